	.target	sm_90a

	.elftype	@"ET_EXEC"


//--------------------- .note.nv.tkinfo           --------------------------
	.section	.note.nv.tkinfo,"",@"SHT_NOTE"
	.sectionflags	@"SHF_NOTE_NV_TKINFO"
	.tkinfo
        /*0018*/ 	.word	0x00000002
        /*0030*/ 	.string	""
        /*0030*/ 	.string	"ptxas"
        /*0030*/ 	.string	"Cuda compilation tools, release 13.0, V13.0.88"
        /*0030*/ 	.string	"Build cuda_13.0.r13.0/compiler.36424714_0"
        /*0030*/ 	.string	"-arch sm_90a -m 64 "



//--------------------- .note.nv.cuinfo           --------------------------
	.section	.note.nv.cuinfo,"",@"SHT_NOTE"
	.sectionflags	@"SHF_NOTE_NV_CUINFO"
        /*0018*/ 	.short	0x0002
        /*001a*/ 	.short	0x005a
        /*001c*/ 	.short	0x0082
	.zero		2


//--------------------- .nv.info                  --------------------------
	.section	.nv.info,"",@"SHT_CUDA_INFO"
	.align	4


	//----- nvinfo : EIATTR_REGCOUNT
	.align		4
        /*0000*/ 	.byte	0x04, 0x2f
        /*0002*/ 	.short	(.L_12 - .L_11)
	.align		4
.L_11:
        /*0004*/ 	.word	index@(_ZN5flash16flash_fwd_kernelI23Flash_fwd_kernel_traitsILi32ELi128ELi128ELi4ELb0ELb0EN7cutlass6half_tE19Flash_kernel_traitsILi32ELi128ELi128ELi4ES3_EELb0ELb1ELb0ELb1ELb0ELb0ELb1ELb0EEEvNS_16Flash_fwd_paramsE)
        /*0008*/ 	.word	0x000000ff


	//----- nvinfo : EIATTR_FRAME_SIZE
	.align		4
.L_12:
        /*000c*/ 	.byte	0x04, 0x11
        /*000e*/ 	.short	(.L_14 - .L_13)
	.align		4
.L_13:
        /*0010*/ 	.word	index@(_ZN5flash16flash_fwd_kernelI23Flash_fwd_kernel_traitsILi32ELi128ELi128ELi4ELb0ELb0EN7cutlass6half_tE19Flash_kernel_traitsILi32ELi128ELi128ELi4ES3_EELb0ELb1ELb0ELb1ELb0ELb0ELb1ELb0EEEvNS_16Flash_fwd_paramsE)
        /*0014*/ 	.word	0x00000000


	//----- nvinfo : EIATTR_REGCOUNT
	.align		4
.L_14:
        /*0018*/ 	.byte	0x04, 0x2f
        /*001a*/ 	.short	(.L_16 - .L_15)
	.align		4
.L_15:
        /*001c*/ 	.word	index@(_ZN5flash16flash_fwd_kernelI23Flash_fwd_kernel_traitsILi32ELi128ELi128ELi4ELb0ELb0EN7cutlass6half_tE19Flash_kernel_traitsILi32ELi128ELi128ELi4ES3_EELb1ELb1ELb0ELb1ELb0ELb0ELb0ELb1EEEvNS_16Flash_fwd_paramsE)
        /*0020*/ 	.word	0x000000ff


	//----- nvinfo : EIATTR_FRAME_SIZE
	.align		4
.L_16:
        /*0024*/ 	.byte	0x04, 0x11
        /*0026*/ 	.short	(.L_18 - .L_17)
	.align		4
.L_17:
        /*0028*/ 	.word	index@($_ZN5flash16flash_fwd_kernelI23Flash_fwd_kernel_traitsILi32ELi128ELi128ELi4ELb0ELb0EN7cutlass6half_tE19Flash_kernel_traitsILi32ELi128ELi128ELi4ES3_EELb1ELb1ELb0ELb1ELb0ELb0ELb0ELb1EEEvNS_16Flash_fwd_paramsE$_ZN5flash22compute_attn_1rowblockI23Flash_fwd_kernel_traitsILi32ELi128ELi128ELi4ELb0ELb0EN7cutlass6half_tE19Flash_kernel_traitsILi32ELi128ELi128ELi4ES3_EELb1ELb1ELb0ELb1ELb0ELb0ELb0ELb1ENS_16Flash_fwd_paramsEEEvRKT8_iii)
        /*002c*/ 	.word	0x00000410


	//----- nvinfo : EIATTR_FRAME_SIZE
	.align		4
.L_18:
        /*0030*/ 	.byte	0x04, 0x11
        /*0032*/ 	.short	(.L_20 - .L_19)
	.align		4
.L_19:
        /*0034*/ 	.word	index@(_ZN5flash16flash_fwd_kernelI23Flash_fwd_kernel_traitsILi32ELi128ELi128ELi4ELb0ELb0EN7cutlass6half_tE19Flash_kernel_traitsILi32ELi128ELi128ELi4ES3_EELb1ELb1ELb0ELb1ELb0ELb0ELb0ELb1EEEvNS_16Flash_fwd_paramsE)
        /*0038*/ 	.word	0x00000410


	//----- nvinfo : EIATTR_REGCOUNT
	.align		4
.L_20:
        /*003c*/ 	.byte	0x04, 0x2f
        /*003e*/ 	.short	(.L_22 - .L_21)
	.align		4
.L_21:
        /*0040*/ 	.word	index@(_ZN5flash16flash_fwd_kernelI23Flash_fwd_kernel_traitsILi32ELi128ELi128ELi4ELb0ELb0EN7cutlass6half_tE19Flash_kernel_traitsILi32ELi128ELi128ELi4ES3_EELb0ELb1ELb0ELb0ELb0ELb0ELb1ELb0EEEvNS_16Flash_fwd_paramsE)
        /*0044*/ 	.word	0x000000ff


	//----- nvinfo : EIATTR_FRAME_SIZE
	.align		4
.L_22:
        /*0048*/ 	.byte	0x04, 0x11
        /*004a*/ 	.short	(.L_24 - .L_23)
	.align		4
.L_23:
        /*004c*/ 	.word	index@(_ZN5flash16flash_fwd_kernelI23Flash_fwd_kernel_traitsILi32ELi128ELi128ELi4ELb0ELb0EN7cutlass6half_tE19Flash_kernel_traitsILi32ELi128ELi128ELi4ES3_EELb0ELb1ELb0ELb0ELb0ELb0ELb1ELb0EEEvNS_16Flash_fwd_paramsE)
        /*0050*/ 	.word	0x00000058


	//----- nvinfo : EIATTR_REGCOUNT
	.align		4
.L_24:
        /*0054*/ 	.byte	0x04, 0x2f
        /*0056*/ 	.short	(.L_26 - .L_25)
	.align		4
.L_25:
        /*0058*/ 	.word	index@(_ZN5flash16flash_fwd_kernelI23Flash_fwd_kernel_traitsILi32ELi128ELi128ELi4ELb0ELb0EN7cutlass6half_tE19Flash_kernel_traitsILi32ELi128ELi128ELi4ES3_EELb1ELb1ELb0ELb0ELb0ELb0ELb0ELb1EEEvNS_16Flash_fwd_paramsE)
        /*005c*/ 	.word	0x000000ff


	//----- nvinfo : EIATTR_FRAME_SIZE
	.align		4
.L_26:
        /*0060*/ 	.byte	0x04, 0x11
        /*0062*/ 	.short	(.L_28 - .L_27)
	.align		4
.L_27:
        /*0064*/ 	.word	index@(_ZN5flash16flash_fwd_kernelI23Flash_fwd_kernel_traitsILi32ELi128ELi128ELi4ELb0ELb0EN7cutlass6half_tE19Flash_kernel_traitsILi32ELi128ELi128ELi4ES3_EELb1ELb1ELb0ELb0ELb0ELb0ELb0ELb1EEEvNS_16Flash_fwd_paramsE)
        /*0068*/ 	.word	0x00000450


	//----- nvinfo : EIATTR_REGCOUNT
	.align		4
.L_28:
        /*006c*/ 	.byte	0x04, 0x2f
        /*006e*/ 	.short	(.L_30 - .L_29)
	.align		4
.L_29:
        /*0070*/ 	.word	index@(_ZN5flash16flash_fwd_kernelI23Flash_fwd_kernel_traitsILi32ELi128ELi128ELi4ELb0ELb0EN7cutlass6half_tE19Flash_kernel_traitsILi32ELi128ELi128ELi4ES3_EELb1ELb1ELb0ELb1ELb0ELb0ELb0ELb0EEEvNS_16Flash_fwd_paramsE)
        /*0074*/ 	.word	0x000000ff


	//----- nvinfo : EIATTR_FRAME_SIZE
	.align		4
.L_30:
        /*0078*/ 	.byte	0x04, 0x11
        /*007a*/ 	.short	(.L_32 - .L_31)
	.align		4
.L_31:
        /*007c*/ 	.word	index@(_ZN5flash16flash_fwd_kernelI23Flash_fwd_kernel_traitsILi32ELi128ELi128ELi4ELb0ELb0EN7cutlass6half_tE19Flash_kernel_traitsILi32ELi128ELi128ELi4ES3_EELb1ELb1ELb0ELb1ELb0ELb0ELb0ELb0EEEvNS_16Flash_fwd_paramsE)
        /*0080*/ 	.word	0x00000090


	//----- nvinfo : EIATTR_REGCOUNT
	.align		4
.L_32:
        /*0084*/ 	.byte	0x04, 0x2f
        /*0086*/ 	.short	(.L_34 - .L_33)
	.align		4
.L_33:
        /*0088*/ 	.word	index@(_ZN5flash16flash_fwd_kernelI23Flash_fwd_kernel_traitsILi32ELi128ELi128ELi4ELb0ELb0EN7cutlass6half_tE19Flash_kernel_traitsILi32ELi128ELi128ELi4ES3_EELb0ELb1ELb0ELb0ELb0ELb1ELb1ELb0EEEvNS_16Flash_fwd_paramsE)
        /*008c*/ 	.word	0x000000ff


	//----- nvinfo : EIATTR_FRAME_SIZE
	.align		4
.L_34:
        /*0090*/ 	.byte	0x04, 0x11
        /*0092*/ 	.short	(.L_36 - .L_35)
	.align		4
.L_35:
        /*0094*/ 	.word	index@(_ZN5flash16flash_fwd_kernelI23Flash_fwd_kernel_traitsILi32ELi128ELi128ELi4ELb0ELb0EN7cutlass6half_tE19Flash_kernel_traitsILi32ELi128ELi128ELi4ES3_EELb0ELb1ELb0ELb0ELb0ELb1ELb1ELb0EEEvNS_16Flash_fwd_paramsE)
        /*0098*/ 	.word	0x00000078


	//----- nvinfo : EIATTR_REGCOUNT
	.align		4
.L_36:
        /*009c*/ 	.byte	0x04, 0x2f
        /*009e*/ 	.short	(.L_38 - .L_37)
	.align		4
.L_37:
        /*00a0*/ 	.word	index@(_ZN5flash16flash_fwd_kernelI23Flash_fwd_kernel_traitsILi32ELi128ELi128ELi4ELb0ELb0EN7cutlass6half_tE19Flash_kernel_traitsILi32ELi128ELi128ELi4ES3_EELb1ELb1ELb0ELb0ELb0ELb1ELb0ELb0EEEvNS_16Flash_fwd_paramsE)
        /*00a4*/ 	.word	0x000000ff


	//----- nvinfo : EIATTR_FRAME_SIZE
	.align		4
.L_38:
        /*00a8*/ 	.byte	0x04, 0x11
        /*00aa*/ 	.short	(.L_40 - .L_39)
	.align		4
.L_39:
        /*00ac*/ 	.word	index@(_ZN5flash16flash_fwd_kernelI23Flash_fwd_kernel_traitsILi32ELi128ELi128ELi4ELb0ELb0EN7cutlass6half_tE19Flash_kernel_traitsILi32ELi128ELi128ELi4ES3_EELb1ELb1ELb0ELb0ELb0ELb1ELb0ELb0EEEvNS_16Flash_fwd_paramsE)
        /*00b0*/ 	.word	0x000000a8


	//----- nvinfo : EIATTR_REGCOUNT
	.align		4
.L_40:
        /*00b4*/ 	.byte	0x04, 0x2f
        /*00b6*/ 	.short	(.L_42 - .L_41)
	.align		4
.L_41:
        /*00b8*/ 	.word	index@(_ZN5flash16flash_fwd_kernelI23Flash_fwd_kernel_traitsILi32ELi128ELi128ELi4ELb0ELb0EN7cutlass6half_tE19Flash_kernel_traitsILi32ELi128ELi128ELi4ES3_EELb0ELb1ELb0ELb0ELb1ELb1ELb1ELb0EEEvNS_16Flash_fwd_paramsE)
        /*00bc*/ 	.word	0x000000ff


	//----- nvinfo : EIATTR_FRAME_SIZE
	.align		4
.L_42:
        /*00c0*/ 	.byte	0x04, 0x11
        /*00c2*/ 	.short	(.L_44 - .L_43)
	.align		4
.L_43:
        /*00c4*/ 	.word	index@(_ZN5flash16flash_fwd_kernelI23Flash_fwd_kernel_traitsILi32ELi128ELi128ELi4ELb0ELb0EN7cutlass6half_tE19Flash_kernel_traitsILi32ELi128ELi128ELi4ES3_EELb0ELb1ELb0ELb0ELb1ELb1ELb1ELb0EEEvNS_16Flash_fwd_paramsE)
        /*00c8*/ 	.word	0x00000048


	//----- nvinfo : EIATTR_REGCOUNT
	.align		4
.L_44:
        /*00cc*/ 	.byte	0x04, 0x2f
        /*00ce*/ 	.short	(.L_46 - .L_45)
	.align		4
.L_45:
        /*00d0*/ 	.word	index@(_ZN5flash16flash_fwd_kernelI23Flash_fwd_kernel_traitsILi32ELi128ELi128ELi4ELb0ELb0EN7cutlass6half_tE19Flash_kernel_traitsILi32ELi128ELi128ELi4ES3_EELb1ELb1ELb0ELb0ELb1ELb1ELb0ELb0EEEvNS_16Flash_fwd_paramsE)
        /*00d4*/ 	.word	0x000000ff


	//----- nvinfo : EIATTR_FRAME_SIZE
	.align		4
.L_46:
        /*00d8*/ 	.byte	0x04, 0x11
        /*00da*/ 	.short	(.L_48 - .L_47)
	.align		4
.L_47:
        /*00dc*/ 	.word	index@(_ZN5flash16flash_fwd_kernelI23Flash_fwd_kernel_traitsILi32ELi128ELi128ELi4ELb0ELb0EN7cutlass6half_tE19Flash_kernel_traitsILi32ELi128ELi128ELi4ES3_EELb1ELb1ELb0ELb0ELb1ELb1ELb0ELb0EEEvNS_16Flash_fwd_paramsE)
        /*00e0*/ 	.word	0x00000068


	//----- nvinfo : EIATTR_REGCOUNT
	.align		4
.L_48:
        /*00e4*/ 	.byte	0x04, 0x2f
        /*00e6*/ 	.short	(.L_50 - .L_49)
	.align		4
.L_49:
        /*00e8*/ 	.word	index@(_ZN5flash16flash_fwd_kernelI23Flash_fwd_kernel_traitsILi32ELi128ELi128ELi4ELb0ELb0EN7cutlass6half_tE19Flash_kernel_traitsILi32ELi128ELi128ELi4ES3_EELb1ELb1ELb0ELb0ELb0ELb0ELb0ELb0EEEvNS_16Flash_fwd_paramsE)
        /*00ec*/ 	.word	0x000000ff


	//----- nvinfo : EIATTR_FRAME_SIZE
	.align		4
.L_50:
        /*00f0*/ 	.byte	0x04, 0x11
        /*00f2*/ 	.short	(.L_52 - .L_51)
	.align		4
.L_51:
        /*00f4*/ 	.word	index@(_ZN5flash16flash_fwd_kernelI23Flash_fwd_kernel_traitsILi32ELi128ELi128ELi4ELb0ELb0EN7cutlass6half_tE19Flash_kernel_traitsILi32ELi128ELi128ELi4ES3_EELb1ELb1ELb0ELb0ELb0ELb0ELb0ELb0EEEvNS_16Flash_fwd_paramsE)
        /*00f8*/ 	.word	0x000000f0


	//----- nvinfo : EIATTR_REGCOUNT
	.align		4
.L_52:
        /*00fc*/ 	.byte	0x04, 0x2f
        /*00fe*/ 	.short	(.L_54 - .L_53)
	.align		4
.L_53:
        /*0100*/ 	.word	index@(_ZN5flash16flash_fwd_kernelI23Flash_fwd_kernel_traitsILi32ELi128ELi128ELi4ELb0ELb0EN7cutlass6half_tE19Flash_kernel_traitsILi32ELi128ELi128ELi4ES3_EELb0ELb1ELb0ELb1ELb0ELb0ELb0ELb0EEEvNS_16Flash_fwd_paramsE)
        /*0104*/ 	.word	0x000000ff


	//----- nvinfo : EIATTR_FRAME_SIZE
	.align		4
.L_54:
        /*0108*/ 	.byte	0x04, 0x11
        /*010a*/ 	.short	(.L_56 - .L_55)
	.align		4
.L_55:
        /*010c*/ 	.word	index@(_ZN5flash16flash_fwd_kernelI23Flash_fwd_kernel_traitsILi32ELi128ELi128ELi4ELb0ELb0EN7cutlass6half_tE19Flash_kernel_traitsILi32ELi128ELi128ELi4ES3_EELb0ELb1ELb0ELb1ELb0ELb0ELb0ELb0EEEvNS_16Flash_fwd_paramsE)
        /*0110*/ 	.word	0x00000010


	//----- nvinfo : EIATTR_REGCOUNT
	.align		4
.L_56:
        /*0114*/ 	.byte	0x04, 0x2f
        /*0116*/ 	.short	(.L_58 - .L_57)
	.align		4
.L_57:
        /*0118*/ 	.word	index@(_ZN5flash16flash_fwd_kernelI23Flash_fwd_kernel_traitsILi32ELi128ELi128ELi4ELb0ELb0EN7cutlass6half_tE19Flash_kernel_traitsILi32ELi128ELi128ELi4ES3_EELb0ELb1ELb0ELb0ELb0ELb0ELb0ELb0EEEvNS_16Flash_fwd_paramsE)
        /*011c*/ 	.word	0x000000ff


	//----- nvinfo : EIATTR_FRAME_SIZE
	.align		4
.L_58:
        /*0120*/ 	.byte	0x04, 0x11
        /*0122*/ 	.short	(.L_60 - .L_59)
	.align		4
.L_59:
        /*0124*/ 	.word	index@(_ZN5flash16flash_fwd_kernelI23Flash_fwd_kernel_traitsILi32ELi128ELi128ELi4ELb0ELb0EN7cutlass6half_tE19Flash_kernel_traitsILi32ELi128ELi128ELi4ES3_EELb0ELb1ELb0ELb0ELb0ELb0ELb0ELb0EEEvNS_16Flash_fwd_paramsE)
        /*0128*/ 	.word	0x00000030


	//----- nvinfo : EIATTR_REGCOUNT
	.align		4
.L_60:
        /*012c*/ 	.byte	0x04, 0x2f
        /*012e*/ 	.short	(.L_62 - .L_61)
	.align		4
.L_61:
        /*0130*/ 	.word	index@(_ZN5flash16flash_fwd_kernelI23Flash_fwd_kernel_traitsILi32ELi128ELi128ELi4ELb0ELb0EN7cutlass6half_tE19Flash_kernel_traitsILi32ELi128ELi128ELi4ES3_EELb0ELb1ELb0ELb0ELb0ELb1ELb0ELb0EEEvNS_16Flash_fwd_paramsE)
        /*0134*/ 	.word	0x000000ff


	//----- nvinfo : EIATTR_FRAME_SIZE
	.align		4
.L_62:
        /*0138*/ 	.byte	0x04, 0x11
        /*013a*/ 	.short	(.L_64 - .L_63)
	.align		4
.L_63:
        /*013c*/ 	.word	index@(_ZN5flash16flash_fwd_kernelI23Flash_fwd_kernel_traitsILi32ELi128ELi128ELi4ELb0ELb0EN7cutlass6half_tE19Flash_kernel_traitsILi32ELi128ELi128ELi4ES3_EELb0ELb1ELb0ELb0ELb0ELb1ELb0ELb0EEEvNS_16Flash_fwd_paramsE)
        /*0140*/ 	.word	0x00000118


	//----- nvinfo : EIATTR_REGCOUNT
	.align		4
.L_64:
        /*0144*/ 	.byte	0x04, 0x2f
        /*0146*/ 	.short	(.L_66 - .L_65)
	.align		4
.L_65:
        /*0148*/ 	.word	index@(_ZN5flash16flash_fwd_kernelI23Flash_fwd_kernel_traitsILi32ELi128ELi128ELi4ELb0ELb0EN7cutlass6half_tE19Flash_kernel_traitsILi32ELi128ELi128ELi4ES3_EELb0ELb1ELb0ELb0ELb1ELb1ELb0ELb0EEEvNS_16Flash_fwd_paramsE)
        /*014c*/ 	.word	0x000000ff


	//----- nvinfo : EIATTR_FRAME_SIZE
	.align		4
.L_66:
        /*0150*/ 	.byte	0x04, 0x11
        /*0152*/ 	.short	(.L_68 - .L_67)
	.align		4
.L_67:
        /*0154*/ 	.word	index@(_ZN5flash16flash_fwd_kernelI23Flash_fwd_kernel_traitsILi32ELi128ELi128ELi4ELb0ELb0EN7cutlass6half_tE19Flash_kernel_traitsILi32ELi128ELi128ELi4ES3_EELb0ELb1ELb0ELb0ELb1ELb1ELb0ELb0EEEvNS_16Flash_fwd_paramsE)
        /*0158*/ 	.word	0x00000020


	//----- nvinfo : EIATTR_MIN_STACK_SIZE
	.align		4
.L_68:
        /*015c*/ 	.byte	0x04, 0x12
        /*015e*/ 	.short	(.L_70 - .L_69)
	.align		4
.L_69:
        /*0160*/ 	.word	index@(_ZN5flash16flash_fwd_kernelI23Flash_fwd_kernel_traitsILi32ELi128ELi128ELi4ELb0ELb0EN7cutlass6half_tE19Flash_kernel_traitsILi32ELi128ELi128ELi4ES3_EELb0ELb1ELb0ELb0ELb1ELb1ELb0ELb0EEEvNS_16Flash_fwd_paramsE)
        /*0164*/ 	.word	0x00000020


	//----- nvinfo : EIATTR_MIN_STACK_SIZE
	.align		4
.L_70:
        /*0168*/ 	.byte	0x04, 0x12
        /*016a*/ 	.short	(.L_72 - .L_71)
	.align		4
.L_71:
        /*016c*/ 	.word	index@(_ZN5flash16flash_fwd_kernelI23Flash_fwd_kernel_traitsILi32ELi128ELi128ELi4ELb0ELb0EN7cutlass6half_tE19Flash_kernel_traitsILi32ELi128ELi128ELi4ES3_EELb0ELb1ELb0ELb0ELb0ELb1ELb0ELb0EEEvNS_16Flash_fwd_paramsE)
        /*0170*/ 	.word	0x00000118


	//----- nvinfo : EIATTR_MIN_STACK_SIZE
	.align		4
.L_72:
        /*0174*/ 	.byte	0x04, 0x12
        /*0176*/ 	.short	(.L_74 - .L_73)
	.align		4
.L_73:
        /*0178*/ 	.word	index@(_ZN5flash16flash_fwd_kernelI23Flash_fwd_kernel_traitsILi32ELi128ELi128ELi4ELb0ELb0EN7cutlass6half_tE19Flash_kernel_traitsILi32ELi128ELi128ELi4ES3_EELb0ELb1ELb0ELb0ELb0ELb0ELb0ELb0EEEvNS_16Flash_fwd_paramsE)
        /*017c*/ 	.word	0x00000030


	//----- nvinfo : EIATTR_MIN_STACK_SIZE
	.align		4
.L_74:
        /*0180*/ 	.byte	0x04, 0x12
        /*0182*/ 	.short	(.L_76 - .L_75)
	.align		4
.L_75:
        /*0184*/ 	.word	index@(_ZN5flash16flash_fwd_kernelI23Flash_fwd_kernel_traitsILi32ELi128ELi128ELi4ELb0ELb0EN7cutlass6half_tE19Flash_kernel_traitsILi32ELi128ELi128ELi4ES3_EELb0ELb1ELb0ELb1ELb0ELb0ELb0ELb0EEEvNS_16Flash_fwd_paramsE)
        /*0188*/ 	.word	0x00000010


	//----- nvinfo : EIATTR_MIN_STACK_SIZE
	.align		4
.L_76:
        /*018c*/ 	.byte	0x04, 0x12
        /*018e*/ 	.short	(.L_78 - .L_77)
	.align		4
.L_77:
        /*0190*/ 	.word	index@(_ZN5flash16flash_fwd_kernelI23Flash_fwd_kernel_traitsILi32ELi128ELi128ELi4ELb0ELb0EN7cutlass6half_tE19Flash_kernel_traitsILi32ELi128ELi128ELi4ES3_EELb1ELb1ELb0ELb0ELb0ELb0ELb0ELb0EEEvNS_16Flash_fwd_paramsE)
        /*0194*/ 	.word	0x000000f0


	//----- nvinfo : EIATTR_MIN_STACK_SIZE
	.align		4
.L_78:
        /*0198*/ 	.byte	0x04, 0x12
        /*019a*/ 	.short	(.L_80 - .L_79)
	.align		4
.L_79:
        /*019c*/ 	.word	index@(_ZN5flash16flash_fwd_kernelI23Flash_fwd_kernel_traitsILi32ELi128ELi128ELi4ELb0ELb0EN7cutlass6half_tE19Flash_kernel_traitsILi32ELi128ELi128ELi4ES3_EELb1ELb1ELb0ELb0ELb1ELb1ELb0ELb0EEEvNS_16Flash_fwd_paramsE)
        /*01a0*/ 	.word	0x00000068


	//----- nvinfo : EIATTR_MIN_STACK_SIZE
	.align		4
.L_80:
        /*01a4*/ 	.byte	0x04, 0x12
        /*01a6*/ 	.short	(.L_82 - .L_81)
	.align		4
.L_81:
        /*01a8*/ 	.word	index@(_ZN5flash16flash_fwd_kernelI23Flash_fwd_kernel_traitsILi32ELi128ELi128ELi4ELb0ELb0EN7cutlass6half_tE19Flash_kernel_traitsILi32ELi128ELi128ELi4ES3_EELb0ELb1ELb0ELb0ELb1ELb1ELb1ELb0EEEvNS_16Flash_fwd_paramsE)
        /*01ac*/ 	.word	0x00000048


	//----- nvinfo : EIATTR_MIN_STACK_SIZE
	.align		4
.L_82:
        /*01b0*/ 	.byte	0x04, 0x12
        /*01b2*/ 	.short	(.L_84 - .L_83)
	.align		4
.L_83:
        /*01b4*/ 	.word	index@(_ZN5flash16flash_fwd_kernelI23Flash_fwd_kernel_traitsILi32ELi128ELi128ELi4ELb0ELb0EN7cutlass6half_tE19Flash_kernel_traitsILi32ELi128ELi128ELi4ES3_EELb1ELb1ELb0ELb0ELb0ELb1ELb0ELb0EEEvNS_16Flash_fwd_paramsE)
        /*01b8*/ 	.word	0x000000a8


	//----- nvinfo : EIATTR_MIN_STACK_SIZE
	.align		4
.L_84:
        /*01bc*/ 	.byte	0x04, 0x12
        /*01be*/ 	.short	(.L_86 - .L_85)
	.align		4
.L_85:
        /*01c0*/ 	.word	index@(_ZN5flash16flash_fwd_kernelI23Flash_fwd_kernel_traitsILi32ELi128ELi128ELi4ELb0ELb0EN7cutlass6half_tE19Flash_kernel_traitsILi32ELi128ELi128ELi4ES3_EELb0ELb1ELb0ELb0ELb0ELb1ELb1ELb0EEEvNS_16Flash_fwd_paramsE)
        /*01c4*/ 	.word	0x00000078


	//----- nvinfo : EIATTR_MIN_STACK_SIZE
	.align		4
.L_86:
        /*01c8*/ 	.byte	0x04, 0x12
        /*01ca*/ 	.short	(.L_88 - .L_87)
	.align		4
.L_87:
        /*01cc*/ 	.word	index@(_ZN5flash16flash_fwd_kernelI23Flash_fwd_kernel_traitsILi32ELi128ELi128ELi4ELb0ELb0EN7cutlass6half_tE19Flash_kernel_traitsILi32ELi128ELi128ELi4ES3_EELb1ELb1ELb0ELb1ELb0ELb0ELb0ELb0EEEvNS_16Flash_fwd_paramsE)
        /*01d0*/ 	.word	0x00000090


	//----- nvinfo : EIATTR_MIN_STACK_SIZE
	.align		4
.L_88:
        /*01d4*/ 	.byte	0x04, 0x12
        /*01d6*/ 	.short	(.L_90 - .L_89)
	.align		4
.L_89:
        /*01d8*/ 	.word	index@(_ZN5flash16flash_fwd_kernelI23Flash_fwd_kernel_traitsILi32ELi128ELi128ELi4ELb0ELb0EN7cutlass6half_tE19Flash_kernel_traitsILi32ELi128ELi128ELi4ES3_EELb1ELb1ELb0ELb0ELb0ELb0ELb0ELb1EEEvNS_16Flash_fwd_paramsE)
        /*01dc*/ 	.word	0x00000450


	//----- nvinfo : EIATTR_MIN_STACK_SIZE
	.align		4
.L_90:
        /*01e0*/ 	.byte	0x04, 0x12
        /*01e2*/ 	.short	(.L_92 - .L_91)
	.align		4
.L_91:
        /*01e4*/ 	.word	index@(_ZN5flash16flash_fwd_kernelI23Flash_fwd_kernel_traitsILi32ELi128ELi128ELi4ELb0ELb0EN7cutlass6half_tE19Flash_kernel_traitsILi32ELi128ELi128ELi4ES3_EELb0ELb1ELb0ELb0ELb0ELb0ELb1ELb0EEEvNS_16Flash_fwd_paramsE)
        /*01e8*/ 	.word	0x00000058


	//----- nvinfo : EIATTR_MIN_STACK_SIZE
	.align		4
.L_92:
        /*01ec*/ 	.byte	0x04, 0x12
        /*01ee*/ 	.short	(.L_94 - .L_93)
	.align		4
.L_93:
        /*01f0*/ 	.word	index@(_ZN5flash16flash_fwd_kernelI23Flash_fwd_kernel_traitsILi32ELi128ELi128ELi4ELb0ELb0EN7cutlass6half_tE19Flash_kernel_traitsILi32ELi128ELi128ELi4ES3_EELb1ELb1ELb0ELb1ELb0ELb0ELb0ELb1EEEvNS_16Flash_fwd_paramsE)
        /*01f4*/ 	.word	0x00000410


	//----- nvinfo : EIATTR_MIN_STACK_SIZE
	.align		4
.L_94:
        /*01f8*/ 	.byte	0x04, 0x12
        /*01fa*/ 	.short	(.L_96 - .L_95)
	.align		4
.L_95:
        /*01fc*/ 	.word	index@(_ZN5flash16flash_fwd_kernelI23Flash_fwd_kernel_traitsILi32ELi128ELi128ELi4ELb0ELb0EN7cutlass6half_tE19Flash_kernel_traitsILi32ELi128ELi128ELi4ES3_EELb0ELb1ELb0ELb1ELb0ELb0ELb1ELb0EEEvNS_16Flash_fwd_paramsE)
        /*0200*/ 	.word	0x00000000
.L_96:


//--------------------- .nv.compat                --------------------------
	.section	.nv.compat,"",@"SHT_CUDA_COMPAT_INFO"
	.align	4
        /*0000*/ 	.byte	0x02, 0x09, 0x01, 0x00, 0x02, 0x02, 0x01, 0x00, 0x02, 0x05, 0x05, 0x00, 0x03, 0x07, 0x01, 0x01
        /*0010*/ 	.byte	0x02, 0x03, 0x00, 0x00, 0x02, 0x06, 0x01, 0x00, 0x04, 0x0b, 0x08, 0x00, 0x00, 0x00, 0x00, 0x00
        /*0020*/ 	.byte	0x00, 0x00, 0x00, 0x00


//--------------------- .nv.info._ZN5flash16flash_fwd_kernelI23Flash_fwd_kernel_traitsILi32ELi128ELi128ELi4ELb0ELb0EN7cutlass6half_tE19Flash_kernel_traitsILi32ELi128ELi128ELi4ES3_EELb0ELb1ELb0ELb0ELb1ELb1ELb0ELb0EEEvNS_16Flash_fwd_paramsE --------------------------
	.section	.nv.info._ZN5flash16flash_fwd_kernelI23Flash_fwd_kernel_traitsILi32ELi128ELi128ELi4ELb0ELb0EN7cutlass6half_tE19Flash_kernel_traitsILi32ELi128ELi128ELi4ES3_EELb0ELb1ELb0ELb0ELb1ELb1ELb0ELb0EEEvNS_16Flash_fwd_paramsE,"",@"SHT_CUDA_INFO"
	.sectionflags	@""
	.align	4


	//----- nvinfo : EIATTR_CUDA_API_VERSION
	.align		4
        /*0000*/ 	.byte	0x04, 0x37
        /*0002*/ 	.short	(.L_98 - .L_97)
.L_97:
        /*0004*/ 	.word	0x00000082


	//----- nvinfo : EIATTR_KPARAM_INFO
	.align		4
.L_98:
        /*0008*/ 	.byte	0x04, 0x17
        /*000a*/ 	.short	(.L_100 - .L_99)
.L_99:
        /*000c*/ 	.word	0x00000000
        /*0010*/ 	.short	0x0000
        /*0012*/ 	.short	0x0000
        /*0014*/ 	.byte	0x00, 0xf0, 0x41, 0x07


	//----- nvinfo : EIATTR_SPARSE_MMA_MASK
	.align		4
.L_100:
        /*0018*/ 	.byte	0x03, 0x50
        /*001a*/ 	.short	0x0000


	//----- nvinfo : EIATTR_MAXREG_COUNT
	.align		4
        /*001c*/ 	.byte	0x03, 0x1b
        /*001e*/ 	.short	0x00ff


	//----- nvinfo : EIATTR_NUM_BARRIERS
	.align		4
        /*0020*/ 	.byte	0x02, 0x4c
        /*0022*/ 	.byte	0x01
	.zero		1


	//----- nvinfo : EIATTR_ANNOTATIONS
	.align		4
        /*0024*/ 	.byte	0x04, 0x55
        /*0026*/ 	.short	(.L_102 - .L_101)


	//   ....[0]....
.L_101:
        /*0028*/ 	.word	0x00000001
        /*002c*/ 	.byte	0x50, 0x04, 0x00, 0x00, 0x01, 0x00, 0x00, 0x00, 0xa0, 0x05, 0x00, 0x00, 0x01, 0x00, 0x00, 0x00
        /*003c*/ 	.byte	0xb0, 0x0b, 0x00, 0x00, 0x01, 0x00, 0x00, 0x00, 0x90, 0x13, 0x00, 0x00, 0x01, 0x00, 0x00, 0x00
        /*004c*/ 	.byte	0x80, 0x3f, 0x00, 0x00, 0x01, 0x00, 0x00, 0x00, 0xe0, 0x58, 0x00, 0x00, 0x01, 0x00, 0x00, 0x00
        /*005c*/ 	.byte	0x60, 0x9b, 0x00, 0x00, 0x01, 0x00, 0x00, 0x00, 0x70, 0x9b, 0x00, 0x00, 0x01, 0x00, 0x00, 0x00
        /*006c*/ 	.byte	0xe0, 0x9d, 0x00, 0x00, 0x01, 0x00, 0x00, 0x00, 0x10, 0x9e, 0x00, 0x00


	//----- nvinfo : EIATTR_MERCURY_ISA_VERSION
	.align		4
.L_102:
        /*0078*/ 	.byte	0x03, 0x5f
        /*007a*/ 	.short	0x0101


	//----- nvinfo : EIATTR_COOP_GROUP_MASK_REGIDS
	.align		4
        /*007c*/ 	.byte	0x04, 0x29
        /*007e*/ 	.short	(.L_104 - .L_103)


	//   ....[0]....
.L_103:
        /*0080*/ 	.word	0xffffffff


	//   ....[1]....
        /*0084*/ 	.word	0xffffffff


	//   ....[2]....
        /*0088*/ 	.word	0xffffffff


	//   ....[3]....
        /*008c*/ 	.word	0xffffffff


	//   ....[4]....
        /*0090*/ 	.word	0xffffffff


	//   ....[5]....
        /*0094*/ 	.word	0xffffffff


	//   ....[6]....
        /*0098*/ 	.word	0xffffffff


	//   ....[7]....
        /*009c*/ 	.word	0xffffffff


	//   ....[8]....
        /*00a0*/ 	.word	0xffffffff


	//   ....[9]....
        /*00a4*/ 	.word	0xffffffff


	//   ....[10]....
        /*00a8*/ 	.word	0xffffffff


	//   ....[11]....
        /*00ac*/ 	.word	0xffffffff


	//   ....[12]....
        /*00b0*/ 	.word	0xffffffff


	//   ....[13]....
        /*00b4*/ 	.word	0xffffffff


	//   ....[14]....
        /*00b8*/ 	.word	0xffffffff


	//   ....[15]....
        /*00bc*/ 	.word	0xffffffff


	//   ....[16]....
        /*00c0*/ 	.word	0xffffffff


	//   ....[17]....
        /*00c4*/ 	.word	0xffffffff


	//   ....[18]....
        /*00c8*/ 	.word	0xffffffff


	//   ....[19]....
        /*00cc*/ 	.word	0xffffffff


	//   ....[20]....
        /*00d0*/ 	.word	0xffffffff


	//   ....[21]....
        /*00d4*/ 	.word	0xffffffff


	//   ....[22]....
        /*00d8*/ 	.word	0xffffffff


	//   ....[23]....
        /*00dc*/ 	.word	0xffffffff


	//----- nvinfo : EIATTR_COOP_GROUP_INSTR_OFFSETS
	.align		4
.L_104:
        /*00e0*/ 	.byte	0x04, 0x28
        /*00e2*/ 	.short	(.L_106 - .L_105)


	//   ....[0]....
.L_105:
        /*00e4*/ 	.word	0x000020f0


	//   ....[1]....
        /*00e8*/ 	.word	0x000021f0


	//   ....[2]....
        /*00ec*/ 	.word	0x00002a10


	//   ....[3]....
        /*00f0*/ 	.word	0x00002b30


	//   ....[4]....
        /*00f4*/ 	.word	0x000038e0


	//   ....[5]....
        /*00f8*/ 	.word	0x00003a20


	//   ....[6]....
        /*00fc*/ 	.word	0x00003d80


	//   ....[7]....
        /*0100*/ 	.word	0x00003dc0


	//   ....[8]....
        /*0104*/ 	.word	0x00006910


	//   ....[9]....
        /*0108*/ 	.word	0x00006950


	//   ....[10]....
        /*010c*/ 	.word	0x000069c0


	//   ....[11]....
        /*0110*/ 	.word	0x000069d0


	//   ....[12]....
        /*0114*/ 	.word	0x00006a20


	//   ....[13]....
        /*0118*/ 	.word	0x00006a30


	//   ....[14]....
        /*011c*/ 	.word	0x00006a40


	//   ....[15]....
        /*0120*/ 	.word	0x00006a50


	//   ....[16]....
        /*0124*/ 	.word	0x00008fa0


	//   ....[17]....
        /*0128*/ 	.word	0x00008fe0


	//   ....[18]....
        /*012c*/ 	.word	0x00009010


	//   ....[19]....
        /*0130*/ 	.word	0x00009030


	//   ....[20]....
        /*0134*/ 	.word	0x000090a0


	//   ....[21]....
        /*0138*/ 	.word	0x000090d0


	//   ....[22]....
        /*013c*/ 	.word	0x00009100


	//   ....[23]....
        /*0140*/ 	.word	0x00009110


	//----- nvinfo : EIATTR_EXIT_INSTR_OFFSETS
	.align		4
.L_106:
        /*0144*/ 	.byte	0x04, 0x1c
        /*0146*/ 	.short	(.L_108 - .L_107)


	//   ....[0]....
.L_107:
        /*0148*/ 	.word	0x000001b0


	//   ....[1]....
        /*014c*/ 	.word	0x0000a020


	//   ....[2]....
        /*0150*/ 	.word	0x0000a710


	//   ....[3]....
        /*0154*/ 	.word	0x0000a7a0


	//----- nvinfo : EIATTR_CRS_STACK_SIZE
	.align		4
.L_108:
        /*0158*/ 	.byte	0x04, 0x1e
        /*015a*/ 	.short	(.L_110 - .L_109)
.L_109:
        /*015c*/ 	.word	0x00000000


	//----- nvinfo : EIATTR_CBANK_PARAM_SIZE
	.align		4
.L_110:
        /*0160*/ 	.byte	0x03, 0x19
        /*0162*/ 	.short	0x01d0


	//----- nvinfo : EIATTR_PARAM_CBANK
	.align		4
        /*0164*/ 	.byte	0x04, 0x0a
        /*0166*/ 	.short	(.L_112 - .L_111)
	.align		4
.L_111:
        /*0168*/ 	.word	index@(.nv.constant0._ZN5flash16flash_fwd_kernelI23Flash_fwd_kernel_traitsILi32ELi128ELi128ELi4ELb0ELb0EN7cutlass6half_tE19Flash_kernel_traitsILi32ELi128ELi128ELi4ES3_EELb0ELb1ELb0ELb0ELb1ELb1ELb0ELb0EEEvNS_16Flash_fwd_paramsE)
        /*016c*/ 	.short	0x0210
        /*016e*/ 	.short	0x01d0


	//----- nvinfo : EIATTR_SW_WAR
	.align		4
.L_112:
        /*0170*/ 	.byte	0x04, 0x36
        /*0172*/ 	.short	(.L_114 - .L_113)
.L_113:
        /*0174*/ 	.word	0x00000008
.L_114:


//--------------------- .nv.info._ZN5flash16flash_fwd_kernelI23Flash_fwd_kernel_traitsILi32ELi128ELi128ELi4ELb0ELb0EN7cutlass6half_tE19Flash_kernel_traitsILi32ELi128ELi128ELi4ES3_EELb0ELb1ELb0ELb0ELb0ELb1ELb0ELb0EEEvNS_16Flash_fwd_paramsE --------------------------
	.section	.nv.info._ZN5flash16flash_fwd_kernelI23Flash_fwd_kernel_traitsILi32ELi128ELi128ELi4ELb0ELb0EN7cutlass6half_tE19Flash_kernel_traitsILi32ELi128ELi128ELi4ES3_EELb0ELb1ELb0ELb0ELb0ELb1ELb0ELb0EEEvNS_16Flash_fwd_paramsE,"",@"SHT_CUDA_INFO"
	.sectionflags	@""
	.align	4


	//----- nvinfo : EIATTR_CUDA_API_VERSION
	.align		4
        /*0000*/ 	.byte	0x04, 0x37
        /*0002*/ 	.short	(.L_116 - .L_115)
.L_115:
        /*0004*/ 	.word	0x00000082


	//----- nvinfo : EIATTR_KPARAM_INFO
	.align		4
.L_116:
        /*0008*/ 	.byte	0x04, 0x17
        /*000a*/ 	.short	(.L_118 - .L_117)
.L_117:
        /*000c*/ 	.word	0x00000000
        /*0010*/ 	.short	0x0000
        /*0012*/ 	.short	0x0000
        /*0014*/ 	.byte	0x00, 0xf0, 0x41, 0x07


	//----- nvinfo : EIATTR_SPARSE_MMA_MASK
	.align		4
.L_118:
        /*0018*/ 	.byte	0x03, 0x50
        /*001a*/ 	.short	0x0000


	//----- nvinfo : EIATTR_MAXREG_COUNT
	.align		4
        /*001c*/ 	.byte	0x03, 0x1b
        /*001e*/ 	.short	0x00ff


	//----- nvinfo : EIATTR_NUM_BARRIERS
	.align		4
        /*0020*/ 	.byte	0x02, 0x4c
        /*0022*/ 	.byte	0x01
	.zero		1


	//----- nvinfo : EIATTR_ANNOTATIONS
	.align		4
        /*0024*/ 	.byte	0x04, 0x55
        /*0026*/ 	.short	(.L_120 - .L_119)


	//   ....[0]....
.L_119:
        /*0028*/ 	.word	0x00000001
        /*002c*/ 	.byte	0xe0, 0x01, 0x00, 0x00, 0x01, 0x00, 0x00, 0x00, 0x90, 0x06, 0x00, 0x00, 0x01, 0x00, 0x00, 0x00
        /* <DEDUP_REMOVED lines=56> */
        /*03bc*/ 	.byte	0x90, 0x0d, 0x01, 0x00


	//----- nvinfo : EIATTR_MERCURY_ISA_VERSION
	.align		4
.L_120:
        /*03c0*/ 	.byte	0x03, 0x5f
        /*03c2*/ 	.short	0x0101


	//----- nvinfo : EIATTR_COOP_GROUP_MASK_REGIDS
	.align		4
        /*03c4*/ 	.byte	0x04, 0x29
        /*03c6*/ 	.short	(.L_122 - .L_121)


	//   ....[0]....
.L_121:
        /*03c8*/ 	.word	0xffffffff


	//   ....[1]....
        /*03cc*/ 	.word	0xffffffff


	//   ....[2]....
        /*03d0*/ 	.word	0xffffffff


	//   ....[3]....
        /*03d4*/ 	.word	0xffffffff


	//   ....[4]....
        /*03d8*/ 	.word	0xffffffff


	//   ....[5]....
        /*03dc*/ 	.word	0xffffffff


	//   ....[6]....
        /*03e0*/ 	.word	0xffffffff


	//   ....[7]....
        /*03e4*/ 	.word	0xffffffff


	//   ....[8]....
        /*03e8*/ 	.word	0xffffffff


	//   ....[9]....
        /*03ec*/ 	.word	0xffffffff


	//   ....[10]....
        /*03f0*/ 	.word	0xffffffff


	//   ....[11]....
        /*03f4*/ 	.word	0xffffffff


	//   ....[12]....
        /*03f8*/ 	.word	0xffffffff


	//   ....[13]....
        /*03fc*/ 	.word	0xffffffff


	//   ....[14]....
        /*0400*/ 	.word	0xffffffff


	//   ....[15]....
        /*0404*/ 	.word	0xffffffff


	//   ....[16]....
        /*0408*/ 	.word	0xffffffff


	//   ....[17]....
        /*040c*/ 	.word	0xffffffff


	//   ....[18]....
        /*0410*/ 	.word	0xffffffff


	//   ....[19]....
        /*0414*/ 	.word	0xffffffff


	//   ....[20]....
        /*0418*/ 	.word	0xffffffff


	//   ....[21]....
        /*041c*/ 	.word	0xffffffff


	//   ....[22]....
        /*0420*/ 	.word	0xffffffff


	//   ....[23]....
        /*0424*/ 	.word	0xffffffff


	//   ....[24]....
        /*0428*/ 	.word	0xffffffff


	//   ....[25]....
        /*042c*/ 	.word	0xffffffff


	//   ....[26]....
        /*0430*/ 	.word	0xffffffff


	//   ....[27]....
        /*0434*/ 	.word	0xffffffff


	//   ....[28]....
        /*0438*/ 	.word	0xffffffff


	//   ....[29]....
        /*043c*/ 	.word	0xffffffff


	//   ....[30]....
        /*0440*/ 	.word	0xffffffff


	//   ....[31]....
        /*0444*/ 	.word	0xffffffff


	//----- nvinfo : EIATTR_COOP_GROUP_INSTR_OFFSETS
	.align		4
.L_122:
        /*0448*/ 	.byte	0x04, 0x28
        /*044a*/ 	.short	(.L_124 - .L_123)


	//   ....[0]....
.L_123:
        /*044c*/ 	.word	0x00002c60


	//   ....[1]....
        /*0450*/ 	.word	0x00002cf0


	//   ....[2]....
        /*0454*/ 	.word	0x00003650


	//   ....[3]....
        /*0458*/ 	.word	0x000036d0


	//   ....[4]....
        /*045c*/ 	.word	0x000046e0


	//   ....[5]....
        /*0460*/ 	.word	0x000047c0


	//   ....[6]....
        /*0464*/ 	.word	0x00004a30


	//   ....[7]....
        /*0468*/ 	.word	0x00004a80


	//   ....[8]....
        /*046c*/ 	.word	0x00007a90


	//   ....[9]....
        /*0470*/ 	.word	0x00007ba0


	//   ....[10]....
        /*0474*/ 	.word	0x00008760


	//   ....[11]....
        /*0478*/ 	.word	0x00008a40


	//   ....[12]....
        /*047c*/ 	.word	0x00009320


	//   ....[13]....
        /*0480*/ 	.word	0x00009430


	//   ....[14]....
        /*0484*/ 	.word	0x00009c30


	//   ....[15]....
        /*0488*/ 	.word	0x00009cc0


	//   ....[16]....
        /*048c*/ 	.word	0x0000cf20


	//   ....[17]....
        /*0490*/ 	.word	0x0000cf60


	//   ....[18]....
        /*0494*/ 	.word	0x0000cfd0


	//   ....[19]....
        /*0498*/ 	.word	0x0000cfe0


	//   ....[20]....
        /*049c*/ 	.word	0x0000d030


	//   ....[21]....
        /*04a0*/ 	.word	0x0000d040


	//   ....[22]....
        /*04a4*/ 	.word	0x0000d050


	//   ....[23]....
        /*04a8*/ 	.word	0x0000d060


	//   ....[24]....
        /*04ac*/ 	.word	0x0000f5f0


	//   ....[25]....
        /*04b0*/ 	.word	0x0000f600


	//   ....[26]....
        /*04b4*/ 	.word	0x0000f610


	//   ....[27]....
        /*04b8*/ 	.word	0x0000f620


	//   ....[28]....
        /*04bc*/ 	.word	0x0000f660


	//   ....[29]....
        /*04c0*/ 	.word	0x0000f6a0


	//   ....[30]....
        /*04c4*/ 	.word	0x0000f7e0


	//   ....[31]....
        /*04c8*/ 	.word	0x0000f810


	//----- nvinfo : EIATTR_EXIT_INSTR_OFFSETS
	.align		4
.L_124:
        /*04cc*/ 	.byte	0x04, 0x1c
        /*04ce*/ 	.short	(.L_126 - .L_125)


	//   ....[0]....
.L_125:
        /*04d0*/ 	.word	0x00000330


	//   ....[1]....
        /*04d4*/ 	.word	0x000109e0


	//   ....[2]....
        /*04d8*/ 	.word	0x00010ac0


	//   ....[3]....
        /*04dc*/ 	.word	0x00011560


	//   ....[4]....
        /*04e0*/ 	.word	0x000115f0


	//----- nvinfo : EIATTR_CRS_STACK_SIZE
	.align		4
.L_126:
        /*04e4*/ 	.byte	0x04, 0x1e
        /*04e6*/ 	.short	(.L_128 - .L_127)
.L_127:
        /*04e8*/ 	.word	0x00000000


	//----- nvinfo : EIATTR_CBANK_PARAM_SIZE
	.align		4
.L_128:
        /*04ec*/ 	.byte	0x03, 0x19
        /*04ee*/ 	.short	0x01d0


	//----- nvinfo : EIATTR_PARAM_CBANK
	.align		4
        /*04f0*/ 	.byte	0x04, 0x0a
        /*04f2*/ 	.short	(.L_130 - .L_129)
	.align		4
.L_129:
        /*04f4*/ 	.word	index@(.nv.constant0._ZN5flash16flash_fwd_kernelI23Flash_fwd_kernel_traitsILi32ELi128ELi128ELi4ELb0ELb0EN7cutlass6half_tE19Flash_kernel_traitsILi32ELi128ELi128ELi4ES3_EELb0ELb1ELb0ELb0ELb0ELb1ELb0ELb0EEEvNS_16Flash_fwd_paramsE)
        /*04f8*/ 	.short	0x0210
        /*04fa*/ 	.short	0x01d0


	//----- nvinfo : EIATTR_SW_WAR
	.align		4
.L_130:
        /*04fc*/ 	.byte	0x04, 0x36
        /*04fe*/ 	.short	(.L_132 - .L_131)
.L_131:
        /*0500*/ 	.word	0x00000008
.L_132:


//--------------------- .nv.info._ZN5flash16flash_fwd_kernelI23Flash_fwd_kernel_traitsILi32ELi128ELi128ELi4ELb0ELb0EN7cutlass6half_tE19Flash_kernel_traitsILi32ELi128ELi128ELi4ES3_EELb0ELb1ELb0ELb0ELb0ELb0ELb0ELb0EEEvNS_16Flash_fwd_paramsE --------------------------
	.section	.nv.info._ZN5flash16flash_fwd_kernelI23Flash_fwd_kernel_traitsILi32ELi128ELi128ELi4ELb0ELb0EN7cutlass6half_tE19Flash_kernel_traitsILi32ELi128ELi128ELi4ES3_EELb0ELb1ELb0ELb0ELb0ELb0ELb0ELb0EEEvNS_16Flash_fwd_paramsE,"",@"SHT_CUDA_INFO"
	.sectionflags	@""
	.align	4


	//----- nvinfo : EIATTR_CUDA_API_VERSION
	.align		4
        /*0000*/ 	.byte	0x04, 0x37
        /*0002*/ 	.short	(.L_134 - .L_133)
.L_133:
        /*0004*/ 	.word	0x00000082


	//----- nvinfo : EIATTR_KPARAM_INFO
	.align		4
.L_134:
        /*0008*/ 	.byte	0x04, 0x17
        /*000a*/ 	.short	(.L_136 - .L_135)
.L_135:
        /*000c*/ 	.word	0x00000000
        /*0010*/ 	.short	0x0000
        /*0012*/ 	.short	0x0000
        /*0014*/ 	.byte	0x00, 0xf0, 0x41, 0x07


	//----- nvinfo : EIATTR_SPARSE_MMA_MASK
	.align		4
.L_136:
        /*0018*/ 	.byte	0x03, 0x50
        /*001a*/ 	.short	0x0000


	//----- nvinfo : EIATTR_MAXREG_COUNT
	.align		4
        /*001c*/ 	.byte	0x03, 0x1b
        /*001e*/ 	.short	0x00ff


	//----- nvinfo : EIATTR_NUM_BARRIERS
	.align		4
        /*0020*/ 	.byte	0x02, 0x4c
        /*0022*/ 	.byte	0x01
	.zero		1


	//----- nvinfo : EIATTR_ANNOTATIONS
	.align		4
        /*0024*/ 	.byte	0x04, 0x55
        /*0026*/ 	.short	(.L_138 - .L_137)


	//   ....[0]....
.L_137:
        /* <DEDUP_REMOVED lines=11> */


	//----- nvinfo : EIATTR_MERCURY_ISA_VERSION
	.align		4
.L_138:
        /*00c0*/ 	.byte	0x03, 0x5f
        /*00c2*/ 	.short	0x0101


	//----- nvinfo : EIATTR_INT_WARP_WIDE_INSTR_OFFSETS
	.align		4
        /*00c4*/ 	.byte	0x04, 0x31
        /*00c6*/ 	.short	(.L_140 - .L_139)


	//   ....[0]....
.L_139:
        /*00c8*/ 	.word	0x00006db0


	//----- nvinfo : EIATTR_COOP_GROUP_MASK_REGIDS
	.align		4
.L_140:
        /*00cc*/ 	.byte	0x04, 0x29
        /*00ce*/ 	.short	(.L_142 - .L_141)


	//   ....[0]....
.L_141:
        /*00d0*/ 	.word	0xffffffff


	//   ....[1]....
        /*00d4*/ 	.word	0xffffffff


	//   ....[2]....
        /*00d8*/ 	.word	0xffffffff


	//   ....[3]....
        /*00dc*/ 	.word	0xffffffff


	//   ....[4]....
        /*00e0*/ 	.word	0xffffffff


	//   ....[5]....
        /*00e4*/ 	.word	0xffffffff


	//   ....[6]....
        /*00e8*/ 	.word	0xffffffff


	//   ....[7]....
        /*00ec*/ 	.word	0xffffffff


	//   ....[8]....
        /*00f0*/ 	.word	0xffffffff


	//   ....[9]....
        /*00f4*/ 	.word	0xffffffff


	//   ....[10]....
        /*00f8*/ 	.word	0xffffffff


	//   ....[11]....
        /*00fc*/ 	.word	0xffffffff


	//   ....[12]....
        /*0100*/ 	.word	0xffffffff


	//   ....[13]....
        /*0104*/ 	.word	0xffffffff


	//   ....[14]....
        /*0108*/ 	.word	0xffffffff


	//   ....[15]....
        /*010c*/ 	.word	0xffffffff


	//   ....[16]....
        /*0110*/ 	.word	0xffffffff


	//   ....[17]....
        /*0114*/ 	.word	0xffffffff


	//   ....[18]....
        /*0118*/ 	.word	0xffffffff


	//   ....[19]....
        /*011c*/ 	.word	0xffffffff


	//   ....[20]....
        /*0120*/ 	.word	0xffffffff


	//   ....[21]....
        /*0124*/ 	.word	0xffffffff


	//   ....[22]....
        /*0128*/ 	.word	0xffffffff


	//   ....[23]....
        /*012c*/ 	.word	0xffffffff


	//   ....[24]....
        /*0130*/ 	.word	0xffffffff


	//   ....[25]....
        /*0134*/ 	.word	0xffffffff


	//   ....[26]....
        /*0138*/ 	.word	0xffffffff


	//   ....[27]....
        /*013c*/ 	.word	0xffffffff


	//   ....[28]....
        /*0140*/ 	.word	0xffffffff


	//   ....[29]....
        /*0144*/ 	.word	0xffffffff


	//   ....[30]....
        /*0148*/ 	.word	0xffffffff


	//   ....[31]....
        /*014c*/ 	.word	0xffffffff


	//----- nvinfo : EIATTR_COOP_GROUP_INSTR_OFFSETS
	.align		4
.L_142:
        /*0150*/ 	.byte	0x04, 0x28
        /*0152*/ 	.short	(.L_144 - .L_143)


	//   ....[0]....
.L_143:
        /*0154*/ 	.word	0x00004500


	//   ....[1]....
        /*0158*/ 	.word	0x00004530


	//   ....[2]....
        /*015c*/ 	.word	0x00004570


	//   ....[3]....
        /*0160*/ 	.word	0x00004580


	//   ....[4]....
        /*0164*/ 	.word	0x00004fe0


	//   ....[5]....
        /*0168*/ 	.word	0x00005060


	//   ....[6]....
        /*016c*/ 	.word	0x000052e0


	//   ....[7]....
        /*0170*/ 	.word	0x00005330


	//   ....[8]....
        /*0174*/ 	.word	0x00008e30


	//   ....[9]....
        /*0178*/ 	.word	0x00008e50


	//   ....[10]....
        /*017c*/ 	.word	0x00009230


	//   ....[11]....
        /*0180*/ 	.word	0x00009280


	//   ....[12]....
        /*0184*/ 	.word	0x00009a80


	//   ....[13]....
        /*0188*/ 	.word	0x00009b50


	//   ....[14]....
        /*018c*/ 	.word	0x00009e50


	//   ....[15]....
        /*0190*/ 	.word	0x00009ea0


	//   ....[16]....
        /*0194*/ 	.word	0x0000d2a0


	//   ....[17]....
        /*0198*/ 	.word	0x0000d2f0


	//   ....[18]....
        /*019c*/ 	.word	0x0000d350


	//   ....[19]....
        /*01a0*/ 	.word	0x0000d360


	//   ....[20]....
        /*01a4*/ 	.word	0x0000d3b0


	//   ....[21]....
        /*01a8*/ 	.word	0x0000d3c0


	//   ....[22]....
        /*01ac*/ 	.word	0x0000d3d0


	//   ....[23]....
        /*01b0*/ 	.word	0x0000d3e0


	//   ....[24]....
        /*01b4*/ 	.word	0x0000f960


	//   ....[25]....
        /*01b8*/ 	.word	0x0000f980


	//   ....[26]....
        /*01bc*/ 	.word	0x0000f9a0


	//   ....[27]....
        /*01c0*/ 	.word	0x0000f9d0


	//   ....[28]....
        /*01c4*/ 	.word	0x0000fa30


	//   ....[29]....
        /*01c8*/ 	.word	0x0000fa80


	//   ....[30]....
        /*01cc*/ 	.word	0x0000fac0


	//   ....[31]....
        /*01d0*/ 	.word	0x0000fae0


	//----- nvinfo : EIATTR_EXIT_INSTR_OFFSETS
	.align		4
.L_144:
        /*01d4*/ 	.byte	0x04, 0x1c
        /*01d6*/ 	.short	(.L_146 - .L_145)


	//   ....[0]....
.L_145:
        /*01d8*/ 	.word	0x000004c0


	//   ....[1]....
        /*01dc*/ 	.word	0x00010e30


	//   ....[2]....
        /*01e0*/ 	.word	0x00010f10


	//   ....[3]....
        /*01e4*/ 	.word	0x000119d0


	//   ....[4]....
        /*01e8*/ 	.word	0x00011a60


	//----- nvinfo : EIATTR_CRS_STACK_SIZE
	.align		4
.L_146:
        /*01ec*/ 	.byte	0x04, 0x1e
        /*01ee*/ 	.short	(.L_148 - .L_147)
.L_147:
        /*01f0*/ 	.word	0x00000000


	//----- nvinfo : EIATTR_CBANK_PARAM_SIZE
	.align		4
.L_148:
        /*01f4*/ 	.byte	0x03, 0x19
        /*01f6*/ 	.short	0x01d0


	//----- nvinfo : EIATTR_PARAM_CBANK
	.align		4
        /*01f8*/ 	.byte	0x04, 0x0a
        /*01fa*/ 	.short	(.L_150 - .L_149)
	.align		4
.L_149:
        /*01fc*/ 	.word	index@(.nv.constant0._ZN5flash16flash_fwd_kernelI23Flash_fwd_kernel_traitsILi32ELi128ELi128ELi4ELb0ELb0EN7cutlass6half_tE19Flash_kernel_traitsILi32ELi128ELi128ELi4ES3_EELb0ELb1ELb0ELb0ELb0ELb0ELb0ELb0EEEvNS_16Flash_fwd_paramsE)
        /*0200*/ 	.short	0x0210
        /*0202*/ 	.short	0x01d0


	//----- nvinfo : EIATTR_SW_WAR
	.align		4
.L_150:
        /*0204*/ 	.byte	0x04, 0x36
        /*0206*/ 	.short	(.L_152 - .L_151)
.L_151:
        /*0208*/ 	.word	0x00000008
.L_152:


//--------------------- .nv.info._ZN5flash16flash_fwd_kernelI23Flash_fwd_kernel_traitsILi32ELi128ELi128ELi4ELb0ELb0EN7cutlass6half_tE19Flash_kernel_traitsILi32ELi128ELi128ELi4ES3_EELb0ELb1ELb0ELb1ELb0ELb0ELb0ELb0EEEvNS_16Flash_fwd_paramsE --------------------------
	.section	.nv.info._ZN5flash16flash_fwd_kernelI23Flash_fwd_kernel_traitsILi32ELi128ELi128ELi4ELb0ELb0EN7cutlass6half_tE19Flash_kernel_traitsILi32ELi128ELi128ELi4ES3_EELb0ELb1ELb0ELb1ELb0ELb0ELb0ELb0EEEvNS_16Flash_fwd_paramsE,"",@"SHT_CUDA_INFO"
	.sectionflags	@""
	.align	4


	//----- nvinfo : EIATTR_CUDA_API_VERSION
	.align		4
        /*0000*/ 	.byte	0x04, 0x37
        /*0002*/ 	.short	(.L_154 - .L_153)
.L_153:
        /*0004*/ 	.word	0x00000082


	//----- nvinfo : EIATTR_KPARAM_INFO
	.align		4
.L_154:
        /*0008*/ 	.byte	0x04, 0x17
        /*000a*/ 	.short	(.L_156 - .L_155)
.L_155:
        /*000c*/ 	.word	0x00000000
        /*0010*/ 	.short	0x0000
        /*0012*/ 	.short	0x0000
        /*0014*/ 	.byte	0x00, 0xf0, 0x41, 0x07


	//----- nvinfo : EIATTR_SPARSE_MMA_MASK
	.align		4
.L_156:
        /*0018*/ 	.byte	0x03, 0x50
        /*001a*/ 	.short	0x0000


	//----- nvinfo : EIATTR_MAXREG_COUNT
	.align		4
        /*001c*/ 	.byte	0x03, 0x1b
        /*001e*/ 	.short	0x00ff


	//----- nvinfo : EIATTR_NUM_BARRIERS
	.align		4
        /*0020*/ 	.byte	0x02, 0x4c
        /*0022*/ 	.byte	0x01
	.zero		1


	//----- nvinfo : EIATTR_ANNOTATIONS
	.align		4
        /*0024*/ 	.byte	0x04, 0x55
        /*0026*/ 	.short	(.L_158 - .L_157)


	//   ....[0]....
.L_157:
        /*0028*/ 	.word	0x00000001
        /*002c*/ 	.byte	0xe0, 0x84, 0x00, 0x00, 0x01, 0x00, 0x00, 0x00, 0x30, 0x86, 0x00, 0x00, 0x01, 0x00, 0x00, 0x00
        /*003c*/ 	.byte	0xf0, 0x86, 0x00, 0x00, 0x01, 0x00, 0x00, 0x00, 0x20, 0xa1, 0x00, 0x00, 0x01, 0x00, 0x00, 0x00
        /*004c*/ 	.byte	0x30, 0xa1, 0x00, 0x00, 0x01, 0x00, 0x00, 0x00, 0x40, 0xa1, 0x00, 0x00


	//----- nvinfo : EIATTR_MERCURY_ISA_VERSION
	.align		4
.L_158:
        /*0058*/ 	.byte	0x03, 0x5f
        /*005a*/ 	.short	0x0101


	//----- nvinfo : EIATTR_INT_WARP_WIDE_INSTR_OFFSETS
	.align		4
        /*005c*/ 	.byte	0x04, 0x31
        /*005e*/ 	.short	(.L_160 - .L_159)


	//   ....[0]....
.L_159:
        /*0060*/ 	.word	0x00007710


	//----- nvinfo : EIATTR_COOP_GROUP_MASK_REGIDS
	.align		4
.L_160:
        /*0064*/ 	.byte	0x04, 0x29
        /*0066*/ 	.short	(.L_162 - .L_161)


	//   ....[0]....
.L_161:
        /*0068*/ 	.word	0xffffffff


	//   ....[1]....
        /*006c*/ 	.word	0xffffffff


	//   ....[2]....
        /*0070*/ 	.word	0xffffffff


	//   ....[3]....
        /*0074*/ 	.word	0xffffffff


	//   ....[4]....
        /*0078*/ 	.word	0xffffffff


	//   ....[5]....
        /*007c*/ 	.word	0xffffffff


	//   ....[6]....
        /*0080*/ 	.word	0xffffffff


	//   ....[7]....
        /*0084*/ 	.word	0xffffffff


	//   ....[8]....
        /*0088*/ 	.word	0xffffffff


	//   ....[9]....
        /*008c*/ 	.word	0xffffffff


	//   ....[10]....
        /*0090*/ 	.word	0xffffffff


	//   ....[11]....
        /*0094*/ 	.word	0xffffffff


	//   ....[12]....
        /*0098*/ 	.word	0xffffffff


	//   ....[13]....
        /*009c*/ 	.word	0xffffffff


	//   ....[14]....
        /*00a0*/ 	.word	0xffffffff


	//   ....[15]....
        /*00a4*/ 	.word	0xffffffff


	//   ....[16]....
        /*00a8*/ 	.word	0xffffffff


	//   ....[17]....
        /*00ac*/ 	.word	0xffffffff


	//   ....[18]....
        /*00b0*/ 	.word	0xffffffff


	//   ....[19]....
        /*00b4*/ 	.word	0xffffffff


	//   ....[20]....
        /*00b8*/ 	.word	0xffffffff


	//   ....[21]....
        /*00bc*/ 	.word	0xffffffff


	//   ....[22]....
        /*00c0*/ 	.word	0xffffffff


	//   ....[23]....
        /*00c4*/ 	.word	0xffffffff


	//   ....[24]....
        /*00c8*/ 	.word	0xffffffff


	//   ....[25]....
        /*00cc*/ 	.word	0xffffffff


	//   ....[26]....
        /*00d0*/ 	.word	0xffffffff


	//   ....[27]....
        /*00d4*/ 	.word	0xffffffff


	//   ....[28]....
        /*00d8*/ 	.word	0xffffffff


	//   ....[29]....
        /*00dc*/ 	.word	0xffffffff


	//   ....[30]....
        /*00e0*/ 	.word	0xffffffff


	//   ....[31]....
        /*00e4*/ 	.word	0xffffffff


	//----- nvinfo : EIATTR_COOP_GROUP_INSTR_OFFSETS
	.align		4
.L_162:
        /*00e8*/ 	.byte	0x04, 0x28
        /*00ea*/ 	.short	(.L_164 - .L_163)


	//   ....[0]....
.L_163:
        /*00ec*/ 	.word	0x00004f90


	//   ....[1]....
        /*00f0*/ 	.word	0x00005060


	//   ....[2]....
        /*00f4*/ 	.word	0x00005080


	//   ....[3]....
        /*00f8*/ 	.word	0x00005110


	//   ....[4]....
        /*00fc*/ 	.word	0x000059f0


	//   ....[5]....
        /*0100*/ 	.word	0x00005b10


	//   ....[6]....
        /*0104*/ 	.word	0x00005ba0


	//   ....[7]....
        /*0108*/ 	.word	0x00005d40


	//   ....[8]....
        /*010c*/ 	.word	0x0000a490


	//   ....[9]....
        /*0110*/ 	.word	0x0000a4b0


	//   ....[10]....
        /*0114*/ 	.word	0x0000a970


	//   ....[11]....
        /*0118*/ 	.word	0x0000aac0


	//   ....[12]....
        /*011c*/ 	.word	0x0000ac50


	//   ....[13]....
        /*0120*/ 	.word	0x0000ae00


	//   ....[14]....
        /*0124*/ 	.word	0x0000b160


	//   ....[15]....
        /*0128*/ 	.word	0x0000b330


	//   ....[16]....
        /*012c*/ 	.word	0x0000ed20


	//   ....[17]....
        /*0130*/ 	.word	0x0000ed60


	//   ....[18]....
        /*0134*/ 	.word	0x0000ed90


	//   ....[19]....
        /*0138*/ 	.word	0x0000eda0


	//   ....[20]....
        /*013c*/ 	.word	0x0000f4f0


	//   ....[21]....
        /*0140*/ 	.word	0x0000f7e0


	//   ....[22]....
        /*0144*/ 	.word	0x0000fec0


	//   ....[23]....
        /*0148*/ 	.word	0x0000ff60


	//   ....[24]....
        /*014c*/ 	.word	0x00011770


	//   ....[25]....
        /*0150*/ 	.word	0x00011790


	//   ....[26]....
        /*0154*/ 	.word	0x000117b0


	//   ....[27]....
        /*0158*/ 	.word	0x000117e0


	//   ....[28]....
        /*015c*/ 	.word	0x00011850


	//   ....[29]....
        /*0160*/ 	.word	0x00011890


	//   ....[30]....
        /*0164*/ 	.word	0x000119b0


	//   ....[31]....
        /*0168*/ 	.word	0x000119e0


	//----- nvinfo : EIATTR_EXIT_INSTR_OFFSETS
	.align		4
.L_164:
        /*016c*/ 	.byte	0x04, 0x1c
        /*016e*/ 	.short	(.L_166 - .L_165)


	//   ....[0]....
.L_165:
        /*0170*/ 	.word	0x000004c0


	//   ....[1]....
        /*0174*/ 	.word	0x00012b70


	//   ....[2]....
        /*0178*/ 	.word	0x00012c50


	//   ....[3]....
        /*017c*/ 	.word	0x00013720


	//   ....[4]....
        /*0180*/ 	.word	0x000137b0


	//----- nvinfo : EIATTR_CRS_STACK_SIZE
	.align		4
.L_166:
        /*0184*/ 	.byte	0x04, 0x1e
        /*0186*/ 	.short	(.L_168 - .L_167)
.L_167:
        /*0188*/ 	.word	0x00000000


	//----- nvinfo : EIATTR_CBANK_PARAM_SIZE
	.align		4
.L_168:
        /*018c*/ 	.byte	0x03, 0x19
        /*018e*/ 	.short	0x01d0


	//----- nvinfo : EIATTR_PARAM_CBANK
	.align		4
        /*0190*/ 	.byte	0x04, 0x0a
        /*0192*/ 	.short	(.L_170 - .L_169)
	.align		4
.L_169:
        /*0194*/ 	.word	index@(.nv.constant0._ZN5flash16flash_fwd_kernelI23Flash_fwd_kernel_traitsILi32ELi128ELi128ELi4ELb0ELb0EN7cutlass6half_tE19Flash_kernel_traitsILi32ELi128ELi128ELi4ES3_EELb0ELb1ELb0ELb1ELb0ELb0ELb0ELb0EEEvNS_16Flash_fwd_paramsE)
        /*0198*/ 	.short	0x0210
        /*019a*/ 	.short	0x01d0


	//----- nvinfo : EIATTR_SW_WAR
	.align		4
.L_170:
        /*019c*/ 	.byte	0x04, 0x36
        /*019e*/ 	.short	(.L_172 - .L_171)
.L_171:
        /*01a0*/ 	.word	0x00000008
.L_172:


//--------------------- .nv.info._ZN5flash16flash_fwd_kernelI23Flash_fwd_kernel_traitsILi32ELi128ELi128ELi4ELb0ELb0EN7cutlass6half_tE19Flash_kernel_traitsILi32ELi128ELi128ELi4ES3_EELb1ELb1ELb0ELb0ELb0ELb0ELb0ELb0EEEvNS_16Flash_fwd_paramsE --------------------------
	.section	.nv.info._ZN5flash16flash_fwd_kernelI23Flash_fwd_kernel_traitsILi32ELi128ELi128ELi4ELb0ELb0EN7cutlass6half_tE19Flash_kernel_traitsILi32ELi128ELi128ELi4ES3_EELb1ELb1ELb0ELb0ELb0ELb0ELb0ELb0EEEvNS_16Flash_fwd_paramsE,"",@"SHT_CUDA_INFO"
	.sectionflags	@""
	.align	4


	//----- nvinfo : EIATTR_CUDA_API_VERSION
	.align		4
        /*0000*/ 	.byte	0x04, 0x37
        /*0002*/ 	.short	(.L_174 - .L_173)
.L_173:
        /*0004*/ 	.word	0x00000082


	//----- nvinfo : EIATTR_KPARAM_INFO
	.align		4
.L_174:
        /*0008*/ 	.byte	0x04, 0x17
        /*000a*/ 	.short	(.L_176 - .L_175)
.L_175:
        /*000c*/ 	.word	0x00000000
        /*0010*/ 	.short	0x0000
        /*0012*/ 	.short	0x0000
        /*0014*/ 	.byte	0x00, 0xf0, 0x41, 0x07


	//----- nvinfo : EIATTR_SPARSE_MMA_MASK
	.align		4
.L_176:
        /*0018*/ 	.byte	0x03, 0x50
        /*001a*/ 	.short	0x0000


	//----- nvinfo : EIATTR_MAXREG_COUNT
	.align		4
        /*001c*/ 	.byte	0x03, 0x1b
        /*001e*/ 	.short	0x00ff


	//----- nvinfo : EIATTR_NUM_BARRIERS
	.align		4
        /*0020*/ 	.byte	0x02, 0x4c
        /*0022*/ 	.byte	0x01
	.zero		1


	//----- nvinfo : EIATTR_ANNOTATIONS
	.align		4
        /*0024*/ 	.byte	0x04, 0x55
        /*0026*/ 	.short	(.L_178 - .L_177)


	//   ....[0]....
.L_177:
        /* <DEDUP_REMOVED lines=95> */


	//----- nvinfo : EIATTR_MERCURY_ISA_VERSION
	.align		4
.L_178:
        /*0600*/ 	.byte	0x03, 0x5f
        /*0602*/ 	.short	0x0101


	//----- nvinfo : EIATTR_INT_WARP_WIDE_INSTR_OFFSETS
	.align		4
        /*0604*/ 	.byte	0x04, 0x31
        /*0606*/ 	.short	(.L_180 - .L_179)


	//   ....[0]....
.L_179:
        /*0608*/ 	.word	0x0000a0f0


	//----- nvinfo : EIATTR_COOP_GROUP_MASK_REGIDS
	.align		4
.L_180:
        /*060c*/ 	.byte	0x04, 0x29
        /*060e*/ 	.short	(.L_182 - .L_181)


	//   ....[0]....
.L_181:
        /*0610*/ 	.word	0xffffffff


	//   ....[1]....
        /*0614*/ 	.word	0xffffffff


	//   ....[2]....
        /*0618*/ 	.word	0xffffffff


	//   ....[3]....
        /*061c*/ 	.word	0xffffffff


	//   ....[4]....
        /*0620*/ 	.word	0xffffffff


	//   ....[5]....
        /*0624*/ 	.word	0xffffffff


	//   ....[6]....
        /*0628*/ 	.word	0xffffffff


	//   ....[7]....
        /*062c*/ 	.word	0xffffffff


	//   ....[8]....
        /*0630*/ 	.word	0xffffffff


	//   ....[9]....
        /*0634*/ 	.word	0xffffffff


	//   ....[10]....
        /*0638*/ 	.word	0xffffffff


	//   ....[11]....
        /*063c*/ 	.word	0xffffffff


	//   ....[12]....
        /*0640*/ 	.word	0xffffffff


	//   ....[13]....
        /*0644*/ 	.word	0xffffffff


	//   ....[14]....
        /*0648*/ 	.word	0xffffffff


	//   ....[15]....
        /*064c*/ 	.word	0xffffffff


	//   ....[16]....
        /*0650*/ 	.word	0xffffffff


	//   ....[17]....
        /*0654*/ 	.word	0xffffffff


	//   ....[18]....
        /*0658*/ 	.word	0xffffffff


	//   ....[19]....
        /*065c*/ 	.word	0xffffffff


	//   ....[20]....
        /*0660*/ 	.word	0xffffffff


	//   ....[21]....
        /*0664*/ 	.word	0xffffffff


	//   ....[22]....
        /*0668*/ 	.word	0xffffffff


	//   ....[23]....
        /*066c*/ 	.word	0xffffffff


	//   ....[24]....
        /*0670*/ 	.word	0xffffffff


	//   ....[25]....
        /*0674*/ 	.word	0xffffffff


	//   ....[26]....
        /*0678*/ 	.word	0xffffffff


	//   ....[27]....
        /*067c*/ 	.word	0xffffffff


	//   ....[28]....
        /*0680*/ 	.word	0xffffffff


	//   ....[29]....
        /*0684*/ 	.word	0xffffffff


	//   ....[30]....
        /*0688*/ 	.word	0xffffffff


	//   ....[31]....
        /*068c*/ 	.word	0xffffffff


	//----- nvinfo : EIATTR_COOP_GROUP_INSTR_OFFSETS
	.align		4
.L_182:
        /*0690*/ 	.byte	0x04, 0x28
        /*0692*/ 	.short	(.L_184 - .L_183)


	//   ....[0]....
.L_183:
        /*0694*/ 	.word	0x000048d0


	//   ....[1]....
        /*0698*/ 	.word	0x00004a10


	//   ....[2]....
        /*069c*/ 	.word	0x00004a40


	//   ....[3]....
        /*06a0*/ 	.word	0x00004ba0


	//   ....[4]....
        /*06a4*/ 	.word	0x000054e0


	//   ....[5]....
        /*06a8*/ 	.word	0x000055c0


	//   ....[6]....
        /*06ac*/ 	.word	0x00005610


	//   ....[7]....
        /*06b0*/ 	.word	0x000056e0


	//   ....[8]....
        /*06b4*/ 	.word	0x0000cd10


	//   ....[9]....
        /*06b8*/ 	.word	0x0000ce30


	//   ....[10]....
        /*06bc*/ 	.word	0x0000d7a0


	//   ....[11]....
        /*06c0*/ 	.word	0x0000d7b0


	//   ....[12]....
        /*06c4*/ 	.word	0x0000d7d0


	//   ....[13]....
        /*06c8*/ 	.word	0x0000d880


	//   ....[14]....
        /*06cc*/ 	.word	0x0000d8a0


	//   ....[15]....
        /*06d0*/ 	.word	0x0000d8d0


	//   ....[16]....
        /*06d4*/ 	.word	0x00014db0


	//   ....[17]....
        /*06d8*/ 	.word	0x00014e60


	//   ....[18]....
        /*06dc*/ 	.word	0x00014f60


	//   ....[19]....
        /*06e0*/ 	.word	0x00014fa0


	//   ....[20]....
        /*06e4*/ 	.word	0x00014fe0


	//   ....[21]....
        /*06e8*/ 	.word	0x00015020


	//   ....[22]....
        /*06ec*/ 	.word	0x00015100


	//   ....[23]....
        /*06f0*/ 	.word	0x00015130


	//   ....[24]....
        /*06f4*/ 	.word	0x0001a3b0


	//   ....[25]....
        /*06f8*/ 	.word	0x0001a3c0


	//   ....[26]....
        /*06fc*/ 	.word	0x0001a3d0


	//   ....[27]....
        /*0700*/ 	.word	0x0001a3e0


	//   ....[28]....
        /*0704*/ 	.word	0x0001a410


	//   ....[29]....
        /*0708*/ 	.word	0x0001a430


	//   ....[30]....
        /*070c*/ 	.word	0x0001a450


	//   ....[31]....
        /*0710*/ 	.word	0x0001a480


	//----- nvinfo : EIATTR_EXIT_INSTR_OFFSETS
	.align		4
.L_184:
        /*0714*/ 	.byte	0x04, 0x1c
        /*0716*/ 	.short	(.L_186 - .L_185)


	//   ....[0]....
.L_185:
        /*0718*/ 	.word	0x000006d0


	//   ....[1]....
        /*071c*/ 	.word	0x0001b860


	//   ....[2]....
        /*0720*/ 	.word	0x0001b940


	//   ....[3]....
        /*0724*/ 	.word	0x0001c3e0


	//   ....[4]....
        /*0728*/ 	.word	0x0001c470


	//----- nvinfo : EIATTR_CRS_STACK_SIZE
	.align		4
.L_186:
        /*072c*/ 	.byte	0x04, 0x1e
        /*072e*/ 	.short	(.L_188 - .L_187)
.L_187:
        /*0730*/ 	.word	0x00000000


	//----- nvinfo : EIATTR_CBANK_PARAM_SIZE
	.align		4
.L_188:
        /*0734*/ 	.byte	0x03, 0x19
        /*0736*/ 	.short	0x01d0


	//----- nvinfo : EIATTR_PARAM_CBANK
	.align		4
        /*0738*/ 	.byte	0x04, 0x0a
        /*073a*/ 	.short	(.L_190 - .L_189)
	.align		4
.L_189:
        /*073c*/ 	.word	index@(.nv.constant0._ZN5flash16flash_fwd_kernelI23Flash_fwd_kernel_traitsILi32ELi128ELi128ELi4ELb0ELb0EN7cutlass6half_tE19Flash_kernel_traitsILi32ELi128ELi128ELi4ES3_EELb1ELb1ELb0ELb0ELb0ELb0ELb0ELb0EEEvNS_16Flash_fwd_paramsE)
        /*0740*/ 	.short	0x0210
        /*0742*/ 	.short	0x01d0


	//----- nvinfo : EIATTR_SW_WAR
	.align		4
.L_190:
        /*0744*/ 	.byte	0x04, 0x36
        /*0746*/ 	.short	(.L_192 - .L_191)
.L_191:
        /*0748*/ 	.word	0x00000008
.L_192:


//--------------------- .nv.info._ZN5flash16flash_fwd_kernelI23Flash_fwd_kernel_traitsILi32ELi128ELi128ELi4ELb0ELb0EN7cutlass6half_tE19Flash_kernel_traitsILi32ELi128ELi128ELi4ES3_EELb1ELb1ELb0ELb0ELb1ELb1ELb0ELb0EEEvNS_16Flash_fwd_paramsE --------------------------
	.section	.nv.info._ZN5flash16flash_fwd_kernelI23Flash_fwd_kernel_traitsILi32ELi128ELi128ELi4ELb0ELb0EN7cutlass6half_tE19Flash_kernel_traitsILi32ELi128ELi128ELi4ES3_EELb1ELb1ELb0ELb0ELb1ELb1ELb0ELb0EEEvNS_16Flash_fwd_paramsE,"",@"SHT_CUDA_INFO"
	.sectionflags	@""
	.align	4


	//----- nvinfo : EIATTR_CUDA_API_VERSION
	.align		4
        /*0000*/ 	.byte	0x04, 0x37
        /*0002*/ 	.short	(.L_194 - .L_193)
.L_193:
        /*0004*/ 	.word	0x00000082


	//----- nvinfo : EIATTR_KPARAM_INFO
	.align		4
.L_194:
        /*0008*/ 	.byte	0x04, 0x17
        /*000a*/ 	.short	(.L_196 - .L_195)
.L_195:
        /*000c*/ 	.word	0x00000000
        /*0010*/ 	.short	0x0000
        /*0012*/ 	.short	0x0000
        /*0014*/ 	.byte	0x00, 0xf0, 0x41, 0x07


	//----- nvinfo : EIATTR_SPARSE_MMA_MASK
	.align		4
.L_196:
        /*0018*/ 	.byte	0x03, 0x50
        /*001a*/ 	.short	0x0000


	//----- nvinfo : EIATTR_MAXREG_COUNT
	.align		4
        /*001c*/ 	.byte	0x03, 0x1b
        /*001e*/ 	.short	0x00ff


	//----- nvinfo : EIATTR_NUM_BARRIERS
	.align		4
        /*0020*/ 	.byte	0x02, 0x4c
        /*0022*/ 	.byte	0x01
	.zero		1


	//----- nvinfo : EIATTR_ANNOTATIONS
	.align		4
        /*0024*/ 	.byte	0x04, 0x55
        /*0026*/ 	.short	(.L_198 - .L_197)


	//   ....[0]....
.L_197:
        /* <DEDUP_REMOVED lines=36> */
        /*025c*/ 	.byte	0xf0, 0xed, 0x00, 0x00, 0x01, 0x00, 0x00, 0x00, 0x30, 0xee, 0x00, 0x00


	//----- nvinfo : EIATTR_MERCURY_ISA_VERSION
	.align		4
.L_198:
        /*0268*/ 	.byte	0x03, 0x5f
        /*026a*/ 	.short	0x0101


	//----- nvinfo : EIATTR_COOP_GROUP_MASK_REGIDS
	.align		4
        /*026c*/ 	.byte	0x04, 0x29
        /*026e*/ 	.short	(.L_200 - .L_199)


	//   ....[0]....
.L_199:
        /*0270*/ 	.word	0xffffffff


	//   ....[1]....
        /*0274*/ 	.word	0xffffffff


	//   ....[2]....
        /*0278*/ 	.word	0xffffffff


	//   ....[3]....
        /*027c*/ 	.word	0xffffffff


	//   ....[4]....
        /*0280*/ 	.word	0xffffffff


	//   ....[5]....
        /*0284*/ 	.word	0xffffffff


	//   ....[6]....
        /*0288*/ 	.word	0xffffffff


	//   ....[7]....
        /*028c*/ 	.word	0xffffffff


	//   ....[8]....
        /*0290*/ 	.word	0xffffffff


	//   ....[9]....
        /*0294*/ 	.word	0xffffffff


	//   ....[10]....
        /*0298*/ 	.word	0xffffffff


	//   ....[11]....
        /*029c*/ 	.word	0xffffffff


	//   ....[12]....
        /*02a0*/ 	.word	0xffffffff


	//   ....[13]....
        /*02a4*/ 	.word	0xffffffff


	//   ....[14]....
        /*02a8*/ 	.word	0xffffffff


	//   ....[15]....
        /*02ac*/ 	.word	0xffffffff


	//   ....[16]....
        /*02b0*/ 	.word	0xffffffff


	//   ....[17]....
        /*02b4*/ 	.word	0xffffffff


	//   ....[18]....
        /*02b8*/ 	.word	0xffffffff


	//   ....[19]....
        /*02bc*/ 	.word	0xffffffff


	//   ....[20]....
        /*02c0*/ 	.word	0xffffffff


	//   ....[21]....
        /*02c4*/ 	.word	0xffffffff


	//   ....[22]....
        /*02c8*/ 	.word	0xffffffff


	//   ....[23]....
        /*02cc*/ 	.word	0xffffffff


	//----- nvinfo : EIATTR_COOP_GROUP_INSTR_OFFSETS
	.align		4
.L_200:
        /*02d0*/ 	.byte	0x04, 0x28
        /*02d2*/ 	.short	(.L_202 - .L_201)


	//   ....[0]....
.L_201:
        /*02d4*/ 	.word	0x00002d30


	//   ....[1]....
        /*02d8*/ 	.word	0x00002f30


	//   ....[2]....
        /*02dc*/ 	.word	0x000039b0


	//   ....[3]....
        /*02e0*/ 	.word	0x00003a70


	//   ....[4]....
        /*02e4*/ 	.word	0x00003b40


	//   ....[5]....
        /*02e8*/ 	.word	0x00003c70


	//   ....[6]....
        /*02ec*/ 	.word	0x00003f00


	//   ....[7]....
        /*02f0*/ 	.word	0x00003f70


	//   ....[8]....
        /*02f4*/ 	.word	0x00009d60


	//   ....[9]....
        /*02f8*/ 	.word	0x00009ec0


	//   ....[10]....
        /*02fc*/ 	.word	0x00009f00


	//   ....[11]....
        /*0300*/ 	.word	0x0000a020


	//   ....[12]....
        /*0304*/ 	.word	0x0000a140


	//   ....[13]....
        /*0308*/ 	.word	0x0000a180


	//   ....[14]....
        /*030c*/ 	.word	0x0000a1d0


	//   ....[15]....
        /*0310*/ 	.word	0x0000a310


	//   ....[16]....
        /*0314*/ 	.word	0x0000f480


	//   ....[17]....
        /*0318*/ 	.word	0x0000f4c0


	//   ....[18]....
        /*031c*/ 	.word	0x0000f500


	//   ....[19]....
        /*0320*/ 	.word	0x0000f520


	//   ....[20]....
        /*0324*/ 	.word	0x0000f570


	//   ....[21]....
        /*0328*/ 	.word	0x0000f590


	//   ....[22]....
        /*032c*/ 	.word	0x0000f5b0


	//   ....[23]....
        /*0330*/ 	.word	0x0000f5c0


	//----- nvinfo : EIATTR_EXIT_INSTR_OFFSETS
	.align		4
.L_202:
        /*0334*/ 	.byte	0x04, 0x1c
        /*0336*/ 	.short	(.L_204 - .L_203)


	//   ....[0]....
.L_203:
        /*0338*/ 	.word	0x00000370


	//   ....[1]....
        /*033c*/ 	.word	0x00010690


	//   ....[2]....
        /*0340*/ 	.word	0x00010d70


	//   ....[3]....
        /*0344*/ 	.word	0x00010e00


	//----- nvinfo : EIATTR_CRS_STACK_SIZE
	.align		4
.L_204:
        /*0348*/ 	.byte	0x04, 0x1e
        /*034a*/ 	.short	(.L_206 - .L_205)
.L_205:
        /*034c*/ 	.word	0x00000000


	//----- nvinfo : EIATTR_CBANK_PARAM_SIZE
	.align		4
.L_206:
        /*0350*/ 	.byte	0x03, 0x19
        /*0352*/ 	.short	0x01d0


	//----- nvinfo : EIATTR_PARAM_CBANK
	.align		4
        /*0354*/ 	.byte	0x04, 0x0a
        /*0356*/ 	.short	(.L_208 - .L_207)
	.align		4
.L_207:
        /*0358*/ 	.word	index@(.nv.constant0._ZN5flash16flash_fwd_kernelI23Flash_fwd_kernel_traitsILi32ELi128ELi128ELi4ELb0ELb0EN7cutlass6half_tE19Flash_kernel_traitsILi32ELi128ELi128ELi4ES3_EELb1ELb1ELb0ELb0ELb1ELb1ELb0ELb0EEEvNS_16Flash_fwd_paramsE)
        /*035c*/ 	.short	0x0210
        /*035e*/ 	.short	0x01d0


	//----- nvinfo : EIATTR_SW_WAR
	.align		4
.L_208:
        /*0360*/ 	.byte	0x04, 0x36
        /*0362*/ 	.short	(.L_210 - .L_209)
.L_209:
        /*0364*/ 	.word	0x00000008
.L_210:


//--------------------- .nv.info._ZN5flash16flash_fwd_kernelI23Flash_fwd_kernel_traitsILi32ELi128ELi128ELi4ELb0ELb0EN7cutlass6half_tE19Flash_kernel_traitsILi32ELi128ELi128ELi4ES3_EELb0ELb1ELb0ELb0ELb1ELb1ELb1ELb0EEEvNS_16Flash_fwd_paramsE --------------------------
	.section	.nv.info._ZN5flash16flash_fwd_kernelI23Flash_fwd_kernel_traitsILi32ELi128ELi128ELi4ELb0ELb0EN7cutlass6half_tE19Flash_kernel_traitsILi32ELi128ELi128ELi4ES3_EELb0ELb1ELb0ELb0ELb1ELb1ELb1ELb0EEEvNS_16Flash_fwd_paramsE,"",@"SHT_CUDA_INFO"
	.sectionflags	@""
	.align	4


	//----- nvinfo : EIATTR_CUDA_API_VERSION
	.align		4
        /*0000*/ 	.byte	0x04, 0x37
        /*0002*/ 	.short	(.L_212 - .L_211)
.L_211:
        /*0004*/ 	.word	0x00000082


	//----- nvinfo : EIATTR_KPARAM_INFO
	.align		4
.L_212:
        /*0008*/ 	.byte	0x04, 0x17
        /*000a*/ 	.short	(.L_214 - .L_213)
.L_213:
        /*000c*/ 	.word	0x00000000
        /*0010*/ 	.short	0x0000
        /*0012*/ 	.short	0x0000
        /*0014*/ 	.byte	0x00, 0xf0, 0x41, 0x07


	//----- nvinfo : EIATTR_SPARSE_MMA_MASK
	.align		4
.L_214:
        /*0018*/ 	.byte	0x03, 0x50
        /*001a*/ 	.short	0x0000


	//----- nvinfo : EIATTR_MAXREG_COUNT
	.align		4
        /*001c*/ 	.byte	0x03, 0x1b
        /*001e*/ 	.short	0x00ff


	//----- nvinfo : EIATTR_NUM_BARRIERS
	.align		4
        /*0020*/ 	.byte	0x02, 0x4c
        /*0022*/ 	.byte	0x01
	.zero		1


	//----- nvinfo : EIATTR_ANNOTATIONS
	.align		4
        /*0024*/ 	.byte	0x04, 0x55
        /*0026*/ 	.short	(.L_216 - .L_215)


	//   ....[0]....
.L_215:
        /* <DEDUP_REMOVED lines=17> */


	//----- nvinfo : EIATTR_MERCURY_ISA_VERSION
	.align		4
.L_216:
        /*0128*/ 	.byte	0x03, 0x5f
        /*012a*/ 	.short	0x0101


	//----- nvinfo : EIATTR_COOP_GROUP_MASK_REGIDS
	.align		4
        /*012c*/ 	.byte	0x04, 0x29
        /*012e*/ 	.short	(.L_218 - .L_217)


	//   ....[0]....
.L_217:
        /*0130*/ 	.word	0xffffffff


	//   ....[1]....
        /*0134*/ 	.word	0xffffffff


	//   ....[2]....
        /*0138*/ 	.word	0xffffffff


	//   ....[3]....
        /*013c*/ 	.word	0xffffffff


	//   ....[4]....
        /*0140*/ 	.word	0xffffffff


	//   ....[5]....
        /*0144*/ 	.word	0xffffffff


	//   ....[6]....
        /*0148*/ 	.word	0xffffffff


	//   ....[7]....
        /*014c*/ 	.word	0xffffffff


	//   ....[8]....
        /*0150*/ 	.word	0xffffffff


	//   ....[9]....
        /*0154*/ 	.word	0xffffffff


	//   ....[10]....
        /*0158*/ 	.word	0xffffffff


	//   ....[11]....
        /*015c*/ 	.word	0xffffffff


	//   ....[12]....
        /*0160*/ 	.word	0xffffffff


	//   ....[13]....
        /*0164*/ 	.word	0xffffffff


	//   ....[14]....
        /*0168*/ 	.word	0xffffffff


	//   ....[15]....
        /*016c*/ 	.word	0xffffffff


	//   ....[16]....
        /*0170*/ 	.word	0xffffffff


	//   ....[17]....
        /*0174*/ 	.word	0xffffffff


	//   ....[18]....
        /*0178*/ 	.word	0xffffffff


	//   ....[19]....
        /*017c*/ 	.word	0xffffffff


	//   ....[20]....
        /*0180*/ 	.word	0xffffffff


	//   ....[21]....
        /*0184*/ 	.word	0xffffffff


	//   ....[22]....
        /*0188*/ 	.word	0xffffffff


	//   ....[23]....
        /*018c*/ 	.word	0xffffffff


	//----- nvinfo : EIATTR_COOP_GROUP_INSTR_OFFSETS
	.align		4
.L_218:
        /*0190*/ 	.byte	0x04, 0x28
        /*0192*/ 	.short	(.L_220 - .L_219)


	//   ....[0]....
.L_219:
        /*0194*/ 	.word	0x00002ff0


	//   ....[1]....
        /*0198*/ 	.word	0x000030e0


	//   ....[2]....
        /*019c*/ 	.word	0x00003ba0


	//   ....[3]....
        /*01a0*/ 	.word	0x00003c30


	//   ....[4]....
        /*01a4*/ 	.word	0x000049b0


	//   ....[5]....
        /*01a8*/ 	.word	0x00004a30


	//   ....[6]....
        /*01ac*/ 	.word	0x00004c90


	//   ....[7]....
        /*01b0*/ 	.word	0x00004cd0


	//   ....[8]....
        /*01b4*/ 	.word	0x00008870


	//   ....[9]....
        /*01b8*/ 	.word	0x000088c0


	//   ....[10]....
        /*01bc*/ 	.word	0x00008920


	//   ....[11]....
        /*01c0*/ 	.word	0x00008930


	//   ....[12]....
        /*01c4*/ 	.word	0x00008980


	//   ....[13]....
        /*01c8*/ 	.word	0x00008990


	//   ....[14]....
        /*01cc*/ 	.word	0x000089a0


	//   ....[15]....
        /*01d0*/ 	.word	0x000089b0


	//   ....[16]....
        /*01d4*/ 	.word	0x0000b0d0


	//   ....[17]....
        /*01d8*/ 	.word	0x0000b0e0


	//   ....[18]....
        /*01dc*/ 	.word	0x0000b0f0


	//   ....[19]....
        /*01e0*/ 	.word	0x0000b100


	//   ....[20]....
        /*01e4*/ 	.word	0x0000b120


	//   ....[21]....
        /*01e8*/ 	.word	0x0000b150


	//   ....[22]....
        /*01ec*/ 	.word	0x0000b170


	//   ....[23]....
        /*01f0*/ 	.word	0x0000b180


	//----- nvinfo : EIATTR_EXIT_INSTR_OFFSETS
	.align		4
.L_220:
        /*01f4*/ 	.byte	0x04, 0x1c
        /*01f6*/ 	.short	(.L_222 - .L_221)


	//   ....[0]....
.L_221:
        /*01f8*/ 	.word	0x000001b0


	//   ....[1]....
        /*01fc*/ 	.word	0x0000c090


	//   ....[2]....
        /*0200*/ 	.word	0x0000c780


	//   ....[3]....
        /*0204*/ 	.word	0x0000c810


	//----- nvinfo : EIATTR_CRS_STACK_SIZE
	.align		4
.L_222:
        /*0208*/ 	.byte	0x04, 0x1e
        /*020a*/ 	.short	(.L_224 - .L_223)
.L_223:
        /*020c*/ 	.word	0x00000000


	//----- nvinfo : EIATTR_CBANK_PARAM_SIZE
	.align		4
.L_224:
        /*0210*/ 	.byte	0x03, 0x19
        /*0212*/ 	.short	0x01d0


	//----- nvinfo : EIATTR_PARAM_CBANK
	.align		4
        /*0214*/ 	.byte	0x04, 0x0a
        /*0216*/ 	.short	(.L_226 - .L_225)
	.align		4
.L_225:
        /*0218*/ 	.word	index@(.nv.constant0._ZN5flash16flash_fwd_kernelI23Flash_fwd_kernel_traitsILi32ELi128ELi128ELi4ELb0ELb0EN7cutlass6half_tE19Flash_kernel_traitsILi32ELi128ELi128ELi4ES3_EELb0ELb1ELb0ELb0ELb1ELb1ELb1ELb0EEEvNS_16Flash_fwd_paramsE)
        /*021c*/ 	.short	0x0210
        /*021e*/ 	.short	0x01d0


	//----- nvinfo : EIATTR_SW_WAR
	.align		4
.L_226:
        /*0220*/ 	.byte	0x04, 0x36
        /*0222*/ 	.short	(.L_228 - .L_227)
.L_227:
        /*0224*/ 	.word	0x00000008
.L_228:


//--------------------- .nv.info._ZN5flash16flash_fwd_kernelI23Flash_fwd_kernel_traitsILi32ELi128ELi128ELi4ELb0ELb0EN7cutlass6half_tE19Flash_kernel_traitsILi32ELi128ELi128ELi4ES3_EELb1ELb1ELb0ELb0ELb0ELb1ELb0ELb0EEEvNS_16Flash_fwd_paramsE --------------------------
	.section	.nv.info._ZN5flash16flash_fwd_kernelI23Flash_fwd_kernel_traitsILi32ELi128ELi128ELi4ELb0ELb0EN7cutlass6half_tE19Flash_kernel_traitsILi32ELi128ELi128ELi4ES3_EELb1ELb1ELb0ELb0ELb0ELb1ELb0ELb0EEEvNS_16Flash_fwd_paramsE,"",@"SHT_CUDA_INFO"
	.sectionflags	@""
	.align	4


	//----- nvinfo : EIATTR_CUDA_API_VERSION
	.align		4
        /*0000*/ 	.byte	0x04, 0x37
        /*0002*/ 	.short	(.L_230 - .L_229)
.L_229:
        /*0004*/ 	.word	0x00000082


	//----- nvinfo : EIATTR_KPARAM_INFO
	.align		4
.L_230:
        /*0008*/ 	.byte	0x04, 0x17
        /*000a*/ 	.short	(.L_232 - .L_231)
.L_231:
        /*000c*/ 	.word	0x00000000
        /*0010*/ 	.short	0x0000
        /*0012*/ 	.short	0x0000
        /*0014*/ 	.byte	0x00, 0xf0, 0x41, 0x07


	//----- nvinfo : EIATTR_SPARSE_MMA_MASK
	.align		4
.L_232:
        /*0018*/ 	.byte	0x03, 0x50
        /*001a*/ 	.short	0x0000


	//----- nvinfo : EIATTR_MAXREG_COUNT
	.align		4
        /*001c*/ 	.byte	0x03, 0x1b
        /*001e*/ 	.short	0x00ff


	//----- nvinfo : EIATTR_NUM_BARRIERS
	.align		4
        /*0020*/ 	.byte	0x02, 0x4c
        /*0022*/ 	.byte	0x01
	.zero		1


	//----- nvinfo : EIATTR_ANNOTATIONS
	.align		4
        /*0024*/ 	.byte	0x04, 0x55
        /*0026*/ 	.short	(.L_234 - .L_233)


	//   ....[0]....
.L_233:
        /* <DEDUP_REMOVED lines=52> */


	//----- nvinfo : EIATTR_MERCURY_ISA_VERSION
	.align		4
.L_234:
        /*0350*/ 	.byte	0x03, 0x5f
        /*0352*/ 	.short	0x0101


	//----- nvinfo : EIATTR_INT_WARP_WIDE_INSTR_OFFSETS
	.align		4
        /*0354*/ 	.byte	0x04, 0x31
        /*0356*/ 	.short	(.L_236 - .L_235)


	//   ....[0]....
.L_235:
        /*0358*/ 	.word	0x00001470


	//   ....[1]....
        /*035c*/ 	.word	0x00001a30


	//----- nvinfo : EIATTR_COOP_GROUP_MASK_REGIDS
	.align		4
.L_236:
        /*0360*/ 	.byte	0x04, 0x29
        /*0362*/ 	.short	(.L_238 - .L_237)


	//   ....[0]....
.L_237:
        /*0364*/ 	.word	0xffffffff


	//   ....[1]....
        /*0368*/ 	.word	0xffffffff


	//   ....[2]....
        /*036c*/ 	.word	0xffffffff


	//   ....[3]....
        /*0370*/ 	.word	0xffffffff


	//   ....[4]....
        /*0374*/ 	.word	0xffffffff


	//   ....[5]....
        /*0378*/ 	.word	0xffffffff


	//   ....[6]....
        /*037c*/ 	.word	0xffffffff


	//   ....[7]....
        /*0380*/ 	.word	0xffffffff


	//   ....[8]....
        /*0384*/ 	.word	0xffffffff


	//   ....[9]....
        /*0388*/ 	.word	0xffffffff


	//   ....[10]....
        /*038c*/ 	.word	0xffffffff


	//   ....[11]....
        /*0390*/ 	.word	0xffffffff


	//   ....[12]....
        /*0394*/ 	.word	0xffffffff


	//   ....[13]....
        /*0398*/ 	.word	0xffffffff


	//   ....[14]....
        /*039c*/ 	.word	0xffffffff


	//   ....[15]....
        /*03a0*/ 	.word	0xffffffff


	//   ....[16]....
        /*03a4*/ 	.word	0xffffffff


	//   ....[17]....
        /*03a8*/ 	.word	0xffffffff


	//   ....[18]....
        /*03ac*/ 	.word	0xffffffff


	//   ....[19]....
        /*03b0*/ 	.word	0xffffffff


	//   ....[20]....
        /*03b4*/ 	.word	0xffffffff


	//   ....[21]....
        /*03b8*/ 	.word	0xffffffff


	//   ....[22]....
        /*03bc*/ 	.word	0xffffffff


	//   ....[23]....
        /*03c0*/ 	.word	0xffffffff


	//   ....[24]....
        /*03c4*/ 	.word	0xffffffff


	//   ....[25]....
        /*03c8*/ 	.word	0xffffffff


	//   ....[26]....
        /*03cc*/ 	.word	0xffffffff


	//   ....[27]....
        /*03d0*/ 	.word	0xffffffff


	//   ....[28]....
        /*03d4*/ 	.word	0xffffffff


	//   ....[29]....
        /*03d8*/ 	.word	0xffffffff


	//   ....[30]....
        /*03dc*/ 	.word	0xffffffff


	//   ....[31]....
        /*03e0*/ 	.word	0xffffffff


	//----- nvinfo : EIATTR_COOP_GROUP_INSTR_OFFSETS
	.align		4
.L_238:
        /*03e4*/ 	.byte	0x04, 0x28
        /*03e6*/ 	.short	(.L_240 - .L_239)


	//   ....[0]....
.L_239:
        /*03e8*/ 	.word	0x00003ab0


	//   ....[1]....
        /*03ec*/ 	.word	0x00003d10


	//   ....[2]....
        /*03f0*/ 	.word	0x000045b0


	//   ....[3]....
        /*03f4*/ 	.word	0x000047a0


	//   ....[4]....
        /*03f8*/ 	.word	0x000047e0


	//   ....[5]....
        /*03fc*/ 	.word	0x00004980


	//   ....[6]....
        /*0400*/ 	.word	0x00004ba0


	//   ....[7]....
        /*0404*/ 	.word	0x00004c00


	//   ....[8]....
        /*0408*/ 	.word	0x0000b480


	//   ....[9]....
        /*040c*/ 	.word	0x0000b4c0


	//   ....[10]....
        /*0410*/ 	.word	0x0000b650


	//   ....[11]....
        /*0414*/ 	.word	0x0000b680


	//   ....[12]....
        /*0418*/ 	.word	0x0000c180


	//   ....[13]....
        /*041c*/ 	.word	0x0000c290


	//   ....[14]....
        /*0420*/ 	.word	0x0000c2a0


	//   ....[15]....
        /*0424*/ 	.word	0x0000c350


	//   ....[16]....
        /*0428*/ 	.word	0x00012620


	//   ....[17]....
        /*042c*/ 	.word	0x00012660


	//   ....[18]....
        /*0430*/ 	.word	0x000126e0


	//   ....[19]....
        /*0434*/ 	.word	0x00012730


	//   ....[20]....
        /*0438*/ 	.word	0x00012790


	//   ....[21]....
        /*043c*/ 	.word	0x000127d0


	//   ....[22]....
        /*0440*/ 	.word	0x00012870


	//   ....[23]....
        /*0444*/ 	.word	0x000128b0


	//   ....[24]....
        /*0448*/ 	.word	0x00017ac0


	//   ....[25]....
        /*044c*/ 	.word	0x00017ad0


	//   ....[26]....
        /*0450*/ 	.word	0x00017ae0


	//   ....[27]....
        /*0454*/ 	.word	0x00017af0


	//   ....[28]....
        /*0458*/ 	.word	0x00017b20


	//   ....[29]....
        /*045c*/ 	.word	0x00017b40


	//   ....[30]....
        /*0460*/ 	.word	0x00017b60


	//   ....[31]....
        /*0464*/ 	.word	0x00017b70


	//----- nvinfo : EIATTR_EXIT_INSTR_OFFSETS
	.align		4
.L_240:
        /*0468*/ 	.byte	0x04, 0x1c
        /*046a*/ 	.short	(.L_242 - .L_241)


	//   ....[0]....
.L_241:
        /*046c*/ 	.word	0x00000720


	//   ....[1]....
        /*0470*/ 	.word	0x00018ec0


	//   ....[2]....
        /*0474*/ 	.word	0x00018fa0


	//   ....[3]....
        /*0478*/ 	.word	0x000199f0


	//   ....[4]....
        /*047c*/ 	.word	0x00019a80


	//----- nvinfo : EIATTR_CRS_STACK_SIZE
	.align		4
.L_242:
        /*0480*/ 	.byte	0x04, 0x1e
        /*0482*/ 	.short	(.L_244 - .L_243)
.L_243:
        /*0484*/ 	.word	0x00000000


	//----- nvinfo : EIATTR_CBANK_PARAM_SIZE
	.align		4
.L_244:
        /*0488*/ 	.byte	0x03, 0x19
        /*048a*/ 	.short	0x01d0


	//----- nvinfo : EIATTR_PARAM_CBANK
	.align		4
        /*048c*/ 	.byte	0x04, 0x0a
        /*048e*/ 	.short	(.L_246 - .L_245)
	.align		4
.L_245:
        /*0490*/ 	.word	index@(.nv.constant0._ZN5flash16flash_fwd_kernelI23Flash_fwd_kernel_traitsILi32ELi128ELi128ELi4ELb0ELb0EN7cutlass6half_tE19Flash_kernel_traitsILi32ELi128ELi128ELi4ES3_EELb1ELb1ELb0ELb0ELb0ELb1ELb0ELb0EEEvNS_16Flash_fwd_paramsE)
        /*0494*/ 	.short	0x0210
        /*0496*/ 	.short	0x01d0


	//----- nvinfo : EIATTR_SW_WAR
	.align		4
.L_246:
        /*0498*/ 	.byte	0x04, 0x36
        /*049a*/ 	.short	(.L_248 - .L_247)
.L_247:
        /*049c*/ 	.word	0x00000008
.L_248:


//--------------------- .nv.info._ZN5flash16flash_fwd_kernelI23Flash_fwd_kernel_traitsILi32ELi128ELi128ELi4ELb0ELb0EN7cutlass6half_tE19Flash_kernel_traitsILi32ELi128ELi128ELi4ES3_EELb0ELb1ELb0ELb0ELb0ELb1ELb1ELb0EEEvNS_16Flash_fwd_paramsE --------------------------
	.section	.nv.info._ZN5flash16flash_fwd_kernelI23Flash_fwd_kernel_traitsILi32ELi128ELi128ELi4ELb0ELb0EN7cutlass6half_tE19Flash_kernel_traitsILi32ELi128ELi128ELi4ES3_EELb0ELb1ELb0ELb0ELb0ELb1ELb1ELb0EEEvNS_16Flash_fwd_paramsE,"",@"SHT_CUDA_INFO"
	.sectionflags	@""
	.align	4


	//----- nvinfo : EIATTR_CUDA_API_VERSION
	.align		4
        /*0000*/ 	.byte	0x04, 0x37
        /*0002*/ 	.short	(.L_250 - .L_249)
.L_249:
        /*0004*/ 	.word	0x00000082


	//----- nvinfo : EIATTR_KPARAM_INFO
	.align		4
.L_250:
        /*0008*/ 	.byte	0x04, 0x17
        /*000a*/ 	.short	(.L_252 - .L_251)
.L_251:
        /*000c*/ 	.word	0x00000000
        /*0010*/ 	.short	0x0000
        /*0012*/ 	.short	0x0000
        /*0014*/ 	.byte	0x00, 0xf0, 0x41, 0x07


	//----- nvinfo : EIATTR_SPARSE_MMA_MASK
	.align		4
.L_252:
        /*0018*/ 	.byte	0x03, 0x50
        /*001a*/ 	.short	0x0000


	//----- nvinfo : EIATTR_MAXREG_COUNT
	.align		4
        /*001c*/ 	.byte	0x03, 0x1b
        /*001e*/ 	.short	0x00ff


	//----- nvinfo : EIATTR_NUM_BARRIERS
	.align		4
        /*0020*/ 	.byte	0x02, 0x4c
        /*0022*/ 	.byte	0x01
	.zero		1


	//----- nvinfo : EIATTR_ANNOTATIONS
	.align		4
        /*0024*/ 	.byte	0x04, 0x55
        /*0026*/ 	.short	(.L_254 - .L_253)


	//   ....[0]....
.L_253:
        /* <DEDUP_REMOVED lines=36> */


	//----- nvinfo : EIATTR_MERCURY_ISA_VERSION
	.align		4
.L_254:
        /*0250*/ 	.byte	0x03, 0x5f
        /*0252*/ 	.short	0x0101


	//----- nvinfo : EIATTR_COOP_GROUP_MASK_REGIDS
	.align		4
        /*0254*/ 	.byte	0x04, 0x29
        /*0256*/ 	.short	(.L_256 - .L_255)


	//   ....[0]....
.L_255:
        /*0258*/ 	.word	0xffffffff


	//   ....[1]....
        /*025c*/ 	.word	0xffffffff


	//   ....[2]....
        /*0260*/ 	.word	0xffffffff


	//   ....[3]....
        /*0264*/ 	.word	0xffffffff


	//   ....[4]....
        /*0268*/ 	.word	0xffffffff


	//   ....[5]....
        /*026c*/ 	.word	0xffffffff


	//   ....[6]....
        /*0270*/ 	.word	0xffffffff


	//   ....[7]....
        /*0274*/ 	.word	0xffffffff


	//   ....[8]....
        /*0278*/ 	.word	0xffffffff


	//   ....[9]....
        /*027c*/ 	.word	0xffffffff


	//   ....[10]....
        /*0280*/ 	.word	0xffffffff


	//   ....[11]....
        /*0284*/ 	.word	0xffffffff


	//   ....[12]....
        /*0288*/ 	.word	0xffffffff


	//   ....[13]....
        /*028c*/ 	.word	0xffffffff


	//   ....[14]....
        /*0290*/ 	.word	0xffffffff


	//   ....[15]....
        /*0294*/ 	.word	0xffffffff


	//   ....[16]....
        /*0298*/ 	.word	0xffffffff


	//   ....[17]....
        /*029c*/ 	.word	0xffffffff


	//   ....[18]....
        /*02a0*/ 	.word	0xffffffff


	//   ....[19]....
        /*02a4*/ 	.word	0xffffffff


	//   ....[20]....
        /*02a8*/ 	.word	0xffffffff


	//   ....[21]....
        /*02ac*/ 	.word	0xffffffff


	//   ....[22]....
        /*02b0*/ 	.word	0xffffffff


	//   ....[23]....
        /*02b4*/ 	.word	0xffffffff


	//   ....[24]....
        /*02b8*/ 	.word	0xffffffff


	//   ....[25]....
        /*02bc*/ 	.word	0xffffffff


	//   ....[26]....
        /*02c0*/ 	.word	0xffffffff


	//   ....[27]....
        /*02c4*/ 	.word	0xffffffff


	//   ....[28]....
        /*02c8*/ 	.word	0xffffffff


	//   ....[29]....
        /*02cc*/ 	.word	0xffffffff


	//   ....[30]....
        /*02d0*/ 	.word	0xffffffff


	//   ....[31]....
        /*02d4*/ 	.word	0xffffffff


	//----- nvinfo : EIATTR_COOP_GROUP_INSTR_OFFSETS
	.align		4
.L_256:
        /*02d8*/ 	.byte	0x04, 0x28
        /*02da*/ 	.short	(.L_258 - .L_257)


	//   ....[0]....
.L_257:
        /*02dc*/ 	.word	0x00003b00


	//   ....[1]....
        /*02e0*/ 	.word	0x00003bf0


	//   ....[2]....
        /*02e4*/ 	.word	0x000045b0


	//   ....[3]....
        /*02e8*/ 	.word	0x00004610


	//   ....[4]....
        /*02ec*/ 	.word	0x000054a0


	//   ....[5]....
        /*02f0*/ 	.word	0x00005660


	//   ....[6]....
        /*02f4*/ 	.word	0x00005880


	//   ....[7]....
        /*02f8*/ 	.word	0x000058d0


	//   ....[8]....
        /*02fc*/ 	.word	0x00009300


	//   ....[9]....
        /*0300*/ 	.word	0x00009610


	//   ....[10]....
        /*0304*/ 	.word	0x0000a230


	//   ....[11]....
        /*0308*/ 	.word	0x0000a770


	//   ....[12]....
        /*030c*/ 	.word	0x0000ae70


	//   ....[13]....
        /*0310*/ 	.word	0x0000af00


	//   ....[14]....
        /*0314*/ 	.word	0x0000b5c0


	//   ....[15]....
        /*0318*/ 	.word	0x0000b620


	//   ....[16]....
        /*031c*/ 	.word	0x0000f920


	//   ....[17]....
        /*0320*/ 	.word	0x0000f960


	//   ....[18]....
        /*0324*/ 	.word	0x0000f9d0


	//   ....[19]....
        /*0328*/ 	.word	0x0000f9e0


	//   ....[20]....
        /*032c*/ 	.word	0x0000fa30


	//   ....[21]....
        /*0330*/ 	.word	0x0000fa40


	//   ....[22]....
        /*0334*/ 	.word	0x0000fa50


	//   ....[23]....
        /*0338*/ 	.word	0x0000fa60


	//   ....[24]....
        /*033c*/ 	.word	0x00012200


	//   ....[25]....
        /*0340*/ 	.word	0x00012210


	//   ....[26]....
        /*0344*/ 	.word	0x00012220


	//   ....[27]....
        /*0348*/ 	.word	0x00012230


	//   ....[28]....
        /*034c*/ 	.word	0x00012270


	//   ....[29]....
        /*0350*/ 	.word	0x000122a0


	//   ....[30]....
        /*0354*/ 	.word	0x00012340


	//   ....[31]....
        /*0358*/ 	.word	0x00012370


	//----- nvinfo : EIATTR_EXIT_INSTR_OFFSETS
	.align		4
.L_258:
        /*035c*/ 	.byte	0x04, 0x1c
        /*035e*/ 	.short	(.L_260 - .L_259)


	//   ....[0]....
.L_259:
        /*0360*/ 	.word	0x00000330


	//   ....[1]....
        /*0364*/ 	.word	0x00013540


	//   ....[2]....
        /*0368*/ 	.word	0x00013620


	//   ....[3]....
        /*036c*/ 	.word	0x000140c0


	//   ....[4]....
        /*0370*/ 	.word	0x00014150


	//----- nvinfo : EIATTR_CRS_STACK_SIZE
	.align		4
.L_260:
        /*0374*/ 	.byte	0x04, 0x1e
        /*0376*/ 	.short	(.L_262 - .L_261)
.L_261:
        /*0378*/ 	.word	0x00000000


	//----- nvinfo : EIATTR_CBANK_PARAM_SIZE
	.align		4
.L_262:
        /*037c*/ 	.byte	0x03, 0x19
        /*037e*/ 	.short	0x01d0


	//----- nvinfo : EIATTR_PARAM_CBANK
	.align		4
        /*0380*/ 	.byte	0x04, 0x0a
        /*0382*/ 	.short	(.L_264 - .L_263)
	.align		4
.L_263:
        /*0384*/ 	.word	index@(.nv.constant0._ZN5flash16flash_fwd_kernelI23Flash_fwd_kernel_traitsILi32ELi128ELi128ELi4ELb0ELb0EN7cutlass6half_tE19Flash_kernel_traitsILi32ELi128ELi128ELi4ES3_EELb0ELb1ELb0ELb0ELb0ELb1ELb1ELb0EEEvNS_16Flash_fwd_paramsE)
        /*0388*/ 	.short	0x0210
        /*038a*/ 	.short	0x01d0


	//----- nvinfo : EIATTR_SW_WAR
	.align		4
.L_264:
        /*038c*/ 	.byte	0x04, 0x36
        /*038e*/ 	.short	(.L_266 - .L_265)
.L_265:
        /*0390*/ 	.word	0x00000008
.L_266:


//--------------------- .nv.info._ZN5flash16flash_fwd_kernelI23Flash_fwd_kernel_traitsILi32ELi128ELi128ELi4ELb0ELb0EN7cutlass6half_tE19Flash_kernel_traitsILi32ELi128ELi128ELi4ES3_EELb1ELb1ELb0ELb1ELb0ELb0ELb0ELb0EEEvNS_16Flash_fwd_paramsE --------------------------
	.section	.nv.info._ZN5flash16flash_fwd_kernelI23Flash_fwd_kernel_traitsILi32ELi128ELi128ELi4ELb0ELb0EN7cutlass6half_tE19Flash_kernel_traitsILi32ELi128ELi128ELi4ES3_EELb1ELb1ELb0ELb1ELb0ELb0ELb0ELb0EEEvNS_16Flash_fwd_paramsE,"",@"SHT_CUDA_INFO"
	.sectionflags	@""
	.align	4


	//----- nvinfo : EIATTR_CUDA_API_VERSION
	.align		4
        /*0000*/ 	.byte	0x04, 0x37
        /*0002*/ 	.short	(.L_268 - .L_267)
.L_267:
        /*0004*/ 	.word	0x00000082


	//----- nvinfo : EIATTR_KPARAM_INFO
	.align		4
.L_268:
        /*0008*/ 	.byte	0x04, 0x17
        /*000a*/ 	.short	(.L_270 - .L_269)
.L_269:
        /*000c*/ 	.word	0x00000000
        /*0010*/ 	.short	0x0000
        /*0012*/ 	.short	0x0000
        /*0014*/ 	.byte	0x00, 0xf0, 0x41, 0x07


	//----- nvinfo : EIATTR_SPARSE_MMA_MASK
	.align		4
.L_270:
        /*0018*/ 	.byte	0x03, 0x50
        /*001a*/ 	.short	0x0000


	//----- nvinfo : EIATTR_MAXREG_COUNT
	.align		4
        /*001c*/ 	.byte	0x03, 0x1b
        /*001e*/ 	.short	0x00ff


	//----- nvinfo : EIATTR_NUM_BARRIERS
	.align		4
        /*0020*/ 	.byte	0x02, 0x4c
        /*0022*/ 	.byte	0x01
	.zero		1


	//----- nvinfo : EIATTR_ANNOTATIONS
	.align		4
        /*0024*/ 	.byte	0x04, 0x55
        /*0026*/ 	.short	(.L_272 - .L_271)


	//   ....[0]....
.L_271:
        /* <DEDUP_REMOVED lines=41> */


	//----- nvinfo : EIATTR_MERCURY_ISA_VERSION
	.align		4
.L_272:
        /*02a8*/ 	.byte	0x03, 0x5f
        /*02aa*/ 	.short	0x0101


	//----- nvinfo : EIATTR_INT_WARP_WIDE_INSTR_OFFSETS
	.align		4
        /*02ac*/ 	.byte	0x04, 0x31
        /*02ae*/ 	.short	(.L_274 - .L_273)


	//   ....[0]....
.L_273:
        /*02b0*/ 	.word	0x00009e60


	//----- nvinfo : EIATTR_COOP_GROUP_MASK_REGIDS
	.align		4
.L_274:
        /*02b4*/ 	.byte	0x04, 0x29
        /*02b6*/ 	.short	(.L_276 - .L_275)


	//   ....[0]....
.L_275:
        /*02b8*/ 	.word	0xffffffff


	//   ....[1]....
        /*02bc*/ 	.word	0xffffffff


	//   ....[2]....
        /*02c0*/ 	.word	0xffffffff


	//   ....[3]....
        /*02c4*/ 	.word	0xffffffff


	//   ....[4]....
        /*02c8*/ 	.word	0xffffffff


	//   ....[5]....
        /*02cc*/ 	.word	0xffffffff


	//   ....[6]....
        /*02d0*/ 	.word	0xffffffff


	//   ....[7]....
        /*02d4*/ 	.word	0xffffffff


	//   ....[8]....
        /*02d8*/ 	.word	0xffffffff


	//   ....[9]....
        /*02dc*/ 	.word	0xffffffff


	//   ....[10]....
        /*02e0*/ 	.word	0xffffffff


	//   ....[11]....
        /*02e4*/ 	.word	0xffffffff


	//   ....[12]....
        /*02e8*/ 	.word	0xffffffff


	//   ....[13]....
        /*02ec*/ 	.word	0xffffffff


	//   ....[14]....
        /*02f0*/ 	.word	0xffffffff


	//   ....[15]....
        /*02f4*/ 	.word	0xffffffff


	//   ....[16]....
        /*02f8*/ 	.word	0xffffffff


	//   ....[17]....
        /*02fc*/ 	.word	0xffffffff


	//   ....[18]....
        /*0300*/ 	.word	0xffffffff


	//   ....[19]....
        /*0304*/ 	.word	0xffffffff


	//   ....[20]....
        /*0308*/ 	.word	0xffffffff


	//   ....[21]....
        /*030c*/ 	.word	0xffffffff


	//   ....[22]....
        /*0310*/ 	.word	0xffffffff


	//   ....[23]....
        /*0314*/ 	.word	0xffffffff


	//   ....[24]....
        /*0318*/ 	.word	0xffffffff


	//   ....[25]....
        /*031c*/ 	.word	0xffffffff


	//   ....[26]....
        /*0320*/ 	.word	0xffffffff


	//   ....[27]....
        /*0324*/ 	.word	0xffffffff


	//   ....[28]....
        /*0328*/ 	.word	0xffffffff


	//   ....[29]....
        /*032c*/ 	.word	0xffffffff


	//   ....[30]....
        /*0330*/ 	.word	0xffffffff


	//   ....[31]....
        /*0334*/ 	.word	0xffffffff


	//----- nvinfo : EIATTR_COOP_GROUP_INSTR_OFFSETS
	.align		4
.L_276:
        /*0338*/ 	.byte	0x04, 0x28
        /*033a*/ 	.short	(.L_278 - .L_277)


	//   ....[0]....
.L_277:
        /*033c*/ 	.word	0x00005630


	//   ....[1]....
        /*0340*/ 	.word	0x00005790


	//   ....[2]....
        /*0344*/ 	.word	0x000057c0


	//   ....[3]....
        /*0348*/ 	.word	0x000058c0


	//   ....[4]....
        /*034c*/ 	.word	0x00005980


	//   ....[5]....
        /*0350*/ 	.word	0x00005ab0


	//   ....[6]....
        /*0354*/ 	.word	0x00005b50


	//   ....[7]....
        /*0358*/ 	.word	0x00005c90


	//   ....[8]....
        /*035c*/ 	.word	0x0000cdb0


	//   ....[9]....
        /*0360*/ 	.word	0x0000ced0


	//   ....[10]....
        /*0364*/ 	.word	0x0000cf00


	//   ....[11]....
        /*0368*/ 	.word	0x0000d050


	//   ....[12]....
        /*036c*/ 	.word	0x0000d7b0


	//   ....[13]....
        /*0370*/ 	.word	0x0000d830


	//   ....[14]....
        /*0374*/ 	.word	0x0000d9d0


	//   ....[15]....
        /*0378*/ 	.word	0x0000daf0


	//   ....[16]....
        /*037c*/ 	.word	0x00013a90


	//   ....[17]....
        /*0380*/ 	.word	0x00013c50


	//   ....[18]....
        /*0384*/ 	.word	0x000141f0


	//   ....[19]....
        /*0388*/ 	.word	0x000144c0


	//   ....[20]....
        /*038c*/ 	.word	0x00014c00


	//   ....[21]....
        /*0390*/ 	.word	0x00014f20


	//   ....[22]....
        /*0394*/ 	.word	0x00015470


	//   ....[23]....
        /*0398*/ 	.word	0x00015710


	//   ....[24]....
        /*039c*/ 	.word	0x00018b40


	//   ....[25]....
        /*03a0*/ 	.word	0x00018b50


	//   ....[26]....
        /*03a4*/ 	.word	0x00018b60


	//   ....[27]....
        /*03a8*/ 	.word	0x00018b70


	//   ....[28]....
        /*03ac*/ 	.word	0x00018c80


	//   ....[29]....
        /*03b0*/ 	.word	0x00018cb0


	//   ....[30]....
        /*03b4*/ 	.word	0x00018cc0


	//   ....[31]....
        /*03b8*/ 	.word	0x00018cd0


	//----- nvinfo : EIATTR_EXIT_INSTR_OFFSETS
	.align		4
.L_278:
        /*03bc*/ 	.byte	0x04, 0x1c
        /*03be*/ 	.short	(.L_280 - .L_279)


	//   ....[0]....
.L_279:
        /*03c0*/ 	.word	0x000006d0


	//   ....[1]....
        /*03c4*/ 	.word	0x0001a0d0


	//   ....[2]....
        /*03c8*/ 	.word	0x0001a1b0


	//   ....[3]....
        /*03cc*/ 	.word	0x0001ac60


	//   ....[4]....
        /*03d0*/ 	.word	0x0001acf0


	//----- nvinfo : EIATTR_CRS_STACK_SIZE
	.align		4
.L_280:
        /*03d4*/ 	.byte	0x04, 0x1e
        /*03d6*/ 	.short	(.L_282 - .L_281)
.L_281:
        /*03d8*/ 	.word	0x00000000


	//----- nvinfo : EIATTR_CBANK_PARAM_SIZE
	.align		4
.L_282:
        /*03dc*/ 	.byte	0x03, 0x19
        /*03de*/ 	.short	0x01d0


	//----- nvinfo : EIATTR_PARAM_CBANK
	.align		4
        /*03e0*/ 	.byte	0x04, 0x0a
        /*03e2*/ 	.short	(.L_284 - .L_283)
	.align		4
.L_283:
        /*03e4*/ 	.word	index@(.nv.constant0._ZN5flash16flash_fwd_kernelI23Flash_fwd_kernel_traitsILi32ELi128ELi128ELi4ELb0ELb0EN7cutlass6half_tE19Flash_kernel_traitsILi32ELi128ELi128ELi4ES3_EELb1ELb1ELb0ELb1ELb0ELb0ELb0ELb0EEEvNS_16Flash_fwd_paramsE)
        /*03e8*/ 	.short	0x0210
        /*03ea*/ 	.short	0x01d0


	//----- nvinfo : EIATTR_SW_WAR
	.align		4
.L_284:
        /*03ec*/ 	.byte	0x04, 0x36
        /*03ee*/ 	.short	(.L_286 - .L_285)
.L_285:
        /*03f0*/ 	.word	0x00000008
.L_286:


//--------------------- .nv.info._ZN5flash16flash_fwd_kernelI23Flash_fwd_kernel_traitsILi32ELi128ELi128ELi4ELb0ELb0EN7cutlass6half_tE19Flash_kernel_traitsILi32ELi128ELi128ELi4ES3_EELb1ELb1ELb0ELb0ELb0ELb0ELb0ELb1EEEvNS_16Flash_fwd_paramsE --------------------------
	.section	.nv.info._ZN5flash16flash_fwd_kernelI23Flash_fwd_kernel_traitsILi32ELi128ELi128ELi4ELb0ELb0EN7cutlass6half_tE19Flash_kernel_traitsILi32ELi128ELi128ELi4ES3_EELb1ELb1ELb0ELb0ELb0ELb0ELb0ELb1EEEvNS_16Flash_fwd_paramsE,"",@"SHT_CUDA_INFO"
	.sectionflags	@""
	.align	4


	//----- nvinfo : EIATTR_CUDA_API_VERSION
	.align		4
        /*0000*/ 	.byte	0x04, 0x37
        /*0002*/ 	.short	(.L_288 - .L_287)
.L_287:
        /*0004*/ 	.word	0x00000082


	//----- nvinfo : EIATTR_KPARAM_INFO
	.align		4
.L_288:
        /*0008*/ 	.byte	0x04, 0x17
        /*000a*/ 	.short	(.L_290 - .L_289)
.L_289:
        /*000c*/ 	.word	0x00000000
        /*0010*/ 	.short	0x0000
        /*0012*/ 	.short	0x0000
        /*0014*/ 	.byte	0x00, 0xf0, 0x41, 0x07


	//----- nvinfo : EIATTR_SPARSE_MMA_MASK
	.align		4
.L_290:
        /*0018*/ 	.byte	0x03, 0x50
        /*001a*/ 	.short	0x0000


	//----- nvinfo : EIATTR_MAXREG_COUNT
	.align		4
        /*001c*/ 	.byte	0x03, 0x1b
        /*001e*/ 	.short	0x00ff


	//----- nvinfo : EIATTR_NUM_BARRIERS
	.align		4
        /*0020*/ 	.byte	0x02, 0x4c
        /*0022*/ 	.byte	0x01
	.zero		1


	//----- nvinfo : EIATTR_ANNOTATIONS
	.align		4
        /*0024*/ 	.byte	0x04, 0x55
        /*0026*/ 	.short	(.L_292 - .L_291)


	//   ....[0]....
.L_291:
        /* <DEDUP_REMOVED lines=496> */


	//----- nvinfo : EIATTR_MERCURY_ISA_VERSION
	.align		4
.L_292:
        /*1f18*/ 	.byte	0x03, 0x5f
        /*1f1a*/ 	.short	0x0101


	//----- nvinfo : EIATTR_INT_WARP_WIDE_INSTR_OFFSETS
	.align		4
        /*1f1c*/ 	.byte	0x04, 0x31
        /*1f1e*/ 	.short	(.L_294 - .L_293)


	//   ....[0]....
.L_293:
        /*1f20*/ 	.word	0x00010540


	//----- nvinfo : EIATTR_COOP_GROUP_MASK_REGIDS
	.align		4
.L_294:
        /*1f24*/ 	.byte	0x04, 0x29
        /*1f26*/ 	.short	(.L_296 - .L_295)


	//   ....[0]....
.L_295:
        /*1f28*/ 	.word	0xffffffff


	//   ....[1]....
        /*1f2c*/ 	.word	0xffffffff


	//   ....[2]....
        /*1f30*/ 	.word	0xffffffff


	//   ....[3]....
        /*1f34*/ 	.word	0xffffffff


	//   ....[4]....
        /*1f38*/ 	.word	0xffffffff


	//   ....[5]....
        /*1f3c*/ 	.word	0xffffffff


	//   ....[6]....
        /*1f40*/ 	.word	0xffffffff


	//   ....[7]....
        /*1f44*/ 	.word	0xffffffff


	//   ....[8]....
        /*1f48*/ 	.word	0xffffffff


	//   ....[9]....
        /*1f4c*/ 	.word	0xffffffff


	//   ....[10]....
        /*1f50*/ 	.word	0xffffffff


	//   ....[11]....
        /*1f54*/ 	.word	0xffffffff


	//   ....[12]....
        /*1f58*/ 	.word	0xffffffff


	//   ....[13]....
        /*1f5c*/ 	.word	0xffffffff


	//   ....[14]....
        /*1f60*/ 	.word	0xffffffff


	//   ....[15]....
        /*1f64*/ 	.word	0xffffffff


	//   ....[16]....
        /*1f68*/ 	.word	0xffffffff


	//   ....[17]....
        /*1f6c*/ 	.word	0xffffffff


	//   ....[18]....
        /*1f70*/ 	.word	0xffffffff


	//   ....[19]....
        /*1f74*/ 	.word	0xffffffff


	//   ....[20]....
        /*1f78*/ 	.word	0xffffffff


	//   ....[21]....
        /*1f7c*/ 	.word	0xffffffff


	//   ....[22]....
        /*1f80*/ 	.word	0xffffffff


	//   ....[23]....
        /*1f84*/ 	.word	0xffffffff


	//   ....[24]....
        /*1f88*/ 	.word	0xffffffff


	//   ....[25]....
        /*1f8c*/ 	.word	0xffffffff


	//   ....[26]....
        /*1f90*/ 	.word	0xffffffff


	//   ....[27]....
        /*1f94*/ 	.word	0xffffffff


	//   ....[28]....
        /*1f98*/ 	.word	0xffffffff


	//   ....[29]....
        /*1f9c*/ 	.word	0xffffffff


	//   ....[30]....
        /*1fa0*/ 	.word	0xffffffff


	//   ....[31]....
        /*1fa4*/ 	.word	0xffffffff


	//----- nvinfo : EIATTR_COOP_GROUP_INSTR_OFFSETS
	.align		4
.L_296:
        /*1fa8*/ 	.byte	0x04, 0x28
        /*1faa*/ 	.short	(.L_298 - .L_297)


	//   ....[0]....
.L_297:
        /*1fac*/ 	.word	0x00003a80


	//   ....[1]....
        /*1fb0*/ 	.word	0x00003aa0


	//   ....[2]....
        /*1fb4*/ 	.word	0x00004a00


	//   ....[3]....
        /*1fb8*/ 	.word	0x00004bb0


	//   ....[4]....
        /*1fbc*/ 	.word	0x00006790


	//   ....[5]....
        /*1fc0*/ 	.word	0x00006940


	//   ....[6]....
        /*1fc4*/ 	.word	0x000073c0


	//   ....[7]....
        /*1fc8*/ 	.word	0x00007590


	//   ....[8]....
        /*1fcc*/ 	.word	0x00013120


	//   ....[9]....
        /*1fd0*/ 	.word	0x00013160


	//   ....[10]....
        /*1fd4*/ 	.word	0x000131d0


	//   ....[11]....
        /*1fd8*/ 	.word	0x00013270


	//   ....[12]....
        /*1fdc*/ 	.word	0x000141e0


	//   ....[13]....
        /*1fe0*/ 	.word	0x00014300


	//   ....[14]....
        /*1fe4*/ 	.word	0x00014530


	//   ....[15]....
        /*1fe8*/ 	.word	0x00014a20


	//   ....[16]....
        /*1fec*/ 	.word	0x00020a20


	//   ....[17]....
        /*1ff0*/ 	.word	0x00020ad0


	//   ....[18]....
        /*1ff4*/ 	.word	0x00020b30


	//   ....[19]....
        /*1ff8*/ 	.word	0x00020c20


	//   ....[20]....
        /*1ffc*/ 	.word	0x00020cc0


	//   ....[21]....
        /*2000*/ 	.word	0x00020d00


	//   ....[22]....
        /*2004*/ 	.word	0x00020f00


	//   ....[23]....
        /*2008*/ 	.word	0x00020f30


	//   ....[24]....
        /*200c*/ 	.word	0x0002b230


	//   ....[25]....
        /*2010*/ 	.word	0x0002b250


	//   ....[26]....
        /*2014*/ 	.word	0x0002b320


	//   ....[27]....
        /*2018*/ 	.word	0x0002b330


	//   ....[28]....
        /*201c*/ 	.word	0x0002b350


	//   ....[29]....
        /*2020*/ 	.word	0x0002b370


	//   ....[30]....
        /*2024*/ 	.word	0x0002b380


	//   ....[31]....
        /*2028*/ 	.word	0x0002b390


	//----- nvinfo : EIATTR_EXIT_INSTR_OFFSETS
	.align		4
.L_298:
        /*202c*/ 	.byte	0x04, 0x1c
        /*202e*/ 	.short	(.L_300 - .L_299)


	//   ....[0]....
.L_299:
        /*2030*/ 	.word	0x00000680


	//   ....[1]....
        /*2034*/ 	.word	0x0002c690


	//   ....[2]....
        /*2038*/ 	.word	0x0002c770


	//   ....[3]....
        /*203c*/ 	.word	0x0002d250


	//   ....[4]....
        /*2040*/ 	.word	0x0002d2e0


	//----- nvinfo : EIATTR_CRS_STACK_SIZE
	.align		4
.L_300:
        /*2044*/ 	.byte	0x04, 0x1e
        /*2046*/ 	.short	(.L_302 - .L_301)
.L_301:
        /*2048*/ 	.word	0x00000000


	//----- nvinfo : EIATTR_CBANK_PARAM_SIZE
	.align		4
.L_302:
        /*204c*/ 	.byte	0x03, 0x19
        /*204e*/ 	.short	0x01d0


	//----- nvinfo : EIATTR_PARAM_CBANK
	.align		4
        /*2050*/ 	.byte	0x04, 0x0a
        /*2052*/ 	.short	(.L_304 - .L_303)
	.align		4
.L_303:
        /*2054*/ 	.word	index@(.nv.constant0._ZN5flash16flash_fwd_kernelI23Flash_fwd_kernel_traitsILi32ELi128ELi128ELi4ELb0ELb0EN7cutlass6half_tE19Flash_kernel_traitsILi32ELi128ELi128ELi4ES3_EELb1ELb1ELb0ELb0ELb0ELb0ELb0ELb1EEEvNS_16Flash_fwd_paramsE)
        /*2058*/ 	.short	0x0210
        /*205a*/ 	.short	0x01d0


	//----- nvinfo : EIATTR_SW_WAR
	.align		4
.L_304:
        /*205c*/ 	.byte	0x04, 0x36
        /*205e*/ 	.short	(.L_306 - .L_305)
.L_305:
        /*2060*/ 	.word	0x00000008
.L_306:


//--------------------- .nv.info._ZN5flash16flash_fwd_kernelI23Flash_fwd_kernel_traitsILi32ELi128ELi128ELi4ELb0ELb0EN7cutlass6half_tE19Flash_kernel_traitsILi32ELi128ELi128ELi4ES3_EELb0ELb1ELb0ELb0ELb0ELb0ELb1ELb0EEEvNS_16Flash_fwd_paramsE --------------------------
	.section	.nv.info._ZN5flash16flash_fwd_kernelI23Flash_fwd_kernel_traitsILi32ELi128ELi128ELi4ELb0ELb0EN7cutlass6half_tE19Flash_kernel_traitsILi32ELi128ELi128ELi4ES3_EELb0ELb1ELb0ELb0ELb0ELb0ELb1ELb0EEEvNS_16Flash_fwd_paramsE,"",@"SHT_CUDA_INFO"
	.sectionflags	@""
	.align	4


	//----- nvinfo : EIATTR_CUDA_API_VERSION
	.align		4
        /*0000*/ 	.byte	0x04, 0x37
        /*0002*/ 	.short	(.L_308 - .L_307)
.L_307:
        /*0004*/ 	.word	0x00000082


	//----- nvinfo : EIATTR_KPARAM_INFO
	.align		4
.L_308:
        /*0008*/ 	.byte	0x04, 0x17
        /*000a*/ 	.short	(.L_310 - .L_309)
.L_309:
        /*000c*/ 	.word	0x00000000
        /*0010*/ 	.short	0x0000
        /*0012*/ 	.short	0x0000
        /*0014*/ 	.byte	0x00, 0xf0, 0x41, 0x07


	//----- nvinfo : EIATTR_SPARSE_MMA_MASK
	.align		4
.L_310:
        /*0018*/ 	.byte	0x03, 0x50
        /*001a*/ 	.short	0x0000


	//----- nvinfo : EIATTR_MAXREG_COUNT
	.align		4
        /*001c*/ 	.byte	0x03, 0x1b
        /*001e*/ 	.short	0x00ff


	//----- nvinfo : EIATTR_NUM_BARRIERS
	.align		4
        /*0020*/ 	.byte	0x02, 0x4c
        /*0022*/ 	.byte	0x01
	.zero		1


	//----- nvinfo : EIATTR_ANNOTATIONS
	.align		4
        /*0024*/ 	.byte	0x04, 0x55
        /*0026*/ 	.short	(.L_312 - .L_311)


	//   ....[0]....
.L_311:
        /* <DEDUP_REMOVED lines=26> */


	//----- nvinfo : EIATTR_MERCURY_ISA_VERSION
	.align		4
.L_312:
        /*01b0*/ 	.byte	0x03, 0x5f
        /*01b2*/ 	.short	0x0101


	//----- nvinfo : EIATTR_INT_WARP_WIDE_INSTR_OFFSETS
	.align		4
        /*01b4*/ 	.byte	0x04, 0x31
        /*01b6*/ 	.short	(.L_314 - .L_313)


	//   ....[0]....
.L_313:
        /*01b8*/ 	.word	0x00007d00


	//----- nvinfo : EIATTR_COOP_GROUP_MASK_REGIDS
	.align		4
.L_314:
        /*01bc*/ 	.byte	0x04, 0x29
        /*01be*/ 	.short	(.L_316 - .L_315)


	//   ....[0]....
.L_315:
        /*01c0*/ 	.word	0xffffffff


	//   ....[1]....
        /*01c4*/ 	.word	0xffffffff


	//   ....[2]....
        /*01c8*/ 	.word	0xffffffff


	//   ....[3]....
        /*01cc*/ 	.word	0xffffffff


	//   ....[4]....
        /*01d0*/ 	.word	0xffffffff


	//   ....[5]....
        /*01d4*/ 	.word	0xffffffff


	//   ....[6]....
        /*01d8*/ 	.word	0xffffffff


	//   ....[7]....
        /*01dc*/ 	.word	0xffffffff


	//   ....[8]....
        /*01e0*/ 	.word	0xffffffff


	//   ....[9]....
        /*01e4*/ 	.word	0xffffffff


	//   ....[10]....
        /*01e8*/ 	.word	0xffffffff


	//   ....[11]....
        /*01ec*/ 	.word	0xffffffff


	//   ....[12]....
        /*01f0*/ 	.word	0xffffffff


	//   ....[13]....
        /*01f4*/ 	.word	0xffffffff


	//   ....[14]....
        /*01f8*/ 	.word	0xffffffff


	//   ....[15]....
        /*01fc*/ 	.word	0xffffffff


	//   ....[16]....
        /*0200*/ 	.word	0xffffffff


	//   ....[17]....
        /*0204*/ 	.word	0xffffffff


	//   ....[18]....
        /*0208*/ 	.word	0xffffffff


	//   ....[19]....
        /*020c*/ 	.word	0xffffffff


	//   ....[20]....
        /*0210*/ 	.word	0xffffffff


	//   ....[21]....
        /*0214*/ 	.word	0xffffffff


	//   ....[22]....
        /*0218*/ 	.word	0xffffffff


	//   ....[23]....
        /*021c*/ 	.word	0xffffffff


	//   ....[24]....
        /*0220*/ 	.word	0xffffffff


	//   ....[25]....
        /*0224*/ 	.word	0xffffffff


	//   ....[26]....
        /*0228*/ 	.word	0xffffffff


	//   ....[27]....
        /*022c*/ 	.word	0xffffffff


	//   ....[28]....
        /*0230*/ 	.word	0xffffffff


	//   ....[29]....
        /*0234*/ 	.word	0xffffffff


	//   ....[30]....
        /*0238*/ 	.word	0xffffffff


	//   ....[31]....
        /*023c*/ 	.word	0xffffffff


	//----- nvinfo : EIATTR_COOP_GROUP_INSTR_OFFSETS
	.align		4
.L_316:
        /*0240*/ 	.byte	0x04, 0x28
        /*0242*/ 	.short	(.L_318 - .L_317)


	//   ....[0]....
.L_317:
        /*0244*/ 	.word	0x00005530


	//   ....[1]....
        /*0248*/ 	.word	0x00005560


	//   ....[2]....
        /*024c*/ 	.word	0x00005590


	//   ....[3]....
        /*0250*/ 	.word	0x000055a0


	//   ....[4]....
        /*0254*/ 	.word	0x00006010


	//   ....[5]....
        /*0258*/ 	.word	0x00006090


	//   ....[6]....
        /*025c*/ 	.word	0x00006350


	//   ....[7]....
        /*0260*/ 	.word	0x000063b0


	//   ....[8]....
        /*0264*/ 	.word	0x0000adb0


	//   ....[9]....
        /*0268*/ 	.word	0x0000add0


	//   ....[10]....
        /*026c*/ 	.word	0x0000b1c0


	//   ....[11]....
        /*0270*/ 	.word	0x0000b210


	//   ....[12]....
        /*0274*/ 	.word	0x0000ba90


	//   ....[13]....
        /*0278*/ 	.word	0x0000bb50


	//   ....[14]....
        /*027c*/ 	.word	0x0000bd60


	//   ....[15]....
        /*0280*/ 	.word	0x0000bdd0


	//   ....[16]....
        /*0284*/ 	.word	0x000103d0


	//   ....[17]....
        /*0288*/ 	.word	0x00010420


	//   ....[18]....
        /*028c*/ 	.word	0x00010480


	//   ....[19]....
        /*0290*/ 	.word	0x00010490


	//   ....[20]....
        /*0294*/ 	.word	0x000104e0


	//   ....[21]....
        /*0298*/ 	.word	0x000104f0


	//   ....[22]....
        /*029c*/ 	.word	0x00010500


	//   ....[23]....
        /*02a0*/ 	.word	0x00010510


	//   ....[24]....
        /*02a4*/ 	.word	0x00012c70


	//   ....[25]....
        /*02a8*/ 	.word	0x00012c80


	//   ....[26]....
        /*02ac*/ 	.word	0x00012c90


	//   ....[27]....
        /*02b0*/ 	.word	0x00012cb0


	//   ....[28]....
        /*02b4*/ 	.word	0x00012ce0


	//   ....[29]....
        /*02b8*/ 	.word	0x00012d00


	//   ....[30]....
        /*02bc*/ 	.word	0x00012d30


	//   ....[31]....
        /*02c0*/ 	.word	0x00012dd0


	//----- nvinfo : EIATTR_EXIT_INSTR_OFFSETS
	.align		4
.L_318:
        /*02c4*/ 	.byte	0x04, 0x1c
        /*02c6*/ 	.short	(.L_320 - .L_319)


	//   ....[0]....
.L_319:
        /*02c8*/ 	.word	0x000004c0


	//   ....[1]....
        /*02cc*/ 	.word	0x00014080


	//   ....[2]....
        /*02d0*/ 	.word	0x00014160


	//   ....[3]....
        /*02d4*/ 	.word	0x00014c20


	//   ....[4]....
        /*02d8*/ 	.word	0x00014cb0


	//----- nvinfo : EIATTR_CRS_STACK_SIZE
	.align		4
.L_320:
        /*02dc*/ 	.byte	0x04, 0x1e
        /*02de*/ 	.short	(.L_322 - .L_321)
.L_321:
        /*02e0*/ 	.word	0x00000000


	//----- nvinfo : EIATTR_CBANK_PARAM_SIZE
	.align		4
.L_322:
        /*02e4*/ 	.byte	0x03, 0x19
        /*02e6*/ 	.short	0x01d0


	//----- nvinfo : EIATTR_PARAM_CBANK
	.align		4
        /*02e8*/ 	.byte	0x04, 0x0a
        /*02ea*/ 	.short	(.L_324 - .L_323)
	.align		4
.L_323:
        /*02ec*/ 	.word	index@(.nv.constant0._ZN5flash16flash_fwd_kernelI23Flash_fwd_kernel_traitsILi32ELi128ELi128ELi4ELb0ELb0EN7cutlass6half_tE19Flash_kernel_traitsILi32ELi128ELi128ELi4ES3_EELb0ELb1ELb0ELb0ELb0ELb0ELb1ELb0EEEvNS_16Flash_fwd_paramsE)
        /*02f0*/ 	.short	0x0210
        /*02f2*/ 	.short	0x01d0


	//----- nvinfo : EIATTR_SW_WAR
	.align		4
.L_324:
        /*02f4*/ 	.byte	0x04, 0x36
        /*02f6*/ 	.short	(.L_326 - .L_325)
.L_325:
        /*02f8*/ 	.word	0x00000008
.L_326:


//--------------------- .nv.info._ZN5flash16flash_fwd_kernelI23Flash_fwd_kernel_traitsILi32ELi128ELi128ELi4ELb0ELb0EN7cutlass6half_tE19Flash_kernel_traitsILi32ELi128ELi128ELi4ES3_EELb1ELb1ELb0ELb1ELb0ELb0ELb0ELb1EEEvNS_16Flash_fwd_paramsE --------------------------
	.section	.nv.info._ZN5flash16flash_fwd_kernelI23Flash_fwd_kernel_traitsILi32ELi128ELi128ELi4ELb0ELb0EN7cutlass6half_tE19Flash_kernel_traitsILi32ELi128ELi128ELi4ES3_EELb1ELb1ELb0ELb1ELb0ELb0ELb0ELb1EEEvNS_16Flash_fwd_paramsE,"",@"SHT_CUDA_INFO"
	.sectionflags	@""
	.align	4


	//----- nvinfo : EIATTR_CUDA_API_VERSION
	.align		4
        /*0000*/ 	.byte	0x04, 0x37
        /*0002*/ 	.short	(.L_328 - .L_327)
.L_327:
        /*0004*/ 	.word	0x00000082


	//----- nvinfo : EIATTR_KPARAM_INFO
	.align		4
.L_328:
        /*0008*/ 	.byte	0x04, 0x17
        /*000a*/ 	.short	(.L_330 - .L_329)
.L_329:
        /*000c*/ 	.word	0x00000000
        /*0010*/ 	.short	0x0000
        /*0012*/ 	.short	0x0000
        /*0014*/ 	.byte	0x00, 0xf0, 0x41, 0x07


	//----- nvinfo : EIATTR_SPARSE_MMA_MASK
	.align		4
.L_330:
        /*0018*/ 	.byte	0x03, 0x50
        /*001a*/ 	.short	0x0000


	//----- nvinfo : EIATTR_MAXREG_COUNT
	.align		4
        /*001c*/ 	.byte	0x03, 0x1b
        /*001e*/ 	.short	0x00ff


	//----- nvinfo : EIATTR_NUM_BARRIERS
	.align		4
        /*0020*/ 	.byte	0x02, 0x4c
        /*0022*/ 	.byte	0x01
	.zero		1


	//----- nvinfo : EIATTR_ANNOTATIONS
	.align		4
        /*0024*/ 	.byte	0x04, 0x55
        /*0026*/ 	.short	(.L_332 - .L_331)


	//   ....[0]....
.L_331:
        /* <DEDUP_REMOVED lines=440> */


	//----- nvinfo : EIATTR_MERCURY_ISA_VERSION
	.align		4
.L_332:
        /*1b90*/ 	.byte	0x03, 0x5f
        /*1b92*/ 	.short	0x0101


	//----- nvinfo : EIATTR_COOP_GROUP_MASK_REGIDS
	.align		4
        /*1b94*/ 	.byte	0x04, 0x29
        /*1b96*/ 	.short	(.L_334 - .L_333)


	//   ....[0]....
.L_333:
        /*1b98*/ 	.word	0xffffffff


	//   ....[1]....
        /*1b9c*/ 	.word	0xffffffff


	//   ....[2]....
        /*1ba0*/ 	.word	0xffffffff


	//   ....[3]....
        /*1ba4*/ 	.word	0xffffffff


	//   ....[4]....
        /*1ba8*/ 	.word	0xffffffff


	//   ....[5]....
        /*1bac*/ 	.word	0xffffffff


	//   ....[6]....
        /*1bb0*/ 	.word	0xffffffff


	//   ....[7]....
        /*1bb4*/ 	.word	0xffffffff


	//   ....[8]....
        /*1bb8*/ 	.word	0xffffffff


	//   ....[9]....
        /*1bbc*/ 	.word	0xffffffff


	//   ....[10]....
        /*1bc0*/ 	.word	0xffffffff


	//   ....[11]....
        /*1bc4*/ 	.word	0xffffffff


	//   ....[12]....
        /*1bc8*/ 	.word	0xffffffff


	//   ....[13]....
        /*1bcc*/ 	.word	0xffffffff


	//   ....[14]....
        /*1bd0*/ 	.word	0xffffffff


	//   ....[15]....
        /*1bd4*/ 	.word	0xffffffff


	//   ....[16]....
        /*1bd8*/ 	.word	0xffffffff


	//   ....[17]....
        /*1bdc*/ 	.word	0xffffffff


	//   ....[18]....
        /*1be0*/ 	.word	0xffffffff


	//   ....[19]....
        /*1be4*/ 	.word	0xffffffff


	//   ....[20]....
        /*1be8*/ 	.word	0xffffffff


	//   ....[21]....
        /*1bec*/ 	.word	0xffffffff


	//   ....[22]....
        /*1bf0*/ 	.word	0xffffffff


	//   ....[23]....
        /*1bf4*/ 	.word	0xffffffff


	//   ....[24]....
        /*1bf8*/ 	.word	0xffffffff


	//   ....[25]....
        /*1bfc*/ 	.word	0xffffffff


	//   ....[26]....
        /*1c00*/ 	.word	0xffffffff


	//   ....[27]....
        /*1c04*/ 	.word	0xffffffff


	//   ....[28]....
        /*1c08*/ 	.word	0xffffffff


	//   ....[29]....
        /*1c0c*/ 	.word	0xffffffff


	//   ....[30]....
        /*1c10*/ 	.word	0xffffffff


	//   ....[31]....
        /*1c14*/ 	.word	0xffffffff


	//   ....[32]....
        /*1c18*/ 	.word	0x05000004


	//   ....[33]....
        /*1c1c*/ 	.word	0x05000004


	//   ....[34]....
        /*1c20*/ 	.word	0x05000004


	//   ....[35]....
        /*1c24*/ 	.word	0x05000004


	//   ....[36]....
        /*1c28*/ 	.word	0x05000004


	//   ....[37]....
        /*1c2c*/ 	.word	0x05000004


	//   ....[38]....
        /*1c30*/ 	.word	0x05000004


	//   ....[39]....
        /*1c34*/ 	.word	0x05000004


	//----- nvinfo : EIATTR_COOP_GROUP_INSTR_OFFSETS
	.align		4
.L_334:
        /*1c38*/ 	.byte	0x04, 0x28
        /*1c3a*/ 	.short	(.L_336 - .L_335)


	//   ....[0]....
.L_335:
        /*1c3c*/ 	.word	0x00005970


	//   ....[1]....
        /*1c40*/ 	.word	0x000059b0


	//   ....[2]....
        /*1c44*/ 	.word	0x00005a20


	//   ....[3]....
        /*1c48*/ 	.word	0x00005a30


	//   ....[4]....
        /*1c4c*/ 	.word	0x00005a60


	//   ....[5]....
        /*1c50*/ 	.word	0x00005a70


	//   ....[6]....
        /*1c54*/ 	.word	0x00005aa0


	//   ....[7]....
        /*1c58*/ 	.word	0x00005ab0


	//   ....[8]....
        /*1c5c*/ 	.word	0x00013b30


	//   ....[9]....
        /*1c60*/ 	.word	0x00013bb0


	//   ....[10]....
        /*1c64*/ 	.word	0x00014350


	//   ....[11]....
        /*1c68*/ 	.word	0x00014370


	//   ....[12]....
        /*1c6c*/ 	.word	0x000149e0


	//   ....[13]....
        /*1c70*/ 	.word	0x00014a00


	//   ....[14]....
        /*1c74*/ 	.word	0x00014fe0


	//   ....[15]....
        /*1c78*/ 	.word	0x00015000


	//   ....[16]....
        /*1c7c*/ 	.word	0x00021770


	//   ....[17]....
        /*1c80*/ 	.word	0x000218b0


	//   ....[18]....
        /*1c84*/ 	.word	0x000218f0


	//   ....[19]....
        /*1c88*/ 	.word	0x00021a20


	//   ....[20]....
        /*1c8c*/ 	.word	0x00021a50


	//   ....[21]....
        /*1c90*/ 	.word	0x00021a70


	//   ....[22]....
        /*1c94*/ 	.word	0x00021bd0


	//   ....[23]....
        /*1c98*/ 	.word	0x00021cc0


	//   ....[24]....
        /*1c9c*/ 	.word	0x0002bce0


	//   ....[25]....
        /*1ca0*/ 	.word	0x0002bcf0


	//   ....[26]....
        /*1ca4*/ 	.word	0x0002bd00


	//   ....[27]....
        /*1ca8*/ 	.word	0x0002bd10


	//   ....[28]....
        /*1cac*/ 	.word	0x0002bd40


	//   ....[29]....
        /*1cb0*/ 	.word	0x0002bd60


	//   ....[30]....
        /*1cb4*/ 	.word	0x0002bd80


	//   ....[31]....
        /*1cb8*/ 	.word	0x0002bd90


	//   ....[32]....
        /*1cbc*/ 	.word	0x0002e0a0


	//   ....[33]....
        /*1cc0*/ 	.word	0x0002e100


	//   ....[34]....
        /*1cc4*/ 	.word	0x0002e170


	//   ....[35]....
        /*1cc8*/ 	.word	0x0002e1e0


	//   ....[36]....
        /*1ccc*/ 	.word	0x0002e250


	//   ....[37]....
        /*1cd0*/ 	.word	0x0002e2d0


	//   ....[38]....
        /*1cd4*/ 	.word	0x0002e340


	//   ....[39]....
        /*1cd8*/ 	.word	0x0002e3b0


	//----- nvinfo : EIATTR_EXIT_INSTR_OFFSETS
	.align		4
.L_336:
        /*1cdc*/ 	.byte	0x04, 0x1c
        /*1cde*/ 	.short	(.L_338 - .L_337)


	//   ....[0]....
.L_337:
        /*1ce0*/ 	.word	0x00000060


	//----- nvinfo : EIATTR_CRS_STACK_SIZE
	.align		4
.L_338:
        /*1ce4*/ 	.byte	0x04, 0x1e
        /*1ce6*/ 	.short	(.L_340 - .L_339)
.L_339:
        /*1ce8*/ 	.word	0x00000000


	//----- nvinfo : EIATTR_CBANK_PARAM_SIZE
	.align		4
.L_340:
        /*1cec*/ 	.byte	0x03, 0x19
        /*1cee*/ 	.short	0x01d0


	//----- nvinfo : EIATTR_PARAM_CBANK
	.align		4
        /*1cf0*/ 	.byte	0x04, 0x0a
        /*1cf2*/ 	.short	(.L_342 - .L_341)
	.align		4
.L_341:
        /*1cf4*/ 	.word	index@(.nv.constant0._ZN5flash16flash_fwd_kernelI23Flash_fwd_kernel_traitsILi32ELi128ELi128ELi4ELb0ELb0EN7cutlass6half_tE19Flash_kernel_traitsILi32ELi128ELi128ELi4ES3_EELb1ELb1ELb0ELb1ELb0ELb0ELb0ELb1EEEvNS_16Flash_fwd_paramsE)
        /*1cf8*/ 	.short	0x0210
        /*1cfa*/ 	.short	0x01d0


	//----- nvinfo : EIATTR_SW_WAR
	.align		4
.L_342:
        /*1cfc*/ 	.byte	0x04, 0x36
        /*1cfe*/ 	.short	(.L_344 - .L_343)
.L_343:
        /*1d00*/ 	.word	0x00000008
.L_344:


//--------------------- .nv.info._ZN5flash16flash_fwd_kernelI23Flash_fwd_kernel_traitsILi32ELi128ELi128ELi4ELb0ELb0EN7cutlass6half_tE19Flash_kernel_traitsILi32ELi128ELi128ELi4ES3_EELb0ELb1ELb0ELb1ELb0ELb0ELb1ELb0EEEvNS_16Flash_fwd_paramsE --------------------------
	.section	.nv.info._ZN5flash16flash_fwd_kernelI23Flash_fwd_kernel_traitsILi32ELi128ELi128ELi4ELb0ELb0EN7cutlass6half_tE19Flash_kernel_traitsILi32ELi128ELi128ELi4ES3_EELb0ELb1ELb0ELb1ELb0ELb0ELb1ELb0EEEvNS_16Flash_fwd_paramsE,"",@"SHT_CUDA_INFO"
	.sectionflags	@""
	.align	4


	//----- nvinfo : EIATTR_CUDA_API_VERSION
	.align		4
        /*0000*/ 	.byte	0x04, 0x37
        /*0002*/ 	.short	(.L_346 - .L_345)
.L_345:
        /*0004*/ 	.word	0x00000082


	//----- nvinfo : EIATTR_KPARAM_INFO
	.align		4
.L_346:
        /*0008*/ 	.byte	0x04, 0x17
        /*000a*/ 	.short	(.L_348 - .L_347)
.L_347:
        /*000c*/ 	.word	0x00000000
        /*0010*/ 	.short	0x0000
        /*0012*/ 	.short	0x0000
        /*0014*/ 	.byte	0x00, 0xf0, 0x41, 0x07


	//----- nvinfo : EIATTR_SPARSE_MMA_MASK
	.align		4
.L_348:
        /*0018*/ 	.byte	0x03, 0x50
        /*001a*/ 	.short	0x0000


	//----- nvinfo : EIATTR_MAXREG_COUNT
	.align		4
        /*001c*/ 	.byte	0x03, 0x1b
        /*001e*/ 	.short	0x00ff


	//----- nvinfo : EIATTR_NUM_BARRIERS
	.align		4
        /*0020*/ 	.byte	0x02, 0x4c
        /*0022*/ 	.byte	0x01
	.zero		1


	//----- nvinfo : EIATTR_MERCURY_ISA_VERSION
	.align		4
        /*0024*/ 	.byte	0x03, 0x5f
        /*0026*/ 	.short	0x0101


	//----- nvinfo : EIATTR_INT_WARP_WIDE_INSTR_OFFSETS
	.align		4
        /*0028*/ 	.byte	0x04, 0x31
        /*002a*/ 	.short	(.L_350 - .L_349)


	//   ....[0]....
.L_349:
        /*002c*/ 	.word	0x000086e0


	//----- nvinfo : EIATTR_COOP_GROUP_MASK_REGIDS
	.align		4
.L_350:
        /*0030*/ 	.byte	0x04, 0x29
        /*0032*/ 	.short	(.L_352 - .L_351)


	//   ....[0]....
.L_351:
        /*0034*/ 	.word	0xffffffff


	//   ....[1]....
        /*0038*/ 	.word	0xffffffff


	//   ....[2]....
        /*003c*/ 	.word	0xffffffff


	//   ....[3]....
        /*0040*/ 	.word	0xffffffff


	//   ....[4]....
        /*0044*/ 	.word	0xffffffff


	//   ....[5]....
        /*0048*/ 	.word	0xffffffff


	//   ....[6]....
        /*004c*/ 	.word	0xffffffff


	//   ....[7]....
        /*0050*/ 	.word	0xffffffff


	//   ....[8]....
        /*0054*/ 	.word	0xffffffff


	//   ....[9]....
        /*0058*/ 	.word	0xffffffff


	//   ....[10]....
        /*005c*/ 	.word	0xffffffff


	//   ....[11]....
        /*0060*/ 	.word	0xffffffff


	//   ....[12]....
        /*0064*/ 	.word	0xffffffff


	//   ....[13]....
        /*0068*/ 	.word	0xffffffff


	//   ....[14]....
        /*006c*/ 	.word	0xffffffff


	//   ....[15]....
        /*0070*/ 	.word	0xffffffff


	//   ....[16]....
        /*0074*/ 	.word	0xffffffff


	//   ....[17]....
        /*0078*/ 	.word	0xffffffff


	//   ....[18]....
        /*007c*/ 	.word	0xffffffff


	//   ....[19]....
        /*0080*/ 	.word	0xffffffff


	//   ....[20]....
        /*0084*/ 	.word	0xffffffff


	//   ....[21]....
        /*0088*/ 	.word	0xffffffff


	//   ....[22]....
        /*008c*/ 	.word	0xffffffff


	//   ....[23]....
        /*0090*/ 	.word	0xffffffff


	//   ....[24]....
        /*0094*/ 	.word	0xffffffff


	//   ....[25]....
        /*0098*/ 	.word	0xffffffff


	//   ....[26]....
        /*009c*/ 	.word	0xffffffff


	//   ....[27]....
        /*00a0*/ 	.word	0xffffffff


	//   ....[28]....
        /*00a4*/ 	.word	0xffffffff


	//   ....[29]....
        /*00a8*/ 	.word	0xffffffff


	//   ....[30]....
        /*00ac*/ 	.word	0xffffffff


	//   ....[31]....
        /*00b0*/ 	.word	0xffffffff


	//----- nvinfo : EIATTR_COOP_GROUP_INSTR_OFFSETS
	.align		4
.L_352:
        /*00b4*/ 	.byte	0x04, 0x28
        /*00b6*/ 	.short	(.L_354 - .L_353)


	//   ....[0]....
.L_353:
        /*00b8*/ 	.word	0x00005db0


	//   ....[1]....
        /*00bc*/ 	.word	0x00005dd0


	//   ....[2]....
        /*00c0*/ 	.word	0x000063b0


	//   ....[3]....
        /*00c4*/ 	.word	0x00006470


	//   ....[4]....
        /*00c8*/ 	.word	0x00006580


	//   ....[5]....
        /*00cc*/ 	.word	0x00006720


	//   ....[6]....
        /*00d0*/ 	.word	0x00006cd0


	//   ....[7]....
        /*00d4*/ 	.word	0x00006d80


	//   ....[8]....
        /*00d8*/ 	.word	0x0000c2f0


	//   ....[9]....
        /*00dc*/ 	.word	0x0000c310


	//   ....[10]....
        /*00e0*/ 	.word	0x0000c800


	//   ....[11]....
        /*00e4*/ 	.word	0x0000c860


	//   ....[12]....
        /*00e8*/ 	.word	0x0000ce50


	//   ....[13]....
        /*00ec*/ 	.word	0x0000cfb0


	//   ....[14]....
        /*00f0*/ 	.word	0x0000d1e0


	//   ....[15]....
        /*00f4*/ 	.word	0x0000d390


	//   ....[16]....
        /*00f8*/ 	.word	0x00011d80


	//   ....[17]....
        /*00fc*/ 	.word	0x00011da0


	//   ....[18]....
        /*0100*/ 	.word	0x00011e80


	//   ....[19]....
        /*0104*/ 	.word	0x00011ea0


	//   ....[20]....
        /*0108*/ 	.word	0x000126a0


	//   ....[21]....
        /*010c*/ 	.word	0x00012750


	//   ....[22]....
        /*0110*/ 	.word	0x00012d00


	//   ....[23]....
        /*0114*/ 	.word	0x00012d70


	//   ....[24]....
        /*0118*/ 	.word	0x00014700


	//   ....[25]....
        /*011c*/ 	.word	0x00014720


	//   ....[26]....
        /*0120*/ 	.word	0x00014740


	//   ....[27]....
        /*0124*/ 	.word	0x00014770


	//   ....[28]....
        /*0128*/ 	.word	0x000147e0


	//   ....[29]....
        /*012c*/ 	.word	0x00014810


	//   ....[30]....
        /*0130*/ 	.word	0x00014870


	//   ....[31]....
        /*0134*/ 	.word	0x00014950


	//----- nvinfo : EIATTR_EXIT_INSTR_OFFSETS
	.align		4
.L_354:
        /*0138*/ 	.byte	0x04, 0x1c
        /*013a*/ 	.short	(.L_356 - .L_355)


	//   ....[0]....
.L_355:
        /*013c*/ 	.word	0x000004b0


	//   ....[1]....
        /*0140*/ 	.word	0x00015b00


	//   ....[2]....
        /*0144*/ 	.word	0x00015be0


	//   ....[3]....
        /*0148*/ 	.word	0x000166b0


	//   ....[4]....
        /*014c*/ 	.word	0x00016740


	//----- nvinfo : EIATTR_CRS_STACK_SIZE
	.align		4
.L_356:
        /*0150*/ 	.byte	0x04, 0x1e
        /*0152*/ 	.short	(.L_358 - .L_357)
.L_357:
        /*0154*/ 	.word	0x00000000


	//----- nvinfo : EIATTR_CBANK_PARAM_SIZE
	.align		4
.L_358:
        /*0158*/ 	.byte	0x03, 0x19
        /*015a*/ 	.short	0x01d0


	//----- nvinfo : EIATTR_PARAM_CBANK
	.align		4
        /*015c*/ 	.byte	0x04, 0x0a
        /*015e*/ 	.short	(.L_360 - .L_359)
	.align		4
.L_359:
        /*0160*/ 	.word	index@(.nv.constant0._ZN5flash16flash_fwd_kernelI23Flash_fwd_kernel_traitsILi32ELi128ELi128ELi4ELb0ELb0EN7cutlass6half_tE19Flash_kernel_traitsILi32ELi128ELi128ELi4ES3_EELb0ELb1ELb0ELb1ELb0ELb0ELb1ELb0EEEvNS_16Flash_fwd_paramsE)
        /*0164*/ 	.short	0x0210
        /*0166*/ 	.short	0x01d0


	//----- nvinfo : EIATTR_SW_WAR
	.align		4
.L_360:
        /*0168*/ 	.byte	0x04, 0x36
        /*016a*/ 	.short	(.L_362 - .L_361)
.L_361:
        /*016c*/ 	.word	0x00000008
.L_362:


//--------------------- .nv.callgraph             --------------------------
	.section	.nv.callgraph,"",@"SHT_CUDA_CALLGRAPH"
	.align	4
	.sectionentsize	8
	.align		4
        /*0000*/ 	.word	0x00000000
	.align		4
        /*0004*/ 	.word	0xffffffff
	.align		4
        /*0008*/ 	.word	0x00000000
	.align		4
        /*000c*/ 	.word	0xfffffffe
	.align		4
        /*0010*/ 	.word	0x00000000
	.align		4
        /*0014*/ 	.word	0xfffffffd
	.align		4
        /*0018*/ 	.word	0x00000000
	.align		4
        /*001c*/ 	.word	0xfffffffc


//--------------------- .nv.constant4             --------------------------
	.section	.nv.constant4,"a",@progbits
	.align	8
	.align		8
.nv.constant4:
        /*0000*/ 	.dword	_ZN72_INTERNAL_17ee4e52_36_flash_fwd_hdim32_fp16_causal_sm80_cu_0106449f_29864cuda3std3__45__cpo5beginE
	.align		8
        /*0008*/ 	.dword	_ZN72_INTERNAL_17ee4e52_36_flash_fwd_hdim32_fp16_causal_sm80_cu_0106449f_29864cuda3std3__45__cpo3endE
	.align		8
        /*0010*/ 	.dword	_ZN72_INTERNAL_17ee4e52_36_flash_fwd_hdim32_fp16_causal_sm80_cu_0106449f_29864cuda3std3__45__cpo6cbeginE
	.align		8
        /*0018*/ 	.dword	_ZN72_INTERNAL_17ee4e52_36_flash_fwd_hdim32_fp16_causal_sm80_cu_0106449f_29864cuda3std3__45__cpo4cendE
	.align		8
        /*0020*/ 	.dword	_ZN72_INTERNAL_17ee4e52_36_flash_fwd_hdim32_fp16_causal_sm80_cu_0106449f_29864cuda3std3__474_GLOBAL__N__17ee4e52_36_flash_fwd_hdim32_fp16_causal_sm80_cu_0106449f_29866ignoreE
	.align		8
        /*0028*/ 	.dword	_ZN72_INTERNAL_17ee4e52_36_flash_fwd_hdim32_fp16_causal_sm80_cu_0106449f_29864cuda3std3__419piecewise_constructE
	.align		8
        /*0030*/ 	.dword	_ZN72_INTERNAL_17ee4e52_36_flash_fwd_hdim32_fp16_causal_sm80_cu_0106449f_29864cuda3std3__48in_placeE
	.align		8
        /*0038*/ 	.dword	_ZN72_INTERNAL_17ee4e52_36_flash_fwd_hdim32_fp16_causal_sm80_cu_0106449f_29864cuda3std6ranges3__45__cpo4swapE
	.align		8
        /*0040*/ 	.dword	_ZN72_INTERNAL_17ee4e52_36_flash_fwd_hdim32_fp16_causal_sm80_cu_0106449f_29864cuda3std6ranges3__45__cpo9iter_moveE
	.align		8
        /*0048*/ 	.dword	_ZN72_INTERNAL_17ee4e52_36_flash_fwd_hdim32_fp16_causal_sm80_cu_0106449f_29864cute7productE
	.align		8
        /*0050*/ 	.dword	_ZN72_INTERNAL_17ee4e52_36_flash_fwd_hdim32_fp16_causal_sm80_cu_0106449f_29864cute1_E


//--------------------- .text._ZN5flash16flash_fwd_kernelI23Flash_fwd_kernel_traitsILi32ELi128ELi128ELi4ELb0ELb0EN7cutlass6half_tE19Flash_kernel_traitsILi32ELi128ELi128ELi4ES3_EELb0ELb1ELb0ELb0ELb1ELb1ELb0ELb0EEEvNS_16Flash_fwd_paramsE --------------------------
	.section	.text._ZN5flash16flash_fwd_kernelI23Flash_fwd_kernel_traitsILi32ELi128ELi128ELi4ELb0ELb0EN7cutlass6half_tE19Flash_kernel_traitsILi32ELi128ELi128ELi4ES3_EELb0ELb1ELb0ELb0ELb1ELb1ELb0ELb0EEEvNS_16Flash_fwd_paramsE,"ax",@progbits
	.align	128
        .global         _ZN5flash16flash_fwd_kernelI23Flash_fwd_kernel_traitsILi32ELi128ELi128ELi4ELb0ELb0EN7cutlass6half_tE19Flash_kernel_traitsILi32ELi128ELi128ELi4ES3_EELb0ELb1ELb0ELb0ELb1ELb1ELb0ELb0EEEvNS_16Flash_fwd_paramsE
        .type           _ZN5flash16flash_fwd_kernelI23Flash_fwd_kernel_traitsILi32ELi128ELi128ELi4ELb0ELb0EN7cutlass6half_tE19Flash_kernel_traitsILi32ELi128ELi128ELi4ES3_EELb0ELb1ELb0ELb0ELb1ELb1ELb0ELb0EEEvNS_16Flash_fwd_paramsE,@function
        .size           _ZN5flash16flash_fwd_kernelI23Flash_fwd_kernel_traitsILi32ELi128ELi128ELi4ELb0ELb0EN7cutlass6half_tE19Flash_kernel_traitsILi32ELi128ELi128ELi4ES3_EELb0ELb1ELb0ELb0ELb1ELb1ELb0ELb0EEEvNS_16Flash_fwd_paramsE,(.L_x_716 - _ZN5flash16flash_fwd_kernelI23Flash_fwd_kernel_traitsILi32ELi128ELi128ELi4ELb0ELb0EN7cutlass6half_tE19Flash_kernel_traitsILi32ELi128ELi128ELi4ES3_EELb0ELb1ELb0ELb0ELb1ELb1ELb0ELb0EEEvNS_16Flash_fwd_paramsE)
        .other          _ZN5flash16flash_fwd_kernelI23Flash_fwd_kernel_traitsILi32ELi128ELi128ELi4ELb0ELb0EN7cutlass6half_tE19Flash_kernel_traitsILi32ELi128ELi128ELi4ES3_EELb0ELb1ELb0ELb0ELb1ELb1ELb0ELb0EEEvNS_16Flash_fwd_paramsE,@"STO_CUDA_ENTRY STV_DEFAULT"
_ZN5flash16flash_fwd_kernelI23Flash_fwd_kernel_traitsILi32ELi128ELi128ELi4ELb0ELb0EN7cutlass6half_tE19Flash_kernel_traitsILi32ELi128ELi128ELi4ES3_EELb0ELb1ELb0ELb0ELb1ELb1ELb0ELb0EEEvNS_16Flash_fwd_paramsE:
.text._ZN5flash16flash_fwd_kernelI23Flash_fwd_kernel_traitsILi32ELi128ELi128ELi4ELb0ELb0EN7cutlass6half_tE19Flash_kernel_traitsILi32ELi128ELi128ELi4ES3_EELb0ELb1ELb0ELb0ELb1ELb1ELb0ELb0EEEvNS_16Flash_fwd_paramsE:
[----:B------:R-:W1:Y:S08]  /*0000*/  LDC R1, c[0x0][0x28] ;  /* 0x00000a00ff017b82 */ /* 0x000e700000000800 */
[----:B------:R-:W2:Y:S01]  /*0010*/  LDC.64 R4, c[0x0][0x300] ;  /* 0x0000c000ff047b82 */ /* 0x000ea20000000a00 */
[----:B------:R-:W3:Y:S01]  /*0020*/  S2R R25, SR_CTAID.Y ;  /* 0x0000000000197919 */ /* 0x000ee20000002600 */
[----:B------:R-:W-:Y:S01]  /*0030*/  IMAD.MOV.U32 R8, RZ, RZ, RZ ;  /* 0x000000ffff087224 */ /* 0x000fe200078e00ff */
[----:B------:R-:W-:Y:S01]  /*0040*/  ULDC.64 UR14, c[0x0][0x208] ;  /* 0x00008200000e7ab9 */ /* 0x000fe20000000a00 */
[----:B------:R-:W-:Y:S01]  /*0050*/  ULDC UR18, c[0x0][0x2c4] ;  /* 0x0000b10000127ab9 */ /* 0x000fe20000000800 */
[----:B-1----:R-:W-:-:S03]  /*0060*/  VIADD R1, R1, 0xffffffe0 ;  /* 0xffffffe001017836 */ /* 0x002fc60000000000 */
[----:B------:R-:W1:Y:S01]  /*0070*/  LDC.64 R2, c[0x0][0x308] ;  /* 0x0000c200ff027b82 */ /* 0x000e620000000a00 */
[----:B--2---:R-:W-:-:S04]  /*0080*/  ISETP.NE.U32.AND P0, PT, R4, RZ, PT ;  /* 0x000000ff0400720c */ /* 0x004fc80003f05070 */
[----:B------:R-:W-:Y:S02]  /*0090*/  ISETP.NE.AND.EX P0, PT, R5, RZ, PT, P0 ;  /* 0x000000ff0500720c */ /* 0x000fe40003f05300 */
[----:B-1----:R-:W-:-:S04]  /*00a0*/  ISETP.NE.U32.AND P2, PT, R2, RZ, PT ;  /* 0x000000ff0200720c */ /* 0x002fc80003f45070 */
[----:B------:R-:W-:-:S07]  /*00b0*/  ISETP.NE.AND.EX P2, PT, R3, RZ, PT, P2 ;  /* 0x000000ff0300720c */ /* 0x000fce0003f45320 */
[----:B------:R-:W3:Y:S08]  /*00c0*/  @P0 LDC.64 R2, c[0x0][0x300] ;  /* 0x0000c000ff020b82 */ /* 0x000ef00000000a00 */
[----:B------:R-:W1:Y:S01]  /*00d0*/  @P2 LDC.64 R6, c[0x0][0x308] ;  /* 0x0000c200ff062b82 */ /* 0x000e620000000a00 */
[----:B---3--:R-:W-:-:S05]  /*00e0*/  @P0 IMAD.WIDE R4, R25, 0x4, R2 ;  /* 0x0000000419040825 */ /* 0x008fca00078e0202 */
[----:B------:R2:W3:Y:S01]  /*00f0*/  @P0 LDG.E R8, desc[UR14][R4.64] ;  /* 0x0000000e04080981 */ /* 0x0004e2000c1e1900 */
[----:B-1----:R-:W-:-:S05]  /*0100*/  @P2 IMAD.WIDE R2, R25, 0x4, R6 ;  /* 0x0000000419022825 */ /* 0x002fca00078e0206 */
[----:B------:R-:W3:Y:S01]  /*0110*/  @P2 LDG.E R0, desc[UR14][R2.64] ;  /* 0x0000000e02002981 */ /* 0x000ee2000c1e1900 */
[----:B------:R-:W1:Y:S01]  /*0120*/  S2R R10, SR_CTAID.X ;  /* 0x00000000000a7919 */ /* 0x000e620000002500 */
[----:B--2---:R-:W2:Y:S08]  /*0130*/  @!P2 LDC.64 R4, c[0x0][0x2c8] ;  /* 0x0000b200ff04ab82 */ /* 0x004eb00000000a00 */
[----:B------:R-:W4:Y:S01]  /*0140*/  @!P2 LDC.64 R2, c[0x0][0x318] ;  /* 0x0000c600ff02ab82 */ /* 0x000f220000000a00 */
[----:B-1----:R-:W-:-:S05]  /*0150*/  IMAD.SHL.U32 R83, R10, 0x80, RZ ;  /* 0x000000800a537824 */ /* 0x002fca00078e00ff */
[----:B------:R-:W-:Y:S02]  /*0160*/  ISETP.GE.AND P1, PT, R83, UR18, PT ;  /* 0x0000001253007c0c */ /* 0x000fe4000bf26270 */
[----:B----4-:R-:W-:-:S04]  /*0170*/  @!P2 ISETP.NE.U32.AND P0, PT, R2, RZ, PT ;  /* 0x000000ff0200a20c */ /* 0x010fc80003f05070 */
[----:B------:R-:W-:Y:S01]  /*0180*/  @!P2 ISETP.NE.AND.EX P0, PT, R3, RZ, PT, P0 ;  /* 0x000000ff0300a20c */ /* 0x000fe20003f05300 */
[----:B---3--:R-:W-:-:S03]  /*0190*/  @P2 IMAD.IADD R80, R0, 0x1, -R8 ;  /* 0x0000000100502824 */ /* 0x008fc600078e0a08 */
[----:B--2---:R-:W-:-:S03]  /*01a0*/  @!P2 SEL R0, R5, RZ, P0 ;  /* 0x000000ff0500a207 */ /* 0x004fc60000000000 */
[----:B------:R-:W-:Y:S06]  /*01b0*/  @P1 EXIT ;  /* 0x000000000000194d */ /* 0x000fec0003800000 */
[----:B------:R-:W-:Y:S01]  /*01c0*/  VIADD R2, R83, 0xff ;  /* 0x000000ff53027836 */ /* 0x000fe20000000000 */
[----:B------:R-:W-:Y:S01]  /*01d0*/  @!P2 IADD3 R80, R0, R4, -R8 ;  /* 0x000000040050a210 */ /* 0x000fe20007ffe808 */
[----:B------:R-:W-:Y:S01]  /*01e0*/  ULDC UR17, c[0x0][0x398] ;  /* 0x0000e60000117ab9 */ /* 0x000fe20000000800 */
[----:B------:R-:W1:Y:S02]  /*01f0*/  S2R R26, SR_CTAID.Z ;  /* 0x00000000001a7919 */ /* 0x000e640000002700 */
[C---:B------:R-:W-:Y:S01]  /*0200*/  IADD3 R0, R80.reuse, -UR18, R2 ;  /* 0x8000001250007c10 */ /* 0x040fe2000fffe002 */
[----:B------:R-:W-:Y:S01]  /*0210*/  VIADD R2, R80, 0x7f ;  /* 0x0000007f50027836 */ /* 0x000fe20000000000 */
[----:B------:R-:W2:Y:S03]  /*0220*/  S2R R82, SR_TID.X ;  /* 0x0000000000527919 */ /* 0x000ea60000002100 */
[----:B------:R-:W-:Y:S01]  /*0230*/  VIADD R3, R0, UR17 ;  /* 0x0000001100037c36 */ /* 0x000fe20008000000 */
[----:B------:R-:W-:-:S04]  /*0240*/  SHF.R.S32.HI R0, RZ, 0x1f, R2 ;  /* 0x0000001fff007819 */ /* 0x000fc80000011402 */
[----:B------:R-:W-:Y:S02]  /*0250*/  SHF.R.S32.HI R4, RZ, 0x1f, R3 ;  /* 0x0000001fff047819 */ /* 0x000fe40000011403 */
[----:B------:R-:W-:Y:S02]  /*0260*/  LEA.HI R0, R0, R2, RZ, 0x7 ;  /* 0x0000000200007211 */ /* 0x000fe400078f38ff */
[----:B------:R-:W-:Y:S02]  /*0270*/  LEA.HI R2, R4, R3, RZ, 0x7 ;  /* 0x0000000304027211 */ /* 0x000fe400078f38ff */
[----:B------:R-:W-:Y:S02]  /*0280*/  SHF.R.S32.HI R0, RZ, 0x7, R0 ;  /* 0x00000007ff007819 */ /* 0x000fe40000011400 */
[----:B------:R-:W-:-:S04]  /*0290*/  SHF.R.S32.HI R2, RZ, 0x7, R2 ;  /* 0x00000007ff027819 */ /* 0x000fc80000011402 */
[----:B------:R-:W-:-:S04]  /*02a0*/  VIMNMX R225, R0, R2, PT ;  /* 0x0000000200e17248 */ /* 0x000fc80003fe0100 */
[----:B------:R-:W-:-:S13]  /*02b0*/  ISETP.GE.AND P0, PT, R225, 0x1, PT ;  /* 0x00000001e100780c */ /* 0x000fda0003f06270 */
[----:B-12---:R-:W-:Y:S05]  /*02c0*/  @!P0 BRA `(.L_x_0) ;  /* 0x0000009c00588947 */ /* 0x006fea0003800000 */
[----:B------:R-:W1:Y:S01]  /*02d0*/  LDC R27, c[0x0][0x278] ;  /* 0x00009e00ff1b7b82 */ /* 0x000e620000000800 */
[----:B------:R-:W-:Y:S01]  /*02e0*/  SHF.R.S32.HI R13, RZ, 0x1f, R82 ;  /* 0x0000001fff0d7819 */ /* 0x000fe20000011452 */
[----:B------:R-:W-:Y:S01]  /*02f0*/  ULDC.64 UR6, c[0x0][0x250] ;  /* 0x0000940000067ab9 */ /* 0x000fe20000000a00 */
[----:B------:R-:W-:Y:S01]  /*0300*/  SHF.R.S32.HI R24, RZ, 0x1f, R25 ;  /* 0x0000001fff187819 */ /* 0x000fe20000011419 */
[----:B------:R-:W-:Y:S01]  /*0310*/  ULDC.64 UR8, c[0x0][0x248] ;  /* 0x0000920000087ab9 */ /* 0x000fe20000000a00 */
[CC--:B------:R-:W-:Y:S01]  /*0320*/  LEA.HI R5, R13.reuse, R82.reuse, RZ, 0x2 ;  /* 0x000000520d057211 */ /* 0x0c0fe200078f10ff */
[----:B------:R-:W-:Y:S01]  /*0330*/  ULDC.64 UR4, c[0x0][0x228] ;  /* 0x00008a0000047ab9 */ /* 0x000fe20000000a00 */
[----:B------:R-:W-:Y:S01]  /*0340*/  LEA.HI R22, R13, R82, RZ, 0x3 ;  /* 0x000000520d167211 */ /* 0x000fe200078f18ff */
[----:B------:R-:W2:Y:S01]  /*0350*/  S2UR UR19, SR_CgaCtaId ;  /* 0x00000000001379c3 */ /* 0x000ea20000008800 */
[----:B------:R-:W-:Y:S01]  /*0360*/  SHF.R.S32.HI R2, RZ, 0x2, R5 ;  /* 0x00000002ff027819 */ /* 0x000fe20000011405 */
[----:B------:R-:W-:Y:S01]  /*0370*/  ULDC.64 UR12, c[0x0][0x240] ;  /* 0x00009000000c7ab9 */ /* 0x000fe20000000a00 */
[----:B------:R-:W-:Y:S01]  /*0380*/  SHF.R.S32.HI R6, RZ, 0x3, R22 ;  /* 0x00000003ff067819 */ /* 0x000fe20000011416 */
[----:B------:R-:W-:Y:S01]  /*0390*/  ULDC.64 UR10, c[0x0][0x230] ;  /* 0x00008c00000a7ab9 */ /* 0x000fe20000000a00 */
[--C-:B------:R-:W-:Y:S01]  /*03a0*/  SHF.R.S32.HI R3, RZ, 0x1f, R2.reuse ;  /* 0x0000001fff037819 */ /* 0x100fe20000011402 */
[----:B------:R-:W-:Y:S01]  /*03b0*/  USHF.L.U32 UR16, UR12, 0x6, URZ ;  /* 0x000000060c107899 */ /* 0x000fe2000800063f */
[----:B------:R-:W-:Y:S01]  /*03c0*/  IADD3 R9, P0, R2, R8, RZ ;  /* 0x0000000802097210 */ /* 0x000fe20007f1e0ff */
[----:B------:R-:W-:Y:S01]  /*03d0*/  VIADD R81, R225, 0xffffffff ;  /* 0xffffffffe1517836 */ /* 0x000fe20000000000 */
[----:B------:R-:W-:Y:S01]  /*03e0*/  LEA.HI R227, R13, R82, RZ, 0x5 ;  /* 0x000000520de37211 */ /* 0x000fe200078f28ff */
[----:B------:R-:W-:Y:S01]  /*03f0*/  IMAD.WIDE R28, R10, 0x80, R2 ;  /* 0x000000800a1c7825 */ /* 0x000fe200078e0202 */
[----:B------:R-:W-:Y:S01]  /*0400*/  LEA.HI.X.SX32 R8, R8, R3, 0x1, P0 ;  /* 0x0000000308087211 */ /* 0x000fe200000f0eff */
[----:B------:R-:W-:Y:S01]  /*0410*/  USHF.L.U32 UR20, UR6, 0x6, URZ ;  /* 0x0000000606147899 */ /* 0x000fe2000800063f */
[----:B------:R-:W-:Y:S01]  /*0420*/  LOP3.LUT R10, R22, 0xfffffff8, RZ, 0xc0, !PT ;  /* 0xfffffff8160a7812 */ /* 0x000fe200078ec0ff */
[----:B------:R-:W-:Y:S01]  /*0430*/  USHF.L.U64.HI UR21, UR6, 0x6, UR7 ;  /* 0x0000000606157899 */ /* 0x000fe20008010207 */
[----:B------:R-:W-:Y:S01]  /*0440*/  SHF.R.S32.HI R240, RZ, 0x5, R227 ;  /* 0x00000005fff07819 */ /* 0x000fe200000114e3 */
[----:B------:R3:W-:Y:S01]  /*0450*/  STL.64 [R1+0x10], R28 ;  /* 0x0000101c01007387 */ /* 0x0007e20000100a00 */
[----:B-1----:R-:W-:-:S05]  /*0460*/  IABS R0, R27 ;  /* 0x0000001b00007213 */ /* 0x002fca0000000000 */
[----:B------:R-:W-:-:S04]  /*0470*/  IMAD.MOV.U32 R23, RZ, RZ, R0 ;  /* 0x000000ffff177224 */ /* 0x000fc800078e0000 */
[----:B------:R-:W1:Y:S08]  /*0480*/  I2F.RP R0, R23 ;  /* 0x0000001700007306 */ /* 0x000e700000209400 */
[----:B-1----:R1:W4:Y:S02]  /*0490*/  MUFU.RCP R4, R0 ;  /* 0x0000000000047308 */ /* 0x0023240000001000 */
[----:B-1----:R-:W-:-:S04]  /*04a0*/  LEA.HI R0, R5, R2, RZ, 0x1 ;  /* 0x0000000205007211 */ /* 0x002fc800078f08ff */
[----:B------:R-:W-:-:S05]  /*04b0*/  LOP3.LUT R0, R0, 0x7fffffe, RZ, 0xc0, !PT ;  /* 0x07fffffe00007812 */ /* 0x000fca00078ec0ff */
[----:B------:R-:W-:Y:S01]  /*04c0*/  IMAD.IADD R14, R2, 0x1, -R0 ;  /* 0x00000001020e7824 */ /* 0x000fe200078e0a00 */
[----:B------:R-:W-:Y:S01]  /*04d0*/  LEA.HI R0, R13, R82, RZ, 0x4 ;  /* 0x000000520d007211 */ /* 0x000fe200078f20ff */
[----:B----4-:R-:W-:Y:S01]  /*04e0*/  VIADD R2, R4, 0xffffffe ;  /* 0x0ffffffe04027836 */ /* 0x010fe20000000000 */
[----:B------:R-:W-:Y:S01]  /*04f0*/  LOP3.LUT R4, R5, 0xfffffffc, RZ, 0xc0, !PT ;  /* 0xfffffffc05047812 */ /* 0x000fe200078ec0ff */
[----:B------:R-:W-:Y:S01]  /*0500*/  IMAD R14, R240, 0x8, R14 ;  /* 0x00000008f00e7824 */ /* 0x000fe200078e020e */
[----:B------:R-:W-:Y:S01]  /*0510*/  SHF.R.S32.HI R5, RZ, 0x4, R0 ;  /* 0x00000004ff057819 */ /* 0x000fe20000011400 */
[----:B------:R1:W4:Y:S01]  /*0520*/  F2I.FTZ.U32.TRUNC.NTZ R3, R2 ;  /* 0x0000000200037305 */ /* 0x000322000021f000 */
[----:B------:R-:W-:Y:S01]  /*0530*/  SHF.R.S32.HI R13, RZ, 0x1f, R26 ;  /* 0x0000001fff0d7819 */ /* 0x000fe2000001141a */
[----:B------:R-:W-:Y:S02]  /*0540*/  IMAD.IADD R7, R82, 0x1, -R4 ;  /* 0x0000000152077824 */ /* 0x000fe400078e0a04 */
[----:B------:R-:W-:-:S02]  /*0550*/  IMAD.SHL.U32 R4, R6, 0x40, RZ ;  /* 0x0000004006047824 */ /* 0x000fc400078e00ff */
[----:B------:R-:W-:-:S03]  /*0560*/  IMAD.SHL.U32 R30, R7, 0x8, RZ ;  /* 0x00000008071e7824 */ /* 0x000fc600078e00ff */
[----:B------:R-:W-:Y:S02]  /*0570*/  LOP3.LUT R4, R4, 0xc0, RZ, 0xc0, !PT ;  /* 0x000000c004047812 */ /* 0x000fe400078ec0ff */
[----:B------:R-:W-:Y:S02]  /*0580*/  SHF.R.S32.HI R31, RZ, 0x1f, R30 ;  /* 0x0000001fff1f7819 */ /* 0x000fe4000001141e */
[----:B-1----:R-:W-:-:S03]  /*0590*/  LOP3.LUT R2, R0, 0xfffffff0, RZ, 0xc0, !PT ;  /* 0xfffffff000027812 */ /* 0x002fc600078ec0ff */
[----:B------:R-:W-:Y:S01]  /*05a0*/  STL.64 [R1+0x8], R30 ;  /* 0x0000081e01007387 */ /* 0x000fe20000100a00 */
[----:B------:R-:W-:-:S04]  /*05b0*/  LEA.HI R0, R0, R5, RZ, 0x1 ;  /* 0x0000000500007211 */ /* 0x000fc800078f08ff */
[----:B------:R-:W-:Y:S01]  /*05c0*/  LOP3.LUT R6, R0, 0xfffffffe, RZ, 0xc0, !PT ;  /* 0xfffffffe00067812 */ /* 0x000fe200078ec0ff */
[C---:B------:R-:W-:Y:S02]  /*05d0*/  IMAD.IADD R0, R82.reuse, 0x1, -R2 ;  /* 0x0000000152007824 */ /* 0x040fe400078e0a02 */
[----:B------:R-:W-:Y:S02]  /*05e0*/  IMAD.IADD R2, R82, 0x1, -R10 ;  /* 0x0000000152027824 */ /* 0x000fe400078e0a0a */
[----:B------:R-:W-:Y:S01]  /*05f0*/  IMAD.IADD R19, R5, 0x1, -R6 ;  /* 0x0000000105137824 */ /* 0x000fe200078e0a06 */
[----:B------:R-:W-:Y:S01]  /*0600*/  LOP3.LUT R6, R4, 0x18, R30, 0xf8, !PT ;  /* 0x0000001804067812 */ /* 0x000fe200078ef81e */
[----:B----4-:R-:W-:Y:S01]  /*0610*/  IMAD.MOV R5, RZ, RZ, -R3 ;  /* 0x000000ffff057224 */ /* 0x010fe200078e0a03 */
[----:B------:R-:W-:Y:S02]  /*0620*/  LEA.HI R18, R2, R2, RZ, 0x1 ;  /* 0x0000000202127211 */ /* 0x000fe400078f08ff */
[----:B------:R-:W-:Y:S01]  /*0630*/  SHF.R.U32.HI R4, RZ, 0x3, R4 ;  /* 0x00000003ff047819 */ /* 0x000fe20000011604 */
[----:B------:R-:W-:Y:S01]  /*0640*/  IMAD.MOV.U32 R7, RZ, RZ, R5 ;  /* 0x000000ffff077224 */ /* 0x000fe200078e0005 */
[----:B------:R-:W-:-:S02]  /*0650*/  LOP3.LUT R5, R18, 0x3fffffe, RZ, 0xc0, !PT ;  /* 0x03fffffe12057812 */ /* 0x000fc400078ec0ff */
[----:B------:R-:W-:Y:S02]  /*0660*/  LEA.HI R10, R0, R0, RZ, 0x1 ;  /* 0x00000000000a7211 */ /* 0x000fe400078f08ff */
[----:B------:R-:W-:Y:S01]  /*0670*/  LOP3.LUT R17, R6, R4, RZ, 0x3c, !PT ;  /* 0x0000000406117212 */ /* 0x000fe200078e3cff */
[----:B------:R-:W-:Y:S01]  /*0680*/  IMAD.IADD R20, R2, 0x1, -R5 ;  /* 0x0000000102147824 */ /* 0x000fe200078e0a05 */
[----:B------:R-:W-:Y:S01]  /*0690*/  SHF.R.S32.HI R11, RZ, 0x1f, R0 ;  /* 0x0000001fff0b7819 */ /* 0x000fe20000011400 */
[----:B------:R-:W-:Y:S01]  /*06a0*/  IMAD R4, R7, R23, RZ ;  /* 0x0000001707047224 */ /* 0x000fe200078e02ff */
[----:B------:R-:W-:Y:S01]  /*06b0*/  LOP3.LUT R6, R10, 0x7fffffe, RZ, 0xc0, !PT ;  /* 0x07fffffe0a067812 */ /* 0x000fe200078ec0ff */
[----:B------:R-:W-:Y:S01]  /*06c0*/  IMAD.MOV.U32 R2, RZ, RZ, RZ ;  /* 0x000000ffff027224 */ /* 0x000fe200078e00ff */
[----:B------:R-:W-:Y:S01]  /*06d0*/  LEA.HI R21, R11, R0, RZ, 0x3 ;  /* 0x000000000b157211 */ /* 0x000fe200078f18ff */
[----:B------:R-:W-:Y:S01]  /*06e0*/  IMAD.U32 R17, R14, 0x20, R17 ;  /* 0x000000200e117824 */ /* 0x000fe200078e0011 */
[----:B------:R-:W-:Y:S01]  /*06f0*/  IABS R11, R26 ;  /* 0x0000001a000b7213 */ /* 0x000fe20000000000 */
[----:B------:R-:W-:-:S04]  /*0700*/  IMAD.HI.U32 R3, R3, R4, R2 ;  /* 0x0000000403037227 */ /* 0x000fc800078e0002 */
[----:B------:R-:W-:Y:S02]  /*0710*/  IMAD.IADD R224, R0, 0x1, -R6 ;  /* 0x0000000100e07824 */ /* 0x000fe400078e0a06 */
[----:B------:R-:W-:Y:S02]  /*0720*/  IMAD R0, R8, UR6, RZ ;  /* 0x0000000608007c24 */ /* 0x000fe4000f8e02ff */
[----:B------:R-:W-:-:S04]  /*0730*/  IMAD.HI.U32 R12, R3, R11, RZ ;  /* 0x0000000b030c7227 */ /* 0x000fc800078e00ff */
[----:B------:R-:W-:Y:S02]  /*0740*/  IMAD R16, R9, UR7, R0 ;  /* 0x0000000709107c24 */ /* 0x000fe4000f8e0200 */
[----:B------:R-:W-:Y:S02]  /*0750*/  IMAD.MOV R0, RZ, RZ, -R12 ;  /* 0x000000ffff007224 */ /* 0x000fe400078e0a0c */
[----:B------:R-:W-:Y:S02]  /*0760*/  IMAD R2, R8, UR8, RZ ;  /* 0x0000000808027c24 */ /* 0x000fe4000f8e02ff */
[----:B------:R-:W-:Y:S01]  /*0770*/  IMAD R0, R23, R0, R11 ;  /* 0x0000000017007224 */ /* 0x000fe200078e020b */
[--C-:B------:R-:W-:Y:S01]  /*0780*/  SHF.R.S32.HI R11, RZ, 0x1, R10.reuse ;  /* 0x00000001ff0b7819 */ /* 0x100fe2000001140a */
[----:B------:R-:W-:Y:S01]  /*0790*/  IMAD R4, R24, UR4, RZ ;  /* 0x0000000418047c24 */ /* 0x000fe2000f8e02ff */
[----:B------:R-:W-:Y:S01]  /*07a0*/  SHF.R.S32.HI R10, RZ, 0x1f, R10 ;  /* 0x0000001fff0a7819 */ /* 0x000fe2000001140a */
[----:B------:R-:W-:Y:S01]  /*07b0*/  IMAD R15, R9, UR9, R2 ;  /* 0x00000009090f7c24 */ /* 0x000fe2000f8e0202 */
[----:B------:R-:W-:Y:S01]  /*07c0*/  ISETP.GT.U32.AND P2, PT, R23, R0, PT ;  /* 0x000000001700720c */ /* 0x000fe20003f44070 */
[C---:B------:R-:W-:Y:S01]  /*07d0*/  IMAD R8, R25.reuse, UR5, R4 ;  /* 0x0000000519087c24 */ /* 0x040fe2000f8e0204 */
[----:B------:R-:W-:Y:S01]  /*07e0*/  LEA.HI R10, R10, R11, RZ, 0x2 ;  /* 0x0000000b0a0a7211 */ /* 0x000fe200078f10ff */
[----:B------:R-:W-:Y:S01]  /*07f0*/  IMAD.WIDE.U32 R2, R25, UR4, R30 ;  /* 0x0000000419027c25 */ /* 0x000fe2000f8e001e */
[----:B------:R-:W-:-:S02]  /*0800*/  ULDC.64 UR4, c[0x0][0x258] ;  /* 0x0000960000047ab9 */ /* 0x000fc40000000a00 */
[----:B------:R-:W-:Y:S01]  /*0810*/  LOP3.LUT R10, R10, 0xfffffffc, RZ, 0xc0, !PT ;  /* 0xfffffffc0a0a7812 */ /* 0x000fe200078ec0ff */
[----:B------:R-:W-:Y:S02]  /*0820*/  IMAD.IADD R3, R3, 0x1, R8 ;  /* 0x0000000103037824 */ /* 0x000fe400078e0208 */
[----:B------:R-:W-:Y:S02]  /*0830*/  IMAD R13, R13, UR4, RZ ;  /* 0x000000040d0d7c24 */ /* 0x000fe4000f8e02ff */
[----:B------:R-:W-:-:S04]  /*0840*/  IMAD.WIDE.U32 R4, R9, UR8, R30 ;  /* 0x0000000809047c25 */ /* 0x000fc8000f8e001e */
[----:B------:R-:W-:Y:S02]  /*0850*/  @!P2 IMAD.IADD R0, R0, 0x1, -R23 ;  /* 0x000000010000a824 */ /* 0x000fe400078e0a17 */
[----:B------:R-:W-:-:S03]  /*0860*/  IMAD.WIDE.U32 R6, R9, UR6, R30 ;  /* 0x0000000609067c25 */ /* 0x000fc6000f8e001e */
[----:B------:R-:W-:Y:S01]  /*0870*/  ISETP.GE.U32.AND P3, PT, R0, R23, PT ;  /* 0x000000170000720c */ /* 0x000fe20003f66070 */
[C---:B------:R-:W-:Y:S02]  /*0880*/  IMAD R13, R26.reuse, UR5, R13 ;  /* 0x000000051a0d7c24 */ /* 0x040fe4000f8e020d */
[----:B------:R-:W-:Y:S01]  /*0890*/  IMAD.WIDE.U32 R8, R26, UR4, R2 ;  /* 0x000000041a087c25 */ /* 0x000fe2000f8e0002 */
[----:B------:R-:W-:-:S03]  /*08a0*/  ULDC.64 UR4, c[0x0][0x238] ;  /* 0x00008e0000047ab9 */ /* 0x000fc60000000a00 */
[----:B------:R-:W-:Y:S02]  /*08b0*/  IMAD.IADD R3, R5, 0x1, R15 ;  /* 0x0000000105037824 */ /* 0x000fe400078e020f */
[----:B------:R-:W-:Y:S02]  /*08c0*/  IMAD.MOV.U32 R2, RZ, RZ, R4 ;  /* 0x000000ffff027224 */ /* 0x000fe400078e0004 */
[----:B------:R-:W-:Y:S02]  /*08d0*/  IMAD.IADD R5, R9, 0x1, R13 ;  /* 0x0000000109057824 */ /* 0x000fe400078e020d */
[----:B------:R-:W-:Y:S02]  /*08e0*/  IMAD.MOV.U32 R4, RZ, RZ, R8 ;  /* 0x000000ffff047224 */ /* 0x000fe400078e0008 */
[----:B------:R-:W-:Y:S02]  /*08f0*/  IMAD R0, R29, UR12, RZ ;  /* 0x0000000c1d007c24 */ /* 0x000fe4000f8e02ff */
[----:B------:R-:W-:-:S02]  /*0900*/  IMAD R8, R24, UR10, RZ ;  /* 0x0000000a18087c24 */ /* 0x000fc4000f8e02ff */
[----:B------:R-:W-:Y:S02]  /*0910*/  IMAD.IADD R7, R7, 0x1, R16 ;  /* 0x0000000107077824 */ /* 0x000fe400078e0210 */
[----:B------:R-:W-:Y:S02]  /*0920*/  IMAD.IADD R15, R11, 0x1, -R10 ;  /* 0x000000010b0f7824 */ /* 0x000fe400078e0a0a */
[----:B------:R-:W-:Y:S02]  /*0930*/  IMAD R13, R24, UR4, RZ ;  /* 0x00000004180d7c24 */ /* 0x000fe4000f8e02ff */
[----:B------:R-:W-:-:S04]  /*0940*/  IMAD.WIDE.U32 R10, R25, UR10, R2 ;  /* 0x0000000a190a7c25 */ /* 0x000fc8000f8e0002 */
[C---:B------:R-:W-:Y:S02]  /*0950*/  IMAD R0, R28.reuse, UR13, R0 ;  /* 0x0000000d1c007c24 */ /* 0x040fe4000f8e0200 */
[----:B------:R-:W-:Y:S01]  /*0960*/  IMAD.WIDE.U32 R2, R28, UR12, R4 ;  /* 0x0000000c1c027c25 */ /* 0x000fe2000f8e0004 */
[----:B------:R-:W-:-:S03]  /*0970*/  LOP3.LUT R5, R26, R27, RZ, 0x3c, !PT ;  /* 0x0000001b1a057212 */ /* 0x000fc600078e3cff */
[----:B------:R-:W-:Y:S01]  /*0980*/  IMAD R14, R25, UR11, R8 ;  /* 0x0000000b190e7c24 */ /* 0x000fe2000f8e0208 */
[----:B------:R-:W-:Y:S01]  /*0990*/  ISETP.GE.AND P1, PT, R5, RZ, PT ;  /* 0x000000ff0500720c */ /* 0x000fe20003f26270 */
[C---:B------:R-:W-:Y:S01]  /*09a0*/  IMAD R13, R25.reuse, UR5, R13 ;  /* 0x00000005190d7c24 */ /* 0x040fe2000f8e020d */
[----:B------:R-:W-:Y:S01]  /*09b0*/  ULDC.64 UR10, c[0x0][0x260] ;  /* 0x00009800000a7ab9 */ /* 0x000fe20000000a00 */
[----:B------:R-:W-:Y:S01]  /*09c0*/  IMAD.WIDE.U32 R8, R25, UR4, R6 ;  /* 0x0000000419087c25 */ /* 0x000fe2000f8e0006 */
[----:B------:R-:W-:Y:S02]  /*09d0*/  ULDC.64 UR4, c[0x0][0x210] ;  /* 0x0000840000047ab9 */ /* 0x000fe40000000a00 */
[----:B------:R-:W-:Y:S01]  /*09e0*/  LEA R4, P0, R2, UR4, 0x1 ;  /* 0x0000000402047c11 */ /* 0x000fe2000f8008ff */
[----:B------:R-:W-:Y:S01]  /*09f0*/  IMAD.IADD R0, R3, 0x1, R0 ;  /* 0x0000000103007824 */ /* 0x000fe200078e0200 */
[----:B------:R-:W-:Y:S01]  /*0a00*/  USHF.L.U64.HI UR4, UR12, 0x6, UR13 ;  /* 0x000000060c047899 */ /* 0x000fe2000801020d */
[----:B------:R-:W-:Y:S01]  /*0a10*/  @!P2 VIADD R12, R12, 0x1 ;  /* 0x000000010c0ca836 */ /* 0x000fe20000000000 */
[----:B------:R-:W-:Y:S01]  /*0a20*/  USHF.L.U64.HI UR12, UR8, 0x7, UR9 ;  /* 0x00000007080c7899 */ /* 0x000fe20008010209 */
[----:B------:R-:W-:Y:S01]  /*0a30*/  IMAD.IADD R7, R11, 0x1, R14 ;  /* 0x000000010b077824 */ /* 0x000fe200078e020e */
[----:B------:R-:W-:Y:S01]  /*0a40*/  LEA.HI.X R5, R2, UR5, R0, 0x1, P0 ;  /* 0x0000000502057c11 */ /* 0x000fe200080f0c00 */
[----:B------:R-:W-:Y:S01]  /*0a50*/  UMOV UR5, 0x400 ;  /* 0x0000040000057882 */ /* 0x000fe20000000000 */
[----:B------:R-:W-:Y:S01]  /*0a60*/  ISETP.NE.AND P0, PT, R27, RZ, PT ;  /* 0x000000ff1b00720c */ /* 0x000fe20003f05270 */
[----:B------:R-:W-:Y:S01]  /*0a70*/  @P3 VIADD R12, R12, 0x1 ;  /* 0x000000010c0c3836 */ /* 0x000fe20000000000 */
[----:B--2---:R-:W-:Y:S01]  /*0a80*/  ULEA UR5, UR19, UR5, 0x18 ;  /* 0x0000000513057291 */ /* 0x004fe2000f8ec03f */
[----:B------:R-:W-:Y:S01]  /*0a90*/  IADD3 R2, P2, R4, UR16, RZ ;  /* 0x0000001004027c10 */ /* 0x000fe2000ff5e0ff */
[----:B------:R-:W-:Y:S01]  /*0aa0*/  IMAD.MOV.U32 R6, RZ, RZ, R10 ;  /* 0x000000ffff067224 */ /* 0x000fe200078e000a */
[----:B------:R-:W-:Y:S01]  /*0ab0*/  USHF.L.U32 UR13, UR8, 0x7, URZ ;  /* 0x00000007080d7899 */ /* 0x000fe2000800063f */
[----:B------:R-:W-:Y:S01]  /*0ac0*/  IMAD.MOV.U32 R0, RZ, RZ, R12 ;  /* 0x000000ffff007224 */ /* 0x000fe200078e000c */
[----:B------:R-:W-:Y:S01]  /*0ad0*/  IADD3.X R3, R5, UR4, RZ, P2, !PT ;  /* 0x0000000405037c10 */ /* 0x000fe200097fe4ff */
[----:B------:R-:W-:Y:S01]  /*0ae0*/  IMAD.IADD R9, R9, 0x1, R13 ;  /* 0x0000000109097824 */ /* 0x000fe200078e020d */
[----:B------:R-:W-:Y:S01]  /*0af0*/  LEA R226, R17, UR5, 0x1 ;  /* 0x0000000511e27c11 */ /* 0x000fe2000f8e08ff */
[----:B------:R-:W-:Y:S01]  /*0b00*/  @!P1 IMAD.MOV R0, RZ, RZ, -R0 ;  /* 0x000000ffff009224 */ /* 0x000fe200078e0a00 */
[----:B------:R-:W-:Y:S01]  /*0b10*/  SHF.R.S32.HI R10, RZ, 0x1f, R81 ;  /* 0x0000001fff0a7819 */ /* 0x000fe20000011451 */
[----:B------:R-:W-:Y:S01]  /*0b20*/  USHF.L.U64.HI UR19, UR8, 0x6, UR9 ;  /* 0x0000000608137899 */ /* 0x000fe20008010209 */
[----:B------:R-:W-:Y:S01]  /*0b30*/  @!P0 LOP3.LUT R0, RZ, R27, RZ, 0x33, !PT ;  /* 0x0000001bff008212 */ /* 0x000fe200078e33ff */
[----:B------:R-:W-:Y:S01]  /*0b40*/  @!PT LDS RZ, [RZ] ;  /* 0x00000000fffff984 */ /* 0x000fe20000000800 */
[----:B------:R-:W-:Y:S01]  /*0b50*/  @!PT LDS RZ, [RZ] ;  /* 0x00000000fffff984 */ /* 0x000fe20000000800 */
[----:B------:R-:W-:Y:S01]  /*0b60*/  @!PT LDS RZ, [RZ] ;  /* 0x00000000fffff984 */ /* 0x000fe20000000800 */
[----:B------:R1:W-:Y:S04]  /*0b70*/  LDGSTS.E.BYPASS.LTC128B.128 [R226], desc[UR14][R4.64] ;  /* 0x0000000004e27fae */ /* 0x0003e8000b901d4e */
[----:B------:R2:W-:Y:S01]  /*0b80*/  LDGSTS.E.BYPASS.LTC128B.128 [R226+0x800], desc[UR14][R2.64] ;  /* 0x0080000002e27fae */ /* 0x0005e2000b901d4e */
[----:B---3--:R-:W-:-:S04]  /*0b90*/  IMAD.WIDE.U32 R28, R0, UR10, R6 ;  /* 0x0000000a001c7c25 */ /* 0x008fc8000f8e0006 */
[----:B------:R-:W-:Y:S01]  /*0ba0*/  IMAD R7, R81, UR12, RZ ;  /* 0x0000000c51077c24 */ /* 0x000fe2000f8e02ff */
[----:B------:R-:W-:Y:S01]  /*0bb0*/  STL.64 [R1], R28 ;  /* 0x0000001c01007387 */ /* 0x000fe20000100a00 */
[----:B------:R-:W-:Y:S02]  /*0bc0*/  IMAD.MOV.U32 R248, RZ, RZ, R28 ;  /* 0x000000fffff87224 */ /* 0x000fe400078e001c */
[----:B------:R-:W-:Y:S01]  /*0bd0*/  IMAD R7, R10, UR13, R7 ;  /* 0x0000000d0a077c24 */ /* 0x000fe2000f8e0207 */
[----:B-1----:R-:W-:Y:S02]  /*0be0*/  SHF.R.S32.HI R5, RZ, 0x1f, R0 ;  /* 0x0000001fff057819 */ /* 0x002fe40000011400 */
[----:B--2---:R-:W-:-:S03]  /*0bf0*/  IADD3 R2, P0, R2, UR16, RZ ;  /* 0x0000001002027c10 */ /* 0x004fc6000ff1e0ff */
[----:B------:R-:W-:Y:S01]  /*0c00*/  IMAD R4, R5, UR10, RZ ;  /* 0x0000000a05047c24 */ /* 0x000fe2000f8e02ff */
[----:B------:R-:W-:-:S03]  /*0c10*/  IADD3.X R3, R3, UR4, RZ, P0, !PT ;  /* 0x0000000403037c10 */ /* 0x000fc600087fe4ff */
[C---:B------:R-:W-:Y:S01]  /*0c20*/  IMAD R4, R0.reuse, UR11, R4 ;  /* 0x0000000b00047c24 */ /* 0x040fe2000f8e0204 */
[----:B------:R-:W-:Y:S02]  /*0c30*/  ULDC.64 UR10, c[0x0][0x268] ;  /* 0x00009a00000a7ab9 */ /* 0x000fe40000000a00 */
[----:B------:R-:W-:Y:S01]  /*0c40*/  IMAD R6, R5, UR10, RZ ;  /* 0x0000000a05067c24 */ /* 0x000fe2000f8e02ff */
[----:B------:R1:W-:Y:S01]  /*0c50*/  LDGSTS.E.BYPASS.LTC128B.128 [R226+0x1000], desc[UR14][R2.64] ;  /* 0x0100000002e27fae */ /* 0x0003e2000b901d4e */
[----:B------:R-:W-:Y:S02]  /*0c60*/  IMAD.IADD R249, R29, 0x1, R4 ;  /* 0x000000011df97824 */ /* 0x000fe400078e0204 */
[----:B------:R-:W-:-:S04]  /*0c70*/  IMAD.WIDE.U32 R250, R0, UR10, R8 ;  /* 0x0000000a00fa7c25 */ /* 0x000fc8000f8e0008 */
[----:B------:R-:W-:-:S04]  /*0c80*/  IMAD.WIDE.U32 R4, R81, UR13, R248 ;  /* 0x0000000d51047c25 */ /* 0x000fc8000f8e00f8 */
[----:B------:R-:W-:Y:S01]  /*0c90*/  IMAD R11, R0, UR11, R6 ;  /* 0x0000000b000b7c24 */ /* 0x000fe2000f8e0206 */
[----:B------:R-:W-:Y:S01]  /*0ca0*/  ULDC.64 UR10, c[0x0][0x218] ;  /* 0x00008600000a7ab9 */ /* 0x000fe20000000a00 */
[----:B------:R-:W-:Y:S01]  /*0cb0*/  IMAD R0, R10, UR6, RZ ;  /* 0x000000060a007c24 */ /* 0x000fe2000f8e02ff */
[----:B------:R-:W-:Y:S01]  /*0cc0*/  LEA R6, P0, R4, UR10, 0x1 ;  /* 0x0000000a04067c11 */ /* 0x000fe2000f8008ff */
[----:B------:R-:W-:Y:S02]  /*0cd0*/  IMAD.IADD R7, R5, 0x1, R7 ;  /* 0x0000000105077824 */ /* 0x000fe400078e0207 */
[----:B------:R-:W-:-:S03]  /*0ce0*/  IMAD.WIDE.U32 R8, R81, UR6, RZ ;  /* 0x0000000651087c25 */ /* 0x000fc6000f8e00ff */
[----:B------:R-:W-:Y:S01]  /*0cf0*/  LEA.HI.X R7, R4, UR11, R7, 0x1, P0 ;  /* 0x0000000b04077c11 */ /* 0x000fe200080f0c07 */
[----:B------:R-:W-:Y:S02]  /*0d00*/  IMAD R0, R81, UR7, R0 ;  /* 0x0000000751007c24 */ /* 0x000fe4000f8e0200 */
[----:B------:R-:W-:Y:S01]  /*0d10*/  IMAD.IADD R247, R251, 0x1, R11 ;  /* 0x00000001fbf77824 */ /* 0x000fe200078e020b */
[----:B------:R-:W-:Y:S01]  /*0d20*/  SHF.R.S32.HI R11, RZ, 0x1, R18 ;  /* 0x00000001ff0b7819 */ /* 0x000fe20000011412 */
[----:B------:R-:W-:Y:S01]  /*0d30*/  IMAD.IADD R0, R9, 0x1, R0 ;  /* 0x0000000109007824 */ /* 0x000fe200078e0200 */
[----:B------:R-:W-:Y:S02]  /*0d40*/  LEA R9, P0, R8, R250, 0x7 ;  /* 0x000000fa08097211 */ /* 0x000fe400078038ff */
[----:B-1----:R-:W-:Y:S01]  /*0d50*/  IADD3 R2, P1, R2, UR16, RZ ;  /* 0x0000001002027c10 */ /* 0x002fe2000ff3e0ff */
[----:B------:R-:W-:Y:S01]  /*0d60*/  USHF.L.U32 UR16, UR8, 0x6, URZ ;  /* 0x0000000608107899 */ /* 0x000fe2000800063f */
[----:B------:R-:W-:Y:S01]  /*0d70*/  LEA.HI.X R8, R8, R247, R0, 0x7, P0 ;  /* 0x000000f708087211 */ /* 0x000fe200000f3c00 */
[----:B------:R-:W-:Y:S01]  /*0d80*/  IMAD.SHL.U32 R0, R11, 0x40, RZ ;  /* 0x000000400b007824 */ /* 0x000fe200078e00ff */
[----:B------:R-:W-:Y:S01]  /*0d90*/  IADD3.X R3, R3, UR4, RZ, P1, !PT ;  /* 0x0000000403037c10 */ /* 0x000fe20008ffe4ff */
[----:B------:R-:W-:Y:S01]  /*0da0*/  ULDC.64 UR8, c[0x0][0x220] ;  /* 0x0000880000087ab9 */ /* 0x000fe20000000a00 */
[----:B------:R-:W-:Y:S01]  /*0db0*/  UIADD3 UR4, UR5, 0x2000, URZ ;  /* 0x0000200005047890 */ /* 0x000fe2000fffe03f */
[----:B------:R-:W-:-:S02]  /*0dc0*/  IADD3 R4, P1, R6, UR16, RZ ;  /* 0x0000001006047c10 */ /* 0x000fc4000ff3e0ff */
[----:B------:R1:W-:Y:S01]  /*0dd0*/  LDGSTS.E.BYPASS.LTC128B.128 [R226+0x1800], desc[UR14][R2.64] ;  /* 0x0180000002e27fae */ /* 0x0003e2000b901d4e */
[----:B------:R-:W-:Y:S02]  /*0de0*/  LOP3.LUT R0, R0, 0xc0, RZ, 0xc0, !PT ;  /* 0x000000c000007812 */ /* 0x000fe400078ec0ff */
[----:B------:R-:W-:Y:S01]  /*0df0*/  IADD3.X R5, R7, UR19, RZ, P1, !PT ;  /* 0x0000001307057c10 */ /* 0x000fe20008ffe4ff */
[----:B------:R-:W-:Y:S04]  /*0e00*/  LDGSTS.E.BYPASS.LTC128B.128 [R226+0x2000], desc[UR14][R6.64] ;  /* 0x0200000006e27fae */ /* 0x000fe8000b901d4e */
[----:B------:R2:W-:Y:S01]  /*0e10*/  LDGSTS.E.BYPASS.LTC128B.128 [R226+0x2800], desc[UR14][R4.64] ;  /* 0x0280000004e27fae */ /* 0x0005e2000b901d4e */
[----:B-1----:R-:W-:-:S04]  /*0e20*/  IADD3 R2, P0, R4, UR16, RZ ;  /* 0x0000001004027c10 */ /* 0x002fc8000ff1e0ff */
[----:B------:R-:W-:Y:S02]  /*0e30*/  IADD3.X R3, R5, UR19, RZ, P0, !PT ;  /* 0x0000001305037c10 */ /* 0x000fe400087fe4ff */
[----:B--2---:R-:W-:-:S03]  /*0e40*/  IADD3 R4, P0, R2, UR16, RZ ;  /* 0x0000001002047c10 */ /* 0x004fc6000ff1e0ff */
[----:B------:R1:W-:Y:S01]  /*0e50*/  LDGSTS.E.BYPASS.LTC128B.128 [R226+0x3000], desc[UR14][R2.64] ;  /* 0x0300000002e27fae */ /* 0x0003e2000b901d4e */
[----:B------:R-:W-:-:S05]  /*0e60*/  IADD3.X R5, R3, UR19, RZ, P0, !PT ;  /* 0x0000001303057c10 */ /* 0x000fca00087fe4ff */
[----:B------:R2:W-:Y:S04]  /*0e70*/  LDGSTS.E.BYPASS.LTC128B.128 [R226+0x3800], desc[UR14][R4.64] ;  /* 0x0380000004e27fae */ /* 0x0005e8000b901d4e */
[----:B------:R-:W0:Y:S01]  /*0e80*/  LDGDEPBAR ;  /* 0x00000000000079af */ /* 0x000e220000000000 */
[----:B-1----:R-:W-:Y:S02]  /*0e90*/  LOP3.LUT R3, R0, 0x8, R22, 0xf8, !PT ;  /* 0x0000000800037812 */ /* 0x002fe400078ef816 */
[----:B------:R-:W-:Y:S02]  /*0ea0*/  SHF.R.U32.HI R0, RZ, 0x3, R0 ;  /* 0x00000003ff007819 */ /* 0x000fe40000011600 */
[----:B------:R-:W-:Y:S02]  /*0eb0*/  LEA R2, P0, R9, UR8, 0x1 ;  /* 0x0000000809027c11 */ /* 0x000fe4000f8008ff */
[----:B------:R-:W-:Y:S01]  /*0ec0*/  LOP3.LUT R10, R3, R0, RZ, 0x3c, !PT ;  /* 0x00000000030a7212 */ /* 0x000fe200078e3cff */
[----:B------:R-:W-:Y:S01]  /*0ed0*/  IMAD.SHL.U32 R0, R15, 0x40, RZ ;  /* 0x000000400f007824 */ /* 0x000fe200078e00ff */
[----:B------:R-:W-:Y:S01]  /*0ee0*/  LEA.HI.X R3, R9, UR9, R8, 0x1, P0 ;  /* 0x0000000909037c11 */ /* 0x000fe200080f0c08 */
[----:B------:R-:W-:-:S04]  /*0ef0*/  DEPBAR.LE SB0, 0x0 ;  /* 0x000080000000791a */ /* 0x000fc80000000000 */
[----:B------:R-:W-:Y:S01]  /*0f00*/  BAR.SYNC.DEFER_BLOCKING 0x0 ;  /* 0x0000000000007b1d */ /* 0x000fe20000010000 */
[----:B--2---:R-:W-:Y:S01]  /*0f10*/  IMAD.SHL.U32 R4, R21, 0x20, RZ ;  /* 0x0000002015047824 */ /* 0x004fe200078e00ff */
[----:B------:R-:W-:Y:S01]  /*0f20*/  LOP3.LUT R0, R0, 0xc0, RZ, 0xc0, !PT ;  /* 0x000000c000007812 */ /* 0x000fe200078ec0ff */
[C---:B------:R-:W-:Y:S02]  /*0f30*/  IMAD.SHL.U32 R5, R19.reuse, 0x8, RZ ;  /* 0x0000000813057824 */ /* 0x040fe400078e00ff */
[----:B------:R-:W-:Y:S01]  /*0f40*/  IMAD R8, R19, 0x8, R20 ;  /* 0x0000000813087824 */ /* 0x000fe200078e0214 */
[----:B------:R-:W-:Y:S02]  /*0f50*/  LOP3.LUT R213, R4, 0xffffff00, RZ, 0xc0, !PT ;  /* 0xffffff0004d57812 */ /* 0x000fe400078ec0ff */
[----:B------:R-:W-:Y:S02]  /*0f60*/  LOP3.LUT R7, R0, 0x8, R5, 0xf8, !PT ;  /* 0x0000000800077812 */ /* 0x000fe400078ef805 */
[----:B------:R-:W-:Y:S01]  /*0f70*/  SHF.R.U32.HI R6, RZ, 0x3, R0 ;  /* 0x00000003ff067819 */ /* 0x000fe20000011600 */
[----:B------:R-:W-:Y:S01]  /*0f80*/  IMAD R5, R240, 0x200, R213 ;  /* 0x00000200f0057824 */ /* 0x000fe200078e02d5 */
[----:B------:R-:W-:Y:S01]  /*0f90*/  IADD3 R4, P0, R2, UR20, RZ ;  /* 0x0000001402047c10 */ /* 0x000fe2000ff1e0ff */
[----:B------:R-:W-:Y:S01]  /*0fa0*/  IMAD.U32 R0, R8, 0x20, R10 ;  /* 0x0000002008007824 */ /* 0x000fe200078e000a */
[----:B------:R-:W-:Y:S01]  /*0fb0*/  LOP3.LUT R212, R7, R6, RZ, 0x3c, !PT ;  /* 0x0000000607d47212 */ /* 0x000fe200078e3cff */
[----:B------:R-:W-:Y:S01]  /*0fc0*/  IMAD R9, R224, 0x20, R5 ;  /* 0x00000020e0097824 */ /* 0x000fe200078e0205 */
[----:B------:R-:W-:-:S02]  /*0fd0*/  IADD3 R6, P1, R4, UR20, RZ ;  /* 0x0000001404067c10 */ /* 0x000fc4000ff3e0ff */
[----:B------:R-:W-:Y:S02]  /*0fe0*/  IADD3.X R5, R3, UR21, RZ, P0, !PT ;  /* 0x0000001503057c10 */ /* 0x000fe400087fe4ff */
[----:B------:R-:W-:Y:S02]  /*0ff0*/  IADD3 R8, P0, R6, UR20, RZ ;  /* 0x0000001406087c10 */ /* 0x000fe4000ff1e0ff */
[----:B------:R-:W-:Y:S01]  /*1000*/  IADD3.X R7, R5, UR21, RZ, P1, !PT ;  /* 0x0000001505077c10 */ /* 0x000fe20008ffe4ff */
[----:B------:R-:W-:Y:S01]  /*1010*/  @!PT LDS RZ, [RZ] ;  /* 0x00000000fffff984 */ /* 0x000fe20000000800 */
[----:B------:R-:W-:Y:S01]  /*1020*/  @!PT LDS RZ, [RZ] ;  /* 0x00000000fffff984 */ /* 0x000fe20000000800 */
[----:B------:R-:W-:Y:S01]  /*1030*/  @!PT LDS RZ, [RZ] ;  /* 0x00000000fffff984 */ /* 0x000fe20000000800 */
[----:B------:R1:W-:Y:S01]  /*1040*/  LDGSTS.E.BYPASS.LTC128B.128 [R226+0x4000], desc[UR14][R2.64] ;  /* 0x0400000002e27fae */ /* 0x0003e2000b901d4e */
[----:B------:R-:W-:Y:S02]  /*1050*/  LOP3.LUT P1, RZ, R15, 0x2, RZ, 0xc0, !PT ;  /* 0x000000020fff7812 */ /* 0x000fe4000782c0ff */
[----:B------:R-:W-:Y:S01]  /*1060*/  LEA R214, R0, UR4, 0x1 ;  /* 0x0000000400d67c11 */ /* 0x000fe2000f8e08ff */
[----:B------:R-:W-:Y:S04]  /*1070*/  LDGSTS.E.BYPASS.LTC128B.128 [R226+0x4800], desc[UR14][R4.64] ;  /* 0x0480000004e27fae */ /* 0x000fe8000b901d4e */
[----:B------:R2:W-:Y:S01]  /*1080*/  LDGSTS.E.BYPASS.LTC128B.128 [R226+0x5000], desc[UR14][R6.64] ;  /* 0x0500000006e27fae */ /* 0x0005e2000b901d4e */
[----:B------:R-:W-:-:S02]  /*1090*/  VIADD R217, R214, 0x20 ;  /* 0x00000020d6d97836 */ /* 0x000fc40000000000 */
[----:B-1----:R-:W-:Y:S01]  /*10a0*/  IMAD.IADD R2, R212, 0x1, R9 ;  /* 0x00000001d4027824 */ /* 0x002fe200078e0209 */
[----:B------:R-:W-:Y:S02]  /*10b0*/  IADD3.X R9, R7, UR21, RZ, P0, !PT ;  /* 0x0000001507097c10 */ /* 0x000fe400087fe4ff */
[----:B------:R-:W-:Y:S02]  /*10c0*/  LEA R3, R0, UR5, 0x1 ;  /* 0x0000000500037c11 */ /* 0x000fe4000f8e08ff */
[----:B------:R-:W-:Y:S01]  /*10d0*/  LEA R215, R2, UR5, 0x1 ;  /* 0x0000000502d77c11 */ /* 0x000fe2000f8e08ff */
[----:B------:R1:W-:Y:S01]  /*10e0*/  LDGSTS.E.BYPASS.LTC128B.128 [R226+0x5800], desc[UR14][R8.64] ;  /* 0x0580000008e27fae */ /* 0x0003e2000b901d4e */
[----:B------:R-:W-:Y:S01]  /*10f0*/  LOP3.LUT P0, RZ, R11, 0x2, RZ, 0xc0, !PT ;  /* 0x000000020bff7812 */ /* 0x000fe2000780c0ff */
[----:B------:R-:W-:Y:S02]  /*1100*/  IMAD.MOV.U32 R2, RZ, RZ, 0x20 ;  /* 0x00000020ff027424 */ /* 0x000fe400078e00ff */
[----:B------:R-:W-:Y:S03]  /*1110*/  LDSM.16.M88.4 R16, [R215] ;  /* 0x00000000d710783b */ /* 0x000fe60000000200 */
[----:B------:R-:W-:Y:S01]  /*1120*/  SEL R0, R2, 0xffffffe0, !P1 ;  /* 0xffffffe002007807 */ /* 0x000fe20004800000 */
[----:B------:R-:W3:Y:S01]  /*1130*/  LDSM.16.M88.4 R40, [R3+0x2000] ;  /* 0x002000000328783b */ /* 0x000ee20000000200 */
[----:B------:R-:W-:-:S03]  /*1140*/  LOP3.LUT R2, R227, 0xffffffe0, RZ, 0xc0, !PT ;  /* 0xffffffe0e3027812 */ /* 0x000fc600078ec0ff */
[----:B------:R-:W4:Y:S01]  /*1150*/  LDSM.16.M88.4 R36, [R3+0x2400] ;  /* 0x002400000324783b */ /* 0x000f220000000200 */
[----:B------:R-:W-:Y:S02]  /*1160*/  IMAD.IADD R216, R215, 0x1, R0 ;  /* 0x00000001d7d87824 */ /* 0x000fe400078e0200 */
[----:B------:R-:W-:Y:S01]  /*1170*/  @P0 VIADD R217, R214, 0xffffffe0 ;  /* 0xffffffe0d6d90836 */ /* 0x000fe20000000000 */
[----:B------:R-:W5:Y:S01]  /*1180*/  LDSM.16.M88.4 R32, [R3+0x2800] ;  /* 0x002800000320783b */ /* 0x000f620000000200 */
[----:B------:R-:W-:-:S03]  /*1190*/  IMAD.IADD R2, R82, 0x1, -R2 ;  /* 0x0000000152027824 */ /* 0x000fc600078e0a02 */
[----:B------:R-:W5:Y:S04]  /*11a0*/  LDSM.16.M88.4 R12, [R215+0x1000] ;  /* 0x00100000d70c783b */ /* 0x000f680000000200 */
[----:B------:R-:W5:Y:S04]  /*11b0*/  LDSM.16.M88.4 R28, [R3+0x2c00] ;  /* 0x002c0000031c783b */ /* 0x000f680000000200 */
[----:B------:R-:W5:Y:S04]  /*11c0*/  LDSM.16.M88.4 R24, [R3+0x3000] ;  /* 0x003000000318783b */ /* 0x000f680000000200 */
[----:B------:R-:W5:Y:S04]  /*11d0*/  LDSM.16.M88.4 R20, [R3+0x3400] ;  /* 0x003400000314783b */ /* 0x000f680000000200 */
[----:B------:R-:W5:Y:S04]  /*11e0*/  LDSM.16.M88.4 R44, [R3+0x3800] ;  /* 0x00380000032c783b */ /* 0x000f680000000200 */
[----:B--2---:R-:W-:Y:S04]  /*11f0*/  LDSM.16.M88.4 R4, [R216] ;  /* 0x00000000d804783b */ /* 0x004fe80000000200 */
[----:B------:R-:W2:Y:S04]  /*1200*/  LDSM.16.M88.4 R52, [R217] ;  /* 0x00000000d934783b */ /* 0x000ea80000000200 */
[----:B------:R5:W2:Y:S01]  /*1210*/  LDSM.16.M88.4 R48, [R3+0x3c00] ;  /* 0x003c00000330783b */ /* 0x000aa20000000200 */
[C---:B---3--:R-:W-:Y:S03]  /*1220*/  HMMA.16816.F32 R176, R16.reuse, R40, RZ ;  /* 0x0000002810b0723c */ /* 0x048fe600000018ff */
[----:B------:R-:W3:Y:S03]  /*1230*/  LDSM.16.M88.4 R56, [R217+0x400] ;  /* 0x00040000d938783b */ /* 0x000ee60000000200 */
[C---:B------:R-:W-:Y:S01]  /*1240*/  HMMA.16816.F32 R160, R16.reuse, R42, RZ ;  /* 0x0000002a10a0723c */ /* 0x040fe200000018ff */
[----:B------:R-:W-:Y:S04]  /*1250*/  LDSM.16.M88.4 R76, [R217+0x1800] ;  /* 0x00180000d94c783b */ /* 0x000fe80000000200 */
[----:B-1----:R-:W1:Y:S01]  /*1260*/  LDSM.16.M88.4 R8, [R216+0x1000] ;  /* 0x00100000d808783b */ /* 0x002e620000000200 */
[C---:B----4-:R-:W-:Y:S03]  /*1270*/  HMMA.16816.F32 R172, R16.reuse, R36, RZ ;  /* 0x0000002410ac723c */ /* 0x050fe600000018ff */
[----:B------:R-:W4:Y:S03]  /*1280*/  LDSM.16.M88.4 R72, [R217+0x1400] ;  /* 0x00140000d948783b */ /* 0x000f260000000200 */
[----:B-----5:R-:W-:Y:S01]  /*1290*/  HMMA.16816.F32 R168, R16, R32, RZ ;  /* 0x0000002010a8723c */ /* 0x020fe200000018ff */
[----:B------:R-:W5:Y:S01]  /*12a0*/  LDSM.16.M88.4 R60, [R217+0x800] ;  /* 0x00080000d93c783b */ /* 0x000f620000000200 */
[----:B------:R-:W-:-:S03]  /*12b0*/  SHF.R.S32.HI R3, RZ, 0x1f, R2 ;  /* 0x0000001fff037819 */ /* 0x000fc60000011402 */
[----:B------:R-:W5:Y:S01]  /*12c0*/  LDSM.16.M88.4 R64, [R217+0xc00] ;  /* 0x000c0000d940783b */ /* 0x000f620000000200 */
[C---:B------:R-:W-:Y:S01]  /*12d0*/  HMMA.16816.F32 R156, R16.reuse, R38, RZ ;  /* 0x00000026109c723c */ /* 0x040fe200000018ff */
[----:B------:R-:W-:Y:S02]  /*12e0*/  LEA.HI R3, R3, R2, RZ, 0x2 ;  /* 0x0000000203037211 */ /* 0x000fe400078f10ff */
[----:B------:R-:W5:Y:S01]  /*12f0*/  LDSM.16.M88.4 R68, [R217+0x1000] ;  /* 0x00100000d944783b */ /* 0x000f620000000200 */
[----:B------:R-:W-:Y:S02]  /*1300*/  IMAD R2, R240, 0x10, R83 ;  /* 0x00000010f0027824 */ /* 0x000fe400078e0253 */
[----:B------:R-:W-:Y:S01]  /*1310*/  HMMA.16816.F32 R152, R16, R34, RZ ;  /* 0x000000221098723c */ /* 0x000fe200000018ff */
[----:B------:R-:W5:Y:S01]  /*1320*/  LDSM.16.M88.4 R96, [R217+0x1c00] ;  /* 0x001c0000d960783b */ /* 0x000f620000000200 */
[----:B------:R-:W-:Y:S01]  /*1330*/  SHF.R.S32.HI R200, RZ, 0x2, R3 ;  /* 0x00000002ffc87819 */ /* 0x000fe20000011403 */
[----:B------:R-:W-:-:S02]  /*1340*/  IMAD.SHL.U32 R3, R82, 0x2, RZ ;  /* 0x0000000252037824 */ /* 0x000fc400078e00ff */
[----:B------:R-:W0:Y:S01]  /*1350*/  LDGDEPBAR ;  /* 0x00000000000079af */ /* 0x000e220000000000 */
[C---:B------:R-:W-:Y:S01]  /*1360*/  HMMA.16816.F32 R112, R12.reuse, R40, RZ ;  /* 0x000000280c70723c */ /* 0x040fe200000018ff */
[----:B------:R-:W-:Y:S02]  /*1370*/  IADD3 R2, R2, 0x1, R200 ;  /* 0x0000000102027810 */ /* 0x000fe40007ffe0c8 */
[----:B------:R-:W-:Y:S01]  /*1380*/  LOP3.LUT R3, R3, 0x6, RZ, 0xc0, !PT ;  /* 0x0000000603037812 */ /* 0x000fe200078ec0ff */
[----:B------:R5:W-:Y:S01]  /*1390*/  STL [R1+0x1c], R200 ;  /* 0x00001cc801007387 */ /* 0x000be20000100800 */
[----:B------:R-:W-:Y:S01]  /*13a0*/  IADD3 R2, R80, -UR18, R2 ;  /* 0x8000001250027c10 */ /* 0x000fe2000fffe002 */
[C---:B------:R-:W-:Y:S06]  /*13b0*/  HMMA.16816.F32 R108, R12.reuse, R42, RZ ;  /* 0x0000002a0c6c723c */ /* 0x040fec00000018ff */
[C---:B------:R-:W-:Y:S06]  /*13c0*/  HMMA.16816.F32 R104, R12.reuse, R36, RZ ;  /* 0x000000240c68723c */ /* 0x040fec00000018ff */
[----:B------:R-:W-:Y:S01]  /*13d0*/  HMMA.16816.F32 R100, R12, R38, RZ ;  /* 0x000000260c64723c */ /* 0x000fe200000018ff */
[----:B------:R-:W-:-:S05]  /*13e0*/  DEPBAR.LE SB0, 0x0 ;  /* 0x000080000000791a */ /* 0x000fca0000000000 */
[C---:B------:R-:W-:Y:S06]  /*13f0*/  HMMA.16816.F32 R92, R12.reuse, R32, RZ ;  /* 0x000000200c5c723c */ /* 0x040fec00000018ff */
[----:B------:R-:W-:Y:S06]  /*1400*/  HMMA.16816.F32 R88, R12, R34, RZ ;  /* 0x000000220c58723c */ /* 0x000fec00000018ff */
[C---:B------:R-:W-:Y:S06]  /*1410*/  HMMA.16816.F32 R164, R16.reuse, R28, RZ ;  /* 0x0000001c10a4723c */ /* 0x040fec00000018ff */
[C---:B------:R-:W-:Y:S06]  /*1420*/  HMMA.16816.F32 R144, R16.reuse, R24, RZ ;  /* 0x000000181090723c */ /* 0x040fec00000018ff */
[C---:B------:R-:W-:Y:S06]  /*1430*/  HMMA.16816.F32 R148, R16.reuse, R30, RZ ;  /* 0x0000001e1094723c */ /* 0x040fec00000018ff */
[----:B------:R-:W-:Y:S06]  /*1440*/  HMMA.16816.F32 R140, R16, R26, RZ ;  /* 0x0000001a108c723c */ /* 0x000fec00000018ff */
[C---:B------:R-:W-:Y:S06]  /*1450*/  HMMA.16816.F32 R40, R12.reuse, R28, RZ ;  /* 0x0000001c0c28723c */ /* 0x040fec00000018ff */
[C---:B------:R-:W-:Y:S06]  /*1460*/  HMMA.16816.F32 R84, R12.reuse, R30, RZ ;  /* 0x0000001e0c54723c */ /* 0x040fec00000018ff */
[C---:B------:R-:W-:Y:S06]  /*1470*/  HMMA.16816.F32 R32, R12.reuse, R24, RZ ;  /* 0x000000180c20723c */ /* 0x040fec00000018ff */
[----:B------:R-:W-:Y:S06]  /*1480*/  HMMA.16816.F32 R36, R12, R26, RZ ;  /* 0x0000001a0c24723c */ /* 0x000fec00000018ff */
[C---:B------:R-:W-:Y:S06]  /*1490*/  HMMA.16816.F32 R136, R16.reuse, R20, RZ ;  /* 0x000000141088723c */ /* 0x040fec00000018ff */
[----:B------:R-:W-:Y:S06]  /*14a0*/  HMMA.16816.F32 R132, R16, R22, RZ ;  /* 0x000000161084723c */ /* 0x000fec00000018ff */
[C---:B------:R-:W-:Y:S06]  /*14b0*/  HMMA.16816.F32 R24, R12.reuse, R20, RZ ;  /* 0x000000140c18723c */ /* 0x040fec00000018ff */
[C---:B------:R-:W-:Y:S06]  /*14c0*/  HMMA.16816.F32 R28, R12.reuse, R22, RZ ;  /* 0x000000160c1c723c */ /* 0x040fec00000018ff */
[----:B------:R-:W-:Y:S06]  /*14d0*/  HMMA.16816.F32 R20, R12, R44, RZ ;  /* 0x0000002c0c14723c */ /* 0x000fec00000018ff */
[----:B--2---:R-:W-:Y:S06]  /*14e0*/  HMMA.16816.F32 R176, R4, R52, R176 ;  /* 0x0000003404b0723c */ /* 0x004fec00000018b0 */
[C---:B------:R-:W-:Y:S06]  /*14f0*/  HMMA.16816.F32 R128, R16.reuse, R44, RZ ;  /* 0x0000002c1080723c */ /* 0x040fec00000018ff */
[C---:B------:R-:W-:Y:S06]  /*1500*/  HMMA.16816.F32 R120, R16.reuse, R48, RZ ;  /* 0x000000301078723c */ /* 0x040fec00000018ff */
[C---:B------:R-:W-:Y:S06]  /*1510*/  HMMA.16816.F32 R124, R16.reuse, R46, RZ ;  /* 0x0000002e107c723c */ /* 0x040fec00000018ff */
[----:B------:R-:W-:Y:S06]  /*1520*/  HMMA.16816.F32 R116, R16, R50, RZ ;  /* 0x000000321074723c */ /* 0x000fec00000018ff */
[----:B------:R-:W-:Y:S06]  /*1530*/  HMMA.16816.F32 R16, R12, R48, RZ ;  /* 0x000000300c10723c */ /* 0x000fec00000018ff */
[----:B------:R-:W-:Y:S06]  /*1540*/  HMMA.16816.F32 R160, R4, R54, R160 ;  /* 0x0000003604a0723c */ /* 0x000fec00000018a0 */
[C---:B------:R-:W-:Y:S06]  /*1550*/  HMMA.16816.F32 R44, R12.reuse, R46, RZ ;  /* 0x0000002e0c2c723c */ /* 0x040fec00000018ff */
[----:B------:R-:W-:Y:S06]  /*1560*/  HMMA.16816.F32 R180, R12, R50, RZ ;  /* 0x000000320cb4723c */ /* 0x000fec00000018ff */
[----:B---3--:R-:W-:Y:S01]  /*1570*/  HMMA.16816.F32 R172, R4, R56, R172 ;  /* 0x0000003804ac723c */ /* 0x008fe200000018ac */
[----:B------:R-:W-:-:S02]  /*1580*/  VIADD R13, R2, UR17 ;  /* 0x00000011020d7c36 */ /* 0x000fc40008000000 */
[----:B------:R-:W-:-:S03]  /*1590*/  IMAD R2, R81, 0x80, R3 ;  /* 0x0000008051027824 */ /* 0x000fc600078e0203 */
[----:B-1----:R-:W-:Y:S01]  /*15a0*/  HMMA.16816.F32 R232, R8, R76, R20 ;  /* 0x0000004c08e8723c */ /* 0x002fe20000001814 */
[----:B------:R-:W-:Y:S01]  /*15b0*/  VIMNMX R3, R13, R80, PT ;  /* 0x000000500d037248 */ /* 0x000fe20003fe0100 */
[C---:B------:R-:W-:Y:S02]  /*15c0*/  VIADD R49, R2.reuse, 0x50 ;  /* 0x0000005002317836 */ /* 0x040fe40000000000 */
[C---:B------:R-:W-:Y:S01]  /*15d0*/  VIADD R48, R2.reuse, 0x51 ;  /* 0x0000005102307836 */ /* 0x040fe20000000000 */
[CC--:B------:R-:W-:Y:S01]  /*15e0*/  ISETP.GE.AND P2, PT, R2.reuse, R3.reuse, PT ;  /* 0x000000030200720c */ /* 0x0c0fe20003f46270 */
[----:B------:R-:W-:Y:S01]  /*15f0*/  HMMA.16816.F32 R156, R4, R58, R156 ;  /* 0x0000003a049c723c */ /* 0x000fe2000000189c */
[C---:B------:R-:W-:Y:S02]  /*1600*/  VIADD R22, R2.reuse, 0x1 ;  /* 0x0000000102167836 */ /* 0x040fe40000000000 */
[----:B------:R-:W-:Y:S01]  /*1610*/  VIADD R21, R2, 0x8 ;  /* 0x0000000802157836 */ /* 0x000fe20000000000 */
[----:B------:R-:W-:Y:S01]  /*1620*/  FSEL R14, R176, -INF , !P2 ;  /* 0xff800000b00e7808 */ /* 0x000fe20005000000 */
[----:B------:R-:W-:Y:S01]  /*1630*/  VIADD R23, R2, 0x10 ;  /* 0x0000001002177836 */ /* 0x000fe20000000000 */
[-C--:B------:R-:W-:Y:S01]  /*1640*/  ISETP.GE.AND P1, PT, R22, R3.reuse, PT ;  /* 0x000000031600720c */ /* 0x080fe20003f26270 */
[----:B----4-:R-:W-:Y:S01]  /*1650*/  HMMA.16816.F32 R228, R8, R72, R24 ;  /* 0x0000004808e4723c */ /* 0x010fe20000001818 */
[----:B------:R-:W-:Y:S01]  /*1660*/  ISETP.GE.AND P0, PT, R21, R3, PT ;  /* 0x000000031500720c */ /* 0x000fe20003f06270 */
[C---:B------:R-:W-:Y:S01]  /*1670*/  VIADD R51, R2.reuse, 0x58 ;  /* 0x0000005802337836 */ /* 0x040fe20000000000 */
[----:B------:R-:W-:Y:S01]  /*1680*/  FSEL R15, R177, -INF , !P1 ;  /* 0xff800000b10f7808 */ /* 0x000fe20004800000 */
[----:B------:R-:W-:-:S02]  /*1690*/  VIADD R50, R2, 0x59 ;  /* 0x0000005902327836 */ /* 0x000fc40000000000 */
[C---:B-----5:R-:W-:Y:S01]  /*16a0*/  HMMA.16816.F32 R168, R4.reuse, R60, R168 ;  /* 0x0000003c04a8723c */ /* 0x060fe200000018a8 */
[C---:B------:R-:W-:Y:S02]  /*16b0*/  VIADD R24, R2.reuse, 0x9 ;  /* 0x0000000902187836 */ /* 0x040fe40000000000 */
[C---:B------:R-:W-:Y:S02]  /*16c0*/  VIADD R27, R2.reuse, 0x28 ;  /* 0x00000028021b7836 */ /* 0x040fe40000000000 */
[----:B------:R-:W-:Y:S01]  /*16d0*/  VIADD R26, R2, 0x29 ;  /* 0x00000029021a7836 */ /* 0x000fe20000000000 */
[----:B------:R-:W-:Y:S01]  /*16e0*/  HMMA.16816.F32 R164, R4, R64, R164 ;  /* 0x0000004004a4723c */ /* 0x000fe200000018a4 */
[----:B------:R-:W-:Y:S01]  /*16f0*/  ISETP.GE.AND P1, PT, R24, R3, PT ;  /* 0x000000031800720c */ /* 0x000fe20003f26270 */
[----:B------:R-:W-:-:S04]  /*1700*/  VIADD R25, R2, 0x30 ;  /* 0x0000003002197836 */ /* 0x000fc80000000000 */
[C---:B------:R-:W-:Y:S06]  /*1710*/  HMMA.16816.F32 R144, R4.reuse, R68, R144 ;  /* 0x000000440490723c */ /* 0x040fec0000001890 */
        /* <DEDUP_REMOVED lines=8> */
[----:B------:R-:W-:Y:S06]  /*17a0*/  HMMA.16816.F32 R116, R4, R98, R116 ;  /* 0x000000620474723c */ /* 0x000fec0000001874 */
[----:B------:R-:W-:Y:S01]  /*17b0*/  HMMA.16816.F32 R236, R8, R96, R16 ;  /* 0x0000006008ec723c */ /* 0x000fe20000001810 */
[----:B------:R-:W-:-:S05]  /*17c0*/  FMNMX.FTZ R4, R14, R15, !PT ;  /* 0x0000000f0e047209 */ /* 0x000fca0007810000 */
[C---:B------:R-:W-:Y:S01]  /*17d0*/  HMMA.16816.F32 R200, R8.reuse, R74, R28 ;  /* 0x0000004a08c8723c */ /* 0x040fe2000000181c */
[----:B------:R-:W-:Y:S02]  /*17e0*/  FSEL R16, R160, -INF , !P0 ;  /* 0xff800000a0107808 */ /* 0x000fe40004000000 */
[-C--:B------:R-:W-:Y:S02]  /*17f0*/  ISETP.GE.AND P0, PT, R23, R3.reuse, PT ;  /* 0x000000031700720c */ /* 0x080fe40003f06270 */
[----:B------:R-:W-:Y:S01]  /*1800*/  FSEL R17, R161, -INF , !P1 ;  /* 0xff800000a1117808 */ /* 0x000fe20004800000 */
[C---:B------:R-:W-:Y:S01]  /*1810*/  HMMA.16816.F32 R220, R8.reuse, R68, R32 ;  /* 0x0000004408dc723c */ /* 0x040fe20000001820 */
[----:B------:R-:W-:Y:S01]  /*1820*/  VIADD R29, R2, 0x11 ;  /* 0x00000011021d7836 */ /* 0x000fe20000000000 */
[----:B------:R-:W-:Y:S01]  /*1830*/  FMNMX.FTZ R4, R16, R4, !PT ;  /* 0x0000000410047209 */ /* 0x000fe20007810000 */
[----:B------:R-:W-:Y:S01]  /*1840*/  VIADD R31, R2, 0x20 ;  /* 0x00000020021f7836 */ /* 0x000fe20000000000 */
[----:B------:R-:W-:Y:S01]  /*1850*/  FSEL R19, R172, -INF , !P0 ;  /* 0xff800000ac137808 */ /* 0x000fe20004000000 */
[C---:B------:R-:W-:Y:S01]  /*1860*/  VIADD R28, R2.reuse, 0x21 ;  /* 0x00000021021c7836 */ /* 0x040fe20000000000 */
[-C--:B------:R-:W-:Y:S01]  /*1870*/  ISETP.GE.AND P1, PT, R29, R3.reuse, PT ;  /* 0x000000031d00720c */ /* 0x080fe20003f26270 */
[C---:B------:R-:W-:Y:S01]  /*1880*/  VIADD R33, R2.reuse, 0x18 ;  /* 0x0000001802217836 */ /* 0x040fe20000000000 */
[----:B------:R-:W-:Y:S01]  /*1890*/  FMNMX.FTZ R4, R17, R4, !PT ;  /* 0x0000000411047209 */ /* 0x000fe20007810000 */
[C---:B------:R-:W-:Y:S01]  /*18a0*/  VIADD R32, R2.reuse, 0x19 ;  /* 0x0000001902207836 */ /* 0x040fe20000000000 */
[----:B------:R-:W-:Y:S01]  /*18b0*/  FSEL R18, R173, -INF , !P1 ;  /* 0xff800000ad127808 */ /* 0x000fe20004800000 */
[C---:B------:R-:W-:Y:S01]  /*18c0*/  HMMA.16816.F32 R196, R8.reuse, R70, R36 ;  /* 0x0000004608c4723c */ /* 0x040fe20000001824 */
[-C--:B------:R-:W-:Y:S01]  /*18d0*/  ISETP.GE.AND P0, PT, R33, R3.reuse, PT ;  /* 0x000000032100720c */ /* 0x080fe20003f06270 */
[C---:B------:R-:W-:Y:S01]  /*18e0*/  VIADD R30, R2.reuse, 0x31 ;  /* 0x00000031021e7836 */ /* 0x040fe20000000000 */
[----:B------:R-:W-:Y:S01]  /*18f0*/  FMNMX.FTZ R4, R19, R4, !PT ;  /* 0x0000000413047209 */ /* 0x000fe20007810000 */
[----:B------:R-:W-:Y:S01]  /*1900*/  VIADD R34, R2, 0x38 ;  /* 0x0000003802227836 */ /* 0x000fe20000000000 */
[-C--:B------:R-:W-:Y:S01]  /*1910*/  ISETP.GE.AND P1, PT, R32, R3.reuse, PT ;  /* 0x000000032000720c */ /* 0x080fe20003f26270 */
[C---:B------:R-:W-:Y:S01]  /*1920*/  HMMA.16816.F32 R204, R8.reuse, R64, R40 ;  /* 0x0000004008cc723c */ /* 0x040fe20000001828 */
[----:B------:R-:W-:Y:S01]  /*1930*/  FSEL R20, R156, -INF , !P0 ;  /* 0xff8000009c147808 */ /* 0x000fe20004000000 */
[----:B------:R-:W-:Y:S01]  /*1940*/  VIADD R35, R2, 0x39 ;  /* 0x0000003902237836 */ /* 0x000fe20000000000 */
[----:B------:R-:W-:Y:S01]  /*1950*/  FMNMX.FTZ R4, R18, R4, !PT ;  /* 0x0000000412047209 */ /* 0x000fe20007810000 */
[C---:B------:R-:W-:Y:S01]  /*1960*/  VIADD R36, R2.reuse, 0x40 ;  /* 0x0000004002247836 */ /* 0x040fe20000000000 */
[-C--:B------:R-:W-:Y:S01]  /*1970*/  ISETP.GE.AND P0, PT, R31, R3.reuse, PT ;  /* 0x000000031f00720c */ /* 0x080fe20003f06270 */
[C---:B------:R-:W-:Y:S01]  /*1980*/  HMMA.16816.F32 R208, R8.reuse, R78, R44 ;  /* 0x0000004e08d0723c */ /* 0x040fe2000000182c */
[----:B------:R-:W-:Y:S01]  /*1990*/  FSEL R37, R157, -INF , !P1 ;  /* 0xff8000009d257808 */ /* 0x000fe20004800000 */
[----:B------:R-:W-:Y:S01]  /*19a0*/  VIADD R38, R2, 0x41 ;  /* 0x0000004102267836 */ /* 0x000fe20000000000 */
[----:B------:R-:W-:Y:S01]  /*19b0*/  FMNMX.FTZ R4, R20, R4, !PT ;  /* 0x0000000414047209 */ /* 0x000fe20007810000 */
[----:B------:R-:W-:Y:S01]  /*19c0*/  VIADD R64, R2, 0x79 ;  /* 0x0000007902407836 */ /* 0x000fe20000000000 */
[-C--:B------:R-:W-:Y:S01]  /*19d0*/  ISETP.GE.AND P1, PT, R28, R3.reuse, PT ;  /* 0x000000031c00720c */ /* 0x080fe20003f26270 */
[C---:B------:R-:W-:Y:S01]  /*19e0*/  HMMA.16816.F32 R100, R8.reuse, R58, R100 ;  /* 0x0000003a0864723c */ /* 0x040fe20000001864 */
[----:B------:R-:W-:Y:S01]  /*19f0*/  FSEL R39, R168, -INF , !P0 ;  /* 0xff800000a8277808 */ /* 0x000fe20004000000 */
[C---:B------:R-:W-:Y:S01]  /*1a00*/  VIADD R45, R2.reuse, 0x48 ;  /* 0x00000048022d7836 */ /* 0x040fe20000000000 */
[----:B------:R-:W-:Y:S01]  /*1a10*/  FMNMX.FTZ R4, R37, R4, !PT ;  /* 0x0000000425047209 */ /* 0x000fe20007810000 */
[----:B------:R-:W-:Y:S01]  /*1a20*/  VIADD R47, R2, 0x49 ;  /* 0x00000049022f7836 */ /* 0x000fe20000000000 */
[----:B------:R-:W-:Y:S01]  /*1a30*/  ISETP.GE.AND P0, PT, R27, R3, PT ;  /* 0x000000031b00720c */ /* 0x000fe20003f06270 */
[----:B------:R-:W-:Y:S01]  /*1a40*/  HMMA.16816.F32 R92, R8, R60, R92 ;  /* 0x0000003c085c723c */ /* 0x000fe2000000185c */
[----:B------:R-:W-:-:S02]  /*1a50*/  FSEL R40, R169, -INF , !P1 ;  /* 0xff800000a9287808 */ /* 0x000fc40004800000 */
[----:B------:R-:W-:Y:S02]  /*1a60*/  FMNMX.FTZ R4, R39, R4, !PT ;  /* 0x0000000427047209 */ /* 0x000fe40007810000 */
[-C--:B------:R-:W-:Y:S01]  /*1a70*/  ISETP.GE.AND P1, PT, R26, R3.reuse, PT ;  /* 0x000000031a00720c */ /* 0x080fe20003f26270 */
[C---:B------:R-:W-:Y:S01]  /*1a80*/  HMMA.16816.F32 R188, R8.reuse, R56, R104 ;  /* 0x0000003808bc723c */ /* 0x040fe20000001868 */
[----:B------:R-:W-:Y:S02]  /*1a90*/  FSEL R41, R152, -INF , !P0 ;  /* 0xff80000098297808 */ /* 0x000fe40004000000 */
[----:B------:R-:W-:Y:S02]  /*1aa0*/  FMNMX.FTZ R4, R40, R4, !PT ;  /* 0x0000000428047209 */ /* 0x000fe40007810000 */
[-C--:B------:R-:W-:Y:S01]  /*1ab0*/  ISETP.GE.AND P0, PT, R25, R3.reuse, PT ;  /* 0x000000031900720c */ /* 0x080fe20003f06270 */
[C---:B------:R-:W-:Y:S01]  /*1ac0*/  HMMA.16816.F32 R104, R8.reuse, R62, R88 ;  /* 0x0000003e0868723c */ /* 0x040fe20000001858 */
[----:B------:R-:W-:Y:S01]  /*1ad0*/  FSEL R42, R153, -INF , !P1 ;  /* 0xff800000992a7808 */ /* 0x000fe20004800000 */
        /* <DEDUP_REMOVED lines=8> */
[----:B------:R-:W-:Y:S01]  /*1b60*/  BAR.SYNC.DEFER_BLOCKING 0x0 ;  /* 0x0000000000007b1d */ /* 0x000fe20000010000 */
[----:B------:R-:W-:Y:S01]  /*1b70*/  ISETP.GE.AND P0, PT, R34, R3, PT ;  /* 0x000000032200720c */ /* 0x000fe20003f06270 */
[----:B------:R-:W-:Y:S01]  /*1b80*/  HMMA.16816.F32 R112, R8, R52, R112 ;  /* 0x000000340870723c */ /* 0x000fe20000001870 */
[----:B------:R-:W-:-:S02]  /*1b90*/  FSEL R44, R165, -INF , !P1 ;  /* 0xff800000a52c7808 */ /* 0x000fc40004800000 */
[----:B------:R-:W-:Y:S02]  /*1ba0*/  FMNMX.FTZ R4, R43, R4, !PT ;  /* 0x000000042b047209 */ /* 0x000fe40007810000 */
[-C--:B------:R-:W-:Y:S01]  /*1bb0*/  ISETP.GE.AND P1, PT, R35, R3.reuse, PT ;  /* 0x000000032300720c */ /* 0x080fe20003f26270 */
[C---:B------:R-:W-:Y:S01]  /*1bc0*/  HMMA.16816.F32 R108, R8.reuse, R54, R108 ;  /* 0x00000036086c723c */ /* 0x040fe2000000186c */
[----:B------:R-:W-:Y:S01]  /*1bd0*/  FSEL R46, R148, -INF , !P0 ;  /* 0xff800000942e7808 */ /* 0x000fe20004000000 */
[----:B------:R-:W-:Y:S01]  /*1be0*/  VIADD R53, R2, 0x60 ;  /* 0x0000006002357836 */ /* 0x000fe20000000000 */
[----:B------:R-:W-:Y:S01]  /*1bf0*/  FMNMX.FTZ R4, R44, R4, !PT ;  /* 0x000000042c047209 */ /* 0x000fe20007810000 */
[----:B------:R-:W-:Y:S01]  /*1c00*/  VIADD R52, R2, 0x61 ;  /* 0x0000006102347836 */ /* 0x000fe20000000000 */
[-C--:B------:R-:W-:Y:S01]  /*1c10*/  ISETP.GE.AND P0, PT, R36, R3.reuse, PT ;  /* 0x000000032400720c */ /* 0x080fe20003f06270 */
[----:B------:R-:W-:Y:S01]  /*1c20*/  HMMA.16816.F32 R180, R8, R98, R180 ;  /* 0x0000006208b4723c */ /* 0x000fe200000018b4 */
[----:B------:R-:W-:Y:S01]  /*1c30*/  FSEL R58, R149, -INF , !P1 ;  /* 0xff800000953a7808 */ /* 0x000fe20004800000 */
[----:B------:R-:W-:Y:S01]  /*1c40*/  VIADD R54, R2, 0x68 ;  /* 0x0000006802367836 */ /* 0x000fe20000000000 */
[----:B------:R-:W-:Y:S01]  /*1c50*/  FMNMX.FTZ R4, R46, R4, !PT ;  /* 0x000000042e047209 */ /* 0x000fe20007810000 */
[----:B------:R-:W-:Y:S01]  /*1c60*/  VIADD R55, R2, 0x71 ;  /* 0x0000007102377836 */ /* 0x000fe20000000000 */
[----:B------:R-:W-:-:S02]  /*1c70*/  ISETP.GE.AND P1, PT, R38, R3, PT ;  /* 0x000000032600720c */ /* 0x000fc40003f26270 */
[----:B------:R-:W-:Y:S02]  /*1c80*/  FSEL R59, R144, -INF , !P0 ;  /* 0xff800000903b7808 */ /* 0x000fe40004000000 */
[----:B------:R-:W-:Y:S02]  /*1c90*/  FMNMX.FTZ R4, R58, R4, !PT ;  /* 0x000000043a047209 */ /* 0x000fe40007810000 */
[-C--:B------:R-:W-:Y:S02]  /*1ca0*/  ISETP.GE.AND P0, PT, R45, R3.reuse, PT ;  /* 0x000000032d00720c */ /* 0x080fe40003f06270 */
[----:B------:R-:W-:Y:S02]  /*1cb0*/  FSEL R60, R145, -INF , !P1 ;  /* 0xff800000913c7808 */ /* 0x000fe40004800000 */
[----:B------:R-:W-:Y:S02]  /*1cc0*/  FMNMX.FTZ R4, R59, R4, !PT ;  /* 0x000000043b047209 */ /* 0x000fe40007810000 */
        /* <DEDUP_REMOVED lines=21> */
[----:B------:R-:W-:Y:S02]  /*1e20*/  ISETP.GE.AND P0, PT, R54, R3, PT ;  /* 0x000000033600720c */ /* 0x000fe40003f06270 */
[----:B------:R-:W-:Y:S02]  /*1e30*/  FSEL R67, R129, -INF , !P1 ;  /* 0xff80000081437808 */ /* 0x000fe40004800000 */
[----:B------:R-:W-:Y:S02]  /*1e40*/  FMNMX.FTZ R4, R68, R4, !PT ;  /* 0x0000000444047209 */ /* 0x000fe40007810000 */
[----:B------:R-:W-:-:S02]  /*1e50*/  FSEL R73, R124, -INF , !P0 ;  /* 0xff8000007c497808 */ /* 0x000fc40004000000 */
[-C--:B------:R-:W-:Y:S02]  /*1e60*/  ISETP.GE.AND P0, PT, R56, R3.reuse, PT ;  /* 0x000000033800720c */ /* 0x080fe40003f06270 */
[----:B------:R-:W-:Y:S02]  /*1e70*/  ISETP.GE.AND P1, PT, R57, R3, PT ;  /* 0x000000033900720c */ /* 0x000fe40003f26270 */
[----:B------:R-:W-:Y:S02]  /*1e80*/  FMNMX.FTZ R4, R67, R4, !PT ;  /* 0x0000000443047209 */ /* 0x000fe40007810000 */
[----:B------:R-:W-:Y:S02]  /*1e90*/  FSEL R76, R120, -INF , !P0 ;  /* 0xff800000784c7808 */ /* 0x000fe40004000000 */
[----:B------:R-:W-:Y:S02]  /*1ea0*/  FSEL R74, R125, -INF , !P1 ;  /* 0xff8000007d4a7808 */ /* 0x000fe40004800000 */
[----:B------:R-:W-:-:S02]  /*1eb0*/  FMNMX.FTZ R4, R73, R4, !PT ;  /* 0x0000000449047209 */ /* 0x000fc40007810000 */
[-C--:B------:R-:W-:Y:S02]  /*1ec0*/  ISETP.GE.AND P0, PT, R62, R3.reuse, PT ;  /* 0x000000033e00720c */ /* 0x080fe40003f06270 */
[----:B------:R-:W-:Y:S02]  /*1ed0*/  ISETP.GE.AND P1, PT, R55, R3, PT ;  /* 0x000000033700720c */ /* 0x000fe40003f26270 */
[----:B------:R-:W-:Y:S02]  /*1ee0*/  FMNMX.FTZ R4, R74, R4, !PT ;  /* 0x000000044a047209 */ /* 0x000fe40007810000 */
[----:B------:R-:W-:Y:S02]  /*1ef0*/  FSEL R77, R116, -INF , !P0 ;  /* 0xff800000744d7808 */ /* 0x000fe40004000000 */
[----:B------:R-:W-:Y:S02]  /*1f00*/  ISETP.NE.AND P0, PT, R225, 0x1, PT ;  /* 0x00000001e100780c */ /* 0x000fe40003f05270 */
[----:B------:R-:W-:-:S02]  /*1f10*/  FSEL R78, R121, -INF , !P1 ;  /* 0xff800000794e7808 */ /* 0x000fc40004800000 */
[----:B------:R-:W-:Y:S02]  /*1f20*/  FMNMX.FTZ R4, R76, R4, !PT ;  /* 0x000000044c047209 */ /* 0x000fe40007810000 */
[----:B------:R-:W-:Y:S02]  /*1f30*/  ISETP.GE.AND P1, PT, R64, R3, PT ;  /* 0x000000034000720c */ /* 0x000fe40003f26270 */
[----:B------:R-:W-:Y:S02]  /*1f40*/  FMNMX.FTZ R3, R78, R4, !PT ;  /* 0x000000044e037209 */ /* 0x000fe40007810000 */
[----:B------:R-:W-:Y:S02]  /*1f50*/  FSEL R72, R117, -INF , !P1 ;  /* 0xff80000075487808 */ /* 0x000fe40004800000 */
[----:B------:R-:W-:-:S04]  /*1f60*/  FMNMX.FTZ R3, R77, R3, !PT ;  /* 0x000000034d037209 */ /* 0x000fc80007810000 */
[----:B------:R-:W-:Y:S01]  /*1f70*/  FMNMX.FTZ R12, R72, R3, !PT ;  /* 0x00000003480c7209 */ /* 0x000fe20007810000 */
[----:B------:R-:W-:Y:S06]  /*1f80*/  @!P0 BRA `(.L_x_1) ;  /* 0x0000000000588947 */ /* 0x000fec0003800000 */
[----:B------:R-:W-:-:S04]  /*1f90*/  VIADD R3, R225, 0xfffffffe ;  /* 0xfffffffee1037836 */ /* 0x000fc80000000000 */
[C---:B------:R-:W-:Y:S01]  /*1fa0*/  IMAD R6, R3.reuse, UR12, RZ ;  /* 0x0000000c03067c24 */ /* 0x040fe2000f8e02ff */
[----:B------:R-:W-:Y:S01]  /*1fb0*/  SHF.R.S32.HI R7, RZ, 0x1f, R3 ;  /* 0x0000001fff077819 */ /* 0x000fe20000011403 */
[----:B------:R-:W-:-:S04]  /*1fc0*/  IMAD.WIDE.U32 R4, R3, UR13, R248 ;  /* 0x0000000d03047c25 */ /* 0x000fc8000f8e00f8 */
[----:B------:R-:W-:Y:S01]  /*1fd0*/  IMAD R3, R7, UR13, R6 ;  /* 0x0000000d07037c24 */ /* 0x000fe2000f8e0206 */
[----:B------:R-:W-:-:S03]  /*1fe0*/  LEA R8, P2, R4, UR10, 0x1 ;  /* 0x0000000a04087c11 */ /* 0x000fc6000f8408ff */
[----:B------:R-:W-:Y:S01]  /*1ff0*/  IMAD.IADD R3, R5, 0x1, R3 ;  /* 0x0000000105037824 */ /* 0x000fe200078e0203 */
[----:B------:R-:W-:-:S04]  /*2000*/  IADD3 R6, P1, R8, UR16, RZ ;  /* 0x0000001008067c10 */ /* 0x000fc8000ff3e0ff */
[----:B------:R-:W-:Y:S02]  /*2010*/  LEA.HI.X R9, R4, UR11, R3, 0x1, P2 ;  /* 0x0000000b04097c11 */ /* 0x000fe400090f0c03 */
[----:B------:R-:W-:Y:S02]  /*2020*/  IADD3 R4, P2, R6, UR16, RZ ;  /* 0x0000001006047c10 */ /* 0x000fe4000ff5e0ff */
[----:B------:R-:W-:Y:S01]  /*2030*/  IADD3.X R7, R9, UR19, RZ, P1, !PT ;  /* 0x0000001309077c10 */ /* 0x000fe20008ffe4ff */
[----:B------:R-:W-:Y:S01]  /*2040*/  @!PT LDS RZ, [RZ] ;  /* 0x00000000fffff984 */ /* 0x000fe20000000800 */
[----:B------:R-:W-:Y:S01]  /*2050*/  @!PT LDS RZ, [RZ] ;  /* 0x00000000fffff984 */ /* 0x000fe20000000800 */
[----:B------:R-:W-:Y:S01]  /*2060*/  @!PT LDS RZ, [RZ] ;  /* 0x00000000fffff984 */ /* 0x000fe20000000800 */
[----:B------:R1:W-:Y:S01]  /*2070*/  LDGSTS.E.BYPASS.LTC128B.128 [R226+0x2000], desc[UR14][R8.64] ;  /* 0x0200000008e27fae */ /* 0x0003e2000b901d4e */
[----:B------:R-:W-:Y:S02]  /*2080*/  IADD3 R10, P1, R4, UR16, RZ ;  /* 0x00000010040a7c10 */ /* 0x000fe4000ff3e0ff */
[----:B------:R-:W-:Y:S01]  /*2090*/  IADD3.X R5, R7, UR19, RZ, P2, !PT ;  /* 0x0000001307057c10 */ /* 0x000fe200097fe4ff */
[----:B------:R1:W-:Y:S03]  /*20a0*/  LDGSTS.E.BYPASS.LTC128B.128 [R226+0x2800], desc[UR14][R6.64] ;  /* 0x0280000006e27fae */ /* 0x0003e6000b901d4e */
[----:B------:R-:W-:Y:S01]  /*20b0*/  IADD3.X R11, R5, UR19, RZ, P1, !PT ;  /* 0x00000013050b7c10 */ /* 0x000fe20008ffe4ff */
[----:B------:R1:W-:Y:S04]  /*20c0*/  LDGSTS.E.BYPASS.LTC128B.128 [R226+0x3000], desc[UR14][R4.64] ;  /* 0x0300000004e27fae */ /* 0x0003e8000b901d4e */
[----:B------:R1:W-:Y:S04]  /*20d0*/  LDGSTS.E.BYPASS.LTC128B.128 [R226+0x3800], desc[UR14][R10.64] ;  /* 0x038000000ae27fae */ /* 0x0003e8000b901d4e */
[----:B------:R-:W0:Y:S02]  /*20e0*/  LDGDEPBAR ;  /* 0x00000000000079af */ /* 0x000e240000000000 */
.L_x_1:
[----:B------:R-:W2:Y:S01]  /*20f0*/  SHFL.BFLY PT, R3, R12, 0x2, 0x1f ;  /* 0x0c401f000c037f89 */ /* 0x000ea200000e0000 */
[----:B------:R-:W-:Y:S01]  /*2100*/  ULDC UR4, c[0x0][0x2ec] ;  /* 0x0000bb0000047ab9 */ /* 0x000fe20000000800 */
[C-C-:B-1----:R-:W-:Y:S02]  /*2110*/  VIADDMNMX R6, R13.reuse, 0x8, R80.reuse, PT ;  /* 0x000000080d067846 */ /* 0x142fe40003800150 */
[----:B------:R-:W-:Y:S02]  /*2120*/  VIADDMNMX R7, R13, 0x40, R80, PT ;  /* 0x000000400d077846 */ /* 0x000fe40003800150 */
[-C--:B------:R-:W-:Y:S02]  /*2130*/  ISETP.GE.AND P3, PT, R2, R6.reuse, PT ;  /* 0x000000060200720c */ /* 0x080fe40003f66270 */
[----:B------:R-:W-:Y:S02]  /*2140*/  ISETP.GE.AND P2, PT, R22, R6, PT ;  /* 0x000000061600720c */ /* 0x000fe40003f46270 */
[----:B------:R-:W-:-:S02]  /*2150*/  FSEL R11, R178, -INF , !P3 ;  /* 0xff800000b20b7808 */ /* 0x000fc40005800000 */
[----:B------:R-:W-:Y:S02]  /*2160*/  FSEL R10, R179, -INF , !P2 ;  /* 0xff800000b30a7808 */ /* 0x000fe40005000000 */
[----:B------:R-:W-:Y:S02]  /*2170*/  ISETP.GE.AND P2, PT, R24, R6, PT ;  /* 0x000000061800720c */ /* 0x000fe40003f46270 */
[----:B------:R-:W-:Y:S02]  /*2180*/  FMNMX.FTZ R5, R11, R10, !PT ;  /* 0x0000000a0b057209 */ /* 0x000fe40007810000 */
[----:B------:R-:W-:Y:S02]  /*2190*/  VIADDMNMX R8, R13, 0x48, R80, PT ;  /* 0x000000480d087846 */ /* 0x000fe40003800150 */
[----:B------:R-:W-:Y:S02]  /*21a0*/  ISETP.GE.AND P4, PT, R2, R7, PT ;  /* 0x000000070200720c */ /* 0x000fe40003f86270 */
[----:B------:R-:W-:-:S02]  /*21b0*/  ISETP.GE.AND P3, PT, R21, R8, PT ;  /* 0x000000081500720c */ /* 0x000fc40003f66270 */
[----:B--2---:R-:W-:Y:S02]  /*21c0*/  FMNMX.FTZ R3, R12, R3, !PT ;  /* 0x000000030c037209 */ /* 0x004fe40007810000 */
[-C--:B------:R-:W-:Y:S02]  /*21d0*/  ISETP.GE.AND P5, PT, R22, R7.reuse, PT ;  /* 0x000000071600720c */ /* 0x080fe40003fa6270 */
[----:B------:R-:W-:Y:S01]  /*21e0*/  ISETP.GE.AND P6, PT, R21, R7, PT ;  /* 0x000000071500720c */ /* 0x000fe20003fc6270 */
[----:B------:R-:W1:Y:S02]  /*21f0*/  SHFL.BFLY PT, R4, R3, 0x1, 0x1f ;  /* 0x0c201f0003047f89 */ /* 0x000e6400000e0000 */
[----:B-1----:R-:W-:-:S04]  /*2200*/  FMNMX.FTZ R139, R3, R4, !PT ;  /* 0x00000004038b7209 */ /* 0x002fc80007810000 */
[C---:B------:R-:W-:Y:S01]  /*2210*/  FSETP.NEU.FTZ.AND P1, PT, R139.reuse, -INF , PT ;  /* 0xff8000008b00780b */ /* 0x040fe20003f3d000 */
[----:B------:R-:W-:-:S05]  /*2220*/  FMUL.FTZ R3, R139, UR4 ;  /* 0x000000048b037c20 */ /* 0x000fca0008410000 */
[----:B------:R-:W-:Y:S02]  /*2230*/  FSEL R3, R3, RZ, P1 ;  /* 0x000000ff03037208 */ /* 0x000fe40000800000 */
[----:B------:R-:W-:-:S03]  /*2240*/  ISETP.GE.AND P1, PT, R21, R6, PT ;  /* 0x000000061500720c */ /* 0x000fc60003f26270 */
[--C-:B------:R-:W-:Y:S01]  /*2250*/  FFMA.FTZ R4, R14, UR4, -R3.reuse ;  /* 0x000000040e047c23 */ /* 0x100fe20008010803 */
[----:B------:R-:W-:Y:S02]  /*2260*/  FSEL R14, R163, -INF , !P2 ;  /* 0xff800000a30e7808 */ /* 0x000fe40005000000 */
[-C--:B------:R-:W-:Y:S01]  /*2270*/  ISETP.GE.AND P2, PT, R23, R6.reuse, PT ;  /* 0x000000061700720c */ /* 0x080fe20003f46270 */
[----:B------:R1:W-:Y:S03]  /*2280*/  MUFU.EX2 R242, R4 ;  /* 0x0000000400f27308 */ /* 0x0003e60000000800 */
[----:B------:R-:W-:Y:S02]  /*2290*/  FSEL R9, R174, -INF , !P2 ;  /* 0xff800000ae097808 */ /* 0x000fe40005000000 */
[----:B------:R-:W-:Y:S01]  /*22a0*/  ISETP.GE.AND P2, PT, R33, R6, PT ;  /* 0x000000062100720c */ /* 0x000fe20003f46270 */
[----:B-1----:R-:W-:Y:S01]  /*22b0*/  FFMA.FTZ R4, R15, UR4, -R3 ;  /* 0x000000040f047c23 */ /* 0x002fe20008010803 */
[----:B------:R-:W-:-:S02]  /*22c0*/  FSEL R15, R162, -INF , !P1 ;  /* 0xff800000a20f7808 */ /* 0x000fc40004800000 */
[-C--:B------:R-:W-:Y:S01]  /*22d0*/  ISETP.GE.AND P1, PT, R29, R6.reuse, PT ;  /* 0x000000061d00720c */ /* 0x080fe20003f26270 */
[----:B------:R1:W-:Y:S03]  /*22e0*/  MUFU.EX2 R241, R4 ;  /* 0x0000000400f17308 */ /* 0x0003e60000000800 */
[----:B------:R-:W-:Y:S02]  /*22f0*/  FSEL R12, R175, -INF , !P1 ;  /* 0xff800000af0c7808 */ /* 0x000fe40004800000 */
[-C--:B------:R-:W-:Y:S01]  /*2300*/  ISETP.GE.AND P1, PT, R32, R6.reuse, PT ;  /* 0x000000062000720c */ /* 0x080fe20003f26270 */
[--C-:B-1----:R-:W-:Y:S01]  /*2310*/  FFMA.FTZ R4, R16, UR4, -R3.reuse ;  /* 0x0000000410047c23 */ /* 0x102fe20008010803 */
[----:B------:R-:W-:Y:S02]  /*2320*/  FSEL R16, R158, -INF , !P2 ;  /* 0xff8000009e107808 */ /* 0x000fe40005000000 */
[----:B------:R-:W-:Y:S01]  /*2330*/  ISETP.GE.AND P2, PT, R31, R6, PT ;  /* 0x000000061f00720c */ /* 0x000fe20003f46270 */
[----:B------:R1:W-:Y:S02]  /*2340*/  MUFU.EX2 R243, R4 ;  /* 0x0000000400f37308 */ /* 0x0003e40000000800 */
[----:B-1----:R-:W-:Y:S01]  /*2350*/  FFMA.FTZ R4, R17, UR4, -R3 ;  /* 0x0000000411047c23 */ /* 0x002fe20008010803 */
[----:B------:R-:W-:-:S02]  /*2360*/  FSEL R17, R159, -INF , !P1 ;  /* 0xff8000009f117808 */ /* 0x000fc40004800000 */
[----:B------:R-:W-:-:S03]  /*2370*/  ISETP.GE.AND P1, PT, R28, R6, PT ;  /* 0x000000061c00720c */ /* 0x000fc60003f26270 */
[----:B------:R1:W-:Y:S02]  /*2380*/  MUFU.EX2 R252, R4 ;  /* 0x0000000400fc7308 */ /* 0x0003e40000000800 */
[----:B-1----:R-:W-:Y:S01]  /*2390*/  FFMA.FTZ R4, R19, UR4, -R3 ;  /* 0x0000000413047c23 */ /* 0x002fe20008010803 */
[----:B------:R-:W-:Y:S02]  /*23a0*/  FSEL R19, R171, -INF , !P1 ;  /* 0xff800000ab137808 */ /* 0x000fe40004800000 */
[----:B------:R-:W-:-:S03]  /*23b0*/  ISETP.GE.AND P1, PT, R26, R6, PT ;  /* 0x000000061a00720c */ /* 0x000fc60003f26270 */
[----:B------:R1:W-:Y:S02]  /*23c0*/  MUFU.EX2 R116, R4 ;  /* 0x0000000400747308 */ /* 0x0003e40000000800 */
[----:B-1----:R-:W-:Y:S01]  /*23d0*/  FFMA.FTZ R4, R18, UR4, -R3 ;  /* 0x0000000412047c23 */ /* 0x002fe20008010803 */
[----:B------:R-:W-:Y:S02]  /*23e0*/  FSEL R18, R170, -INF , !P2 ;  /* 0xff800000aa127808 */ /* 0x000fe40005000000 */
[----:B------:R-:W-:-:S03]  /*23f0*/  ISETP.GE.AND P2, PT, R27, R6, PT ;  /* 0x000000061b00720c */ /* 0x000fc60003f46270 */
[----:B------:R1:W-:Y:S02]  /*2400*/  MUFU.EX2 R117, R4 ;  /* 0x0000000400757308 */ /* 0x0003e40000000800 */
[----:B-1----:R-:W-:Y:S01]  /*2410*/  FMNMX.FTZ R4, R15, R5, !PT ;  /* 0x000000050f047209 */ /* 0x002fe20007810000 */
[----:B------:R-:W-:Y:S01]  /*2420*/  FFMA.FTZ R5, R20, UR4, -R3 ;  /* 0x0000000414057c23 */ /* 0x000fe20008010803 */
[----:B------:R-:W-:Y:S02]  /*2430*/  FSEL R20, R154, -INF , !P2 ;  /* 0xff8000009a147808 */ /* 0x000fe40005000000 */
[----:B------:R-:W-:Y:S02]  /*2440*/  FMNMX.FTZ R4, R14, R4, !PT ;  /* 0x000000040e047209 */ /* 0x000fe40007810000 */
[----:B------:R1:W-:Y:S01]  /*2450*/  MUFU.EX2 R120, R5 ;  /* 0x0000000500787308 */ /* 0x0003e20000000800 */
[----:B------:R-:W-:Y:S02]  /*2460*/  ISETP.GE.AND P2, PT, R25, R6, PT ;  /* 0x000000061900720c */ /* 0x000fe40003f46270 */
[----:B------:R-:W-:-:S04]  /*2470*/  FMNMX.FTZ R4, R9, R4, !PT ;  /* 0x0000000409047209 */ /* 0x000fc80007810000 */
[----:B------:R-:W-:-:S04]  /*2480*/  FMNMX.FTZ R4, R12, R4, !PT ;  /* 0x000000040c047209 */ /* 0x000fc80007810000 */
[----:B------:R-:W-:-:S04]  /*2490*/  FMNMX.FTZ R4, R16, R4, !PT ;  /* 0x0000000410047209 */ /* 0x000fc80007810000 */
[----:B------:R-:W-:Y:S01]  /*24a0*/  FMNMX.FTZ R4, R17, R4, !PT ;  /* 0x0000000411047209 */ /* 0x000fe20007810000 */
[----:B-1----:R-:W-:Y:S01]  /*24b0*/  FFMA.FTZ R5, R37, UR4, -R3 ;  /* 0x0000000425057c23 */ /* 0x002fe20008010803 */
[----:B------:R-:W-:Y:S02]  /*24c0*/  FSEL R37, R155, -INF , !P1 ;  /* 0xff8000009b257808 */ /* 0x000fe40004800000 */
[----:B------:R-:W-:Y:S01]  /*24d0*/  FMNMX.FTZ R4, R18, R4, !PT ;  /* 0x0000000412047209 */ /* 0x000fe20007810000 */
[----:B------:R1:W-:Y:S01]  /*24e0*/  MUFU.EX2 R124, R5 ;  /* 0x00000005007c7308 */ /* 0x0003e20000000800 */
[----:B------:R-:W-:Y:S02]  /*24f0*/  ISETP.GE.AND P1, PT, R30, R6, PT ;  /* 0x000000061e00720c */ /* 0x000fe40003f26270 */
[----:B------:R-:W-:-:S04]  /*2500*/  FMNMX.FTZ R4, R19, R4, !PT ;  /* 0x0000000413047209 */ /* 0x000fc80007810000 */
[----:B------:R-:W-:-:S04]  /*2510*/  FMNMX.FTZ R4, R20, R4, !PT ;  /* 0x0000000414047209 */ /* 0x000fc80007810000 */
[----:B------:R-:W-:Y:S01]  /*2520*/  FMNMX.FTZ R4, R37, R4, !PT ;  /* 0x0000000425047209 */ /* 0x000fe20007810000 */
[--C-:B-1----:R-:W-:Y:S01]  /*2530*/  FFMA.FTZ R5, R39, UR4, -R3.reuse ;  /* 0x0000000427057c23 */ /* 0x102fe20008010803 */
[----:B------:R-:W-:Y:S02]  /*2540*/  FSEL R39, R166, -INF , !P2 ;  /* 0xff800000a6277808 */ /* 0x000fe40005000000 */
[----:B------:R-:W-:Y:S01]  /*2550*/  ISETP.GE.AND P2, PT, R34, R6, PT ;  /* 0x000000062200720c */ /* 0x000fe20003f46270 */
[----:B------:R1:W-:Y:S01]  /*2560*/  MUFU.EX2 R125, R5 ;  /* 0x00000005007d7308 */ /* 0x0003e20000000800 */
[----:B------:R-:W-:Y:S01]  /*2570*/  FMNMX.FTZ R4, R39, R4, !PT ;  /* 0x0000000427047209 */ /* 0x000fe20007810000 */
[----:B-1----:R-:W-:Y:S01]  /*2580*/  FFMA.FTZ R5, R40, UR4, -R3 ;  /* 0x0000000428057c23 */ /* 0x002fe20008010803 */
[----:B------:R-:W-:Y:S02]  /*2590*/  FSEL R40, R167, -INF , !P1 ;  /* 0xff800000a7287808 */ /* 0x000fe40004800000 */
[----:B------:R-:W-:-:S03]  /*25a0*/  ISETP.GE.AND P1, PT, R35, R6, PT ;  /* 0x000000062300720c */ /* 0x000fc60003f26270 */
[----:B------:R1:W-:Y:S01]  /*25b0*/  MUFU.EX2 R128, R5 ;  /* 0x0000000500807308 */ /* 0x0003e20000000800 */
[----:B------:R-:W-:Y:S01]  /*25c0*/  FMNMX.FTZ R4, R40, R4, !PT ;  /* 0x0000000428047209 */ /* 0x000fe20007810000 */
[----:B-1----:R-:W-:Y:S01]  /*25d0*/  FFMA.FTZ R5, R41, UR4, -R3 ;  /* 0x0000000429057c23 */ /* 0x002fe20008010803 */
[----:B------:R-:W-:Y:S02]  /*25e0*/  FSEL R41, R150, -INF , !P2 ;  /* 0xff80000096297808 */ /* 0x000fe40005000000 */
[----:B------:R-:W-:-:S03]  /*25f0*/  ISETP.GE.AND P2, PT, R36, R6, PT ;  /* 0x000000062400720c */ /* 0x000fc60003f46270 */
[----:B------:R1:W-:Y:S01]  /*2600*/  MUFU.EX2 R129, R5 ;  /* 0x0000000500817308 */ /* 0x0003e20000000800 */
[----:B------:R-:W-:Y:S02]  /*2610*/  FMNMX.FTZ R4, R41, R4, !PT ;  /* 0x0000000429047209 */ /* 0x000fe40007810000 */
[----:B------:R-:W-:Y:S02]  /*2620*/  FSEL R71, R146, -INF , !P2 ;  /* 0xff80000092477808 */ /* 0x000fe40005000000 */
[----:B------:R-:W-:-:S04]  /*2630*/  ISETP.GE.AND P2, PT, R45, R6, PT ;  /* 0x000000062d00720c */ /* 0x000fc80003f46270 */
[----:B------:R-:W-:Y:S02]  /*2640*/  FSEL R79, R142, -INF , !P2 ;  /* 0xff8000008e4f7808 */ /* 0x000fe40005000000 */
[----:B------:R-:W-:-:S04]  /*2650*/  ISETP.GE.AND P2, PT, R49, R6, PT ;  /* 0x000000063100720c */ /* 0x000fc80003f46270 */
[----:B------:R-:W-:Y:S01]  /*2660*/  FSEL R82, R186, -INF , !P2 ;  /* 0xff800000ba527808 */ /* 0x000fe20005000000 */
[----:B-1----:R-:W-:Y:S01]  /*2670*/  FFMA.FTZ R5, R42, UR4, -R3 ;  /* 0x000000042a057c23 */ /* 0x002fe20008010803 */
[----:B------:R-:W-:Y:S02]  /*2680*/  FSEL R42, R151, -INF , !P1 ;  /* 0xff800000972a7808 */ /* 0x000fe40004800000 */
[----:B------:R-:W-:Y:S01]  /*2690*/  ISETP.GE.AND P1, PT, R38, R6, PT ;  /* 0x000000062600720c */ /* 0x000fe20003f26270 */
[----:B------:R1:W-:Y:S01]  /*26a0*/  MUFU.EX2 R132, R5 ;  /* 0x0000000500847308 */ /* 0x0003e20000000800 */
[----:B------:R-:W-:Y:S02]  /*26b0*/  FMNMX.FTZ R4, R42, R4, !PT ;  /* 0x000000042a047209 */ /* 0x000fe40007810000 */
[----:B------:R-:W-:Y:S02]  /*26c0*/  FSEL R75, R147, -INF , !P1 ;  /* 0xff800000934b7808 */ /* 0x000fe40004800000 */
[----:B------:R-:W-:-:S02]  /*26d0*/  FMNMX.FTZ R4, R71, R4, !PT ;  /* 0x0000000447047209 */ /* 0x000fc40007810000 */
[----:B------:R-:W-:Y:S02]  /*26e0*/  ISETP.GE.AND P1, PT, R47, R6, PT ;  /* 0x000000062f00720c */ /* 0x000fe40003f26270 */
[----:B------:R-:W-:Y:S02]  /*26f0*/  FMNMX.FTZ R4, R75, R4, !PT ;  /* 0x000000044b047209 */ /* 0x000fe40007810000 */
[----:B------:R-:W-:Y:S02]  /*2700*/  FSEL R81, R143, -INF , !P1 ;  /* 0xff8000008f517808 */ /* 0x000fe40004800000 */
[----:B------:R-:W-:Y:S02]  /*2710*/  FMNMX.FTZ R4, R79, R4, !PT ;  /* 0x000000044f047209 */ /* 0x000fe40007810000 */
[----:B------:R-:W-:Y:S02]  /*2720*/  ISETP.GE.AND P1, PT, R48, R6, PT ;  /* 0x000000063000720c */ /* 0x000fe40003f26270 */
[----:B------:R-:W-:Y:S01]  /*2730*/  FMNMX.FTZ R4, R81, R4, !PT ;  /* 0x0000000451047209 */ /* 0x000fe20007810000 */
[----:B-1----:R-:W-:Y:S01]  /*2740*/  FFMA.FTZ R5, R43, UR4, -R3 ;  /* 0x000000042b057c23 */ /* 0x002fe20008010803 */
[----:B------:R-:W-:-:S02]  /*2750*/  FSEL R83, R187, -INF , !P1 ;  /* 0xff800000bb537808 */ /* 0x000fc40004800000 */
[----:B------:R-:W-:Y:S01]  /*2760*/  ISETP.GE.AND P2, PT, R51, R6, PT ;  /* 0x000000063300720c */ /* 0x000fe20003f46270 */
[----:B------:R1:W-:Y:S01]  /*2770*/  MUFU.EX2 R133, R5 ;  /* 0x0000000500857308 */ /* 0x0003e20000000800 */
[----:B------:R-:W-:Y:S02]  /*2780*/  FMNMX.FTZ R4, R82, R4, !PT ;  /* 0x0000000452047209 */ /* 0x000fe40007810000 */
[----:B------:R-:W-:Y:S02]  /*2790*/  ISETP.GE.AND P1, PT, R50, R6, PT ;  /* 0x000000063200720c */ /* 0x000fe40003f26270 */
[----:B------:R-:W-:Y:S02]  /*27a0*/  FSEL R84, R134, -INF , !P2 ;  /* 0xff80000086547808 */ /* 0x000fe40005000000 */
[----:B------:R-:W-:Y:S02]  /*27b0*/  FMNMX.FTZ R4, R83, R4, !PT ;  /* 0x0000000453047209 */ /* 0x000fe40007810000 */
[----:B------:R-:W-:-:S02]  /*27c0*/  FSEL R85, R135, -INF , !P1 ;  /* 0xff80000087557808 */ /* 0x000fc40004800000 */
[----:B------:R-:W-:Y:S02]  /*27d0*/  ISETP.GE.AND P2, PT, R53, R6, PT ;  /* 0x000000063500720c */ /* 0x000fe40003f46270 */
[----:B------:R-:W-:Y:S02]  /*27e0*/  FMNMX.FTZ R4, R84, R4, !PT ;  /* 0x0000000454047209 */ /* 0x000fe40007810000 */
[----:B------:R-:W-:Y:S02]  /*27f0*/  ISETP.GE.AND P1, PT, R52, R6, PT ;  /* 0x000000063400720c */ /* 0x000fe40003f26270 */
[----:B------:R-:W-:Y:S01]  /*2800*/  FSEL R86, R130, -INF , !P2 ;  /* 0xff80000082567808 */ /* 0x000fe20005000000 */
[----:B-1----:R-:W-:Y:S01]  /*2810*/  FFMA.FTZ R5, R44, UR4, -R3 ;  /* 0x000000042c057c23 */ /* 0x002fe20008010803 */
[----:B------:R-:W-:Y:S02]  /*2820*/  FMNMX.FTZ R4, R85, R4, !PT ;  /* 0x0000000455047209 */ /* 0x000fe40007810000 */
[----:B------:R-:W-:Y:S01]  /*2830*/  FSEL R87, R131, -INF , !P1 ;  /* 0xff80000083577808 */ /* 0x000fe20004800000 */
[----:B------:R1:W-:Y:S01]  /*2840*/  MUFU.EX2 R136, R5 ;  /* 0x0000000500887308 */ /* 0x0003e20000000800 */
[----:B------:R-:W-:-:S02]  /*2850*/  ISETP.GE.AND P2, PT, R54, R6, PT ;  /* 0x000000063600720c */ /* 0x000fc40003f46270 */
[----:B------:R-:W-:Y:S02]  /*2860*/  FMNMX.FTZ R4, R86, R4, !PT ;  /* 0x0000000456047209 */ /* 0x000fe40007810000 */
[----:B------:R-:W-:Y:S02]  /*2870*/  ISETP.GE.AND P1, PT, R57, R6, PT ;  /* 0x000000063900720c */ /* 0x000fe40003f26270 */
[----:B------:R-:W-:Y:S02]  /*2880*/  FSEL R88, R126, -INF , !P2 ;  /* 0xff8000007e587808 */ /* 0x000fe40005000000 */
[----:B------:R-:W-:Y:S02]  /*2890*/  FMNMX.FTZ R4, R87, R4, !PT ;  /* 0x0000000457047209 */ /* 0x000fe40007810000 */
[----:B------:R-:W-:Y:S02]  /*28a0*/  FSEL R89, R127, -INF , !P1 ;  /* 0xff8000007f597808 */ /* 0x000fe40004800000 */
[----:B------:R-:W-:-:S02]  /*28b0*/  ISETP.GE.AND P2, PT, R56, R6, PT ;  /* 0x000000063800720c */ /* 0x000fc40003f46270 */
[----:B------:R-:W-:Y:S02]  /*28c0*/  FMNMX.FTZ R4, R88, R4, !PT ;  /* 0x0000000458047209 */ /* 0x000fe40007810000 */
[----:B------:R-:W-:Y:S01]  /*28d0*/  ISETP.GE.AND P1, PT, R55, R6, PT ;  /* 0x000000063700720c */ /* 0x000fe20003f26270 */
[----:B-1----:R-:W-:Y:S01]  /*28e0*/  FFMA.FTZ R5, R46, UR4, -R3 ;  /* 0x000000042e057c23 */ /* 0x002fe20008010803 */
[----:B------:R-:W-:Y:S02]  /*28f0*/  FSEL R90, R122, -INF , !P2 ;  /* 0xff8000007a5a7808 */ /* 0x000fe40005000000 */
[----:B------:R-:W-:Y:S01]  /*2900*/  FMNMX.FTZ R4, R89, R4, !PT ;  /* 0x0000000459047209 */ /* 0x000fe20007810000 */
[----:B------:R1:W-:Y:S01]  /*2910*/  MUFU.EX2 R137, R5 ;  /* 0x0000000500897308 */ /* 0x0003e20000000800 */
[----:B------:R-:W-:Y:S02]  /*2920*/  FSEL R164, R123, -INF , !P1 ;  /* 0xff8000007ba47808 */ /* 0x000fe40004800000 */
[----:B------:R-:W-:-:S02]  /*2930*/  ISETP.GE.AND P2, PT, R62, R6, PT ;  /* 0x000000063e00720c */ /* 0x000fc40003f46270 */
[----:B------:R-:W-:Y:S02]  /*2940*/  FMNMX.FTZ R4, R90, R4, !PT ;  /* 0x000000045a047209 */ /* 0x000fe40007810000 */
[----:B------:R-:W-:Y:S02]  /*2950*/  ISETP.GE.AND P1, PT, R64, R6, PT ;  /* 0x000000064000720c */ /* 0x000fe40003f26270 */
[----:B------:R-:W-:Y:S02]  /*2960*/  FSEL R165, R118, -INF , !P2 ;  /* 0xff80000076a57808 */ /* 0x000fe40005000000 */
[----:B------:R-:W-:Y:S02]  /*2970*/  FMNMX.FTZ R4, R164, R4, !PT ;  /* 0x00000004a4047209 */ /* 0x000fe40007810000 */
[----:B------:R-:W-:Y:S02]  /*2980*/  FSEL R166, R119, -INF , !P1 ;  /* 0xff80000077a67808 */ /* 0x000fe40004800000 */
[----:B------:R-:W-:Y:S01]  /*2990*/  FMNMX.FTZ R4, R165, R4, !PT ;  /* 0x00000004a5047209 */ /* 0x000fe20007810000 */
[--C-:B-1----:R-:W-:Y:S01]  /*29a0*/  FFMA.FTZ R5, R58, UR4, -R3.reuse ;  /* 0x000000043a057c23 */ /* 0x102fe20008010803 */
[----:B------:R-:W-:Y:S01]  /*29b0*/  ISETP.GE.AND P2, PT, R2, R8, PT ;  /* 0x000000080200720c */ /* 0x000fe20003f46270 */
[----:B------:R-:W-:Y:S01]  /*29c0*/  FFMA.FTZ R2, R76, UR4, -R3 ;  /* 0x000000044c027c23 */ /* 0x000fe20008010803 */
[----:B------:R-:W-:Y:S01]  /*29d0*/  FMNMX.FTZ R4, R166, R4, !PT ;  /* 0x00000004a6047209 */ /* 0x000fe20007810000 */
[----:B------:R1:W-:Y:S01]  /*29e0*/  MUFU.EX2 R140, R5 ;  /* 0x00000005008c7308 */ /* 0x0003e20000000800 */
[----:B------:R-:W-:-:S02]  /*29f0*/  FSEL R46, R112, -INF , !P4 ;  /* 0xff800000702e7808 */ /* 0x000fc40006000000 */
[----:B------:R-:W-:Y:S01]  /*2a00*/  FSEL R58, R113, -INF , !P5 ;  /* 0xff800000713a7808 */ /* 0x000fe20006800000 */
[----:B------:R-:W2:Y:S01]  /*2a10*/  SHFL.BFLY PT, R6, R4, 0x2, 0x1f ;  /* 0x0c401f0004067f89 */ /* 0x000ea200000e0000 */
[-C--:B------:R-:W-:Y:S02]  /*2a20*/  ISETP.GE.AND P1, PT, R22, R8.reuse, PT ;  /* 0x000000081600720c */ /* 0x080fe40003f26270 */
[-C--:B------:R-:W-:Y:S01]  /*2a30*/  ISETP.GE.AND P4, PT, R24, R7.reuse, PT ;  /* 0x000000071800720c */ /* 0x080fe20003f86270 */
[----:B------:R3:W-:Y:S01]  /*2a40*/  MUFU.EX2 R169, R2 ;  /* 0x0000000200a97308 */ /* 0x0007e20000000800 */
[----:B------:R-:W-:Y:S02]  /*2a50*/  FSEL R43, R108, -INF , !P6 ;  /* 0xff8000006c2b7808 */ /* 0x000fe40007000000 */
[----:B------:R-:W-:Y:S02]  /*2a60*/  ISETP.GE.AND P6, PT, R29, R7, PT ;  /* 0x000000071d00720c */ /* 0x000fe40003fc6270 */
[----:B------:R-:W-:Y:S01]  /*2a70*/  ISETP.GE.AND P5, PT, R23, R8, PT ;  /* 0x000000081700720c */ /* 0x000fe20003fa6270 */
[----:B-1----:R-:W-:Y:S01]  /*2a80*/  FFMA.FTZ R5, R59, UR4, -R3 ;  /* 0x000000043b057c23 */ /* 0x002fe20008010803 */
[----:B------:R-:W-:-:S02]  /*2a90*/  FSEL R59, R114, -INF , !P2 ;  /* 0xff800000723b7808 */ /* 0x000fc40005000000 */
[----:B------:R-:W-:Y:S01]  /*2aa0*/  ISETP.GE.AND P2, PT, R24, R8, PT ;  /* 0x000000081800720c */ /* 0x000fe20003f46270 */
[----:B------:R1:W-:Y:S01]  /*2ab0*/  MUFU.EX2 R141, R5 ;  /* 0x00000005008d7308 */ /* 0x0003e20000000800 */
[----:B------:R-:W-:Y:S02]  /*2ac0*/  FSEL R24, R109, -INF , !P4 ;  /* 0xff8000006d187808 */ /* 0x000fe40006000000 */
[----:B------:R-:W-:Y:S01]  /*2ad0*/  ISETP.GE.AND P4, PT, R33, R7, PT ;  /* 0x000000072100720c */ /* 0x000fe20003f86270 */
[----:B---3--:R-:W-:Y:S01]  /*2ae0*/  FFMA.FTZ R2, R78, UR4, -R3 ;  /* 0x000000044e027c23 */ /* 0x008fe20008010803 */
[----:B--2---:R-:W-:-:S03]  /*2af0*/  FMNMX.FTZ R4, R4, R6, !PT ;  /* 0x0000000604047209 */ /* 0x004fc60007810000 */
[----:B------:R2:W-:Y:S01]  /*2b00*/  MUFU.EX2 R97, R2 ;  /* 0x0000000200617308 */ /* 0x0005e20000000800 */
[----:B------:R-:W-:Y:S02]  /*2b10*/  FSEL R21, R100, -INF , !P4 ;  /* 0xff80000064157808 */ /* 0x000fe40006000000 */
[----:B------:R-:W-:Y:S01]  /*2b20*/  ISETP.GE.AND P4, PT, R28, R7, PT ;  /* 0x000000071c00720c */ /* 0x000fe20003f86270 */
[----:B------:R-:W3:Y:S01]  /*2b30*/  SHFL.BFLY PT, R6, R4, 0x1, 0x1f ;  /* 0x0c201f0004067f89 */ /* 0x000ee200000e0000 */
[----:B-1----:R-:W-:Y:S01]  /*2b40*/  FFMA.FTZ R5, R60, UR4, -R3 ;  /* 0x000000043c057c23 */ /* 0x002fe20008010803 */
[----:B------:R-:W-:-:S03]  /*2b50*/  FSEL R60, R110, -INF , !P3 ;  /* 0xff8000006e3c7808 */ /* 0x000fc60005800000 */
[----:B------:R1:W-:Y:S01]  /*2b60*/  MUFU.EX2 R144, R5 ;  /* 0x0000000500907308 */ /* 0x0003e20000000800 */
[----:B--2---:R-:W-:-:S07]  /*2b70*/  FFMA.FTZ R2, R77, UR4, -R3 ;  /* 0x000000044d027c23 */ /* 0x004fce0008010803 */
[----:B------:R2:W-:Y:S01]  /*2b80*/  MUFU.EX2 R98, R2 ;  /* 0x0000000200627308 */ /* 0x0005e20000000800 */
[----:B---3--:R-:W-:Y:S01]  /*2b90*/  FMNMX.FTZ R138, R4, R6, !PT ;  /* 0x00000006048a7209 */ /* 0x008fe20007810000 */
[----:B-1----:R-:W-:Y:S01]  /*2ba0*/  FFMA.FTZ R5, R61, UR4, -R3 ;  /* 0x000000043d057c23 */ /* 0x002fe20008010803 */
[----:B------:R-:W-:Y:S02]  /*2bb0*/  FSEL R61, R115, -INF , !P1 ;  /* 0xff800000733d7808 */ /* 0x000fe40004800000 */
[----:B------:R-:W-:-:S03]  /*2bc0*/  FSETP.NEU.FTZ.AND P3, PT, R138, -INF , PT ;  /* 0xff8000008a00780b */ /* 0x000fc60003f7d000 */
[----:B------:R1:W-:Y:S01]  /*2bd0*/  MUFU.EX2 R145, R5 ;  /* 0x0000000500917308 */ /* 0x0003e20000000800 */
[-C--:B------:R-:W-:Y:S02]  /*2be0*/  ISETP.GE.AND P1, PT, R23, R7.reuse, PT ;  /* 0x000000071700720c */ /* 0x080fe40003f26270 */
[----:B------:R-:W-:Y:S01]  /*2bf0*/  FSEL R23, R189, -INF , !P6 ;  /* 0xff800000bd177808 */ /* 0x000fe20007000000 */
[----:B--2---:R-:W-:Y:S01]  /*2c00*/  FMUL.FTZ R2, R138, UR4 ;  /* 0x000000048a027c20 */ /* 0x004fe20008410000 */
[----:B------:R-:W-:Y:S02]  /*2c10*/  FSEL R44, R188, -INF , !P1 ;  /* 0xff800000bc2c7808 */ /* 0x000fe40004800000 */
[----:B------:R-:W-:Y:S02]  /*2c20*/  ISETP.GE.AND P1, PT, R29, R8, PT ;  /* 0x000000081d00720c */ /* 0x000fe40003f26270 */
[----:B------:R-:W-:Y:S02]  /*2c30*/  FSEL R29, R111, -INF , !P2 ;  /* 0xff8000006f1d7808 */ /* 0x000fe40005000000 */
[----:B------:R-:W-:-:S02]  /*2c40*/  ISETP.GE.AND P2, PT, R31, R7, PT ;  /* 0x000000071f00720c */ /* 0x000fc40003f46270 */
[-C--:B------:R-:W-:Y:S02]  /*2c50*/  ISETP.GE.AND P6, PT, R32, R8.reuse, PT ;  /* 0x000000082000720c */ /* 0x080fe40003fc6270 */
[----:B------:R-:W-:Y:S01]  /*2c60*/  FSEL R22, R92, -INF , !P2 ;  /* 0xff8000005c167808 */ /* 0x000fe20005000000 */
[----:B-1----:R-:W-:Y:S01]  /*2c70*/  FFMA.FTZ R5, R63, UR4, -R3 ;  /* 0x000000043f057c23 */ /* 0x002fe20008010803 */
[----:B------:R-:W-:Y:S02]  /*2c80*/  ISETP.GE.AND P2, PT, R27, R8, PT ;  /* 0x000000081b00720c */ /* 0x000fe40003f46270 */
[----:B------:R-:W-:Y:S01]  /*2c90*/  FMNMX.FTZ R4, R59, R61, !PT ;  /* 0x0000003d3b047209 */ /* 0x000fe20007810000 */
[----:B------:R1:W-:Y:S03]  /*2ca0*/  MUFU.EX2 R245, R5 ;  /* 0x0000000500f57308 */ /* 0x0003e60000000800 */
[----:B------:R-:W-:-:S04]  /*2cb0*/  FMNMX.FTZ R4, R60, R4, !PT ;  /* 0x000000043c047209 */ /* 0x000fc80007810000 */
[----:B------:R-:W-:Y:S01]  /*2cc0*/  FMNMX.FTZ R4, R29, R4, !PT ;  /* 0x000000041d047209 */ /* 0x000fe20007810000 */
[----:B-1----:R-:W-:-:S04]  /*2cd0*/  FFMA.FTZ R5, R65, UR4, -R3 ;  /* 0x0000000441057c23 */ /* 0x002fc80008010803 */
[----:B------:R1:W-:Y:S02]  /*2ce0*/  MUFU.EX2 R244, R5 ;  /* 0x0000000500f47308 */ /* 0x0003e40000000800 */
[----:B-1----:R-:W-:Y:S01]  /*2cf0*/  FFMA.FTZ R5, R66, UR4, -R3 ;  /* 0x0000000442057c23 */ /* 0x002fe20008010803 */
[----:B------:R-:W-:Y:S02]  /*2d00*/  FSEL R66, R103, -INF , !P6 ;  /* 0xff80000067427808 */ /* 0x000fe40007000000 */
[----:B------:R-:W-:-:S03]  /*2d10*/  ISETP.GE.AND P6, PT, R25, R7, PT ;  /* 0x000000071900720c */ /* 0x000fc60003fc6270 */
[----:B------:R1:W2:Y:S02]  /*2d20*/  MUFU.EX2 R148, R5 ;  /* 0x0000000500947308 */ /* 0x0002a40000000800 */
[----:B-1----:R-:W-:-:S06]  /*2d30*/  FFMA.FTZ R5, R70, UR4, -R3 ;  /* 0x0000000446057c23 */ /* 0x002fcc0008010803 */
[----:B------:R1:W-:Y:S02]  /*2d40*/  MUFU.EX2 R121, R5 ;  /* 0x0000000500797308 */ /* 0x0003e40000000800 */
        /* <DEDUP_REMOVED lines=8> */
[--C-:B-1----:R-:W-:Y:S01]  /*2dd0*/  FFMA.FTZ R5, R74, UR4, -R3.reuse ;  /* 0x000000044a057c23 */ /* 0x102fe20008010803 */
[----:B------:R-:W-:-:S05]  /*2de0*/  FFMA.FTZ R3, R72, UR4, -R3 ;  /* 0x0000000448037c23 */ /* 0x000fca0008010803 */
[----:B------:R1:W3:Y:S08]  /*2df0*/  MUFU.EX2 R168, R5 ;  /* 0x0000000500a87308 */ /* 0x0002f00000000800 */
[----:B------:R4:W-:Y:S01]  /*2e00*/  MUFU.EX2 R246, R3 ;  /* 0x0000000300f67308 */ /* 0x0009e20000000800 */
[----:B-1----:R-:W-:Y:S02]  /*2e10*/  FSEL R5, R2, RZ, P3 ;  /* 0x000000ff02057208 */ /* 0x002fe40001800000 */
[----:B------:R-:W-:-:S02]  /*2e20*/  ISETP.GE.AND P3, PT, R33, R8, PT ;  /* 0x000000082100720c */ /* 0x000fc40003f66270 */
[----:B------:R-:W-:Y:S01]  /*2e30*/  FSEL R33, R190, -INF , !P5 ;  /* 0xff800000be217808 */ /* 0x000fe20006800000 */
[----:B------:R-:W-:Y:S01]  /*2e40*/  FFMA.FTZ R2, R11, UR4, -R5 ;  /* 0x000000040b027c23 */ /* 0x000fe20008010805 */
[----:B------:R-:W-:Y:S02]  /*2e50*/  ISETP.GE.AND P5, PT, R32, R7, PT ;  /* 0x000000072000720c */ /* 0x000fe40003fa6270 */
[----:B----4-:R-:W-:Y:S01]  /*2e60*/  FMNMX.FTZ R3, R46, R58, !PT ;  /* 0x0000003a2e037209 */ /* 0x010fe20007810000 */
[----:B------:R1:W-:Y:S01]  /*2e70*/  MUFU.EX2 R159, R2 ;  /* 0x00000002009f7308 */ /* 0x0003e20000000800 */
[----:B------:R-:W-:Y:S02]  /*2e80*/  FSEL R32, R191, -INF , !P1 ;  /* 0xff800000bf207808 */ /* 0x000fe40004800000 */
[----:B------:R-:W-:Y:S02]  /*2e90*/  FMNMX.FTZ R3, R43, R3, !PT ;  /* 0x000000032b037209 */ /* 0x000fe40007810000 */
[----:B------:R-:W-:-:S02]  /*2ea0*/  ISETP.GE.AND P1, PT, R31, R8, PT ;  /* 0x000000081f00720c */ /* 0x000fc40003f26270 */
[----:B------:R-:W-:Y:S02]  /*2eb0*/  FMNMX.FTZ R3, R24, R3, !PT ;  /* 0x0000000318037209 */ /* 0x000fe40007810000 */
[----:B------:R-:W-:Y:S02]  /*2ec0*/  FSEL R78, R94, -INF , !P1 ;  /* 0xff8000005e4e7808 */ /* 0x000fe40004800000 */
[----:B------:R-:W-:Y:S02]  /*2ed0*/  ISETP.GE.AND P1, PT, R26, R7, PT ;  /* 0x000000071a00720c */ /* 0x000fe40003f26270 */
[----:B------:R-:W-:Y:S02]  /*2ee0*/  FSEL R65, R102, -INF , !P3 ;  /* 0xff80000066417808 */ /* 0x000fe40005800000 */
[----:B------:R-:W-:Y:S01]  /*2ef0*/  FSEL R11, R105, -INF , !P1 ;  /* 0xff800000690b7808 */ /* 0x000fe20004800000 */
[----:B-1----:R-:W-:Y:S01]  /*2f00*/  FFMA.FTZ R2, R10, UR4, -R5 ;  /* 0x000000040a027c23 */ /* 0x002fe20008010805 */
[----:B------:R-:W-:-:S02]  /*2f10*/  ISETP.GE.AND P3, PT, R28, R8, PT ;  /* 0x000000081c00720c */ /* 0x000fc40003f66270 */
[----:B------:R-:W-:Y:S01]  /*2f20*/  FSEL R10, R204, -INF , !P6 ;  /* 0xff800000cc0a7808 */ /* 0x000fe20007000000 */
[----:B------:R1:W-:Y:S01]  /*2f30*/  MUFU.EX2 R158, R2 ;  /* 0x00000002009e7308 */ /* 0x0003e20000000800 */
[----:B------:R-:W-:Y:S02]  /*2f40*/  FSEL R91, R95, -INF , !P3 ;  /* 0xff8000005f5b7808 */ /* 0x000fe40005800000 */
[----:B------:R-:W-:Y:S02]  /*2f50*/  ISETP.GE.AND P3, PT, R25, R8, PT ;  /* 0x000000081900720c */ /* 0x000fe40003f66270 */
[-C--:B------:R-:W-:Y:S02]  /*2f60*/  ISETP.GE.AND P1, PT, R34, R7.reuse, PT ;  /* 0x000000072200720c */ /* 0x080fe40003f26270 */
[----:B------:R-:W-:Y:S02]  /*2f70*/  FSEL R96, R206, -INF , !P3 ;  /* 0xff800000ce607808 */ /* 0x000fe40005800000 */
[----:B------:R-:W-:-:S02]  /*2f80*/  ISETP.GE.AND P3, PT, R35, R7, PT ;  /* 0x000000072300720c */ /* 0x000fc40003f66270 */
[----:B------:R-:W-:Y:S02]  /*2f90*/  FMNMX.FTZ R4, R33, R4, !PT ;  /* 0x0000000421047209 */ /* 0x000fe40007810000 */
[----:B------:R-:W-:Y:S02]  /*2fa0*/  FSEL R63, R193, -INF , !P3 ;  /* 0xff800000c13f7808 */ /* 0x000fe40005800000 */
[----:B------:R-:W-:Y:S01]  /*2fb0*/  ISETP.GE.AND P6, PT, R34, R8, PT ;  /* 0x000000082200720c */ /* 0x000fe20003fc6270 */
[----:B-1----:R-:W-:Y:S01]  /*2fc0*/  FFMA.FTZ R2, R15, UR4, -R5 ;  /* 0x000000040f027c23 */ /* 0x002fe20008010805 */
[----:B------:R-:W-:Y:S02]  /*2fd0*/  FSEL R15, R101, -INF , !P5 ;  /* 0xff800000650f7808 */ /* 0x000fe40006800000 */
[----:B------:R-:W-:Y:S01]  /*2fe0*/  ISETP.GE.AND P5, PT, R27, R7, PT ;  /* 0x000000071b00720c */ /* 0x000fe20003fa6270 */
[----:B------:R1:W-:Y:S01]  /*2ff0*/  MUFU.EX2 R156, R2 ;  /* 0x00000002009c7308 */ /* 0x0003e20000000800 */
[----:B------:R-:W-:Y:S01]  /*3000*/  FSEL R76, R194, -INF , !P6 ;  /* 0xff800000c24c7808 */ /* 0x000fe20007000000 */
[----:B--2---:R-:W-:Y:S01]  /*3010*/  IMAD.MOV.U32 R194, RZ, RZ, R148 ;  /* 0x000000ffffc27224 */ /* 0x004fe200078e0094 */
[----:B------:R-:W-:-:S02]  /*3020*/  FSEL R13, R104, -INF , !P5 ;  /* 0xff800000680d7808 */ /* 0x000fc40006800000 */
[----:B------:R-:W-:Y:S02]  /*3030*/  ISETP.GE.AND P5, PT, R30, R7, PT ;  /* 0x000000071e00720c */ /* 0x000fe40003fa6270 */
[-C--:B------:R-:W-:Y:S02]  /*3040*/  ISETP.GE.AND P3, PT, R38, R8.reuse, PT ;  /* 0x000000082600720c */ /* 0x080fe40003f66270 */
[-C--:B------:R-:W-:Y:S01]  /*3050*/  ISETP.GE.AND P6, PT, R49, R8.reuse, PT ;  /* 0x000000083100720c */ /* 0x080fe20003fc6270 */
[----:B-1----:R-:W-:Y:S01]  /*3060*/  FFMA.FTZ R2, R14, UR4, -R5 ;  /* 0x000000040e027c23 */ /* 0x002fe20008010805 */
[----:B------:R-:W-:Y:S02]  /*3070*/  FSEL R14, R93, -INF , !P4 ;  /* 0xff8000005d0e7808 */ /* 0x000fe40006000000 */
[----:B------:R-:W-:Y:S01]  /*3080*/  FSEL R93, R106, -INF , !P2 ;  /* 0xff8000006a5d7808 */ /* 0x000fe20005000000 */
[----:B------:R1:W-:Y:S01]  /*3090*/  MUFU.EX2 R157, R2 ;  /* 0x00000002009d7308 */ /* 0x0003e20000000800 */
[----:B------:R-:W-:-:S02]  /*30a0*/  ISETP.GE.AND P2, PT, R30, R8, PT ;  /* 0x000000081e00720c */ /* 0x000fc40003f46270 */
[----:B------:R-:W-:Y:S02]  /*30b0*/  ISETP.GE.AND P4, PT, R26, R8, PT ;  /* 0x000000081a00720c */ /* 0x000fe40003f86270 */
[----:B------:R-:W-:Y:S02]  /*30c0*/  FSEL R95, R207, -INF , !P2 ;  /* 0xff800000cf5f7808 */ /* 0x000fe40005000000 */
[-C--:B------:R-:W-:Y:S02]  /*30d0*/  ISETP.GE.AND P2, PT, R36, R7.reuse, PT ;  /* 0x000000072400720c */ /* 0x080fe40003f46270 */
[----:B------:R-:W-:Y:S02]  /*30e0*/  FSEL R92, R107, -INF , !P4 ;  /* 0xff8000006b5c7808 */ /* 0x000fe40006000000 */
[----:B------:R-:W-:Y:S01]  /*30f0*/  FSEL R72, R220, -INF , !P2 ;  /* 0xff800000dc487808 */ /* 0x000fe20005000000 */
[----:B------:R-:W-:Y:S01]  /*3100*/  IMAD.MOV.U32 R220, RZ, RZ, R98 ;  /* 0x000000ffffdc7224 */ /* 0x000fe200078e0062 */
[----:B------:R-:W-:-:S02]  /*3110*/  ISETP.GE.AND P2, PT, R45, R7, PT ;  /* 0x000000072d00720c */ /* 0x000fc40003f46270 */
[-C--:B------:R-:W-:Y:S01]  /*3120*/  ISETP.GE.AND P4, PT, R36, R8.reuse, PT ;  /* 0x000000082400720c */ /* 0x080fe20003f86270 */
[----:B-1----:R-:W-:Y:S01]  /*3130*/  FFMA.FTZ R2, R9, UR4, -R5 ;  /* 0x0000000409027c23 */ /* 0x002fe20008010805 */
[----:B------:R-:W-:Y:S02]  /*3140*/  FSEL R9, R205, -INF , !P5 ;  /* 0xff800000cd097808 */ /* 0x000fe40006800000 */
[----:B------:R-:W-:Y:S01]  /*3150*/  FSEL R74, R196, -INF , !P2 ;  /* 0xff800000c44a7808 */ /* 0x000fe20005000000 */
[----:B------:R1:W-:Y:S01]  /*3160*/  MUFU.EX2 R163, R2 ;  /* 0x0000000200a37308 */ /* 0x0003e20000000800 */
[----:B------:R-:W-:Y:S02]  /*3170*/  ISETP.GE.AND P2, PT, R49, R7, PT ;  /* 0x000000073100720c */ /* 0x000fe40003f46270 */
[----:B------:R-:W-:Y:S02]  /*3180*/  ISETP.GE.AND P5, PT, R35, R8, PT ;  /* 0x000000082300720c */ /* 0x000fe40003fa6270 */
[----:B------:R-:W-:-:S02]  /*3190*/  FSEL R94, R228, -INF , !P2 ;  /* 0xff800000e45e7808 */ /* 0x000fc40005000000 */
[-C--:B------:R-:W-:Y:S02]  /*31a0*/  ISETP.GE.AND P2, PT, R51, R7.reuse, PT ;  /* 0x000000073300720c */ /* 0x080fe40003f46270 */
[----:B------:R-:W-:Y:S01]  /*31b0*/  FSEL R77, R195, -INF , !P5 ;  /* 0xff800000c34d7808 */ /* 0x000fe20006800000 */
[----:B------:R-:W-:Y:S01]  /*31c0*/  IMAD.MOV.U32 R195, RZ, RZ, R145 ;  /* 0x000000ffffc37224 */ /* 0x000fe200078e0091 */
[----:B------:R-:W-:Y:S02]  /*31d0*/  FSEL R98, R200, -INF , !P2 ;  /* 0xff800000c8627808 */ /* 0x000fe40005000000 */
[----:B------:R-:W-:Y:S02]  /*31e0*/  ISETP.GE.AND P2, PT, R53, R7, PT ;  /* 0x000000073500720c */ /* 0x000fe40003f46270 */
[----:B------:R-:W-:Y:S01]  /*31f0*/  ISETP.GE.AND P5, PT, R48, R8, PT ;  /* 0x000000083000720c */ /* 0x000fe20003fa6270 */
[----:B-1----:R-:W-:Y:S01]  /*3200*/  FFMA.FTZ R2, R12, UR4, -R5 ;  /* 0x000000040c027c23 */ /* 0x002fe20008010805 */
[----:B------:R-:W-:-:S02]  /*3210*/  FSEL R12, R192, -INF , !P1 ;  /* 0xff800000c00c7808 */ /* 0x000fc40004800000 */
[-C--:B------:R-:W-:Y:S01]  /*3220*/  ISETP.GE.AND P1, PT, R38, R7.reuse, PT ;  /* 0x000000072600720c */ /* 0x080fe20003f26270 */
[----:B------:R1:W-:Y:S01]  /*3230*/  MUFU.EX2 R219, R2 ;  /* 0x0000000200db7308 */ /* 0x0003e20000000800 */
[----:B------:R-:W-:Y:S01]  /*3240*/  FSEL R101, R232, -INF , !P2 ;  /* 0xff800000e8657808 */ /* 0x000fe20005000000 */
[----:B---3--:R-:W-:Y:S01]  /*3250*/  IMAD.MOV.U32 R232, RZ, RZ, R168 ;  /* 0x000000ffffe87224 */ /* 0x008fe200078e00a8 */
[----:B------:R-:W-:Y:S01]  /*3260*/  FSEL R73, R221, -INF , !P1 ;  /* 0xff800000dd497808 */ /* 0x000fe20004800000 */
[----:B------:R-:W-:Y:S01]  /*3270*/  IMAD.MOV.U32 R221, RZ, RZ, R97 ;  /* 0x000000ffffdd7224 */ /* 0x000fe200078e0061 */
[-C--:B------:R-:W-:Y:S02]  /*3280*/  ISETP.GE.AND P1, PT, R47, R7.reuse, PT ;  /* 0x000000072f00720c */ /* 0x080fe40003f26270 */
[----:B------:R-:W-:Y:S02]  /*3290*/  ISETP.GE.AND P2, PT, R54, R7, PT ;  /* 0x000000073600720c */ /* 0x000fe40003f46270 */
[----:B------:R-:W-:-:S02]  /*32a0*/  FSEL R80, R197, -INF , !P1 ;  /* 0xff800000c5507808 */ /* 0x000fc40004800000 */
[----:B------:R-:W-:Y:S02]  /*32b0*/  ISETP.GE.AND P1, PT, R48, R7, PT ;  /* 0x000000073000720c */ /* 0x000fe40003f26270 */
[----:B------:R-:W-:Y:S01]  /*32c0*/  FSEL R103, R208, -INF , !P2 ;  /* 0xff800000d0677808 */ /* 0x000fe20005000000 */
[----:B------:R-:W-:Y:S01]  /*32d0*/  IMAD.MOV.U32 R208, RZ, RZ, R153 ;  /* 0x000000ffffd07224 */ /* 0x000fe200078e0099 */
[----:B------:R-:W-:Y:S02]  /*32e0*/  FSEL R97, R229, -INF , !P1 ;  /* 0xff800000e5617808 */ /* 0x000fe40004800000 */
[----:B-1----:R-:W-:Y:S01]  /*32f0*/  FMNMX.FTZ R2, R44, R3, !PT ;  /* 0x000000032c027209 */ /* 0x002fe20007810000 */
[----:B------:R-:W-:Y:S01]  /*3300*/  FFMA.FTZ R3, R16, UR4, -R5 ;  /* 0x0000000410037c23 */ /* 0x000fe20008010805 */
[----:B------:R-:W-:Y:S02]  /*3310*/  ISETP.GE.AND P1, PT, R50, R7, PT ;  /* 0x000000073200720c */ /* 0x000fe40003f26270 */
[----:B------:R-:W-:Y:S01]  /*3320*/  FMNMX.FTZ R2, R23, R2, !PT ;  /* 0x0000000217027209 */ /* 0x000fe20007810000 */
[----:B------:R1:W-:Y:S01]  /*3330*/  MUFU.EX2 R162, R3 ;  /* 0x0000000300a27308 */ /* 0x0003e20000000800 */
[----:B------:R-:W-:Y:S01]  /*3340*/  FSEL R99, R201, -INF , !P1 ;  /* 0xff800000c9637808 */ /* 0x000fe20004800000 */
[----:B------:R-:W-:Y:S01]  /*3350*/  IMAD.MOV.U32 R201, RZ, RZ, R169 ;  /* 0x000000ffffc97224 */ /* 0x000fe200078e00a9 */
[----:B------:R-:W-:-:S02]  /*3360*/  FMNMX.FTZ R2, R21, R2, !PT ;  /* 0x0000000215027209 */ /* 0x000fc40007810000 */
[-C--:B------:R-:W-:Y:S02]  /*3370*/  ISETP.GE.AND P1, PT, R52, R7.reuse, PT ;  /* 0x000000073400720c */ /* 0x080fe40003f26270 */
[----:B------:R-:W-:Y:S02]  /*3380*/  FMNMX.FTZ R2, R15, R2, !PT ;  /* 0x000000020f027209 */ /* 0x000fe40007810000 */
[----:B------:R-:W-:Y:S01]  /*3390*/  FSEL R102, R233, -INF , !P1 ;  /* 0xff800000e9667808 */ /* 0x000fe20004800000 */
[----:B------:R-:W-:Y:S01]  /*33a0*/  IMAD.MOV.U32 R233, RZ, RZ, R160 ;  /* 0x000000ffffe97224 */ /* 0x000fe200078e00a0 */
[----:B------:R-:W-:Y:S02]  /*33b0*/  FMNMX.FTZ R2, R22, R2, !PT ;  /* 0x0000000216027209 */ /* 0x000fe40007810000 */
[-C--:B------:R-:W-:Y:S02]  /*33c0*/  ISETP.GE.AND P1, PT, R57, R7.reuse, PT ;  /* 0x000000073900720c */ /* 0x080fe40003f26270 */
[----:B------:R-:W-:Y:S01]  /*33d0*/  FMNMX.FTZ R2, R14, R2, !PT ;  /* 0x000000020e027209 */ /* 0x000fe20007810000 */
[----:B-1----:R-:W-:Y:S01]  /*33e0*/  FFMA.FTZ R3, R17, UR4, -R5 ;  /* 0x0000000411037c23 */ /* 0x002fe20008010805 */
[----:B------:R-:W-:-:S02]  /*33f0*/  ISETP.GE.AND P2, PT, R56, R7, PT ;  /* 0x000000073800720c */ /* 0x000fc40003f46270 */
[----:B------:R-:W-:Y:S01]  /*3400*/  FMNMX.FTZ R2, R13, R2, !PT ;  /* 0x000000020d027209 */ /* 0x000fe20007810000 */
[----:B------:R1:W-:Y:S01]  /*3410*/  MUFU.EX2 R161, R3 ;  /* 0x0000000300a17308 */ /* 0x0003e20000000800 */
[----:B------:R-:W-:Y:S01]  /*3420*/  FSEL R107, R209, -INF , !P1 ;  /* 0xff800000d16b7808 */ /* 0x000fe20004800000 */
[----:B------:R-:W-:Y:S01]  /*3430*/  IMAD.MOV.U32 R209, RZ, RZ, R152 ;  /* 0x000000ffffd17224 */ /* 0x000fe200078e0098 */
[----:B------:R-:W-:Y:S02]  /*3440*/  FMNMX.FTZ R2, R11, R2, !PT ;  /* 0x000000020b027209 */ /* 0x000fe40007810000 */
[----:B------:R-:W-:Y:S02]  /*3450*/  ISETP.GE.AND P1, PT, R55, R7, PT ;  /* 0x000000073700720c */ /* 0x000fe40003f26270 */
[----:B------:R-:W-:Y:S02]  /*3460*/  FMNMX.FTZ R2, R10, R2, !PT ;  /* 0x000000020a027209 */ /* 0x000fe40007810000 */
[----:B------:R-:W-:Y:S01]  /*3470*/  FSEL R106, R236, -INF , !P2 ;  /* 0xff800000ec6a7808 */ /* 0x000fe20005000000 */
[----:B------:R-:W-:Y:S01]  /*3480*/  IMAD.MOV.U32 R236, RZ, RZ, R149 ;  /* 0x000000ffffec7224 */ /* 0x000fe200078e0095 */
[----:B------:R-:W-:-:S02]  /*3490*/  FMNMX.FTZ R2, R9, R2, !PT ;  /* 0x0000000209027209 */ /* 0x000fc40007810000 */
[----:B------:R-:W-:Y:S02]  /*34a0*/  ISETP.GE.AND P2, PT, R62, R7, PT ;  /* 0x000000073e00720c */ /* 0x000fe40003f46270 */
[----:B------:R-:W-:Y:S01]  /*34b0*/  FMNMX.FTZ R2, R12, R2, !PT ;  /* 0x000000020c027209 */ /* 0x000fe20007810000 */
[----:B-1----:R-:W-:Y:S01]  /*34c0*/  FFMA.FTZ R3, R18, UR4, -R5 ;  /* 0x0000000412037c23 */ /* 0x002fe20008010805 */
[----:B------:R-:W-:Y:S01]  /*34d0*/  FSEL R109, R237, -INF , !P1 ;  /* 0xff800000ed6d7808 */ /* 0x000fe20004800000 */
[----:B------:R-:W-:Y:S01]  /*34e0*/  IMAD.MOV.U32 R237, RZ, RZ, R121 ;  /* 0x000000ffffed7224 */ /* 0x000fe200078e0079 */
[----:B------:R-:W-:Y:S01]  /*34f0*/  FMNMX.FTZ R2, R63, R2, !PT ;  /* 0x000000023f027209 */ /* 0x000fe20007810000 */
[----:B------:R1:W-:Y:S01]  /*3500*/  MUFU.EX2 R207, R3 ;  /* 0x0000000300cf7308 */ /* 0x0003e20000000800 */
        /* <DEDUP_REMOVED lines=9> */
[----:B------:R-:W-:-:S02]  /*35a0*/  ISETP.GE.AND P1, PT, R47, R8, PT ;  /* 0x000000082f00720c */ /* 0x000fc40003f26270 */
[----:B------:R-:W-:Y:S01]  /*35b0*/  FMNMX.FTZ R2, R94, R2, !PT ;  /* 0x000000025e027209 */ /* 0x000fe20007810000 */
[----:B------:R1:W-:Y:S03]  /*35c0*/  MUFU.EX2 R218, R3 ;  /* 0x0000000300da7308 */ /* 0x0003e60000000800 */
[----:B------:R-:W-:-:S04]  /*35d0*/  FMNMX.FTZ R2, R97, R2, !PT ;  /* 0x0000000261027209 */ /* 0x000fc80007810000 */
[----:B------:R-:W-:-:S04]  /*35e0*/  FMNMX.FTZ R2, R98, R2, !PT ;  /* 0x0000000262027209 */ /* 0x000fc80007810000 */
[----:B------:R-:W-:Y:S01]  /*35f0*/  FMNMX.FTZ R2, R99, R2, !PT ;  /* 0x0000000263027209 */ /* 0x000fe20007810000 */
[----:B-1----:R-:W-:-:S04]  /*3600*/  FFMA.FTZ R3, R20, UR4, -R5 ;  /* 0x0000000414037c23 */ /* 0x002fc80008010805 */
        /* <DEDUP_REMOVED lines=11> */
[----:B-1----:R-:W-:Y:S01]  /*36c0*/  FMNMX.FTZ R3, R101, R2, !PT ;  /* 0x0000000265037209 */ /* 0x002fe20007810000 */
[----:B------:R-:W-:-:S03]  /*36d0*/  FFMA.FTZ R2, R71, UR4, -R5 ;  /* 0x0000000447027c23 */ /* 0x000fc60008010805 */
[----:B------:R-:W-:Y:S02]  /*36e0*/  FMNMX.FTZ R3, R102, R3, !PT ;  /* 0x0000000366037209 */ /* 0x000fe40007810000 */
[----:B------:R1:W-:Y:S02]  /*36f0*/  MUFU.EX2 R193, R2 ;  /* 0x0000000200c17308 */ /* 0x0003e40000000800 */
[----:B------:R-:W-:-:S04]  /*3700*/  FMNMX.FTZ R3, R103, R3, !PT ;  /* 0x0000000367037209 */ /* 0x000fc80007810000 */
[----:B------:R-:W-:-:S04]  /*3710*/  FMNMX.FTZ R3, R107, R3, !PT ;  /* 0x000000036b037209 */ /* 0x000fc80007810000 */
[----:B------:R-:W-:-:S04]  /*3720*/  FMNMX.FTZ R3, R106, R3, !PT ;  /* 0x000000036a037209 */ /* 0x000fc80007810000 */
[----:B------:R-:W-:Y:S02]  /*3730*/  FMNMX.FTZ R3, R109, R3, !PT ;  /* 0x000000036d037209 */ /* 0x000fe40007810000 */
[----:B-1----:R-:W-:Y:S01]  /*3740*/  FMNMX.FTZ R2, R32, R4, !PT ;  /* 0x0000000420027209 */ /* 0x002fe20007810000 */
[----:B------:R-:W-:-:S03]  /*3750*/  FFMA.FTZ R4, R75, UR4, -R5 ;  /* 0x000000044b047c23 */ /* 0x000fc60008010805 */
[----:B------:R-:W-:Y:S01]  /*3760*/  FMNMX.FTZ R2, R65, R2, !PT ;  /* 0x0000000241027209 */ /* 0x000fe20007810000 */
[----:B------:R1:W-:Y:S03]  /*3770*/  MUFU.EX2 R192, R4 ;  /* 0x0000000400c07308 */ /* 0x0003e60000000800 */
[----:B------:R-:W-:-:S04]  /*3780*/  FMNMX.FTZ R2, R66, R2, !PT ;  /* 0x0000000242027209 */ /* 0x000fc80007810000 */
[----:B------:R-:W-:-:S04]  /*3790*/  FMNMX.FTZ R2, R78, R2, !PT ;  /* 0x000000024e027209 */ /* 0x000fc80007810000 */
[----:B------:R-:W-:-:S04]  /*37a0*/  FMNMX.FTZ R2, R91, R2, !PT ;  /* 0x000000025b027209 */ /* 0x000fc80007810000 */
[----:B------:R-:W-:Y:S01]  /*37b0*/  FMNMX.FTZ R2, R93, R2, !PT ;  /* 0x000000025d027209 */ /* 0x000fe20007810000 */
[----:B-1----:R-:W-:Y:S01]  /*37c0*/  FFMA.FTZ R4, R79, UR4, -R5 ;  /* 0x000000044f047c23 */ /* 0x002fe20008010805 */
[----:B------:R-:W-:Y:S01]  /*37d0*/  FSEL R79, R222, -INF , !P4 ;  /* 0xff800000de4f7808 */ /* 0x000fe20006000000 */
[----:B------:R-:W-:Y:S01]  /*37e0*/  IMAD.MOV.U32 R222, RZ, RZ, R144 ;  /* 0x000000ffffde7224 */ /* 0x000fe200078e0090 */
[----:B------:R-:W-:Y:S01]  /*37f0*/  FMNMX.FTZ R2, R92, R2, !PT ;  /* 0x000000025c027209 */ /* 0x000fe20007810000 */
[----:B------:R1:W-:Y:S01]  /*3800*/  MUFU.EX2 R191, R4 ;  /* 0x0000000400bf7308 */ /* 0x0003e20000000800 */
[----:B------:R-:W-:Y:S02]  /*3810*/  ISETP.GE.AND P4, PT, R51, R8, PT ;  /* 0x000000083300720c */ /* 0x000fe40003f86270 */
[----:B------:R-:W-:-:S04]  /*3820*/  FMNMX.FTZ R2, R96, R2, !PT ;  /* 0x0000000260027209 */ /* 0x000fc80007810000 */
[----:B------:R-:W-:-:S04]  /*3830*/  FMNMX.FTZ R2, R95, R2, !PT ;  /* 0x000000025f027209 */ /* 0x000fc80007810000 */
[----:B------:R-:W-:-:S04]  /*3840*/  FMNMX.FTZ R2, R76, R2, !PT ;  /* 0x000000024c027209 */ /* 0x000fc80007810000 */
[----:B------:R-:W-:Y:S02]  /*3850*/  FMNMX.FTZ R2, R77, R2, !PT ;  /* 0x000000024d027209 */ /* 0x000fe40007810000 */
[----:B-1----:R-:W-:Y:S01]  /*3860*/  FMNMX.FTZ R4, R119, R3, !PT ;  /* 0x0000000377047209 */ /* 0x002fe20007810000 */
[----:B------:R-:W-:Y:S01]  /*3870*/  FFMA.FTZ R3, R81, UR4, -R5 ;  /* 0x0000000451037c23 */ /* 0x000fe20008010805 */
[----:B------:R-:W-:Y:S01]  /*3880*/  FSEL R81, R223, -INF , !P3 ;  /* 0xff800000df517808 */ /* 0x000fe20005800000 */
[----:B------:R-:W-:Y:S01]  /*3890*/  IMAD.MOV.U32 R223, RZ, RZ, R141 ;  /* 0x000000ffffdf7224 */ /* 0x000fe200078e008d */
[----:B------:R-:W-:Y:S01]  /*38a0*/  FMNMX.FTZ R4, R121, R4, !PT ;  /* 0x0000000479047209 */ /* 0x000fe20007810000 */
[----:B------:R1:W-:Y:S01]  /*38b0*/  MUFU.EX2 R190, R3 ;  /* 0x0000000300be7308 */ /* 0x0003e20000000800 */
[----:B------:R-:W-:Y:S02]  /*38c0*/  FMNMX.FTZ R2, R79, R2, !PT ;  /* 0x000000024f027209 */ /* 0x000fe40007810000 */
[----:B------:R-:W-:Y:S01]  /*38d0*/  ISETP.GE.AND P3, PT, R50, R8, PT ;  /* 0x000000083200720c */ /* 0x000fe20003f66270 */
[----:B------:R-:W2:Y:S01]  /*38e0*/  SHFL.BFLY PT, R6, R4, 0x2, 0x1f ;  /* 0x0c401f0004067f89 */ /* 0x000ea200000e0000 */
[----:B------:R-:W-:-:S02]  /*38f0*/  FMNMX.FTZ R2, R81, R2, !PT ;  /* 0x0000000251027209 */ /* 0x000fc40007810000 */
[----:B------:R-:W-:Y:S01]  /*3900*/  FSEL R100, R203, -INF , !P3 ;  /* 0xff800000cb647808 */ /* 0x000fe20005800000 */
[----:B------:R-:W-:Y:S01]  /*3910*/  IMAD.MOV.U32 R203, RZ, RZ, R132 ;  /* 0x000000ffffcb7224 */ /* 0x000fe200078e0084 */
[----:B------:R-:W-:-:S04]  /*3920*/  ISETP.GE.AND P3, PT, R55, R8, PT ;  /* 0x000000083700720c */ /* 0x000fc80003f66270 */
[----:B------:R-:W-:Y:S01]  /*3930*/  FSEL R110, R239, -INF , !P3 ;  /* 0xff800000ef6e7808 */ /* 0x000fe20005800000 */
[----:B------:R-:W-:Y:S02]  /*3940*/  IMAD.MOV.U32 R239, RZ, RZ, R117 ;  /* 0x000000ffffef7224 */ /* 0x000fe400078e0075 */
[--C-:B-1----:R-:W-:Y:S01]  /*3950*/  FFMA.FTZ R3, R82, UR4, -R5.reuse ;  /* 0x0000000452037c23 */ /* 0x102fe20008010805 */
[----:B------:R-:W-:Y:S01]  /*3960*/  FSEL R82, R198, -INF , !P2 ;  /* 0xff800000c6527808 */ /* 0x000fe20005000000 */
[----:B------:R-:W-:Y:S01]  /*3970*/  IMAD.MOV.U32 R198, RZ, RZ, R140 ;  /* 0x000000ffffc67224 */ /* 0x000fe200078e008c */
[----:B------:R-:W-:Y:S01]  /*3980*/  ISETP.GE.AND P2, PT, R53, R8, PT ;  /* 0x000000083500720c */ /* 0x000fe20003f46270 */
[----:B------:R1:W-:Y:S01]  /*3990*/  MUFU.EX2 R189, R3 ;  /* 0x0000000300bd7308 */ /* 0x0003e20000000800 */
[----:B------:R-:W-:Y:S02]  /*39a0*/  FMNMX.FTZ R2, R82, R2, !PT ;  /* 0x0000000252027209 */ /* 0x000fe40007810000 */
[----:B--2---:R-:W-:Y:S01]  /*39b0*/  FMNMX.FTZ R4, R4, R6, !PT ;  /* 0x0000000604047209 */ /* 0x004fe20007810000 */
[----:B-1----:R-:W-:Y:S01]  /*39c0*/  FFMA.FTZ R3, R83, UR4, -R5 ;  /* 0x0000000453037c23 */ /* 0x002fe20008010805 */
[----:B------:R-:W-:Y:S01]  /*39d0*/  FSEL R83, R199, -INF , !P1 ;  /* 0xff800000c7537808 */ /* 0x000fe20004800000 */
[----:B------:R-:W-:Y:S01]  /*39e0*/  IMAD.MOV.U32 R199, RZ, RZ, R137 ;  /* 0x000000ffffc77224 */ /* 0x000fe200078e0089 */
[----:B------:R-:W-:Y:S01]  /*39f0*/  ISETP.GE.AND P1, PT, R52, R8, PT ;  /* 0x000000083400720c */ /* 0x000fe20003f26270 */
[----:B------:R1:W-:Y:S01]  /*3a00*/  MUFU.EX2 R188, R3 ;  /* 0x0000000300bc7308 */ /* 0x0003e20000000800 */
[----:B------:R-:W-:Y:S01]  /*3a10*/  FMNMX.FTZ R2, R83, R2, !PT ;  /* 0x0000000253027209 */ /* 0x000fe20007810000 */
[----:B------:R-:W2:Y:S01]  /*3a20*/  SHFL.BFLY PT, R137, R4, 0x1, 0x1f ;  /* 0x0c201f0004897f89 */ /* 0x000ea200000e0000 */
[----:B------:R-:W-:Y:S01]  /*3a30*/  FSEL R104, R235, -INF , !P1 ;  /* 0xff800000eb687808 */ /* 0x000fe20004800000 */
[----:B------:R-:W-:Y:S01]  /*3a40*/  IMAD.MOV.U32 R235, RZ, RZ, R128 ;  /* 0x000000ffffeb7224 */ /* 0x000fe200078e0080 */
[----:B------:R-:W-:-:S04]  /*3a50*/  ISETP.GE.AND P1, PT, R64, R8, PT ;  /* 0x000000084000720c */ /* 0x000fc80003f26270 */
[----:B------:R-:W-:Y:S01]  /*3a60*/  FSEL R111, R183, -INF , !P1 ;  /* 0xff800000b76f7808 */ /* 0x000fe20004800000 */
[----:B-1----:R-:W-:Y:S01]  /*3a70*/  FFMA.FTZ R3, R84, UR4, -R5 ;  /* 0x0000000454037c23 */ /* 0x002fe20008010805 */
[----:B------:R-:W-:Y:S02]  /*3a80*/  FSEL R84, R230, -INF , !P6 ;  /* 0xff800000e6547808 */ /* 0x000fe40007000000 */
[----:B------:R-:W-:Y:S01]  /*3a90*/  ISETP.GE.AND P6, PT, R54, R8, PT ;  /* 0x000000083600720c */ /* 0x000fe20003fc6270 */
[----:B------:R1:W-:Y:S01]  /*3aa0*/  MUFU.EX2 R187, R3 ;  /* 0x0000000300bb7308 */ /* 0x0003e20000000800 */
[----:B------:R-:W-:Y:S02]  /*3ab0*/  FMNMX.FTZ R2, R84, R2, !PT ;  /* 0x0000000254027209 */ /* 0x000fe40007810000 */
[----:B--2---:R-:W-:-:S04]  /*3ac0*/  FMNMX.FTZ R137, R4, R137, !PT ;  /* 0x0000008904897209 */ /* 0x004fc80007810000 */
[C---:B------:R-:W-:Y:S01]  /*3ad0*/  FSETP.NEU.FTZ.AND P3, PT, R137.reuse, -INF , PT ;  /* 0xff8000008900780b */ /* 0x040fe20003f7d000 */
[----:B------:R-:W-:-:S05]  /*3ae0*/  FMUL.FTZ R4, R137, UR4 ;  /* 0x0000000489047c20 */ /* 0x000fca0008410000 */
[----:B------:R-:W-:Y:S01]  /*3af0*/  FSEL R4, R4, RZ, P3 ;  /* 0x000000ff04047208 */ /* 0x000fe20001800000 */
[----:B-1----:R-:W-:Y:S01]  /*3b00*/  FFMA.FTZ R3, R85, UR4, -R5 ;  /* 0x0000000455037c23 */ /* 0x002fe20008010805 */
[----:B------:R-:W-:Y:S01]  /*3b10*/  FSEL R85, R231, -INF , !P5 ;  /* 0xff800000e7557808 */ /* 0x000fe20006800000 */
[----:B------:R-:W-:Y:S01]  /*3b20*/  IMAD.MOV.U32 R231, RZ, RZ, R136 ;  /* 0x000000ffffe77224 */ /* 0x000fe200078e0088 */
[----:B------:R-:W-:Y:S01]  /*3b30*/  ISETP.GE.AND P5, PT, R57, R8, PT ;  /* 0x000000083900720c */ /* 0x000fe20003fa6270 */
[----:B------:R1:W-:Y:S01]  /*3b40*/  MUFU.EX2 R186, R3 ;  /* 0x0000000300ba7308 */ /* 0x0003e20000000800 */
[----:B------:R-:W-:Y:S01]  /*3b50*/  FMNMX.FTZ R2, R85, R2, !PT ;  /* 0x0000000255027209 */ /* 0x000fe20007810000 */
[----:B------:R-:W-:Y:S01]  /*3b60*/  FFMA.FTZ R6, R21, UR4, -R4 ;  /* 0x0000000415067c23 */ /* 0x000fe20008010804 */
[----:B------:R-:W-:Y:S01]  /*3b70*/  FSEL R105, R211, -INF , !P5 ;  /* 0xff800000d3697808 */ /* 0x000fe20006800000 */
[----:B------:R-:W-:-:S04]  /*3b80*/  IMAD.MOV.U32 R211, RZ, RZ, R124 ;  /* 0x000000ffffd37224 */ /* 0x000fc800078e007c */
[----:B------:R-:W-:Y:S01]  /*3b90*/  MUFU.EX2 R136, R6 ;  /* 0x0000000600887308 */ /* 0x000fe20000000800 */
[----:B-1----:R-:W-:Y:S01]  /*3ba0*/  FFMA.FTZ R3, R86, UR4, -R5 ;  /* 0x0000000456037c23 */ /* 0x002fe20008010805 */
[----:B------:R-:W-:Y:S01]  /*3bb0*/  FSEL R86, R202, -INF , !P4 ;  /* 0xff800000ca567808 */ /* 0x000fe20006000000 */
[----:B------:R-:W-:Y:S01]  /*3bc0*/  IMAD.MOV.U32 R202, RZ, RZ, R133 ;  /* 0x000000ffffca7224 */ /* 0x000fe200078e0085 */
[----:B------:R-:W-:-:S04]  /*3bd0*/  ISETP.GE.AND P4, PT, R56, R8, PT ;  /* 0x000000083800720c */ /* 0x000fc80003f86270 */
[----:B------:R1:W-:Y:S01]  /*3be0*/  MUFU.EX2 R185, R3 ;  /* 0x0000000300b97308 */ /* 0x0003e20000000800 */
[----:B------:R-:W-:Y:S02]  /*3bf0*/  FMNMX.FTZ R2, R86, R2, !PT ;  /* 0x0000000256027209 */ /* 0x000fe40007810000 */
[----:B------:R-:W-:Y:S01]  /*3c00*/  FSEL R108, R238, -INF , !P4 ;  /* 0xff800000ee6c7808 */ /* 0x000fe20006000000 */
[----:B------:R-:W-:Y:S01]  /*3c10*/  IMAD.MOV.U32 R238, RZ, RZ, R120 ;  /* 0x000000ffffee7224 */ /* 0x000fe200078e0078 */
[----:B------:R-:W-:Y:S01]  /*3c20*/  FMNMX.FTZ R2, R100, R2, !PT ;  /* 0x0000000264027209 */ /* 0x000fe20007810000 */
[----:B-1----:R-:W-:Y:S01]  /*3c30*/  FFMA.FTZ R3, R87, UR4, -R5 ;  /* 0x0000000457037c23 */ /* 0x002fe20008010805 */
[----:B------:R-:W-:Y:S01]  /*3c40*/  FSEL R87, R234, -INF , !P2 ;  /* 0xff800000ea577808 */ /* 0x000fe20005000000 */
[----:B------:R-:W-:Y:S01]  /*3c50*/  IMAD.MOV.U32 R234, RZ, RZ, R129 ;  /* 0x000000ffffea7224 */ /* 0x000fe200078e0081 */
[----:B------:R-:W-:Y:S01]  /*3c60*/  ISETP.GE.AND P2, PT, R62, R8, PT ;  /* 0x000000083e00720c */ /* 0x000fe20003f46270 */
[----:B------:R1:W-:Y:S01]  /*3c70*/  MUFU.EX2 R184, R3 ;  /* 0x0000000300b87308 */ /* 0x0003e20000000800 */
[----:B------:R-:W-:-:S02]  /*3c80*/  FMNMX.FTZ R2, R87, R2, !PT ;  /* 0x0000000257027209 */ /* 0x000fc40007810000 */
[----:B------:R-:W-:Y:S01]  /*3c90*/  FSEL R112, R182, -INF , !P2 ;  /* 0xff800000b6707808 */ /* 0x000fe20005000000 */
[----:B------:R-:W-:Y:S01]  /*3ca0*/  IMAD.MOV.U32 R182, RZ, RZ, R116 ;  /* 0x000000ffffb67224 */ /* 0x000fe200078e0074 */
[----:B------:R-:W-:Y:S01]  /*3cb0*/  FMNMX.FTZ R2, R104, R2, !PT ;  /* 0x0000000268027209 */ /* 0x000fe20007810000 */
[----:B-1----:R-:W-:Y:S01]  /*3cc0*/  FFMA.FTZ R3, R88, UR4, -R5 ;  /* 0x0000000458037c23 */ /* 0x002fe20008010805 */
[----:B------:R-:W-:Y:S01]  /*3cd0*/  FSEL R88, R210, -INF , !P6 ;  /* 0xff800000d2587808 */ /* 0x000fe20007000000 */
[----:B------:R-:W-:Y:S02]  /*3ce0*/  IMAD.MOV.U32 R210, RZ, RZ, R125 ;  /* 0x000000ffffd27224 */ /* 0x000fe400078e007d */
[----:B------:R1:W-:Y:S01]  /*3cf0*/  MUFU.EX2 R181, R3 ;  /* 0x0000000300b57308 */ /* 0x0003e20000000800 */
[----:B------:R-:W-:-:S04]  /*3d00*/  FMNMX.FTZ R2, R88, R2, !PT ;  /* 0x0000000258027209 */ /* 0x000fc80007810000 */
[----:B------:R-:W-:-:S04]  /*3d10*/  FMNMX.FTZ R2, R105, R2, !PT ;  /* 0x0000000269027209 */ /* 0x000fc80007810000 */
[----:B------:R-:W-:-:S04]  /*3d20*/  FMNMX.FTZ R2, R108, R2, !PT ;  /* 0x000000026c027209 */ /* 0x000fc80007810000 */
[----:B------:R-:W-:-:S04]  /*3d30*/  FMNMX.FTZ R2, R110, R2, !PT ;  /* 0x000000026e027209 */ /* 0x000fc80007810000 */
[----:B------:R-:W-:Y:S01]  /*3d40*/  FMNMX.FTZ R2, R112, R2, !PT ;  /* 0x0000000270027209 */ /* 0x000fe20007810000 */
[----:B-1----:R-:W-:-:S03]  /*3d50*/  FFMA.FTZ R3, R89, UR4, -R5 ;  /* 0x0000000459037c23 */ /* 0x002fc60008010805 */
[----:B------:R-:W-:Y:S01]  /*3d60*/  FMNMX.FTZ R2, R111, R2, !PT ;  /* 0x000000026f027209 */ /* 0x000fe20007810000 */
[----:B------:R1:W-:Y:S04]  /*3d70*/  MUFU.EX2 R180, R3 ;  /* 0x0000000300b47308 */ /* 0x0003e80000000800 */
[----:B------:R-:W2:Y:S01]  /*3d80*/  SHFL.BFLY PT, R7, R2, 0x2, 0x1f ;  /* 0x0c401f0002077f89 */ /* 0x000ea200000e0000 */
[----:B-1----:R-:W-:-:S04]  /*3d90*/  FFMA.FTZ R3, R90, UR4, -R5 ;  /* 0x000000045a037c23 */ /* 0x002fc80008010805 */
[----:B------:R1:W-:Y:S01]  /*3da0*/  MUFU.EX2 R179, R3 ;  /* 0x0000000300b37308 */ /* 0x0003e20000000800 */
[----:B--2---:R-:W-:-:S05]  /*3db0*/  FMNMX.FTZ R2, R2, R7, !PT ;  /* 0x0000000702027209 */ /* 0x004fca0007810000 */
[----:B------:R-:W2:Y:S01]  /*3dc0*/  SHFL.BFLY PT, R6, R2, 0x1, 0x1f ;  /* 0x0c201f0002067f89 */ /* 0x000ea200000e0000 */
[----:B-1----:R-:W-:-:S04]  /*3dd0*/  FFMA.FTZ R3, R46, UR4, -R4 ;  /* 0x000000042e037c23 */ /* 0x002fc80008010804 */
[----:B------:R1:W-:Y:S01]  /*3de0*/  MUFU.EX2 R128, R3 ;  /* 0x0000000300807308 */ /* 0x0003e20000000800 */
[----:B--2---:R-:W-:Y:S01]  /*3df0*/  FMNMX.FTZ R20, R2, R6, !PT ;  /* 0x0000000602147209 */ /* 0x004fe20007810000 */
[--C-:B------:R-:W-:Y:S01]  /*3e00*/  FFMA.FTZ R2, R10, UR4, -R4.reuse ;  /* 0x000000040a027c23 */ /* 0x100fe20008010804 */
[----:B-1----:R-:W-:Y:S01]  /*3e10*/  FFMA.FTZ R3, R58, UR4, -R4 ;  /* 0x000000043a037c23 */ /* 0x002fe20008010804 */
[----:B------:R-:W-:Y:S01]  /*3e20*/  IMAD R6, R224, 0x20, R213 ;  /* 0x00000020e0067824 */ /* 0x000fe200078e02d5 */
[----:B------:R-:W-:-:S03]  /*3e30*/  FSETP.NEU.FTZ.AND P1, PT, R20, -INF , PT ;  /* 0xff8000001400780b */ /* 0x000fc60003f3d000 */
[----:B------:R1:W-:Y:S01]  /*3e40*/  MUFU.EX2 R176, R2 ;  /* 0x0000000200b07308 */ /* 0x0003e20000000800 */
[----:B------:R-:W-:-:S07]  /*3e50*/  VIADD R224, R217, 0x400 ;  /* 0x00000400d9e07836 */ /* 0x000fce0000000000 */
[----:B------:R2:W3:Y:S01]  /*3e60*/  MUFU.EX2 R127, R3 ;  /* 0x00000003007f7308 */ /* 0x0004e20000000800 */
[----:B-1----:R-:W-:-:S07]  /*3e70*/  FFMA.FTZ R2, R9, UR4, -R4 ;  /* 0x0000000409027c23 */ /* 0x002fce0008010804 */
[----:B------:R1:W-:Y:S01]  /*3e80*/  MUFU.EX2 R178, R2 ;  /* 0x0000000200b27308 */ /* 0x0003e20000000800 */
[----:B--2---:R-:W-:Y:S01]  /*3e90*/  FFMA.FTZ R3, R43, UR4, -R4 ;  /* 0x000000042b037c23 */ /* 0x004fe20008010804 */
[----:B---3--:R-:W-:-:S06]  /*3ea0*/  F2FP.F16.F32.PACK_AB R8, R127, R128 ;  /* 0x000000807f08723e */ /* 0x008fcc00000000ff */
[----:B------:R2:W-:Y:S01]  /*3eb0*/  MUFU.EX2 R129, R3 ;  /* 0x0000000300817308 */ /* 0x0005e20000000800 */
[----:B-1----:R-:W-:-:S05]  /*3ec0*/  IMAD.IADD R2, R212, 0x1, R6 ;  /* 0x00000001d4027824 */ /* 0x002fca00078e0206 */
[----:B------:R-:W-:Y:S02]  /*3ed0*/  LEA R212, R2, UR5, 0x1 ;  /* 0x0000000502d47c11 */ /* 0x000fe4000f8e08ff */
[----:B------:R-:W-:Y:S01]  /*3ee0*/  SHF.R.S32.HI R2, RZ, 0x1f, R227 ;  /* 0x0000001fff027819 */ /* 0x000fe200000114e3 */
[----:B--2---:R-:W-:Y:S02]  /*3ef0*/  FFMA.FTZ R3, R24, UR4, -R4 ;  /* 0x0000000418037c23 */ /* 0x004fe40008010804 */
[----:B------:R-:W-:Y:S01]  /*3f00*/  IMAD.IADD R213, R0, 0x1, R212 ;  /* 0x0000000100d57824 */ /* 0x000fe200078e02d4 */
[----:B------:R-:W-:Y:S01]  /*3f10*/  LDSM.16.MT88.4 R16, [R212+0x4000] ;  /* 0x00400000d410783b */ /* 0x000fe20000004200 */
[----:B------:R1:W2:Y:S01]  /*3f20*/  MUFU.EX2 R130, R3 ;  /* 0x0000000300827308 */ /* 0x0002a20000000800 */
[----:B------:R-:W-:Y:S02]  /*3f30*/  LEA.HI R2, R2, R240, RZ, 0x2 ;  /* 0x000000f002027211 */ /* 0x000fe400078f10ff */
[----:B------:R-:W3:Y:S02]  /*3f40*/  LDSM.16.MT88.4 R24, [R213+0x4000] ;  /* 0x00400000d518783b */ /* 0x000ee40000004200 */
[----:B------:R-:W-:-:S02]  /*3f50*/  LOP3.LUT R2, R2, 0xfffffffc, RZ, 0xc0, !PT ;  /* 0xfffffffc02027812 */ /* 0x000fc400078ec0ff */
[----:B------:R-:W-:Y:S03]  /*3f60*/  LDSM.16.MT88.4 R148, [R212+0x5c00] ;  /* 0x005c0000d494783b */ /* 0x000fe60000004200 */
[----:B------:R-:W-:-:S05]  /*3f70*/  IMAD.IADD R2, R240, 0x1, -R2 ;  /* 0x00000001f0027824 */ /* 0x000fca00078e0a02 */
[----:B------:R4:W-:Y:S01]  /*3f80*/  STL [R1+0x18], R2 ;  /* 0x0000180201007387 */ /* 0x0009e20000100800 */
[----:B-1----:R-:W-:Y:S01]  /*3f90*/  FFMA.FTZ R3, R44, UR4, -R4 ;  /* 0x000000042c037c23 */ /* 0x002fe20008010804 */
[----:B--2---:R-:W-:-:S03]  /*3fa0*/  F2FP.F16.F32.PACK_AB R10, R130, R129 ;  /* 0x00000081820a723e */ /* 0x004fc600000000ff */
[----:B------:R1:W-:Y:S02]  /*3fb0*/  MUFU.EX2 R131, R3 ;  /* 0x0000000300837308 */ /* 0x0003e40000000800 */
[----:B-1----:R-:W-:Y:S01]  /*3fc0*/  FFMA.FTZ R3, R23, UR4, -R4 ;  /* 0x0000000417037c23 */ /* 0x002fe20008010804 */
[----:B----4-:R-:W-:-:S05]  /*3fd0*/  FADD.FTZ R2, R128, R127 ;  /* 0x0000007f80027221 */ /* 0x010fca0000010000 */
[----:B------:R1:W-:Y:S02]  /*3fe0*/  MUFU.EX2 R134, R3 ;  /* 0x0000000300867308 */ /* 0x0003e40000000800 */
[----:B-1----:R-:W-:Y:S01]  /*3ff0*/  FFMA.FTZ R3, R15, UR4, -R4 ;  /* 0x000000040f037c23 */ /* 0x002fe20008010804 */
[----:B------:R-:W-:-:S05]  /*4000*/  F2FP.F16.F32.PACK_AB R15, R157, R156 ;  /* 0x0000009c9d0f723e */ /* 0x000fca00000000ff */
[----:B------:R1:W-:Y:S02]  /*4010*/  MUFU.EX2 R160, R3 ;  /* 0x0000000300a07308 */ /* 0x0003e40000000800 */
[----:B-1----:R-:W-:-:S06]  /*4020*/  FFMA.FTZ R3, R22, UR4, -R4 ;  /* 0x0000000416037c23 */ /* 0x002fcc0008010804 */
[----:B------:R1:W-:Y:S02]  /*4030*/  MUFU.EX2 R172, R3 ;  /* 0x0000000300ac7308 */ /* 0x0003e40000000800 */
[----:B-1----:R-:W-:Y:S01]  /*4040*/  FFMA.FTZ R3, R14, UR4, -R4 ;  /* 0x000000040e037c23 */ /* 0x002fe20008010804 */
[----:B------:R-:W-:-:S05]  /*4050*/  F2FP.F16.F32.PACK_AB R14, R252, R243 ;  /* 0x000000f3fc0e723e */ /* 0x000fca00000000ff */
[----:B------:R1:W-:Y:S02]  /*4060*/  MUFU.EX2 R174, R3 ;  /* 0x0000000300ae7308 */ /* 0x0003e40000000800 */
[----:B-1----:R-:W-:Y:S01]  /*4070*/  FFMA.FTZ R3, R13, UR4, -R4 ;  /* 0x000000040d037c23 */ /* 0x002fe20008010804 */
[----:B------:R-:W-:-:S05]  /*4080*/  F2FP.F16.F32.PACK_AB R13, R158, R159 ;  /* 0x0000009f9e0d723e */ /* 0x000fca00000000ff */
[----:B------:R1:W-:Y:S02]  /*4090*/  MUFU.EX2 R175, R3 ;  /* 0x0000000300af7308 */ /* 0x0003e40000000800 */
[----:B-1----:R-:W-:-:S06]  /*40a0*/  FFMA.FTZ R3, R11, UR4, -R4 ;  /* 0x000000040b037c23 */ /* 0x002fcc0008010804 */
[----:B------:R1:W-:Y:S02]  /*40b0*/  MUFU.EX2 R177, R3 ;  /* 0x0000000300b17308 */ /* 0x0003e40000000800 */
[----:B-1----:R-:W-:-:S05]  /*40c0*/  FMUL.FTZ R3, R20, UR4 ;  /* 0x0000000414037c20 */ /* 0x002fca0008410000 */
[----:B------:R-:W-:-:S05]  /*40d0*/  FSEL R3, R3, RZ, P1 ;  /* 0x000000ff03037208 */ /* 0x000fca0000800000 */
[--C-:B------:R-:W-:Y:S01]  /*40e0*/  FFMA.FTZ R6, R59, UR4, -R3.reuse ;  /* 0x000000043b067c23 */ /* 0x100fe20008010803 */
[----:B------:R-:W-:-:S03]  /*40f0*/  FFMA.FTZ R0, R61, UR4, -R3 ;  /* 0x000000043d007c23 */ /* 0x000fc60008010803 */
[----:B------:R-:W-:Y:S08]  /*4100*/  MUFU.EX2 R7, R6 ;  /* 0x0000000600077308 */ /* 0x000ff00000000800 */
[----:B------:R1:W2:Y:S02]  /*4110*/  MUFU.EX2 R6, R0 ;  /* 0x0000000000067308 */ /* 0x0002a40000000800 */
[----:B-1----:R-:W-:Y:S01]  /*4120*/  FFMA.FTZ R0, R60, UR4, -R3 ;  /* 0x000000043c007c23 */ /* 0x002fe20008010803 */
[----:B--2---:R-:W-:-:S05]  /*4130*/  F2FP.F16.F32.PACK_AB R9, R6, R7 ;  /* 0x000000070609723e */ /* 0x004fca00000000ff */
[----:B------:R1:W-:Y:S02]  /*4140*/  MUFU.EX2 R114, R0 ;  /* 0x0000000000727308 */ /* 0x0003e40000000800 */
[----:B-1----:R-:W-:Y:S02]  /*4150*/  FFMA.FTZ R0, R29, UR4, -R3 ;  /* 0x000000041d007c23 */ /* 0x002fe40008010803 */
[----:B------:R-:W-:Y:S04]  /*4160*/  LDSM.16.MT88.4 R28, [R212+0x4400] ;  /* 0x00440000d41c783b */ /* 0x000fe80000004200 */
[----:B------:R1:W2:Y:S02]  /*4170*/  MUFU.EX2 R116, R0 ;  /* 0x0000000000747308 */ /* 0x0002a40000000800 */
[----:B-1----:R-:W-:Y:S01]  /*4180*/  FFMA.FTZ R0, R12, UR4, -R4 ;  /* 0x000000040c007c23 */ /* 0x002fe20008010804 */
[----:B--2---:R-:W-:-:S02]  /*4190*/  F2FP.F16.F32.PACK_AB R11, R116, R114 ;  /* 0x00000072740b723e */ /* 0x004fc400000000ff */
[----:B------:R-:W-:-:S03]  /*41a0*/  F2FP.F16.F32.PACK_AB R12, R241, R242 ;  /* 0x000000f2f10c723e */ /* 0x000fc600000000ff */
[----:B------:R1:W-:Y:S02]  /*41b0*/  MUFU.EX2 R173, R0 ;  /* 0x0000000000ad7308 */ /* 0x0003e40000000800 */
[C---:B---3--:R-:W-:Y:S06]  /*41c0*/  HMMA.16816.F32 R40, R8.reuse, R24, RZ ;  /* 0x000000180828723c */ /* 0x048fec00000018ff */
[----:B------:R-:W-:Y:S06]  /*41d0*/  HMMA.16816.F32 R48, R8, R26, RZ ;  /* 0x0000001a0830723c */ /* 0x000fec00000018ff */
[----:B------:R-:W-:Y:S01]  /*41e0*/  HMMA.16816.F32 R56, R12, R24, RZ ;  /* 0x000000180c38723c */ /* 0x000fe200000018ff */
[----:B-1----:R-:W-:-:S04]  /*41f0*/  FFMA.FTZ R0, R33, UR4, -R3 ;  /* 0x0000000421007c23 */ /* 0x002fc80008010803 */
[----:B------:R1:W-:Y:S01]  /*4200*/  MUFU.EX2 R122, R0 ;  /* 0x00000000007a7308 */ /* 0x0003e20000000800 */
[-C--:B------:R-:W-:Y:S06]  /*4210*/  HMMA.16816.F32 R68, R12, R16.reuse, RZ ;  /* 0x000000100c44723c */ /* 0x080fec00000018ff */
[C---:B------:R-:W-:Y:S06]  /*4220*/  HMMA.16816.F32 R36, R8.reuse, R16, RZ ;  /* 0x000000100824723c */ /* 0x040fec00000018ff */
[----:B------:R-:W-:Y:S01]  /*4230*/  HMMA.16816.F32 R44, R8, R18, RZ ;  /* 0x00000012082c723c */ /* 0x000fe200000018ff */
[----:B-1----:R-:W-:-:S02]  /*4240*/  FFMA.FTZ R0, R32, UR4, -R3 ;  /* 0x0000000420007c23 */ /* 0x002fc40008010803 */
[----:B------:R-:W1:Y:S04]  /*4250*/  LDSM.16.MT88.4 R32, [R213+0x4400] ;  /* 0x00440000d520783b */ /* 0x000e680000004200 */
[----:B------:R-:W-:Y:S01]  /*4260*/  F2FP.F16.F32.PACK_AB R8, R134, R131 ;  /* 0x000000838608723e */ /* 0x000fe200000000ff */
[----:B------:R2:W3:Y:S01]  /*4270*/  MUFU.EX2 R123, R0 ;  /* 0x00000000007b7308 */ /* 0x0004e20000000800 */
[----:B------:R-:W-:Y:S01]  /*4280*/  F2FP.F16.F32.PACK_AB R10, R160, R136 ;  /* 0x00000088a00a723e */ /* 0x000fe200000000ff */
[----:B--2---:R-:W-:Y:S01]  /*4290*/  FFMA.FTZ R0, R65, UR4, -R3 ;  /* 0x0000000441007c23 */ /* 0x004fe20008010803 */
[----:B---3--:R-:W-:-:S05]  /*42a0*/  F2FP.F16.F32.PACK_AB R9, R123, R122 ;  /* 0x0000007a7b09723e */ /* 0x008fca00000000ff */
[----:B------:R2:W-:Y:S02]  /*42b0*/  MUFU.EX2 R125, R0 ;  /* 0x00000000007d7308 */ /* 0x0005e40000000800 */
[----:B--2---:R-:W-:Y:S02]  /*42c0*/  FFMA.FTZ R0, R66, UR4, -R3 ;  /* 0x0000000442007c23 */ /* 0x004fe40008010803 */
[C---:B------:R-:W-:Y:S01]  /*42d0*/  HMMA.16816.F32 R64, R12.reuse, R18, RZ ;  /* 0x000000120c40723c */ /* 0x040fe200000018ff */
[----:B------:R-:W2:Y:S03]  /*42e0*/  LDSM.16.MT88.4 R16, [R213+0x4800] ;  /* 0x00480000d510783b */ /* 0x000ea60000004200 */
[----:B------:R3:W4:Y:S02]  /*42f0*/  MUFU.EX2 R126, R0 ;  /* 0x00000000007e7308 */ /* 0x0007240000000800 */
[----:B---3--:R-:W-:Y:S01]  /*4300*/  FFMA.FTZ R0, R63, UR4, -R4 ;  /* 0x000000043f007c23 */ /* 0x008fe20008010804 */
[----:B----4-:R-:W-:Y:S01]  /*4310*/  F2FP.F16.F32.PACK_AB R11, R126, R125 ;  /* 0x0000007d7e0b723e */ /* 0x010fe200000000ff */
[----:B------:R-:W-:Y:S01]  /*4320*/  HMMA.16816.F32 R60, R12, R26, RZ ;  /* 0x0000001a0c3c723c */ /* 0x000fe200000018ff */
[----:B------:R-:W3:Y:S03]  /*4330*/  LDSM.16.MT88.4 R24, [R212+0x4800] ;  /* 0x00480000d418783b */ /* 0x000ee60000004200 */
[----:B------:R4:W-:Y:S02]  /*4340*/  MUFU.EX2 R135, R0 ;  /* 0x0000000000877308 */ /* 0x0009e40000000800 */
[----:B-1----:R-:W-:Y:S01]  /*4350*/  HMMA.16816.F32 R52, R8, R32, R40 ;  /* 0x000000200834723c */ /* 0x002fe20000001828 */
[----:B------:R-:W-:-:S02]  /*4360*/  F2FP.F16.F32.PACK_AB R12, R239, R182 ;  /* 0x000000b6ef0c723e */ /* 0x000fc400000000ff */
[----:B------:R-:W-:Y:S02]  /*4370*/  F2FP.F16.F32.PACK_AB R13, R219, R163 ;  /* 0x000000a3db0d723e */ /* 0x000fe400000000ff */
[----:B------:R-:W-:Y:S01]  /*4380*/  F2FP.F16.F32.PACK_AB R14, R211, R238 ;  /* 0x000000eed30e723e */ /* 0x000fe200000000ff */
[----:B------:R-:W-:Y:S01]  /*4390*/  HMMA.16816.F32 R40, R8, R34, R48 ;  /* 0x000000220828723c */ /* 0x000fe20000001830 */
[----:B------:R-:W-:-:S05]  /*43a0*/  F2FP.F16.F32.PACK_AB R15, R161, R162 ;  /* 0x000000a2a10f723e */ /* 0x000fca00000000ff */
[----:B------:R-:W-:Y:S01]  /*43b0*/  HMMA.16816.F32 R140, R8, R28, R36 ;  /* 0x0000001c088c723c */ /* 0x000fe20000001824 */
[----:B----4-:R-:W-:-:S04]  /*43c0*/  FFMA.FTZ R0, R72, UR4, -R4 ;  /* 0x0000000448007c23 */ /* 0x010fc80008010804 */
[----:B------:R1:W-:Y:S01]  /*43d0*/  MUFU.EX2 R133, R0 ;  /* 0x0000000000857308 */ /* 0x0003e20000000800 */
[----:B------:R-:W-:Y:S06]  /*43e0*/  HMMA.16816.F32 R68, R12, R28, R68 ;  /* 0x0000001c0c44723c */ /* 0x000fec0000001844 */
[-C--:B------:R-:W-:Y:S06]  /*43f0*/  HMMA.16816.F32 R36, R8, R30.reuse, R44 ;  /* 0x0000001e0824723c */ /* 0x080fec000000182c */
[----:B------:R-:W-:Y:S01]  /*4400*/  HMMA.16816.F32 R44, R12, R30, R64 ;  /* 0x0000001e0c2c723c */ /* 0x000fe20000001840 */
[----:B------:R-:W-:Y:S01]  /*4410*/  LDSM.16.MT88.4 R28, [R213+0x4c00] ;  /* 0x004c0000d51c783b */ /* 0x000fe20000004200 */
[----:B------:R-:W-:Y:S01]  /*4420*/  F2FP.F16.F32.PACK_AB R8, R174, R172 ;  /* 0x000000acae08723e */ /* 0x000fe200000000ff */
[----:B-1----:R-:W-:Y:S01]  /*4430*/  FFMA.FTZ R0, R73, UR4, -R4 ;  /* 0x0000000449007c23 */ /* 0x002fe20008010804 */
[----:B------:R-:W-:-:S02]  /*4440*/  F2FP.F16.F32.PACK_AB R10, R177, R175 ;  /* 0x000000afb10a723e */ /* 0x000fc400000000ff */
[----:B------:R-:W-:Y:S01]  /*4450*/  HMMA.16816.F32 R48, R12, R34, R60 ;  /* 0x000000220c30723c */ /* 0x000fe2000000183c */
[----:B------:R1:W-:Y:S02]  /*4460*/  MUFU.EX2 R132, R0 ;  /* 0x0000000000847308 */ /* 0x0003e40000000800 */
[----:B-1----:R-:W-:-:S06]  /*4470*/  FFMA.FTZ R0, R78, UR4, -R3 ;  /* 0x000000044e007c23 */ /* 0x002fcc0008010803 */
[----:B------:R1:W-:Y:S02]  /*4480*/  MUFU.EX2 R117, R0 ;  /* 0x0000000000757308 */ /* 0x0003e40000000800 */
[----:B-1----:R-:W-:-:S06]  /*4490*/  FFMA.FTZ R0, R91, UR4, -R3 ;  /* 0x000000045b007c23 */ /* 0x002fcc0008010803 */
[----:B------:R1:W4:Y:S02]  /*44a0*/  MUFU.EX2 R118, R0 ;  /* 0x0000000000767308 */ /* 0x0003240000000800 */
[----:B-1----:R-:W-:Y:S01]  /*44b0*/  FFMA.FTZ R0, R93, UR4, -R3 ;  /* 0x000000045d007c23 */ /* 0x002fe20008010803 */
[----:B----4-:R-:W-:-:S05]  /*44c0*/  F2FP.F16.F32.PACK_AB R9, R118, R117 ;  /* 0x000000757609723e */ /* 0x010fca00000000ff */
[----:B------:R1:W-:Y:S02]  /*44d0*/  MUFU.EX2 R113, R0 ;  /* 0x0000000000717308 */ /* 0x0003e40000000800 */
[----:B-1----:R-:W-:-:S06]  /*44e0*/  FFMA.FTZ R0, R92, UR4, -R3 ;  /* 0x000000045c007c23 */ /* 0x002fcc0008010803 */
[----:B------:R1:W4:Y:S02]  /*44f0*/  MUFU.EX2 R115, R0 ;  /* 0x0000000000737308 */ /* 0x0003240000000800 */
[----:B-1----:R-:W-:Y:S01]  /*4500*/  FFMA.FTZ R0, R74, UR4, -R4 ;  /* 0x000000044a007c23 */ /* 0x002fe20008010804 */
[----:B----4-:R-:W-:Y:S01]  /*4510*/  F2FP.F16.F32.PACK_AB R11, R115, R113 ;  /* 0x00000071730b723e */ /* 0x010fe200000000ff */
[----:B------:R-:W-:Y:S01]  /*4520*/  HMMA.16816.F32 R72, R12, R32, R56 ;  /* 0x000000200c48723c */ /* 0x000fe20000001838 */
[----:B------:R-:W1:Y:S03]  /*4530*/  LDSM.16.MT88.4 R32, [R212+0x4c00] ;  /* 0x004c0000d420783b */ /* 0x000e660000004200 */
[----:B------:R4:W-:Y:S02]  /*4540*/  MUFU.EX2 R124, R0 ;  /* 0x00000000007c7308 */ /* 0x0009e40000000800 */
[----:B--2---:R-:W-:Y:S01]  /*4550*/  HMMA.16816.F32 R56, R8, R18, R40 ;  /* 0x000000120838723c */ /* 0x004fe20000001828 */
[----:B------:R-:W-:-:S02]  /*4560*/  F2FP.F16.F32.PACK_AB R12, R235, R210 ;  /* 0x000000d2eb0c723e */ /* 0x000fc400000000ff */
[----:B------:R-:W-:Y:S02]  /*4570*/  F2FP.F16.F32.PACK_AB R13, R218, R207 ;  /* 0x000000cfda0d723e */ /* 0x000fe400000000ff */
[----:B------:R-:W-:Y:S01]  /*4580*/  F2FP.F16.F32.PACK_AB R14, R203, R234 ;  /* 0x000000eacb0e723e */ /* 0x000fe200000000ff */
[----:B------:R-:W-:Y:S01]  /*4590*/  HMMA.16816.F32 R60, R8, R16, R52 ;  /* 0x00000010083c723c */ /* 0x000fe20000001834 */
[----:B------:R-:W-:-:S05]  /*45a0*/  F2FP.F16.F32.PACK_AB R15, R205, R206 ;  /* 0x000000cecd0f723e */ /* 0x000fca00000000ff */
[----:B---3--:R-:W-:Y:S01]  /*45b0*/  HMMA.16816.F32 R152, R8, R26, R36 ;  /* 0x0000001a0898723c */ /* 0x008fe20000001824 */
[----:B----4-:R-:W-:-:S04]  /*45c0*/  FFMA.FTZ R0, R80, UR4, -R4 ;  /* 0x0000000450007c23 */ /* 0x010fc80008010804 */
[----:B------:R2:W-:Y:S01]  /*45d0*/  MUFU.EX2 R120, R0 ;  /* 0x0000000000787308 */ /* 0x0005e20000000800 */
[C---:B------:R-:W-:Y:S06]  /*45e0*/  HMMA.16816.F32 R40, R12.reuse, R16, R72 ;  /* 0x000000100c28723c */ /* 0x040fec0000001848 */
[-C--:B------:R-:W-:Y:S06]  /*45f0*/  HMMA.16816.F32 R64, R12, R24.reuse, R68 ;  /* 0x000000180c40723c */ /* 0x080fec0000001844 */
[----:B------:R-:W-:Y:S01]  /*4600*/  HMMA.16816.F32 R140, R8, R24, R140 ;  /* 0x00000018088c723c */ /* 0x000fe2000000188c */
[----:B--2---:R-:W-:-:S05]  /*4610*/  FFMA.FTZ R0, R94, UR4, -R4 ;  /* 0x000000045e007c23 */ /* 0x004fca0008010804 */
[C---:B------:R-:W-:Y:S01]  /*4620*/  HMMA.16816.F32 R52, R12.reuse, R26, R44 ;  /* 0x0000001a0c34723c */ /* 0x040fe2000000182c */
[----:B------:R-:W2:Y:S01]  /*4630*/  LDSM.16.MT88.4 R24, [R212+0x5000] ;  /* 0x00500000d418783b */ /* 0x000ea20000004200 */
[----:B------:R3:W-:Y:S01]  /*4640*/  MUFU.EX2 R94, R0 ;  /* 0x00000000005e7308 */ /* 0x0007e20000000800 */
[----:B------:R-:W-:Y:S02]  /*4650*/  F2FP.F16.F32.PACK_AB R8, R178, R176 ;  /* 0x000000b0b208723e */ /* 0x000fe400000000ff */
[----:B------:R-:W-:Y:S01]  /*4660*/  F2FP.F16.F32.PACK_AB R10, R135, R173 ;  /* 0x000000ad870a723e */ /* 0x000fe200000000ff */
[----:B------:R-:W-:Y:S01]  /*4670*/  HMMA.16816.F32 R36, R12, R18, R48 ;  /* 0x000000120c24723c */ /* 0x000fe20000001830 */
[----:B------:R-:W4:Y:S06]  /*4680*/  LDSM.16.MT88.4 R16, [R213+0x5000] ;  /* 0x00500000d510783b */ /* 0x000f2c0000004200 */
[----:B------:R-:W-:-:S02]  /*4690*/  F2FP.F16.F32.PACK_AB R12, R231, R202 ;  /* 0x000000cae70c723e */ /* 0x000fc400000000ff */
[----:B------:R-:W-:Y:S02]  /*46a0*/  F2FP.F16.F32.PACK_AB R13, R200, R204 ;  /* 0x000000ccc80d723e */ /* 0x000fe400000000ff */
[----:B------:R-:W-:Y:S01]  /*46b0*/  F2FP.F16.F32.PACK_AB R14, R198, R199 ;  /* 0x000000c7c60e723e */ /* 0x000fe200000000ff */
[----:B---3--:R-:W-:Y:S01]  /*46c0*/  FFMA.FTZ R0, R96, UR4, -R3 ;  /* 0x0000000460007c23 */ /* 0x008fe20008010803 */
[----:B------:R-:W-:-:S03]  /*46d0*/  F2FP.F16.F32.PACK_AB R15, R196, R197 ;  /* 0x000000c5c40f723e */ /* 0x000fc600000000ff */
[----:B------:R3:W-:Y:S04]  /*46e0*/  MUFU.EX2 R92, R0 ;  /* 0x00000000005c7308 */ /* 0x0007e80000000800 */
[C---:B-1----:R-:W-:Y:S06]  /*46f0*/  HMMA.16816.F32 R64, R12.reuse, R32, R64 ;  /* 0x000000200c40723c */ /* 0x042fec0000001840 */
[C---:B------:R-:W-:Y:S06]  /*4700*/  HMMA.16816.F32 R48, R12.reuse, R28, R40 ;  /* 0x0000001c0c30723c */ /* 0x040fec0000001828 */
[----:B------:R-:W-:Y:S01]  /*4710*/  HMMA.16816.F32 R36, R12, R30, R36 ;  /* 0x0000001e0c24723c */ /* 0x000fe20000001824 */
[----:B---3--:R-:W-:-:S04]  /*4720*/  FFMA.FTZ R0, R95, UR4, -R3 ;  /* 0x000000045f007c23 */ /* 0x008fc80008010803 */
[----:B------:R1:W3:Y:S01]  /*4730*/  MUFU.EX2 R91, R0 ;  /* 0x00000000005b7308 */ /* 0x0002e20000000800 */
[----:B------:R-:W-:Y:S07]  /*4740*/  HMMA.16816.F32 R52, R12, R34, R52 ;  /* 0x000000220c34723c */ /* 0x000fee0000001834 */
[----:B------:R-:W-:Y:S02]  /*4750*/  F2FP.F16.F32.PACK_AB R12, R222, R223 ;  /* 0x000000dfde0c723e */ /* 0x000fe400000000ff */
[----:B------:R-:W-:-:S02]  /*4760*/  F2FP.F16.F32.PACK_AB R13, R192, R193 ;  /* 0x000000c1c00d723e */ /* 0x000fc400000000ff */
[----:B------:R-:W-:Y:S02]  /*4770*/  F2FP.F16.F32.PACK_AB R14, R245, R195 ;  /* 0x000000c3f50e723e */ /* 0x000fe400000000ff */
[----:B------:R-:W-:Y:S01]  /*4780*/  F2FP.F16.F32.PACK_AB R15, R190, R191 ;  /* 0x000000bfbe0f723e */ /* 0x000fe200000000ff */
[----:B-1----:R-:W-:Y:S01]  /*4790*/  FFMA.FTZ R0, R76, UR4, -R3 ;  /* 0x000000044c007c23 */ /* 0x002fe20008010803 */
[----:B---3--:R-:W-:-:S03]  /*47a0*/  F2FP.F16.F32.PACK_AB R9, R91, R92 ;  /* 0x0000005c5b09723e */ /* 0x008fc600000000ff */
[----:B------:R1:W-:Y:S02]  /*47b0*/  MUFU.EX2 R80, R0 ;  /* 0x0000000000507308 */ /* 0x0003e40000000800 */
[C---:B--2---:R-:W-:Y:S06]  /*47c0*/  HMMA.16816.F32 R144, R12.reuse, R24, R64 ;  /* 0x000000180c90723c */ /* 0x044fec0000001840 */
[----:B----4-:R-:W-:Y:S01]  /*47d0*/  HMMA.16816.F32 R36, R12, R18, R36 ;  /* 0x000000120c24723c */ /* 0x010fe20000001824 */
[----:B-1----:R-:W-:-:S04]  /*47e0*/  FFMA.FTZ R0, R77, UR4, -R3 ;  /* 0x000000044d007c23 */ /* 0x002fc80008010803 */
[----:B------:R1:W2:Y:S02]  /*47f0*/  MUFU.EX2 R89, R0 ;  /* 0x0000000000597308 */ /* 0x0002a40000000800 */
[----:B-1----:R-:W-:Y:S01]  /*4800*/  FFMA.FTZ R0, R97, UR4, -R4 ;  /* 0x0000000461007c23 */ /* 0x002fe20008010804 */
[----:B--2---:R-:W-:-:S05]  /*4810*/  F2FP.F16.F32.PACK_AB R11, R89, R80 ;  /* 0x00000050590b723e */ /* 0x004fca00000000ff */
[----:B------:R1:W-:Y:S02]  /*4820*/  MUFU.EX2 R93, R0 ;  /* 0x00000000005d7308 */ /* 0x0003e40000000800 */
[C---:B------:R-:W-:Y:S06]  /*4830*/  HMMA.16816.F32 R44, R8.reuse, R28, R60 ;  /* 0x0000001c082c723c */ /* 0x040fec000000183c */
[C---:B------:R-:W-:Y:S01]  /*4840*/  HMMA.16816.F32 R56, R8.reuse, R30, R56 ;  /* 0x0000001e0838723c */ /* 0x040fe20000001838 */
[----:B------:R-:W-:Y:S05]  /*4850*/  LDSM.16.MT88.4 R28, [R213+0x5400] ;  /* 0x00540000d51c783b */ /* 0x000fea0000004200 */
[----:B------:R-:W-:Y:S01]  /*4860*/  HMMA.16816.F32 R140, R8, R32, R140 ;  /* 0x00000020088c723c */ /* 0x000fe2000000188c */
[----:B-1----:R-:W-:-:S04]  /*4870*/  FFMA.FTZ R0, R98, UR4, -R4 ;  /* 0x0000000462007c23 */ /* 0x002fc80008010804 */
[----:B------:R1:W-:Y:S01]  /*4880*/  MUFU.EX2 R90, R0 ;  /* 0x00000000005a7308 */ /* 0x0003e20000000800 */
[----:B------:R-:W-:Y:S01]  /*4890*/  HMMA.16816.F32 R152, R8, R34, R152 ;  /* 0x000000220898723c */ /* 0x000fe20000001898 */
[----:B------:R-:W2:Y:S06]  /*48a0*/  LDSM.16.MT88.4 R32, [R212+0x5400] ;  /* 0x00540000d420783b */ /* 0x000eac0000004200 */
[----:B------:R-:W-:Y:S02]  /*48b0*/  F2FP.F16.F32.PACK_AB R8, R132, R133 ;  /* 0x000000858408723e */ /* 0x000fe400000000ff */
[----:B------:R-:W-:Y:S01]  /*48c0*/  F2FP.F16.F32.PACK_AB R10, R120, R124 ;  /* 0x0000007c780a723e */ /* 0x000fe200000000ff */
[----:B-1----:R-:W-:-:S04]  /*48d0*/  FFMA.FTZ R0, R99, UR4, -R4 ;  /* 0x0000000463007c23 */ /* 0x002fc80008010804 */
[----:B------:R1:W-:Y:S02]  /*48e0*/  MUFU.EX2 R78, R0 ;  /* 0x00000000004e7308 */ /* 0x0003e40000000800 */
[----:B-1----:R-:W-:-:S06]  /*48f0*/  FFMA.FTZ R0, R79, UR4, -R3 ;  /* 0x000000044f007c23 */ /* 0x002fcc0008010803 */
[----:B------:R1:W-:Y:S02]  /*4900*/  MUFU.EX2 R76, R0 ;  /* 0x00000000004c7308 */ /* 0x0003e40000000800 */
[----:B-1----:R-:W-:-:S06]  /*4910*/  FFMA.FTZ R0, R81, UR4, -R3 ;  /* 0x0000000451007c23 */ /* 0x002fcc0008010803 */
[----:B------:R1:W3:Y:S02]  /*4920*/  MUFU.EX2 R75, R0 ;  /* 0x00000000004b7308 */ /* 0x0002e40000000800 */
[----:B-1----:R-:W-:Y:S01]  /*4930*/  FFMA.FTZ R0, R82, UR4, -R3 ;  /* 0x0000000452007c23 */ /* 0x002fe20008010803 */
[----:B---3--:R-:W-:-:S05]  /*4940*/  F2FP.F16.F32.PACK_AB R9, R75, R76 ;  /* 0x0000004c4b09723e */ /* 0x008fca00000000ff */
[----:B------:R1:W-:Y:S02]  /*4950*/  MUFU.EX2 R72, R0 ;  /* 0x0000000000487308 */ /* 0x0003e40000000800 */
[----:B-1----:R-:W-:-:S06]  /*4960*/  FFMA.FTZ R0, R83, UR4, -R3 ;  /* 0x0000000453007c23 */ /* 0x002fcc0008010803 */
[----:B------:R1:W3:Y:S02]  /*4970*/  MUFU.EX2 R73, R0 ;  /* 0x0000000000497308 */ /* 0x0002e40000000800 */
[----:B-1----:R-:W-:Y:S01]  /*4980*/  FFMA.FTZ R0, R101, UR4, -R4 ;  /* 0x0000000465007c23 */ /* 0x002fe20008010804 */
[----:B---3--:R-:W-:-:S05]  /*4990*/  F2FP.F16.F32.PACK_AB R11, R73, R72 ;  /* 0x00000048490b723e */ /* 0x008fca00000000ff */
[----:B------:R1:W-:Y:S02]  /*49a0*/  MUFU.EX2 R77, R0 ;  /* 0x00000000004d7308 */ /* 0x0003e40000000800 */
[C---:B------:R-:W-:Y:S06]  /*49b0*/  HMMA.16816.F32 R40, R8.reuse, R16, R44 ;  /* 0x000000100828723c */ /* 0x040fec000000182c */
[C---:B------:R-:W-:Y:S06]  /*49c0*/  HMMA.16816.F32 R44, R8.reuse, R18, R56 ;  /* 0x00000012082c723c */ /* 0x040fec0000001838 */
[----:B------:R-:W-:Y:S01]  /*49d0*/  HMMA.16816.F32 R140, R8, R24, R140 ;  /* 0x00000018088c723c */ /* 0x000fe2000000188c */
[----:B-1----:R-:W-:-:S04]  /*49e0*/  FFMA.FTZ R0, R102, UR4, -R4 ;  /* 0x0000000466007c23 */ /* 0x002fc80008010804 */
[----:B------:R1:W-:Y:S01]  /*49f0*/  MUFU.EX2 R74, R0 ;  /* 0x00000000004a7308 */ /* 0x0003e20000000800 */
[-C--:B------:R-:W-:Y:S06]  /*4a00*/  HMMA.16816.F32 R152, R8, R26.reuse, R152 ;  /* 0x0000001a0898723c */ /* 0x080fec0000001898 */
[----:B------:R-:W-:Y:S01]  /*4a10*/  HMMA.16816.F32 R56, R12, R26, R52 ;  /* 0x0000001a0c38723c */ /* 0x000fe20000001834 */
[----:B------:R-:W-:Y:S01]  /*4a20*/  LDSM.16.MT88.4 R24, [R213+0x5800] ;  /* 0x00580000d518783b */ /* 0x000fe20000004200 */
[----:B------:R-:W-:Y:S02]  /*4a30*/  F2FP.F16.F32.PACK_AB R8, R93, R94 ;  /* 0x0000005e5d08723e */ /* 0x000fe400000000ff */
[----:B------:R-:W-:-:S02]  /*4a40*/  F2FP.F16.F32.PACK_AB R10, R78, R90 ;  /* 0x0000005a4e0a723e */ /* 0x000fc400000000ff */
[----:B------:R-:W-:Y:S01]  /*4a50*/  HMMA.16816.F32 R52, R12, R16, R48 ;  /* 0x000000100c34723c */ /* 0x000fe20000001830 */
[----:B------:R-:W3:Y:S01]  /*4a60*/  LDSM.16.MT88.4 R16, [R212+0x5800] ;  /* 0x00580000d410783b */ /* 0x000ee20000004200 */
[----:B-1----:R-:W-:-:S05]  /*4a70*/  FFMA.FTZ R0, R103, UR4, -R4 ;  /* 0x0000000467007c23 */ /* 0x002fca0008010804 */
[----:B------:R-:W-:Y:S01]  /*4a80*/  F2FP.F16.F32.PACK_AB R12, R194, R244 ;  /* 0x000000f4c20c723e */ /* 0x000fe200000000ff */
[----:B------:R1:W-:Y:S01]  /*4a90*/  MUFU.EX2 R71, R0 ;  /* 0x0000000000477308 */ /* 0x0003e20000000800 */
[----:B------:R-:W-:Y:S02]  /*4aa0*/  F2FP.F16.F32.PACK_AB R13, R188, R189 ;  /* 0x000000bdbc0d723e */ /* 0x000fe400000000ff */
[----:B------:R-:W-:Y:S02]  /*4ab0*/  F2FP.F16.F32.PACK_AB R14, R236, R237 ;  /* 0x000000edec0e723e */ /* 0x000fe400000000ff */
[----:B------:R-:W-:-:S07]  /*4ac0*/  F2FP.F16.F32.PACK_AB R15, R186, R187 ;  /* 0x000000bbba0f723e */ /* 0x000fce00000000ff */
[----:B--2---:R-:W-:Y:S01]  /*4ad0*/  HMMA.16816.F32 R144, R12, R32, R144 ;  /* 0x000000200c90723c */ /* 0x004fe20000001890 */
[----:B-1----:R-:W-:-:S05]  /*4ae0*/  FFMA.FTZ R0, R84, UR4, -R3 ;  /* 0x0000000454007c23 */ /* 0x002fca0008010803 */
[----:B------:R-:W-:Y:S01]  /*4af0*/  HMMA.16816.F32 R56, R12, R34, R56 ;  /* 0x000000220c38723c */ /* 0x000fe20000001838 */
[----:B------:R1:W-:Y:S02]  /*4b00*/  MUFU.EX2 R70, R0 ;  /* 0x0000000000467308 */ /* 0x0003e40000000800 */
[----:B-1----:R-:W-:-:S06]  /*4b10*/  FFMA.FTZ R0, R85, UR4, -R3 ;  /* 0x0000000455007c23 */ /* 0x002fcc0008010803 */
[----:B------:R1:W2:Y:S02]  /*4b20*/  MUFU.EX2 R69, R0 ;  /* 0x0000000000457308 */ /* 0x0002a40000000800 */
[----:B-1----:R-:W-:Y:S01]  /*4b30*/  FFMA.FTZ R0, R86, UR4, -R3 ;  /* 0x0000000456007c23 */ /* 0x002fe20008010803 */
[----:B--2---:R-:W-:-:S05]  /*4b40*/  F2FP.F16.F32.PACK_AB R9, R69, R70 ;  /* 0x000000464509723e */ /* 0x004fca00000000ff */
[----:B------:R1:W-:Y:S02]  /*4b50*/  MUFU.EX2 R63, R0 ;  /* 0x00000000003f7308 */ /* 0x0003e40000000800 */
[----:B-1----:R-:W-:-:S06]  /*4b60*/  FFMA.FTZ R0, R100, UR4, -R3 ;  /* 0x0000000464007c23 */ /* 0x002fcc0008010803 */
[----:B------:R1:W2:Y:S02]  /*4b70*/  MUFU.EX2 R68, R0 ;  /* 0x0000000000447308 */ /* 0x0002a40000000800 */
[----:B-1----:R-:W-:Y:S01]  /*4b80*/  FFMA.FTZ R0, R107, UR4, -R4 ;  /* 0x000000046b007c23 */ /* 0x002fe20008010804 */
[----:B--2---:R-:W-:-:S05]  /*4b90*/  F2FP.F16.F32.PACK_AB R11, R68, R63 ;  /* 0x0000003f440b723e */ /* 0x004fca00000000ff */
[----:B------:R1:W2:Y:S02]  /*4ba0*/  MUFU.EX2 R65, R0 ;  /* 0x0000000000417308 */ /* 0x0002a40000000800 */
[C---:B------:R-:W-:Y:S06]  /*4bb0*/  HMMA.16816.F32 R48, R8.reuse, R28, R40 ;  /* 0x0000001c0830723c */ /* 0x040fec0000001828 */
[C---:B------:R-:W-:Y:S06]  /*4bc0*/  HMMA.16816.F32 R40, R8.reuse, R30, R44 ;  /* 0x0000001e0828723c */ /* 0x040fec000000182c */
[----:B------:R-:W-:Y:S01]  /*4bd0*/  HMMA.16816.F32 R140, R8, R32, R140 ;  /* 0x00000020088c723c */ /* 0x000fe2000000188c */
[----:B-1----:R-:W-:-:S04]  /*4be0*/  FFMA.FTZ R0, R106, UR4, -R4 ;  /* 0x000000046a007c23 */ /* 0x002fc80008010804 */
[----:B------:R1:W-:Y:S01]  /*4bf0*/  MUFU.EX2 R64, R0 ;  /* 0x0000000000407308 */ /* 0x0003e20000000800 */
[----:B------:R-:W-:Y:S06]  /*4c00*/  HMMA.16816.F32 R152, R8, R34, R152 ;  /* 0x000000220898723c */ /* 0x000fec0000001898 */
[----:B------:R-:W-:Y:S01]  /*4c10*/  HMMA.16816.F32 R32, R12, R28, R52 ;  /* 0x0000001c0c20723c */ /* 0x000fe20000001834 */
[----:B------:R-:W-:Y:S02]  /*4c20*/  F2FP.F16.F32.PACK_AB R8, R74, R77 ;  /* 0x0000004d4a08723e */ /* 0x000fe400000000ff */
[----:B--2---:R-:W-:-:S03]  /*4c30*/  F2FP.F16.F32.PACK_AB R10, R65, R71 ;  /* 0x00000047410a723e */ /* 0x004fc600000000ff */
[----:B------:R-:W-:Y:S01]  /*4c40*/  HMMA.16816.F32 R12, R12, R30, R36 ;  /* 0x0000001e0c0c723c */ /* 0x000fe20000001824 */
[----:B------:R-:W2:Y:S01]  /*4c50*/  LDSM.16.MT88.4 R28, [R213+0x5c00] ;  /* 0x005c0000d51c783b */ /* 0x000ea20000004200 */
[----:B-1----:R-:W-:-:S04]  /*4c60*/  FFMA.FTZ R0, R109, UR4, -R4 ;  /* 0x000000046d007c23 */ /* 0x002fc80008010804 */
[----:B------:R1:W4:Y:S02]  /*4c70*/  MUFU.EX2 R62, R0 ;  /* 0x00000000003e7308 */ /* 0x0003240000000800 */
[----:B-1----:R-:W-:Y:S01]  /*4c80*/  FFMA.FTZ R0, R87, UR4, -R3 ;  /* 0x0000000457007c23 */ /* 0x002fe20008010803 */
[----:B----4-:R-:W-:-:S05]  /*4c90*/  F2FP.F16.F32.PACK_AB R168, R62, R64 ;  /* 0x000000403ea8723e */ /* 0x010fca00000000ff */
        /* <DEDUP_REMOVED lines=11> */
[C---:B---3--:R-:W-:Y:S06]  /*4d50*/  HMMA.16816.F32 R140, R8.reuse, R16, R140 ;  /* 0x00000010088c723c */ /* 0x048fec000000188c */
[C---:B------:R-:W-:Y:S06]  /*4d60*/  HMMA.16816.F32 R152, R8.reuse, R18, R152 ;  /* 0x000000120898723c */ /* 0x040fec0000001898 */
[----:B------:R-:W-:Y:S01]  /*4d70*/  HMMA.16816.F32 R48, R8, R24, R48 ;  /* 0x000000180830723c */ /* 0x000fe20000001830 */
[----:B-1----:R-:W-:Y:S01]  /*4d80*/  FFMA.FTZ R0, R121, UR4, -R4 ;  /* 0x0000000479007c23 */ /* 0x002fe20008010804 */
[----:B------:R-:W-:-:S03]  /*4d90*/  FADD.FTZ R4, R7, R6 ;  /* 0x0000000607047221 */ /* 0x000fc60000010000 */
        /* <DEDUP_REMOVED lines=9> */
[C---:B------:R-:W-:Y:S06]  /*4e30*/  HMMA.16816.F32 R144, R8.reuse, R16, R144 ;  /* 0x000000100890723c */ /* 0x040fec0000001890 */
[C---:B------:R-:W-:Y:S06]  /*4e40*/  HMMA.16816.F32 R56, R8.reuse, R18, R56 ;  /* 0x000000120838723c */ /* 0x040fec0000001838 */
[----:B------:R-:W-:Y:S01]  /*4e50*/  HMMA.16816.F32 R32, R8, R24, R32 ;  /* 0x000000180820723c */ /* 0x000fe20000001820 */
[----:B-1----:R-:W-:-:S05]  /*4e60*/  FFMA.FTZ R0, R110, UR4, -R3 ;  /* 0x000000046e007c23 */ /* 0x002fca0008010803 */
[----:B------:R-:W-:Y:S01]  /*4e70*/  HMMA.16816.F32 R12, R8, R26, R12 ;  /* 0x0000001a080c723c */ /* 0x000fe2000000180c */
[----:B------:R1:W3:Y:S02]  /*4e80*/  MUFU.EX2 R22, R0 ;  /* 0x0000000000167308 */ /* 0x0002e40000000800 */
[--C-:B-1----:R-:W-:Y:S01]  /*4e90*/  FFMA.FTZ R0, R112, UR4, -R3.reuse ;  /* 0x0000000470007c23 */ /* 0x102fe20008010803 */
[----:B------:R-:W-:Y:S01]  /*4ea0*/  FFMA.FTZ R3, R111, UR4, -R3 ;  /* 0x000000046f037c23 */ /* 0x000fe20008010803 */
[----:B---3--:R-:W-:-:S04]  /*4eb0*/  F2FP.F16.F32.PACK_AB R169, R22, R23 ;  /* 0x0000001716a9723e */ /* 0x008fc800000000ff */
[----:B------:R1:W-:Y:S08]  /*4ec0*/  MUFU.EX2 R21, R0 ;  /* 0x0000000000157308 */ /* 0x0003f00000000800 */
[----:B------:R3:W4:Y:S01]  /*4ed0*/  MUFU.EX2 R230, R3 ;  /* 0x0000000300e67308 */ /* 0x0007220000000800 */
[----:B-1----:R-:W-:Y:S01]  /*4ee0*/  FFMA.FTZ R0, R164, UR4, -R5 ;  /* 0x00000004a4007c23 */ /* 0x002fe20008010805 */
[----:B------:R-:W-:-:S06]  /*4ef0*/  F2FP.F16.F32.PACK_AB R164, R221, R201 ;  /* 0x000000c9dda4723e */ /* 0x000fcc00000000ff */
[----:B------:R1:W5:Y:S01]  /*4f00*/  MUFU.EX2 R17, R0 ;  /* 0x0000000000117308 */ /* 0x0003620000000800 */
[----:B---3--:R-:W-:Y:S01]  /*4f10*/  FADD.FTZ R3, R242, R241 ;  /* 0x000000f1f2037221 */ /* 0x008fe20000010000 */
[----:B----4-:R-:W-:-:S07]  /*4f20*/  F2FP.F16.F32.PACK_AB R171, R230, R21 ;  /* 0x00000015e6ab723e */ /* 0x010fce00000000ff */
[----:B------:R-:W-:Y:S01]  /*4f30*/  HMMA.16816.F32 R140, R168, R148, R140 ;  /* 0x00000094a88c723c */ /* 0x000fe2000000188c */
[----:B-1----:R-:W-:Y:S01]  /*4f40*/  FFMA.FTZ R0, R165, UR4, -R5 ;  /* 0x00000004a5007c23 */ /* 0x002fe20008010805 */
[----:B-----5:R-:W-:-:S04]  /*4f50*/  F2FP.F16.F32.PACK_AB R165, R17, R179 ;  /* 0x000000b311a5723e */ /* 0x020fc800000000ff */
[----:B------:R-:W-:Y:S01]  /*4f60*/  HMMA.16816.F32 R152, R168, R150, R152 ;  /* 0x00000096a898723c */ /* 0x000fe20000001898 */
[----:B------:R1:W-:Y:S02]  /*4f70*/  MUFU.EX2 R16, R0 ;  /* 0x0000000000107308 */ /* 0x0003e40000000800 */
[----:B-1----:R-:W-:Y:S01]  /*4f80*/  FFMA.FTZ R0, R166, UR4, -R5 ;  /* 0x00000004a6007c23 */ /* 0x002fe20008010805 */
[----:B------:R-:W-:Y:S01]  /*4f90*/  FADD.FTZ R5, R243, R3 ;  /* 0x00000003f3057221 */ /* 0x000fe20000010000 */
[----:B------:R-:W-:-:S04]  /*4fa0*/  F2FP.F16.F32.PACK_AB R166, R246, R220 ;  /* 0x000000dcf6a6723e */ /* 0x000fc800000000ff */
[----:B------:R1:W3:Y:S01]  /*4fb0*/  MUFU.EX2 R229, R0 ;  /* 0x0000000000e57308 */ /* 0x0002e20000000800 */
[----:B------:R-:W-:Y:S01]  /*4fc0*/  FADD.FTZ R5, R252, R5 ;  /* 0x00000005fc057221 */ /* 0x000fe20000010000 */
[----:B-1----:R-:W-:Y:S01]  /*4fd0*/  FADD.FTZ R0, R159, R158 ;  /* 0x0000009e9f007221 */ /* 0x002fe20000010000 */
[----:B---3--:R-:W-:-:S03]  /*4fe0*/  F2FP.F16.F32.PACK_AB R167, R229, R16 ;  /* 0x00000010e5a7723e */ /* 0x008fc600000000ff */
[----:B------:R-:W-:Y:S01]  /*4ff0*/  FADD.FTZ R3, R156, R0 ;  /* 0x000000009c037221 */ /* 0x000fe20000010000 */
[----:B------:R-:W-:Y:S01]  /*5000*/  FADD.FTZ R0, R129, R2 ;  /* 0x0000000281007221 */ /* 0x000fe20000010000 */
[----:B------:R-:W-:Y:S02]  /*5010*/  FADD.FTZ R2, R114, R4 ;  /* 0x0000000472027221 */ /* 0x000fe40000010000 */
[----:B------:R-:W-:Y:S01]  /*5020*/  FADD.FTZ R4, R157, R3 ;  /* 0x000000039d047221 */ /* 0x000fe20000010000 */
        /* <DEDUP_REMOVED lines=106> */
[----:B------:R-:W-:Y:S01]  /*56d0*/  HMMA.16816.F32 R144, R164, R148, R144 ;  /* 0x00000094a490723c */ /* 0x000fe20000001890 */
[----:B------:R-:W-:Y:S01]  /*56e0*/  FADD.FTZ R4, R220, R4 ;  /* 0x00000004dc047221 */ /* 0x000fe20000010000 */
[----:B------:R-:W-:Y:S01]  /*56f0*/  FADD.FTZ R3, R16, R3 ;  /* 0x0000000310037221 */ /* 0x000fe20000010000 */
[----:B------:R-:W-:Y:S01]  /*5700*/  FADD.FTZ R2, R46, R2 ;  /* 0x000000022e027221 */ /* 0x000fe20000010000 */
[----:B------:R-:W-:Y:S01]  /*5710*/  FADD.FTZ R0, R21, R0 ;  /* 0x0000000015007221 */ /* 0x000fe20000010000 */
[----:B------:R-:W-:Y:S01]  /*5720*/  FADD.FTZ R227, R246, R4 ;  /* 0x00000004f6e37221 */ /* 0x000fe20000010000 */
[----:B--2---:R-:W-:Y:S01]  /*5730*/  HMMA.16816.F32 R156, R168, R28, R48 ;  /* 0x0000001ca89c723c */ /* 0x004fe20000001830 */
[----:B------:R-:W-:Y:S01]  /*5740*/  FADD.FTZ R229, R229, R3 ;  /* 0x00000003e5e57221 */ /* 0x000fe20000010000 */
[----:B------:R-:W-:Y:S01]  /*5750*/  FADD.FTZ R228, R228, R2 ;  /* 0x00000002e4e47221 */ /* 0x000fe20000010000 */
[----:B------:R-:W-:Y:S01]  /*5760*/  FADD.FTZ R230, R230, R0 ;  /* 0x00000000e6e67221 */ /* 0x000fe20000010000 */
[----:B------:R-:W-:-:S02]  /*5770*/  VIADD R223, R217, 0x800 ;  /* 0x00000800d9df7836 */ /* 0x000fc40000000000 */
[C---:B------:R-:W-:Y:S01]  /*5780*/  HMMA.16816.F32 R148, R164.reuse, R150, R56 ;  /* 0x00000096a494723c */ /* 0x040fe20000001838 */
[C---:B------:R-:W-:Y:S02]  /*5790*/  VIADD R222, R217.reuse, 0xc00 ;  /* 0x00000c00d9de7836 */ /* 0x040fe40000000000 */
[C---:B------:R-:W-:Y:S02]  /*57a0*/  VIADD R221, R217.reuse, 0x1000 ;  /* 0x00001000d9dd7836 */ /* 0x040fe40000000000 */
[C---:B------:R-:W-:Y:S01]  /*57b0*/  VIADD R220, R217.reuse, 0x1400 ;  /* 0x00001400d9dc7836 */ /* 0x040fe20000000000 */
[----:B------:R-:W-:Y:S01]  /*57c0*/  HMMA.16816.F32 R160, R164, R28, R32 ;  /* 0x0000001ca4a0723c */ /* 0x000fe20000001820 */
[C---:B------:R-:W-:Y:S02]  /*57d0*/  VIADD R219, R217.reuse, 0x1800 ;  /* 0x00001800d9db7836 */ /* 0x040fe40000000000 */
[----:B------:R-:W-:-:S03]  /*57e0*/  VIADD R218, R217, 0x1c00 ;  /* 0x00001c00d9da7836 */ /* 0x000fc60000000000 */
[-C--:B------:R-:W-:Y:S06]  /*57f0*/  HMMA.16816.F32 R168, R168, R30.reuse, R40 ;  /* 0x0000001ea8a8723c */ /* 0x080fec0000001828 */
[----:B------:R-:W-:Y:S01]  /*5800*/  HMMA.16816.F32 R164, R164, R30, R12 ;  /* 0x0000001ea4a4723c */ /* 0x000fe2000000180c */
[----:B------:R-:W-:-:S08]  /*5810*/  NOP ;  /* 0x0000000000007918 */ /* 0x000fd00000000000 */
[----:B------:R-:W-:-:S15]  /*5820*/  @!P0 BRA `(.L_x_2) ;  /* 0x0000003400dc8947 */ /* 0x000fde0003800000 */
[----:B------:R-:W-:Y:S01]  /*5830*/  IADD3 R225, R225, -0x2, RZ ;  /* 0xfffffffee1e17810 */ /* 0x000fe20007ffe0ff */
[----:B------:R-:W-:Y:S01]  /*5840*/  IMAD.MOV.U32 R3, RZ, RZ, R139 ;  /* 0x000000ffff037224 */ /* 0x000fe200078e008b */
[----:B------:R-:W-:Y:S01]  /*5850*/  MOV R133, R138 ;  /* 0x0000008a00857202 */ /* 0x000fe20000000f00 */
[----:B------:R-:W-:Y:S01]  /*5860*/  IMAD.MOV.U32 R134, RZ, RZ, R137 ;  /* 0x000000ffff867224 */ /* 0x000fe200078e0089 */
[----:B------:R-:W-:Y:S01]  /*5870*/  MOV R135, R20 ;  /* 0x0000001400877202 */ /* 0x000fe20000000f00 */
[----:B------:R-:W-:Y:S01]  /*5880*/  ULDC UR4, c[0x0][0x2ec] ;  /* 0x0000bb0000047ab9 */ /* 0x000fe20000000800 */
[----:B------:R-:W-:Y:S01]  /*5890*/  ULDC.64 UR10, c[0x0][0x220] ;  /* 0x00008800000a7ab9 */ /* 0x000fe20000000a00 */
[----:B------:R-:W-:Y:S01]  /*58a0*/  ULDC.64 UR12, c[0x0][0x250] ;  /* 0x00009400000c7ab9 */ /* 0x000fe20000000a00 */
[----:B------:R-:W-:Y:S01]  /*58b0*/  ULDC.64 UR6, c[0x0][0x218] ;  /* 0x0000860000067ab9 */ /* 0x000fe20000000a00 */
[----:B------:R-:W-:Y:S01]  /*58c0*/  ULDC.64 UR8, c[0x0][0x248] ;  /* 0x0000920000087ab9 */ /* 0x000fe20000000a00 */
[----:B------:R-:W-:Y:S05]  /*58d0*/  BRA `(.L_x_3) ;  /* 0x0000000000687947 */ /* 0x000fea0003800000 */
.L_x_5:
[----:B------:R-:W2:Y:S01]  /*58e0*/  LDL.64 R232, [R1] ;  /* 0x0000000001e87983 */ /* 0x000ea20000100a00 */
[----:B------:R-:W-:Y:S04]  /*58f0*/  VIADD R0, R225, 0xffffffff ;  /* 0xffffffffe1007836 */ /* 0x000fe80000000000 */
[----:B------:R-:W-:Y:S01]  /*5900*/  IMAD.WIDE.U32 R136, R0, UR8, RZ ;  /* 0x0000000800887c25 */ /* 0x000fe2000f8e00ff */
[----:B------:R-:W-:Y:S05]  /*5910*/  SHF.R.S32.HI R2, RZ, 0x1f, R0 ;  /* 0x0000001fff027819 */ /* 0x000fea0000011400 */
[----:B------:R-:W-:Y:S04]  /*5920*/  IMAD R2, R2, UR8, RZ ;  /* 0x0000000802027c24 */ /* 0x000fe8000f8e02ff */
[----:B------:R-:W-:Y:S04]  /*5930*/  IMAD R2, R0, UR9, R2 ;  /* 0x0000000900027c24 */ /* 0x000fe8000f8e0202 */
[----:B------:R-:W-:Y:S01]  /*5940*/  IMAD.IADD R2, R137, 0x1, R2 ;  /* 0x0000000189027824 */ /* 0x000fe200078e0202 */
[----:B--2---:R-:W-:Y:S04]  /*5950*/  LEA R0, P1, R136, R232, 0x7 ;  /* 0x000000e888007211 */ /* 0x004fe800078238ff */
[----:B------:R-:W-:Y:S02]  /*5960*/  LEA R172, P2, R0, UR6, 0x1 ;  /* 0x0000000600ac7c11 */ /* 0x000fe4000f8408ff */
[----:B------:R-:W-:Y:S02]  /*5970*/  LEA.HI.X R2, R136, R249, R2, 0x7, P1 ;  /* 0x000000f988027211 */ /* 0x000fe400008f3c02 */
[----:B------:R-:W-:Y:S02]  /*5980*/  IADD3 R138, P1, R172, UR16, RZ ;  /* 0x00000010ac8a7c10 */ /* 0x000fe4000ff3e0ff */
        /* <DEDUP_REMOVED lines=13> */
[----:B------:R-:W0:Y:S01]  /*5a60*/  LDGDEPBAR ;  /* 0x00000000000079af */ /* 0x000e220000000000 */
[----:B------:R-:W-:Y:S05]  /*5a70*/  BRA `(.L_x_4) ;  /* 0x0000000c00a47947 */ /* 0x000fea0003800000 */
.L_x_3:
[----:B------:R-:W-:Y:S01]  /*5a80*/  SHF.R.S32.HI R0, RZ, 0x1f, R225 ;  /* 0x0000001fff007819 */ /* 0x000fe200000114e1 */
[----:B------:R-:W-:Y:S04]  /*5a90*/  DEPBAR.LE SB0, 0x0 ;  /* 0x000080000000791a */ /* 0x000fe80000000000 */
[----:B------:R-:W-:Y:S01]  /*5aa0*/  BAR.SYNC.DEFER_BLOCKING 0x0 ;  /* 0x0000000000007b1d */ /* 0x000fe20000010000 */
[----:B------:R-:W-:Y:S02]  /*5ab0*/  IMAD R0, R0, UR12, RZ ;  /* 0x0000000c00007c24 */ /* 0x000fe4000f8e02ff */
[C---:B------:R-:W-:Y:S04]  /*5ac0*/  IMAD.WIDE.U32 R4, R225.reuse, UR12, RZ ;  /* 0x0000000ce1047c25 */ /* 0x040fe8000f8e00ff */
[----:B------:R-:W-:Y:S01]  /*5ad0*/  IMAD R2, R225, UR13, R0 ;  /* 0x0000000de1027c24 */ /* 0x000fe2000f8e0200 */
[----:B------:R-:W-:Y:S03]  /*5ae0*/  LEA R0, P0, R4, R250, 0x7 ;  /* 0x000000fa04007211 */ /* 0x000fe600078038ff */
[----:B------:R-:W-:Y:S01]  /*5af0*/  IMAD.IADD R2, R5, 0x1, R2 ;  /* 0x0000000105027824 */ /* 0x000fe200078e0202 */
[----:B------:R-:W-:Y:S04]  /*5b00*/  LEA R8, P1, R0, UR10, 0x1 ;  /* 0x0000000a00087c11 */ /* 0x000fe8000f8208ff */
        /* <DEDUP_REMOVED lines=8> */
[----:B------:R-:W-:Y:S01]  /*5b90*/  LDGSTS.E.BYPASS.LTC128B.128 [R226+0x4000], desc[UR14][R8.64] ;  /* 0x0400000008e27fae */ /* 0x000fe2000b901d4e */
[----:B------:R-:W-:Y:S02]  /*5ba0*/  IADD3 R10, P0, R4, UR20, RZ ;  /* 0x00000014040a7c10 */ /* 0x000fe4000ff1e0ff */
[----:B------:R-:W-:Y:S04]  /*5bb0*/  IADD3.X R5, R7, UR21, RZ, P1, !PT ;  /* 0x0000001507057c10 */ /* 0x000fe80008ffe4ff */
[----:B------:R-:W-:Y:S01]  /*5bc0*/  IADD3.X R11, R5, UR21, RZ, P0, !PT ;  /* 0x00000015050b7c10 */ /* 0x000fe200087fe4ff */
[----:B------:R-:W-:Y:S01]  /*5bd0*/  LDGSTS.E.BYPASS.LTC128B.128 [R226+0x4800], desc[UR14][R6.64] ;  /* 0x0480000006e27fae */ /* 0x000fe2000b901d4e */
[----:B------:R-:W-:Y:S07]  /*5be0*/  ISETP.GT.AND P0, PT, R225, RZ, PT ;  /* 0x000000ffe100720c */ /* 0x000fee0003f04270 */
[----:B------:R1:W-:Y:S08]  /*5bf0*/  LDGSTS.E.BYPASS.LTC128B.128 [R226+0x5000], desc[UR14][R4.64] ;  /* 0x0500000004e27fae */ /* 0x0003f0000b901d4e */
[----:B------:R2:W-:Y:S08]  /*5c00*/  LDGSTS.E.BYPASS.LTC128B.128 [R226+0x5800], desc[UR14][R10.64] ;  /* 0x058000000ae27fae */ /* 0x0005f0000b901d4e */
[----:B------:R-:W-:Y:S08]  /*5c10*/  LDSM.16.M88.4 R128, [R215] ;  /* 0x00000000d780783b */ /* 0x000ff00000000200 */
[----:B------:R-:W1:Y:S08]  /*5c20*/  LDSM.16.M88.4 R16, [R214] ;  /* 0x00000000d610783b */ /* 0x000e700000000200 */
[----:B------:R-:W2:Y:S08]  /*5c30*/  LDSM.16.M88.4 R124, [R215+0x1000] ;  /* 0x00100000d77c783b */ /* 0x000eb00000000200 */
[----:B------:R-:W3:Y:S08]  /*5c40*/  LDSM.16.M88.4 R32, [R214+0x400] ;  /* 0x00040000d620783b */ /* 0x000ef00000000200 */
[----:B------:R-:W0:Y:S08]  /*5c50*/  LDGDEPBAR ;  /* 0x00000000000079af */ /* 0x000e300000000000 */
[----:B------:R-:W4:Y:S08]  /*5c60*/  LDSM.16.M88.4 R48, [R214+0x800] ;  /* 0x00080000d630783b */ /* 0x000f300000000200 */
[----:B------:R-:W5:Y:S01]  /*5c70*/  LDSM.16.M88.4 R64, [R214+0xc00] ;  /* 0x000c0000d640783b */ /* 0x000f620000000200 */
[-C--:B-1----:R-:W-:Y:S07]  /*5c80*/  HMMA.16816.F32 R4, R128, R16.reuse, RZ ;  /* 0x000000108004723c */ /* 0x082fee00000018ff */
[----:B------:R-:W1:Y:S01]  /*5c90*/  LDSM.16.M88.4 R80, [R214+0x1000] ;  /* 0x00100000d650783b */ /* 0x000e620000000200 */
[C---:B--2---:R-:W-:Y:S07]  /*5ca0*/  HMMA.16816.F32 R8, R124.reuse, R16, RZ ;  /* 0x000000107c08723c */ /* 0x044fee00000018ff */
[----:B------:R-:W2:Y:S01]  /*5cb0*/  LDSM.16.M88.4 R96, [R214+0x1400] ;  /* 0x00140000d660783b */ /* 0x000ea20000000200 */
[-C--:B------:R-:W-:Y:S06]  /*5cc0*/  HMMA.16816.F32 R12, R124, R18.reuse, RZ ;  /* 0x000000127c0c723c */ /* 0x080fec00000018ff */
[C---:B------:R-:W-:Y:S01]  /*5cd0*/  HMMA.16816.F32 R16, R128.reuse, R18, RZ ;  /* 0x000000128010723c */ /* 0x040fe200000018ff */
[----:B------:R-:W2:Y:S05]  /*5ce0*/  LDSM.16.M88.4 R112, [R214+0x1800] ;  /* 0x00180000d670783b */ /* 0x000eaa0000000200 */
[-C--:B---3--:R-:W-:Y:S03]  /*5cf0*/  HMMA.16816.F32 R20, R128, R32.reuse, RZ ;  /* 0x000000208014723c */ /* 0x088fe600000018ff */
[----:B------:R-:W3:Y:S03]  /*5d00*/  LDSM.16.M88.4 R136, [R214+0x1c00] ;  /* 0x001c0000d688783b */ /* 0x000ee60000000200 */
[C---:B------:R-:W-:Y:S05]  /*5d10*/  HMMA.16816.F32 R24, R124.reuse, R32, RZ ;  /* 0x000000207c18723c */ /* 0x040fea00000018ff */
[----:B------:R-:W-:Y:S01]  /*5d20*/  LDSM.16.M88.4 R172, [R216] ;  /* 0x00000000d8ac783b */ /* 0x000fe20000000200 */
[-C--:B------:R-:W-:Y:S06]  /*5d30*/  HMMA.16816.F32 R28, R124, R34.reuse, RZ ;  /* 0x000000227c1c723c */ /* 0x080fec00000018ff */
[C---:B------:R-:W-:Y:S01]  /*5d40*/  HMMA.16816.F32 R32, R128.reuse, R34, RZ ;  /* 0x000000228020723c */ /* 0x040fe200000018ff */
[----:B------:R-:W3:Y:S05]  /*5d50*/  LDSM.16.M88.4 R176, [R217] ;  /* 0x00000000d9b0783b */ /* 0x000eea0000000200 */
[-C--:B----4-:R-:W-:Y:S03]  /*5d60*/  HMMA.16816.F32 R36, R128, R48.reuse, RZ ;  /* 0x000000308024723c */ /* 0x090fe600000018ff */
[----:B------:R-:W4:Y:S03]  /*5d70*/  LDSM.16.M88.4 R180, [R216+0x1000] ;  /* 0x00100000d8b4783b */ /* 0x000f260000000200 */
[C---:B------:R-:W-:Y:S05]  /*5d80*/  HMMA.16816.F32 R40, R124.reuse, R48, RZ ;  /* 0x000000307c28723c */ /* 0x040fea00000018ff */
[----:B------:R-:W4:Y:S01]  /*5d90*/  LDSM.16.M88.4 R184, [R224] ;  /* 0x00000000e0b8783b */ /* 0x000f220000000200 */
[-C--:B------:R-:W-:Y:S06]  /*5da0*/  HMMA.16816.F32 R44, R124, R50.reuse, RZ ;  /* 0x000000327c2c723c */ /* 0x080fec00000018ff */
[C---:B------:R-:W-:Y:S01]  /*5db0*/  HMMA.16816.F32 R48, R128.reuse, R50, RZ ;  /* 0x000000328030723c */ /* 0x040fe200000018ff */
[----:B------:R-:W4:Y:S05]  /*5dc0*/  LDSM.16.M88.4 R188, [R223] ;  /* 0x00000000dfbc783b */ /* 0x000f2a0000000200 */
[-C--:B-----5:R-:W-:Y:S03]  /*5dd0*/  HMMA.16816.F32 R52, R128, R64.reuse, RZ ;  /* 0x000000408034723c */ /* 0x0a0fe600000018ff */
[----:B------:R-:W5:Y:S03]  /*5de0*/  LDSM.16.M88.4 R192, [R222] ;  /* 0x00000000dec0783b */ /* 0x000f660000000200 */
[C---:B------:R-:W-:Y:S05]  /*5df0*/  HMMA.16816.F32 R56, R124.reuse, R64, RZ ;  /* 0x000000407c38723c */ /* 0x040fea00000018ff */
[----:B------:R-:W5:Y:S01]  /*5e00*/  LDSM.16.M88.4 R196, [R221] ;  /* 0x00000000ddc4783b */ /* 0x000f620000000200 */
[-C--:B------:R-:W-:Y:S06]  /*5e10*/  HMMA.16816.F32 R60, R124, R66.reuse, RZ ;  /* 0x000000427c3c723c */ /* 0x080fec00000018ff */
[C---:B------:R-:W-:Y:S01]  /*5e20*/  HMMA.16816.F32 R64, R128.reuse, R66, RZ ;  /* 0x000000428040723c */ /* 0x040fe200000018ff */
[----:B------:R-:W5:Y:S05]  /*5e30*/  LDSM.16.M88.4 R200, [R220] ;  /* 0x00000000dcc8783b */ /* 0x000f6a0000000200 */
[-C--:B-1----:R-:W-:Y:S03]  /*5e40*/  HMMA.16816.F32 R68, R128, R80.reuse, RZ ;  /* 0x000000508044723c */ /* 0x082fe600000018ff */
[----:B------:R-:W1:Y:S03]  /*5e50*/  LDSM.16.M88.4 R204, [R219] ;  /* 0x00000000dbcc783b */ /* 0x000e660000000200 */
[C---:B------:R-:W-:Y:S05]  /*5e60*/  HMMA.16816.F32 R72, R124.reuse, R80, RZ ;  /* 0x000000507c48723c */ /* 0x040fea00000018ff */
[----:B------:R-:W1:Y:S01]  /*5e70*/  LDSM.16.M88.4 R208, [R218] ;  /* 0x00000000dad0783b */ /* 0x000e620000000200 */
[-C--:B------:R-:W-:Y:S01]  /*5e80*/  HMMA.16816.F32 R76, R124, R82.reuse, RZ ;  /* 0x000000527c4c723c */ /* 0x080fe200000018ff */
[----:B------:R-:W-:Y:S05]  /*5e90*/  DEPBAR.LE SB0, 0x0 ;  /* 0x000080000000791a */ /* 0x000fea0000000000 */
[C---:B------:R-:W-:Y:S01]  /*5ea0*/  HMMA.16816.F32 R80, R128.reuse, R82, RZ ;  /* 0x000000528050723c */ /* 0x040fe200000018ff */
[----:B------:R-:W-:Y:S05]  /*5eb0*/  BAR.SYNC.DEFER_BLOCKING 0x0 ;  /* 0x0000000000007b1d */ /* 0x000fea0000010000 */
[-C--:B--2---:R-:W-:Y:S06]  /*5ec0*/  HMMA.16816.F32 R84, R128, R96.reuse, RZ ;  /* 0x000000608054723c */ /* 0x084fec00000018ff */
[C---:B------:R-:W-:Y:S06]  /*5ed0*/  HMMA.16816.F32 R88, R124.reuse, R96, RZ ;  /* 0x000000607c58723c */ /* 0x040fec00000018ff */
[-C--:B------:R-:W-:Y:S06]  /*5ee0*/  HMMA.16816.F32 R92, R124, R98.reuse, RZ ;  /* 0x000000627c5c723c */ /* 0x080fec00000018ff */
[C---:B------:R-:W-:Y:S06]  /*5ef0*/  HMMA.16816.F32 R96, R128.reuse, R98, RZ ;  /* 0x000000628060723c */ /* 0x040fec00000018ff */
[-C--:B------:R-:W-:Y:S06]  /*5f00*/  HMMA.16816.F32 R100, R128, R112.reuse, RZ ;  /* 0x000000708064723c */ /* 0x080fec00000018ff */
[C---:B------:R-:W-:Y:S06]  /*5f10*/  HMMA.16816.F32 R104, R124.reuse, R112, RZ ;  /* 0x000000707c68723c */ /* 0x040fec00000018ff */
[-C--:B------:R-:W-:Y:S06]  /*5f20*/  HMMA.16816.F32 R108, R124, R114.reuse, RZ ;  /* 0x000000727c6c723c */ /* 0x080fec00000018ff */
[C---:B------:R-:W-:Y:S06]  /*5f30*/  HMMA.16816.F32 R112, R128.reuse, R114, RZ ;  /* 0x000000728070723c */ /* 0x040fec00000018ff */
[-C--:B---3--:R-:W-:Y:S06]  /*5f40*/  HMMA.16816.F32 R116, R128, R136.reuse, RZ ;  /* 0x000000888074723c */ /* 0x088fec00000018ff */
[C---:B------:R-:W-:Y:S06]  /*5f50*/  HMMA.16816.F32 R120, R124.reuse, R136, RZ ;  /* 0x000000887c78723c */ /* 0x040fec00000018ff */
[-C--:B------:R-:W-:Y:S06]  /*5f60*/  HMMA.16816.F32 R124, R124, R138.reuse, RZ ;  /* 0x0000008a7c7c723c */ /* 0x080fec00000018ff */
[----:B------:R-:W-:Y:S06]  /*5f70*/  HMMA.16816.F32 R128, R128, R138, RZ ;  /* 0x0000008a8080723c */ /* 0x000fec00000018ff */
[-C--:B------:R-:W-:Y:S06]  /*5f80*/  HMMA.16816.F32 R4, R172, R176.reuse, R4 ;  /* 0x000000b0ac04723c */ /* 0x080fec0000001804 */
[C---:B----4-:R-:W-:Y:S06]  /*5f90*/  HMMA.16816.F32 R8, R180.reuse, R176, R8 ;  /* 0x000000b0b408723c */ /* 0x050fec0000001808 */
[-C--:B------:R-:W-:Y:S06]  /*5fa0*/  HMMA.16816.F32 R12, R180, R178.reuse, R12 ;  /* 0x000000b2b40c723c */ /* 0x080fec000000180c */
[C---:B------:R-:W-:Y:S06]  /*5fb0*/  HMMA.16816.F32 R16, R172.reuse, R178, R16 ;  /* 0x000000b2ac10723c */ /* 0x040fec0000001810 */
[----:B------:R-:W-:Y:S01]  /*5fc0*/  FMNMX.FTZ R0, R4, R3, !PT ;  /* 0x0000000304007209 */ /* 0x000fe20007810000 */
[-C--:B------:R-:W-:Y:S04]  /*5fd0*/  HMMA.16816.F32 R20, R172, R184.reuse, R20 ;  /* 0x000000b8ac14723c */ /* 0x080fe80000001814 */
[----:B------:R-:W-:Y:S02]  /*5fe0*/  FMNMX.FTZ R2, R6, R133, !PT ;  /* 0x0000008506027209 */ /* 0x000fe40007810000 */
[----:B------:R-:W-:Y:S01]  /*5ff0*/  FMNMX.FTZ R132, R5, R0, !PT ;  /* 0x0000000005847209 */ /* 0x000fe20007810000 */
[C---:B------:R-:W-:Y:S04]  /*6000*/  HMMA.16816.F32 R24, R180.reuse, R184, R24 ;  /* 0x000000b8b418723c */ /* 0x040fe80000001818 */
[----:B------:R-:W-:Y:S02]  /*6010*/  FMNMX.FTZ R0, R7, R2, !PT ;  /* 0x0000000207007209 */ /* 0x000fe40007810000 */
[-C--:B------:R-:W-:Y:S05]  /*6020*/  HMMA.16816.F32 R28, R180, R186.reuse, R28 ;  /* 0x000000bab41c723c */ /* 0x080fea000000181c */
[----:B------:R-:W-:Y:S01]  /*6030*/  FMNMX.FTZ R2, R16, R132, !PT ;  /* 0x0000008410027209 */ /* 0x000fe20007810000 */
[C---:B------:R-:W-:Y:S05]  /*6040*/  HMMA.16816.F32 R32, R172.reuse, R186, R32 ;  /* 0x000000baac20723c */ /* 0x040fea0000001820 */
[----:B------:R-:W-:Y:S01]  /*6050*/  FMNMX.FTZ R132, R8, R134, !PT ;  /* 0x0000008608847209 */ /* 0x000fe20007810000 */
        /* <DEDUP_REMOVED lines=8> */
[-C--:B-----5:R-:W-:Y:S05]  /*60e0*/  HMMA.16816.F32 R52, R172, R192.reuse, R52 ;  /* 0x000000c0ac34723c */ /* 0x0a0fea0000001834 */
        /* <DEDUP_REMOVED lines=23> */
[-C--:B-1----:R-:W-:Y:S05]  /*6260*/  HMMA.16816.F32 R100, R172, R204.reuse, R100 ;  /* 0x000000ccac64723c */ /* 0x082fea0000001864 */
        /* <DEDUP_REMOVED lines=13> */
[----:B------:R-:W-:Y:S05]  /*6340*/  HMMA.16816.F32 R128, R172, R210, R128 ;  /* 0x000000d2ac80723c */ /* 0x000fea0000001880 */
[----:B------:R-:W-:Y:S02]  /*6350*/  FMNMX.FTZ R2, R28, R2, !PT ;  /* 0x000000021c027209 */ /* 0x000fe40007810000 */
[----:B------:R-:W-:Y:S04]  /*6360*/  FMNMX.FTZ R132, R38, R132, !PT ;  /* 0x0000008426847209 */ /* 0x000fe80007810000 */
[----:B------:R-:W-:Y:S02]  /*6370*/  FMNMX.FTZ R176, R37, R176, !PT ;  /* 0x000000b025b07209 */ /* 0x000fe40007810000 */
        /* <DEDUP_REMOVED lines=87> */
[----:B------:R-:W-:Y:S01]  /*68f0*/  FMNMX.FTZ R176, R129, R176, !PT ;  /* 0x000000b081b07209 */ /* 0x000fe20007810000 */
[----:B------:R-:W-:Y:S06]  /*6900*/  @P0 BRA `(.L_x_5) ;  /* 0xffffffec00f40947 */ /* 0x000fec000383ffff */
.L_x_4:
[----:B-1----:R-:W-:Y:S01]  /*6910*/  SHFL.BFLY PT, R139, R176, 0x2, 0x1f ;  /* 0x0c401f00b08b7f89 */ /* 0x002fe200000e0000 */
[----:B------:R-:W-:Y:S02]  /*6920*/  FMNMX.FTZ R136, R131, R177, !PT ;  /* 0x000000b183887209 */ /* 0x000fe40007810000 */
[----:B------:R-:W-:Y:S02]  /*6930*/  FMNMX.FTZ R0, R122, R178, !PT ;  /* 0x000000b27a007209 */ /* 0x000fe40007810000 */
[----:B------:R-:W-:Y:S03]  /*6940*/  FMNMX.FTZ R2, R121, R132, !PT ;  /* 0x0000008479027209 */ /* 0x000fe60007810000 */
[----:B------:R-:W-:Y:S01]  /*6950*/  SHFL.BFLY PT, R172, R136, 0x2, 0x1f ;  /* 0x0c401f0088ac7f89 */ /* 0x000fe200000e0000 */
[----:B------:R-:W-:Y:S02]  /*6960*/  FMNMX.FTZ R0, R123, R0, !PT ;  /* 0x000000007b007209 */ /* 0x000fe40007810000 */
[----:B------:R-:W-:Y:S02]  /*6970*/  FMNMX.FTZ R2, R124, R2, !PT ;  /* 0x000000027c027209 */ /* 0x000fe40007810000 */
[----:B------:R-:W-:Y:S02]  /*6980*/  FMNMX.FTZ R0, R126, R0, !PT ;  /* 0x000000007e007209 */ /* 0x000fe40007810000 */
[----:B------:R-:W-:Y:S02]  /*6990*/  FMNMX.FTZ R132, R125, R2, !PT ;  /* 0x000000027d847209 */ /* 0x000fe40007810000 */
[----:B------:R-:W-:Y:S02]  /*69a0*/  FMNMX.FTZ R0, R127, R0, !PT ;  /* 0x000000007f007209 */ /* 0x000fe40007810000 */
[----:B------:R-:W-:Y:S01]  /*69b0*/  IADD3 R225, R225, -0x1, RZ ;  /* 0xffffffffe1e17810 */ /* 0x000fe20007ffe0ff */
[----:B------:R-:W-:Y:S08]  /*69c0*/  SHFL.BFLY PT, R137, R132, 0x2, 0x1f ;  /* 0x0c401f0084897f89 */ /* 0x000ff000000e0000 */
[----:B------:R-:W1:Y:S02]  /*69d0*/  SHFL.BFLY PT, R2, R0, 0x2, 0x1f ;  /* 0x0c401f0000027f89 */ /* 0x000e6400000e0000 */
[----:B-1----:R-:W-:Y:S02]  /*69e0*/  FMNMX.FTZ R2, R0, R2, !PT ;  /* 0x0000000200027209 */ /* 0x002fe40007810000 */
[----:B------:R-:W-:Y:S02]  /*69f0*/  FMNMX.FTZ R136, R136, R172, !PT ;  /* 0x000000ac88887209 */ /* 0x000fe40007810000 */
[----:B------:R-:W-:Y:S02]  /*6a00*/  FMNMX.FTZ R139, R176, R139, !PT ;  /* 0x0000008bb08b7209 */ /* 0x000fe40007810000 */
[----:B------:R-:W-:Y:S01]  /*6a10*/  FMNMX.FTZ R137, R132, R137, !PT ;  /* 0x0000008984897209 */ /* 0x000fe20007810000 */
[----:B------:R-:W-:Y:S08]  /*6a20*/  SHFL.BFLY PT, R172, R136, 0x1, 0x1f ;  /* 0x0c201f0088ac7f89 */ /* 0x000ff000000e0000 */
[----:B------:R-:W1:Y:S08]  /*6a30*/  SHFL.BFLY PT, R138, R139, 0x1, 0x1f ;  /* 0x0c201f008b8a7f89 */ /* 0x000e7000000e0000 */
[----:B------:R-:W2:Y:S08]  /*6a40*/  SHFL.BFLY PT, R173, R137, 0x1, 0x1f ;  /* 0x0c201f0089ad7f89 */ /* 0x000eb000000e0000 */
[----:B------:R-:W3:Y:S01]  /*6a50*/  SHFL.BFLY PT, R132, R2, 0x1, 0x1f ;  /* 0x0c201f0002847f89 */ /* 0x000ee200000e0000 */
[----:B-1----:R-:W-:Y:S02]  /*6a60*/  FMNMX.FTZ R139, R139, R138, !PT ;  /* 0x0000008a8b8b7209 */ /* 0x002fe40007810000 */
[----:B------:R-:W-:Y:S02]  /*6a70*/  FMNMX.FTZ R138, R136, R172, !PT ;  /* 0x000000ac888a7209 */ /* 0x000fe40007810000 */
[C---:B------:R-:W-:Y:S01]  /*6a80*/  FSETP.NEU.FTZ.AND P1, PT, R139.reuse, -INF , PT ;  /* 0xff8000008b00780b */ /* 0x040fe20003f3d000 */
[----:B------:R-:W-:Y:S01]  /*6a90*/  FADD.FTZ R0, -R139, R3 ;  /* 0x000000038b007221 */ /* 0x000fe20000010100 */
[----:B--2---:R-:W-:Y:S03]  /*6aa0*/  FMNMX.FTZ R137, R137, R173, !PT ;  /* 0x000000ad89897209 */ /* 0x004fe60007810000 */
[----:B------:R-:W-:Y:S01]  /*6ab0*/  FMUL.FTZ R3, R0, UR4 ;  /* 0x0000000400037c20 */ /* 0x000fe20008410000 */
[----:B------:R-:W-:Y:S03]  /*6ac0*/  FADD.FTZ R0, -R138, R133 ;  /* 0x000000858a007221 */ /* 0x000fe60000010100 */
[----:B------:R1:W2:Y:S02]  /*6ad0*/  MUFU.EX2 R136, R3 ;  /* 0x0000000300887308 */ /* 0x0002a40000000800 */
[----:B-1----:R-:W-:Y:S01]  /*6ae0*/  FMUL.FTZ R3, R0, UR4 ;  /* 0x0000000400037c20 */ /* 0x002fe20008410000 */
[----:B------:R-:W-:Y:S01]  /*6af0*/  FADD.FTZ R0, -R137, R134 ;  /* 0x0000008689007221 */ /* 0x000fe20000010100 */
[----:B------:R-:W-:Y:S06]  /*6b00*/  FMUL.FTZ R134, R138, UR4 ;  /* 0x000000048a867c20 */ /* 0x000fec0008410000 */
[----:B------:R3:W1:Y:S02]  /*6b10*/  MUFU.EX2 R133, R3 ;  /* 0x0000000300857308 */ /* 0x0006640000000800 */
[----:B---3--:R-:W-:Y:S01]  /*6b20*/  FMNMX.FTZ R3, R2, R132, !PT ;  /* 0x0000008402037209 */ /* 0x008fe20007810000 */
[----:B------:R-:W-:Y:S01]  /*6b30*/  FMUL.FTZ R132, R139, UR4 ;  /* 0x000000048b847c20 */ /* 0x000fe20008410000 */
[----:B------:R-:W-:Y:S03]  /*6b40*/  FMUL.FTZ R2, R0, UR4 ;  /* 0x0000000400027c20 */ /* 0x000fe60008410000 */
[C---:B------:R-:W-:Y:S01]  /*6b50*/  FMUL.FTZ R172, R3.reuse, UR4 ;  /* 0x0000000403ac7c20 */ /* 0x040fe20008410000 */
[----:B------:R-:W-:Y:S01]  /*6b60*/  FSEL R132, R132, RZ, P1 ;  /* 0x000000ff84847208 */ /* 0x000fe20000800000 */
[----:B------:R-:W-:Y:S01]  /*6b70*/  FADD.FTZ R0, -R3, R135 ;  /* 0x0000008703007221 */ /* 0x000fe20000010100 */
[----:B------:R-:W-:Y:S01]  /*6b80*/  MUFU.EX2 R2, R2 ;  /* 0x0000000200027308 */ /* 0x000fe20000000800 */
[----:B------:R-:W-:Y:S01]  /*6b90*/  FSETP.NEU.FTZ.AND P1, PT, R138, -INF , PT ;  /* 0xff8000008a00780b */ /* 0x000fe20003f3d000 */
[----:B------:R-:W-:Y:S01]  /*6ba0*/  FMUL.FTZ R135, R137, UR4 ;  /* 0x0000000489877c20 */ /* 0x000fe20008410000 */
[--C-:B------:R-:W-:Y:S01]  /*6bb0*/  FFMA.FTZ R20, R20, UR4, -R132.reuse ;  /* 0x0000000414147c23 */ /* 0x100fe20008010884 */
[--C-:B------:R-:W-:Y:S01]  /*6bc0*/  FFMA.FTZ R21, R21, UR4, -R132.reuse ;  /* 0x0000000415157c23 */ /* 0x100fe20008010884 */
[--C-:B------:R-:W-:Y:S01]  /*6bd0*/  FFMA.FTZ R48, R48, UR4, -R132.reuse ;  /* 0x0000000430307c23 */ /* 0x100fe20008010884 */
[--C-:B------:R-:W-:Y:S01]  /*6be0*/  FFMA.FTZ R49, R49, UR4, -R132.reuse ;  /* 0x0000000431317c23 */ /* 0x100fe20008010884 */
[--C-:B------:R-:W-:Y:S03]  /*6bf0*/  FFMA.FTZ R52, R52, UR4, -R132.reuse ;  /* 0x0000000434347c23 */ /* 0x100fe60008010884 */
[----:B------:R-:W-:Y:S01]  /*6c00*/  MUFU.EX2 R190, R20 ;  /* 0x0000001400be7308 */ /* 0x000fe20000000800 */
[--C-:B------:R-:W-:Y:S01]  /*6c10*/  FFMA.FTZ R53, R53, UR4, -R132.reuse ;  /* 0x0000000435357c23 */ /* 0x100fe20008010884 */
[----:B------:R-:W-:Y:S01]  /*6c20*/  FSEL R134, R134, RZ, P1 ;  /* 0x000000ff86867208 */ /* 0x000fe20000800000 */
[--C-:B------:R-:W-:Y:S01]  /*6c30*/  FFMA.FTZ R16, R16, UR4, -R132.reuse ;  /* 0x0000000410107c23 */ /* 0x100fe20008010884 */
[--C-:B------:R-:W-:Y:S01]  /*6c40*/  FFMA.FTZ R17, R17, UR4, -R132.reuse ;  /* 0x0000000411117c23 */ /* 0x100fe20008010884 */
[----:B------:R-:W-:Y:S01]  /*6c50*/  FSETP.NEU.FTZ.AND P1, PT, R137, -INF , PT ;  /* 0xff8000008900780b */ /* 0x000fe20003f3d000 */
[----:B------:R-:W-:Y:S01]  /*6c60*/  FFMA.FTZ R36, R36, UR4, -R132 ;  /* 0x0000000424247c23 */ /* 0x000fe20008010884 */
[--C-:B------:R-:W-:Y:S03]  /*6c70*/  FFMA.FTZ R22, R22, UR4, -R134.reuse ;  /* 0x0000000416167c23 */ /* 0x100fe60008010886 */
[----:B------:R-:W-:Y:S01]  /*6c80*/  MUFU.EX2 R197, R21 ;  /* 0x0000001500c57308 */ /* 0x000fe20000000800 */
[--C-:B------:R-:W-:Y:S01]  /*6c90*/  FFMA.FTZ R23, R23, UR4, -R134.reuse ;  /* 0x0000000417177c23 */ /* 0x100fe20008010886 */
[--C-:B------:R-:W-:Y:S01]  /*6ca0*/  FFMA.FTZ R50, R50, UR4, -R134.reuse ;  /* 0x0000000432327c23 */ /* 0x100fe20008010886 */
[--C-:B------:R-:W-:Y:S01]  /*6cb0*/  FFMA.FTZ R51, R51, UR4, -R134.reuse ;  /* 0x0000000433337c23 */ /* 0x100fe20008010886 */
[--C-:B------:R-:W-:Y:S01]  /*6cc0*/  FFMA.FTZ R54, R54, UR4, -R134.reuse ;  /* 0x0000000436367c23 */ /* 0x100fe20008010886 */
[--C-:B------:R-:W-:Y:S01]  /*6cd0*/  FFMA.FTZ R55, R55, UR4, -R134.reuse ;  /* 0x0000000437377c23 */ /* 0x100fe20008010886 */
[----:B------:R-:W-:Y:S01]  /*6ce0*/  FSEL R135, R135, RZ, P1 ;  /* 0x000000ff87877208 */ /* 0x000fe20000800000 */
[--C-:B------:R-:W-:Y:S03]  /*6cf0*/  FFMA.FTZ R18, R18, UR4, -R134.reuse ;  /* 0x0000000412127c23 */ /* 0x100fe60008010886 */
[----:B------:R-:W-:Y:S01]  /*6d00*/  MUFU.EX2 R189, R22 ;  /* 0x0000001600bd7308 */ /* 0x000fe20000000800 */
[----:B------:R-:W-:Y:S01]  /*6d10*/  FFMA.FTZ R19, R19, UR4, -R134 ;  /* 0x0000000413137c23 */ /* 0x000fe20008010886 */
[----:B------:R-:W-:Y:S01]  /*6d20*/  FSETP.NEU.FTZ.AND P1, PT, R3, -INF , PT ;  /* 0xff8000000300780b */ /* 0x000fe20003f3d000 */
[--C-:B------:R-:W-:Y:S01]  /*6d30*/  FFMA.FTZ R44, R44, UR4, -R135.reuse ;  /* 0x000000042c2c7c23 */ /* 0x100fe20008010887 */
[--C-:B------:R-:W-:Y:S01]  /*6d40*/  FFMA.FTZ R45, R45, UR4, -R135.reuse ;  /* 0x000000042d2d7c23 */ /* 0x100fe20008010887 */
[----:B------:R-:W-:Y:S01]  /*6d50*/  FFMA.FTZ R37, R37, UR4, -R132 ;  /* 0x0000000425257c23 */ /* 0x000fe20008010884 */
[----:B------:R-:W-:Y:S01]  /*6d60*/  FSEL R172, R172, RZ, P1 ;  /* 0x000000ffacac7208 */ /* 0x000fe20000800000 */
[--C-:B------:R-:W-:Y:S03]  /*6d70*/  FFMA.FTZ R38, R38, UR4, -R134.reuse ;  /* 0x0000000426267c23 */ /* 0x100fe60008010886 */
[----:B------:R3:W-:Y:S01]  /*6d80*/  MUFU.EX2 R194, R23 ;  /* 0x0000001700c27308 */ /* 0x0007e20000000800 */
[----:B------:R-:W-:Y:S01]  /*6d90*/  FFMA.FTZ R39, R39, UR4, -R134 ;  /* 0x0000000427277c23 */ /* 0x000fe20008010886 */
[--C-:B------:R-:W-:Y:S01]  /*6da0*/  FFMA.FTZ R40, R40, UR4, -R135.reuse ;  /* 0x0000000428287c23 */ /* 0x100fe20008010887 */
[--C-:B------:R-:W-:Y:S01]  /*6db0*/  FFMA.FTZ R46, R46, UR4, -R172.reuse ;  /* 0x000000042e2e7c23 */ /* 0x100fe200080108ac */
[--C-:B------:R-:W-:Y:S01]  /*6dc0*/  FFMA.FTZ R47, R47, UR4, -R172.reuse ;  /* 0x000000042f2f7c23 */ /* 0x100fe200080108ac */
[--C-:B------:R-:W-:Y:S01]  /*6dd0*/  FFMA.FTZ R41, R41, UR4, -R135.reuse ;  /* 0x0000000429297c23 */ /* 0x100fe20008010887 */
[--C-:B------:R-:W-:Y:S01]  /*6de0*/  FFMA.FTZ R42, R42, UR4, -R172.reuse ;  /* 0x000000042a2a7c23 */ /* 0x100fe200080108ac */
[--C-:B------:R-:W-:Y:S03]  /*6df0*/  FFMA.FTZ R43, R43, UR4, -R172.reuse ;  /* 0x000000042b2b7c23 */ /* 0x100fe600080108ac */
[----:B------:R-:W-:Y:S01]  /*6e00*/  MUFU.EX2 R208, R44 ;  /* 0x0000002c00d07308 */ /* 0x000fe20000000800 */
[--C-:B------:R-:W-:Y:S01]  /*6e10*/  FFMA.FTZ R24, R24, UR4, -R135.reuse ;  /* 0x0000000418187c23 */ /* 0x100fe20008010887 */
[--C-:B------:R-:W-:Y:S01]  /*6e20*/  FFMA.FTZ R25, R25, UR4, -R135.reuse ;  /* 0x0000000419197c23 */ /* 0x100fe20008010887 */
[--C-:B------:R-:W-:Y:S01]  /*6e30*/  FFMA.FTZ R26, R26, UR4, -R172.reuse ;  /* 0x000000041a1a7c23 */ /* 0x100fe200080108ac */
[--C-:B------:R-:W-:Y:S01]  /*6e40*/  FFMA.FTZ R27, R27, UR4, -R172.reuse ;  /* 0x000000041b1b7c23 */ /* 0x100fe200080108ac */
[--C-:B------:R-:W-:Y:S01]  /*6e50*/  FFMA.FTZ R28, R28, UR4, -R135.reuse ;  /* 0x000000041c1c7c23 */ /* 0x100fe20008010887 */
[--C-:B------:R-:W-:Y:S01]  /*6e60*/  FFMA.FTZ R29, R29, UR4, -R135.reuse ;  /* 0x000000041d1d7c23 */ /* 0x100fe20008010887 */
[--C-:B------:R-:W-:Y:S03]  /*6e70*/  FFMA.FTZ R30, R30, UR4, -R172.reuse ;  /* 0x000000041e1e7c23 */ /* 0x100fe600080108ac */
[----:B------:R-:W-:Y:S01]  /*6e80*/  MUFU.EX2 R233, R45 ;  /* 0x0000002d00e97308 */ /* 0x000fe20000000800 */
[----:B---3--:R-:W3:Y:S01]  /*6e90*/  LDSM.16.MT88.4 R20, [R212+0x4000] ;  /* 0x00400000d414783b */ /* 0x008ee20000004200 */
[----:B------:R-:W-:Y:S01]  /*6ea0*/  FFMA.FTZ R31, R31, UR4, -R172 ;  /* 0x000000041f1f7c23 */ /* 0x000fe200080108ac */
[--C-:B------:R-:W-:Y:S01]  /*6eb0*/  FFMA.FTZ R32, R32, UR4, -R132.reuse ;  /* 0x0000000420207c23 */ /* 0x100fe20008010884 */
[----:B------:R-:W-:Y:S01]  /*6ec0*/  FFMA.FTZ R33, R33, UR4, -R132 ;  /* 0x0000000421217c23 */ /* 0x000fe20008010884 */
[--C-:B------:R-:W-:Y:S01]  /*6ed0*/  FFMA.FTZ R34, R34, UR4, -R134.reuse ;  /* 0x0000000422227c23 */ /* 0x100fe20008010886 */
[--C-:B------:R-:W-:Y:S01]  /*6ee0*/  FFMA.FTZ R35, R35, UR4, -R134.reuse ;  /* 0x0000000423237c23 */ /* 0x100fe20008010886 */
[--C-:B------:R-:W-:Y:S03]  /*6ef0*/  FFMA.FTZ R71, R71, UR4, -R134.reuse ;  /* 0x0000000447477c23 */ /* 0x100fe60008010886 */
[----:B------:R-:W-:Y:S01]  /*6f00*/  MUFU.EX2 R211, R46 ;  /* 0x0000002e00d37308 */ /* 0x000fe20000000800 */
[----:B------:R-:W-:Y:S01]  /*6f10*/  FFMA.FTZ R82, R82, UR4, -R134 ;  /* 0x0000000452527c23 */ /* 0x000fe20008010886 */
[--C-:B------:R-:W-:Y:S01]  /*6f20*/  FFMA.FTZ R73, R73, UR4, -R135.reuse ;  /* 0x0000000449497c23 */ /* 0x100fe20008010887 */
[--C-:B------:R-:W-:Y:S01]  /*6f30*/  FFMA.FTZ R76, R76, UR4, -R135.reuse ;  /* 0x000000044c4c7c23 */ /* 0x100fe20008010887 */
[--C-:B------:R-:W-:Y:S01]  /*6f40*/  FFMA.FTZ R4, R4, UR4, -R132.reuse ;  /* 0x0000000404047c23 */ /* 0x100fe20008010884 */
[----:B------:R-:W-:Y:S01]  /*6f50*/  FFMA.FTZ R5, R5, UR4, -R132 ;  /* 0x0000000405057c23 */ /* 0x000fe20008010884 */
[--C-:B------:R-:W-:Y:S01]  /*6f60*/  FFMA.FTZ R6, R6, UR4, -R134.reuse ;  /* 0x0000000406067c23 */ /* 0x100fe20008010886 */
[----:B------:R-:W-:Y:S03]  /*6f70*/  FFMA.FTZ R7, R7, UR4, -R134 ;  /* 0x0000000407077c23 */ /* 0x000fe60008010886 */
[----:B------:R4:W-:Y:S01]  /*6f80*/  MUFU.EX2 R235, R47 ;  /* 0x0000002f00eb7308 */ /* 0x0009e20000000800 */
[----:B------:R-:W-:Y:S01]  /*6f90*/  FMUL.FTZ R0, R0, UR4 ;  /* 0x0000000400007c20 */ /* 0x000fe20008410000 */
[--C-:B------:R-:W-:Y:S01]  /*6fa0*/  FFMA.FTZ R8, R8, UR4, -R135.reuse ;  /* 0x0000000408087c23 */ /* 0x100fe20008010887 */
[--C-:B------:R-:W-:Y:S01]  /*6fb0*/  FFMA.FTZ R9, R9, UR4, -R135.reuse ;  /* 0x0000000409097c23 */ /* 0x100fe20008010887 */
[--C-:B------:R-:W-:Y:S01]  /*6fc0*/  FFMA.FTZ R10, R10, UR4, -R172.reuse ;  /* 0x000000040a0a7c23 */ /* 0x100fe200080108ac */
[--C-:B------:R-:W-:Y:S01]  /*6fd0*/  FFMA.FTZ R11, R11, UR4, -R172.reuse ;  /* 0x000000040b0b7c23 */ /* 0x100fe200080108ac */
[--C-:B------:R-:W-:Y:S01]  /*6fe0*/  FFMA.FTZ R12, R12, UR4, -R135.reuse ;  /* 0x000000040c0c7c23 */ /* 0x100fe20008010887 */
[--C-:B------:R-:W-:Y:S03]  /*6ff0*/  FFMA.FTZ R13, R13, UR4, -R135.reuse ;  /* 0x000000040d0d7c23 */ /* 0x100fe60008010887 */
[----:B------:R2:W-:Y:S01]  /*7000*/  MUFU.EX2 R177, R4 ;  /* 0x0000000400b17308 */ /* 0x0005e20000000800 */
[--C-:B------:R-:W-:Y:S01]  /*7010*/  FFMA.FTZ R14, R14, UR4, -R172.reuse ;  /* 0x000000040e0e7c23 */ /* 0x100fe200080108ac */
[----:B------:R-:W-:Y:S01]  /*7020*/  FFMA.FTZ R15, R15, UR4, -R172 ;  /* 0x000000040f0f7c23 */ /* 0x000fe200080108ac */
[----:B------:R-:W-:Y:S01]  /*7030*/  FFMA.FTZ R67, R67, UR4, -R134 ;  /* 0x0000000443437c23 */ /* 0x000fe20008010886 */
[--C-:B------:R-:W-:Y:S01]  /*7040*/  FFMA.FTZ R64, R64, UR4, -R132.reuse ;  /* 0x0000000440407c23 */ /* 0x100fe20008010884 */
[----:B------:R-:W-:Y:S01]  /*7050*/  FFMA.FTZ R65, R65, UR4, -R132 ;  /* 0x0000000441417c23 */ /* 0x000fe20008010884 */
[----:B------:R-:W-:Y:S01]  /*7060*/  FFMA.FTZ R66, R66, UR4, -R134 ;  /* 0x0000000442427c23 */ /* 0x000fe20008010886 */
[--C-:B------:R-:W-:Y:S03]  /*7070*/  FFMA.FTZ R59, R59, UR4, -R172.reuse ;  /* 0x000000043b3b7c23 */ /* 0x100fe600080108ac */
[----:B------:R5:W3:Y:S01]  /*7080*/  MUFU.EX2 R179, R5 ;  /* 0x0000000500b37308 */ /* 0x000ae20000000800 */
[----:B----4-:R-:W4:Y:S01]  /*7090*/  LDSM.16.MT88.4 R44, [R213+0x4000] ;  /* 0x00400000d52c783b */ /* 0x010f220000004200 */
[--C-:B------:R-:W-:Y:S01]  /*70a0*/  FFMA.FTZ R60, R60, UR4, -R135.reuse ;  /* 0x000000043c3c7c23 */ /* 0x100fe20008010887 */
[--C-:B------:R-:W-:Y:S01]  /*70b0*/  FFMA.FTZ R61, R61, UR4, -R135.reuse ;  /* 0x000000043d3d7c23 */ /* 0x100fe20008010887 */
[--C-:B------:R-:W-:Y:S01]  /*70c0*/  FFMA.FTZ R62, R62, UR4, -R172.reuse ;  /* 0x000000043e3e7c23 */ /* 0x100fe200080108ac */
[--C-:B------:R-:W-:Y:S01]  /*70d0*/  FFMA.FTZ R63, R63, UR4, -R172.reuse ;  /* 0x000000043f3f7c23 */ /* 0x100fe200080108ac */
[--C-:B------:R-:W-:Y:S01]  /*70e0*/  FFMA.FTZ R56, R56, UR4, -R135.reuse ;  /* 0x0000000438387c23 */ /* 0x100fe20008010887 */
[--C-:B------:R-:W-:Y:S03]  /*70f0*/  FFMA.FTZ R57, R57, UR4, -R135.reuse ;  /* 0x0000000439397c23 */ /* 0x100fe60008010887 */
[----:B------:R1:W-:Y:S01]  /*7100*/  MUFU.EX2 R175, R6 ;  /* 0x0000000600af7308 */ /* 0x0003e20000000800 */
[----:B--2---:R-:W-:Y:S01]  /*7110*/  FMUL.FTZ R4, R136, R144 ;  /* 0x0000009088047220 */ /* 0x004fe20000410000 */
[----:B------:R-:W-:Y:S01]  /*7120*/  FFMA.FTZ R58, R58, UR4, -R172 ;  /* 0x000000043a3a7c23 */ /* 0x000fe200080108ac */
[--C-:B------:R-:W-:Y:S01]  /*7130*/  FFMA.FTZ R68, R68, UR4, -R132.reuse ;  /* 0x0000000444447c23 */ /* 0x100fe20008010884 */
[----:B------:R-:W-:Y:S01]  /*7140*/  FFMA.FTZ R69, R69, UR4, -R132 ;  /* 0x0000000445457c23 */ /* 0x000fe20008010884 */
[----:B------:R-:W-:Y:S01]  /*7150*/  FFMA.FTZ R70, R70, UR4, -R134 ;  /* 0x0000000446467c23 */ /* 0x000fe20008010886 */
[--C-:B------:R-:W-:Y:S01]  /*7160*/  FFMA.FTZ R80, R80, UR4, -R132.reuse ;  /* 0x0000000450507c23 */ /* 0x100fe20008010884 */
[----:B------:R-:W-:Y:S03]  /*7170*/  FFMA.FTZ R81, R81, UR4, -R132 ;  /* 0x0000000451517c23 */ /* 0x000fe60008010884 */
[----:B------:R2:W4:Y:S01]  /*7180*/  MUFU.EX2 R178, R7 ;  /* 0x0000000700b27308 */ /* 0x0005220000000800 */
[----:B-----5:R-:W-:Y:S01]  /*7190*/  FMUL.FTZ R5, R136, R145 ;  /* 0x0000009188057220 */ /* 0x020fe20000410000 */
[----:B------:R-:W-:Y:S01]  /*71a0*/  FFMA.FTZ R83, R83, UR4, -R134 ;  /* 0x0000000453537c23 */ /* 0x000fe20008010886 */
[--C-:B------:R-:W-:Y:S01]  /*71b0*/  FFMA.FTZ R72, R72, UR4, -R135.reuse ;  /* 0x0000000448487c23 */ /* 0x100fe20008010887 */
[--C-:B------:R-:W-:Y:S01]  /*71c0*/  FFMA.FTZ R74, R74, UR4, -R172.reuse ;  /* 0x000000044a4a7c23 */ /* 0x100fe200080108ac */
[--C-:B------:R-:W-:Y:S01]  /*71d0*/  FFMA.FTZ R75, R75, UR4, -R172.reuse ;  /* 0x000000044b4b7c23 */ /* 0x100fe200080108ac */
[--C-:B------:R-:W-:Y:S01]  /*71e0*/  FFMA.FTZ R77, R77, UR4, -R135.reuse ;  /* 0x000000044d4d7c23 */ /* 0x100fe20008010887 */
[--C-:B------:R-:W-:Y:S03]  /*71f0*/  FFMA.FTZ R78, R78, UR4, -R172.reuse ;  /* 0x000000044e4e7c23 */ /* 0x100fe600080108ac */
[----:B------:R5:W-:Y:S01]  /*7200*/  MUFU.EX2 R195, R16 ;  /* 0x0000001000c37308 */ /* 0x000be20000000800 */
[----:B-1----:R-:W-:Y:S01]  /*7210*/  FMUL.FTZ R6, R133, R146 ;  /* 0x0000009285067220 */ /* 0x002fe20000410000 */
[----:B------:R-:W-:Y:S01]  /*7220*/  FFMA.FTZ R79, R79, UR4, -R172 ;  /* 0x000000044f4f7c23 */ /* 0x000fe200080108ac */
[--C-:B------:R-:W-:Y:S01]  /*7230*/  FFMA.FTZ R84, R84, UR4, -R132.reuse ;  /* 0x0000000454547c23 */ /* 0x100fe20008010884 */
[----:B------:R-:W-:Y:S01]  /*7240*/  FFMA.FTZ R85, R85, UR4, -R132 ;  /* 0x0000000455557c23 */ /* 0x000fe20008010884 */
[--C-:B------:R-:W-:Y:S01]  /*7250*/  FFMA.FTZ R86, R86, UR4, -R134.reuse ;  /* 0x0000000456567c23 */ /* 0x100fe20008010886 */
[----:B------:R-:W-:Y:S01]  /*7260*/  FFMA.FTZ R87, R87, UR4, -R134 ;  /* 0x0000000457577c23 */ /* 0x000fe20008010886 */
[--C-:B------:R-:W-:Y:S03]  /*7270*/  FFMA.FTZ R96, R96, UR4, -R132.reuse ;  /* 0x0000000460607c23 */ /* 0x100fe60008010884 */
[----:B------:R1:W4:Y:S01]  /*7280*/  MUFU.EX2 R203, R17 ;  /* 0x0000001100cb7308 */ /* 0x0003220000000800 */
[----:B--2---:R-:W-:Y:S01]  /*7290*/  FMUL.FTZ R7, R133, R147 ;  /* 0x0000009385077220 */ /* 0x004fe20000410000 */
[----:B------:R-:W-:Y:S01]  /*72a0*/  FFMA.FTZ R97, R97, UR4, -R132 ;  /* 0x0000000461617c23 */ /* 0x000fe20008010884 */
[--C-:B------:R-:W-:Y:S01]  /*72b0*/  FFMA.FTZ R98, R98, UR4, -R134.reuse ;  /* 0x0000000462627c23 */ /* 0x100fe20008010886 */
[----:B------:R-:W-:Y:S01]  /*72c0*/  FFMA.FTZ R99, R99, UR4, -R134 ;  /* 0x0000000463637c23 */ /* 0x000fe20008010886 */
[--C-:B------:R-:W-:Y:S01]  /*72d0*/  FFMA.FTZ R88, R88, UR4, -R135.reuse ;  /* 0x0000000458587c23 */ /* 0x100fe20008010887 */
[--C-:B------:R-:W-:Y:S01]  /*72e0*/  FFMA.FTZ R89, R89, UR4, -R135.reuse ;  /* 0x0000000459597c23 */ /* 0x100fe20008010887 */
[--C-:B------:R-:W-:Y:S03]  /*72f0*/  FFMA.FTZ R90, R90, UR4, -R172.reuse ;  /* 0x000000045a5a7c23 */ /* 0x100fe600080108ac */
[----:B------:R2:W-:Y:S01]  /*7300*/  MUFU.EX2 R192, R18 ;  /* 0x0000001200c07308 */ /* 0x0005e20000000800 */
[----:B-----5:R-:W-:Y:S01]  /*7310*/  FMUL.FTZ R16, R136, R148 ;  /* 0x0000009488107220 */ /* 0x020fe20000410000 */
[--C-:B------:R-:W-:Y:S01]  /*7320*/  FFMA.FTZ R91, R91, UR4, -R172.reuse ;  /* 0x000000045b5b7c23 */ /* 0x100fe200080108ac */
[--C-:B------:R-:W-:Y:S01]  /*7330*/  FFMA.FTZ R92, R92, UR4, -R135.reuse ;  /* 0x000000045c5c7c23 */ /* 0x100fe20008010887 */
[--C-:B------:R-:W-:Y:S01]  /*7340*/  FFMA.FTZ R93, R93, UR4, -R135.reuse ;  /* 0x000000045d5d7c23 */ /* 0x100fe20008010887 */
[--C-:B------:R-:W-:Y:S01]  /*7350*/  FFMA.FTZ R94, R94, UR4, -R172.reuse ;  /* 0x000000045e5e7c23 */ /* 0x100fe200080108ac */
[----:B------:R-:W-:Y:S01]  /*7360*/  FFMA.FTZ R95, R95, UR4, -R172 ;  /* 0x000000045f5f7c23 */ /* 0x000fe200080108ac */
[--C-:B------:R-:W-:Y:S03]  /*7370*/  FFMA.FTZ R100, R100, UR4, -R132.reuse ;  /* 0x0000000464647c23 */ /* 0x100fe60008010884 */
[----:B------:R5:W4:Y:S01]  /*7380*/  MUFU.EX2 R201, R19 ;  /* 0x0000001300c97308 */ /* 0x000b220000000800 */
[----:B-1----:R-:W-:Y:S01]  /*7390*/  FMUL.FTZ R17, R136, R149 ;  /* 0x0000009588117220 */ /* 0x002fe20000410000 */
[----:B------:R-:W-:Y:S01]  /*73a0*/  FFMA.FTZ R101, R101, UR4, -R132 ;  /* 0x0000000465657c23 */ /* 0x000fe20008010884 */
[--C-:B------:R-:W-:Y:S01]  /*73b0*/  FFMA.FTZ R102, R102, UR4, -R134.reuse ;  /* 0x0000000466667c23 */ /* 0x100fe20008010886 */
[----:B------:R-:W-:Y:S01]  /*73c0*/  FFMA.FTZ R103, R103, UR4, -R134 ;  /* 0x0000000467677c23 */ /* 0x000fe20008010886 */
[--C-:B------:R-:W-:Y:S01]  /*73d0*/  FFMA.FTZ R112, R112, UR4, -R132.reuse ;  /* 0x0000000470707c23 */ /* 0x100fe20008010884 */
[----:B------:R-:W-:Y:S01]  /*73e0*/  FFMA.FTZ R113, R113, UR4, -R132 ;  /* 0x0000000471717c23 */ /* 0x000fe20008010884 */
[--C-:B------:R-:W-:Y:S03]  /*73f0*/  FFMA.FTZ R114, R114, UR4, -R134.reuse ;  /* 0x0000000472727c23 */ /* 0x100fe60008010886 */
[----:B------:R3:W-:Y:S01]  /*7400*/  MUFU.EX2 R209, R36 ;  /* 0x0000002400d17308 */ /* 0x0007e20000000800 */
[----:B--2---:R-:W-:Y:S01]  /*7410*/  FMUL.FTZ R18, R133, R150 ;  /* 0x0000009685127220 */ /* 0x004fe20000410000 */
[----:B------:R-:W-:Y:S01]  /*7420*/  FFMA.FTZ R115, R115, UR4, -R134 ;  /* 0x0000000473737c23 */ /* 0x000fe20008010886 */
[--C-:B------:R-:W-:Y:S01]  /*7430*/  FFMA.FTZ R104, R104, UR4, -R135.reuse ;  /* 0x0000000468687c23 */ /* 0x100fe20008010887 */
[--C-:B------:R-:W-:Y:S01]  /*7440*/  FFMA.FTZ R105, R105, UR4, -R135.reuse ;  /* 0x0000000469697c23 */ /* 0x100fe20008010887 */
[--C-:B------:R-:W-:Y:S01]  /*7450*/  FFMA.FTZ R106, R106, UR4, -R172.reuse ;  /* 0x000000046a6a7c23 */ /* 0x100fe200080108ac */
[--C-:B------:R-:W-:Y:S01]  /*7460*/  FFMA.FTZ R107, R107, UR4, -R172.reuse ;  /* 0x000000046b6b7c23 */ /* 0x100fe200080108ac */
[--C-:B------:R-:W-:Y:S03]  /*7470*/  FFMA.FTZ R108, R108, UR4, -R135.reuse ;  /* 0x000000046c6c7c23 */ /* 0x100fe60008010887 */
[----:B------:R4:W-:Y:S01]  /*7480*/  MUFU.EX2 R238, R37 ;  /* 0x0000002500ee7308 */ /* 0x0009e20000000800 */
[----:B-----5:R-:W-:Y:S01]  /*7490*/  FMUL.FTZ R19, R133, R151 ;  /* 0x0000009785137220 */ /* 0x020fe20000410000 */
[--C-:B------:R-:W-:Y:S01]  /*74a0*/  FFMA.FTZ R109, R109, UR4, -R135.reuse ;  /* 0x000000046d6d7c23 */ /* 0x100fe20008010887 */
[----:B------:R-:W-:Y:S01]  /*74b0*/  LDSM.16.MT88.4 R148, [R212+0x5c00] ;  /* 0x005c0000d494783b */ /* 0x000fe20000004200 */
[--C-:B------:R-:W-:Y:S01]  /*74c0*/  FFMA.FTZ R110, R110, UR4, -R172.reuse ;  /* 0x000000046e6e7c23 */ /* 0x100fe200080108ac */
[----:B------:R-:W-:Y:S01]  /*74d0*/  FFMA.FTZ R111, R111, UR4, -R172 ;  /* 0x000000046f6f7c23 */ /* 0x000fe200080108ac */
[--C-:B------:R-:W-:Y:S01]  /*74e0*/  FFMA.FTZ R116, R116, UR4, -R132.reuse ;  /* 0x0000000474747c23 */ /* 0x100fe20008010884 */
[--C-:B------:R-:W-:Y:S03]  /*74f0*/  FFMA.FTZ R117, R117, UR4, -R132.reuse ;  /* 0x0000000475757c23 */ /* 0x100fe60008010884 */
[----:B------:R1:W-:Y:S01]  /*7500*/  MUFU.EX2 R206, R38 ;  /* 0x0000002600ce7308 */ /* 0x0003e20000000800 */
[----:B---3--:R-:W-:Y:S01]  /*7510*/  F2FP.F16.F32.PACK_AB R36, R179, R177 ;  /* 0x000000b1b324723e */ /* 0x008fe200000000ff */
[----:B------:R-:W-:Y:S01]  /*7520*/  FFMA.FTZ R128, R128, UR4, -R132 ;  /* 0x0000000480807c23 */ /* 0x000fe20008010884 */
[--C-:B------:R-:W-:Y:S01]  /*7530*/  FFMA.FTZ R118, R118, UR4, -R134.reuse ;  /* 0x0000000476767c23 */ /* 0x100fe20008010886 */
[--C-:B------:R-:W-:Y:S01]  /*7540*/  FFMA.FTZ R119, R119, UR4, -R134.reuse ;  /* 0x0000000477777c23 */ /* 0x100fe20008010886 */
[----:B------:R-:W-:Y:S01]  /*7550*/  FFMA.FTZ R130, R130, UR4, -R134 ;  /* 0x0000000482827c23 */ /* 0x000fe20008010886 */
[----:B------:R-:W-:Y:S01]  /*7560*/  FFMA.FTZ R132, R129, UR4, -R132 ;  /* 0x0000000481847c23 */ /* 0x000fe20008010884 */
[----:B------:R-:W-:Y:S03]  /*7570*/  FFMA.FTZ R134, R131, UR4, -R134 ;  /* 0x0000000483867c23 */ /* 0x000fe60008010886 */
[----:B------:R2:W-:Y:S01]  /*7580*/  MUFU.EX2 R236, R39 ;  /* 0x0000002700ec7308 */ /* 0x0005e20000000800 */
[----:B----4-:R-:W-:Y:S01]  /*7590*/  F2FP.F16.F32.PACK_AB R37, R178, R175 ;  /* 0x000000afb225723e */ /* 0x010fe200000000ff */
[--C-:B------:R-:W-:Y:S01]  /*75a0*/  FFMA.FTZ R120, R120, UR4, -R135.reuse ;  /* 0x0000000478787c23 */ /* 0x100fe20008010887 */
[--C-:B------:R-:W-:Y:S01]  /*75b0*/  FFMA.FTZ R121, R121, UR4, -R135.reuse ;  /* 0x0000000479797c23 */ /* 0x100fe20008010887 */
[--C-:B------:R-:W-:Y:S01]  /*75c0*/  FFMA.FTZ R124, R124, UR4, -R135.reuse ;  /* 0x000000047c7c7c23 */ /* 0x100fe20008010887 */
[--C-:B------:R-:W-:Y:S01]  /*75d0*/  FFMA.FTZ R122, R122, UR4, -R172.reuse ;  /* 0x000000047a7a7c23 */ /* 0x100fe200080108ac */
[--C-:B------:R-:W-:Y:S01]  /*75e0*/  FFMA.FTZ R123, R123, UR4, -R172.reuse ;  /* 0x000000047b7b7c23 */ /* 0x100fe200080108ac */
[--C-:B------:R-:W-:Y:S03]  /*75f0*/  FFMA.FTZ R126, R126, UR4, -R172.reuse ;  /* 0x000000047e7e7c23 */ /* 0x100fe600080108ac */
[----:B------:R-:W3:Y:S01]  /*7600*/  MUFU.EX2 R0, R0 ;  /* 0x0000000000007308 */ /* 0x000ee20000000800 */
[----:B-1----:R-:W-:Y:S01]  /*7610*/  F2FP.F16.F32.PACK_AB R38, R203, R195 ;  /* 0x000000c3cb26723e */ /* 0x002fe200000000ff */
[----:B------:R-:W-:Y:S01]  /*7620*/  FFMA.FTZ R135, R125, UR4, -R135 ;  /* 0x000000047d877c23 */ /* 0x000fe20008010887 */
[----:B------:R-:W-:Y:S07]  /*7630*/  FFMA.FTZ R172, R127, UR4, -R172 ;  /* 0x000000047fac7c23 */ /* 0x000fee00080108ac */
[----:B------:R1:W-:Y:S01]  /*7640*/  MUFU.EX2 R174, R8 ;  /* 0x0000000800ae7308 */ /* 0x0003e20000000800 */
[----:B--2---:R-:W-:Y:S09]  /*7650*/  F2FP.F16.F32.PACK_AB R39, R201, R192 ;  /* 0x000000c0c927723e */ /* 0x004ff200000000ff */
[----:B------:R2:W4:Y:S01]  /*7660*/  MUFU.EX2 R176, R9 ;  /* 0x0000000900b07308 */ /* 0x0005220000000800 */
[-C--:B------:R-:W-:Y:S09]  /*7670*/  HMMA.16816.F32 R4, R36, R20.reuse, R4 ;  /* 0x000000142404723c */ /* 0x080ff20000001804 */
[----:B------:R3:W-:Y:S02]  /*7680*/  MUFU.EX2 R173, R10 ;  /* 0x0000000a00ad7308 */ /* 0x0007e40000000800 */
[C---:B-1----:R-:W-:Y:S08]  /*7690*/  FMUL.FTZ R8, R2.reuse, R140 ;  /* 0x0000008c02087220 */ /* 0x042ff00000410000 */
[----:B------:R1:W5:Y:S01]  /*76a0*/  MUFU.EX2 R181, R11 ;  /* 0x0000000b00b57308 */ /* 0x0003620000000800 */
[----:B--2---:R-:W-:Y:S09]  /*76b0*/  FMUL.FTZ R9, R2, R141 ;  /* 0x0000008d02097220 */ /* 0x004ff20000410000 */
[----:B------:R2:W-:Y:S01]  /*76c0*/  MUFU.EX2 R183, R12 ;  /* 0x0000000c00b77308 */ /* 0x0005e20000000800 */
[C---:B---3--:R-:W-:Y:S09]  /*76d0*/  FMUL.FTZ R10, R0.reuse, R142 ;  /* 0x0000008e000a7220 */ /* 0x048ff20000410000 */
[----:B------:R3:W5:Y:S01]  /*76e0*/  MUFU.EX2 R193, R13 ;  /* 0x0000000d00c17308 */ /* 0x0007620000000800 */
[----:B-1----:R-:W-:Y:S09]  /*76f0*/  FMUL.FTZ R11, R0, R143 ;  /* 0x0000008f000b7220 */ /* 0x002ff20000410000 */
[----:B------:R1:W-:Y:S01]  /*7700*/  MUFU.EX2 R184, R14 ;  /* 0x0000000e00b87308 */ /* 0x0003e20000000800 */
[C---:B--2---:R-:W-:Y:S09]  /*7710*/  FMUL.FTZ R12, R2.reuse, R152 ;  /* 0x00000098020c7220 */ /* 0x044ff20000410000 */
[----:B------:R2:W5:Y:S01]  /*7720*/  MUFU.EX2 R191, R15 ;  /* 0x0000000f00bf7308 */ /* 0x0005620000000800 */
[----:B---3--:R-:W-:Y:S09]  /*7730*/  FMUL.FTZ R13, R2, R153 ;  /* 0x00000099020d7220 */ /* 0x008ff20000410000 */
[----:B------:R4:W-:Y:S01]  /*7740*/  MUFU.EX2 R199, R40 ;  /* 0x0000002800c77308 */ /* 0x0009e20000000800 */
[C---:B-1----:R-:W-:Y:S09]  /*7750*/  FMUL.FTZ R14, R0.reuse, R154 ;  /* 0x0000009a000e7220 */ /* 0x042ff20000410000 */
[----:B------:R5:W-:Y:S01]  /*7760*/  MUFU.EX2 R231, R41 ;  /* 0x0000002900e77308 */ /* 0x000be20000000800 */
[----:B--2---:R-:W-:Y:S09]  /*7770*/  FMUL.FTZ R15, R0, R155 ;  /* 0x0000009b000f7220 */ /* 0x004ff20000410000 */
[----:B------:R1:W-:Y:S01]  /*7780*/  MUFU.EX2 R202, R42 ;  /* 0x0000002a00ca7308 */ /* 0x0003e20000000800 */
[----:B----4-:R-:W-:Y:S09]  /*7790*/  F2FP.F16.F32.PACK_AB R40, R176, R174 ;  /* 0x000000aeb028723e */ /* 0x010ff200000000ff */
[----:B------:R2:W-:Y:S01]  /*77a0*/  MUFU.EX2 R207, R43 ;  /* 0x0000002b00cf7308 */ /* 0x0005e20000000800 */
[----:B-----5:R-:W-:Y:S09]  /*77b0*/  F2FP.F16.F32.PACK_AB R41, R181, R173 ;  /* 0x000000adb529723e */ /* 0x020ff200000000ff */
[----:B------:R-:W-:Y:S01]  /*77c0*/  MUFU.EX2 R239, R48 ;  /* 0x0000003000ef7308 */ /* 0x000fe20000000800 */
[----:B-1----:R-:W-:Y:S09]  /*77d0*/  F2FP.F16.F32.PACK_AB R42, R193, R183 ;  /* 0x000000b7c12a723e */ /* 0x002ff200000000ff */
[----:B------:R-:W-:Y:S01]  /*77e0*/  MUFU.EX2 R243, R49 ;  /* 0x0000003100f37308 */ /* 0x000fe20000000800 */
[----:B--2---:R-:W-:Y:S09]  /*77f0*/  F2FP.F16.F32.PACK_AB R43, R191, R184 ;  /* 0x000000b8bf2b723e */ /* 0x004ff200000000ff */
[----:B------:R-:W-:Y:S01]  /*7800*/  MUFU.EX2 R237, R50 ;  /* 0x0000003200ed7308 */ /* 0x000fe20000000800 */
[C---:B------:R-:W-:Y:S06]  /*7810*/  HMMA.16816.F32 R8, R40.reuse, R20, R8 ;  /* 0x000000142808723c */ /* 0x040fec0000001808 */
[-C--:B------:R-:W-:Y:S03]  /*7820*/  HMMA.16816.F32 R12, R40, R22.reuse, R12 ;  /* 0x00000016280c723c */ /* 0x080fe6000000180c */
[----:B------:R1:W-:Y:S02]  /*7830*/  MUFU.EX2 R241, R51 ;  /* 0x0000003300f17308 */ /* 0x0003e40000000800 */
[C---:B------:R-:W-:Y:S01]  /*7840*/  FMUL.FTZ R20, R136.reuse, R160 ;  /* 0x000000a088147220 */ /* 0x040fe20000410000 */
[C---:B------:R-:W-:Y:S07]  /*7850*/  HMMA.16816.F32 R16, R36.reuse, R22, R16 ;  /* 0x000000162410723c */ /* 0x040fee0000001810 */
[----:B------:R2:W-:Y:S01]  /*7860*/  MUFU.EX2 R180, R24 ;  /* 0x0000001800b47308 */ /* 0x0005e20000000800 */
[----:B------:R-:W-:Y:S03]  /*7870*/  FMUL.FTZ R21, R136, R161 ;  /* 0x000000a188157220 */ /* 0x000fe60000410000 */
[C---:B------:R-:W-:Y:S01]  /*7880*/  FMUL.FTZ R22, R133.reuse, R162 ;  /* 0x000000a285167220 */ /* 0x040fe20000410000 */
[----:B------:R-:W-:Y:S05]  /*7890*/  FMUL.FTZ R23, R133, R163 ;  /* 0x000000a385177220 */ /* 0x000fea0000410000 */
[----:B------:R3:W-:Y:S01]  /*78a0*/  MUFU.EX2 R185, R25 ;  /* 0x0000001900b97308 */ /* 0x0007e20000000800 */
[----:B-1----:R-:W1:Y:S01]  /*78b0*/  LDSM.16.MT88.4 R48, [R212+0x4400] ;  /* 0x00440000d430783b */ /* 0x002e620000004200 */
[-C--:B------:R-:W-:Y:S08]  /*78c0*/  HMMA.16816.F32 R20, R36, R44.reuse, R20 ;  /* 0x0000002c2414723c */ /* 0x080ff00000001814 */
[----:B------:R4:W-:Y:S03]  /*78d0*/  MUFU.EX2 R182, R26 ;  /* 0x0000001a00b67308 */ /* 0x0009e60000000800 */
[C---:B--2---:R-:W-:Y:S07]  /*78e0*/  FMUL.FTZ R24, R2.reuse, R156 ;  /* 0x0000009c02187220 */ /* 0x044fee0000410000 */
[----:B------:R2:W-:Y:S01]  /*78f0*/  MUFU.EX2 R186, R27 ;  /* 0x0000001b00ba7308 */ /* 0x0005e20000000800 */
[----:B---3--:R-:W-:Y:S09]  /*7900*/  FMUL.FTZ R25, R2, R157 ;  /* 0x0000009d02197220 */ /* 0x008ff20000410000 */
[----:B------:R3:W-:Y:S01]  /*7910*/  MUFU.EX2 R187, R28 ;  /* 0x0000001c00bb7308 */ /* 0x0007e20000000800 */
[C---:B----4-:R-:W-:Y:S09]  /*7920*/  FMUL.FTZ R26, R0.reuse, R158 ;  /* 0x0000009e001a7220 */ /* 0x050ff20000410000 */
[----:B------:R4:W-:Y:S01]  /*7930*/  MUFU.EX2 R200, R29 ;  /* 0x0000001d00c87308 */ /* 0x0009e20000000800 */
[----:B--2---:R-:W-:Y:S09]  /*7940*/  FMUL.FTZ R27, R0, R159 ;  /* 0x0000009f001b7220 */ /* 0x004ff20000410000 */
[----:B------:R2:W-:Y:S01]  /*7950*/  MUFU.EX2 R188, R30 ;  /* 0x0000001e00bc7308 */ /* 0x0005e20000000800 */
[C---:B------:R-:W-:Y:S04]  /*7960*/  HMMA.16816.F32 R24, R40.reuse, R44, R24 ;  /* 0x0000002c2818723c */ /* 0x040fe80000001818 */
[C---:B---3--:R-:W-:Y:S05]  /*7970*/  FMUL.FTZ R28, R2.reuse, R168 ;  /* 0x000000a8021c7220 */ /* 0x048fea0000410000 */
[----:B------:R3:W-:Y:S02]  /*7980*/  MUFU.EX2 R210, R31 ;  /* 0x0000001f00d27308 */ /* 0x0007e40000000800 */
[C---:B----4-:R-:W-:Y:S01]  /*7990*/  FMUL.FTZ R29, R2.reuse, R169 ;  /* 0x000000a9021d7220 */ /* 0x050fe20000410000 */
[----:B------:R-:W-:Y:S07]  /*79a0*/  FFMA.FTZ R2, R2, R228, R174 ;  /* 0x000000e402027223 */ /* 0x000fee00000100ae */
[----:B------:R-:W-:Y:S01]  /*79b0*/  MUFU.EX2 R234, R52 ;  /* 0x0000003400ea7308 */ /* 0x000fe20000000800 */
[----:B--2---:R-:W-:Y:S01]  /*79c0*/  FMUL.FTZ R30, R0, R170 ;  /* 0x000000aa001e7220 */ /* 0x004fe20000410000 */
[----:B------:R-:W-:Y:S08]  /*79d0*/  FADD.FTZ R2, R176, R2 ;  /* 0x00000002b0027221 */ /* 0x000ff00000010000 */
[----:B------:R-:W-:Y:S01]  /*79e0*/  MUFU.EX2 R242, R53 ;  /* 0x0000003500f27308 */ /* 0x000fe20000000800 */
[C---:B---3--:R-:W-:Y:S01]  /*79f0*/  FMUL.FTZ R31, R0.reuse, R171 ;  /* 0x000000ab001f7220 */ /* 0x048fe20000410000 */
[----:B------:R-:W-:Y:S04]  /*7a00*/  FFMA.FTZ R0, R0, R230, R173 ;  /* 0x000000e600007223 */ /* 0x000fe800000100ad */
[----:B------:R-:W-:Y:S04]  /*7a10*/  FADD.FTZ R0, R181, R0 ;  /* 0x00000000b5007221 */ /* 0x000fe80000010000 */
[----:B------:R-:W-:Y:S01]  /*7a20*/  MUFU.EX2 R232, R54 ;  /* 0x0000003600e87308 */ /* 0x000fe20000000800 */
[-C--:B------:R-:W-:Y:S09]  /*7a30*/  HMMA.16816.F32 R28, R40, R46.reuse, R28 ;  /* 0x0000002e281c723c */ /* 0x080ff2000000181c */
[----:B------:R2:W-:Y:S02]  /*7a40*/  MUFU.EX2 R240, R55 ;  /* 0x0000003700f07308 */ /* 0x0005e40000000800 */
[----:B------:R-:W-:Y:S02]  /*7a50*/  F2FP.F16.F32.PACK_AB R40, R197, R190 ;  /* 0x000000bec528723e */ /* 0x000fe400000000ff */
[----:B------:R-:W-:Y:S06]  /*7a60*/  F2FP.F16.F32.PACK_AB R41, R194, R189 ;  /* 0x000000bdc229723e */ /* 0x000fec00000000ff */
[----:B------:R3:W-:Y:S10]  /*7a70*/  MUFU.EX2 R198, R32 ;  /* 0x0000002000c67308 */ /* 0x0007f40000000800 */
[----:B------:R4:W5:Y:S01]  /*7a80*/  MUFU.EX2 R205, R33 ;  /* 0x0000002100cd7308 */ /* 0x0009620000000800 */
[----:B--2---:R-:W2:Y:S09]  /*7a90*/  LDSM.16.MT88.4 R52, [R213+0x4400] ;  /* 0x00440000d534783b */ /* 0x004eb20000004200 */
[----:B------:R1:W-:Y:S01]  /*7aa0*/  MUFU.EX2 R196, R34 ;  /* 0x0000002200c47308 */ /* 0x0003e20000000800 */
[C---:B---3--:R-:W-:Y:S09]  /*7ab0*/  FMUL.FTZ R32, R136.reuse, R164 ;  /* 0x000000a488207220 */ /* 0x048ff20000410000 */
[----:B------:R3:W3:Y:S01]  /*7ac0*/  MUFU.EX2 R204, R35 ;  /* 0x0000002300cc7308 */ /* 0x0006e20000000800 */
[C---:B----4-:R-:W-:Y:S01]  /*7ad0*/  FMUL.FTZ R33, R136.reuse, R165 ;  /* 0x000000a588217220 */ /* 0x050fe20000410000 */
[----:B-----5:R-:W-:Y:S01]  /*7ae0*/  F2FP.F16.F32.PACK_AB R42, R205, R198 ;  /* 0x000000c6cd2a723e */ /* 0x020fe200000000ff */
[----:B------:R-:W-:Y:S07]  /*7af0*/  FFMA.FTZ R136, R136, R227, R177 ;  /* 0x000000e388887223 */ /* 0x000fee00000100b1 */
[----:B------:R-:W-:Y:S01]  /*7b00*/  MUFU.EX2 R245, R64 ;  /* 0x0000004000f57308 */ /* 0x000fe20000000800 */
[C---:B-1----:R-:W-:Y:S09]  /*7b10*/  FMUL.FTZ R34, R133.reuse, R166 ;  /* 0x000000a685227220 */ /* 0x042ff20000410000 */
[----:B------:R-:W-:Y:S01]  /*7b20*/  MUFU.EX2 R246, R65 ;  /* 0x0000004100f67308 */ /* 0x000fe20000000800 */
[C---:B---3--:R-:W-:Y:S01]  /*7b30*/  FMUL.FTZ R35, R133.reuse, R167 ;  /* 0x000000a785237220 */ /* 0x048fe20000410000 */
[----:B------:R-:W-:Y:S01]  /*7b40*/  F2FP.F16.F32.PACK_AB R43, R204, R196 ;  /* 0x000000c4cc2b723e */ /* 0x000fe200000000ff */
[----:B------:R-:W-:Y:S07]  /*7b50*/  FFMA.FTZ R133, R133, R229, R175 ;  /* 0x000000e585857223 */ /* 0x000fee00000100af */
[----:B------:R-:W-:Y:S01]  /*7b60*/  MUFU.EX2 R244, R66 ;  /* 0x0000004200f47308 */ /* 0x000fe20000000800 */
[----:B------:R-:W-:Y:S01]  /*7b70*/  HMMA.16816.F32 R32, R36, R46, R32 ;  /* 0x0000002e2420723c */ /* 0x000fe20000001820 */
[----:B------:R-:W1:Y:S05]  /*7b80*/  LDSM.16.MT88.4 R44, [R212+0x4800] ;  /* 0x00480000d42c783b */ /* 0x000e6a0000004200 */
[-C--:B------:R-:W-:Y:S03]  /*7b90*/  HMMA.16816.F32 R4, R40, R48.reuse, R4 ;  /* 0x000000302804723c */ /* 0x080fe60000001804 */
[----:B------:R-:W-:Y:S02]  /*7ba0*/  MUFU.EX2 R67, R67 ;  /* 0x0000004300437308 */ /* 0x000fe40000000800 */
[----:B------:R-:W-:Y:S02]  /*7bb0*/  F2FP.F16.F32.PACK_AB R36, R185, R180 ;  /* 0x000000b4b924723e */ /* 0x000fe400000000ff */
[----:B------:R-:W-:Y:S06]  /*7bc0*/  F2FP.F16.F32.PACK_AB R37, R186, R182 ;  /* 0x000000b6ba25723e */ /* 0x000fec00000000ff */
[----:B------:R3:W-:Y:S01]  /*7bd0*/  MUFU.EX2 R64, R56 ;  /* 0x0000003800407308 */ /* 0x0007e20000000800 */
[----:B------:R-:W-:Y:S02]  /*7be0*/  F2FP.F16.F32.PACK_AB R38, R200, R187 ;  /* 0x000000bbc826723e */ /* 0x000fe400000000ff */
[----:B------:R-:W-:Y:S07]  /*7bf0*/  F2FP.F16.F32.PACK_AB R39, R210, R188 ;  /* 0x000000bcd227723e */ /* 0x000fee00000000ff */
[----:B------:R4:W5:Y:S01]  /*7c00*/  MUFU.EX2 R66, R57 ;  /* 0x0000003900427308 */ /* 0x0009620000000800 */
[C---:B------:R-:W-:Y:S09]  /*7c10*/  HMMA.16816.F32 R8, R36.reuse, R48, R8 ;  /* 0x000000302408723c */ /* 0x040ff20000001808 */
[----:B------:R1:W-:Y:S01]  /*7c20*/  MUFU.EX2 R65, R58 ;  /* 0x0000003a00417308 */ /* 0x0003e20000000800 */
[-C--:B------:R-:W-:Y:S03]  /*7c30*/  HMMA.16816.F32 R12, R36, R50.reuse, R12 ;  /* 0x00000032240c723c */ /* 0x080fe6000000180c */
[----:B---3--:R-:W-:Y:S03]  /*7c40*/  FADD.FTZ R56, R179, R136 ;  /* 0x00000088b3387221 */ /* 0x008fe60000010000 */
[C---:B------:R-:W-:Y:S03]  /*7c50*/  HMMA.16816.F32 R16, R40.reuse, R50, R16 ;  /* 0x000000322810723c */ /* 0x040fe60000001810 */
[----:B------:R-:W3:Y:S01]  /*7c60*/  MUFU.EX2 R59, R59 ;  /* 0x0000003b003b7308 */ /* 0x000ee20000000800 */
[----:B------:R-:W5:Y:S01]  /*7c70*/  LDSM.16.MT88.4 R48, [R213+0x4800] ;  /* 0x00480000d530783b */ /* 0x000f620000004200 */
[----:B----4-:R-:W-:Y:S01]  /*7c80*/  FADD.FTZ R57, R178, R133 ;  /* 0x00000085b2397221 */ /* 0x010fe20000010000 */
[-C--:B--2---:R-:W-:Y:S07]  /*7c90*/  HMMA.16816.F32 R20, R40, R52.reuse, R20 ;  /* 0x000000342814723c */ /* 0x084fee0000001814 */
[----:B------:R-:W-:Y:S01]  /*7ca0*/  MUFU.EX2 R60, R60 ;  /* 0x0000003c003c7308 */ /* 0x000fe20000000800 */
[----:B------:R-:W-:Y:S01]  /*7cb0*/  FADD.FTZ R57, R192, R57 ;  /* 0x00000039c0397221 */ /* 0x000fe20000010000 */
[C---:B------:R-:W-:Y:S08]  /*7cc0*/  HMMA.16816.F32 R24, R36.reuse, R52, R24 ;  /* 0x000000342418723c */ /* 0x040ff00000001818 */
[----:B------:R-:W2:Y:S01]  /*7cd0*/  MUFU.EX2 R61, R61 ;  /* 0x0000003d003d7308 */ /* 0x000ea20000000800 */
[-C--:B------:R-:W-:Y:S03]  /*7ce0*/  HMMA.16816.F32 R28, R36, R54.reuse, R28 ;  /* 0x00000036241c723c */ /* 0x080fe6000000181c */
[----:B------:R-:W-:Y:S03]  /*7cf0*/  FADD.FTZ R56, R195, R56 ;  /* 0x00000038c3387221 */ /* 0x000fe60000010000 */
[----:B------:R-:W-:Y:S03]  /*7d00*/  HMMA.16816.F32 R32, R40, R54, R32 ;  /* 0x000000362820723c */ /* 0x000fe60000001820 */
[----:B------:R-:W-:Y:S01]  /*7d10*/  MUFU.EX2 R62, R62 ;  /* 0x0000003e003e7308 */ /* 0x000fe20000000800 */
[----:B------:R-:W-:Y:S01]  /*7d20*/  LDSM.16.MT88.4 R52, [R212+0x5000] ;  /* 0x00500000d434783b */ /* 0x000fe20000004200 */
[----:B------:R-:W-:Y:S01]  /*7d30*/  F2FP.F16.F32.PACK_AB R36, R238, R209 ;  /* 0x000000d1ee24723e */ /* 0x000fe200000000ff */
[----:B-1----:R-:W-:Y:S01]  /*7d40*/  FADD.FTZ R58, R183, R2 ;  /* 0x00000002b73a7221 */ /* 0x002fe20000010000 */
[----:B------:R-:W-:Y:S01]  /*7d50*/  F2FP.F16.F32.PACK_AB R37, R236, R206 ;  /* 0x000000ceec25723e */ /* 0x000fe200000000ff */
[----:B------:R-:W-:Y:S05]  /*7d60*/  FADD.FTZ R2, R184, R0 ;  /* 0x00000000b8027221 */ /* 0x000fea0000010000 */
[----:B------:R-:W1:Y:S01]  /*7d70*/  MUFU.EX2 R63, R63 ;  /* 0x0000003f003f7308 */ /* 0x000e620000000800 */
[----:B------:R-:W-:Y:S01]  /*7d80*/  F2FP.F16.F32.PACK_AB R38, R243, R239 ;  /* 0x000000eff326723e */ /* 0x000fe200000000ff */
[----:B------:R-:W-:Y:S01]  /*7d90*/  FADD.FTZ R0, R193, R58 ;  /* 0x0000003ac1007221 */ /* 0x000fe20000010000 */
[----:B------:R-:W-:Y:S01]  /*7da0*/  F2FP.F16.F32.PACK_AB R39, R241, R237 ;  /* 0x000000edf127723e */ /* 0x000fe200000000ff */
[----:B------:R-:W-:Y:S01]  /*7db0*/  FADD.FTZ R2, R191, R2 ;  /* 0x00000002bf027221 */ /* 0x000fe20000010000 */
[----:B------:R-:W-:Y:S05]  /*7dc0*/  F2FP.F16.F32.PACK_AB R40, R231, R199 ;  /* 0x000000c7e728723e */ /* 0x000fea00000000ff */
[----:B------:R-:W-:Y:S01]  /*7dd0*/  MUFU.EX2 R68, R68 ;  /* 0x0000004400447308 */ /* 0x000fe20000000800 */
[----:B------:R-:W-:Y:S01]  /*7de0*/  F2FP.F16.F32.PACK_AB R41, R207, R202 ;  /* 0x000000cacf29723e */ /* 0x000fe200000000ff */
[-C--:B------:R-:W-:Y:S08]  /*7df0*/  HMMA.16816.F32 R4, R36, R44.reuse, R4 ;  /* 0x0000002c2404723c */ /* 0x080ff00000001804 */
[----:B------:R-:W4:Y:S03]  /*7e00*/  MUFU.EX2 R69, R69 ;  /* 0x0000004500457308 */ /* 0x000f260000000800 */
[----:B------:R-:W-:Y:S02]  /*7e10*/  F2FP.F16.F32.PACK_AB R42, R233, R208 ;  /* 0x000000d0e92a723e */ /* 0x000fe400000000ff */
[----:B------:R-:W-:Y:S02]  /*7e20*/  F2FP.F16.F32.PACK_AB R43, R235, R211 ;  /* 0x000000d3eb2b723e */ /* 0x000fe400000000ff */
[----:B------:R-:W-:Y:S03]  /*7e30*/  MOV R133, R138 ;  /* 0x0000008a00857202 */ /* 0x000fe60000000f00 */
[----:B------:R-:W-:Y:S02]  /*7e40*/  MUFU.EX2 R70, R70 ;  /* 0x0000004600467308 */ /* 0x000fe40000000800 */
[C---:B------:R-:W-:Y:S08]  /*7e50*/  HMMA.16816.F32 R8, R40.reuse, R44, R8 ;  /* 0x0000002c2808723c */ /* 0x040ff00000001808 */
[----:B------:R-:W4:Y:S01]  /*7e60*/  MUFU.EX2 R71, R71 ;  /* 0x0000004700477308 */ /* 0x000f220000000800 */
[-C--:B------:R-:W-:Y:S06]  /*7e70*/  HMMA.16816.F32 R12, R40, R46.reuse, R12 ;  /* 0x0000002e280c723c */ /* 0x080fec000000180c */
[C---:B------:R-:W-:Y:S03]  /*7e80*/  HMMA.16816.F32 R16, R36.reuse, R46, R16 ;  /* 0x0000002e2410723c */ /* 0x040fe60000001810 */
[----:B------:R-:W-:Y:S01]  /*7e90*/  MUFU.EX2 R80, R80 ;  /* 0x0000005000507308 */ /* 0x000fe20000000800 */
[----:B------:R-:W1:Y:S02]  /*7ea0*/  LDSM.16.MT88.4 R44, [R212+0x4c00] ;  /* 0x004c0000d42c783b */ /* 0x000e640000004200 */
[-C--:B-----5:R-:W-:Y:S07]  /*7eb0*/  HMMA.16816.F32 R20, R36, R48.reuse, R20 ;  /* 0x000000302414723c */ /* 0x0a0fee0000001814 */
[----:B------:R-:W5:Y:S01]  /*7ec0*/  MUFU.EX2 R81, R81 ;  /* 0x0000005100517308 */ /* 0x000f620000000800 */
[C---:B------:R-:W-:Y:S09]  /*7ed0*/  HMMA.16816.F32 R24, R40.reuse, R48, R24 ;  /* 0x000000302818723c */ /* 0x040ff20000001818 */
[----:B------:R-:W-:Y:S01]  /*7ee0*/  MUFU.EX2 R82, R82 ;  /* 0x0000005200527308 */ /* 0x000fe20000000800 */
[-C--:B------:R-:W-:Y:S06]  /*7ef0*/  HMMA.16816.F32 R28, R40, R50.reuse, R28 ;  /* 0x00000032281c723c */ /* 0x080fec000000181c */
[----:B------:R-:W-:Y:S03]  /*7f00*/  HMMA.16816.F32 R32, R36, R50, R32 ;  /* 0x000000322420723c */ /* 0x000fe60000001820 */
[----:B------:R-:W5:Y:S01]  /*7f10*/  MUFU.EX2 R83, R83 ;  /* 0x0000005300537308 */ /* 0x000f620000000800 */
[----:B------:R-:W4:Y:S01]  /*7f20*/  LDSM.16.MT88.4 R48, [R213+0x4c00] ;  /* 0x004c0000d530783b */ /* 0x000f220000004200 */
[----:B------:R-:W-:Y:S02]  /*7f30*/  F2FP.F16.F32.PACK_AB R40, R66, R64 ;  /* 0x000000404228723e */ /* 0x000fe400000000ff */
[----:B------:R-:W-:Y:S06]  /*7f40*/  F2FP.F16.F32.PACK_AB R36, R242, R234 ;  /* 0x000000eaf224723e */ /* 0x000fec00000000ff */
[----:B------:R-:W-:Y:S01]  /*7f50*/  MUFU.EX2 R72, R72 ;  /* 0x0000004800487308 */ /* 0x000fe20000000800 */
[----:B------:R-:W-:Y:S02]  /*7f60*/  F2FP.F16.F32.PACK_AB R37, R240, R232 ;  /* 0x000000e8f025723e */ /* 0x000fe400000000ff */
[----:B------:R-:W-:Y:S02]  /*7f70*/  F2FP.F16.F32.PACK_AB R38, R246, R245 ;  /* 0x000000f5f626723e */ /* 0x000fe400000000ff */
[----:B------:R-:W-:Y:S05]  /*7f80*/  F2FP.F16.F32.PACK_AB R39, R67, R244 ;  /* 0x000000f44327723e */ /* 0x000fea00000000ff */
[----:B------:R-:W5:Y:S01]  /*7f90*/  MUFU.EX2 R73, R73 ;  /* 0x0000004900497308 */ /* 0x000f620000000800 */
[----:B---3--:R-:W-:Y:S02]  /*7fa0*/  F2FP.F16.F32.PACK_AB R41, R59, R65 ;  /* 0x000000413b29723e */ /* 0x008fe400000000ff */
[----:B--2---:R-:W-:Y:S01]  /*7fb0*/  F2FP.F16.F32.PACK_AB R42, R61, R60 ;  /* 0x0000003c3d2a723e */ /* 0x004fe200000000ff */
[-C--:B-1----:R-:W-:Y:S06]  /*7fc0*/  HMMA.16816.F32 R4, R36, R44.reuse, R4 ;  /* 0x0000002c2404723c */ /* 0x082fec0000001804 */
[----:B------:R-:W-:Y:S01]  /*7fd0*/  MUFU.EX2 R74, R74 ;  /* 0x0000004a004a7308 */ /* 0x000fe20000000800 */
[----:B------:R-:W-:Y:S09]  /*7fe0*/  F2FP.F16.F32.PACK_AB R43, R63, R62 ;  /* 0x0000003e3f2b723e */ /* 0x000ff200000000ff */
[----:B------:R-:W1:Y:S01]  /*7ff0*/  MUFU.EX2 R75, R75 ;  /* 0x0000004b004b7308 */ /* 0x000e620000000800 */
[C---:B------:R-:W-:Y:S06]  /*8000*/  HMMA.16816.F32 R8, R40.reuse, R44, R8 ;  /* 0x0000002c2808723c */ /* 0x040fec0000001808 */
[-C--:B------:R-:W-:Y:S03]  /*8010*/  HMMA.16816.F32 R12, R40, R46.reuse, R12 ;  /* 0x0000002e280c723c */ /* 0x080fe6000000180c */
[----:B------:R-:W-:Y:S03]  /*8020*/  MUFU.EX2 R76, R76 ;  /* 0x0000004c004c7308 */ /* 0x000fe60000000800 */
[C---:B------:R-:W-:Y:S01]  /*8030*/  HMMA.16816.F32 R16, R36.reuse, R46, R16 ;  /* 0x0000002e2410723c */ /* 0x040fe20000001810 */
[----:B------:R-:W2:Y:S06]  /*8040*/  LDSM.16.MT88.4 R44, [R213+0x5000] ;  /* 0x00500000d52c783b */ /* 0x000eac0000004200 */
[----:B------:R-:W3:Y:S01]  /*8050*/  MUFU.EX2 R77, R77 ;  /* 0x0000004d004d7308 */ /* 0x000ee20000000800 */
[-C--:B----4-:R-:W-:Y:S09]  /*8060*/  HMMA.16816.F32 R20, R36, R48.reuse, R20 ;  /* 0x000000302414723c */ /* 0x090ff20000001814 */
[----:B------:R-:W-:Y:S01]  /*8070*/  MUFU.EX2 R78, R78 ;  /* 0x0000004e004e7308 */ /* 0x000fe20000000800 */
[C---:B------:R-:W-:Y:S06]  /*8080*/  HMMA.16816.F32 R24, R40.reuse, R48, R24 ;  /* 0x000000302818723c */ /* 0x040fec0000001818 */
[-C--:B------:R-:W-:Y:S03]  /*8090*/  HMMA.16816.F32 R28, R40, R50.reuse, R28 ;  /* 0x00000032281c723c */ /* 0x080fe6000000181c */
[----:B------:R-:W4:Y:S03]  /*80a0*/  MUFU.EX2 R79, R79 ;  /* 0x0000004f004f7308 */ /* 0x000f260000000800 */
[----:B------:R-:W-:Y:S01]  /*80b0*/  HMMA.16816.F32 R32, R36, R50, R32 ;  /* 0x000000322420723c */ /* 0x000fe20000001820 */
[----:B------:R-:W2:Y:S06]  /*80c0*/  LDSM.16.MT88.4 R48, [R212+0x5400] ;  /* 0x00540000d430783b */ /* 0x000eac0000004200 */
[----:B------:R-:W-:Y:S01]  /*80d0*/  MUFU.EX2 R84, R84 ;  /* 0x0000005400547308 */ /* 0x000fe20000000800 */
[----:B------:R-:W-:Y:S03]  /*80e0*/  F2FP.F16.F32.PACK_AB R40, R69, R68 ;  /* 0x000000444528723e */ /* 0x000fe600000000ff */
[----:B------:R-:W-:Y:S06]  /*80f0*/  F2FP.F16.F32.PACK_AB R41, R71, R70 ;  /* 0x000000464729723e */ /* 0x000fec00000000ff */
[----:B------:R-:W2:Y:S01]  /*8100*/  MUFU.EX2 R85, R85 ;  /* 0x0000005500557308 */ /* 0x000ea20000000800 */
[----:B-----5:R-:W-:Y:S02]  /*8110*/  F2FP.F16.F32.PACK_AB R42, R81, R80 ;  /* 0x00000050512a723e */ /* 0x020fe400000000ff */
[----:B------:R-:W-:Y:S02]  /*8120*/  F2FP.F16.F32.PACK_AB R43, R83, R82 ;  /* 0x00000052532b723e */ /* 0x000fe400000000ff */
[----:B------:R-:W-:Y:S02]  /*8130*/  F2FP.F16.F32.PACK_AB R36, R73, R72 ;  /* 0x000000484924723e */ /* 0x000fe400000000ff */
[----:B-1----:R-:W-:Y:S03]  /*8140*/  F2FP.F16.F32.PACK_AB R37, R75, R74 ;  /* 0x0000004a4b25723e */ /* 0x002fe600000000ff */
[----:B------:R-:W-:Y:S01]  /*8150*/  MUFU.EX2 R86, R86 ;  /* 0x0000005600567308 */ /* 0x000fe20000000800 */
[----:B---3--:R-:W-:Y:S01]  /*8160*/  F2FP.F16.F32.PACK_AB R38, R77, R76 ;  /* 0x0000004c4d26723e */ /* 0x008fe200000000ff */
[-C--:B------:R-:W-:Y:S05]  /*8170*/  HMMA.16816.F32 R4, R40, R52.reuse, R4 ;  /* 0x000000342804723c */ /* 0x080fea0000001804 */
[----:B----4-:R-:W-:Y:S03]  /*8180*/  F2FP.F16.F32.PACK_AB R39, R79, R78 ;  /* 0x0000004e4f27723e */ /* 0x010fe600000000ff */
[----:B------:R-:W1:Y:S04]  /*8190*/  MUFU.EX2 R87, R87 ;  /* 0x0000005700577308 */ /* 0x000e680000000800 */
[C---:B------:R-:W-:Y:S06]  /*81a0*/  HMMA.16816.F32 R8, R36.reuse, R52, R8 ;  /* 0x000000342408723c */ /* 0x040fec0000001808 */
[----:B------:R-:W-:Y:S01]  /*81b0*/  MUFU.EX2 R96, R96 ;  /* 0x0000006000607308 */ /* 0x000fe20000000800 */
[-C--:B------:R-:W-:Y:S09]  /*81c0*/  HMMA.16816.F32 R12, R36, R54.reuse, R12 ;  /* 0x00000036240c723c */ /* 0x080ff2000000180c */
[----:B------:R-:W3:Y:S02]  /*81d0*/  MUFU.EX2 R97, R97 ;  /* 0x0000006100617308 */ /* 0x000ee40000000800 */
[----:B------:R-:W-:Y:S01]  /*81e0*/  FADD.FTZ R52, R201, R57 ;  /* 0x00000039c9347221 */ /* 0x000fe20000010000 */
[C---:B------:R-:W-:Y:S04]  /*81f0*/  HMMA.16816.F32 R16, R40.reuse, R54, R16 ;  /* 0x000000362810723c */ /* 0x040fe80000001810 */
[----:B------:R-:W-:Y:S03]  /*8200*/  FADD.FTZ R52, R189, R52 ;  /* 0x00000034bd347221 */ /* 0x000fe60000010000 */
[----:B------:R-:W-:Y:S01]  /*8210*/  MUFU.EX2 R98, R98 ;  /* 0x0000006200627308 */ /* 0x000fe20000000800 */
[-C--:B--2---:R-:W-:Y:S03]  /*8220*/  HMMA.16816.F32 R20, R40, R44.reuse, R20 ;  /* 0x0000002c2814723c */ /* 0x084fe60000001814 */
[----:B------:R-:W-:Y:S01]  /*8230*/  FADD.FTZ R52, R194, R52 ;  /* 0x00000034c2347221 */ /* 0x000fe20000010000 */
[----:B------:R-:W-:Y:S02]  /*8240*/  FADD.FTZ R53, R203, R56 ;  /* 0x00000038cb357221 */ /* 0x000fe40000010000 */
[C---:B------:R-:W-:Y:S03]  /*8250*/  HMMA.16816.F32 R24, R36.reuse, R44, R24 ;  /* 0x0000002c2418723c */ /* 0x040fe60000001818 */
[----:B------:R-:W2:Y:S02]  /*8260*/  MUFU.EX2 R99, R99 ;  /* 0x0000006300637308 */ /* 0x000ea40000000800 */
[----:B------:R-:W-:Y:S01]  /*8270*/  FADD.FTZ R53, R190, R53 ;  /* 0x00000035be357221 */ /* 0x000fe20000010000 */
[-C--:B------:R-:W-:Y:S07]  /*8280*/  HMMA.16816.F32 R28, R36, R46.reuse, R28 ;  /* 0x0000002e241c723c */ /* 0x080fee000000181c */
[----:B------:R-:W-:Y:S01]  /*8290*/  MUFU.EX2 R88, R88 ;  /* 0x0000005800587308 */ /* 0x000fe20000000800 */
[----:B------:R-:W-:Y:S01]  /*82a0*/  FADD.FTZ R53, R197, R53 ;  /* 0x00000035c5357221 */ /* 0x000fe20000010000 */
[----:B------:R-:W-:Y:S08]  /*82b0*/  HMMA.16816.F32 R32, R40, R46, R32 ;  /* 0x0000002e2820723c */ /* 0x000ff00000001820 */
[----:B------:R-:W4:Y:S03]  /*82c0*/  MUFU.EX2 R89, R89 ;  /* 0x0000005900597308 */ /* 0x000f260000000800 */
[----:B------:R-:W-:Y:S01]  /*82d0*/  FADD.FTZ R57, R198, R53 ;  /* 0x00000035c6397221 */ /* 0x000fe20000010000 */
[----:B------:R-:W-:Y:S01]  /*82e0*/  FADD.FTZ R56, R180, R0 ;  /* 0x00000000b4387221 */ /* 0x000fe20000010000 */
[----:B------:R-:W-:Y:S02]  /*82f0*/  F2FP.F16.F32.PACK_AB R36, R85, R84 ;  /* 0x000000545524723e */ /* 0x000fe400000000ff */
[----:B------:R-:W-:Y:S01]  /*8300*/  FADD.FTZ R44, R205, R57 ;  /* 0x00000039cd2c7221 */ /* 0x000fe20000010000 */
[----:B-1----:R-:W-:Y:S02]  /*8310*/  F2FP.F16.F32.PACK_AB R37, R87, R86 ;  /* 0x000000565725723e */ /* 0x002fe400000000ff */
[----:B------:R-:W-:Y:S01]  /*8320*/  MUFU.EX2 R90, R90 ;  /* 0x0000005a005a7308 */ /* 0x000fe20000000800 */
[----:B---3--:R-:W-:Y:S01]  /*8330*/  F2FP.F16.F32.PACK_AB R38, R97, R96 ;  /* 0x000000606126723e */ /* 0x008fe200000000ff */
[----:B------:R-:W-:Y:S01]  /*8340*/  FADD.FTZ R0, R182, R2 ;  /* 0x00000002b6007221 */ /* 0x000fe20000010000 */
[----:B------:R-:W-:Y:S01]  /*8350*/  FADD.FTZ R2, R185, R56 ;  /* 0x00000038b9027221 */ /* 0x000fe20000010000 */
[----:B------:R-:W-:Y:S01]  /*8360*/  FADD.FTZ R56, R196, R52 ;  /* 0x00000034c4387221 */ /* 0x000fe20000010000 */
[----:B--2---:R-:W-:Y:S01]  /*8370*/  F2FP.F16.F32.PACK_AB R39, R99, R98 ;  /* 0x000000626327723e */ /* 0x004fe200000000ff */
[----:B------:R-:W1:Y:S01]  /*8380*/  LDSM.16.MT88.4 R52, [R213+0x5400] ;  /* 0x00540000d534783b */ /* 0x000e620000004200 */
[----:B------:R-:W-:Y:S03]  /*8390*/  FADD.FTZ R0, R186, R0 ;  /* 0x00000000ba007221 */ /* 0x000fe60000010000 */
[----:B------:R-:W2:Y:S01]  /*83a0*/  MUFU.EX2 R91, R91 ;  /* 0x0000005b005b7308 */ /* 0x000ea20000000800 */
[----:B----4-:R-:W-:Y:S01]  /*83b0*/  F2FP.F16.F32.PACK_AB R40, R89, R88 ;  /* 0x000000585928723e */ /* 0x010fe200000000ff */
[----:B------:R-:W-:Y:S01]  /*83c0*/  FADD.FTZ R57, R204, R56 ;  /* 0x00000038cc397221 */ /* 0x000fe20000010000 */
[----:B------:R-:W-:Y:S01]  /*83d0*/  FADD.FTZ R56, R209, R44 ;  /* 0x0000002cd1387221 */ /* 0x000fe20000010000 */
[-C--:B------:R-:W-:Y:S01]  /*83e0*/  HMMA.16816.F32 R4, R36, R48.reuse, R4 ;  /* 0x000000302404723c */ /* 0x080fe20000001804 */
[----:B------:R-:W3:Y:S05]  /*83f0*/  LDSM.16.MT88.4 R44, [R212+0x5800] ;  /* 0x00580000d42c783b */ /* 0x000eea0000004200 */
[----:B------:R-:W-:Y:S01]  /*8400*/  MUFU.EX2 R92, R92 ;  /* 0x0000005c005c7308 */ /* 0x000fe20000000800 */
[----:B------:R-:W-:Y:S01]  /*8410*/  FADD.FTZ R57, R206, R57 ;  /* 0x00000039ce397221 */ /* 0x000fe20000010000 */
[----:B------:R-:W-:Y:S03]  /*8420*/  FADD.FTZ R0, R188, R0 ;  /* 0x00000000bc007221 */ /* 0x000fe60000010000 */
[----:B------:R-:W-:Y:S01]  /*8430*/  FADD.FTZ R2, R187, R2 ;  /* 0x00000002bb027221 */ /* 0x000fe20000010000 */
[----:B------:R-:W-:Y:S04]  /*8440*/  FADD.FTZ R0, R210, R0 ;  /* 0x00000000d2007221 */ /* 0x000fe80000010000 */
[----:B------:R-:W4:Y:S01]  /*8450*/  MUFU.EX2 R93, R93 ;  /* 0x0000005d005d7308 */ /* 0x000f220000000800 */
[----:B--2---:R-:W-:Y:S01]  /*8460*/  F2FP.F16.F32.PACK_AB R41, R91, R90 ;  /* 0x0000005a5b29723e */ /* 0x004fe200000000ff */
[----:B------:R-:W-:Y:S04]  /*8470*/  FADD.FTZ R2, R200, R2 ;  /* 0x00000002c8027221 */ /* 0x000fe80000010000 */
[----:B------:R-:W-:Y:S01]  /*8480*/  FADD.FTZ R58, R199, R2 ;  /* 0x00000002c73a7221 */ /* 0x000fe20000010000 */
[----:B------:R-:W-:Y:S03]  /*8490*/  FADD.FTZ R2, R202, R0 ;  /* 0x00000000ca027221 */ /* 0x000fe60000010000 */
[----:B------:R-:W-:Y:S01]  /*84a0*/  MUFU.EX2 R94, R94 ;  /* 0x0000005e005e7308 */ /* 0x000fe20000000800 */
[----:B------:R-:W-:Y:S01]  /*84b0*/  FADD.FTZ R0, R231, R58 ;  /* 0x0000003ae7007221 */ /* 0x000fe20000010000 */
[----:B------:R-:W-:Y:S08]  /*84c0*/  FADD.FTZ R2, R207, R2 ;  /* 0x00000002cf027221 */ /* 0x000ff00000010000 */
[----:B------:R-:W2:Y:S01]  /*84d0*/  MUFU.EX2 R95, R95 ;  /* 0x0000005f005f7308 */ /* 0x000ea20000000800 */
[----:B----4-:R-:W-:Y:S09]  /*84e0*/  F2FP.F16.F32.PACK_AB R42, R93, R92 ;  /* 0x0000005c5d2a723e */ /* 0x010ff200000000ff */
[----:B------:R-:W-:Y:S10]  /*84f0*/  MUFU.EX2 R100, R100 ;  /* 0x0000006400647308 */ /* 0x000ff40000000800 */
[----:B------:R-:W4:Y:S01]  /*8500*/  MUFU.EX2 R101, R101 ;  /* 0x0000006500657308 */ /* 0x000f220000000800 */
[----:B--2---:R-:W-:Y:S09]  /*8510*/  F2FP.F16.F32.PACK_AB R43, R95, R94 ;  /* 0x0000005e5f2b723e */ /* 0x004ff200000000ff */
[----:B------:R-:W-:Y:S01]  /*8520*/  MUFU.EX2 R102, R102 ;  /* 0x0000006600667308 */ /* 0x000fe20000000800 */
[C---:B------:R-:W-:Y:S06]  /*8530*/  HMMA.16816.F32 R8, R40.reuse, R48, R8 ;  /* 0x000000302808723c */ /* 0x040fec0000001808 */
[-C--:B------:R-:W-:Y:S03]  /*8540*/  HMMA.16816.F32 R12, R40, R50.reuse, R12 ;  /* 0x00000032280c723c */ /* 0x080fe6000000180c */
[----:B------:R-:W2:Y:S02]  /*8550*/  MUFU.EX2 R103, R103 ;  /* 0x0000006700677308 */ /* 0x000ea40000000800 */
[----:B------:R-:W-:Y:S01]  /*8560*/  FADD.FTZ R48, R236, R57 ;  /* 0x00000039ec307221 */ /* 0x000fe20000010000 */
[C---:B------:R-:W-:Y:S07]  /*8570*/  HMMA.16816.F32 R16, R36.reuse, R50, R16 ;  /* 0x000000322410723c */ /* 0x040fee0000001810 */
[----:B------:R-:W-:Y:S01]  /*8580*/  MUFU.EX2 R112, R112 ;  /* 0x0000007000707308 */ /* 0x000fe20000000800 */
[----:B------:R-:W-:Y:S03]  /*8590*/  FADD.FTZ R48, R237, R48 ;  /* 0x00000030ed307221 */ /* 0x000fe60000010000 */
[----:B------:R-:W-:Y:S01]  /*85a0*/  FADD.FTZ R49, R238, R56 ;  /* 0x00000038ee317221 */ /* 0x000fe20000010000 */
[----:B------:R-:W-:Y:S01]  /*85b0*/  FADD.FTZ R56, R208, R0 ;  /* 0x00000000d0387221 */ /* 0x000fe20000010000 */
[-C--:B-1----:R-:W-:Y:S04]  /*85c0*/  HMMA.16816.F32 R20, R36, R52.reuse, R20 ;  /* 0x000000342414723c */ /* 0x082fe80000001814 */
[----:B------:R-:W1:Y:S01]  /*85d0*/  MUFU.EX2 R113, R113 ;  /* 0x0000007100717308 */ /* 0x000e620000000800 */
[----:B------:R-:W-:Y:S01]  /*85e0*/  FADD.FTZ R48, R241, R48 ;  /* 0x00000030f1307221 */ /* 0x000fe20000010000 */
[----:B------:R-:W-:Y:S01]  /*85f0*/  FADD.FTZ R49, R239, R49 ;  /* 0x00000031ef317221 */ /* 0x000fe20000010000 */
[----:B------:R-:W-:Y:S01]  /*8600*/  FADD.FTZ R0, R211, R2 ;  /* 0x00000002d3007221 */ /* 0x000fe20000010000 */
[----:B------:R-:W-:Y:S03]  /*8610*/  FADD.FTZ R2, R233, R56 ;  /* 0x00000038e9027221 */ /* 0x000fe60000010000 */
[----:B------:R-:W-:Y:S01]  /*8620*/  FADD.FTZ R56, R232, R48 ;  /* 0x00000030e8387221 */ /* 0x000fe20000010000 */
[C---:B------:R-:W-:Y:S02]  /*8630*/  HMMA.16816.F32 R24, R40.reuse, R52, R24 ;  /* 0x000000342818723c */ /* 0x040fe40000001818 */
[----:B------:R-:W-:Y:S02]  /*8640*/  MUFU.EX2 R114, R114 ;  /* 0x0000007200727308 */ /* 0x000fe40000000800 */
[----:B------:R-:W-:Y:S01]  /*8650*/  FADD.FTZ R49, R243, R49 ;  /* 0x00000031f3317221 */ /* 0x000fe20000010000 */
[----:B------:R-:W-:Y:S01]  /*8660*/  FADD.FTZ R2, R64, R2 ;  /* 0x0000000240027221 */ /* 0x000fe20000010000 */
[-C--:B------:R-:W-:Y:S06]  /*8670*/  HMMA.16816.F32 R28, R40, R54.reuse, R28 ;  /* 0x00000036281c723c */ /* 0x080fec000000181c */
[----:B------:R-:W5:Y:S01]  /*8680*/  MUFU.EX2 R115, R115 ;  /* 0x0000007300737308 */ /* 0x000f620000000800 */
[----:B------:R-:W-:Y:S01]  /*8690*/  FADD.FTZ R57, R234, R49 ;  /* 0x00000031ea397221 */ /* 0x000fe20000010000 */
[----:B------:R-:W-:Y:S01]  /*86a0*/  HMMA.16816.F32 R32, R36, R54, R32 ;  /* 0x000000362420723c */ /* 0x000fe20000001820 */
[----:B------:R-:W3:Y:S03]  /*86b0*/  LDSM.16.MT88.4 R48, [R213+0x5800] ;  /* 0x00580000d530783b */ /* 0x000ee60000004200 */
[----:B----4-:R-:W-:Y:S04]  /*86c0*/  F2FP.F16.F32.PACK_AB R40, R101, R100 ;  /* 0x000000646528723e */ /* 0x010fe800000000ff */
[----:B------:R-:W-:Y:S03]  /*86d0*/  MUFU.EX2 R104, R104 ;  /* 0x0000006800687308 */ /* 0x000fe60000000800 */
[----:B--2---:R-:W-:Y:S01]  /*86e0*/  F2FP.F16.F32.PACK_AB R41, R103, R102 ;  /* 0x000000666729723e */ /* 0x004fe200000000ff */
[----:B------:R-:W-:Y:S01]  /*86f0*/  FADD.FTZ R52, R240, R56 ;  /* 0x00000038f0347221 */ /* 0x000fe20000010000 */
[----:B-1----:R-:W-:Y:S03]  /*8700*/  F2FP.F16.F32.PACK_AB R42, R113, R112 ;  /* 0x00000070712a723e */ /* 0x002fe600000000ff */
[----:B------:R-:W-:Y:S01]  /*8710*/  FADD.FTZ R52, R244, R52 ;  /* 0x00000034f4347221 */ /* 0x000fe20000010000 */
[----:B------:R-:W-:Y:S01]  /*8720*/  FADD.FTZ R53, R66, R2 ;  /* 0x0000000242357221 */ /* 0x000fe20000010000 */
[----:B------:R-:W1:Y:S01]  /*8730*/  MUFU.EX2 R105, R105 ;  /* 0x0000006900697308 */ /* 0x000e620000000800 */
[----:B-----5:R-:W-:Y:S01]  /*8740*/  F2FP.F16.F32.PACK_AB R43, R115, R114 ;  /* 0x00000072732b723e */ /* 0x020fe200000000ff */
[----:B------:R-:W-:Y:S01]  /*8750*/  FADD.FTZ R57, R242, R57 ;  /* 0x00000039f2397221 */ /* 0x000fe20000010000 */
[----:B------:R-:W-:Y:S01]  /*8760*/  FADD.FTZ R53, R60, R53 ;  /* 0x000000353c357221 */ /* 0x000fe20000010000 */
[----:B------:R-:W-:Y:S02]  /*8770*/  FADD.FTZ R0, R235, R0 ;  /* 0x00000000eb007221 */ /* 0x000fe40000010000 */
[----:B------:R-:W-:Y:S04]  /*8780*/  FADD.FTZ R2, R245, R57 ;  /* 0x00000039f5027221 */ /* 0x000fe80000010000 */
[----:B------:R-:W-:Y:S01]  /*8790*/  MUFU.EX2 R106, R106 ;  /* 0x0000006a006a7308 */ /* 0x000fe20000000800 */
[-C--:B---3--:R-:W-:Y:S05]  /*87a0*/  HMMA.16816.F32 R4, R40, R44.reuse, R4 ;  /* 0x0000002c2804723c */ /* 0x088fea0000001804 */
[----:B------:R-:W-:Y:S04]  /*87b0*/  FADD.FTZ R0, R65, R0 ;  /* 0x0000000041007221 */ /* 0x000fe80000010000 */
[----:B------:R-:W2:Y:S02]  /*87c0*/  MUFU.EX2 R107, R107 ;  /* 0x0000006b006b7308 */ /* 0x000ea40000000800 */
[----:B-1----:R-:W-:Y:S01]  /*87d0*/  F2FP.F16.F32.PACK_AB R36, R105, R104 ;  /* 0x000000686924723e */ /* 0x002fe200000000ff */
[----:B------:R-:W-:Y:S07]  /*87e0*/  FADD.FTZ R0, R59, R0 ;  /* 0x000000003b007221 */ /* 0x000fee0000010000 */
[----:B------:R-:W-:Y:S01]  /*87f0*/  MUFU.EX2 R108, R108 ;  /* 0x0000006c006c7308 */ /* 0x000fe20000000800 */
[----:B------:R-:W-:Y:S01]  /*8800*/  FADD.FTZ R54, R62, R0 ;  /* 0x000000003e367221 */ /* 0x000fe20000010000 */
[----:B------:R-:W-:Y:S08]  /*8810*/  FADD.FTZ R0, R61, R53 ;  /* 0x000000353d007221 */ /* 0x000ff00000010000 */
[----:B------:R-:W1:Y:S01]  /*8820*/  MUFU.EX2 R109, R109 ;  /* 0x0000006d006d7308 */ /* 0x000e620000000800 */
[----:B--2---:R-:W-:Y:S09]  /*8830*/  F2FP.F16.F32.PACK_AB R37, R107, R106 ;  /* 0x0000006a6b25723e */ /* 0x004ff200000000ff */
[----:B------:R-:W-:Y:S10]  /*8840*/  MUFU.EX2 R110, R110 ;  /* 0x0000006e006e7308 */ /* 0x000ff40000000800 */
[----:B------:R-:W2:Y:S01]  /*8850*/  MUFU.EX2 R111, R111 ;  /* 0x0000006f006f7308 */ /* 0x000ea20000000800 */
[----:B-1----:R-:W-:Y:S09]  /*8860*/  F2FP.F16.F32.PACK_AB R38, R109, R108 ;  /* 0x0000006c6d26723e */ /* 0x002ff200000000ff */
[----:B------:R-:W-:Y:S10]  /*8870*/  MUFU.EX2 R116, R116 ;  /* 0x0000007400747308 */ /* 0x000ff40000000800 */
[----:B------:R-:W1:Y:S01]  /*8880*/  MUFU.EX2 R117, R117 ;  /* 0x0000007500757308 */ /* 0x000e620000000800 */
        /* <DEDUP_REMOVED lines=10> */
[-C--:B------:R-:W-:Y:S05]  /*8930*/  HMMA.16816.F32 R20, R40, R48.reuse, R20 ;  /* 0x000000302814723c */ /* 0x080fea0000001814 */
[----:B------:R-:W3:Y:S01]  /*8940*/  MUFU.EX2 R132, R132 ;  /* 0x0000008400847308 */ /* 0x000ee20000000800 */
[----:B------:R-:W-:Y:S01]  /*8950*/  FADD.FTZ R53, R68, R44 ;  /* 0x0000002c44357221 */ /* 0x000fe20000010000 */
[----:B------:R-:W-:Y:S01]  /*8960*/  FADD.FTZ R52, R70, R2 ;  /* 0x0000000246347221 */ /* 0x000fe20000010000 */
[----:B------:R-:W-:Y:S03]  /*8970*/  FADD.FTZ R44, R72, R0 ;  /* 0x00000000482c7221 */ /* 0x000fe60000010000 */
[----:B------:R-:W-:Y:S01]  /*8980*/  FADD.FTZ R0, R74, R45 ;  /* 0x0000002d4a007221 */ /* 0x000fe20000010000 */
[C---:B------:R-:W-:Y:S03]  /*8990*/  HMMA.16816.F32 R24, R36.reuse, R48, R24 ;  /* 0x000000302418723c */ /* 0x040fe60000001818 */
[----:B------:R-:W-:Y:S01]  /*89a0*/  MUFU.EX2 R130, R130 ;  /* 0x0000008200827308 */ /* 0x000fe20000000800 */
[----:B------:R-:W-:Y:S01]  /*89b0*/  FADD.FTZ R45, R71, R52 ;  /* 0x00000034472d7221 */ /* 0x000fe20000010000 */
[----:B------:R-:W-:Y:S01]  /*89c0*/  FADD.FTZ R44, R73, R44 ;  /* 0x0000002c492c7221 */ /* 0x000fe20000010000 */
[----:B------:R-:W-:Y:S01]  /*89d0*/  FADD.FTZ R2, R69, R53 ;  /* 0x0000003545027221 */ /* 0x000fe20000010000 */
[----:B-1----:R-:W-:Y:S01]  /*89e0*/  F2FP.F16.F32.PACK_AB R164, R117, R116 ;  /* 0x0000007475a4723e */ /* 0x002fe200000000ff */
[----:B------:R-:W-:Y:S01]  /*89f0*/  FADD.FTZ R53, R82, R45 ;  /* 0x0000002d52357221 */ /* 0x000fe20000010000 */
[-C--:B------:R-:W-:Y:S04]  /*8a00*/  HMMA.16816.F32 R28, R36, R50.reuse, R28 ;  /* 0x00000032241c723c */ /* 0x080fe8000000181c */
[----:B------:R-:W1:Y:S01]  /*8a10*/  MUFU.EX2 R134, R134 ;  /* 0x0000008600867308 */ /* 0x000e620000000800 */
[----:B------:R-:W-:Y:S01]  /*8a20*/  FADD.FTZ R52, R76, R44 ;  /* 0x0000002c4c347221 */ /* 0x000fe20000010000 */
[----:B------:R-:W-:Y:S01]  /*8a30*/  FADD.FTZ R0, R75, R0 ;  /* 0x000000004b007221 */ /* 0x000fe20000010000 */
[----:B------:R-:W4:Y:S01]  /*8a40*/  LDSM.16.MT88.4 R44, [R213+0x5c00] ;  /* 0x005c0000d52c783b */ /* 0x000f220000004200 */
[----:B--2---:R-:W-:Y:S01]  /*8a50*/  F2FP.F16.F32.PACK_AB R165, R119, R118 ;  /* 0x0000007677a5723e */ /* 0x004fe200000000ff */
[----:B------:R-:W-:Y:S05]  /*8a60*/  HMMA.16816.F32 R32, R40, R50, R32 ;  /* 0x000000322820723c */ /* 0x000fea0000001820 */
[----:B------:R-:W-:Y:S01]  /*8a70*/  MUFU.EX2 R120, R120 ;  /* 0x0000007800787308 */ /* 0x000fe20000000800 */
[----:B---3--:R-:W-:Y:S01]  /*8a80*/  F2FP.F16.F32.PACK_AB R166, R132, R128 ;  /* 0x0000008084a6723e */ /* 0x008fe200000000ff */
[----:B------:R-:W-:Y:S01]  /*8a90*/  FADD.FTZ R2, R80, R2 ;  /* 0x0000000250027221 */ /* 0x000fe20000010000 */
[----:B------:R-:W-:Y:S03]  /*8aa0*/  FADD.FTZ R0, R78, R0 ;  /* 0x000000004e007221 */ /* 0x000fe60000010000 */
[----:B------:R-:W-:Y:S01]  /*8ab0*/  FADD.FTZ R53, R83, R53 ;  /* 0x0000003553357221 */ /* 0x000fe20000010000 */
[----:B------:R-:W-:Y:S03]  /*8ac0*/  FADD.FTZ R52, R77, R52 ;  /* 0x000000344d347221 */ /* 0x000fe60000010000 */
[----:B------:R-:W2:Y:S01]  /*8ad0*/  MUFU.EX2 R121, R121 ;  /* 0x0000007900797308 */ /* 0x000ea20000000800 */
[----:B-1----:R-:W-:Y:S01]  /*8ae0*/  F2FP.F16.F32.PACK_AB R167, R134, R130 ;  /* 0x0000008286a7723e */ /* 0x002fe200000000ff */
[----:B------:R-:W-:Y:S01]  /*8af0*/  FADD.FTZ R2, R81, R2 ;  /* 0x0000000251027221 */ /* 0x000fe20000010000 */
[----:B------:R-:W-:Y:S01]  /*8b00*/  FADD.FTZ R48, R79, R0 ;  /* 0x000000004f307221 */ /* 0x000fe20000010000 */
[----:B------:R-:W-:Y:S01]  /*8b10*/  FADD.FTZ R36, R86, R53 ;  /* 0x0000003556247221 */ /* 0x000fe20000010000 */
[----:B------:R-:W-:Y:S01]  /*8b20*/  FADD.FTZ R0, R88, R52 ;  /* 0x0000003458007221 */ /* 0x000fe20000010000 */
[----:B------:R-:W-:Y:S01]  /*8b30*/  FADD.FTZ R37, R84, R2 ;  /* 0x0000000254257221 */ /* 0x000fe20000010000 */
[----:B------:R-:W-:Y:S03]  /*8b40*/  FADD.FTZ R2, R90, R48 ;  /* 0x000000305a027221 */ /* 0x000fe60000010000 */
[----:B------:R-:W-:Y:S01]  /*8b50*/  MUFU.EX2 R122, R122 ;  /* 0x0000007a007a7308 */ /* 0x000fe20000000800 */
[-C--:B------:R-:W-:Y:S09]  /*8b60*/  HMMA.16816.F32 R144, R164, R148.reuse, R4 ;  /* 0x00000094a490723c */ /* 0x080ff20000001804 */
[----:B------:R-:W1:Y:S02]  /*8b70*/  MUFU.EX2 R123, R123 ;  /* 0x0000007b007b7308 */ /* 0x000e640000000800 */
[----:B--2---:R-:W-:Y:S01]  /*8b80*/  F2FP.F16.F32.PACK_AB R168, R121, R120 ;  /* 0x0000007879a8723e */ /* 0x004fe200000000ff */
[----:B------:R-:W-:Y:S01]  /*8b90*/  FADD.FTZ R4, R85, R37 ;  /* 0x0000002555047221 */ /* 0x000fe20000010000 */
[----:B------:R-:W-:Y:S01]  /*8ba0*/  FADD.FTZ R6, R87, R36 ;  /* 0x0000002457067221 */ /* 0x000fe20000010000 */
[----:B------:R-:W-:Y:S01]  /*8bb0*/  FADD.FTZ R5, R89, R0 ;  /* 0x0000000059057221 */ /* 0x000fe20000010000 */
[----:B------:R-:W-:Y:S04]  /*8bc0*/  FADD.FTZ R0, R91, R2 ;  /* 0x000000025b007221 */ /* 0x000fe80000010000 */
[----:B------:R-:W-:Y:S01]  /*8bd0*/  MUFU.EX2 R124, R124 ;  /* 0x0000007c007c7308 */ /* 0x000fe20000000800 */
[----:B------:R-:W-:Y:S01]  /*8be0*/  FADD.FTZ R4, R96, R4 ;  /* 0x0000000460047221 */ /* 0x000fe20000010000 */
[----:B------:R-:W-:Y:S01]  /*8bf0*/  FADD.FTZ R6, R98, R6 ;  /* 0x0000000662067221 */ /* 0x000fe20000010000 */
[----:B------:R-:W-:Y:S01]  /*8c00*/  FADD.FTZ R5, R92, R5 ;  /* 0x000000055c057221 */ /* 0x000fe20000010000 */
[----:B------:R-:W-:Y:S01]  /*8c10*/  FADD.FTZ R2, R94, R0 ;  /* 0x000000005e027221 */ /* 0x000fe20000010000 */
[----:B------:R-:W-:Y:S01]  /*8c20*/  FADD.FTZ R0, R97, R4 ;  /* 0x0000000461007221 */ /* 0x000fe20000010000 */
        /* <DEDUP_REMOVED lines=18> */
[----:B------:R-:W1:Y:S01]  /*8d50*/  MUFU.EX2 R172, R172 ;  /* 0x000000ac00ac7308 */ /* 0x000e620000000800 */
[----:B--2---:R-:W-:Y:S01]  /*8d60*/  F2FP.F16.F32.PACK_AB R170, R135, R124 ;  /* 0x0000007c87aa723e */ /* 0x004fe200000000ff */
        /* <DEDUP_REMOVED lines=15> */
[----:B-1----:R-:W-:Y:S01]  /*8e60*/  F2FP.F16.F32.PACK_AB R171, R172, R54 ;  /* 0x00000036acab723e */ /* 0x002fe200000000ff */
[----:B------:R-:W-:Y:S01]  /*8e70*/  FADD.FTZ R0, R54, R4 ;  /* 0x0000000436007221 */ /* 0x000fe20000010000 */
[----:B------:R-:W-:Y:S01]  /*8e80*/  FADD.FTZ R229, R134, R5 ;  /* 0x0000000586e57221 */ /* 0x000fe20000010000 */
[----:B------:R-:W-:Y:S01]  /*8e90*/  FADD.FTZ R228, R135, R2 ;  /* 0x0000000287e47221 */ /* 0x000fe20000010000 */
[----:B------:R-:W-:Y:S01]  /*8ea0*/  MOV R135, R3 ;  /* 0x0000000300877202 */ /* 0x000fe20000000f00 */
[----:B------:R-:W-:Y:S01]  /*8eb0*/  FADD.FTZ R227, R132, R6 ;  /* 0x0000000684e37221 */ /* 0x000fe20000010000 */
[----:B------:R-:W-:Y:S01]  /*8ec0*/  FADD.FTZ R230, R172, R0 ;  /* 0x00000000ace67221 */ /* 0x000fe20000010000 */
[C---:B------:R-:W-:Y:S04]  /*8ed0*/  HMMA.16816.F32 R140, R168.reuse, R148, R8 ;  /* 0x00000094a88c723c */ /* 0x040fe80000001808 */
[----:B------:R-:W-:Y:S02]  /*8ee0*/  MOV R134, R137 ;  /* 0x0000008900867202 */ /* 0x000fe40000000f00 */
[-C--:B------:R-:W-:Y:S06]  /*8ef0*/  HMMA.16816.F32 R152, R168, R150.reuse, R12 ;  /* 0x00000096a898723c */ /* 0x080fec000000180c */
[C---:B------:R-:W-:Y:S06]  /*8f00*/  HMMA.16816.F32 R148, R164.reuse, R150, R16 ;  /* 0x00000096a494723c */ /* 0x040fec0000001810 */
[-C--:B----4-:R-:W-:Y:S06]  /*8f10*/  HMMA.16816.F32 R160, R164, R44.reuse, R20 ;  /* 0x0000002ca4a0723c */ /* 0x090fec0000001814 */
[C---:B------:R-:W-:Y:S05]  /*8f20*/  HMMA.16816.F32 R156, R168.reuse, R44, R24 ;  /* 0x0000002ca89c723c */ /* 0x040fea0000001818 */
[----:B------:R-:W-:Y:S01]  /*8f30*/  MOV R20, R3 ;  /* 0x0000000300147202 */ /* 0x000fe20000000f00 */
[-C--:B------:R-:W-:Y:S05]  /*8f40*/  HMMA.16816.F32 R168, R168, R46.reuse, R28 ;  /* 0x0000002ea8a8723c */ /* 0x080fea000000181c */
[----:B------:R-:W-:Y:S01]  /*8f50*/  MOV R3, R139 ;  /* 0x0000008b00037202 */ /* 0x000fe20000000f00 */
[----:B------:R-:W-:Y:S01]  /*8f60*/  HMMA.16816.F32 R164, R164, R46, R32 ;  /* 0x0000002ea4a4723c */ /* 0x000fe20000001820 */
[----:B------:R-:W-:Y:S11]  /*8f70*/  @!UPT UIADD3 URZ, URZ, URZ, URZ ;  /* 0x0000003f3f3ff290 */ /* 0x000ff6000fffe03f */
[----:B------:R-:W-:Y:S01]  /*8f80*/  @!UPT UIADD3 URZ, URZ, URZ, URZ ;  /* 0x0000003f3f3ff290 */ /* 0x000fe2000fffe03f */
[----:B------:R-:W-:Y:S11]  /*8f90*/  @P0 BRA `(.L_x_3) ;  /* 0xffffffc800b80947 */ /* 0x000ff6000383ffff */
.L_x_2:
[----:B------:R-:W1:Y:S01]  /*8fa0*/  SHFL.BFLY PT, R2, R227, 0x2, 0x1f ;  /* 0x0c401f00e3027f89 */ /* 0x000e6200000e0000 */
[----:B------:R-:W2:Y:S01]  /*8fb0*/  S2UR UR4, SR_CgaCtaId ;  /* 0x00000000000479c3 */ /* 0x000ea20000008800 */
[----:B------:R-:W-:Y:S01]  /*8fc0*/  UMOV UR5, 0x400 ;  /* 0x0000040000057882 */ /* 0x000fe20000000000 */
[----:B------:R-:W-:Y:S01]  /*8fd0*/  UMOV UR16, URZ ;  /* 0x0000003f00107c82 */ /* 0x000fe20008000000 */
[----:B------:R-:W3:Y:S01]  /*8fe0*/  SHFL.BFLY PT, R0, R229, 0x2, 0x1f ;  /* 0x0c401f00e5007f89 */ /* 0x000ee200000e0000 */
[----:B------:R-:W-:Y:S01]  /*8ff0*/  UMOV UR17, URZ ;  /* 0x0000003f00117c82 */ /* 0x000fe20008000000 */
[----:B------:R-:W-:Y:S02]  /*9000*/  BSSY B0, `(.L_x_6) ;  /* 0x00000dd000007945 */ /* 0x000fe40003800000 */
[----:B------:R-:W4:Y:S01]  /*9010*/  SHFL.BFLY PT, R3, R230, 0x2, 0x1f ;  /* 0x0c401f00e6037f89 */ /* 0x000f2200000e0000 */
[----:B------:R-:W5:Y:S03]  /*9020*/  S2UR UR11, SR_CTAID.Y ;  /* 0x00000000000b79c3 */ /* 0x000f660000002600 */
[----:B------:R-:W5:Y:S01]  /*9030*/  SHFL.BFLY PT, R4, R228, 0x2, 0x1f ;  /* 0x0c401f00e4047f89 */ /* 0x000f6200000e0000 */
[----:B------:R-:W5:Y:S04]  /*9040*/  S2R R9, SR_TID.X ;  /* 0x0000000000097919 */ /* 0x000f680000002100 */
[----:B------:R-:W5:Y:S01]  /*9050*/  S2UR UR10, SR_CTAID.X ;  /* 0x00000000000a79c3 */ /* 0x000f620000002500 */
[----:B-1----:R-:W-:Y:S01]  /*9060*/  FADD.FTZ R2, R2, R227 ;  /* 0x000000e302027221 */ /* 0x002fe20000010000 */
[----:B--2---:R-:W-:-:S06]  /*9070*/  ULEA UR4, UR4, UR5, 0x18 ;  /* 0x0000000504047291 */ /* 0x004fcc000f8ec03f */
[----:B------:R-:W1:Y:S01]  /*9080*/  LDC.64 R28, c[0x0][0x2a0] ;  /* 0x0000a800ff1c7b82 */ /* 0x000e620000000a00 */
[----:B---3--:R-:W-:Y:S01]  /*9090*/  FADD.FTZ R0, R0, R229 ;  /* 0x000000e500007221 */ /* 0x008fe20000010000 */
[----:B------:R-:W2:Y:S01]  /*90a0*/  SHFL.BFLY PT, R8, R2, 0x1, 0x1f ;  /* 0x0c201f0002087f89 */ /* 0x000ea200000e0000 */
[----:B------:R-:W-:Y:S01]  /*90b0*/  ULDC.U8 UR5, c[0x0][0x3d8] ;  /* 0x0000f60000057ab9 */ /* 0x000fe20000000000 */
[----:B----4-:R-:W-:Y:S02]  /*90c0*/  FADD.FTZ R3, R3, R230 ;  /* 0x000000e603037221 */ /* 0x010fe40000010000 */
[----:B------:R-:W3:Y:S01]  /*90d0*/  SHFL.BFLY PT, R7, R0, 0x1, 0x1f ;  /* 0x0c201f0000077f89 */ /* 0x000ee200000e0000 */
[----:B------:R-:W-:Y:S01]  /*90e0*/  UISETP.NE.AND UP1, UPT, UR5, URZ, UPT ;  /* 0x0000003f0500728c */ /* 0x000fe2000bf25270 */
[----:B-----5:R-:W-:Y:S02]  /*90f0*/  FADD.FTZ R4, R4, R228 ;  /* 0x000000e404047221 */ /* 0x020fe40000010000 */
[----:B------:R-:W4:Y:S04]  /*9100*/  SHFL.BFLY PT, R6, R3, 0x1, 0x1f ;  /* 0x0c201f0003067f89 */ /* 0x000f2800000e0000 */
[----:B------:R-:W5:Y:S01]  /*9110*/  SHFL.BFLY PT, R5, R4, 0x1, 0x1f ;  /* 0x0c201f0004057f89 */ /* 0x000f6200000e0000 */
[----:B--2---:R-:W-:Y:S01]  /*9120*/  FADD.FTZ R22, R2, R8 ;  /* 0x0000000802167221 */ /* 0x004fe20000010000 */
[----:B------:R-:W-:Y:S01]  /*9130*/  MOV R2, 0x3f800000 ;  /* 0x3f80000000027802 */ /* 0x000fe20000000f00 */
[----:B---3--:R-:W-:-:S03]  /*9140*/  FADD.FTZ R21, R0, R7 ;  /* 0x0000000700157221 */ /* 0x008fc60000010000 */
[----:B------:R-:W-:Y:S02]  /*9150*/  FSETP.NE.FTZ.AND P5, PT, R22, RZ, PT ;  /* 0x000000ff1600720b */ /* 0x000fe40003fb5000 */
[----:B------:R-:W-:Y:S01]  /*9160*/  SHF.R.S32.HI R7, RZ, 0x1f, R9 ;  /* 0x0000001fff077819 */ /* 0x000fe20000011409 */
[----:B----4-:R-:W-:Y:S01]  /*9170*/  FADD.FTZ R23, R3, R6 ;  /* 0x0000000603177221 */ /* 0x010fe20000010000 */
[----:B------:R-:W-:Y:S02]  /*9180*/  FSETP.NE.FTZ.AND P4, PT, R21, RZ, PT ;  /* 0x000000ff1500720b */ /* 0x000fe40003f95000 */
[----:B------:R-:W-:Y:S01]  /*9190*/  MOV R3, 0x3f800000 ;  /* 0x3f80000000037802 */ /* 0x000fe20000000f00 */
[----:B-----5:R-:W-:Y:S01]  /*91a0*/  FADD.FTZ R19, R4, R5 ;  /* 0x0000000504137221 */ /* 0x020fe20000010000 */
[CC--:B------:R-:W-:Y:S02]  /*91b0*/  LEA.HI R5, R7.reuse, R9.reuse, RZ, 0x2 ;  /* 0x0000000907057211 */ /* 0x0c0fe400078f10ff */
[----:B------:R-:W-:-:S02]  /*91c0*/  LEA.HI R7, R7, R9, RZ, 0x5 ;  /* 0x0000000907077211 */ /* 0x000fc400078f28ff */
[----:B------:R-:W-:Y:S01]  /*91d0*/  LOP3.LUT R6, R5, 0xfffffffc, RZ, 0xc0, !PT ;  /* 0xfffffffc05067812 */ /* 0x000fe200078ec0ff */
[----:B------:R-:W2:Y:S01]  /*91e0*/  @P5 MUFU.RCP R2, R22 ;  /* 0x0000001600025308 */ /* 0x000ea20000001000 */
[----:B------:R-:W-:Y:S02]  /*91f0*/  LOP3.LUT R0, R7, 0xffffffe0, RZ, 0xc0, !PT ;  /* 0xffffffe007007812 */ /* 0x000fe400078ec0ff */
[----:B------:R-:W-:Y:S01]  /*9200*/  FSETP.NE.FTZ.AND P3, PT, R19, RZ, PT ;  /* 0x000000ff1300720b */ /* 0x000fe20003f75000 */
[----:B------:R-:W-:Y:S01]  /*9210*/  IMAD.IADD R6, R9, 0x1, -R6 ;  /* 0x0000000109067824 */ /* 0x000fe200078e0a06 */
[----:B------:R-:W-:Y:S02]  /*9220*/  SHF.R.S32.HI R7, RZ, 0x5, R7 ;  /* 0x00000005ff077819 */ /* 0x000fe40000011407 */
[----:B------:R-:W-:Y:S01]  /*9230*/  FSETP.NE.FTZ.AND P2, PT, R23, RZ, PT ;  /* 0x000000ff1700720b */ /* 0x000fe20003f55000 */
[----:B------:R-:W3:Y:S01]  /*9240*/  @P4 MUFU.RCP R3, R21 ;  /* 0x0000001500034308 */ /* 0x000ee20000001000 */
[----:B------:R-:W-:Y:S01]  /*9250*/  IADD3 R4, -R0, R9, RZ ;  /* 0x0000000900047210 */ /* 0x000fe20007ffe1ff */
[----:B------:R-:W-:Y:S01]  /*9260*/  IMAD R24, R7, 0x100, R6 ;  /* 0x0000010007187824 */ /* 0x000fe200078e0206 */
[----:B------:R-:W-:-:S02]  /*9270*/  MOV R0, 0x3f800000 ;  /* 0x3f80000000007802 */ /* 0x000fc40000000f00 */
[----:B------:R-:W-:Y:S01]  /*9280*/  LOP3.LUT P6, RZ, R4, 0x3, RZ, 0xc0, !PT ;  /* 0x0000000304ff7812 */ /* 0x000fe200078cc0ff */
[----:B------:R-:W-:Y:S02]  /*9290*/  IMAD.MOV.U32 R4, RZ, RZ, 0x3f800000 ;  /* 0x3f800000ff047424 */ /* 0x000fe400078e00ff */
[C---:B--2---:R-:W-:Y:S01]  /*92a0*/  FMUL.FTZ R144, R2.reuse, R144 ;  /* 0x0000009002907220 */ /* 0x044fe20000410000 */
[C---:B------:R-:W-:Y:S01]  /*92b0*/  FMUL.FTZ R18, R2.reuse, R145 ;  /* 0x0000009102127220 */ /* 0x040fe20000410000 */
[C---:B------:R-:W-:Y:S01]  /*92c0*/  FMUL.FTZ R148, R2.reuse, R148 ;  /* 0x0000009402947220 */ /* 0x040fe20000410000 */
[C---:B------:R-:W-:Y:S01]  /*92d0*/  FMUL.FTZ R15, R2.reuse, R149 ;  /* 0x00000095020f7220 */ /* 0x040fe20000410000 */
[C---:B------:R-:W-:Y:S01]  /*92e0*/  FMUL.FTZ R160, R2.reuse, R160 ;  /* 0x000000a002a07220 */ /* 0x040fe20000410000 */
[C---:B------:R-:W-:Y:S01]  /*92f0*/  FMUL.FTZ R11, R2.reuse, R161 ;  /* 0x000000a1020b7220 */ /* 0x040fe20000410000 */
[C---:B------:R-:W-:Y:S01]  /*9300*/  FMUL.FTZ R164, R2.reuse, R164 ;  /* 0x000000a402a47220 */ /* 0x040fe20000410000 */
[----:B------:R-:W-:Y:S01]  /*9310*/  FMUL.FTZ R7, R2, R165 ;  /* 0x000000a502077220 */ /* 0x000fe20000410000 */
[----:B------:R-:W-:Y:S01]  /*9320*/  SHF.R.S32.HI R2, RZ, 0x2, R5 ;  /* 0x00000002ff027819 */ /* 0x000fe20000011405 */
[C---:B---3--:R-:W-:Y:S01]  /*9330*/  FMUL.FTZ R146, R3.reuse, R146 ;  /* 0x0000009203927220 */ /* 0x048fe20000410000 */
        /* <DEDUP_REMOVED lines=8> */
[----:B------:R-:W2:Y:S01]  /*93c0*/  @P3 MUFU.RCP R0, R19 ;  /* 0x0000001300003308 */ /* 0x000ea20000001000 */
[----:B------:R-:W-:-:S02]  /*93d0*/  F2FP.F16.F32.PACK_AB R18, R18, R144 ;  /* 0x000000901212723e */ /* 0x000fc400000000ff */
[----:B------:R-:W-:Y:S02]  /*93e0*/  LEA.HI R3, R3, R2, RZ, 0x3 ;  /* 0x0000000203037211 */ /* 0x000fe400078f18ff */
[----:B------:R-:W-:Y:S02]  /*93f0*/  F2FP.F16.F32.PACK_AB R17, R17, R146 ;  /* 0x000000921111723e */ /* 0x000fe400000000ff */
[----:B------:R-:W-:Y:S01]  /*9400*/  LOP3.LUT R3, R3, 0xfffffff8, RZ, 0xc0, !PT ;  /* 0xfffffff803037812 */ /* 0x000fe200078ec0ff */
[----:B------:R-:W3:Y:S01]  /*9410*/  @P2 MUFU.RCP R4, R23 ;  /* 0x0000001700042308 */ /* 0x000ee20000001000 */
[----:B------:R-:W-:Y:S02]  /*9420*/  F2FP.F16.F32.PACK_AB R15, R15, R148 ;  /* 0x000000940f0f723e */ /* 0x000fe400000000ff */
[----:B------:R-:W-:Y:S02]  /*9430*/  IADD3 R3, R2, -R3, RZ ;  /* 0x8000000302037210 */ /* 0x000fe40007ffe0ff */
[----:B------:R-:W-:-:S02]  /*9440*/  F2FP.F16.F32.PACK_AB R14, R14, R150 ;  /* 0x000000960e0e723e */ /* 0x000fc400000000ff */
[C---:B------:R-:W-:Y:S01]  /*9450*/  LEA.HI R2, R3.reuse, R3, RZ, 0x1 ;  /* 0x0000000303027211 */ /* 0x040fe200078f08ff */
        /* <DEDUP_REMOVED lines=9> */
[----:B---3--:R-:W-:Y:S01]  /*94f0*/  FMUL.FTZ R143, R4, R143 ;  /* 0x0000008f048f7220 */ /* 0x008fe20000410000 */
[----:B------:R-:W-:Y:S01]  /*9500*/  LOP3.LUT R2, R2, 0x3fffffe, RZ, 0xc0, !PT ;  /* 0x03fffffe02027812 */ /* 0x000fe200078ec0ff */
[C---:B------:R-:W-:Y:S01]  /*9510*/  FMUL.FTZ R142, R4.reuse, R142 ;  /* 0x0000008e048e7220 */ /* 0x040fe20000410000 */
[C---:B------:R-:W-:Y:S01]  /*9520*/  FMUL.FTZ R155, R4.reuse, R155 ;  /* 0x0000009b049b7220 */ /* 0x040fe20000410000 */
[C---:B------:R-:W-:Y:S01]  /*9530*/  FMUL.FTZ R154, R4.reuse, R154 ;  /* 0x0000009a049a7220 */ /* 0x040fe20000410000 */
[C---:B------:R-:W-:Y:S01]  /*9540*/  FMUL.FTZ R159, R4.reuse, R159 ;  /* 0x0000009f049f7220 */ /* 0x040fe20000410000 */
[C---:B------:R-:W-:Y:S01]  /*9550*/  FMUL.FTZ R9, R4.reuse, R158 ;  /* 0x0000009e04097220 */ /* 0x040fe20000410000 */
[C---:B------:R-:W-:Y:S01]  /*9560*/  FMUL.FTZ R171, R4.reuse, R171 ;  /* 0x000000ab04ab7220 */ /* 0x040fe20000410000 */
[----:B------:R-:W-:Y:S01]  /*9570*/  FMUL.FTZ R8, R4, R170 ;  /* 0x000000aa04087220 */ /* 0x000fe20000410000 */
[C---:B------:R-:W-:Y:S01]  /*9580*/  SHF.L.U32 R4, R0.reuse, 0x6, RZ ;  /* 0x0000000600047819 */ /* 0x040fe200000006ff */
[----:B------:R-:W-:Y:S01]  /*9590*/  IMAD.IADD R2, R3, 0x1, -R2 ;  /* 0x0000000103027824 */ /* 0x000fe200078e0a02 */
[----:B------:R-:W-:-:S02]  /*95a0*/  LOP3.LUT P0, RZ, R0, 0x2, RZ, 0xc0, !PT ;  /* 0x0000000200ff7812 */ /* 0x000fc4000780c0ff */
[----:B------:R-:W-:Y:S02]  /*95b0*/  LOP3.LUT R3, R4, 0xc0, RZ, 0xc0, !PT ;  /* 0x000000c004037812 */ /* 0x000fe400078ec0ff */
[----:B------:R-:W-:Y:S02]  /*95c0*/  LEA R2, R2, R24, 0x4 ;  /* 0x0000001802027211 */ /* 0x000fe400078e20ff */
[----:B------:R-:W-:Y:S02]  /*95d0*/  LEA.HI R3, R3, R3, RZ, 0x1d ;  /* 0x0000000303037211 */ /* 0x000fe400078fe8ff */
[----:B------:R-:W-:Y:S02]  /*95e0*/  LOP3.LUT R4, R0, 0x1, RZ, 0xc0, !PT ;  /* 0x0000000100047812 */ /* 0x000fe400078ec0ff */
[----:B------:R-:W-:Y:S01]  /*95f0*/  F2FP.F16.F32.PACK_AB R16, R16, R140 ;  /* 0x0000008c1010723e */ /* 0x000fe200000000ff */
[----:B------:R-:W-:Y:S01]  /*9600*/  IMAD.U32 R2, R2, 0x2, R3 ;  /* 0x0000000202027824 */ /* 0x000fe200078e0003 */
[----:B------:R-:W-:-:S02]  /*9610*/  ISETP.NE.U32.AND P1, PT, R4, 0x1, PT ;  /* 0x000000010400780c */ /* 0x000fc40003f25070 */
[----:B------:R-:W-:Y:S02]  /*9620*/  MOV R4, 0xfffffff0 ;  /* 0xfffffff000047802 */ /* 0x000fe40000000f00 */
[----:B------:R-:W-:Y:S01]  /*9630*/  LEA R0, R2, UR4, 0x1 ;  /* 0x0000000402007c11 */ /* 0x000fe2000f8e08ff */
[----:B------:R-:W-:Y:S01]  /*9640*/  ULDC.U8 UR4, c[0x0][0x3d9] ;  /* 0x0000f64000047ab9 */ /* 0x000fe20000000000 */
[----:B------:R-:W-:Y:S01]  /*9650*/  SEL R4, R4, 0x10, !P1 ;  /* 0x0000001004047807 */ /* 0x000fe20004800000 */
[----:B------:R-:W-:Y:S01]  /*9660*/  UISETP.NE.AND UP0, UPT, UR4, URZ, UPT ;  /* 0x0000003f0400728c */ /* 0x000fe2000bf05270 */
[----:B------:R-:W-:Y:S01]  /*9670*/  F2FP.F16.F32.PACK_AB R142, R143, R142 ;  /* 0x0000008e8f8e723e */ /* 0x000fe200000000ff */
[----:B------:R-:W-:Y:S01]  /*9680*/  STS [R0], R18 ;  /* 0x0000001200007388 */ /* 0x000fe20000000800 */
[C---:B------:R-:W-:Y:S01]  /*9690*/  IADD3 R3, R0.reuse, R4, RZ ;  /* 0x0000000400037210 */ /* 0x040fe20007ffe0ff */
[----:B------:R-:W-:Y:S01]  /*96a0*/  UISETP.NE.OR UP2, UPT, UR4, URZ, !UP1 ;  /* 0x0000003f0400728c */ /* 0x000fe2000cf45670 */
[C---:B------:R-:W-:Y:S01]  /*96b0*/  IADD3 R2, R0.reuse, 0x20, RZ ;  /* 0x0000002000027810 */ /* 0x040fe20007ffe0ff */
[----:B------:R-:W-:Y:S01]  /*96c0*/  @P0 VIADD R2, R0, 0xffffffe0 ;  /* 0xffffffe000020836 */ /* 0x000fe20000000000 */
[----:B------:R-:W-:Y:S01]  /*96d0*/  STS [R0+0x200], R17 ;  /* 0x0002001100007388 */ /* 0x000fe20000000800 */
[----:B------:R-:W-:-:S02]  /*96e0*/  F2FP.F16.F32.PACK_AB R13, R13, R152 ;  /* 0x000000980d0d723e */ /* 0x000fc400000000ff */
[----:B------:R-:W-:Y:S01]  /*96f0*/  F2FP.F16.F32.PACK_AB R154, R155, R154 ;  /* 0x0000009a9b9a723e */ /* 0x000fe200000000ff */
[----:B------:R-:W-:Y:S01]  /*9700*/  @UP0 ULDC.64 UR8, c[0x0][0x2c0] ;  /* 0x0000b00000080ab9 */ /* 0x000fe20000000a00 */
[----:B------:R2:W-:Y:S01]  /*9710*/  STS [R3], R15 ;  /* 0x0000000f03007388 */ /* 0x0005e20000000800 */
[----:B------:R-:W-:Y:S01]  /*9720*/  @UP0 UIMAD UR13, UR9, UR8, URZ ;  /* 0x00000008090d02a4 */ /* 0x000fe2000f8e023f */
[----:B------:R-:W-:Y:S01]  /*9730*/  F2FP.F16.F32.PACK_AB R11, R11, R160 ;  /* 0x000000a00b0b723e */ /* 0x000fe200000000ff */
[----:B------:R-:W3:Y:S01]  /*9740*/  S2UR UR8, SR_CTAID.Z ;  /* 0x00000000000879c3 */ /* 0x000ee20000002700 */
[----:B------:R4:W-:Y:S01]  /*9750*/  STS [R3+0x200], R14 ;  /* 0x0002000e03007388 */ /* 0x0009e20000000800 */
[----:B------:R-:W-:Y:S01]  /*9760*/  F2FP.F16.F32.PACK_AB R12, R12, R162 ;  /* 0x000000a20c0c723e */ /* 0x000fe200000000ff */
[----:B------:R-:W-:Y:S01]  /*9770*/  @!UP0 ULDC UR6, c[0x0][0x2e4] ;  /* 0x0000b90000068ab9 */ /* 0x000fe20000000800 */
[----:B------:R-:W-:Y:S01]  /*9780*/  F2FP.F16.F32.PACK_AB R7, R7, R164 ;  /* 0x000000a40707723e */ /* 0x000fe200000000ff */
[----:B------:R-:W-:Y:S01]  /*9790*/  STS [R0+0x1000], R16 ;  /* 0x0010001000007388 */ /* 0x000fe20000000800 */
[----:B------:R-:W-:Y:S01]  /*97a0*/  F2FP.F16.F32.PACK_AB R6, R6, R166 ;  /* 0x000000a60606723e */ /* 0x000fe200000000ff */
[----:B------:R-:W-:Y:S01]  /*97b0*/  @!UP0 ULDC UR9, c[0x0][0x2c4] ;  /* 0x0000b10000098ab9 */ /* 0x000fe20000000800 */
[----:B------:R-:W-:Y:S01]  /*97c0*/  F2FP.F16.F32.PACK_AB R10, R10, R156 ;  /* 0x0000009c0a0a723e */ /* 0x000fe200000000ff */
[----:B------:R5:W-:Y:S01]  /*97d0*/  STS [R0+0x1200], R142 ;  /* 0x0012008e00007388 */ /* 0x000be20000000800 */
[----:B------:R-:W-:Y:S01]  /*97e0*/  F2FP.F16.F32.PACK_AB R9, R159, R9 ;  /* 0x000000099f09723e */ /* 0x000fe200000000ff */
[----:B------:R-:W-:Y:S01]  /*97f0*/  @!UP0 USEL UR13, UR9, UR6, !UP1 ;  /* 0x00000006090d8287 */ /* 0x000fe2000c800000 */
[----:B------:R-:W-:Y:S01]  /*9800*/  F2FP.F16.F32.PACK_AB R8, R171, R8 ;  /* 0x00000008ab08723e */ /* 0x000fe200000000ff */
[----:B------:R1:W-:Y:S01]  /*9810*/  STS [R3+0x1000], R13 ;  /* 0x0010000d03007388 */ /* 0x0003e20000000800 */
[----:B------:R-:W-:Y:S01]  /*9820*/  F2FP.F16.F32.PACK_AB R5, R5, R168 ;  /* 0x000000a80505723e */ /* 0x000fe200000000ff */
[----:B------:R-:W-:Y:S01]  /*9830*/  @!UP0 ULDC UR5, c[0x0][0x270] ;  /* 0x00009c0000058ab9 */ /* 0x000fe20000000800 */
[----:B------:R-:W-:Y:S01]  /*9840*/  @UP0 UMOV UR7, 0x1 ;  /* 0x0000000100070882 */ /* 0x000fe20000000000 */
[----:B------:R1:W-:Y:S01]  /*9850*/  STS [R3+0x1200], R154 ;  /* 0x0012009a03007388 */ /* 0x0003e20000000800 */
[----:B------:R-:W-:Y:S01]  /*9860*/  @!UP0 UIMAD UR7, UR13, UR5, URZ ;  /* 0x000000050d0782a4 */ /* 0x000fe2000f8e023f */
[----:B------:R-:W-:-:S02]  /*9870*/  @UP0 ULDC UR12, c[0x0][0x2c0] ;  /* 0x0000b000000c0ab9 */ /* 0x000fc40000000800 */
[----:B------:R-:W-:Y:S01]  /*9880*/  STS [R2], R11 ;  /* 0x0000000b02007388 */ /* 0x000fe20000000800 */
[----:B------:R-:W-:Y:S01]  /*9890*/  UIMAD UR7, UR11, UR7, URZ ;  /* 0x000000070b0772a4 */ /* 0x000fe2000f8e023f */
[----:B--2---:R-:W-:Y:S01]  /*98a0*/  MOV R15, 0x7f800000 ;  /* 0x7f800000000f7802 */ /* 0x004fe20000000f00 */
[----:B------:R-:W-:Y:S01]  /*98b0*/  @!UP2 ULDC UR4, c[0x0][0x2c4] ;  /* 0x0000b1000004aab9 */ /* 0x000fe20000000800 */
[----:B------:R2:W-:Y:S01]  /*98c0*/  STS [R2+0x200], R12 ;  /* 0x0002000c02007388 */ /* 0x0005e20000000800 */
[----:B------:R-:W-:Y:S01]  /*98d0*/  @!UP0 UMOV UR12, 0x1 ;  /* 0x00000001000c8882 */ /* 0x000fe20000000000 */
[----:B------:R-:W-:Y:S01]  /*98e0*/  @!UP2 UIMAD UR4, UR11, UR4, URZ ;  /* 0x000000040b04a2a4 */ /* 0x000fe2000f8e023f */
[----:B----4-:R-:W-:Y:S01]  /*98f0*/  IMAD.MOV.U32 R14, RZ, RZ, 0x7f800000 ;  /* 0x7f800000ff0e7424 */ /* 0x010fe200078e00ff */
[----:B------:R-:W-:Y:S02]  /*9900*/  UIMAD UR6, UR10, UR12, URZ ;  /* 0x0000000c0a0672a4 */ /* 0x000fe4000f8e023f */
[----:B------:R-:W-:-:S02]  /*9910*/  USEL UR7, UR7, URZ, UP2 ;  /* 0x0000003f07077287 */ /* 0x000fc40009000000 */
[----:B------:R-:W-:Y:S01]  /*9920*/  USHF.L.U32 UR6, UR6, 0x7, URZ ;  /* 0x0000000706067899 */ /* 0x000fe2000800063f */
[----:B-----5:R-:W-:Y:S01]  /*9930*/  IADD3 R0, R4, R2, RZ ;  /* 0x0000000204007210 */ /* 0x020fe20007ffe0ff */
[----:B---3--:R-:W-:Y:S01]  /*9940*/  UIMAD UR7, UR8, UR13, UR7 ;  /* 0x0000000d080772a4 */ /* 0x008fe2000f8e0207 */
[----:B------:R-:W-:Y:S01]  /*9950*/  @P2 MUFU.LG2 R4, R23 ;  /* 0x0000001700042308 */ /* 0x000fe20000000c00 */
[----:B------:R-:W-:Y:S01]  /*9960*/  @!UP2 UMOV UR16, UR4 ;  /* 0x000000040010ac82 */ /* 0x000fe20008000000 */
[----:B------:R-:W-:Y:S01]  /*9970*/  @!UP2 USHF.R.S32.HI UR17, URZ, 0x1f, UR4 ;  /* 0x0000001f3f11a899 */ /* 0x000fe20008011404 */
[----:B------:R3:W-:Y:S01]  /*9980*/  STS [R0], R7 ;  /* 0x0000000700007388 */ /* 0x0007e20000000800 */
[----:B------:R-:W-:Y:S01]  /*9990*/  USHF.R.S32.HI UR13, URZ, 0x1f, UR6 ;  /* 0x0000001f3f0d7899 */ /* 0x000fe20008011406 */
[----:B-1----:R-:W-:Y:S01]  /*99a0*/  MOV R13, 0x7f800000 ;  /* 0x7f800000000d7802 */ /* 0x002fe20000000f00 */
[----:B------:R-:W1:Y:S01]  /*99b0*/  @P5 LDC R3, c[0x0][0x2e8] ;  /* 0x0000ba00ff035b82 */ /* 0x000e620000000800 */
[----:B------:R4:W-:Y:S01]  /*99c0*/  STS [R0+0x200], R6 ;  /* 0x0002000600007388 */ /* 0x0009e20000000800 */
[----:B------:R-:W-:-:S02]  /*99d0*/  USHF.R.S32.HI UR5, URZ, 0x1f, UR7 ;  /* 0x0000001f3f057899 */ /* 0x000fc40008011407 */
[----:B------:R-:W-:Y:S01]  /*99e0*/  UIADD3 UR16, UP1, UP0, UR6, UR16, UR7 ;  /* 0x0000001006107290 */ /* 0x000fe2000f83e007 */
[----:B------:R-:W-:Y:S03]  /*99f0*/  STS [R2+0x1000], R10 ;  /* 0x0010000a02007388 */ /* 0x000fe60000000800 */
[----:B------:R-:W-:Y:S01]  /*9a00*/  UIADD3.X UR13, UR13, UR17, UR5, UP1, UP0 ;  /* 0x000000110d0d7290 */ /* 0x000fe20008fe0405 */
[----:B------:R5:W-:Y:S01]  /*9a10*/  STS [R2+0x1200], R9 ;  /* 0x0012000902007388 */ /* 0x000be20000000800 */
[----:B--2---:R-:W-:-:S03]  /*9a20*/  MOV R12, 0x7f800000 ;  /* 0x7f800000000c7802 */ /* 0x004fc60000000f00 */
[----:B------:R2:W-:Y:S04]  /*9a30*/  STS [R0+0x1200], R8 ;  /* 0x0012000800007388 */ /* 0x0005e80000000800 */
[----:B------:R1:W-:Y:S01]  /*9a40*/  STS [R0+0x1000], R5 ;  /* 0x0010000500007388 */ /* 0x0003e20000000800 */
[----:B---3--:R-:W3:Y:S08]  /*9a50*/  @P3 LDC R7, c[0x0][0x2e8] ;  /* 0x0000ba00ff073b82 */ /* 0x008ef00000000800 */
[----:B----4-:R-:W4:Y:S01]  /*9a60*/  @P2 LDC R6, c[0x0][0x2e8] ;  /* 0x0000ba00ff062b82 */ /* 0x010f220000000800 */
[----:B-----5:R5:W5:Y:S07]  /*9a70*/  @P5 MUFU.LG2 R2, R22 ;  /* 0x0000001600025308 */ /* 0x020b6e0000000c00 */
[----:B--2---:R-:W2:Y:S01]  /*9a80*/  @P4 LDC R8, c[0x0][0x2e8] ;  /* 0x0000ba00ff084b82 */ /* 0x004ea20000000800 */
[----:B------:R-:W5:Y:S08]  /*9a90*/  @P4 MUFU.LG2 R9, R21 ;  /* 0x0000001500094308 */ /* 0x000f700000000c00 */
[----:B-1----:R-:W1:Y:S01]  /*9aa0*/  @P3 MUFU.LG2 R5, R19 ;  /* 0x0000001300053308 */ /* 0x002e620000000c00 */
[----:B-----5:R-:W3:Y:S01]  /*9ab0*/  LDC.64 R22, c[0x0][0x290] ;  /* 0x0000a400ff167b82 */ /* 0x020ee20000000a00 */
[----:B------:R-:W-:-:S04]  /*9ac0*/  @P5 FMUL.FTZ R0, R2, 0.69314718246459960938 ;  /* 0x3f31721802005820 */ /* 0x000fc80000410000 */
[----:B------:R-:W-:Y:S01]  /*9ad0*/  @P5 FFMA.FTZ R15, R139, R3, R0 ;  /* 0x000000038b0f5223 */ /* 0x000fe20000010000 */
[----:B------:R-:W-:Y:S01]  /*9ae0*/  @P2 FMUL.FTZ R0, R4, 0.69314718246459960938 ;  /* 0x3f31721804002820 */ /* 0x000fe20000410000 */
[----:B------:R-:W-:-:S03]  /*9af0*/  @P4 FMUL.FTZ R3, R9, 0.69314718246459960938 ;  /* 0x3f31721809034820 */ /* 0x000fc60000410000 */
[----:B----4-:R-:W-:Y:S01]  /*9b00*/  @P2 FFMA.FTZ R13, R20, R6, R0 ;  /* 0x00000006140d2223 */ /* 0x010fe20000010000 */
[----:B--2---:R-:W-:Y:S01]  /*9b10*/  @P4 FFMA.FTZ R14, R138, R8, R3 ;  /* 0x000000088a0e4223 */ /* 0x004fe20000010003 */
[----:B-1----:R-:W-:-:S04]  /*9b20*/  @P3 FMUL.FTZ R2, R5, 0.69314718246459960938 ;  /* 0x3f31721805023820 */ /* 0x002fc80000410000 */
[----:B---3--:R-:W-:Y:S01]  /*9b30*/  @P3 FFMA.FTZ R12, R137, R7, R2 ;  /* 0x00000007890c3223 */ /* 0x008fe20000010002 */
[----:B------:R-:W-:Y:S06]  /*9b40*/  BAR.SYNC.DEFER_BLOCKING 0x0 ;  /* 0x0000000000007b1d */ /* 0x000fec0000010000 */
[----:B------:R-:W-:Y:S05]  /*9b50*/  @P6 BRA `(.L_x_7) ;  /* 0x00000000009c6947 */ /* 0x000fea0003800000 */
[----:B------:R-:W2:Y:S04]  /*9b60*/  LDL.LU R26, [R1+0x1c] ;  /* 0x00001c00011a7983 */ /* 0x000ea80000300800 */
[----:B------:R-:W2:Y:S01]  /*9b70*/  LDL.LU R25, [R1+0x18] ;  /* 0x0000180001197983 */ /* 0x000ea20000300800 */
[----:B------:R-:W-:Y:S01]  /*9b80*/  UIMAD UR4, UR10, -0x80, UR9 ;  /* 0xffffff800a0478a4 */ /* 0x000fe2000f8e0209 */
[----:B--2---:R-:W-:-:S04]  /*9b90*/  IMAD R0, R25, 0x10, R26 ;  /* 0x0000001019007824 */ /* 0x004fc800078e021a */
[C---:B------:R-:W-:Y:S01]  /*9ba0*/  VIADD R2, R0.reuse, 0x8 ;  /* 0x0000000800027836 */ /* 0x040fe20000000000 */
[C---:B------:R-:W-:Y:S01]  /*9bb0*/  ISETP.GE.AND P6, PT, R0.reuse, UR4, PT ;  /* 0x0000000400007c0c */ /* 0x040fe2000bfc6270 */
[C---:B------:R-:W-:Y:S02]  /*9bc0*/  VIADD R5, R0.reuse, 0x40 ;  /* 0x0000004000057836 */ /* 0x040fe40000000000 */
[----:B------:R-:W-:Y:S01]  /*9bd0*/  VIADD R4, R0, 0x48 ;  /* 0x0000004800047836 */ /* 0x000fe20000000000 */
[----:B------:R-:W-:Y:S02]  /*9be0*/  ISETP.GE.AND P5, PT, R2, UR4, PT ;  /* 0x0000000402007c0c */ /* 0x000fe4000bfa6270 */
[----:B------:R-:W-:Y:S02]  /*9bf0*/  ISETP.GE.AND P4, PT, R5, UR4, PT ;  /* 0x0000000405007c0c */ /* 0x000fe4000bf86270 */
[----:B------:R-:W-:-:S05]  /*9c00*/  ISETP.GE.AND P3, PT, R4, UR4, PT ;  /* 0x0000000404007c0c */ /* 0x000fca000bf66270 */
[----:B------:R-:W1:Y:S01]  /*9c10*/  @!P6 LDC.64 R10, c[0x0][0x2b0] ;  /* 0x0000ac00ff0aeb82 */ /* 0x000e620000000a00 */
[----:B------:R-:W-:-:S03]  /*9c20*/  @!P6 IMAD R3, R0, UR12, RZ ;  /* 0x0000000c0003ec24 */ /* 0x000fc6000f8e02ff */
[----:B------:R-:W-:Y:S02]  /*9c30*/  @!P5 IMAD R2, R2, UR12, RZ ;  /* 0x0000000c0202dc24 */ /* 0x000fe4000f8e02ff */
[----:B------:R-:W-:Y:S01]  /*9c40*/  @!P6 IADD3 R0, P0, R3, UR16, RZ ;  /* 0x000000100300ec10 */ /* 0x000fe2000ff1e0ff */
[----:B------:R-:W-:Y:S01]  /*9c50*/  @!P4 IMAD R5, R5, UR12, RZ ;  /* 0x0000000c0505cc24 */ /* 0x000fe2000f8e02ff */
[----:B------:R-:W2:Y:S02]  /*9c60*/  @!P5 LDC.64 R8, c[0x0][0x2b0] ;  /* 0x0000ac00ff08db82 */ /* 0x000ea40000000a00 */
[----:B------:R-:W-:Y:S01]  /*9c70*/  @!P6 LEA.HI.X.SX32 R6, R3, UR13, 0x1, P0 ;  /* 0x0000000d0306ec11 */ /* 0x000fe200080f0eff */
[----:B------:R-:W-:Y:S01]  /*9c80*/  @!P3 IMAD R3, R4, UR12, RZ ;  /* 0x0000000c0403bc24 */ /* 0x000fe2000f8e02ff */
[----:B------:R-:W-:-:S04]  /*9c90*/  @!P5 IADD3 R7, P0, R2, UR16, RZ ;  /* 0x000000100207dc10 */ /* 0x000fc8000ff1e0ff */
[----:B------:R-:W3:Y:S01]  /*9ca0*/  @!P4 LDC.64 R16, c[0x0][0x2b0] ;  /* 0x0000ac00ff10cb82 */ /* 0x000ee20000000a00 */
[----:B------:R-:W-:-:S07]  /*9cb0*/  @!P5 LEA.HI.X.SX32 R2, R2, UR13, 0x1, P0 ;  /* 0x0000000d0202dc11 */ /* 0x000fce00080f0eff */
[----:B------:R-:W4:Y:S01]  /*9cc0*/  @!P3 LDC.64 R18, c[0x0][0x2b0] ;  /* 0x0000ac00ff12bb82 */ /* 0x000f220000000a00 */
[----:B-1----:R-:W-:-:S04]  /*9cd0*/  @!P6 LEA R10, P1, R0, R10, 0x2 ;  /* 0x0000000a000ae211 */ /* 0x002fc800078210ff */
[----:B------:R-:W-:Y:S02]  /*9ce0*/  @!P6 LEA.HI.X R11, R0, R11, R6, 0x2, P1 ;  /* 0x0000000b000be211 */ /* 0x000fe400008f1406 */
[----:B------:R-:W-:Y:S02]  /*9cf0*/  @!P4 IADD3 R0, P1, R5, UR16, RZ ;  /* 0x000000100500cc10 */ /* 0x000fe4000ff3e0ff */
[----:B--2---:R-:W-:Y:S01]  /*9d00*/  @!P5 LEA R6, P2, R7, R8, 0x2 ;  /* 0x000000080706d211 */ /* 0x004fe200078410ff */
[----:B------:R1:W-:Y:S01]  /*9d10*/  @!P6 STG.E desc[UR14][R10.64], R15 ;  /* 0x0000000f0a00e986 */ /* 0x0003e2000c10190e */
[----:B------:R-:W-:Y:S02]  /*9d20*/  @!P3 IADD3 R8, P0, R3, UR16, RZ ;  /* 0x000000100308bc10 */ /* 0x000fe4000ff1e0ff */
[----:B------:R-:W-:Y:S02]  /*9d30*/  @!P4 LEA.HI.X.SX32 R5, R5, UR13, 0x1, P1 ;  /* 0x0000000d0505cc11 */ /* 0x000fe400088f0eff */
[----:B------:R-:W-:-:S02]  /*9d40*/  @!P5 LEA.HI.X R7, R7, R9, R2, 0x2, P2 ;  /* 0x000000090707d211 */ /* 0x000fc400010f1402 */
[----:B------:R-:W-:Y:S02]  /*9d50*/  @!P3 LEA.HI.X.SX32 R3, R3, UR13, 0x1, P0 ;  /* 0x0000000d0303bc11 */ /* 0x000fe400080f0eff */
[C---:B---3--:R-:W-:Y:S01]  /*9d60*/  @!P4 LEA R4, P1, R0.reuse, R16, 0x2 ;  /* 0x000000100004c211 */ /* 0x048fe200078210ff */
[----:B------:R1:W-:Y:S03]  /*9d70*/  @!P5 STG.E desc[UR14][R6.64], R14 ;  /* 0x0000000e0600d986 */ /* 0x0003e6000c10190e */
[----:B------:R-:W-:Y:S02]  /*9d80*/  @!P4 LEA.HI.X R5, R0, R17, R5, 0x2, P1 ;  /* 0x000000110005c211 */ /* 0x000fe400008f1405 */
[----:B----4-:R-:W-:-:S03]  /*9d90*/  @!P3 LEA R2, P0, R8, R18, 0x2 ;  /* 0x000000120802b211 */ /* 0x010fc600078010ff */
[----:B------:R1:W-:Y:S01]  /*9da0*/  @!P4 STG.E desc[UR14][R4.64], R12 ;  /* 0x0000000c0400c986 */ /* 0x0003e2000c10190e */
[----:B------:R-:W-:-:S05]  /*9db0*/  @!P3 LEA.HI.X R3, R8, R19, R3, 0x2, P0 ;  /* 0x000000130803b211 */ /* 0x000fca00000f1403 */
[----:B------:R1:W-:Y:S04]  /*9dc0*/  @!P3 STG.E desc[UR14][R2.64], R13 ;  /* 0x0000000d0200b986 */ /* 0x0003e8000c10190e */
.L_x_7:
[----:B------:R-:W-:Y:S05]  /*9dd0*/  BSYNC B0 ;  /* 0x0000000000007941 */ /* 0x000fea0003800000 */
.L_x_6:
[----:B-1----:R-:W2:Y:S01]  /*9de0*/  LDL.LU.64 R2, [R1+0x8] ;  /* 0x0000080001027983 */ /* 0x002ea20000300a00 */
[----:B------:R-:W-:Y:S01]  /*9df0*/  USHF.R.S32.HI UR4, URZ, 0x1f, UR11 ;  /* 0x0000001f3f047899 */ /* 0x000fe2000801140b */
[----:B------:R-:W-:Y:S02]  /*9e00*/  ULDC.64 UR6, c[0x0][0x298] ;  /* 0x0000a60000067ab9 */ /* 0x000fe40000000a00 */
[----:B------:R-:W3:Y:S01]  /*9e10*/  LDL.LU.64 R6, [R1+0x10] ;  /* 0x0000100001067983 */ /* 0x000ee20000300a00 */
[----:B------:R-:W-:Y:S02]  /*9e20*/  USHF.L.U32 UR17, UR6, 0x6, URZ ;  /* 0x0000000606117899 */ /* 0x000fe4000800063f */
[----:B------:R-:W-:Y:S01]  /*9e30*/  IMAD R0, R22, UR4, RZ ;  /* 0x0000000416007c24 */ /* 0x000fe2000f8e02ff */
[----:B------:R-:W-:Y:S01]  /*9e40*/  USHF.R.S32.HI UR4, URZ, 0x1f, UR8 ;  /* 0x0000001f3f047899 */ /* 0x000fe20008011408 */
[----:B------:R-:W1:Y:S02]  /*9e50*/  LDS.128 R24, [R226] ;  /* 0x00000000e2187984 */ /* 0x000e640000000c00 */
[----:B------:R-:W-:-:S02]  /*9e60*/  IMAD R0, R23, UR11, R0 ;  /* 0x0000000b17007c24 */ /* 0x000fc4000f8e0200 */
[----:B------:R-:W-:Y:S01]  /*9e70*/  LDS.128 R16, [R226+0x1000] ;  /* 0x00100000e2107984 */ /* 0x000fe20000000c00 */
[----:B------:R-:W-:Y:S01]  /*9e80*/  IMAD R4, R28, UR4, RZ ;  /* 0x000000041c047c24 */ /* 0x000fe2000f8e02ff */
[----:B------:R-:W-:Y:S02]  /*9e90*/  ULDC.64 UR4, c[0x0][0x280] ;  /* 0x0000a00000047ab9 */ /* 0x000fe40000000a00 */
[----:B------:R-:W-:Y:S01]  /*9ea0*/  LDS.128 R12, [R226+0x1800] ;  /* 0x00180000e20c7984 */ /* 0x000fe20000000c00 */
[----:B------:R-:W-:Y:S02]  /*9eb0*/  IMAD R4, R29, UR8, R4 ;  /* 0x000000081d047c24 */ /* 0x000fe4000f8e0204 */
[----:B--2---:R-:W-:Y:S02]  /*9ec0*/  IMAD.WIDE.U32 R2, R22, UR11, R2 ;  /* 0x0000000b16027c25 */ /* 0x004fe4000f8e0002 */
[----:B------:R-:W2:Y:S03]  /*9ed0*/  LDS.128 R20, [R226+0x800] ;  /* 0x00080000e2147984 */ /* 0x000ea60000000c00 */
[----:B------:R-:W-:Y:S01]  /*9ee0*/  IADD3 R3, R3, R0, RZ ;  /* 0x0000000003037210 */ /* 0x000fe20007ffe0ff */
[----:B---3--:R-:W-:-:S02]  /*9ef0*/  IMAD R0, R7, UR6, RZ ;  /* 0x0000000607007c24 */ /* 0x008fc4000f8e02ff */
[----:B------:R-:W-:-:S04]  /*9f00*/  IMAD.WIDE.U32 R2, R28, UR8, R2 ;  /* 0x000000081c027c25 */ /* 0x000fc8000f8e0002 */
[----:B------:R-:W-:Y:S01]  /*9f10*/  IMAD R0, R6, UR7, R0 ;  /* 0x0000000706007c24 */ /* 0x000fe2000f8e0200 */
[----:B------:R-:W-:-:S03]  /*9f20*/  IADD3 R3, R3, R4, RZ ;  /* 0x0000000403037210 */ /* 0x000fc60007ffe0ff */
[----:B------:R-:W-:Y:S01]  /*9f30*/  IMAD.WIDE.U32 R2, R6, UR6, R2 ;  /* 0x0000000606027c25 */ /* 0x000fe2000f8e0002 */
[----:B------:R-:W-:-:S04]  /*9f40*/  USHF.L.U64.HI UR6, UR6, 0x6, UR7 ;  /* 0x0000000606067899 */ /* 0x000fc80008010207 */
[----:B------:R-:W-:Y:S02]  /*9f50*/  IADD3 R0, R3, R0, RZ ;  /* 0x0000000003007210 */ /* 0x000fe40007ffe0ff */
[----:B------:R-:W-:-:S04]  /*9f60*/  LEA R6, P0, R2, UR4, 0x1 ;  /* 0x0000000402067c11 */ /* 0x000fc8000f8008ff */
[----:B------:R-:W-:Y:S02]  /*9f70*/  LEA.HI.X R7, R2, UR5, R0, 0x1, P0 ;  /* 0x0000000502077c11 */ /* 0x000fe400080f0c00 */
[----:B------:R-:W-:-:S03]  /*9f80*/  IADD3 R4, P0, R6, UR17, RZ ;  /* 0x0000001106047c10 */ /* 0x000fc6000ff1e0ff */
[----:B-1----:R-:W-:Y:S01]  /*9f90*/  STG.E.128 desc[UR14][R6.64], R24 ;  /* 0x0000001806007986 */ /* 0x002fe2000c101d0e */
[----:B------:R-:W-:Y:S02]  /*9fa0*/  IADD3.X R5, R7, UR6, RZ, P0, !PT ;  /* 0x0000000607057c10 */ /* 0x000fe400087fe4ff */
[----:B------:R-:W-:-:S03]  /*9fb0*/  IADD3 R2, P0, R4, UR17, RZ ;  /* 0x0000001104027c10 */ /* 0x000fc6000ff1e0ff */
[----:B--2---:R-:W-:Y:S01]  /*9fc0*/  STG.E.128 desc[UR14][R4.64], R20 ;  /* 0x0000001404007986 */ /* 0x004fe2000c101d0e */
[----:B------:R-:W-:Y:S02]  /*9fd0*/  IADD3.X R3, R5, UR6, RZ, P0, !PT ;  /* 0x0000000605037c10 */ /* 0x000fe400087fe4ff */
[----:B------:R-:W-:-:S03]  /*9fe0*/  IADD3 R8, P0, R2, UR17, RZ ;  /* 0x0000001102087c10 */ /* 0x000fc6000ff1e0ff */
[----:B------:R-:W-:Y:S01]  /*9ff0*/  STG.E.128 desc[UR14][R2.64], R16 ;  /* 0x0000001002007986 */ /* 0x000fe2000c101d0e */
[----:B------:R-:W-:-:S05]  /*a000*/  IADD3.X R9, R3, UR6, RZ, P0, !PT ;  /* 0x0000000603097c10 */ /* 0x000fca00087fe4ff */
[----:B------:R-:W-:Y:S01]  /*a010*/  STG.E.128 desc[UR14][R8.64], R12 ;  /* 0x0000000c08007986 */ /* 0x000fe2000c101d0e */
[----:B------:R-:W-:Y:S05]  /*a020*/  EXIT ;  /* 0x000000000000794d */ /* 0x000fea0003800000 */
.L_x_0:
[----:B------:R-:W-:Y:S01]  /*a030*/  SHF.R.S32.HI R6, RZ, 0x1f, R82 ;  /* 0x0000001fff067819 */ /* 0x000fe20000011452 */
[----:B------:R-:W-:Y:S01]  /*a040*/  ULDC.64 UR4, c[0x0][0x290] ;  /* 0x0000a40000047ab9 */ /* 0x000fe20000000a00 */
[----:B------:R-:W-:Y:S01]  /*a050*/  SHF.R.S32.HI R0, RZ, 0x1f, R25 ;  /* 0x0000001fff007819 */ /* 0x000fe20000011419 */
[----:B------:R-:W-:Y:S01]  /*a060*/  ULDC.U8 UR8, c[0x0][0x3d9] ;  /* 0x0000f64000087ab9 */ /* 0x000fe20000000000 */
[----:B------:R-:W-:Y:S01]  /*a070*/  LEA.HI R6, R6, R82, RZ, 0x2 ;  /* 0x0000005206067211 */ /* 0x000fe200078f10ff */
[----:B------:R-:W-:Y:S01]  /*a080*/  UISETP.NE.AND UP1, UPT, UR8, URZ, UPT ;  /* 0x0000003f0800728c */ /* 0x000fe2000bf25270 */
[----:B------:R-:W-:Y:S01]  /*a090*/  SHF.R.S32.HI R4, RZ, 0x1f, R26 ;  /* 0x0000001fff047819 */ /* 0x000fe2000001141a */
[----:B------:R-:W-:Y:S01]  /*a0a0*/  IMAD R0, R0, UR4, RZ ;  /* 0x0000000400007c24 */ /* 0x000fe2000f8e02ff */
[----:B------:R-:W-:Y:S01]  /*a0b0*/  LOP3.LUT R2, R6, 0x1ffffffc, RZ, 0xc0, !PT ;  /* 0x1ffffffc06027812 */ /* 0x000fe200078ec0ff */
[----:B------:R-:W-:Y:S01]  /*a0c0*/  ULDC.U8 UR10, c[0x0][0x3d8] ;  /* 0x0000f600000a7ab9 */ /* 0x000fe20000000000 */
[----:B------:R-:W-:Y:S01]  /*a0d0*/  SHF.R.S32.HI R6, RZ, 0x2, R6 ;  /* 0x00000002ff067819 */ /* 0x000fe20000011406 */
[C---:B------:R-:W-:Y:S01]  /*a0e0*/  IMAD R0, R25.reuse, UR5, R0 ;  /* 0x0000000519007c24 */ /* 0x040fe2000f8e0200 */
[----:B------:R-:W-:Y:S01]  /*a0f0*/  ULDC.64 UR6, c[0x0][0x298] ;  /* 0x0000a60000067ab9 */ /* 0x000fe20000000a00 */
[----:B------:R-:W-:Y:S01]  /*a100*/  IMAD.IADD R2, R82, 0x1, -R2 ;  /* 0x0000000152027824 */ /* 0x000fe200078e0a02 */
[----:B------:R-:W-:Y:S01]  /*a110*/  SHF.R.S32.HI R7, RZ, 0x1f, R6 ;  /* 0x0000001fff077819 */ /* 0x000fe20000011406 */
[----:B------:R-:W-:Y:S01]  /*a120*/  VIADD R14, R6, 0x20 ;  /* 0x00000020060e7836 */ /* 0x000fe20000000000 */
[----:B------:R-:W-:Y:S01]  /*a130*/  @!UP1 UISETP.NE.AND UP0, UPT, UR10, URZ, UPT ;  /* 0x0000003f0a00928c */ /* 0x000fe2000bf05270 */
[----:B------:R-:W-:Y:S01]  /*a140*/  IMAD.SHL.U32 R2, R2, 0x8, RZ ;  /* 0x0000000802027824 */ /* 0x000fe200078e00ff */
[----:B------:R-:W-:Y:S01]  /*a150*/  @UP1 ULDC UR9, c[0x0][0x2c0] ;  /* 0x0000b00000091ab9 */ /* 0x000fe20000000800 */
[----:B------:R-:W-:Y:S01]  /*a160*/  ISETP.NE.AND P1, PT, RZ, UR10, PT ;  /* 0x0000000aff007c0c */ /* 0x000fe2000bf25270 */
[----:B------:R-:W-:Y:S01]  /*a170*/  @UP1 UIMAD UR9, UR18, UR9, URZ ;  /* 0x00000009120912a4 */ /* 0x000fe2000f8e023f */
[C---:B------:R-:W-:Y:S01]  /*a180*/  VIADD R15, R6.reuse, 0x40 ;  /* 0x00000040060f7836 */ /* 0x040fe20000000000 */
[--C-:B------:R-:W-:Y:S01]  /*a190*/  SHF.R.S32.HI R3, RZ, 0x1f, R2.reuse ;  /* 0x0000001fff037819 */ /* 0x100fe20000011402 */
[----:B------:R-:W-:Y:S01]  /*a1a0*/  VIADD R16, R6, 0x60 ;  /* 0x0000006006107836 */ /* 0x000fe20000000000 */
[----:B------:R-:W-:Y:S01]  /*a1b0*/  ISETP.EQ.AND P1, PT, RZ, UR8, P1 ;  /* 0x00000008ff007c0c */ /* 0x000fe20008f22270 */
[----:B------:R-:W-:Y:S01]  /*a1c0*/  BSSY B0, `(.L_x_8) ;  /* 0x000003e000007945 */ /* 0x000fe20003800000 */
[----:B------:R-:W-:Y:S01]  /*a1d0*/  LOP3.LUT P3, RZ, R82, 0x3, RZ, 0xc0, !PT ;  /* 0x0000000352ff7812 */ /* 0x000fe2000786c0ff */
[----:B------:R-:W-:Y:S01]  /*a1e0*/  IMAD.WIDE.U32 R2, R25, UR4, R2 ;  /* 0x0000000419027c25 */ /* 0x000fe2000f8e0002 */
[----:B------:R-:W-:-:S03]  /*a1f0*/  ULDC.64 UR4, c[0x0][0x2a0] ;  /* 0x0000a80000047ab9 */ /* 0x000fc60000000a00 */
[----:B------:R-:W-:Y:S02]  /*a200*/  IMAD.IADD R3, R0, 0x1, R3 ;  /* 0x0000000100037824 */ /* 0x000fe400078e0203 */
[----:B------:R-:W-:Y:S02]  /*a210*/  IMAD R0, R4, UR4, RZ ;  /* 0x0000000404007c24 */ /* 0x000fe4000f8e02ff */
[C---:B------:R-:W-:Y:S01]  /*a220*/  IMAD.WIDE.U32 R2, R26.reuse, UR4, R2 ;  /* 0x000000041a027c25 */ /* 0x040fe2000f8e0002 */
[----:B------:R-:W-:Y:S02]  /*a230*/  @!UP1 ULDC UR4, c[0x0][0x2e4] ;  /* 0x0000b90000049ab9 */ /* 0x000fe40000000800 */
[----:B------:R-:W-:Y:S01]  /*a240*/  @!UP1 USEL UR9, UR18, UR4, !UP0 ;  /* 0x0000000412099287 */ /* 0x000fe2000c000000 */
[----:B------:R-:W-:Y:S01]  /*a250*/  IMAD R0, R26, UR5, R0 ;  /* 0x000000051a007c24 */ /* 0x000fe2000f8e0200 */
[----:B------:R-:W-:Y:S01]  /*a260*/  @UP1 UMOV UR5, 0x1 ;  /* 0x0000000100051882 */ /* 0x000fe20000000000 */
[----:B------:R-:W-:Y:S01]  /*a270*/  IMAD.WIDE R4, R10, 0x80, R6 ;  /* 0x000000800a047825 */ /* 0x000fe200078e0206 */
[----:B------:R-:W-:Y:S01]  /*a280*/  @!UP1 ULDC UR4, c[0x0][0x270] ;  /* 0x00009c0000049ab9 */ /* 0x000fe20000000800 */
[----:B------:R-:W-:Y:S01]  /*a290*/  IADD3 R10, -R83, UR18, RZ ;  /* 0x00000012530a7c10 */ /* 0x000fe2000fffe1ff */
[----:B------:R-:W-:Y:S01]  /*a2a0*/  @!UP1 UIMAD UR5, UR9, UR4, URZ ;  /* 0x00000004090592a4 */ /* 0x000fe2000f8e023f */
[----:B------:R-:W-:-:S02]  /*a2b0*/  IMAD.IADD R3, R0, 0x1, R3 ;  /* 0x0000000100037824 */ /* 0x000fc400078e0203 */
[----:B------:R-:W-:Y:S01]  /*a2c0*/  IMAD R0, R5, UR6, RZ ;  /* 0x0000000605007c24 */ /* 0x000fe2000f8e02ff */
[-C--:B------:R-:W-:Y:S01]  /*a2d0*/  ISETP.GE.OR P6, PT, R6, R10.reuse, P3 ;  /* 0x0000000a0600720c */ /* 0x080fe20001fc6670 */
[----:B------:R-:W-:Y:S01]  /*a2e0*/  IMAD.WIDE.U32 R2, R4, UR6, R2 ;  /* 0x0000000604027c25 */ /* 0x000fe2000f8e0002 */
[-C--:B------:R-:W-:Y:S02]  /*a2f0*/  ISETP.GE.OR P5, PT, R14, R10.reuse, P3 ;  /* 0x0000000a0e00720c */ /* 0x080fe40001fa6670 */
[----:B------:R-:W-:Y:S01]  /*a300*/  ISETP.GE.OR P4, PT, R15, R10, P3 ;  /* 0x0000000a0f00720c */ /* 0x000fe20001f86670 */
[----:B------:R-:W-:Y:S01]  /*a310*/  IMAD R0, R4, UR7, R0 ;  /* 0x0000000704007c24 */ /* 0x000fe2000f8e0200 */
[----:B------:R-:W-:Y:S01]  /*a320*/  USHF.L.U64.HI UR7, UR6, 0x6, UR7 ;  /* 0x0000000606077899 */ /* 0x000fe20008010207 */
[C---:B------:R-:W-:Y:S01]  /*a330*/  IMAD R5, R25.reuse, UR5, RZ ;  /* 0x0000000519057c24 */ /* 0x040fe2000f8e02ff */
[----:B------:R-:W-:Y:S01]  /*a340*/  ULDC.64 UR4, c[0x0][0x280] ;  /* 0x0000a00000047ab9 */ /* 0x000fe20000000a00 */
[----:B------:R-:W-:Y:S01]  /*a350*/  IMAD.IADD R0, R0, 0x1, R3 ;  /* 0x0000000100007824 */ /* 0x000fe200078e0203 */
[C---:B------:R-:W-:Y:S01]  /*a360*/  LEA R8, P0, R2.reuse, UR4, 0x1 ;  /* 0x0000000402087c11 */ /* 0x040fe2000f8008ff */
[----:B------:R-:W-:Y:S01]  /*a370*/  IMAD R4, R25, UR18, RZ ;  /* 0x0000001219047c24 */ /* 0x000fe2000f8e02ff */
[----:B------:R-:W-:Y:S01]  /*a380*/  SEL R5, R5, RZ, !P1 ;  /* 0x000000ff05057207 */ /* 0x000fe20004800000 */
[----:B------:R-:W-:Y:S01]  /*a390*/  USHF.L.U32 UR4, UR6, 0x6, URZ ;  /* 0x0000000606047899 */ /* 0x000fe2000800063f */
[----:B------:R-:W-:-:S02]  /*a3a0*/  LEA.HI.X R9, R2, UR5, R0, 0x1, P0 ;  /* 0x0000000502097c11 */ /* 0x000fc400080f0c00 */
[----:B------:R-:W-:Y:S01]  /*a3b0*/  SHF.R.S32.HI R0, RZ, 0x1f, R4 ;  /* 0x0000001fff007819 */ /* 0x000fe20000011404 */
[----:B------:R-:W-:Y:S01]  /*a3c0*/  @UP1 ULDC UR6, c[0x0][0x2c0] ;  /* 0x0000b00000061ab9 */ /* 0x000fe20000000800 */
[----:B------:R-:W-:Y:S01]  /*a3d0*/  @!UP1 UMOV UR6, 0x1 ;  /* 0x0000000100069882 */ /* 0x000fe20000000000 */
[----:B------:R-:W-:Y:S01]  /*a3e0*/  IMAD R3, R26, UR9, R5 ;  /* 0x000000091a037c24 */ /* 0x000fe2000f8e0205 */
[----:B------:R-:W-:Y:S01]  /*a3f0*/  SEL R11, R0, RZ, P1 ;  /* 0x000000ff000b7207 */ /* 0x000fe20000800000 */
[----:B------:R-:W-:Y:S01]  /*a400*/  IMAD R0, R83, UR6, RZ ;  /* 0x0000000653007c24 */ /* 0x000fe2000f8e02ff */
[----:B------:R-:W-:Y:S01]  /*a410*/  SEL R2, R4, RZ, P1 ;  /* 0x000000ff04027207 */ /* 0x000fe20000800000 */
[----:B------:R1:W-:Y:S01]  /*a420*/  STG.E.128 desc[UR14][R8.64], RZ ;  /* 0x000000ff08007986 */ /* 0x0003e2000c101d0e */
[----:B------:R-:W-:Y:S02]  /*a430*/  IADD3 R4, P0, R8, UR4, RZ ;  /* 0x0000000408047c10 */ /* 0x000fe4000ff1e0ff */
[----:B------:R-:W-:-:S02]  /*a440*/  IADD3 R13, P2, P1, R0, R2, R3 ;  /* 0x00000002000d7210 */ /* 0x000fc4000795e003 */
[----:B------:R-:W-:Y:S02]  /*a450*/  IADD3.X R5, R9, UR7, RZ, P0, !PT ;  /* 0x0000000709057c10 */ /* 0x000fe400087fe4ff */
[----:B------:R-:W-:Y:S02]  /*a460*/  IADD3 R2, P0, R4, UR4, RZ ;  /* 0x0000000404027c10 */ /* 0x000fe4000ff1e0ff */
[----:B------:R-:W-:Y:S01]  /*a470*/  SHF.R.S32.HI R12, RZ, 0x1f, R0 ;  /* 0x0000001fff0c7819 */ /* 0x000fe20000011400 */
[----:B------:R1:W-:Y:S01]  /*a480*/  STG.E.128 desc[UR14][R4.64], RZ ;  /* 0x000000ff04007986 */ /* 0x0003e2000c101d0e */
[----:B------:R-:W-:Y:S02]  /*a490*/  SHF.R.S32.HI R0, RZ, 0x1f, R3 ;  /* 0x0000001fff007819 */ /* 0x000fe40000011403 */
[----:B------:R-:W-:Y:S02]  /*a4a0*/  ISETP.GE.OR P3, PT, R16, R10, P3 ;  /* 0x0000000a1000720c */ /* 0x000fe40001f66670 */
[----:B------:R-:W-:-:S02]  /*a4b0*/  IADD3.X R3, R5, UR7, RZ, P0, !PT ;  /* 0x0000000705037c10 */ /* 0x000fc400087fe4ff */
[----:B------:R-:W-:Y:S02]  /*a4c0*/  IADD3 R10, P0, R2, UR4, RZ ;  /* 0x00000004020a7c10 */ /* 0x000fe4000ff1e0ff */
[----:B------:R-:W-:Y:S01]  /*a4d0*/  IADD3.X R12, R12, R11, R0, P2, P1 ;  /* 0x0000000b0c0c7210 */ /* 0x000fe200017e2400 */
[----:B------:R1:W-:Y:S01]  /*a4e0*/  STG.E.128 desc[UR14][R2.64], RZ ;  /* 0x000000ff02007986 */ /* 0x0003e2000c101d0e */
[----:B------:R-:W-:-:S05]  /*a4f0*/  IADD3.X R11, R3, UR7, RZ, P0, !PT ;  /* 0x00000007030b7c10 */ /* 0x000fca00087fe4ff */
[----:B------:R1:W-:Y:S01]  /*a500*/  STG.E.128 desc[UR14][R10.64], RZ ;  /* 0x000000ff0a007986 */ /* 0x0003e2000c101d0e */
[----:B------:R-:W-:Y:S05]  /*a510*/  @P6 BRA `(.L_x_9) ;  /* 0x0000000000206947 */ /* 0x000fea0003800000 */
[----:B------:R-:W-:Y:S01]  /*a520*/  IMAD R0, R6, UR6, RZ ;  /* 0x0000000606007c24 */ /* 0x000fe2000f8e02ff */
[----:B------:R-:W-:-:S04]  /*a530*/  ULDC.64 UR4, c[0x0][0x2b0] ;  /* 0x0000ac0000047ab9 */ /* 0x000fc80000000a00 */
[----:B-1----:R-:W-:-:S04]  /*a540*/  IADD3 R3, P0, R0, R13, RZ ;  /* 0x0000000d00037210 */ /* 0x002fc80007f1e0ff */
[----:B------:R-:W-:Y:S02]  /*a550*/  LEA.HI.X.SX32 R0, R0, R12, 0x1, P0 ;  /* 0x0000000c00007211 */ /* 0x000fe400000f0eff */
[----:B------:R-:W-:-:S04]  /*a560*/  LEA R2, P0, R3, UR4, 0x2 ;  /* 0x0000000403027c11 */ /* 0x000fc8000f8010ff */
[----:B------:R-:W-:Y:S01]  /*a570*/  LEA.HI.X R3, R3, UR5, R0, 0x2, P0 ;  /* 0x0000000503037c11 */ /* 0x000fe200080f1400 */
[----:B------:R-:W-:-:S05]  /*a580*/  IMAD.MOV.U32 R0, RZ, RZ, 0x7f800000 ;  /* 0x7f800000ff007424 */ /* 0x000fca00078e00ff */
[----:B------:R2:W-:Y:S03]  /*a590*/  STG.E desc[UR14][R2.64], R0 ;  /* 0x0000000002007986 */ /* 0x0005e6000c10190e */
.L_x_9:
[----:B------:R-:W-:Y:S05]  /*a5a0*/  BSYNC B0 ;  /* 0x0000000000007941 */ /* 0x000fea0003800000 */
.L_x_8:
[----:B------:R-:W-:Y:S04]  /*a5b0*/  BSSY B0, `(.L_x_10) ;  /* 0x000000a000007945 */ /* 0x000fe80003800000 */
[----:B------:R-:W-:Y:S05]  /*a5c0*/  @P5 BRA `(.L_x_11) ;  /* 0x0000000000205947 */ /* 0x000fea0003800000 */
[----:B--2---:R-:W-:Y:S01]  /*a5d0*/  IMAD R0, R14, UR6, RZ ;  /* 0x000000060e007c24 */ /* 0x004fe2000f8e02ff */
[----:B------:R-:W-:-:S04]  /*a5e0*/  ULDC.64 UR4, c[0x0][0x2b0] ;  /* 0x0000ac0000047ab9 */ /* 0x000fc80000000a00 */
[----:B-1----:R-:W-:-:S04]  /*a5f0*/  IADD3 R3, P0, R0, R13, RZ ;  /* 0x0000000d00037210 */ /* 0x002fc80007f1e0ff */
[----:B------:R-:W-:Y:S02]  /*a600*/  LEA.HI.X.SX32 R0, R0, R12, 0x1, P0 ;  /* 0x0000000c00007211 */ /* 0x000fe400000f0eff */
[----:B------:R-:W-:-:S04]  /*a610*/  LEA R2, P0, R3, UR4, 0x2 ;  /* 0x0000000403027c11 */ /* 0x000fc8000f8010ff */
[----:B------:R-:W-:Y:S01]  /*a620*/  LEA.HI.X R3, R3, UR5, R0, 0x2, P0 ;  /* 0x0000000503037c11 */ /* 0x000fe200080f1400 */
[----:B------:R-:W-:-:S05]  /*a630*/  IMAD.MOV.U32 R0, RZ, RZ, 0x7f800000 ;  /* 0x7f800000ff007424 */ /* 0x000fca00078e00ff */
[----:B------:R3:W-:Y:S03]  /*a640*/  STG.E desc[UR14][R2.64], R0 ;  /* 0x0000000002007986 */ /* 0x0007e6000c10190e */
.L_x_11:
[----:B------:R-:W-:Y:S05]  /*a650*/  BSYNC B0 ;  /* 0x0000000000007941 */ /* 0x000fea0003800000 */
.L_x_10:
[----:B------:R-:W-:Y:S04]  /*a660*/  BSSY B0, `(.L_x_12) ;  /* 0x000000a000007945 */ /* 0x000fe80003800000 */
[----:B------:R-:W-:Y:S05]  /*a670*/  @P4 BRA `(.L_x_13) ;  /* 0x0000000000204947 */ /* 0x000fea0003800000 */
[----:B--23--:R-:W-:Y:S01]  /*a680*/  IMAD R0, R15, UR6, RZ ;  /* 0x000000060f007c24 */ /* 0x00cfe2000f8e02ff */
[----:B------:R-:W-:-:S04]  /*a690*/  ULDC.64 UR4, c[0x0][0x2b0] ;  /* 0x0000ac0000047ab9 */ /* 0x000fc80000000a00 */
[----:B-1----:R-:W-:-:S04]  /*a6a0*/  IADD3 R3, P0, R0, R13, RZ ;  /* 0x0000000d00037210 */ /* 0x002fc80007f1e0ff */
[----:B------:R-:W-:Y:S02]  /*a6b0*/  LEA.HI.X.SX32 R0, R0, R12, 0x1, P0 ;  /* 0x0000000c00007211 */ /* 0x000fe400000f0eff */
[----:B------:R-:W-:-:S04]  /*a6c0*/  LEA R2, P0, R3, UR4, 0x2 ;  /* 0x0000000403027c11 */ /* 0x000fc8000f8010ff */
[----:B------:R-:W-:Y:S01]  /*a6d0*/  LEA.HI.X R3, R3, UR5, R0, 0x2, P0 ;  /* 0x0000000503037c11 */ /* 0x000fe200080f1400 */
[----:B------:R-:W-:-:S05]  /*a6e0*/  IMAD.MOV.U32 R0, RZ, RZ, 0x7f800000 ;  /* 0x7f800000ff007424 */ /* 0x000fca00078e00ff */
[----:B------:R4:W-:Y:S03]  /*a6f0*/  STG.E desc[UR14][R2.64], R0 ;  /* 0x0000000002007986 */ /* 0x0009e6000c10190e */
.L_x_13:
[----:B------:R-:W-:Y:S05]  /*a700*/  BSYNC B0 ;  /* 0x0000000000007941 */ /* 0x000fea0003800000 */
.L_x_12:
[----:B------:R-:W-:Y:S05]  /*a710*/  @P3 EXIT ;  /* 0x000000000000394d */ /* 0x000fea0003800000 */
[----:B--234-:R-:W-:Y:S01]  /*a720*/  IMAD R0, R16, UR6, RZ ;  /* 0x0000000610007c24 */ /* 0x01cfe2000f8e02ff */
[----:B------:R-:W-:-:S04]  /*a730*/  ULDC.64 UR4, c[0x0][0x2b0] ;  /* 0x0000ac0000047ab9 */ /* 0x000fc80000000a00 */
[----:B-1----:R-:W-:-:S04]  /*a740*/  IADD3 R3, P0, R0, R13, RZ ;  /* 0x0000000d00037210 */ /* 0x002fc80007f1e0ff */
[----:B------:R-:W-:Y:S02]  /*a750*/  LEA.HI.X.SX32 R0, R0, R12, 0x1, P0 ;  /* 0x0000000c00007211 */ /* 0x000fe400000f0eff */
[----:B------:R-:W-:-:S04]  /*a760*/  LEA R2, P0, R3, UR4, 0x2 ;  /* 0x0000000403027c11 */ /* 0x000fc8000f8010ff */
[----:B------:R-:W-:Y:S01]  /*a770*/  LEA.HI.X R3, R3, UR5, R0, 0x2, P0 ;  /* 0x0000000503037c11 */ /* 0x000fe200080f1400 */
[----:B------:R-:W-:-:S05]  /*a780*/  IMAD.MOV.U32 R0, RZ, RZ, 0x7f800000 ;  /* 0x7f800000ff007424 */ /* 0x000fca00078e00ff */
[----:B------:R-:W-:Y:S01]  /*a790*/  STG.E desc[UR14][R2.64], R0 ;  /* 0x0000000002007986 */ /* 0x000fe2000c10190e */
[----:B------:R-:W-:Y:S05]  /*a7a0*/  EXIT ;  /* 0x000000000000794d */ /* 0x000fea0003800000 */
.L_x_14:
[----:B------:R-:W-:-:S00]  /*a7b0*/  BRA `(.L_x_14) ;  /* 0xfffffffc00fc7947 */ /* 0x000fc0000383ffff */
[----:B------:R-:W-:-:S00]  /*a7c0*/  NOP ;  /* 0x0000000000007918 */ /* 0x000fc00000000000 */
        /* <DEDUP_REMOVED lines=11> */
.L_x_716:


//--------------------- .text._ZN5flash16flash_fwd_kernelI23Flash_fwd_kernel_traitsILi32ELi128ELi128ELi4ELb0ELb0EN7cutlass6half_tE19Flash_kernel_traitsILi32ELi128ELi128ELi4ES3_EELb0ELb1ELb0ELb0ELb0ELb1ELb0ELb0EEEvNS_16Flash_fwd_paramsE --------------------------
	.section	.text._ZN5flash16flash_fwd_kernelI23Flash_fwd_kernel_traitsILi32ELi128ELi128ELi4ELb0ELb0EN7cutlass6half_tE19Flash_kernel_traitsILi32ELi128ELi128ELi4ES3_EELb0ELb1ELb0ELb0ELb0ELb1ELb0ELb0EEEvNS_16Flash_fwd_paramsE,"ax",@progbits
	.align	128
        .global         _ZN5flash16flash_fwd_kernelI23Flash_fwd_kernel_traitsILi32ELi128ELi128ELi4ELb0ELb0EN7cutlass6half_tE19Flash_kernel_traitsILi32ELi128ELi128ELi4ES3_EELb0ELb1ELb0ELb0ELb0ELb1ELb0ELb0EEEvNS_16Flash_fwd_paramsE
        .type           _ZN5flash16flash_fwd_kernelI23Flash_fwd_kernel_traitsILi32ELi128ELi128ELi4ELb0ELb0EN7cutlass6half_tE19Flash_kernel_traitsILi32ELi128ELi128ELi4ES3_EELb0ELb1ELb0ELb0ELb0ELb1ELb0ELb0EEEvNS_16Flash_fwd_paramsE,@function
        .size           _ZN5flash16flash_fwd_kernelI23Flash_fwd_kernel_traitsILi32ELi128ELi128ELi4ELb0ELb0EN7cutlass6half_tE19Flash_kernel_traitsILi32ELi128ELi128ELi4ES3_EELb0ELb1ELb0ELb0ELb0ELb1ELb0ELb0EEEvNS_16Flash_fwd_paramsE,(.L_x_717 - _ZN5flash16flash_fwd_kernelI23Flash_fwd_kernel_traitsILi32ELi128ELi128ELi4ELb0ELb0EN7cutlass6half_tE19Flash_kernel_traitsILi32ELi128ELi128ELi4ES3_EELb0ELb1ELb0ELb0ELb0ELb1ELb0ELb0EEEvNS_16Flash_fwd_paramsE)
        .other          _ZN5flash16flash_fwd_kernelI23Flash_fwd_kernel_traitsILi32ELi128ELi128ELi4ELb0ELb0EN7cutlass6half_tE19Flash_kernel_traitsILi32ELi128ELi128ELi4ES3_EELb0ELb1ELb0ELb0ELb0ELb1ELb0ELb0EEEvNS_16Flash_fwd_paramsE,@"STO_CUDA_ENTRY STV_DEFAULT"
_ZN5flash16flash_fwd_kernelI23Flash_fwd_kernel_traitsILi32ELi128ELi128ELi4ELb0ELb0EN7cutlass6half_tE19Flash_kernel_traitsILi32ELi128ELi128ELi4ES3_EELb0ELb1ELb0ELb0ELb0ELb1ELb0ELb0EEEvNS_16Flash_fwd_paramsE:
.text._ZN5flash16flash_fwd_kernelI23Flash_fwd_kernel_traitsILi32ELi128ELi128ELi4ELb0ELb0EN7cutlass6half_tE19Flash_kernel_traitsILi32ELi128ELi128ELi4ES3_EELb0ELb1ELb0ELb0ELb0ELb1ELb0ELb0EEEvNS_16Flash_fwd_paramsE:
[----:B------:R-:W1:Y:S08]  /*0000*/  LDC R1, c[0x0][0x28] ;  /* 0x00000a00ff017b82 */ /* 0x000e700000000800 */
[----:B------:R-:W2:Y:S01]  /*0010*/  LDC.64 R2, c[0x0][0x300] ;  /* 0x0000c000ff027b82 */ /* 0x000ea20000000a00 */
[----:B------:R-:W3:Y:S01]  /*0020*/  S2R R22, SR_CTAID.Y ;  /* 0x0000000000167919 */ /* 0x000ee20000002600 */
[----:B------:R-:W-:Y:S01]  /*0030*/  IMAD.MOV.U32 R16, RZ, RZ, -0x1 ;  /* 0xffffffffff107424 */ /* 0x000fe200078e00ff */
[----:B------:R-:W-:Y:S01]  /*0040*/  ULDC.64 UR12, c[0x0][0x208] ;  /* 0x00008200000c7ab9 */ /* 0x000fe20000000a00 */
[----:B-1----:R-:W-:-:S04]  /*0050*/  VIADD R1, R1, 0xfffffee8 ;  /* 0xfffffee801017836 */ /* 0x002fc80000000000 */
[----:B------:R-:W1:Y:S08]  /*0060*/  LDC.64 R4, c[0x0][0x2f0] ;  /* 0x0000bc00ff047b82 */ /* 0x000e700000000a00 */
[----:B------:R-:W3:Y:S01]  /*0070*/  LDC.64 R6, c[0x0][0x2f0] ;  /* 0x0000bc00ff067b82 */ /* 0x000ee20000000a00 */
[----:B--2---:R-:W-:-:S07]  /*0080*/  ISETP.NE.U32.AND P0, PT, R2, RZ, PT ;  /* 0x000000ff0200720c */ /* 0x004fce0003f05070 */
[----:B------:R-:W2:Y:S01]  /*0090*/  LDC.U8 R8, c[0x0][0x3c2] ;  /* 0x0000f080ff087b82 */ /* 0x000ea20000000000 */
[----:B------:R-:W-:Y:S02]  /*00a0*/  ISETP.NE.AND.EX P1, PT, R3, RZ, PT, P0 ;  /* 0x000000ff0300720c */ /* 0x000fe40003f25300 */
[----:B-1----:R-:W-:-:S05]  /*00b0*/  ISETP.NE.U32.AND P2, PT, R4, RZ, PT ;  /* 0x000000ff0400720c */ /* 0x002fca0003f45070 */
[----:B------:R-:W1:Y:S01]  /*00c0*/  LDC.64 R2, c[0x0][0x2f8] ;  /* 0x0000be00ff027b82 */ /* 0x000e620000000a00 */
[----:B------:R-:W-:Y:S01]  /*00d0*/  ISETP.NE.AND.EX P0, PT, R5, RZ, PT, P2 ;  /* 0x000000ff0500720c */ /* 0x000fe20003f05320 */
[----:B---3--:R-:W-:-:S06]  /*00e0*/  IMAD.WIDE R4, R22, 0x4, R6 ;  /* 0x0000000416047825 */ /* 0x008fcc00078e0206 */
[----:B------:R-:W3:Y:S08]  /*00f0*/  LDC.64 R10, c[0x0][0x2f8] ;  /* 0x0000be00ff0a7b82 */ /* 0x000ef00000000a00 */
[----:B------:R-:W4:Y:S01]  /*0100*/  @P1 LDC.64 R6, c[0x0][0x300] ;  /* 0x0000c000ff061b82 */ /* 0x000f220000000a00 */
[----:B------:R-:W3:Y:S04]  /*0110*/  @P0 LDG.E R16, desc[UR12][R4.64] ;  /* 0x0000000c04100981 */ /* 0x000ee8000c1e1900 */
[----:B------:R4:W3:Y:S01]  /*0120*/  @P0 LDG.E R0, desc[UR12][R4.64+0x4] ;  /* 0x0000040c04000981 */ /* 0x0008e2000c1e1900 */
[----:B--2---:R-:W-:Y:S01]  /*0130*/  ISETP.NE.AND P3, PT, R8, RZ, PT ;  /* 0x000000ff0800720c */ /* 0x004fe20003f65270 */
[----:B------:R-:W-:Y:S01]  /*0140*/  IMAD.MOV.U32 R8, RZ, RZ, RZ ;  /* 0x000000ffff087224 */ /* 0x000fe200078e00ff */
[----:B-1----:R-:W-:Y:S01]  /*0150*/  ISETP.EQ.U32.AND P2, PT, R2, RZ, PT ;  /* 0x000000ff0200720c */ /* 0x002fe20003f42070 */
[----:B------:R-:W-:-:S03]  /*0160*/  IMAD.MOV.U32 R9, RZ, RZ, -0x1 ;  /* 0xffffffffff097424 */ /* 0x000fc600078e00ff */
[----:B------:R-:W-:Y:S01]  /*0170*/  ISETP.EQ.OR.EX P2, PT, R3, RZ, !P3, P2 ;  /* 0x000000ff0300720c */ /* 0x000fe20005f42720 */
[----:B----4-:R-:W-:-:S04]  /*0180*/  @P1 IMAD.WIDE R4, R22, 0x4, R6 ;  /* 0x0000000416041825 */ /* 0x010fc800078e0206 */
[----:B---3--:R-:W-:Y:S01]  /*0190*/  IMAD.WIDE R6, R22, 0x4, R10 ;  /* 0x0000000416067825 */ /* 0x008fe200078e020a */
[----:B------:R1:W5:Y:S07]  /*01a0*/  @P1 LDG.E R8, desc[UR12][R4.64] ;  /* 0x0000000c04081981 */ /* 0x00036e000c1e1900 */
[----:B------:R1:W5:Y:S01]  /*01b0*/  @!P2 LDG.E R9, desc[UR12][R6.64] ;  /* 0x0000000c0609a981 */ /* 0x000362000c1e1900 */
[----:B------:R-:W2:Y:S01]  /*01c0*/  S2R R24, SR_CTAID.X ;  /* 0x0000000000187919 */ /* 0x000ea20000002500 */
[----:B------:R-:W3:Y:S02]  /*01d0*/  S2R R25, SR_CTAID.Z ;  /* 0x0000000000197919 */ /* 0x000ee40000002700 */
[----:B------:R1:W-:Y:S01]  /*01e0*/  STL [R1+0x20], R16 ;  /* 0x0000201001007387 */ /* 0x0003e20000100800 */
[----:B------:R-:W-:-:S06]  /*01f0*/  @P0 IMAD.IADD R105, R0, 0x1, -R16 ;  /* 0x0000000100690824 */ /* 0x000fcc00078e0a10 */
[----:B------:R-:W4:Y:S01]  /*0200*/  @!P0 LDC R105, c[0x0][0x2c4] ;  /* 0x0000b100ff698b82 */ /* 0x000f220000000800 */
[----:B------:R-:W-:-:S04]  /*0210*/  ISETP.NE.U32.AND P0, PT, R2, RZ, PT ;  /* 0x000000ff0200720c */ /* 0x000fc80003f05070 */
[----:B------:R-:W-:-:S13]  /*0220*/  ISETP.NE.AND.EX P0, PT, R3, RZ, PT, P0 ;  /* 0x000000ff0300720c */ /* 0x000fda0003f05300 */
[----:B-123--:R-:W-:Y:S05]  /*0230*/  @!P0 BRA `(.L_x_15) ;  /* 0x0000000000108947 */ /* 0x00efea0003800000 */
[----:B------:R-:W2:Y:S02]  /*0240*/  @P3 LDG.E R0, desc[UR12][R6.64+0x4] ;  /* 0x0000040c06003981 */ /* 0x000ea4000c1e1900 */
[----:B--2--5:R-:W-:-:S06]  /*0250*/  @P3 IADD3 R4, R0, -R9, RZ ;  /* 0x8000000900043210 */ /* 0x024fcc0007ffe0ff */
[----:B------:R2:W5:Y:S01]  /*0260*/  @!P3 LDG.E R4, desc[UR12][R6.64] ;  /* 0x0000000c0604b981 */ /* 0x000562000c1e1900 */
[----:B------:R-:W-:Y:S05]  /*0270*/  BRA `(.L_x_16) ;  /* 0x0000000000047947 */ /* 0x000fea0003800000 */
.L_x_15:
[----:B------:R-:W1:Y:S02]  /*0280*/  LDC R4, c[0x0][0x2c8] ;  /* 0x0000b200ff047b82 */ /* 0x000e640000000800 */
.L_x_16:
[----:B------:R-:W3:Y:S02]  /*0290*/  LDC.64 R2, c[0x0][0x308] ;  /* 0x0000c200ff027b82 */ /* 0x000ee40000000a00 */
[----:B---3--:R-:W-:-:S04]  /*02a0*/  ISETP.NE.U32.AND P0, PT, R2, RZ, PT ;  /* 0x000000ff0200720c */ /* 0x008fc80003f05070 */
[----:B------:R-:W-:-:S13]  /*02b0*/  ISETP.NE.AND.EX P0, PT, R3, RZ, PT, P0 ;  /* 0x000000ff0300720c */ /* 0x000fda0003f05300 */
[----:B------:R-:W3:Y:S01]  /*02c0*/  @P0 LDC.64 R2, c[0x0][0x308] ;  /* 0x0000c200ff020b82 */ /* 0x000ee20000000a00 */
[----:B------:R-:W-:-:S07]  /*02d0*/  IMAD.SHL.U32 R189, R24, 0x80, RZ ;  /* 0x0000008018bd7824 */ /* 0x000fce00078e00ff */
[----:B------:R-:W1:Y:S01]  /*02e0*/  @!P0 LDC R5, c[0x0][0x2cc] ;  /* 0x0000b300ff058b82 */ /* 0x000e620000000800 */
[----:B----4-:R-:W-:Y:S01]  /*02f0*/  ISETP.GT.AND P1, PT, R105, R189, PT ;  /* 0x000000bd6900720c */ /* 0x010fe20003f24270 */
[----:B---3--:R-:W-:-:S05]  /*0300*/  @P0 IMAD.WIDE R2, R22, 0x4, R2 ;  /* 0x0000000416020825 */ /* 0x008fca00078e0202 */
[----:B------:R3:W5:Y:S01]  /*0310*/  @P0 LDG.E R0, desc[UR12][R2.64] ;  /* 0x0000000c02000981 */ /* 0x000762000c1e1900 */
[----:B------:R-:W4:Y:S06]  /*0320*/  @!P0 LDC.64 R2, c[0x0][0x318] ;  /* 0x0000c600ff028b82 */ /* 0x000f2c0000000a00 */
[----:B-1-3--:R-:W-:Y:S05]  /*0330*/  @!P1 EXIT ;  /* 0x000000000000994d */ /* 0x00afea0003800000 */
[----:B------:R-:W1:Y:S01]  /*0340*/  LDC R191, c[0x0][0x398] ;  /* 0x0000e600ffbf7b82 */ /* 0x000e620000000800 */
[----:B----4-:R-:W-:Y:S01]  /*0350*/  @!P0 ISETP.NE.U32.AND P1, PT, R2, RZ, PT ;  /* 0x000000ff0200820c */ /* 0x010fe20003f25070 */
[----:B-----5:R-:W-:Y:S01]  /*0360*/  @P0 IMAD.IADD R104, R0, 0x1, -R8 ;  /* 0x0000000100680824 */ /* 0x020fe200078e0a08 */
[----:B------:R-:W3:Y:S02]  /*0370*/  S2R R183, SR_TID.X ;  /* 0x0000000000b77919 */ /* 0x000ee40000002100 */
[----:B------:R-:W-:-:S04]  /*0380*/  @!P0 ISETP.NE.AND.EX P1, PT, R3, RZ, PT, P1 ;  /* 0x000000ff0300820c */ /* 0x000fc80003f25310 */
[----:B------:R-:W-:-:S04]  /*0390*/  @!P0 SEL R0, R5, RZ, P1 ;  /* 0x000000ff05008207 */ /* 0x000fc80000800000 */
[----:B------:R-:W-:Y:S02]  /*03a0*/  @!P0 IADD3 R104, R0, R4, -R8 ;  /* 0x0000000400688210 */ /* 0x000fe40007ffe808 */
[----:B------:R-:W-:-:S03]  /*03b0*/  IADD3 R0, -R105, 0xff, R189 ;  /* 0x000000ff69007810 */ /* 0x000fc60007ffe1bd */
[----:B------:R-:W-:-:S05]  /*03c0*/  VIADD R2, R104, 0x7f ;  /* 0x0000007f68027836 */ /* 0x000fca0000000000 */
[----:B------:R-:W-:Y:S02]  /*03d0*/  SHF.R.S32.HI R3, RZ, 0x1f, R2 ;  /* 0x0000001fff037819 */ /* 0x000fe40000011402 */
[----:B-1----:R-:W-:Y:S02]  /*03e0*/  IADD3 R0, R0, R191, R104 ;  /* 0x000000bf00007210 */ /* 0x002fe40007ffe068 */
[----:B------:R-:W-:Y:S02]  /*03f0*/  LEA.HI R2, R3, R2, RZ, 0x7 ;  /* 0x0000000203027211 */ /* 0x000fe400078f38ff */
[----:B------:R-:W-:Y:S02]  /*0400*/  SHF.R.S32.HI R4, RZ, 0x1f, R0 ;  /* 0x0000001fff047819 */ /* 0x000fe40000011400 */
[----:B------:R-:W-:Y:S02]  /*0410*/  SHF.R.S32.HI R2, RZ, 0x7, R2 ;  /* 0x00000007ff027819 */ /* 0x000fe40000011402 */
[----:B------:R-:W-:-:S04]  /*0420*/  LEA.HI R0, R4, R0, RZ, 0x7 ;  /* 0x0000000004007211 */ /* 0x000fc800078f38ff */
[----:B------:R-:W-:-:S04]  /*0430*/  SHF.R.S32.HI R0, RZ, 0x7, R0 ;  /* 0x00000007ff007819 */ /* 0x000fc80000011400 */
[----:B------:R-:W-:-:S04]  /*0440*/  VIMNMX R225, R2, R0, PT ;  /* 0x0000000002e17248 */ /* 0x000fc80003fe0100 */
[----:B------:R-:W-:-:S13]  /*0450*/  ISETP.GE.AND P0, PT, R225, 0x1, PT ;  /* 0x00000001e100780c */ /* 0x000fda0003f06270 */
[----:B---3--:R-:W-:Y:S05]  /*0460*/  @!P0 BRA `(.L_x_17) ;  /* 0x0000010400988947 */ /* 0x008fea0003800000 */
[----:B------:R-:W1:Y:S01]  /*0470*/  LDC R23, c[0x0][0x278] ;  /* 0x00009e00ff177b82 */ /* 0x000e620000000800 */
[----:B------:R-:W-:Y:S01]  /*0480*/  SHF.R.S32.HI R36, RZ, 0x1f, R183 ;  /* 0x0000001fff247819 */ /* 0x000fe200000114b7 */
[----:B------:R-:W-:Y:S01]  /*0490*/  VIADD R180, R225, 0xffffffff ;  /* 0xffffffffe1b47836 */ /* 0x000fe20000000000 */
[----:B------:R-:W-:Y:S02]  /*04a0*/  ISETP.NE.AND P1, PT, R16, -0x1, PT ;  /* 0xffffffff1000780c */ /* 0x000fe40003f25270 */
[----:B------:R-:W-:Y:S01]  /*04b0*/  LEA.HI R21, R36, R183, RZ, 0x2 ;  /* 0x000000b724157211 */ /* 0x000fe200078f10ff */
[----:B------:R-:W-:Y:S01]  /*04c0*/  IMAD R19, R180, -0x80, R104 ;  /* 0xffffff80b4137824 */ /* 0x000fe200078e0268 */
[----:B------:R-:W-:Y:S02]  /*04d0*/  IABS R3, R25 ;  /* 0x0000001900037213 */ /* 0x000fe40000000000 */
[----:B------:R-:W-:Y:S02]  /*04e0*/  SHF.R.S32.HI R2, RZ, 0x2, R21 ;  /* 0x00000002ff027819 */ /* 0x000fe40000011415 */
[----:B------:R-:W-:-:S02]  /*04f0*/  ISETP.NE.AND P0, PT, R9, -0x1, PT ;  /* 0xffffffff0900780c */ /* 0x000fc40003f05270 */
[----:B------:R-:W-:-:S03]  /*0500*/  ISETP.GE.AND P5, PT, R2, R19, PT ;  /* 0x000000130200720c */ /* 0x000fc60003fa6270 */
[----:B------:R-:W3:Y:S01]  /*0510*/  @!P1 LDC.64 R10, c[0x0][0x228] ;  /* 0x00008a00ff0a9b82 */ /* 0x000ee20000000a00 */
[----:B-1----:R-:W-:-:S07]  /*0520*/  IABS R18, R23 ;  /* 0x0000001700127213 */ /* 0x002fce0000000000 */
[----:B------:R-:W1:Y:S02]  /*0530*/  @P1 LDC.64 R14, c[0x0][0x240] ;  /* 0x00009000ff0e1b82 */ /* 0x000e640000000a00 */
[----:B------:R-:W4:Y:S01]  /*0540*/  @!P5 S2R R13, SR_CgaCtaId ;  /* 0x00000000000dd919 */ /* 0x000f220000008800 */
[----:B--2---:R-:W-:Y:S01]  /*0550*/  @!P5 MOV R6, 0x400 ;  /* 0x000004000006d802 */ /* 0x004fe20000000f00 */
[----:B------:R-:W2:Y:S04]  /*0560*/  I2F.RP R4, R18 ;  /* 0x0000001200047306 */ /* 0x000ea80000209400 */
[----:B------:R-:W5:Y:S08]  /*0570*/  @P0 LDC.64 R194, c[0x0][0x250] ;  /* 0x00009400ffc20b82 */ /* 0x000f700000000a00 */
[----:B------:R-:W5:Y:S01]  /*0580*/  @P0 LDC.64 R192, c[0x0][0x248] ;  /* 0x00009200ffc00b82 */ /* 0x000f620000000a00 */
[----:B--2---:R-:W2:Y:S01]  /*0590*/  MUFU.RCP R4, R4 ;  /* 0x0000000400047308 */ /* 0x004ea20000001000 */
[----:B----4-:R-:W-:Y:S01]  /*05a0*/  @!P5 LEA R34, R13, R6, 0x18 ;  /* 0x000000060d22d211 */ /* 0x010fe200078ec0ff */
[----:B------:R-:W-:-:S02]  /*05b0*/  @P0 IMAD.IADD R6, R8, 0x1, R9 ;  /* 0x0000000108060824 */ /* 0x000fc400078e0209 */
[----:B--2---:R-:W-:-:S04]  /*05c0*/  VIADD R4, R4, 0xffffffe ;  /* 0x0ffffffe04047836 */ /* 0x004fc80000000000 */
[----:B------:R-:W2:Y:S02]  /*05d0*/  F2I.FTZ.U32.TRUNC.NTZ R5, R4 ;  /* 0x0000000400057305 */ /* 0x000ea4000021f000 */
[----:B--2---:R-:W-:Y:S01]  /*05e0*/  IADD3 R0, RZ, -R5, RZ ;  /* 0x80000005ff007210 */ /* 0x004fe20007ffe0ff */
[----:B------:R-:W-:-:S04]  /*05f0*/  IMAD.MOV.U32 R4, RZ, RZ, RZ ;  /* 0x000000ffff047224 */ /* 0x000fc800078e00ff */
[----:B------:R-:W-:-:S04]  /*0600*/  IMAD R0, R0, R18, RZ ;  /* 0x0000001200007224 */ /* 0x000fc800078e02ff */
[----:B------:R-:W-:Y:S01]  /*0610*/  IMAD.HI.U32 R4, R5, R0, R4 ;  /* 0x0000000005047227 */ /* 0x000fe200078e0004 */
[----:B------:R-:W-:Y:S02]  /*0620*/  MOV R5, R3 ;  /* 0x0000000300057202 */ /* 0x000fe40000000f00 */
[----:B------:R-:W-:-:S03]  /*0630*/  SHF.R.S32.HI R3, RZ, 0x1f, R2 ;  /* 0x0000001fff037819 */ /* 0x000fc60000011402 */
[----:B------:R-:W-:Y:S01]  /*0640*/  IMAD.HI.U32 R12, R4, R5, RZ ;  /* 0x00000005040c7227 */ /* 0x000fe200078e00ff */
[----:B------:R-:W-:-:S03]  /*0650*/  @!P1 SHF.R.S32.HI R4, RZ, 0x1f, R22 ;  /* 0x0000001fff049819 */ /* 0x000fc60000011416 */
[----:B------:R-:W-:Y:S02]  /*0660*/  IMAD.MOV R0, RZ, RZ, -R12 ;  /* 0x000000ffff007224 */ /* 0x000fe400078e0a0c */
[----:B------:R-:W-:-:S04]  /*0670*/  IMAD.WIDE R40, R24, 0x80, R2 ;  /* 0x0000008018287825 */ /* 0x000fc800078e0202 */
[----:B------:R-:W-:Y:S01]  /*0680*/  IMAD R0, R18, R0, R5 ;  /* 0x0000000012007224 */ /* 0x000fe200078e0205 */
[----:B------:R2:W-:Y:S01]  /*0690*/  STL.64 [R1+0x18], R40 ;  /* 0x0000182801007387 */ /* 0x0005e20000100a00 */
[----:B---3--:R-:W-:Y:S02]  /*06a0*/  @!P1 IMAD R7, R4, R10, RZ ;  /* 0x0000000a04079224 */ /* 0x008fe400078e02ff */
[----:B-1----:R-:W-:Y:S01]  /*06b0*/  @P1 IMAD.WIDE.U32 R4, R16, R14, RZ ;  /* 0x0000000e10041225 */ /* 0x002fe200078e00ff */
[----:B------:R-:W-:-:S03]  /*06c0*/  ISETP.GT.U32.AND P2, PT, R18, R0, PT ;  /* 0x000000001200720c */ /* 0x000fc60003f44070 */
[----:B------:R-:W-:Y:S01]  /*06d0*/  @P1 IMAD R17, R16, R15, R5 ;  /* 0x0000000f10111224 */ /* 0x000fe200078e0205 */
[----:B------:R-:W-:Y:S01]  /*06e0*/  @P1 MOV R16, R4 ;  /* 0x0000000400101202 */ /* 0x000fe20000000f00 */
[C---:B------:R-:W-:Y:S01]  /*06f0*/  @!P1 IMAD R7, R22.reuse, R11, R7 ;  /* 0x0000000b16079224 */ /* 0x040fe200078e0207 */
[----:B------:R-:W-:Y:S01]  /*0700*/  LOP3.LUT R5, R25, R23, RZ, 0x3c, !PT ;  /* 0x0000001719057212 */ /* 0x000fe200078e3cff */
[----:B------:R-:W-:-:S03]  /*0710*/  @!P1 IMAD.WIDE.U32 R10, R22, R10, RZ ;  /* 0x0000000a160a9225 */ /* 0x000fc600078e00ff */
[----:B------:R-:W-:Y:S01]  /*0720*/  ISETP.GE.AND P3, PT, R5, RZ, PT ;  /* 0x000000ff0500720c */ /* 0x000fe20003f66270 */
[----:B------:R-:W-:Y:S01]  /*0730*/  @P0 IMAD.IADD R4, R8, 0x1, R9 ;  /* 0x0000000108040824 */ /* 0x000fe200078e0209 */
[----:B------:R-:W-:Y:S01]  /*0740*/  @!P1 IADD3 R17, R11, R7, RZ ;  /* 0x000000070b119210 */ /* 0x000fe20007ffe0ff */
[----:B------:R-:W-:Y:S01]  /*0750*/  @!P1 IMAD.MOV.U32 R16, RZ, RZ, R10 ;  /* 0x000000ffff109224 */ /* 0x000fe200078e000a */
[----:B------:R-:W-:Y:S01]  /*0760*/  @!P2 IADD3 R0, R0, -R18, RZ ;  /* 0x800000120000a210 */ /* 0x000fe20007ffe0ff */
[C---:B-----5:R-:W-:Y:S01]  /*0770*/  @P0 IMAD R9, R4.reuse, R195, RZ ;  /* 0x000000c304090224 */ /* 0x060fe200078e02ff */
[----:B------:R-:W-:Y:S01]  /*0780*/  LOP3.LUT R10, R21, 0xfffffffc, RZ, 0xc0, !PT ;  /* 0xfffffffc150a7812 */ /* 0x000fe200078ec0ff */
[----:B------:R-:W-:Y:S01]  /*0790*/  @P0 IMAD.WIDE.U32 R4, R4, R194, RZ ;  /* 0x000000c204040225 */ /* 0x000fe200078e00ff */
[----:B------:R-:W-:-:S03]  /*07a0*/  ISETP.GE.U32.AND P4, PT, R0, R18, PT ;  /* 0x000000120000720c */ /* 0x000fc60003f86070 */
[C---:B------:R-:W-:Y:S01]  /*07b0*/  @P0 IMAD R0, R6.reuse, R193, RZ ;  /* 0x000000c106000224 */ /* 0x040fe200078e02ff */
[----:B------:R-:W-:Y:S01]  /*07c0*/  @P0 IADD3 R20, R5, R9, RZ ;  /* 0x0000000905140210 */ /* 0x000fe20007ffe0ff */
[----:B------:R-:W-:-:S04]  /*07d0*/  @P0 IMAD.WIDE.U32 R6, R6, R192, RZ ;  /* 0x000000c006060225 */ /* 0x000fc800078e00ff */
[----:B------:R-:W-:Y:S01]  /*07e0*/  @P0 IMAD.MOV.U32 R15, RZ, RZ, R4 ;  /* 0x000000ffff0f0224 */ /* 0x000fe200078e0004 */
[----:B------:R-:W-:Y:S01]  /*07f0*/  @P0 IADD3 R13, R7, R0, RZ ;  /* 0x00000000070d0210 */ /* 0x000fe20007ffe0ff */
[----:B------:R-:W-:Y:S01]  /*0800*/  @P0 IMAD.MOV.U32 R9, RZ, RZ, R6 ;  /* 0x000000ffff090224 */ /* 0x000fe200078e0006 */
[----:B--2---:R-:W-:Y:S06]  /*0810*/  @P0 BRA `(.L_x_18) ;  /* 0x0000000000340947 */ /* 0x004fec0003800000 */
[----:B------:R-:W1:Y:S01]  /*0820*/  LDC.64 R192, c[0x0][0x248] ;  /* 0x00009200ffc07b82 */ /* 0x000e620000000a00 */
[----:B------:R-:W-:Y:S02]  /*0830*/  SHF.R.S32.HI R0, RZ, 0x1f, R8 ;  /* 0x0000001fff007819 */ /* 0x000fe40000011408 */
[----:B------:R-:W-:-:S05]  /*0840*/  SHF.R.S32.HI R9, RZ, 0x1f, R22 ;  /* 0x0000001fff097819 */ /* 0x000fca0000011416 */
[----:B------:R-:W2:Y:S01]  /*0850*/  LDC.64 R6, c[0x0][0x230] ;  /* 0x00008c00ff067b82 */ /* 0x000ea20000000a00 */
[-C--:B-1----:R-:W-:Y:S02]  /*0860*/  IMAD R0, R0, R192.reuse, RZ ;  /* 0x000000c000007224 */ /* 0x082fe400078e02ff */
[----:B------:R-:W-:-:S04]  /*0870*/  IMAD.WIDE.U32 R4, R8, R192, RZ ;  /* 0x000000c008047225 */ /* 0x000fc800078e00ff */
[----:B------:R-:W-:Y:S02]  /*0880*/  IMAD R0, R8, R193, R0 ;  /* 0x000000c108007224 */ /* 0x000fe400078e0200 */
[----:B--2---:R-:W-:-:S03]  /*0890*/  IMAD R9, R9, R6, RZ ;  /* 0x0000000609097224 */ /* 0x004fc600078e02ff */
[----:B------:R-:W-:Y:S01]  /*08a0*/  IADD3 R5, R5, R0, RZ ;  /* 0x0000000005057210 */ /* 0x000fe20007ffe0ff */
[C---:B------:R-:W-:Y:S02]  /*08b0*/  IMAD R7, R22.reuse, R7, R9 ;  /* 0x0000000716077224 */ /* 0x040fe400078e0209 */
[----:B------:R-:W-:-:S05]  /*08c0*/  IMAD.WIDE.U32 R4, R22, R6, R4 ;  /* 0x0000000616047225 */ /* 0x000fca00078e0004 */
[----:B------:R-:W-:Y:S02]  /*08d0*/  IADD3 R13, R5, R7, RZ ;  /* 0x00000007050d7210 */ /* 0x000fe40007ffe0ff */
[----:B------:R-:W-:Y:S02]  /*08e0*/  MOV R9, R4 ;  /* 0x0000000400097202 */ /* 0x000fe40000000f00 */
.L_x_18:
[----:B------:R-:W-:Y:S05]  /*08f0*/  @P0 BRA `(.L_x_19) ;  /* 0x0000000000340947 */ /* 0x000fea0003800000 */
        /* <DEDUP_REMOVED lines=12> */
[----:B------:R-:W-:-:S07]  /*09c0*/  MOV R15, R4 ;  /* 0x00000004000f7202 */ /* 0x000fce0000000f00 */
.L_x_19:
[----:B------:R-:W-:Y:S01]  /*09d0*/  IMAD.IADD R0, R183, 0x1, -R10 ;  /* 0x00000001b7007824 */ /* 0x000fe200078e0a0a */
[----:B------:R-:W-:Y:S01]  /*09e0*/  SHF.R.S32.HI R4, RZ, 0x1f, R25 ;  /* 0x0000001fff047819 */ /* 0x000fe20000011419 */
[----:B------:R-:W-:Y:S01]  /*09f0*/  IMAD.IADD R22, R105, 0x1, -R189 ;  /* 0x0000000169167824 */ /* 0x000fe200078e0abd */
[----:B------:R-:W-:Y:S01]  /*0a00*/  ULDC.64 UR4, c[0x0][0x258] ;  /* 0x0000960000047ab9 */ /* 0x000fe20000000a00 */
[----:B------:R-:W-:Y:S01]  /*0a10*/  IMAD.SHL.U32 R28, R0, 0x8, RZ ;  /* 0x00000008001c7824 */ /* 0x000fe200078e00ff */
[-C--:B------:R-:W-:Y:S01]  /*0a20*/  LEA.HI R35, R36, R183.reuse, RZ, 0x3 ;  /* 0x000000b724237211 */ /* 0x080fe200078f18ff */
[----:B------:R-:W-:Y:S01]  /*0a30*/  VIADD R39, R2, 0x20 ;  /* 0x0000002002277836 */ /* 0x000fe20000000000 */
[----:B------:R-:W-:Y:S01]  /*0a40*/  ISETP.NE.AND P6, PT, R23, RZ, PT ;  /* 0x000000ff1700720c */ /* 0x000fe20003fc5270 */
[----:B------:R-:W-:Y:S01]  /*0a50*/  IMAD R0, R4, UR4, RZ ;  /* 0x0000000404007c24 */ /* 0x000fe2000f8e02ff */
[----:B------:R-:W-:Y:S01]  /*0a60*/  SHF.R.S32.HI R29, RZ, 0x1f, R28 ;  /* 0x0000001fff1d7819 */ /* 0x000fe2000001141c */
[----:B------:R-:W-:Y:S01]  /*0a70*/  @!P2 VIADD R12, R12, 0x1 ;  /* 0x000000010c0ca836 */ /* 0x000fe20000000000 */
[----:B------:R-:W-:Y:S01]  /*0a80*/  ISETP.GE.AND P1, PT, R39, R22, PT ;  /* 0x000000162700720c */ /* 0x000fe20003f26270 */
[----:B------:R-:W-:Y:S01]  /*0a90*/  IMAD R14, R25, UR5, R0 ;  /* 0x00000005190e7c24 */ /* 0x000fe2000f8e0200 */
[----:B------:R-:W-:Y:S01]  /*0aa0*/  IADD3 R4, P0, R28, R16, RZ ;  /* 0x000000101c047210 */ /* 0x000fe20007f1e0ff */
[----:B------:R-:W-:Y:S01]  /*0ab0*/  IMAD R0, R3, R192, RZ ;  /* 0x000000c003007224 */ /* 0x000fe200078e02ff */
[C---:B------:R-:W-:Y:S01]  /*0ac0*/  ISETP.GE.AND P2, PT, R2.reuse, R22, PT ;  /* 0x000000160200720c */ /* 0x040fe20003f46270 */
[----:B------:R-:W-:Y:S01]  /*0ad0*/  IMAD.WIDE.U32 R6, R2, R192, R28 ;  /* 0x000000c002067225 */ /* 0x000fe200078e001c */
[----:B------:R-:W-:Y:S01]  /*0ae0*/  SHF.R.S32.HI R33, RZ, 0x3, R35 ;  /* 0x00000003ff217819 */ /* 0x000fe20000011423 */
[----:B------:R-:W-:Y:S01]  /*0af0*/  STL [R1+0x24], R22 ;  /* 0x0000241601007387 */ /* 0x000fe20000100800 */
[----:B------:R-:W-:Y:S01]  /*0b00*/  LEA.HI R188, R36, R183, RZ, 0x5 ;  /* 0x000000b724bc7211 */ /* 0x000fe200078f28ff */
[----:B------:R-:W-:Y:S01]  /*0b10*/  IMAD.X R5, R29, 0x1, R17, P0 ;  /* 0x000000011d057824 */ /* 0x000fe200000e0611 */
[----:B------:R-:W-:Y:S01]  /*0b20*/  IADD3 R24, P0, R9, R6, RZ ;  /* 0x0000000609187210 */ /* 0x000fe20007f1e0ff */
[C---:B------:R-:W-:Y:S01]  /*0b30*/  IMAD R0, R2.reuse, R193, R0 ;  /* 0x000000c102007224 */ /* 0x040fe200078e0200 */
[----:B------:R-:W-:Y:S01]  /*0b40*/  STL [R1+0x10c], R39 ;  /* 0x00010c2701007387 */ /* 0x000fe20000100800 */
[----:B------:R-:W-:Y:S01]  /*0b50*/  IMAD.WIDE.U32 R4, R25, UR4, R4 ;  /* 0x0000000419047c25 */ /* 0x000fe2000f8e0004 */
[----:B------:R-:W1:Y:S01]  /*0b60*/  @!P1 LDC.64 R10, c[0x0][0x240] ;  /* 0x00009000ff0a9b82 */ /* 0x000e620000000a00 */
[----:B------:R-:W-:Y:S01]  /*0b70*/  SHF.R.S32.HI R181, RZ, 0x5, R188 ;  /* 0x00000005ffb57819 */ /* 0x000fe200000114bc */
[----:B------:R-:W2:Y:S01]  /*0b80*/  @!P1 S2R R27, SR_CgaCtaId ;  /* 0x00000000001b9919 */ /* 0x000ea20000008800 */
[----:B------:R-:W-:Y:S01]  /*0b90*/  IADD3.X R25, R13, R7, R0, P0, !PT ;  /* 0x000000070d197210 */ /* 0x000fe200007fe400 */
[----:B------:R-:W-:Y:S01]  /*0ba0*/  VIADD R38, R2, 0x40 ;  /* 0x0000004002267836 */ /* 0x000fe20000000000 */
[----:B------:R-:W-:Y:S01]  /*0bb0*/  LEA.HI R0, R21, R2, RZ, 0x1 ;  /* 0x0000000215007211 */ /* 0x000fe200078f08ff */
[----:B------:R-:W-:Y:S01]  /*0bc0*/  @P4 VIADD R12, R12, 0x1 ;  /* 0x000000010c0c4836 */ /* 0x000fe20000000000 */
[----:B------:R-:W-:Y:S01]  /*0bd0*/  ISETP.GE.AND P0, PT, R2, R19, PT ;  /* 0x000000130200720c */ /* 0x000fe20003f06270 */
[----:B------:R-:W3:Y:S01]  /*0be0*/  @!P1 LDC.64 R16, c[0x0][0x210] ;  /* 0x00008400ff109b82 */ /* 0x000ee20000000a00 */
[----:B------:R-:W-:Y:S01]  /*0bf0*/  LOP3.LUT R0, R0, 0x7fffffe, RZ, 0xc0, !PT ;  /* 0x07fffffe00007812 */ /* 0x000fe200078ec0ff */
[----:B------:R-:W-:Y:S01]  /*0c00*/  IMAD.MOV.U32 R18, RZ, RZ, R12 ;  /* 0x000000ffff127224 */ /* 0x000fe200078e000c */
[----:B------:R-:W-:Y:S01]  /*0c10*/  P2R R32, PR, RZ, 0x1 ;  /* 0x00000001ff207803 */ /* 0x000fe20000000000 */
[-C--:B------:R-:W-:Y:S01]  /*0c20*/  IMAD.WIDE.U32 R6, R2, R194.reuse, R28 ;  /* 0x000000c202067225 */ /* 0x080fe200078e001c */
[----:B------:R-:W-:Y:S01]  /*0c30*/  @!P1 IADD3 R8, P0, R40, 0x20, RZ ;  /* 0x0000002028089810 */ /* 0x000fe20007f1e0ff */
[----:B------:R4:W-:Y:S01]  /*0c40*/  STL.64 [R1+0xf0], R28 ;  /* 0x0000f01c01007387 */ /* 0x0009e20000100a00 */
[----:B------:R-:W-:Y:S01]  /*0c50*/  UMOV UR5, 0x400 ;  /* 0x0000040000057882 */ /* 0x000fe20000000000 */
[----:B------:R-:W-:Y:S01]  /*0c60*/  IMAD.IADD R26, R2, 0x1, -R0 ;  /* 0x00000001021a7824 */ /* 0x000fe200078e0a00 */
[----:B------:R-:W5:Y:S01]  /*0c70*/  @!P2 LDC.64 R12, c[0x0][0x240] ;  /* 0x00009000ff0cab82 */ /* 0x000f620000000a00 */
[----:B------:R-:W-:Y:S01]  /*0c80*/  IMAD R0, R3, R194, RZ ;  /* 0x000000c203007224 */ /* 0x000fe200078e02ff */
[----:B------:R-:W-:Y:S01]  /*0c90*/  IADD3 R30, P4, R15, R6, RZ ;  /* 0x000000060f1e7210 */ /* 0x000fe20007f9e0ff */
[----:B------:R-:W-:Y:S01]  /*0ca0*/  @!P1 IMAD.X R3, RZ, RZ, R41, P0 ;  /* 0x000000ffff039224 */ /* 0x000fe200000e0629 */
[----:B------:R-:W-:Y:S01]  /*0cb0*/  ISETP.GE.AND P0, PT, R38, R22, PT ;  /* 0x000000162600720c */ /* 0x000fe20003f06270 */
[C---:B------:R-:W-:Y:S01]  /*0cc0*/  IMAD R0, R2.reuse, R195, R0 ;  /* 0x000000c302007224 */ /* 0x040fe200078e0200 */
[----:B------:R-:W-:Y:S01]  /*0cd0*/  ULDC.64 UR6, c[0x0][0x260] ;  /* 0x0000980000067ab9 */ /* 0x000fe20000000a00 */
[----:B------:R-:W-:Y:S01]  /*0ce0*/  VIADD R37, R2, 0x60 ;  /* 0x0000006002257836 */ /* 0x000fe20000000000 */
[----:B------:R-:W4:Y:S01]  /*0cf0*/  S2UR UR4, SR_CgaCtaId ;  /* 0x00000000000479c3 */ /* 0x000f220000008800 */
[----:B------:R-:W-:Y:S01]  /*0d00*/  IMAD.SHL.U32 R2, R33, 0x40, RZ ;  /* 0x0000004021027824 */ /* 0x000fe200078e00ff */
[----:B------:R-:W-:Y:S01]  /*0d10*/  IADD3.X R31, R20, R7, R0, P4, !PT ;  /* 0x00000007141f7210 */ /* 0x000fe200027fe400 */
[-C--:B-1----:R-:W-:Y:S01]  /*0d20*/  @!P1 IMAD R9, R3, R10.reuse, RZ ;  /* 0x0000000a03099224 */ /* 0x082fe200078e02ff */
[----:B------:R-:W-:Y:S01]  /*0d30*/  SHF.L.U64.HI R106, R192, 0x7, R193 ;  /* 0x00000007c06a7819 */ /* 0x000fe200000102c1 */
[----:B------:R-:W-:Y:S01]  /*0d40*/  IMAD.IADD R3, R5, 0x1, R14 ;  /* 0x0000000105037824 */ /* 0x000fe200078e020e */
[----:B------:R-:W-:Y:S01]  /*0d50*/  LOP3.LUT R0, R2, 0xc0, RZ, 0xc0, !PT ;  /* 0x000000c002007812 */ /* 0x000fe200078ec0ff */
[----:B------:R-:W-:Y:S01]  /*0d60*/  @!P1 IMAD.MOV.U32 R2, RZ, RZ, R4 ;  /* 0x000000ffff029224 */ /* 0x000fe200078e0004 */
[----:B------:R-:W1:Y:S01]  /*0d70*/  @!P2 LDC.64 R20, c[0x0][0x210] ;  /* 0x00008400ff14ab82 */ /* 0x000e620000000a00 */
[C---:B------:R-:W-:Y:S01]  /*0d80*/  @!P1 IMAD R9, R8.reuse, R11, R9 ;  /* 0x0000000b08099224 */ /* 0x040fe200078e0209 */
[----:B------:R-:W-:Y:S01]  /*0d90*/  @!P1 MOV R11, 0x400 ;  /* 0x00000400000b9802 */ /* 0x000fe20000000f00 */
[----:B------:R-:W-:Y:S01]  /*0da0*/  @!P1 IMAD.WIDE.U32 R6, R8, R10, R2 ;  /* 0x0000000a08069225 */ /* 0x000fe200078e0002 */
[----:B------:R-:W-:Y:S01]  /*0db0*/  LOP3.LUT R8, R0, 0x18, R28, 0xf8, !PT ;  /* 0x0000001800087812 */ /* 0x000fe200078ef81c */
[----:B------:R-:W-:Y:S01]  /*0dc0*/  STL [R1+0x108], R38 ;  /* 0x0001082601007387 */ /* 0x000fe20000100800 */
[----:B------:R-:W-:Y:S01]  /*0dd0*/  SHF.R.U32.HI R5, RZ, 0x3, R0 ;  /* 0x00000003ff057819 */ /* 0x000fe20000011600 */
[----:B------:R-:W-:Y:S01]  /*0de0*/  @!P1 IMAD.IADD R2, R7, 0x1, R9 ;  /* 0x0000000107029824 */ /* 0x000fe200078e0209 */
[----:B------:R-:W1:Y:S01]  /*0df0*/  @!P0 LDC.64 R14, c[0x0][0x240] ;  /* 0x00009000ff0e8b82 */ /* 0x000e620000000a00 */
[----:B---3--:R-:W-:Y:S01]  /*0e00*/  @!P1 LEA R10, P4, R6, R16, 0x1 ;  /* 0x00000010060a9211 */ /* 0x008fe200078808ff */
[----:B------:R-:W-:Y:S01]  /*0e10*/  @!P3 IMAD.MOV R18, RZ, RZ, -R18 ;  /* 0x000000ffff12b224 */ /* 0x000fe200078e0a12 */
[----:B--2---:R-:W-:Y:S01]  /*0e20*/  @!P1 LEA R27, R27, R11, 0x18 ;  /* 0x0000000b1b1b9211 */ /* 0x004fe200078ec0ff */
[----:B-----5:R-:W-:Y:S01]  /*0e30*/  @!P2 IMAD R0, R41, R12, RZ ;  /* 0x0000000c2900a224 */ /* 0x020fe200078e02ff */
[----:B------:R-:W-:Y:S01]  /*0e40*/  @!P6 LOP3.LUT R18, RZ, R23, RZ, 0x33, !PT ;  /* 0x00000017ff12e212 */ /* 0x000fe200078e33ff */
[----:B----4-:R-:W2:Y:S01]  /*0e50*/  @!P0 S2R R28, SR_CgaCtaId ;  /* 0x00000000001c8919 */ /* 0x010ea20000008800 */
[----:B------:R-:W-:Y:S01]  /*0e60*/  ISETP.GE.AND P3, PT, R37, R22, PT ;  /* 0x000000162500720c */ /* 0x000fe20003f66270 */
[----:B------:R-:W-:Y:S01]  /*0e70*/  @!P2 IMAD R0, R40, R13, R0 ;  /* 0x0000000d2800a224 */ /* 0x000fe200078e0200 */
[----:B------:R-:W-:Y:S01]  /*0e80*/  @!P1 LEA.HI.X R11, R6, R17, R2, 0x1, P4 ;  /* 0x00000011060b9211 */ /* 0x000fe200020f0c02 */
[----:B------:R-:W3:Y:S01]  /*0e90*/  @!P0 LDC.64 R22, c[0x0][0x210] ;  /* 0x00008400ff168b82 */ /* 0x000ee20000000a00 */
[----:B------:R-:W-:Y:S01]  /*0ea0*/  LOP3.LUT R9, R8, R5, RZ, 0x3c, !PT ;  /* 0x0000000508097212 */ /* 0x000fe200078e3cff */
[----:B------:R-:W-:Y:S01]  /*0eb0*/  @!P2 IMAD.MOV.U32 R2, RZ, RZ, R4 ;  /* 0x000000ffff02a224 */ /* 0x000fe200078e0004 */
[C---:B------:R-:W-:Y:S01]  /*0ec0*/  @!P0 IADD3 R5, P4, R40.reuse, 0x40, RZ ;  /* 0x0000004028058810 */ /* 0x040fe20007f9e0ff */
[----:B------:R-:W-:Y:S01]  /*0ed0*/  ULEA UR4, UR4, UR5, 0x18 ;  /* 0x0000000504047291 */ /* 0x000fe2000f8ec03f */
[----:B------:R-:W-:Y:S01]  /*0ee0*/  @!P0 MOV R13, 0x400 ;  /* 0x00000400000d8802 */ /* 0x000fe20000000f00 */
[----:B------:R-:W-:Y:S01]  /*0ef0*/  @!P2 IMAD.WIDE.U32 R6, R40, R12, R2 ;  /* 0x0000000c2806a225 */ /* 0x000fe200078e0002 */
[----:B------:R-:W-:Y:S01]  /*0f00*/  SHF.L.U64.HI R252, R194, 0x7, R195 ;  /* 0x00000007c2fc7819 */ /* 0x000fe200000102c3 */
[----:B------:R-:W-:Y:S02]  /*0f10*/  STL [R1+0xe8], R37 ;  /* 0x0000e82501007387 */ /* 0x000fe40000100800 */
[----:B------:R-:W-:Y:S01]  /*0f20*/  @!P0 IMAD.X R2, RZ, RZ, R41, P4 ;  /* 0x000000ffff028224 */ /* 0x000fe200020e0629 */
[----:B-1----:R-:W-:Y:S01]  /*0f30*/  @!P2 LEA R8, P4, R6, R20, 0x1 ;  /* 0x000000140608a211 */ /* 0x002fe200078808ff */
[----:B------:R-:W-:Y:S01]  /*0f40*/  IMAD R12, R181, 0x8, R26 ;  /* 0x00000008b50c7824 */ /* 0x000fe200078e021a */
[----:B------:R-:W1:Y:S01]  /*0f50*/  @!P3 LDC.64 R16, c[0x0][0x240] ;  /* 0x00009000ff10bb82 */ /* 0x000e620000000a00 */
[----:B------:R-:W-:Y:S01]  /*0f60*/  @!P2 IMAD.IADD R0, R7, 0x1, R0 ;  /* 0x000000010700a824 */ /* 0x000fe200078e0200 */
[----:B------:R-:W4:Y:S01]  /*0f70*/  @!P3 S2R R29, SR_CgaCtaId ;  /* 0x00000000001db919 */ /* 0x000f220000008800 */
[----:B------:R-:W-:Y:S01]  /*0f80*/  @!P0 IMAD R2, R2, R14, RZ ;  /* 0x0000000e02028224 */ /* 0x000fe200078e02ff */
[----:B------:R-:W-:Y:S01]  /*0f90*/  SHF.R.S32.HI R26, RZ, 0x1f, R18 ;  /* 0x0000001fff1a7819 */ /* 0x000fe20000011412 */
[----:B------:R-:W-:Y:S01]  /*0fa0*/  IMAD.U32 R12, R12, 0x20, R9 ;  /* 0x000000200c0c7824 */ /* 0x000fe200078e0009 */
[----:B------:R-:W-:Y:S01]  /*0fb0*/  @!P2 LEA.HI.X R9, R6, R21, R0, 0x1, P4 ;  /* 0x000000150609a211 */ /* 0x000fe200020f0c00 */
[----:B------:R-:W-:Y:S01]  /*0fc0*/  @!P0 IMAD R0, R5, R15, R2 ;  /* 0x0000000f05008224 */ /* 0x000fe200078e0202 */
[----:B------:R-:W-:Y:S01]  /*0fd0*/  @!P3 MOV R15, 0x400 ;  /* 0x00000400000fb802 */ /* 0x000fe20000000f00 */
[----:B------:R-:W-:Y:S01]  /*0fe0*/  @!P0 IMAD.MOV.U32 R2, RZ, RZ, R4 ;  /* 0x000000ffff028224 */ /* 0x000fe200078e0004 */
[----:B------:R-:W-:Y:S01]  /*0ff0*/  LEA R226, R12, UR4, 0x1 ;  /* 0x000000040ce27c11 */ /* 0x000fe2000f8e08ff */
[----:B------:R-:W-:-:S02]  /*1000*/  IMAD.SHL.U32 R107, R192, 0x80, RZ ;  /* 0x00000080c06b7824 */ /* 0x000fc400078e00ff */
[----:B------:R-:W-:Y:S02]  /*1010*/  @!P0 IMAD.WIDE.U32 R6, R5, R14, R2 ;  /* 0x0000000e05068225 */ /* 0x000fe400078e0002 */
[----:B------:R-:W-:Y:S01]  /*1020*/  @!PT LDS RZ, [RZ] ;  /* 0x00000000fffff984 */ /* 0x000fe20000000800 */
[----:B------:R-:W-:Y:S01]  /*1030*/  @!PT LDS RZ, [RZ] ;  /* 0x00000000fffff984 */ /* 0x000fe20000000800 */
[----:B------:R-:W-:Y:S01]  /*1040*/  @!PT LDS RZ, [RZ] ;  /* 0x00000000fffff984 */ /* 0x000fe20000000800 */
[----:B------:R5:W-:Y:S01]  /*1050*/  @!P2 LDGSTS.E.BYPASS.LTC128B.128 [R226], desc[UR12][R8.64] ;  /* 0x0000000008e2afae */ /* 0x000be2000b901d4c */
[----:B--2---:R-:W-:Y:S01]  /*1060*/  @!P0 LEA R13, R28, R13, 0x18 ;  /* 0x0000000d1c0d8211 */ /* 0x004fe200078ec0ff */
[----:B------:R-:W-:Y:S01]  /*1070*/  @!P0 IMAD.IADD R0, R7, 0x1, R0 ;  /* 0x0000000107008824 */ /* 0x000fe200078e0200 */
[----:B---3--:R-:W-:Y:S01]  /*1080*/  @!P0 LEA R2, P4, R6, R22, 0x1 ;  /* 0x0000001606028211 */ /* 0x008fe200078808ff */
[----:B------:R-:W-:Y:S02]  /*1090*/  @!P1 IMAD R7, R12, 0x2, R27 ;  /* 0x000000020c079824 */ /* 0x000fe400078e021b */
[----:B------:R-:W-:Y:S01]  /*10a0*/  @!P3 IMAD.MOV.U32 R5, RZ, RZ, R3 ;  /* 0x000000ffff05b224 */ /* 0x000fe200078e0003 */
[----:B------:R-:W-:Y:S01]  /*10b0*/  @!P0 LEA.HI.X R3, R6, R23, R0, 0x1, P4 ;  /* 0x0000001706038211 */ /* 0x000fe200020f0c00 */
[----:B------:R-:W-:Y:S01]  /*10c0*/  @!P0 IMAD R0, R12, 0x2, R13 ;  /* 0x000000020c008824 */ /* 0x000fe200078e020d */
[----:B------:R2:W-:Y:S01]  /*10d0*/  @!P1 LDGSTS.E.BYPASS.LTC128B.128 [R7+0x800], desc[UR12][R10.64] ;  /* 0x008000000a079fae */ /* 0x0005e2000b901d4c */
[-C--:B------:R-:W-:Y:S01]  /*10e0*/  ISETP.GE.AND P4, PT, R39, R19.reuse, PT ;  /* 0x000000132700720c */ /* 0x080fe20003f86270 */
[----:B------:R-:W-:Y:S01]  /*10f0*/  IMAD.SHL.U32 R251, R194, 0x80, RZ ;  /* 0x00000080c2fb7824 */ /* 0x000fe200078e00ff */
[----:B------:R-:W-:Y:S01]  /*1100*/  ISETP.GE.AND P1, PT, R38, R19, PT ;  /* 0x000000132600720c */ /* 0x000fe20003f26270 */
[----:B------:R3:W-:Y:S01]  /*1110*/  @!P0 LDGSTS.E.BYPASS.LTC128B.128 [R0+0x1000], desc[UR12][R2.64] ;  /* 0x0100000002008fae */ /* 0x0007e2000b901d4c */
[----:B------:R-:W-:-:S02]  /*1120*/  SHF.R.S32.HI R23, RZ, 0x1f, R180 ;  /* 0x0000001fff177819 */ /* 0x000fc400000114b4 */
[----:B------:R-:W-:Y:S02]  /*1130*/  ISETP.GE.AND P0, PT, R37, R19, PT ;  /* 0x000000132500720c */ /* 0x000fe40003f06270 */
[----:B----4-:R-:W-:Y:S01]  /*1140*/  @!P3 LEA R20, R29, R15, 0x18 ;  /* 0x0000000f1d14b211 */ /* 0x010fe200078ec0ff */
[----:B------:R-:W-:Y:S01]  /*1150*/  IMAD.WIDE.U32 R28, R18, UR6, R24 ;  /* 0x00000006121c7c25 */ /* 0x000fe2000f8e0018 */
[----:B------:R-:W4:Y:S03]  /*1160*/  @!P5 LDC.64 R14, c[0x0][0x218] ;  /* 0x00008600ff0edb82 */ /* 0x000f260000000a00 */
[----:B------:R-:W4:Y:S01]  /*1170*/  @!P4 S2R R21, SR_CgaCtaId ;  /* 0x000000000015c919 */ /* 0x000f220000008800 */
[----:B------:R-:W-:Y:S01]  /*1180*/  IMAD.MOV.U32 R218, RZ, RZ, R28 ;  /* 0x000000ffffda7224 */ /* 0x000fe200078e001c */
[----:B-----5:R-:W-:Y:S01]  /*1190*/  @!P3 IADD3 R8, P2, R40, 0x60, RZ ;  /* 0x000000602808b810 */ /* 0x020fe20007f5e0ff */
[----:B------:R5:W-:Y:S04]  /*11a0*/  STL.64 [R1+0x10], R28 ;  /* 0x0000101c01007387 */ /* 0x000be80000100a00 */
[----:B------:R-:W-:-:S02]  /*11b0*/  @!P3 IMAD.X R6, RZ, RZ, R41, P2 ;  /* 0x000000ffff06b224 */ /* 0x000fc400010e0629 */
[-C--:B-1----:R-:W-:Y:S01]  /*11c0*/  @!P3 IMAD.WIDE.U32 R4, R8, R16.reuse, R4 ;  /* 0x000000100804b225 */ /* 0x082fe200078e0004 */
[----:B--2---:R-:W1:Y:S03]  /*11d0*/  @!P3 LDC.64 R10, c[0x0][0x210] ;  /* 0x00008400ff0abb82 */ /* 0x004e660000000a00 */
[----:B------:R-:W-:Y:S02]  /*11e0*/  @!P3 IMAD R6, R6, R16, RZ ;  /* 0x000000100606b224 */ /* 0x000fe400078e02ff */
[----:B---3--:R-:W-:Y:S01]  /*11f0*/  IMAD R0, R26, UR6, RZ ;  /* 0x000000061a007c24 */ /* 0x008fe2000f8e02ff */
[----:B------:R-:W2:Y:S01]  /*1200*/  @!P0 S2R R16, SR_CgaCtaId ;  /* 0x0000000000108919 */ /* 0x000ea20000008800 */
[----:B------:R-:W-:Y:S02]  /*1210*/  @!P3 IMAD R6, R8, R17, R6 ;  /* 0x000000110806b224 */ /* 0x000fe400078e0206 */
[----:B------:R-:W3:Y:S01]  /*1220*/  @!P4 LDC.64 R8, c[0x0][0x218] ;  /* 0x00008600ff08cb82 */ /* 0x000ee20000000a00 */
[----:B------:R-:W-:Y:S01]  /*1230*/  IMAD R0, R18, UR7, R0 ;  /* 0x0000000712007c24 */ /* 0x000fe2000f8e0200 */
[----:B------:R-:W2:Y:S01]  /*1240*/  @!P1 S2R R17, SR_CgaCtaId ;  /* 0x0000000000119919 */ /* 0x000ea20000008800 */
[----:B------:R-:W-:Y:S01]  /*1250*/  IMAD R2, R106, R180, RZ ;  /* 0x000000b46a027224 */ /* 0x000fe200078e02ff */
[----:B------:R-:W-:Y:S01]  /*1260*/  ULDC.64 UR6, c[0x0][0x268] ;  /* 0x00009a0000067ab9 */ /* 0x000fe20000000a00 */
[----:B------:R-:W-:-:S02]  /*1270*/  IMAD.IADD R219, R29, 0x1, R0 ;  /* 0x000000011ddb7824 */ /* 0x000fc400078e0200 */
[----:B------:R-:W-:Y:S02]  /*1280*/  @!P3 IMAD.IADD R5, R5, 0x1, R6 ;  /* 0x000000010505b824 */ /* 0x000fe400078e0206 */
[-C--:B------:R-:W-:Y:S01]  /*1290*/  IMAD R0, R23, R107.reuse, R2 ;  /* 0x0000006b17007224 */ /* 0x080fe200078e0202 */
[----:B------:R-:W-:Y:S01]  /*12a0*/  STL.64 [R1+0x8], R218 ;  /* 0x000008da01007387 */ /* 0x000fe20000100a00 */
[----:B------:R-:W-:-:S04]  /*12b0*/  IMAD.WIDE.U32 R2, R180, R107, R218 ;  /* 0x0000006bb4027225 */ /* 0x000fc800078e00da */
[----:B------:R-:W-:Y:S01]  /*12c0*/  IMAD.IADD R3, R3, 0x1, R0 ;  /* 0x0000000103037824 */ /* 0x000fe200078e0200 */
[----:B-1----:R-:W-:Y:S01]  /*12d0*/  @!P3 LEA R6, P2, R4, R10, 0x1 ;  /* 0x0000000a0406b211 */ /* 0x002fe200078408ff */
[----:B-----5:R-:W-:-:S03]  /*12e0*/  IMAD.WIDE.U32 R28, R18, UR6, R30 ;  /* 0x00000006121c7c25 */ /* 0x020fc6000f8e001e */
[----:B------:R-:W-:Y:S01]  /*12f0*/  @!P3 LEA.HI.X R7, R4, R11, R5, 0x1, P2 ;  /* 0x0000000b0407b211 */ /* 0x000fe200010f0c05 */
[----:B------:R-:W-:Y:S01]  /*1300*/  @!P3 IMAD R5, R12, 0x2, R20 ;  /* 0x000000020c05b824 */ /* 0x000fe200078e0214 */
[----:B------:R-:W-:Y:S01]  /*1310*/  LEA.HI R11, R36, R183, RZ, 0x4 ;  /* 0x000000b7240b7211 */ /* 0x000fe200078f20ff */
[----:B------:R-:W-:Y:S01]  /*1320*/  IMAD.MOV.U32 R24, RZ, RZ, R28 ;  /* 0x000000ffff187224 */ /* 0x000fe200078e001c */
[----:B------:R-:W-:Y:S01]  /*1330*/  @!P4 LEA R0, P2, R192, R2, 0x5 ;  /* 0x00000002c000c211 */ /* 0x000fe200078428ff */
[----:B------:R-:W-:Y:S01]  /*1340*/  STL.64 [R1+0x100], R28 ;  /* 0x0001001c01007387 */ /* 0x000fe20000100a00 */
[----:B------:R-:W-:Y:S02]  /*1350*/  SHF.R.S32.HI R10, RZ, 0x4, R11 ;  /* 0x00000004ff0a7819 */ /* 0x000fe4000001140b */
[----:B----4-:R-:W-:Y:S01]  /*1360*/  @!P5 LEA R4, P6, R2, R14, 0x1 ;  /* 0x0000000e0204d211 */ /* 0x010fe200078c08ff */
[----:B------:R1:W-:Y:S01]  /*1370*/  @!P3 LDGSTS.E.BYPASS.LTC128B.128 [R5+0x1800], desc[UR12][R6.64] ;  /* 0x018000000605bfae */ /* 0x0003e2000b901d4c */
[----:B------:R-:W-:-:S02]  /*1380*/  LEA.HI R13, R11, R10, RZ, 0x1 ;  /* 0x0000000a0b0d7211 */ /* 0x000fc400078f08ff */
[----:B------:R-:W-:Y:S02]  /*1390*/  ISETP.GE.AND P3, PT, R38, R19, PT ;  /* 0x000000132600720c */ /* 0x000fe40003f66270 */
[----:B-1----:R-:W-:Y:S01]  /*13a0*/  @!P4 LEA.HI.X R7, R192, R3, R193, 0x5, P2 ;  /* 0x00000003c007c211 */ /* 0x002fe200010f2cc1 */
[----:B------:R-:W-:Y:S01]  /*13b0*/  @!P5 IMAD R6, R12, 0x2, R34 ;  /* 0x000000020c06d824 */ /* 0x000fe200078e0222 */
[----:B---3--:R-:W-:Y:S02]  /*13c0*/  @!P4 LEA R8, P2, R0, R8, 0x1 ;  /* 0x000000080008c211 */ /* 0x008fe400078408ff */
[----:B------:R-:W-:Y:S02]  /*13d0*/  @!P5 LEA.HI.X R5, R2, R15, R3, 0x1, P6 ;  /* 0x0000000f0205d211 */ /* 0x000fe400030f0c03 */
[----:B------:R-:W-:Y:S02]  /*13e0*/  @!P4 LEA.HI.X R9, R0, R9, R7, 0x1, P2 ;  /* 0x000000090009c211 */ /* 0x000fe400010f0c07 */
[----:B------:R-:W-:Y:S01]  /*13f0*/  LOP3.LUT R0, R13, 0xfffffffe, RZ, 0xc0, !PT ;  /* 0xfffffffe0d007812 */ /* 0x000fe200078ec0ff */
[----:B------:R1:W-:Y:S01]  /*1400*/  @!P5 LDGSTS.E.BYPASS.LTC128B.128 [R6+0x2000], desc[UR12][R4.64] ;  /* 0x020000000406dfae */ /* 0x0003e2000b901d4c */
[----:B------:R-:W-:-:S02]  /*1410*/  @!P0 MOV R13, 0x400 ;  /* 0x00000400000d8802 */ /* 0x000fc40000000f00 */
[-C--:B------:R-:W-:Y:S01]  /*1420*/  ISETP.GE.AND P5, PT, R39, R19.reuse, PT ;  /* 0x000000132700720c */ /* 0x080fe20003fa6270 */
[----:B------:R-:W-:Y:S01]  /*1430*/  IMAD.IADD R22, R10, 0x1, -R0 ;  /* 0x000000010a167824 */ /* 0x000fe200078e0a00 */
[----:B------:R-:W-:Y:S02]  /*1440*/  LOP3.LUT R0, R11, 0xfffffff0, RZ, 0xc0, !PT ;  /* 0xfffffff00b007812 */ /* 0x000fe400078ec0ff */
[----:B------:R-:W-:Y:S02]  /*1450*/  @!P4 MOV R11, 0x400 ;  /* 0x00000400000bc802 */ /* 0x000fe40000000f00 */
[----:B------:R-:W-:Y:S01]  /*1460*/  ISETP.GE.AND P2, PT, R37, R19, PT ;  /* 0x000000132500720c */ /* 0x000fe20003f46270 */
[----:B------:R-:W-:Y:S01]  /*1470*/  IMAD.IADD R0, R183, 0x1, -R0 ;  /* 0x00000001b7007824 */ /* 0x000fe200078e0a00 */
[----:B------:R-:W-:Y:S02]  /*1480*/  @!P4 LEA R11, R21, R11, 0x18 ;  /* 0x0000000b150bc211 */ /* 0x000fe400078ec0ff */
[----:B--2---:R-:W-:Y:S01]  /*1490*/  @!P0 LEA R19, R16, R13, 0x18 ;  /* 0x0000000d10138211 */ /* 0x004fe200078ec0ff */
[----:B------:R-:W2:Y:S01]  /*14a0*/  @!P0 LDC.64 R20, c[0x0][0x218] ;  /* 0x00008600ff148b82 */ /* 0x000ea20000000a00 */
[----:B------:R-:W-:-:S02]  /*14b0*/  SHF.R.S32.HI R15, RZ, 0x1f, R0 ;  /* 0x0000001fff0f7819 */ /* 0x000fc40000011400 */
[----:B------:R-:W-:Y:S02]  /*14c0*/  ISETP.NE.AND P6, PT, R32, RZ, PT ;  /* 0x000000ff2000720c */ /* 0x000fe40003fc5270 */
[----:B------:R-:W-:Y:S02]  /*14d0*/  LEA.HI R15, R15, R0, RZ, 0x3 ;  /* 0x000000000f0f7211 */ /* 0x000fe400078f18ff */
[----:B-1----:R-:W-:Y:S02]  /*14e0*/  @!P1 MOV R4, 0x400 ;  /* 0x0000040000049802 */ /* 0x002fe40000000f00 */
[----:B------:R-:W-:Y:S02]  /*14f0*/  LOP3.LUT R6, R35, 0xfffffff8, RZ, 0xc0, !PT ;  /* 0xfffffff823067812 */ /* 0x000fe400078ec0ff */
[----:B------:R-:W-:Y:S02]  /*1500*/  @!P1 LEA R14, R17, R4, 0x18 ;  /* 0x00000004110e9211 */ /* 0x000fe400078ec0ff */
[----:B------:R-:W-:Y:S01]  /*1510*/  LEA.HI R4, R0, R0, RZ, 0x1 ;  /* 0x0000000000047211 */ /* 0x000fe200078f08ff */
[----:B------:R-:W-:Y:S01]  /*1520*/  IMAD.IADD R6, R183, 0x1, -R6 ;  /* 0x00000001b7067824 */ /* 0x000fe200078e0a06 */
[----:B------:R-:W1:Y:S01]  /*1530*/  @!P1 LDC.64 R16, c[0x0][0x218] ;  /* 0x00008600ff109b82 */ /* 0x000e620000000a00 */
[----:B------:R-:W-:Y:S01]  /*1540*/  @!P1 IMAD R14, R12, 0x2, R14 ;  /* 0x000000020c0e9824 */ /* 0x000fe200078e020e */
[----:B------:R-:W-:-:S02]  /*1550*/  LOP3.LUT R10, R4, 0x7fffffe, RZ, 0xc0, !PT ;  /* 0x07fffffe040a7812 */ /* 0x000fc400078ec0ff */
[----:B------:R-:W-:-:S03]  /*1560*/  LEA.HI R5, R6, R6, RZ, 0x1 ;  /* 0x0000000606057211 */ /* 0x000fc600078f08ff */
[----:B------:R-:W-:Y:S01]  /*1570*/  IMAD.IADD R214, R0, 0x1, -R10 ;  /* 0x0000000100d67824 */ /* 0x000fe200078e0a0a */
[----:B------:R-:W-:Y:S01]  /*1580*/  SHF.R.S32.HI R53, RZ, 0x1, R5 ;  /* 0x00000001ff357819 */ /* 0x000fe20000011405 */
[C---:B------:R-:W-:Y:S01]  /*1590*/  @!P4 IMAD R0, R12.reuse, 0x2, R11 ;  /* 0x000000020c00c824 */ /* 0x040fe200078e020b */
[--C-:B------:R-:W-:Y:S01]  /*15a0*/  SHF.R.S32.HI R10, RZ, 0x1, R4.reuse ;  /* 0x00000001ff0a7819 */ /* 0x100fe20000011404 */
[----:B------:R-:W-:Y:S01]  /*15b0*/  @!P0 IMAD R12, R12, 0x2, R19 ;  /* 0x000000020c0c8824 */ /* 0x000fe200078e0213 */
[----:B------:R-:W-:Y:S02]  /*15c0*/  SHF.R.S32.HI R4, RZ, 0x1f, R4 ;  /* 0x0000001fff047819 */ /* 0x000fe40000011404 */
[----:B------:R-:W-:Y:S01]  /*15d0*/  LOP3.LUT R7, R5, 0x7fffffe, RZ, 0xc0, !PT ;  /* 0x07fffffe05077812 */ /* 0x000fe200078ec0ff */
[----:B------:R3:W-:Y:S01]  /*15e0*/  @!P4 LDGSTS.E.BYPASS.LTC128B.128 [R0+0x2800], desc[UR12][R8.64] ;  /* 0x028000000800cfae */ /* 0x0007e2000b901d4c */
[----:B------:R-:W-:-:S03]  /*15f0*/  LEA.HI R4, R4, R10, RZ, 0x2 ;  /* 0x0000000a04047211 */ /* 0x000fc600078f10ff */
[----:B------:R-:W-:Y:S02]  /*1600*/  IMAD.IADD R13, R6, 0x1, -R7 ;  /* 0x00000001060d7824 */ /* 0x000fe400078e0a07 */
[----:B------:R-:W-:Y:S02]  /*1610*/  IMAD.SHL.U32 R7, R33, 0x8, RZ ;  /* 0x0000000821077824 */ /* 0x000fe400078e00ff */
[----:B---3--:R-:W-:Y:S01]  /*1620*/  IMAD.SHL.U32 R0, R53, 0x40, RZ ;  /* 0x0000004035007824 */ /* 0x008fe200078e00ff */
[----:B------:R-:W-:Y:S01]  /*1630*/  LOP3.LUT R9, R4, 0xfffffffc, RZ, 0xc0, !PT ;  /* 0xfffffffc04097812 */ /* 0x000fe200078ec0ff */
[----:B------:R-:W-:-:S03]  /*1640*/  IMAD.WIDE.U32 R4, R192, 0x40, RZ ;  /* 0x00000040c0047825 */ /* 0x000fc600078e00ff */
[----:B------:R-:W-:Y:S01]  /*1650*/  LOP3.LUT R0, R0, 0xc0, RZ, 0xc0, !PT ;  /* 0x000000c000007812 */ /* 0x000fe200078ec0ff */
[----:B------:R-:W-:Y:S01]  /*1660*/  IMAD.IADD R52, R10, 0x1, -R9 ;  /* 0x000000010a347824 */ /* 0x000fe200078e0a09 */
[----:B------:R-:W-:Y:S01]  /*1670*/  @!P1 IADD3 R8, P4, R2, R4, RZ ;  /* 0x0000000402089210 */ /* 0x000fe20007f9e0ff */
[C---:B------:R-:W-:Y:S01]  /*1680*/  @!P0 IMAD R4, R193.reuse, 0x60, RZ ;  /* 0x00000060c1048824 */ /* 0x040fe200078e02ff */
[----:B------:R-:W-:Y:S02]  /*1690*/  LOP3.LUT R7, R0, 0x8, R7, 0xf8, !PT ;  /* 0x0000000800077812 */ /* 0x000fe400078ef807 */
[----:B------:R-:W-:Y:S01]  /*16a0*/  SHF.R.U32.HI R6, RZ, 0x3, R0 ;  /* 0x00000003ff067819 */ /* 0x000fe20000011600 */
[----:B------:R-:W-:-:S03]  /*16b0*/  IMAD.SHL.U32 R0, R193, 0x40, RZ ;  /* 0x00000040c1007824 */ /* 0x000fc600078e00ff */
[----:B------:R-:W-:Y:S02]  /*16c0*/  LOP3.LUT R7, R7, R6, RZ, 0x3c, !PT ;  /* 0x0000000607077212 */ /* 0x000fe400078e3cff */
[----:B------:R-:W-:Y:S01]  /*16d0*/  @!P1 IADD3.X R5, R3, R5, R0, P4, !PT ;  /* 0x0000000503059210 */ /* 0x000fe200027fe400 */
[----:B------:R-:W-:Y:S01]  /*16e0*/  IMAD R0, R22, 0x8, R13 ;  /* 0x0000000816007824 */ /* 0x000fe200078e020d */
[----:B-1----:R-:W-:Y:S01]  /*16f0*/  @!P1 LEA R6, P4, R8, R16, 0x1 ;  /* 0x0000001008069211 */ /* 0x002fe200078808ff */
[----:B------:R-:W-:-:S04]  /*1700*/  @!P0 IMAD.WIDE.U32 R2, R192, 0x60, R2 ;  /* 0x00000060c0028825 */ /* 0x000fc800078e0002 */
[----:B------:R-:W-:Y:S01]  /*1710*/  IMAD.U32 R0, R0, 0x20, R7 ;  /* 0x0000002000007824 */ /* 0x000fe200078e0007 */
[----:B------:R-:W-:Y:S01]  /*1720*/  @!P1 LEA.HI.X R7, R8, R17, R5, 0x1, P4 ;  /* 0x0000001108079211 */ /* 0x000fe200020f0c05 */
[----:B------:R-:W-:Y:S01]  /*1730*/  IMAD R5, R252, R180, RZ ;  /* 0x000000b4fc057224 */ /* 0x000fe200078e02ff */
[----:B------:R-:W1:Y:S01]  /*1740*/  @!P6 LDC.64 R16, c[0x0][0x220] ;  /* 0x00008800ff10eb82 */ /* 0x000e620000000a00 */
[----:B------:R-:W-:Y:S01]  /*1750*/  @!P0 IMAD.IADD R8, R3, 0x1, R4 ;  /* 0x0000000103088824 */ /* 0x000fe200078e0204 */
[----:B--2---:R-:W-:Y:S01]  /*1760*/  @!P0 LEA R4, P4, R2, R20, 0x1 ;  /* 0x0000001402048211 */ /* 0x004fe200078808ff */
[----:B------:R-:W-:Y:S01]  /*1770*/  IMAD R9, R23, R251, R5 ;  /* 0x000000fb17097224 */ /* 0x000fe200078e0205 */
[----:B------:R2:W-:Y:S01]  /*1780*/  @!P1 LDGSTS.E.BYPASS.LTC128B.128 [R14+0x3000], desc[UR12][R6.64] ;  /* 0x03000000060e9fae */ /* 0x0005e2000b901d4c */
[----:B------:R-:W-:Y:S01]  /*1790*/  IMAD R3, R26, UR6, RZ ;  /* 0x000000061a037c24 */ /* 0x000fe2000f8e02ff */
[----:B------:R-:W-:Y:S01]  /*17a0*/  @!P0 LEA.HI.X R5, R2, R21, R8, 0x1, P4 ;  /* 0x0000001502058211 */ /* 0x000fe200020f0c08 */
[----:B------:R-:W-:Y:S01]  /*17b0*/  IMAD.SHL.U32 R2, R52, 0x40, RZ ;  /* 0x0000004034027824 */ /* 0x000fe200078e00ff */
[----:B------:R-:W3:Y:S01]  /*17c0*/  @!P5 LDC.64 R20, c[0x0][0x220] ;  /* 0x00008800ff14db82 */ /* 0x000ee20000000a00 */
[----:B------:R-:W-:Y:S01]  /*17d0*/  IMAD R3, R18, UR7, R3 ;  /* 0x0000000712037c24 */ /* 0x000fe2000f8e0203 */
[----:B------:R-:W-:Y:S01]  /*17e0*/  LEA R212, R0, UR4, 0x1 ;  /* 0x0000000400d47c11 */ /* 0x000fe2000f8e08ff */
[----:B------:R4:W-:Y:S01]  /*17f0*/  @!P0 LDGSTS.E.BYPASS.LTC128B.128 [R12+0x3800], desc[UR12][R4.64] ;  /* 0x03800000040c8fae */ /* 0x0009e2000b901d4c */
[----:B------:R-:W-:Y:S01]  /*1800*/  IMAD.SHL.U32 R8, R195, 0x40, RZ ;  /* 0x00000040c3087824 */ /* 0x000fe200078e00ff */
[----:B------:R-:W-:Y:S01]  /*1810*/  ISETP.GE.AND P4, PT, R225, 0x2, PT ;  /* 0x00000002e100780c */ /* 0x000fe20003f86270 */
[----:B------:R-:W-:Y:S01]  /*1820*/  IMAD.IADD R25, R29, 0x1, R3 ;  /* 0x000000011d197824 */ /* 0x000fe200078e0203 */
[----:B------:R-:W0:Y:S01]  /*1830*/  LDGDEPBAR ;  /* 0x00000000000079af */ /* 0x000e220000000000 */
[----:B------:R-:W5:Y:S01]  /*1840*/  @!P3 LDC.64 R18, c[0x0][0x220] ;  /* 0x00008800ff12bb82 */ /* 0x000f620000000a00 */
[----:B------:R-:W-:-:S02]  /*1850*/  IMAD.MOV.U32 R0, RZ, RZ, 0x10 ;  /* 0x00000010ff007424 */ /* 0x000fc400078e00ff */
[----:B------:R-:W-:Y:S01]  /*1860*/  STL.64 [R1+0xf8], R24 ;  /* 0x0000f81801007387 */ /* 0x000fe20000100a00 */
[----:B------:R-:W-:Y:S01]  /*1870*/  VIADD R217, R212, 0x2020 ;  /* 0x00002020d4d97836 */ /* 0x000fe20000000000 */
[----:B--2---:R-:W-:Y:S01]  /*1880*/  LOP3.LUT R6, R2, 0xc0, RZ, 0xc0, !PT ;  /* 0x000000c002067812 */ /* 0x004fe200078ec0ff */
[----:B------:R-:W-:-:S04]  /*1890*/  IMAD.WIDE.U32 R2, R180, R251, R24 ;  /* 0x000000fbb4027225 */ /* 0x000fc800078e0018 */
[----:B------:R-:W-:Y:S02]  /*18a0*/  IMAD.SHL.U32 R7, R22, 0x8, RZ ;  /* 0x0000000816077824 */ /* 0x000fe400078e00ff */
[----:B----4-:R-:W-:Y:S01]  /*18b0*/  IMAD.WIDE.U32 R4, R194, 0x40, RZ ;  /* 0x00000040c2047825 */ /* 0x010fe200078e00ff */
[----:B------:R-:W-:-:S04]  /*18c0*/  DEPBAR.LE SB0, 0x0 ;  /* 0x000080000000791a */ /* 0x000fc80000000000 */
[----:B------:R-:W-:Y:S01]  /*18d0*/  BAR.SYNC.DEFER_BLOCKING 0x0 ;  /* 0x0000000000007b1d */ /* 0x000fe20000010000 */
[----:B------:R-:W-:Y:S01]  /*18e0*/  @!P3 IADD3 R10, P0, R2, R4, RZ ;  /* 0x00000004020ab210 */ /* 0x000fe20007f1e0ff */
[----:B------:R-:W-:Y:S01]  /*18f0*/  IMAD.SHL.U32 R4, R15, 0x20, RZ ;  /* 0x000000200f047824 */ /* 0x000fe200078e00ff */
[----:B------:R-:W-:Y:S01]  /*1900*/  LOP3.LUT R7, R6, 0x8, R7, 0xf8, !PT ;  /* 0x0000000806077812 */ /* 0x000fe200078ef807 */
[----:B------:R-:W-:Y:S01]  /*1910*/  IMAD.IADD R3, R3, 0x1, R9 ;  /* 0x0000000103037824 */ /* 0x000fe200078e0209 */
[----:B------:R-:W-:-:S03]  /*1920*/  SHF.R.U32.HI R6, RZ, 0x3, R6 ;  /* 0x00000003ff067819 */ /* 0x000fc60000011606 */
[----:B------:R-:W2:Y:S01]  /*1930*/  @!P2 LDC.64 R14, c[0x0][0x220] ;  /* 0x00008800ff0eab82 */ /* 0x000ea20000000a00 */
[----:B------:R-:W-:Y:S01]  /*1940*/  LOP3.LUT R182, R4, 0xffffff00, RZ, 0xc0, !PT ;  /* 0xffffff0004b67812 */ /* 0x000fe200078ec0ff */
[----:B------:R-:W-:Y:S01]  /*1950*/  @!P2 IMAD R12, R195, 0x60, RZ ;  /* 0x00000060c30ca824 */ /* 0x000fe200078e02ff */
[----:B------:R-:W-:Y:S02]  /*1960*/  LOP3.LUT R213, R7, R6, RZ, 0x3c, !PT ;  /* 0x0000000607d57212 */ /* 0x000fe400078e3cff */
[----:B-1----:R-:W-:Y:S01]  /*1970*/  @!P6 LEA R6, P1, R2, R16, 0x1 ;  /* 0x000000100206e211 */ /* 0x002fe200078208ff */
[----:B------:R-:W-:Y:S01]  /*1980*/  IMAD R11, R181, 0x200, R182 ;  /* 0x00000200b50b7824 */ /* 0x000fe200078e02b6 */
[----:B------:R-:W-:Y:S02]  /*1990*/  @!P3 IADD3.X R13, R3, R5, R8, P0, !PT ;  /* 0x00000005030db210 */ /* 0x000fe400007fe408 */
[----:B------:R-:W-:Y:S02]  /*19a0*/  @!P5 LEA R5, P0, R194, R2, 0x5 ;  /* 0x00000002c205d211 */ /* 0x000fe400078028ff */
[----:B------:R-:W-:-:S02]  /*19b0*/  @!P6 LEA.HI.X R7, R2, R17, R3, 0x1, P1 ;  /* 0x000000110207e211 */ /* 0x000fc400008f0c03 */
[C---:B------:R-:W-:Y:S01]  /*19c0*/  @!P5 LEA.HI.X R9, R194.reuse, R3, R195, 0x5, P0 ;  /* 0x00000003c209d211 */ /* 0x040fe200000f2cc3 */
[----:B------:R-:W-:Y:S01]  /*19d0*/  @!P2 IMAD.WIDE.U32 R2, R194, 0x60, R2 ;  /* 0x00000060c202a825 */ /* 0x000fe200078e0002 */
[C---:B---3--:R-:W-:Y:S02]  /*19e0*/  @!P5 LEA R4, P1, R5.reuse, R20, 0x1 ;  /* 0x000000140504d211 */ /* 0x048fe400078208ff */
[C---:B-----5:R-:W-:Y:S01]  /*19f0*/  @!P3 LEA R8, P0, R10.reuse, R18, 0x1 ;  /* 0x000000120a08b211 */ /* 0x060fe200078008ff */
[----:B------:R-:W-:Y:S01]  /*1a00*/  @P6 STS [R226+0x4000], RZ ;  /* 0x004000ffe2006388 */ /* 0x000fe20000000800 */
[----:B------:R-:W-:Y:S01]  /*1a10*/  @!P5 LEA.HI.X R5, R5, R21, R9, 0x1, P1 ;  /* 0x000000150505d211 */ /* 0x000fe200008f0c09 */
[----:B------:R-:W-:Y:S01]  /*1a20*/  @!P2 IMAD.IADD R3, R3, 0x1, R12 ;  /* 0x000000010303a824 */ /* 0x000fe200078e020c */
[----:B------:R-:W-:Y:S01]  /*1a30*/  @!P3 LEA.HI.X R9, R10, R19, R13, 0x1, P0 ;  /* 0x000000130a09b211 */ /* 0x000fe200000f0c0d */
[----:B------:R-:W-:Y:S01]  /*1a40*/  @P6 STS [R226+0x4004], RZ ;  /* 0x004004ffe2006388 */ /* 0x000fe20000000800 */
[----:B------:R-:W-:Y:S01]  /*1a50*/  IMAD R10, R214, 0x20, R11 ;  /* 0x00000020d60a7824 */ /* 0x000fe200078e020b */
[----:B------:R-:W-:-:S02]  /*1a60*/  LOP3.LUT P1, RZ, R52, 0x2, RZ, 0xc0, !PT ;  /* 0x0000000234ff7812 */ /* 0x000fc4000782c0ff */
[----:B------:R-:W-:Y:S02]  /*1a70*/  @P6 STS.64 [R226+0x4008], RZ ;  /* 0x004008ffe2006388 */ /* 0x000fe40000000a00 */
[----:B------:R-:W-:Y:S02]  /*1a80*/  SEL R0, R0, 0xfffffff0, !P1 ;  /* 0xfffffff000007807 */ /* 0x000fe40004800000 */
[----:B------:R-:W-:Y:S01]  /*1a90*/  @!PT LDS RZ, [RZ] ;  /* 0x00000000fffff984 */ /* 0x000fe20000000800 */
[----:B------:R-:W-:Y:S01]  /*1aa0*/  @!PT LDS RZ, [RZ] ;  /* 0x00000000fffff984 */ /* 0x000fe20000000800 */
[----:B------:R-:W-:Y:S01]  /*1ab0*/  @!PT LDS RZ, [RZ] ;  /* 0x00000000fffff984 */ /* 0x000fe20000000800 */
[----:B------:R2:W-:Y:S04]  /*1ac0*/  @!P6 LDGSTS.E.BYPASS.LTC128B.128 [R226+0x4000], desc[UR12][R6.64] ;  /* 0x0400000006e2efae */ /* 0x0005e8000b901d4c */
[----:B------:R-:W-:Y:S04]  /*1ad0*/  @P5 STS.128 [R226+0x4800], RZ ;  /* 0x004800ffe2005388 */ /* 0x000fe80000000c00 */
[----:B------:R-:W-:Y:S01]  /*1ae0*/  @!PT LDS RZ, [RZ] ;  /* 0x00000000fffff984 */ /* 0x000fe20000000800 */
[----:B------:R-:W-:Y:S01]  /*1af0*/  @!PT LDS RZ, [RZ] ;  /* 0x00000000fffff984 */ /* 0x000fe20000000800 */
[----:B------:R-:W-:Y:S01]  /*1b00*/  @!PT LDS RZ, [RZ] ;  /* 0x00000000fffff984 */ /* 0x000fe20000000800 */
[----:B------:R-:W-:Y:S04]  /*1b10*/  @!P5 LDGSTS.E.BYPASS.LTC128B.128 [R226+0x4800], desc[UR12][R4.64] ;  /* 0x0480000004e2dfae */ /* 0x000fe8000b901d4c */
[----:B------:R-:W-:Y:S04]  /*1b20*/  @P3 STS.128 [R226+0x5000], RZ ;  /* 0x005000ffe2003388 */ /* 0x000fe80000000c00 */
[----:B------:R-:W-:Y:S01]  /*1b30*/  @!PT LDS RZ, [RZ] ;  /* 0x00000000fffff984 */ /* 0x000fe20000000800 */
[----:B------:R-:W-:Y:S01]  /*1b40*/  @!PT LDS RZ, [RZ] ;  /* 0x00000000fffff984 */ /* 0x000fe20000000800 */
[----:B------:R-:W-:Y:S01]  /*1b50*/  @!PT LDS RZ, [RZ] ;  /* 0x00000000fffff984 */ /* 0x000fe20000000800 */
[----:B------:R1:W-:Y:S04]  /*1b60*/  @!P3 LDGSTS.E.BYPASS.LTC128B.128 [R226+0x5000], desc[UR12][R8.64] ;  /* 0x0500000008e2bfae */ /* 0x0003e8000b901d4c */
[----:B------:R-:W-:Y:S01]  /*1b70*/  @P2 STS.128 [R226+0x5800], RZ ;  /* 0x005800ffe2002388 */ /* 0x000fe20000000c00 */
[----:B--2---:R-:W-:-:S04]  /*1b80*/  @!P2 LEA R6, P0, R2, R14, 0x1 ;  /* 0x0000000e0206a211 */ /* 0x004fc800078008ff */
[----:B------:R-:W-:Y:S01]  /*1b90*/  @!P2 LEA.HI.X R7, R2, R15, R3, 0x1, P0 ;  /* 0x0000000f0207a211 */ /* 0x000fe200000f0c03 */
[----:B------:R-:W-:Y:S01]  /*1ba0*/  IMAD.IADD R2, R213, 0x1, R10 ;  /* 0x00000001d5027824 */ /* 0x000fe200078e020a */
[----:B------:R-:W-:-:S03]  /*1bb0*/  LOP3.LUT P0, RZ, R53, 0x2, RZ, 0xc0, !PT ;  /* 0x0000000235ff7812 */ /* 0x000fc6000780c0ff */
[----:B------:R-:W-:Y:S01]  /*1bc0*/  @!PT LDS RZ, [RZ] ;  /* 0x00000000fffff984 */ /* 0x000fe20000000800 */
[----:B------:R-:W-:Y:S01]  /*1bd0*/  @!PT LDS RZ, [RZ] ;  /* 0x00000000fffff984 */ /* 0x000fe20000000800 */
[----:B------:R-:W-:Y:S01]  /*1be0*/  @!PT LDS RZ, [RZ] ;  /* 0x00000000fffff984 */ /* 0x000fe20000000800 */
[----:B------:R2:W-:Y:S01]  /*1bf0*/  @!P2 LDGSTS.E.BYPASS.LTC128B.128 [R226+0x5800], desc[UR12][R6.64] ;  /* 0x0580000006e2afae */ /* 0x0005e2000b901d4c */
[----:B------:R-:W-:Y:S01]  /*1c00*/  LEA R215, R2, UR4, 0x1 ;  /* 0x0000000402d77c11 */ /* 0x000fe2000f8e08ff */
[----:B------:R-:W-:Y:S02]  /*1c10*/  VIADD R2, R212, 0x2000 ;  /* 0x00002000d4027836 */ /* 0x000fe40000000000 */
[----:B------:R-:W-:Y:S02]  /*1c20*/  LDSM.16.M88.4 R40, [R212+0x2000] ;  /* 0x00200000d428783b */ /* 0x000fe40000000200 */
[----:B------:R-:W-:Y:S02]  /*1c30*/  IMAD R216, R0, 0x2, R215 ;  /* 0x0000000200d87824 */ /* 0x000fe400078e02d7 */
[----:B------:R-:W3:Y:S02]  /*1c40*/  LDSM.16.M88.4 R12, [R215] ;  /* 0x00000000d70c783b */ /* 0x000ee40000000200 */
[----:B------:R-:W-:Y:S01]  /*1c50*/  @P0 VIADD R217, R2, 0xffffffe0 ;  /* 0xffffffe002d90836 */ /* 0x000fe20000000000 */
[----:B------:R-:W-:Y:S01]  /*1c60*/  LOP3.LUT R2, R188, 0xffffffe0, RZ, 0xc0, !PT ;  /* 0xffffffe0bc027812 */ /* 0x000fe200078ec0ff */
[----:B-1----:R-:W1:Y:S04]  /*1c70*/  LDSM.16.M88.4 R8, [R215+0x1000] ;  /* 0x00100000d708783b */ /* 0x002e680000000200 */
[----:B------:R-:W4:Y:S01]  /*1c80*/  LDSM.16.M88.4 R36, [R212+0x2400] ;  /* 0x00240000d424783b */ /* 0x000f220000000200 */
[----:B------:R-:W-:-:S03]  /*1c90*/  IMAD.IADD R2, R183, 0x1, -R2 ;  /* 0x00000001b7027824 */ /* 0x000fc600078e0a02 */
[----:B------:R-:W5:Y:S02]  /*1ca0*/  LDSM.16.M88.4 R28, [R212+0x2c00] ;  /* 0x002c0000d41c783b */ /* 0x000f640000000200 */
[----:B------:R-:W-:Y:S02]  /*1cb0*/  SHF.R.S32.HI R3, RZ, 0x1f, R2 ;  /* 0x0000001fff037819 */ /* 0x000fe40000011402 */
[----:B------:R-:W5:Y:S02]  /*1cc0*/  LDSM.16.M88.4 R32, [R212+0x2800] ;  /* 0x00280000d420783b */ /* 0x000f640000000200 */
[----:B------:R-:W-:Y:S01]  /*1cd0*/  LEA.HI R2, R3, R2, RZ, 0x2 ;  /* 0x0000000203027211 */ /* 0x000fe200078f10ff */
[----:B------:R-:W-:Y:S01]  /*1ce0*/  IMAD R3, R181, 0x10, R189 ;  /* 0x00000010b5037824 */ /* 0x000fe200078e02bd */
[----:B------:R-:W5:Y:S04]  /*1cf0*/  LDSM.16.M88.4 R24, [R212+0x3000] ;  /* 0x00300000d418783b */ /* 0x000f680000000200 */
[----:B------:R-:W5:Y:S04]  /*1d00*/  LDSM.16.M88.4 R20, [R212+0x3400] ;  /* 0x00340000d414783b */ /* 0x000f680000000200 */
[----:B------:R-:W-:Y:S04]  /*1d10*/  LDSM.16.M88.4 R44, [R212+0x3800] ;  /* 0x00380000d42c783b */ /* 0x000fe80000000200 */
[----:B------:R-:W5:Y:S04]  /*1d20*/  LDSM.16.M88.4 R48, [R212+0x3c00] ;  /* 0x003c0000d430783b */ /* 0x000f680000000200 */
[----:B--2---:R-:W-:Y:S04]  /*1d30*/  LDSM.16.M88.4 R4, [R216] ;  /* 0x00000000d804783b */ /* 0x004fe80000000200 */
[----:B------:R-:W-:Y:S01]  /*1d40*/  LDSM.16.M88.4 R76, [R217+0x1800] ;  /* 0x00180000d94c783b */ /* 0x000fe20000000200 */
[C---:B---3--:R-:W-:Y:S03]  /*1d50*/  HMMA.16816.F32 R176, R12.reuse, R40, RZ ;  /* 0x000000280cb0723c */ /* 0x048fe600000018ff */
[----:B------:R-:W2:Y:S03]  /*1d60*/  LDSM.16.M88.4 R92, [R217+0x1c00] ;  /* 0x001c0000d95c783b */ /* 0x000ea60000000200 */
[----:B------:R-:W-:Y:S01]  /*1d70*/  HMMA.16816.F32 R152, R12, R42, RZ ;  /* 0x0000002a0c98723c */ /* 0x000fe200000018ff */
[----:B------:R-:W3:Y:S04]  /*1d80*/  LDSM.16.M88.4 R16, [R216+0x1000] ;  /* 0x00100000d810783b */ /* 0x000ee80000000200 */
[----:B------:R-:W3:Y:S01]  /*1d90*/  LDSM.16.M88.4 R52, [R217] ;  /* 0x00000000d934783b */ /* 0x000ee20000000200 */
[C---:B-1----:R-:W-:Y:S03]  /*1da0*/  HMMA.16816.F32 R112, R8.reuse, R40, RZ ;  /* 0x000000280870723c */ /* 0x042fe600000018ff */
[----:B------:R-:W1:Y:S03]  /*1db0*/  LDSM.16.M88.4 R56, [R217+0x400] ;  /* 0x00040000d938783b */ /* 0x000e660000000200 */
[----:B------:R-:W-:Y:S01]  /*1dc0*/  HMMA.16816.F32 R108, R8, R42, RZ ;  /* 0x0000002a086c723c */ /* 0x000fe200000018ff */
[----:B------:R-:W1:Y:S04]  /*1dd0*/  LDSM.16.M88.4 R60, [R217+0x800] ;  /* 0x00080000d93c783b */ /* 0x000e680000000200 */
[----:B------:R-:W1:Y:S01]  /*1de0*/  LDSM.16.M88.4 R64, [R217+0xc00] ;  /* 0x000c0000d940783b */ /* 0x000e620000000200 */
[C---:B----4-:R-:W-:Y:S03]  /*1df0*/  HMMA.16816.F32 R172, R12.reuse, R36, RZ ;  /* 0x000000240cac723c */ /* 0x050fe600000018ff */
[----:B------:R-:W4:Y:S03]  /*1e00*/  LDSM.16.M88.4 R68, [R217+0x1000] ;  /* 0x00100000d944783b */ /* 0x000f260000000200 */
[C---:B-----5:R-:W-:Y:S01]  /*1e10*/  HMMA.16816.F32 R164, R12.reuse, R28, RZ ;  /* 0x0000001c0ca4723c */ /* 0x060fe200000018ff */
[----:B------:R-:W5:Y:S04]  /*1e20*/  LDSM.16.M88.4 R72, [R217+0x1400] ;  /* 0x00140000d948783b */ /* 0x000f680000000200 */
[----:B------:R-:W0:Y:S01]  /*1e30*/  LDGDEPBAR ;  /* 0x00000000000079af */ /* 0x000e220000000000 */
[C---:B------:R-:W-:Y:S06]  /*1e40*/  HMMA.16816.F32 R148, R12.reuse, R38, RZ ;  /* 0x000000260c94723c */ /* 0x040fec00000018ff */
[----:B------:R-:W-:Y:S06]  /*1e50*/  HMMA.16816.F32 R140, R12, R30, RZ ;  /* 0x0000001e0c8c723c */ /* 0x000fec00000018ff */
        /* <DEDUP_REMOVED lines=16> */
[----:B------:R-:W-:Y:S06]  /*1f60*/  HMMA.16816.F32 R32, R8, R22, RZ ;  /* 0x000000160820723c */ /* 0x000fec00000018ff */
[----:B------:R-:W-:Y:S06]  /*1f70*/  HMMA.16816.F32 R120, R12, R48, RZ ;  /* 0x000000300c78723c */ /* 0x000fec00000018ff */
[-C--:B------:R-:W-:Y:S06]  /*1f80*/  HMMA.16816.F32 R20, R8, R44.reuse, RZ ;  /* 0x0000002c0814723c */ /* 0x080fec00000018ff */
[C---:B------:R-:W-:Y:S06]  /*1f90*/  HMMA.16816.F32 R128, R12.reuse, R44, RZ ;  /* 0x0000002c0c80723c */ /* 0x040fec00000018ff */
[C---:B------:R-:W-:Y:S06]  /*1fa0*/  HMMA.16816.F32 R124, R12.reuse, R46, RZ ;  /* 0x0000002e0c7c723c */ /* 0x040fec00000018ff */
[----:B------:R-:W-:Y:S06]  /*1fb0*/  HMMA.16816.F32 R116, R12, R50, RZ ;  /* 0x000000320c74723c */ /* 0x000fec00000018ff */
[----:B------:R-:W-:Y:S06]  /*1fc0*/  HMMA.16816.F32 R12, R8, R48, RZ ;  /* 0x00000030080c723c */ /* 0x000fec00000018ff */
[----:B--2---:R-:W-:Y:S06]  /*1fd0*/  HMMA.16816.F32 R184, R4, R92, R120 ;  /* 0x0000005c04b8723c */ /* 0x004fec0000001878 */
[----:B---3--:R-:W-:Y:S06]  /*1fe0*/  HMMA.16816.F32 R20, R16, R76, R20 ;  /* 0x0000004c1014723c */ /* 0x008fec0000001814 */
[C---:B------:R-:W-:Y:S06]  /*1ff0*/  HMMA.16816.F32 R176, R4.reuse, R52, R176 ;  /* 0x0000003404b0723c */ /* 0x040fec00000018b0 */
[C---:B-1----:R-:W-:Y:S06]  /*2000*/  HMMA.16816.F32 R172, R4.reuse, R56, R172 ;  /* 0x0000003804ac723c */ /* 0x042fec00000018ac */
[C---:B------:R-:W-:Y:S05]  /*2010*/  HMMA.16816.F32 R168, R4.reuse, R60, R168 ;  /* 0x0000003c04a8723c */ /* 0x040fea00000018a8 */
[----:B------:R-:W-:Y:S01]  /*2020*/  STL.64 [R1+0x28], R20 ;  /* 0x0000281401007387 */ /* 0x000fe20000100a00 */
[C---:B------:R-:W-:Y:S03]  /*2030*/  HMMA.16816.F32 R164, R4.reuse, R64, R164 ;  /* 0x0000004004a4723c */ /* 0x040fe600000018a4 */
[----:B------:R-:W-:Y:S03]  /*2040*/  STL.64 [R1+0x30], R22 ;  /* 0x0000301601007387 */ /* 0x000fe60000100a00 */
[C---:B----4-:R-:W-:Y:S06]  /*2050*/  HMMA.16816.F32 R160, R4.reuse, R68, R160 ;  /* 0x0000004404a0723c */ /* 0x050fec00000018a0 */
[C---:B-----5:R-:W-:Y:S06]  /*2060*/  HMMA.16816.F32 R156, R4.reuse, R72, R156 ;  /* 0x00000048049c723c */ /* 0x060fec000000189c */
        /* <DEDUP_REMOVED lines=9> */
[C---:B------:R-:W-:Y:S06]  /*2100*/  HMMA.16816.F32 R4, R16.reuse, R92, R12 ;  /* 0x0000005c1004723c */ /* 0x040fec000000180c */
[C---:B------:R-:W-:Y:S06]  /*2110*/  HMMA.16816.F32 R240, R16.reuse, R68, R28 ;  /* 0x0000004410f0723c */ /* 0x040fec000000181c */
[----:B------:R-:W-:Y:S06]  /*2120*/  HMMA.16816.F32 R244, R16, R72, R24 ;  /* 0x0000004810f4723c */ /* 0x000fec0000001818 */
[----:B------:R-:W-:Y:S05]  /*2130*/  HMMA.16816.F32 R44, R8, R46, RZ ;  /* 0x0000002e082c723c */ /* 0x000fea00000018ff */
[----:B------:R1:W-:Y:S01]  /*2140*/  STL.64 [R1+0x38], R4 ;  /* 0x0000380401007387 */ /* 0x0003e20000100a00 */
[C---:B------:R-:W-:Y:S03]  /*2150*/  HMMA.16816.F32 R208, R16.reuse, R70, R36 ;  /* 0x0000004610d0723c */ /* 0x040fe60000001824 */
[----:B------:R2:W-:Y:S03]  /*2160*/  STL.64 [R1+0x40], R6 ;  /* 0x0000400601007387 */ /* 0x0005e60000100a00 */
[C---:B------:R-:W-:Y:S06]  /*2170*/  HMMA.16816.F32 R220, R16.reuse, R74, R32 ;  /* 0x0000004a10dc723c */ /* 0x040fec0000001820 */
[C---:B------:R-:W-:Y:S06]  /*2180*/  HMMA.16816.F32 R228, R16.reuse, R64, R40 ;  /* 0x0000004010e4723c */ /* 0x040fec0000001828 */
[----:B------:R-:W-:Y:S06]  /*2190*/  HMMA.16816.F32 R232, R16, R78, R44 ;  /* 0x0000004e10e8723c */ /* 0x000fec000000182c */
[----:B------:R-:W-:Y:S01]  /*21a0*/  HMMA.16816.F32 R8, R8, R50, RZ ;  /* 0x000000320808723c */ /* 0x000fe200000018ff */
[----:B-1----:R-:W-:Y:S01]  /*21b0*/  SHF.R.S32.HI R5, RZ, 0x2, R2 ;  /* 0x00000002ff057819 */ /* 0x002fe20000011402 */
[----:B------:R-:W-:-:S03]  /*21c0*/  IMAD.SHL.U32 R4, R183, 0x2, RZ ;  /* 0x00000002b7047824 */ /* 0x000fc600078e00ff */
[----:B------:R-:W-:Y:S01]  /*21d0*/  IADD3 R2, R3, 0x1, R5 ;  /* 0x0000000103027810 */ /* 0x000fe20007ffe005 */
[----:B------:R-:W-:Y:S01]  /*21e0*/  HMMA.16816.F32 R200, R16, R60, R88 ;  /* 0x0000003c10c8723c */ /* 0x000fe20000001858 */
[----:B------:R-:W-:Y:S01]  /*21f0*/  LOP3.LUT R4, R4, 0x6, RZ, 0xc0, !PT ;  /* 0x0000000604047812 */ /* 0x000fe200078ec0ff */
[----:B------:R1:W-:Y:S01]  /*2200*/  STL [R1+0x110], R5 ;  /* 0x0001100501007387 */ /* 0x0003e20000100800 */
[----:B------:R-:W-:-:S03]  /*2210*/  IADD3 R3, R104, R2, -R105 ;  /* 0x0000000268037210 */ /* 0x000fc60007ffe869 */
[----:B------:R-:W-:Y:S01]  /*2220*/  IMAD R2, R180, 0x80, R4 ;  /* 0x00000080b4027824 */ /* 0x000fe200078e0204 */
[C---:B------:R-:W-:Y:S01]  /*2230*/  HMMA.16816.F32 R236, R16.reuse, R52, R112 ;  /* 0x0000003410ec723c */ /* 0x040fe20000001870 */
[----:B------:R-:W-:Y:S02]  /*2240*/  IMAD.IADD R28, R3, 0x1, R191 ;  /* 0x00000001031c7824 */ /* 0x000fe400078e02bf */
[C---:B------:R-:W-:Y:S02]  /*2250*/  VIADD R25, R2.reuse, 0x1 ;  /* 0x0000000102197836 */ /* 0x040fe40000000000 */
[----:B------:R-:W-:Y:S01]  /*2260*/  VIADD R27, R2, 0x8 ;  /* 0x00000008021b7836 */ /* 0x000fe20000000000 */
[----:B--2---:R-:W-:Y:S01]  /*2270*/  VIMNMX R6, R28, R104, PT ;  /* 0x000000681c067248 */ /* 0x004fe20003fe0100 */
[C---:B------:R-:W-:Y:S01]  /*2280*/  VIADD R26, R2.reuse, 0x9 ;  /* 0x00000009021a7836 */ /* 0x040fe20000000000 */
[C---:B------:R-:W-:Y:S01]  /*2290*/  HMMA.16816.F32 R204, R16.reuse, R66, R80 ;  /* 0x0000004210cc723c */ /* 0x040fe20000001850 */
[C---:B------:R-:W-:Y:S01]  /*22a0*/  VIADD R30, R2.reuse, 0x10 ;  /* 0x00000010021e7836 */ /* 0x040fe20000000000 */
[-C--:B------:R-:W-:Y:S01]  /*22b0*/  ISETP.GE.AND P0, PT, R25, R6.reuse, PT ;  /* 0x000000061900720c */ /* 0x080fe20003f06270 */
[C---:B------:R-:W-:Y:S01]  /*22c0*/  VIADD R29, R2.reuse, 0x11 ;  /* 0x00000011021d7836 */ /* 0x040fe20000000000 */
[CC--:B------:R-:W-:Y:S01]  /*22d0*/  ISETP.GE.AND P1, PT, R2.reuse, R6.reuse, PT ;  /* 0x000000060200720c */ /* 0x0c0fe20003f26270 */
[C---:B------:R-:W-:Y:S01]  /*22e0*/  VIADD R38, R2.reuse, 0x18 ;  /* 0x0000001802267836 */ /* 0x040fe20000000000 */
[-C--:B------:R-:W-:Y:S01]  /*22f0*/  ISETP.GE.AND P2, PT, R27, R6.reuse, PT ;  /* 0x000000061b00720c */ /* 0x080fe20003f46270 */
[C---:B------:R-:W-:Y:S01]  /*2300*/  VIADD R37, R2.reuse, 0x19 ;  /* 0x0000001902257836 */ /* 0x040fe20000000000 */
[----:B------:R-:W-:Y:S01]  /*2310*/  FSEL R20, R177, -INF , !P0 ;  /* 0xff800000b1147808 */ /* 0x000fe20004000000 */
[----:B------:R-:W-:Y:S01]  /*2320*/  VIADD R36, R2, 0x20 ;  /* 0x0000002002247836 */ /* 0x000fe20000000000 */
[----:B------:R-:W-:Y:S01]  /*2330*/  FSEL R15, R176, -INF , !P1 ;  /* 0xff800000b00f7808 */ /* 0x000fe20004800000 */
[----:B------:R-:W-:Y:S01]  /*2340*/  VIADD R35, R2, 0x21 ;  /* 0x0000002102237836 */ /* 0x000fe20000000000 */
[----:B------:R-:W-:Y:S01]  /*2350*/  ISETP.GE.AND P0, PT, R26, R6, PT ;  /* 0x000000061a00720c */ /* 0x000fe20003f06270 */
[----:B------:R-:W-:Y:S01]  /*2360*/  VIADD R33, R2, 0x28 ;  /* 0x0000002802217836 */ /* 0x000fe20000000000 */
[----:B------:R-:W-:Y:S01]  /*2370*/  FSEL R21, R152, -INF , !P2 ;  /* 0xff80000098157808 */ /* 0x000fe20005000000 */
[C---:B------:R-:W-:Y:S01]  /*2380*/  VIADD R32, R2.reuse, 0x29 ;  /* 0x0000002902207836 */ /* 0x040fe20000000000 */
[----:B------:R-:W-:Y:S01]  /*2390*/  FMNMX.FTZ R3, R15, R20, !PT ;  /* 0x000000140f037209 */ /* 0x000fe20007810000 */
[----:B------:R-:W-:Y:S01]  /*23a0*/  VIADD R31, R2, 0x30 ;  /* 0x00000030021f7836 */ /* 0x000fe20000000000 */
[-C--:B------:R-:W-:Y:S01]  /*23b0*/  ISETP.GE.AND P1, PT, R30, R6.reuse, PT ;  /* 0x000000061e00720c */ /* 0x080fe20003f26270 */
[C---:B------:R-:W-:Y:S01]  /*23c0*/  VIADD R34, R2.reuse, 0x31 ;  /* 0x0000003102227836 */ /* 0x040fe20000000000 */
[----:B------:R-:W-:Y:S01]  /*23d0*/  FSEL R22, R153, -INF , !P0 ;  /* 0xff80000099167808 */ /* 0x000fe20004000000 */
[C---:B------:R-:W-:Y:S01]  /*23e0*/  VIADD R40, R2.reuse, 0x38 ;  /* 0x0000003802287836 */ /* 0x040fe20000000000 */
[----:B------:R-:W-:Y:S01]  /*23f0*/  FMNMX.FTZ R3, R21, R3, !PT ;  /* 0x0000000315037209 */ /* 0x000fe20007810000 */
[C---:B------:R-:W-:Y:S01]  /*2400*/  VIADD R41, R2.reuse, 0x39 ;  /* 0x0000003902297836 */ /* 0x040fe20000000000 */
[-C--:B------:R-:W-:Y:S01]  /*2410*/  ISETP.GE.AND P0, PT, R29, R6.reuse, PT ;  /* 0x000000061d00720c */ /* 0x080fe20003f06270 */
[----:B------:R-:W-:Y:S01]  /*2420*/  VIADD R42, R2, 0x40 ;  /* 0x00000040022a7836 */ /* 0x000fe20000000000 */
[----:B------:R-:W-:Y:S01]  /*2430*/  FSEL R24, R172, -INF , !P1 ;  /* 0xff800000ac187808 */ /* 0x000fe20004800000 */
[----:B------:R-:W-:Y:S01]  /*2440*/  VIADD R44, R2, 0x41 ;  /* 0x00000041022c7836 */ /* 0x000fe20000000000 */
[----:B------:R-:W-:Y:S01]  /*2450*/  FMNMX.FTZ R3, R22, R3, !PT ;  /* 0x0000000316037209 */ /* 0x000fe20007810000 */
[----:B------:R-:W-:Y:S01]  /*2460*/  VIADD R52, R2, 0x48 ;  /* 0x0000004802347836 */ /* 0x000fe20000000000 */
[-C--:B------:R-:W-:Y:S01]  /*2470*/  ISETP.GE.AND P1, PT, R38, R6.reuse, PT ;  /* 0x000000062600720c */ /* 0x080fe20003f26270 */
[----:B------:R-:W-:Y:S01]  /*2480*/  VIADD R53, R2, 0x49 ;  /* 0x0000004902357836 */ /* 0x000fe20000000000 */
[----:B------:R-:W-:Y:S01]  /*2490*/  FSEL R23, R173, -INF , !P0 ;  /* 0xff800000ad177808 */ /* 0x000fe20004000000 */
[C---:B------:R-:W-:Y:S01]  /*24a0*/  HMMA.16816.F32 R108, R16.reuse, R54, R108 ;  /* 0x00000036106c723c */ /* 0x040fe2000000186c */
[----:B------:R-:W-:Y:S01]  /*24b0*/  FMNMX.FTZ R3, R24, R3, !PT ;  /* 0x0000000318037209 */ /* 0x000fe20007810000 */
[C---:B------:R-:W-:Y:S01]  /*24c0*/  VIADD R61, R2.reuse, 0x68 ;  /* 0x00000068023d7836 */ /* 0x040fe20000000000 */
[-C--:B------:R-:W-:Y:S01]  /*24d0*/  ISETP.GE.AND P0, PT, R37, R6.reuse, PT ;  /* 0x000000062500720c */ /* 0x080fe20003f06270 */
[----:B------:R-:W-:Y:S01]  /*24e0*/  VIADD R65, R2, 0x69 ;  /* 0x0000006902417836 */ /* 0x000fe20000000000 */
[----:B------:R-:W-:Y:S01]  /*24f0*/  FSEL R39, R148, -INF , !P1 ;  /* 0xff80000094277808 */ /* 0x000fe20004800000 */
[C---:B------:R-:W-:Y:S01]  /*2500*/  HMMA.16816.F32 R196, R16.reuse, R56, R100 ;  /* 0x0000003810c4723c */ /* 0x040fe20000001864 */
[----:B------:R-:W-:Y:S01]  /*2510*/  FMNMX.FTZ R3, R23, R3, !PT ;  /* 0x0000000317037209 */ /* 0x000fe20007810000 */
[----:B------:R-:W-:Y:S01]  /*2520*/  VIADD R55, R2, 0x50 ;  /* 0x0000005002377836 */ /* 0x000fe20000000000 */
[-C--:B------:R-:W-:Y:S01]  /*2530*/  ISETP.GE.AND P1, PT, R36, R6.reuse, PT ;  /* 0x000000062400720c */ /* 0x080fe20003f26270 */
[C---:B------:R-:W-:Y:S01]  /*2540*/  VIADD R54, R2.reuse, 0x51 ;  /* 0x0000005102367836 */ /* 0x040fe20000000000 */
[----:B------:R-:W-:Y:S01]  /*2550*/  FSEL R43, R149, -INF , !P0 ;  /* 0xff800000952b7808 */ /* 0x000fe20004000000 */
[C---:B------:R-:W-:Y:S01]  /*2560*/  HMMA.16816.F32 R96, R16.reuse, R58, R96 ;  /* 0x0000003a1060723c */ /* 0x040fe20000001860 */
[----:B------:R-:W-:Y:S01]  /*2570*/  FMNMX.FTZ R3, R39, R3, !PT ;  /* 0x0000000327037209 */ /* 0x000fe20007810000 */
[C---:B------:R-:W-:Y:S01]  /*2580*/  VIADD R57, R2.reuse, 0x58 ;  /* 0x0000005802397836 */ /* 0x040fe20000000000 */
[-C--:B------:R-:W-:Y:S01]  /*2590*/  ISETP.GE.AND P0, PT, R35, R6.reuse, PT ;  /* 0x000000062300720c */ /* 0x080fe20003f06270 */
[----:B------:R-:W-:Y:S01]  /*25a0*/  VIADD R56, R2, 0x59 ;  /* 0x0000005902387836 */ /* 0x000fe20000000000 */
[----:B------:R-:W-:Y:S01]  /*25b0*/  FSEL R45, R168, -INF , !P1 ;  /* 0xff800000a82d7808 */ /* 0x000fe20004800000 */
[C---:B------:R-:W-:Y:S01]  /*25c0*/  VIADD R64, R2.reuse, 0x70 ;  /* 0x0000007002407836 */ /* 0x040fe20000000000 */
[----:B------:R-:W-:Y:S01]  /*25d0*/  FMNMX.FTZ R3, R43, R3, !PT ;  /* 0x000000032b037209 */ /* 0x000fe20007810000 */
[C---:B------:R-:W-:Y:S01]  /*25e0*/  VIADD R59, R2.reuse, 0x60 ;  /* 0x00000060023b7836 */ /* 0x040fe20000000000 */
[-C--:B------:R-:W-:Y:S01]  /*25f0*/  ISETP.GE.AND P1, PT, R33, R6.reuse, PT ;  /* 0x000000062100720c */ /* 0x080fe20003f26270 */
[C---:B------:R-:W-:Y:S01]  /*2600*/  VIADD R58, R2.reuse, 0x61 ;  /* 0x00000061023a7836 */ /* 0x040fe20000000000 */
[----:B------:R-:W-:Y:S01]  /*2610*/  FSEL R46, R169, -INF , !P0 ;  /* 0xff800000a92e7808 */ /* 0x000fe20004000000 */
[----:B------:R-:W-:Y:S01]  /*2620*/  HMMA.16816.F32 R100, R16, R62, R84 ;  /* 0x0000003e1064723c */ /* 0x000fe20000001854 */
[----:B------:R-:W-:Y:S01]  /*2630*/  FMNMX.FTZ R3, R45, R3, !PT ;  /* 0x000000032d037209 */ /* 0x000fe20007810000 */
[----:B------:R-:W-:Y:S01]  /*2640*/  VIADD R66, R2, 0x79 ;  /* 0x0000007902427836 */ /* 0x000fe20000000000 */
[----:B------:R-:W-:Y:S01]  /*2650*/  BAR.SYNC.DEFER_BLOCKING 0x0 ;  /* 0x0000000000007b1d */ /* 0x000fe20000010000 */
[----:B------:R-:W-:-:S02]  /*2660*/  ISETP.GE.AND P0, PT, R32, R6, PT ;  /* 0x000000062000720c */ /* 0x000fc40003f06270 */
[----:B------:R-:W-:Y:S01]  /*2670*/  FSEL R47, R144, -INF , !P1 ;  /* 0xff800000902f7808 */ /* 0x000fe20004800000 */
[----:B------:R-:W-:Y:S01]  /*2680*/  VIADD R63, R2, 0x71 ;  /* 0x00000071023f7836 */ /* 0x000fe20000000000 */
[----:B------:R-:W-:Y:S01]  /*2690*/  FMNMX.FTZ R3, R46, R3, !PT ;  /* 0x000000032e037209 */ /* 0x000fe20007810000 */
[----:B------:R-:W-:Y:S01]  /*26a0*/  VIADD R62, R2, 0x78 ;  /* 0x00000078023e7836 */ /* 0x000fe20000000000 */
[-C--:B------:R-:W-:Y:S01]  /*26b0*/  ISETP.GE.AND P1, PT, R31, R6.reuse, PT ;  /* 0x000000061f00720c */ /* 0x080fe20003f26270 */
[----:B------:R-:W-:Y:S01]  /*26c0*/  HMMA.16816.F32 R188, R16, R94, R8 ;  /* 0x0000005e10bc723c */ /* 0x000fe20000001808 */
        /* <DEDUP_REMOVED lines=59> */
[----:B------:R-:W-:Y:S02]  /*2a80*/  FSEL R73, R117, -INF , !P0 ;  /* 0xff80000075497808 */ /* 0x000fe40004000000 */
[----:B------:R-:W-:Y:S02]  /*2a90*/  FMNMX.FTZ R3, R83, R3, !PT ;  /* 0x0000000353037209 */ /* 0x000fe40007810000 */
[----:B------:R-:W-:Y:S02]  /*2aa0*/  P2R R112, PR, RZ, 0x10 ;  /* 0x00000010ff707803 */ /* 0x000fe40000000000 */
[----:B------:R-:W-:Y:S01]  /*2ab0*/  FMNMX.FTZ R14, R73, R3, !PT ;  /* 0x00000003490e7209 */ /* 0x000fe20007810000 */
[----:B-1----:R-:W-:Y:S06]  /*2ac0*/  @!P4 BRA `(.L_x_20) ;  /* 0x000000000064c947 */ /* 0x002fec0003800000 */
[----:B------:R-:W-:Y:S01]  /*2ad0*/  VIADD R3, R225, 0xfffffffe ;  /* 0xfffffffee1037836 */ /* 0x000fe20000000000 */
[----:B------:R-:W-:-:S03]  /*2ae0*/  ULDC.64 UR6, c[0x0][0x218] ;  /* 0x0000860000067ab9 */ /* 0x000fc60000000a00 */
[----:B------:R-:W-:Y:S01]  /*2af0*/  IMAD R7, R106, R3, RZ ;  /* 0x000000036a077224 */ /* 0x000fe200078e02ff */
[----:B------:R-:W-:Y:S01]  /*2b00*/  SHF.R.S32.HI R8, RZ, 0x1f, R3 ;  /* 0x0000001fff087819 */ /* 0x000fe20000011403 */
[----:B------:R-:W-:-:S04]  /*2b10*/  IMAD.WIDE.U32 R4, R3, R107, R218 ;  /* 0x0000006b03047225 */ /* 0x000fc800078e00da */
[----:B------:R-:W-:Y:S01]  /*2b20*/  IMAD R3, R8, R107, R7 ;  /* 0x0000006b08037224 */ /* 0x000fe200078e0207 */
[----:B------:R-:W-:Y:S01]  /*2b30*/  LEA R10, P0, R4, UR6, 0x1 ;  /* 0x00000006040a7c11 */ /* 0x000fe2000f8008ff */
[C---:B------:R-:W-:Y:S02]  /*2b40*/  IMAD.SHL.U32 R7, R192.reuse, 0x40, RZ ;  /* 0x00000040c0077824 */ /* 0x040fe400078e00ff */
[----:B------:R-:W-:Y:S01]  /*2b50*/  IMAD.IADD R5, R5, 0x1, R3 ;  /* 0x0000000105057824 */ /* 0x000fe200078e0203 */
[----:B------:R-:W-:Y:S02]  /*2b60*/  SHF.L.U64.HI R3, R192, 0x6, R193 ;  /* 0x00000006c0037819 */ /* 0x000fe400000102c1 */
[----:B------:R-:W-:Y:S02]  /*2b70*/  IADD3 R8, P2, R7, R10, RZ ;  /* 0x0000000a07087210 */ /* 0x000fe40007f5e0ff */
[----:B------:R-:W-:Y:S02]  /*2b80*/  LEA.HI.X R11, R4, UR7, R5, 0x1, P0 ;  /* 0x00000007040b7c11 */ /* 0x000fe400080f0c05 */
[----:B------:R-:W-:-:S02]  /*2b90*/  IADD3 R4, P1, R8, R7, RZ ;  /* 0x0000000708047210 */ /* 0x000fc40007f3e0ff */
[----:B------:R-:W-:Y:S01]  /*2ba0*/  IADD3.X R9, R3, R11, RZ, P2, !PT ;  /* 0x0000000b03097210 */ /* 0x000fe200017fe4ff */
[----:B------:R-:W-:Y:S01]  /*2bb0*/  @!PT LDS RZ, [RZ] ;  /* 0x00000000fffff984 */ /* 0x000fe20000000800 */
[----:B------:R-:W-:Y:S01]  /*2bc0*/  @!PT LDS RZ, [RZ] ;  /* 0x00000000fffff984 */ /* 0x000fe20000000800 */
[----:B------:R-:W-:Y:S01]  /*2bd0*/  @!PT LDS RZ, [RZ] ;  /* 0x00000000fffff984 */ /* 0x000fe20000000800 */
[----:B------:R1:W-:Y:S01]  /*2be0*/  LDGSTS.E.BYPASS.LTC128B.128 [R226+0x2000], desc[UR12][R10.64] ;  /* 0x020000000ae27fae */ /* 0x0003e2000b901d4c */
[----:B------:R-:W-:-:S03]  /*2bf0*/  IADD3 R12, P0, R4, R7, RZ ;  /* 0x00000007040c7210 */ /* 0x000fc60007f1e0ff */
[----:B------:R-:W-:Y:S01]  /*2c00*/  IMAD.X R5, R9, 0x1, R3, P1 ;  /* 0x0000000109057824 */ /* 0x000fe200008e0603 */
[----:B------:R1:W-:Y:S04]  /*2c10*/  LDGSTS.E.BYPASS.LTC128B.128 [R226+0x2800], desc[UR12][R8.64] ;  /* 0x0280000008e27fae */ /* 0x0003e8000b901d4c */
[----:B------:R-:W-:Y:S01]  /*2c20*/  IADD3.X R13, R5, R3, RZ, P0, !PT ;  /* 0x00000003050d7210 */ /* 0x000fe200007fe4ff */
[----:B------:R1:W-:Y:S04]  /*2c30*/  LDGSTS.E.BYPASS.LTC128B.128 [R226+0x3000], desc[UR12][R4.64] ;  /* 0x0300000004e27fae */ /* 0x0003e8000b901d4c */
[----:B------:R1:W-:Y:S04]  /*2c40*/  LDGSTS.E.BYPASS.LTC128B.128 [R226+0x3800], desc[UR12][R12.64] ;  /* 0x038000000ce27fae */ /* 0x0003e8000b901d4c */
[----:B------:R-:W0:Y:S02]  /*2c50*/  LDGDEPBAR ;  /* 0x00000000000079af */ /* 0x000e240000000000 */
.L_x_20:
[----:B------:R-:W2:Y:S01]  /*2c60*/  SHFL.BFLY PT, R3, R14, 0x2, 0x1f ;  /* 0x0c401f000e037f89 */ /* 0x000ea200000e0000 */
[----:B------:R-:W-:-:S03]  /*2c70*/  ULDC UR6, c[0x0][0x2ec] ;  /* 0x0000bb0000067ab9 */ /* 0x000fc60000000800 */
[----:B------:R-:W3:Y:S04]  /*2c80*/  LDL.LU R106, [R1+0x40] ;  /* 0x00004000016a7983 */ /* 0x000ee80000300800 */
[----:B------:R-:W4:Y:S04]  /*2c90*/  LDL.LU R129, [R1+0x38] ;  /* 0x0000380001817983 */ /* 0x000f280000300800 */
[----:B------:R-:W5:Y:S04]  /*2ca0*/  LDL.LU R94, [R1+0x30] ;  /* 0x00003000015e7983 */ /* 0x000f680000300800 */
[----:B------:R-:W4:Y:S04]  /*2cb0*/  LDL.LU R115, [R1+0x44] ;  /* 0x0000440001737983 */ /* 0x000f280000300800 */
[----:B------:R-:W4:Y:S01]  /*2cc0*/  LDL.LU R107, [R1+0x3c] ;  /* 0x00003c00016b7983 */ /* 0x000f220000300800 */
[----:B--2---:R-:W-:-:S03]  /*2cd0*/  FMNMX.FTZ R3, R14, R3, !PT ;  /* 0x000000030e037209 */ /* 0x004fc60007810000 */
[----:B------:R-:W2:Y:S04]  /*2ce0*/  LDL.LU R113, [R1+0x2c] ;  /* 0x00002c0001717983 */ /* 0x000ea80000300800 */
[----:B-1----:R-:W1:Y:S04]  /*2cf0*/  SHFL.BFLY PT, R4, R3, 0x1, 0x1f ;  /* 0x0c201f0003047f89 */ /* 0x002e6800000e0000 */
[----:B------:R-:W5:Y:S04]  /*2d00*/  LDL.LU R105, [R1+0x34] ;  /* 0x0000340001697983 */ /* 0x000f680000300800 */
[----:B------:R-:W4:Y:S01]  /*2d10*/  LDL.LU R136, [R1+0x28] ;  /* 0x0000280001887983 */ /* 0x000f220000300800 */
[----:B------:R-:W-:-:S02]  /*2d20*/  VIADDMNMX R7, R28, 0x8, R104, PT ;  /* 0x000000081c077846 */ /* 0x000fc40003800168 */
[----:B------:R-:W-:Y:S02]  /*2d30*/  VIADDMNMX R9, R28, 0x48, R104, PT ;  /* 0x000000481c097846 */ /* 0x000fe40003800168 */
[-C--:B------:R-:W-:Y:S02]  /*2d40*/  ISETP.GE.AND P1, PT, R2, R7.reuse, PT ;  /* 0x000000070200720c */ /* 0x080fe40003f26270 */
[-C--:B------:R-:W-:Y:S02]  /*2d50*/  ISETP.GE.AND P2, PT, R27, R7.reuse, PT ;  /* 0x000000071b00720c */ /* 0x080fe40003f46270 */
[----:B------:R-:W-:Y:S02]  /*2d60*/  FSEL R12, R178, -INF , !P1 ;  /* 0xff800000b20c7808 */ /* 0x000fe40004800000 */
[----:B------:R-:W-:Y:S02]  /*2d70*/  FSEL R16, R154, -INF , !P2 ;  /* 0xff8000009a107808 */ /* 0x000fe40005000000 */
[----:B------:R-:W-:-:S02]  /*2d80*/  ISETP.GE.AND P1, PT, R30, R7, PT ;  /* 0x000000071e00720c */ /* 0x000fc40003f26270 */
[----:B------:R-:W-:Y:S02]  /*2d90*/  ISETP.GE.AND P2, PT, R25, R9, PT ;  /* 0x000000091900720c */ /* 0x000fe40003f46270 */
[----:B-1----:R-:W-:Y:S02]  /*2da0*/  FMNMX.FTZ R138, R3, R4, !PT ;  /* 0x00000004038a7209 */ /* 0x002fe40007810000 */
[----:B------:R-:W-:Y:S02]  /*2db0*/  FSEL R13, R174, -INF , !P1 ;  /* 0xff800000ae0d7808 */ /* 0x000fe40004800000 */
[C---:B------:R-:W-:Y:S01]  /*2dc0*/  FSETP.NEU.FTZ.AND P0, PT, R138.reuse, -INF , PT ;  /* 0xff8000008a00780b */ /* 0x040fe20003f1d000 */
[----:B------:R-:W-:Y:S01]  /*2dd0*/  FMUL.FTZ R3, R138, UR6 ;  /* 0x000000068a037c20 */ /* 0x000fe20008410000 */
[----:B------:R-:W-:Y:S02]  /*2de0*/  ISETP.GE.AND P1, PT, R38, R7, PT ;  /* 0x000000072600720c */ /* 0x000fe40003f26270 */
[----:B------:R-:W-:-:S02]  /*2df0*/  ISETP.GE.AND P3, PT, R27, R9, PT ;  /* 0x000000091b00720c */ /* 0x000fc40003f66270 */
[----:B------:R-:W-:Y:S02]  /*2e00*/  FSEL R3, R3, RZ, P0 ;  /* 0x000000ff03037208 */ /* 0x000fe40000000000 */
[-C--:B------:R-:W-:Y:S02]  /*2e10*/  ISETP.GE.AND P0, PT, R25, R7.reuse, PT ;  /* 0x000000071900720c */ /* 0x080fe40003f06270 */
[----:B------:R-:W-:Y:S01]  /*2e20*/  FSEL R18, R150, -INF , !P1 ;  /* 0xff80000096127808 */ /* 0x000fe20004800000 */
[----:B------:R-:W-:Y:S01]  /*2e30*/  FFMA.FTZ R4, R15, UR6, -R3 ;  /* 0x000000060f047c23 */ /* 0x000fe20008010803 */
[----:B------:R-:W-:Y:S02]  /*2e40*/  FSEL R17, R179, -INF , !P0 ;  /* 0xff800000b3117808 */ /* 0x000fe40004000000 */
[----:B------:R-:W-:Y:S01]  /*2e50*/  ISETP.GE.AND P0, PT, R26, R7, PT ;  /* 0x000000071a00720c */ /* 0x000fe20003f06270 */
[----:B------:R1:W1:Y:S01]  /*2e60*/  MUFU.EX2 R114, R4 ;  /* 0x0000000400727308 */ /* 0x0002620000000800 */
[----:B------:R-:W-:-:S02]  /*2e70*/  FMNMX.FTZ R5, R12, R17, !PT ;  /* 0x000000110c057209 */ /* 0x000fc40007810000 */
[----:B------:R-:W-:Y:S02]  /*2e80*/  FSEL R15, R155, -INF , !P0 ;  /* 0xff8000009b0f7808 */ /* 0x000fe40004000000 */
[-C--:B------:R-:W-:Y:S02]  /*2e90*/  ISETP.GE.AND P0, PT, R29, R7.reuse, PT ;  /* 0x000000071d00720c */ /* 0x080fe40003f06270 */
[-C--:B------:R-:W-:Y:S02]  /*2ea0*/  ISETP.GE.AND P1, PT, R36, R7.reuse, PT ;  /* 0x000000072400720c */ /* 0x080fe40003f26270 */
[----:B------:R-:W-:Y:S02]  /*2eb0*/  FSEL R14, R175, -INF , !P0 ;  /* 0xff800000af0e7808 */ /* 0x000fe40004000000 */
[----:B------:R-:W-:Y:S02]  /*2ec0*/  ISETP.GE.AND P0, PT, R37, R7, PT ;  /* 0x000000072500720c */ /* 0x000fe40003f06270 */
[----:B------:R-:W-:-:S02]  /*2ed0*/  P2R R11, PR, RZ, 0x4 ;  /* 0x00000004ff0b7803 */ /* 0x000fc40000000000 */
[----:B------:R-:W-:Y:S01]  /*2ee0*/  FSEL R19, R151, -INF , !P0 ;  /* 0xff80000097137808 */ /* 0x000fe20004000000 */
[--C-:B-1----:R-:W-:Y:S01]  /*2ef0*/  FFMA.FTZ R4, R20, UR6, -R3.reuse ;  /* 0x0000000614047c23 */ /* 0x102fe20008010803 */
[-C--:B------:R-:W-:Y:S02]  /*2f00*/  ISETP.GE.AND P0, PT, R35, R7.reuse, PT ;  /* 0x000000072300720c */ /* 0x080fe40003f06270 */
[----:B------:R-:W-:Y:S01]  /*2f10*/  FSEL R20, R170, -INF , !P1 ;  /* 0xff800000aa147808 */ /* 0x000fe20004800000 */
[----:B------:R1:W-:Y:S01]  /*2f20*/  MUFU.EX2 R248, R4 ;  /* 0x0000000400f87308 */ /* 0x0003e20000000800 */
[----:B------:R-:W-:Y:S02]  /*2f30*/  ISETP.GE.AND P1, PT, R33, R7, PT ;  /* 0x000000072100720c */ /* 0x000fe40003f26270 */
[-C--:B------:R-:W-:Y:S02]  /*2f40*/  ISETP.GE.AND P2, PT, R26, R9.reuse, PT ;  /* 0x000000091a00720c */ /* 0x080fe40003f46270 */
[----:B------:R-:W-:Y:S01]  /*2f50*/  ISETP.GE.AND P6, PT, R41, R9, PT ;  /* 0x000000092900720c */ /* 0x000fe20003fc6270 */
[--C-:B-1----:R-:W-:Y:S01]  /*2f60*/  FFMA.FTZ R4, R21, UR6, -R3.reuse ;  /* 0x0000000615047c23 */ /* 0x102fe20008010803 */
[----:B------:R-:W-:Y:S01]  /*2f70*/  FSEL R21, R171, -INF , !P0 ;  /* 0xff800000ab157808 */ /* 0x000fe20004000000 */
[----:B------:R-:W-:Y:S01]  /*2f80*/  IMAD.MOV.U32 R171, RZ, RZ, R114 ;  /* 0x000000ffffab7224 */ /* 0x000fe200078e0072 */
        /* <DEDUP_REMOVED lines=38> */
[----:B------:R-:W-:Y:S02]  /*31f0*/  FMNMX.FTZ R4, R43, R4, !PT ;  /* 0x000000042b047209 */ /* 0x000fe40007810000 */
[----:B------:R-:W-:-:S02]  /*3200*/  FSEL R81, R163, -INF , !P0 ;  /* 0xff800000a3517808 */ /* 0x000fc40004000000 */
[----:B------:R-:W-:Y:S02]  /*3210*/  FMNMX.FTZ R4, R45, R4, !PT ;  /* 0x000000042d047209 */ /* 0x000fe40007810000 */
[----:B------:R-:W-:-:S04]  /*3220*/  ISETP.GE.AND P0, PT, R53, R7, PT ;  /* 0x000000073500720c */ /* 0x000fc80003f06270 */
[----:B------:R-:W-:Y:S02]  /*3230*/  FSEL R85, R123, -INF , !P0 ;  /* 0xff8000007b557808 */ /* 0x000fe40004000000 */
[-C--:B------:R-:W-:Y:S01]  /*3240*/  ISETP.GE.AND P0, PT, R54, R7.reuse, PT ;  /* 0x000000073600720c */ /* 0x080fe20003f06270 */
[----:B-1----:R-:W-:Y:S01]  /*3250*/  FFMA.FTZ R5, R46, UR6, -R3 ;  /* 0x000000062e057c23 */ /* 0x002fe20008010803 */
[----:B------:R-:W-:Y:S02]  /*3260*/  FSEL R46, R162, -INF , !P1 ;  /* 0xff800000a22e7808 */ /* 0x000fe40004800000 */
[----:B------:R-:W-:Y:S01]  /*3270*/  ISETP.GE.AND P1, PT, R52, R7, PT ;  /* 0x000000073400720c */ /* 0x000fe20003f26270 */
[----:B------:R1:W-:Y:S01]  /*3280*/  MUFU.EX2 R125, R5 ;  /* 0x00000005007d7308 */ /* 0x0003e20000000800 */
[----:B------:R-:W-:Y:S02]  /*3290*/  FMNMX.FTZ R4, R46, R4, !PT ;  /* 0x000000042e047209 */ /* 0x000fe40007810000 */
[----:B------:R-:W-:-:S02]  /*32a0*/  FSEL R84, R122, -INF , !P1 ;  /* 0xff8000007a547808 */ /* 0x000fc40004800000 */
[----:B------:R-:W-:Y:S02]  /*32b0*/  FMNMX.FTZ R4, R81, R4, !PT ;  /* 0x0000000451047209 */ /* 0x000fe40007810000 */
[-C--:B------:R-:W-:Y:S02]  /*32c0*/  ISETP.GE.AND P1, PT, R55, R7.reuse, PT ;  /* 0x000000073700720c */ /* 0x080fe40003f26270 */
[----:B------:R-:W-:Y:S02]  /*32d0*/  FMNMX.FTZ R4, R84, R4, !PT ;  /* 0x0000000454047209 */ /* 0x000fe40007810000 */
[----:B------:R-:W-:Y:S02]  /*32e0*/  FSEL R86, R158, -INF , !P1 ;  /* 0xff8000009e567808 */ /* 0x000fe40004800000 */
[----:B------:R-:W-:Y:S02]  /*32f0*/  FMNMX.FTZ R4, R85, R4, !PT ;  /* 0x0000000455047209 */ /* 0x000fe40007810000 */
[----:B------:R-:W-:Y:S01]  /*3300*/  ISETP.GE.AND P1, PT, R57, R7, PT ;  /* 0x000000073900720c */ /* 0x000fe20003f26270 */
[----:B-1----:R-:W-:Y:S01]  /*3310*/  FFMA.FTZ R5, R47, UR6, -R3 ;  /* 0x000000062f057c23 */ /* 0x002fe20008010803 */
[----:B------:R-:W-:-:S02]  /*3320*/  FMNMX.FTZ R4, R86, R4, !PT ;  /* 0x0000000456047209 */ /* 0x000fc40007810000 */
[----:B------:R-:W-:Y:S01]  /*3330*/  FSEL R87, R134, -INF , !P1 ;  /* 0xff80000086577808 */ /* 0x000fe20004800000 */
[----:B------:R1:W-:Y:S01]  /*3340*/  MUFU.EX2 R128, R5 ;  /* 0x0000000500807308 */ /* 0x0003e20000000800 */
[----:B------:R-:W-:-:S04]  /*3350*/  ISETP.GE.AND P1, PT, R59, R7, PT ;  /* 0x000000073b00720c */ /* 0x000fc80003f26270 */
[----:B------:R-:W-:Y:S02]  /*3360*/  FSEL R88, R130, -INF , !P1 ;  /* 0xff80000082587808 */ /* 0x000fe40004800000 */
[----:B------:R-:W-:-:S04]  /*3370*/  ISETP.GE.AND P1, PT, R61, R7, PT ;  /* 0x000000073d00720c */ /* 0x000fc80003f26270 */
[----:B------:R-:W-:Y:S02]  /*3380*/  FSEL R89, R126, -INF , !P1 ;  /* 0xff8000007e597808 */ /* 0x000fe40004800000 */
[----:B------:R-:W-:Y:S01]  /*3390*/  ISETP.GE.AND P1, PT, R64, R7, PT ;  /* 0x000000074000720c */ /* 0x000fe20003f26270 */
[----:B-1----:R-:W-:-:S03]  /*33a0*/  FFMA.FTZ R5, R48, UR6, -R3 ;  /* 0x0000000630057c23 */ /* 0x002fc60008010803 */
[----:B------:R-:W-:Y:S02]  /*33b0*/  FSEL R90, R186, -INF , !P1 ;  /* 0xff800000ba5a7808 */ /* 0x000fe40004800000 */
[----:B------:R-:W-:Y:S01]  /*33c0*/  ISETP.GE.AND P1, PT, R62, R7, PT ;  /* 0x000000073e00720c */ /* 0x000fe20003f26270 */
[----:B------:R1:W-:Y:S01]  /*33d0*/  MUFU.EX2 R132, R5 ;  /* 0x0000000500847308 */ /* 0x0003e20000000800 */
[----:B---3--:R-:W-:Y:S02]  /*33e0*/  IMAD.MOV.U32 R249, RZ, RZ, R106 ;  /* 0x000000fffff97224 */ /* 0x008fe400078e006a */
[----:B------:R-:W-:Y:S01]  /*33f0*/  FSEL R170, R118, -INF , !P1 ;  /* 0xff80000076aa7808 */ /* 0x000fe20004800000 */
[----:B-1----:R-:W-:-:S04]  /*3400*/  FFMA.FTZ R5, R49, UR6, -R3 ;  /* 0x0000000631057c23 */ /* 0x002fc80008010803 */
[----:B------:R1:W-:Y:S01]  /*3410*/  MUFU.EX2 R133, R5 ;  /* 0x0000000500857308 */ /* 0x0003e20000000800 */
[----:B-----5:R-:W-:Y:S02]  /*3420*/  IMAD.MOV.U32 R106, RZ, RZ, R105 ;  /* 0x000000ffff6a7224 */ /* 0x020fe400078e0069 */
[----:B------:R-:W-:Y:S02]  /*3430*/  IMAD.MOV.U32 R105, RZ, RZ, R94 ;  /* 0x000000ffff697224 */ /* 0x000fe400078e005e */
[----:B-1----:R-:W-:-:S04]  /*3440*/  FFMA.FTZ R5, R50, UR6, -R3 ;  /* 0x0000000632057c23 */ /* 0x002fc80008010803 */
[----:B------:R1:W-:Y:S02]  /*3450*/  MUFU.EX2 R139, R5 ;  /* 0x00000005008b7308 */ /* 0x0003e40000000800 */
[----:B-1----:R-:W-:Y:S01]  /*3460*/  FFMA.FTZ R5, R51, UR6, -R3 ;  /* 0x0000000633057c23 */ /* 0x002fe20008010803 */
[----:B------:R-:W-:Y:S02]  /*3470*/  FSEL R51, R159, -INF , !P0 ;  /* 0xff8000009f337808 */ /* 0x000fe40004000000 */
[----:B------:R-:W-:-:S03]  /*3480*/  ISETP.GE.AND P0, PT, R56, R7, PT ;  /* 0x000000073800720c */ /* 0x000fc60003f06270 */
[----:B------:R1:W-:Y:S01]  /*3490*/  MUFU.EX2 R144, R5 ;  /* 0x0000000500907308 */ /* 0x0003e20000000800 */
[----:B------:R-:W-:-:S04]  /*34a0*/  FMNMX.FTZ R4, R51, R4, !PT ;  /* 0x0000000433047209 */ /* 0x000fc80007810000 */
[----:B------:R-:W-:Y:S01]  /*34b0*/  FMNMX.FTZ R4, R87, R4, !PT ;  /* 0x0000000457047209 */ /* 0x000fe20007810000 */
[----:B-1----:R-:W-:Y:S01]  /*34c0*/  FFMA.FTZ R5, R60, UR6, -R3 ;  /* 0x000000063c057c23 */ /* 0x002fe20008010803 */
[----:B------:R-:W-:Y:S02]  /*34d0*/  FSEL R60, R135, -INF , !P0 ;  /* 0xff800000873c7808 */ /* 0x000fe40004000000 */
[----:B------:R-:W-:Y:S01]  /*34e0*/  ISETP.GE.AND P0, PT, R58, R7, PT ;  /* 0x000000073a00720c */ /* 0x000fe20003f06270 */
        /* <DEDUP_REMOVED lines=19> */
[----:B------:R-:W-:-:S04]  /*3620*/  FMNMX.FTZ R4, R170, R4, !PT ;  /* 0x00000004aa047209 */ /* 0x000fc80007810000 */
[----:B------:R-:W-:Y:S01]  /*3630*/  FMNMX.FTZ R4, R169, R4, !PT ;  /* 0x00000004a9047209 */ /* 0x000fe20007810000 */
[----:B-1----:R-:W-:-:S04]  /*3640*/  FFMA.FTZ R5, R69, UR6, -R3 ;  /* 0x0000000645057c23 */ /* 0x002fc80008010803 */
[----:B------:R-:W1:Y:S01]  /*3650*/  SHFL.BFLY PT, R8, R4, 0x2, 0x1f ;  /* 0x0c401f0004087f89 */ /* 0x000e6200000e0000 */
[----:B------:R3:W-:Y:S02]  /*3660*/  MUFU.EX2 R152, R5 ;  /* 0x0000000500987308 */ /* 0x0007e40000000800 */
[----:B---3--:R-:W-:Y:S01]  /*3670*/  FFMA.FTZ R5, R70, UR6, -R3 ;  /* 0x0000000646057c23 */ /* 0x008fe20008010803 */
[----:B------:R-:W-:Y:S02]  /*3680*/  FSEL R70, R111, -INF , !P2 ;  /* 0xff8000006f467808 */ /* 0x000fe40005000000 */
[----:B------:R-:W-:-:S03]  /*3690*/  ISETP.GE.AND P2, PT, R38, R9, PT ;  /* 0x000000092600720c */ /* 0x000fc60003f46270 */
[----:B------:R3:W-:Y:S01]  /*36a0*/  MUFU.EX2 R153, R5 ;  /* 0x0000000500997308 */ /* 0x0007e20000000800 */
[----:B-1----:R-:W-:Y:S02]  /*36b0*/  FMNMX.FTZ R4, R4, R8, !PT ;  /* 0x0000000804047209 */ /* 0x002fe40007810000 */
[----:B------:R-:W-:-:S03]  /*36c0*/  VIADDMNMX R8, R28, 0x40, R104, PT ;  /* 0x000000401c087846 */ /* 0x000fc60003800168 */
[----:B------:R-:W1:Y:S01]  /*36d0*/  SHFL.BFLY PT, R10, R4, 0x1, 0x1f ;  /* 0x0c201f00040a7f89 */ /* 0x000e6200000e0000 */
[-C--:B------:R-:W-:Y:S02]  /*36e0*/  ISETP.GE.AND P0, PT, R25, R8.reuse, PT ;  /* 0x000000081900720c */ /* 0x080fe40003f06270 */
[-C--:B------:R-:W-:Y:S02]  /*36f0*/  ISETP.GE.AND P1, PT, R27, R8.reuse, PT ;  /* 0x000000081b00720c */ /* 0x080fe40003f26270 */
[----:B------:R-:W-:Y:S02]  /*3700*/  FSEL R48, R237, -INF , !P0 ;  /* 0xff800000ed307808 */ /* 0x000fe40004000000 */
[-C--:B------:R-:W-:Y:S02]  /*3710*/  ISETP.GE.AND P0, PT, R30, R8.reuse, PT ;  /* 0x000000081e00720c */ /* 0x080fe40003f06270 */
[----:B------:R-:W-:Y:S01]  /*3720*/  ISETP.GE.AND P5, PT, R26, R8, PT ;  /* 0x000000081a00720c */ /* 0x000fe20003fa6270 */
[----:B---3--:R-:W-:Y:S01]  /*3730*/  FFMA.FTZ R5, R71, UR6, -R3 ;  /* 0x0000000647057c23 */ /* 0x008fe20008010803 */
[----:B------:R-:W-:-:S02]  /*3740*/  FSEL R47, R196, -INF , !P0 ;  /* 0xff800000c42f7808 */ /* 0x000fc40004000000 */
[----:B------:R-:W-:Y:S01]  /*3750*/  FSEL R50, R108, -INF , !P1 ;  /* 0xff8000006c327808 */ /* 0x000fe20004800000 */
[----:B------:R3:W-:Y:S01]  /*3760*/  MUFU.EX2 R156, R5 ;  /* 0x00000005009c7308 */ /* 0x0007e20000000800 */
[----:B------:R-:W-:Y:S02]  /*3770*/  FSEL R49, R109, -INF , !P5 ;  /* 0xff8000006d317808 */ /* 0x000fe40006800000 */
[----:B------:R-:W-:Y:S02]  /*3780*/  ISETP.GE.AND P4, PT, R29, R8, PT ;  /* 0x000000081d00720c */ /* 0x000fe40003f86270 */
[-C--:B------:R-:W-:Y:S02]  /*3790*/  ISETP.GE.AND P1, PT, R30, R9.reuse, PT ;  /* 0x000000091e00720c */ /* 0x080fe40003f26270 */
[----:B------:R-:W-:Y:S02]  /*37a0*/  FSEL R30, R197, -INF , !P4 ;  /* 0xff800000c51e7808 */ /* 0x000fe40006000000 */
[----:B------:R-:W-:-:S02]  /*37b0*/  ISETP.GE.AND P5, PT, R29, R9, PT ;  /* 0x000000091d00720c */ /* 0x000fc40003fa6270 */
[----:B-1----:R-:W-:Y:S01]  /*37c0*/  FMNMX.FTZ R137, R4, R10, !PT ;  /* 0x0000000a04897209 */ /* 0x002fe20007810000 */
[--C-:B------:R-:W-:Y:S01]  /*37d0*/  FFMA.FTZ R4, R73, UR6, -R3.reuse ;  /* 0x0000000649047c23 */ /* 0x100fe20008010803 */
[----:B------:R-:W-:Y:S02]  /*37e0*/  FSEL R69, R198, -INF , !P1 ;  /* 0xff800000c6457808 */ /* 0x000fe40004800000 */
[----:B------:R-:W-:Y:S01]  /*37f0*/  FSETP.NEU.FTZ.AND P0, PT, R137, -INF , PT ;  /* 0xff8000008900780b */ /* 0x000fe20003f1d000 */
[----:B------:R-:W-:Y:S01]  /*3800*/  MUFU.EX2 R237, R4 ;  /* 0x0000000400ed7308 */ /* 0x000fe20000000800 */
[----:B---3--:R-:W-:Y:S01]  /*3810*/  FFMA.FTZ R5, R72, UR6, -R3 ;  /* 0x0000000648057c23 */ /* 0x008fe20008010803 */
[----:B------:R-:W-:Y:S02]  /*3820*/  FSEL R72, R110, -INF , !P3 ;  /* 0xff8000006e487808 */ /* 0x000fe40005800000 */
[-C--:B------:R-:W-:Y:S02]  /*3830*/  ISETP.GE.AND P3, PT, R38, R8.reuse, PT ;  /* 0x000000082600720c */ /* 0x080fe40003f66270 */
[----:B------:R-:W-:-:S02]  /*3840*/  ISETP.GE.AND P1, PT, R37, R8, PT ;  /* 0x000000082500720c */ /* 0x000fc40003f26270 */
[----:B------:R1:W-:Y:S01]  /*3850*/  MUFU.EX2 R157, R5 ;  /* 0x00000005009d7308 */ /* 0x0003e20000000800 */
[----:B------:R-:W-:Y:S02]  /*3860*/  FSEL R29, R96, -INF , !P3 ;  /* 0xff800000601d7808 */ /* 0x000fe40005800000 */
[----:B------:R-:W-:Y:S02]  /*3870*/  FSEL R28, R97, -INF , !P1 ;  /* 0xff800000611c7808 */ /* 0x000fe40004800000 */
[----:B------:R-:W-:Y:S02]  /*3880*/  ISETP.GE.AND P4, PT, R35, R8, PT ;  /* 0x000000082300720c */ /* 0x000fe40003f86270 */
[-C--:B------:R-:W-:Y:S02]  /*3890*/  ISETP.GE.AND P3, PT, R36, R9.reuse, PT ;  /* 0x000000092400720c */ /* 0x080fe40003f66270 */
[----:B------:R-:W-:Y:S02]  /*38a0*/  FSEL R26, R201, -INF , !P4 ;  /* 0xff800000c91a7808 */ /* 0x000fe40006000000 */
[----:B------:R-:W-:-:S02]  /*38b0*/  ISETP.GE.AND P1, PT, R33, R9, PT ;  /* 0x000000092100720c */ /* 0x000fc40003f26270 */
[----:B------:R-:W-:Y:S02]  /*38c0*/  FSEL R73, R98, -INF , !P2 ;  /* 0xff80000062497808 */ /* 0x000fe40005000000 */
[-C--:B------:R-:W-:Y:S01]  /*38d0*/  ISETP.GE.AND P2, PT, R35, R9.reuse, PT ;  /* 0x000000092300720c */ /* 0x080fe20003f46270 */
[----:B-1----:R-:W-:Y:S01]  /*38e0*/  FFMA.FTZ R5, R77, UR6, -R3 ;  /* 0x000000064d057c23 */ /* 0x002fe20008010803 */
[----:B------:R-:W-:Y:S02]  /*38f0*/  FSEL R91, R102, -INF , !P1 ;  /* 0xff800000665b7808 */ /* 0x000fe40004800000 */
[----:B------:R-:W-:Y:S01]  /*3900*/  ISETP.GE.AND P1, PT, R34, R8, PT ;  /* 0x000000082200720c */ /* 0x000fe20003f26270 */
[----:B------:R1:W-:Y:S01]  /*3910*/  MUFU.EX2 R160, R5 ;  /* 0x0000000500a07308 */ /* 0x0003e20000000800 */
[----:B------:R-:W-:-:S04]  /*3920*/  ISETP.GE.AND P4, PT, R32, R9, PT ;  /* 0x000000092000720c */ /* 0x000fc80003f86270 */
[----:B------:R-:W-:Y:S02]  /*3930*/  FSEL R93, R103, -INF , !P4 ;  /* 0xff800000675d7808 */ /* 0x000fe40006000000 */
[----:B------:R-:W-:Y:S01]  /*3940*/  ISETP.NE.AND P4, PT, R11, RZ, PT ;  /* 0x000000ff0b00720c */ /* 0x000fe20003f85270 */
        /* <DEDUP_REMOVED lines=8> */
[----:B-1----:R-:W-:Y:S01]  /*39d0*/  FFMA.FTZ R5, R79, UR6, -R3 ;  /* 0x000000064f057c23 */ /* 0x002fe20008010803 */
[----:B------:R-:W-:Y:S02]  /*39e0*/  FSEL R79, R202, -INF , !P3 ;  /* 0xff800000ca4f7808 */ /* 0x000fe40005800000 */
[----:B------:R-:W-:-:S03]  /*39f0*/  ISETP.GE.AND P3, PT, R32, R8, PT ;  /* 0x000000082000720c */ /* 0x000fc60003f66270 */
[----:B------:R1:W-:Y:S02]  /*3a00*/  MUFU.EX2 R177, R5 ;  /* 0x0000000500b17308 */ /* 0x0003e40000000800 */
[----:B-1----:R-:W-:-:S06]  /*3a10*/  FFMA.FTZ R5, R80, UR6, -R3 ;  /* 0x0000000650057c23 */ /* 0x002fcc0008010803 */
[----:B------:R1:W-:Y:S02]  /*3a20*/  MUFU.EX2 R181, R5 ;  /* 0x0000000500b57308 */ /* 0x0003e40000000800 */
[----:B-1----:R-:W-:-:S06]  /*3a30*/  FFMA.FTZ R5, R82, UR6, -R3 ;  /* 0x0000000652057c23 */ /* 0x002fcc0008010803 */
[----:B------:R1:W-:Y:S02]  /*3a40*/  MUFU.EX2 R183, R5 ;  /* 0x0000000500b77308 */ /* 0x0003e40000000800 */
[----:B-1----:R-:W-:Y:S01]  /*3a50*/  FFMA.FTZ R5, R83, UR6, -R3 ;  /* 0x0000000653057c23 */ /* 0x002fe20008010803 */
[----:B------:R-:W-:Y:S01]  /*3a60*/  FMUL.FTZ R3, R137, UR6 ;  /* 0x0000000689037c20 */ /* 0x000fe20008410000 */
[----:B------:R-:W-:-:S04]  /*3a70*/  FSEL R83, R203, -INF , !P2 ;  /* 0xff800000cb537808 */ /* 0x000fc80005000000 */
[----:B------:R1:W3:Y:S01]  /*3a80*/  MUFU.EX2 R184, R5 ;  /* 0x0000000500b87308 */ /* 0x0002e20000000800 */
[----:B------:R-:W-:-:S04]  /*3a90*/  ISETP.GE.AND P2, PT, R31, R9, PT ;  /* 0x000000091f00720c */ /* 0x000fc80003f46270 */
[----:B------:R-:W-:Y:S02]  /*3aa0*/  FSEL R96, R230, -INF , !P2 ;  /* 0xff800000e6607808 */ /* 0x000fe40005000000 */
[----:B------:R-:W-:-:S04]  /*3ab0*/  ISETP.GE.AND P2, PT, R41, R8, PT ;  /* 0x000000082900720c */ /* 0x000fc80003f46270 */
[----:B------:R-:W-:Y:S02]  /*3ac0*/  FSEL R71, R205, -INF , !P2 ;  /* 0xff800000cd477808 */ /* 0x000fe40005000000 */
[-C--:B------:R-:W-:Y:S02]  /*3ad0*/  ISETP.GE.AND P2, PT, R53, R9.reuse, PT ;  /* 0x000000093500720c */ /* 0x080fe40003f46270 */
[----:B-1----:R-:W-:Y:S01]  /*3ae0*/  FSEL R5, R3, RZ, P0 ;  /* 0x000000ff03057208 */ /* 0x002fe20000000000 */
[----:B---3--:R-:W-:Y:S01]  /*3af0*/  IMAD.MOV.U32 R230, RZ, RZ, R184 ;  /* 0x000000ffffe67224 */ /* 0x008fe200078e00b8 */
[----:B------:R-:W-:Y:S02]  /*3b00*/  ISETP.GE.AND P0, PT, R37, R9, PT ;  /* 0x000000092500720c */ /* 0x000fe40003f06270 */
[----:B------:R-:W-:Y:S01]  /*3b10*/  FSEL R37, R199, -INF , !P5 ;  /* 0xff800000c7257808 */ /* 0x000fe20006800000 */
[----:B------:R-:W-:Y:S01]  /*3b20*/  FFMA.FTZ R3, R12, UR6, -R5 ;  /* 0x000000060c037c23 */ /* 0x000fe20008010805 */
[----:B------:R-:W-:-:S02]  /*3b30*/  FSEL R74, R99, -INF , !P0 ;  /* 0xff800000634a7808 */ /* 0x000fc40004000000 */
[-C--:B------:R-:W-:Y:S01]  /*3b40*/  ISETP.GE.AND P0, PT, R33, R8.reuse, PT ;  /* 0x000000082100720c */ /* 0x080fe20003f06270 */
[----:B------:R1:W-:Y:S01]  /*3b50*/  MUFU.EX2 R165, R3 ;  /* 0x0000000300a57308 */ /* 0x0003e20000000800 */
[-C--:B------:R-:W-:Y:S02]  /*3b60*/  ISETP.GE.AND P5, PT, R36, R8.reuse, PT ;  /* 0x000000082400720c */ /* 0x080fe40003fa6270 */
[----:B------:R-:W-:Y:S02]  /*3b70*/  FSEL R25, R100, -INF , !P0 ;  /* 0xff80000064197808 */ /* 0x000fe40004000000 */
[-C--:B------:R-:W-:Y:S02]  /*3b80*/  ISETP.GE.AND P0, PT, R2, R8.reuse, PT ;  /* 0x000000080200720c */ /* 0x080fe40003f06270 */
[----:B------:R-:W-:Y:S02]  /*3b90*/  FSEL R27, R200, -INF , !P5 ;  /* 0xff800000c81b7808 */ /* 0x000fe40006800000 */
[----:B------:R-:W-:Y:S01]  /*3ba0*/  ISETP.GE.AND P5, PT, R31, R8, PT ;  /* 0x000000081f00720c */ /* 0x000fe20003fa6270 */
[----:B-1----:R-:W-:Y:S01]  /*3bb0*/  FFMA.FTZ R3, R17, UR6, -R5 ;  /* 0x0000000611037c23 */ /* 0x002fe20008010805 */
[----:B------:R-:W-:-:S02]  /*3bc0*/  FSEL R17, R101, -INF , !P3 ;  /* 0xff80000065117808 */ /* 0x000fc40005800000 */
[----:B------:R-:W-:Y:S01]  /*3bd0*/  ISETP.GE.AND P3, PT, R40, R8, PT ;  /* 0x000000082800720c */ /* 0x000fe20003f66270 */
[----:B------:R1:W-:Y:S02]  /*3be0*/  MUFU.EX2 R164, R3 ;  /* 0x0000000300a47308 */ /* 0x0003e40000000800 */
[----:B-1----:R-:W-:Y:S01]  /*3bf0*/  FFMA.FTZ R3, R16, UR6, -R5 ;  /* 0x0000000610037c23 */ /* 0x002fe20008010805 */
[----:B------:R-:W-:Y:S01]  /*3c00*/  FSEL R16, R239, -INF , !P4 ;  /* 0xff800000ef107808 */ /* 0x000fe20006000000 */
[----:B------:R-:W-:Y:S01]  /*3c10*/  IMAD.MOV.U32 R239, RZ, RZ, R177 ;  /* 0x000000ffffef7224 */ /* 0x000fe200078e00b1 */
[----:B------:R-:W-:-:S03]  /*3c20*/  ISETP.GE.AND P4, PT, R42, R9, PT ;  /* 0x000000092a00720c */ /* 0x000fc60003f86270 */
[----:B------:R1:W-:Y:S02]  /*3c30*/  MUFU.EX2 R166, R3 ;  /* 0x0000000300a67308 */ /* 0x0003e40000000800 */
[----:B-1----:R-:W-:Y:S01]  /*3c40*/  FFMA.FTZ R3, R15, UR6, -R5 ;  /* 0x000000060f037c23 */ /* 0x002fe20008010805 */
[----:B------:R-:W-:Y:S02]  /*3c50*/  FSEL R15, R236, -INF , !P0 ;  /* 0xff800000ec0f7808 */ /* 0x000fe40004000000 */
[----:B------:R-:W-:-:S03]  /*3c60*/  ISETP.GE.AND P0, PT, R34, R9, PT ;  /* 0x000000092200720c */ /* 0x000fc60003f06270 */
[----:B------:R1:W3:Y:S01]  /*3c70*/  MUFU.EX2 R167, R3 ;  /* 0x0000000300a77308 */ /* 0x0002e20000000800 */
[----:B------:R-:W-:Y:S02]  /*3c80*/  FMNMX.FTZ R4, R15, R48, !PT ;  /* 0x000000300f047209 */ /* 0x000fe40007810000 */
[----:B------:R-:W-:Y:S01]  /*3c90*/  FSEL R95, R231, -INF , !P0 ;  /* 0xff800000e75f7808 */ /* 0x000fe20004000000 */
[----:B------:R-:W-:Y:S01]  /*3ca0*/  IMAD.MOV.U32 R231, RZ, RZ, R181 ;  /* 0x000000ffffe77224 */ /* 0x000fe200078e00b5 */
[----:B------:R-:W-:-:S04]  /*3cb0*/  ISETP.GE.AND P0, PT, R42, R8, PT ;  /* 0x000000082a00720c */ /* 0x000fc80003f06270 */
[----:B------:R-:W-:Y:S01]  /*3cc0*/  FSEL R76, R240, -INF , !P0 ;  /* 0xff800000f04c7808 */ /* 0x000fe20004000000 */
[----:B------:R-:W-:Y:S01]  /*3cd0*/  IMAD.MOV.U32 R240, RZ, RZ, R176 ;  /* 0x000000fffff07224 */ /* 0x000fe200078e00b0 */
[----:B------:R-:W-:-:S04]  /*3ce0*/  ISETP.GE.AND P0, PT, R52, R8, PT ;  /* 0x000000083400720c */ /* 0x000fc80003f06270 */
[----:B------:R-:W-:Y:S01]  /*3cf0*/  FSEL R78, R208, -INF , !P0 ;  /* 0xff800000d04e7808 */ /* 0x000fe20004000000 */
[----:B-1----:R-:W-:Y:S01]  /*3d00*/  FFMA.FTZ R3, R13, UR6, -R5 ;  /* 0x000000060d037c23 */ /* 0x002fe20008010805 */
[-C--:B------:R-:W-:Y:S02]  /*3d10*/  ISETP.GE.AND P0, PT, R55, R8.reuse, PT ;  /* 0x000000083700720c */ /* 0x080fe40003f06270 */
[----:B------:R-:W-:Y:S01]  /*3d20*/  FSEL R13, R229, -INF , !P1 ;  /* 0xff800000e50d7808 */ /* 0x000fe20004800000 */
[----:B------:R1:W-:Y:S01]  /*3d30*/  MUFU.EX2 R236, R3 ;  /* 0x0000000300ec7308 */ /* 0x0003e20000000800 */
[----:B------:R-:W-:Y:S01]  /*3d40*/  FSEL R92, R244, -INF , !P0 ;  /* 0xff800000f45c7808 */ /* 0x000fe20004000000 */
[----:B------:R-:W-:Y:S01]  /*3d50*/  IMAD.MOV.U32 R229, RZ, RZ, R183 ;  /* 0x000000ffffe57224 */ /* 0x000fe200078e00b7 */
[-C--:B------:R-:W-:Y:S01]  /*3d60*/  ISETP.GE.AND P0, PT, R57, R8.reuse, PT ;  /* 0x000000083900720c */ /* 0x080fe20003f06270 */
[----:B------:R-:W-:Y:S01]  /*3d70*/  IMAD.MOV.U32 R244, RZ, RZ, R172 ;  /* 0x000000fffff47224 */ /* 0x000fe200078e00ac */
[----:B------:R-:W-:-:S02]  /*3d80*/  ISETP.GE.AND P1, PT, R44, R8, PT ;  /* 0x000000082c00720c */ /* 0x000fc40003f26270 */
[----:B------:R-:W-:Y:S01]  /*3d90*/  FSEL R98, R220, -INF , !P0 ;  /* 0xff800000dc627808 */ /* 0x000fe20004000000 */
[----:B------:R-:W-:Y:S01]  /*3da0*/  IMAD.MOV.U32 R220, RZ, RZ, R160 ;  /* 0x000000ffffdc7224 */ /* 0x000fe200078e00a0 */
[----:B------:R-:W-:Y:S02]  /*3db0*/  ISETP.GE.AND P0, PT, R59, R8, PT ;  /* 0x000000083b00720c */ /* 0x000fe40003f06270 */
[----:B------:R-:W-:Y:S01]  /*3dc0*/  FSEL R77, R241, -INF , !P1 ;  /* 0xff800000f14d7808 */ /* 0x000fe20004800000 */
[----:B------:R-:W-:Y:S01]  /*3dd0*/  IMAD.MOV.U32 R241, RZ, RZ, R173 ;  /* 0x000000fffff17224 */ /* 0x000fe200078e00ad */
[----:B----4-:R-:W-:Y:S02]  /*3de0*/  FSEL R103, R136, -INF , !P0 ;  /* 0xff80000088677808 */ /* 0x010fe40004000000 */
[----:B------:R-:W-:Y:S01]  /*3df0*/  ISETP.GE.AND P0, PT, R2, R9, PT ;  /* 0x000000090200720c */ /* 0x000fe20003f06270 */
[--C-:B------:R-:W-:Y:S01]  /*3e00*/  FFMA.FTZ R2, R39, UR6, -R5.reuse ;  /* 0x0000000627027c23 */ /* 0x100fe20008010805 */
[----:B-1----:R-:W-:Y:S01]  /*3e10*/  FMNMX.FTZ R3, R50, R4, !PT ;  /* 0x0000000432037209 */ /* 0x002fe20007810000 */
[----:B------:R-:W-:Y:S01]  /*3e20*/  FFMA.FTZ R4, R14, UR6, -R5 ;  /* 0x000000060e047c23 */ /* 0x000fe20008010805 */
[----:B------:R-:W-:-:S02]  /*3e30*/  FSEL R14, R228, -INF , !P5 ;  /* 0xff800000e40e7808 */ /* 0x000fc40006800000 */
[----:B------:R-:W-:Y:S01]  /*3e40*/  FMNMX.FTZ R3, R49, R3, !PT ;  /* 0x0000000331037209 */ /* 0x000fe20007810000 */
[----:B------:R1:W-:Y:S01]  /*3e50*/  MUFU.EX2 R227, R4 ;  /* 0x0000000400e37308 */ /* 0x0003e20000000800 */
[----:B------:R-:W-:Y:S01]  /*3e60*/  FSEL R12, R238, -INF , !P0 ;  /* 0xff800000ee0c7808 */ /* 0x000fe20004000000 */
[----:B------:R-:W-:Y:S01]  /*3e70*/  IMAD.MOV.U32 R238, RZ, RZ, R156 ;  /* 0x000000ffffee7224 */ /* 0x000fe200078e009c */
[----:B------:R-:W-:Y:S02]  /*3e80*/  FMNMX.FTZ R3, R47, R3, !PT ;  /* 0x000000032f037209 */ /* 0x000fe40007810000 */
[----:B------:R-:W-:Y:S02]  /*3e90*/  ISETP.GE.AND P1, PT, R53, R8, PT ;  /* 0x000000083500720c */ /* 0x000fe40003f26270 */
[----:B------:R-:W-:Y:S02]  /*3ea0*/  FMNMX.FTZ R3, R30, R3, !PT ;  /* 0x000000031e037209 */ /* 0x000fe40007810000 */
[----:B------:R-:W-:-:S02]  /*3eb0*/  FSEL R82, R209, -INF , !P1 ;  /* 0xff800000d1527808 */ /* 0x000fc40004800000 */
[----:B------:R-:W-:Y:S02]  /*3ec0*/  FMNMX.FTZ R3, R29, R3, !PT ;  /* 0x000000031d037209 */ /* 0x000fe40007810000 */
[----:B------:R-:W-:Y:S02]  /*3ed0*/  ISETP.GE.AND P1, PT, R54, R8, PT ;  /* 0x000000083600720c */ /* 0x000fe40003f26270 */
[----:B------:R-:W-:Y:S01]  /*3ee0*/  FMNMX.FTZ R3, R28, R3, !PT ;  /* 0x000000031c037209 */ /* 0x000fe20007810000 */
[----:B-1----:R-:W-:Y:S01]  /*3ef0*/  FFMA.FTZ R4, R18, UR6, -R5 ;  /* 0x0000000612047c23 */ /* 0x002fe20008010805 */
[----:B------:R-:W-:Y:S02]  /*3f00*/  FSEL R18, R204, -INF , !P3 ;  /* 0xff800000cc127808 */ /* 0x000fe40005800000 */
[----:B------:R-:W-:Y:S01]  /*3f10*/  FMNMX.FTZ R3, R27, R3, !PT ;  /* 0x000000031b037209 */ /* 0x000fe20007810000 */
[----:B------:R1:W-:Y:S01]  /*3f20*/  MUFU.EX2 R204, R2 ;  /* 0x0000000200cc7308 */ /* 0x0003e20000000800 */
[----:B------:R-:W-:Y:S01]  /*3f30*/  FSEL R97, R245, -INF , !P1 ;  /* 0xff800000f5617808 */ /* 0x000fe20004800000 */
[----:B------:R-:W-:Y:S01]  /*3f40*/  IMAD.MOV.U32 R245, RZ, RZ, R161 ;  /* 0x000000fffff57224 */ /* 0x000fe200078e00a1 */
[----:B------:R-:W-:-:S02]  /*3f50*/  FMNMX.FTZ R3, R26, R3, !PT ;  /* 0x000000031a037209 */ /* 0x000fc40007810000 */
[-C--:B------:R-:W-:Y:S02]  /*3f60*/  ISETP.GE.AND P1, PT, R56, R8.reuse, PT ;  /* 0x000000083800720c */ /* 0x080fe40003f26270 */
[----:B------:R-:W-:Y:S01]  /*3f70*/  FMNMX.FTZ R3, R25, R3, !PT ;  /* 0x0000000319037209 */ /* 0x000fe20007810000 */
[----:B------:R4:W-:Y:S01]  /*3f80*/  MUFU.EX2 R218, R4 ;  /* 0x0000000400da7308 */ /* 0x0009e20000000800 */
[----:B------:R-:W-:Y:S01]  /*3f90*/  FSEL R101, R221, -INF , !P1 ;  /* 0xff800000dd657808 */ /* 0x000fe20004800000 */
[----:B------:R-:W-:Y:S01]  /*3fa0*/  IMAD.MOV.U32 R221, RZ, RZ, R157 ;  /* 0x000000ffffdd7224 */ /* 0x000fe200078e009d */
[----:B------:R-:W-:Y:S02]  /*3fb0*/  FMNMX.FTZ R3, R17, R3, !PT ;  /* 0x0000000311037209 */ /* 0x000fe40007810000 */
[-C--:B------:R-:W-:Y:S02]  /*3fc0*/  ISETP.GE.AND P1, PT, R58, R8.reuse, PT ;  /* 0x000000083a00720c */ /* 0x080fe40003f26270 */
[----:B------:R-:W-:Y:S01]  /*3fd0*/  FMNMX.FTZ R3, R14, R3, !PT ;  /* 0x000000030e037209 */ /* 0x000fe20007810000 */
[----:B-1----:R-:W-:Y:S01]  /*3fe0*/  FFMA.FTZ R2, R43, UR6, -R5 ;  /* 0x000000062b027c23 */ /* 0x002fe20008010805 */
[----:B--2---:R-:W-:Y:S01]  /*3ff0*/  FSEL R104, R113, -INF , !P1 ;  /* 0xff80000071687808 */ /* 0x004fe20004800000 */
[----:B------:R-:W-:Y:S01]  /*4000*/  IMAD.MOV.U32 R113, RZ, RZ, R107 ;  /* 0x000000ffff717224 */ /* 0x000fe200078e006b */
[----:B------:R-:W-:Y:S01]  /*4010*/  FMNMX.FTZ R3, R13, R3, !PT ;  /* 0x000000030d037209 */ /* 0x000fe20007810000 */
[----:B------:R1:W-:Y:S01]  /*4020*/  MUFU.EX2 R203, R2 ;  /* 0x0000000200cb7308 */ /* 0x0003e20000000800 */
[----:B------:R-:W-:-:S02]  /*4030*/  ISETP.GE.AND P1, PT, R61, R8, PT ;  /* 0x000000083d00720c */ /* 0x000fc40003f26270 */
[----:B------:R-:W-:Y:S01]  /*4040*/  FMNMX.FTZ R3, R18, R3, !PT ;  /* 0x0000000312037209 */ /* 0x000fe20007810000 */
[----:B----4-:R-:W-:Y:S01]  /*4050*/  FFMA.FTZ R4, R19, UR6, -R5 ;  /* 0x0000000613047c23 */ /* 0x010fe20008010805 */
[----:B------:R-:W-:Y:S01]  /*4060*/  FSEL R107, R232, -INF , !P1 ;  /* 0xff800000e86b7808 */ /* 0x000fe20004800000 */
[----:B------:R-:W-:Y:S01]  /*4070*/  IMAD.MOV.U32 R232, RZ, RZ, R153 ;  /* 0x000000ffffe87224 */ /* 0x000fe200078e0099 */
[----:B------:R-:W-:Y:S01]  /*4080*/  FMNMX.FTZ R3, R71, R3, !PT ;  /* 0x0000000347037209 */ /* 0x000fe20007810000 */
[----:B------:R2:W-:Y:S01]  /*4090*/  MUFU.EX2 R219, R4 ;  /* 0x0000000400db7308 */ /* 0x0005e20000000800 */
[-C--:B------:R-:W-:Y:S02]  /*40a0*/  ISETP.GE.AND P0, PT, R65, R8.reuse, PT ;  /* 0x000000084100720c */ /* 0x080fe40003f06270 */
[----:B------:R-:W-:Y:S02]  /*40b0*/  FMNMX.FTZ R3, R76, R3, !PT ;  /* 0x000000034c037209 */ /* 0x000fe40007810000 */
[----:B------:R-:W-:-:S02]  /*40c0*/  ISETP.GE.AND P1, PT, R64, R8, PT ;  /* 0x000000084000720c */ /* 0x000fc40003f26270 */
[----:B------:R-:W-:Y:S02]  /*40d0*/  FMNMX.FTZ R3, R77, R3, !PT ;  /* 0x000000034d037209 */ /* 0x000fe40007810000 */
[----:B-1----:R-:W-:Y:S02]  /*40e0*/  FMNMX.FTZ R2, R12, R16, !PT ;  /* 0x000000100c027209 */ /* 0x002fe40007810000 */
[----:B------:R-:W-:Y:S02]  /*40f0*/  FMNMX.FTZ R3, R78, R3, !PT ;  /* 0x000000034e037209 */ /* 0x000fe40007810000 */
[----:B------:R-:W-:Y:S02]  /*4100*/  FMNMX.FTZ R2, R72, R2, !PT ;  /* 0x0000000248027209 */ /* 0x000fe40007810000 */
[----:B------:R-:W-:Y:S02]  /*4110*/  FMNMX.FTZ R3, R82, R3, !PT ;  /* 0x0000000352037209 */ /* 0x000fe40007810000 */
[----:B------:R-:W-:Y:S01]  /*4120*/  FMNMX.FTZ R2, R70, R2, !PT ;  /* 0x0000000246027209 */ /* 0x000fe20007810000 */
[----:B--2---:R-:W-:Y:S01]  /*4130*/  FFMA.FTZ R4, R20, UR6, -R5 ;  /* 0x0000000614047c23 */ /* 0x004fe20008010805 */
[----:B------:R-:W-:-:S02]  /*4140*/  FMNMX.FTZ R3, R92, R3, !PT ;  /* 0x000000035c037209 */ /* 0x000fc40007810000 */
[----:B------:R-:W-:Y:S01]  /*4150*/  FMNMX.FTZ R2, R69, R2, !PT ;  /* 0x0000000245027209 */ /* 0x000fe20007810000 */
[----:B------:R1:W-:Y:S01]  /*4160*/  MUFU.EX2 R224, R4 ;  /* 0x0000000400e07308 */ /* 0x0003e20000000800 */
[----:B------:R-:W-:Y:S02]  /*4170*/  FMNMX.FTZ R3, R97, R3, !PT ;  /* 0x0000000361037209 */ /* 0x000fe40007810000 */
[----:B------:R-:W-:Y:S02]  /*4180*/  FMNMX.FTZ R2, R37, R2, !PT ;  /* 0x0000000225027209 */ /* 0x000fe40007810000 */
[----:B------:R-:W-:Y:S02]  /*4190*/  FMNMX.FTZ R3, R98, R3, !PT ;  /* 0x0000000362037209 */ /* 0x000fe40007810000 */
[----:B------:R-:W-:Y:S02]  /*41a0*/  FMNMX.FTZ R2, R73, R2, !PT ;  /* 0x0000000249027209 */ /* 0x000fe40007810000 */
[----:B------:R-:W-:-:S02]  /*41b0*/  FMNMX.FTZ R3, R101, R3, !PT ;  /* 0x0000000365037209 */ /* 0x000fc40007810000 */
[----:B------:R-:W-:Y:S02]  /*41c0*/  FMNMX.FTZ R2, R74, R2, !PT ;  /* 0x000000024a027209 */ /* 0x000fe40007810000 */
[----:B------:R-:W-:Y:S02]  /*41d0*/  FMNMX.FTZ R3, R103, R3, !PT ;  /* 0x0000000367037209 */ /* 0x000fe40007810000 */
[----:B------:R-:W-:Y:S01]  /*41e0*/  FMNMX.FTZ R2, R79, R2, !PT ;  /* 0x000000024f027209 */ /* 0x000fe20007810000 */
[----:B-1----:R-:W-:Y:S01]  /*41f0*/  FFMA.FTZ R4, R21, UR6, -R5 ;  /* 0x0000000615047c23 */ /* 0x002fe20008010805 */
[----:B------:R-:W-:Y:S02]  /*4200*/  FMNMX.FTZ R3, R104, R3, !PT ;  /* 0x0000000368037209 */ /* 0x000fe40007810000 */
[----:B------:R-:W-:Y:S01]  /*4210*/  FMNMX.FTZ R2, R83, R2, !PT ;  /* 0x0000000253027209 */ /* 0x000fe20007810000 */
[----:B------:R1:W-:Y:S01]  /*4220*/  MUFU.EX2 R228, R4 ;  /* 0x0000000400e47308 */ /* 0x0003e20000000800 */
[----:B------:R-:W-:-:S02]  /*4230*/  ISETP.GE.AND P5, PT, R40, R9, PT ;  /* 0x000000092800720c */ /* 0x000fc40003fa6270 */
[----:B------:R-:W-:Y:S01]  /*4240*/  FSEL R111, R233, -INF , !P0 ;  /* 0xff800000e96f7808 */ /* 0x000fe20004000000 */
[----:B------:R-:W-:Y:S01]  /*4250*/  IMAD.MOV.U32 R233, RZ, RZ, R152 ;  /* 0x000000ffffe97224 */ /* 0x000fe200078e0098 */
[----:B------:R-:W-:Y:S02]  /*4260*/  FMNMX.FTZ R3, R107, R3, !PT ;  /* 0x000000036b037209 */ /* 0x000fe40007810000 */
[----:B------:R-:W-:Y:S02]  /*4270*/  FMNMX.FTZ R2, R91, R2, !PT ;  /* 0x000000025b027209 */ /* 0x000fe40007810000 */
[----:B------:R-:W-:Y:S02]  /*4280*/  FSEL R110, R129, -INF , !P1 ;  /* 0xff800000816e7808 */ /* 0x000fe40004800000 */
[----:B------:R-:W-:Y:S02]  /*4290*/  ISETP.GE.AND P1, PT, R62, R8, PT ;  /* 0x000000083e00720c */ /* 0x000fe40003f26270 */
[----:B------:R-:W-:-:S02]  /*42a0*/  P2R R10, PR, RZ, 0x20 ;  /* 0x00000020ff0a7803 */ /* 0x000fc40000000000 */
[----:B------:R-:W-:Y:S01]  /*42b0*/  ISETP.GE.AND P0, PT, R63, R8, PT ;  /* 0x000000083f00720c */ /* 0x000fe20003f06270 */
[----:B-1----:R-:W-:Y:S01]  /*42c0*/  FFMA.FTZ R4, R22, UR6, -R5 ;  /* 0x0000000616047c23 */ /* 0x002fe20008010805 */
[----:B------:R-:W-:Y:S02]  /*42d0*/  FMNMX.FTZ R3, R111, R3, !PT ;  /* 0x000000036f037209 */ /* 0x000fe40007810000 */
[----:B------:R-:W-:Y:S01]  /*42e0*/  FMNMX.FTZ R2, R93, R2, !PT ;  /* 0x000000025d027209 */ /* 0x000fe20007810000 */
[----:B------:R1:W-:Y:S01]  /*42f0*/  MUFU.EX2 R209, R4 ;  /* 0x0000000400d17308 */ /* 0x0003e20000000800 */
[----:B------:R-:W-:Y:S02]  /*4300*/  FSEL R129, R188, -INF , !P1 ;  /* 0xff800000bc817808 */ /* 0x000fe40004800000 */
[----:B------:R-:W-:Y:S02]  /*4310*/  FSEL R113, R113, -INF , !P0 ;  /* 0xff80000071717808 */ /* 0x000fe40004000000 */
[----:B------:R-:W-:-:S02]  /*4320*/  FMNMX.FTZ R3, R110, R3, !PT ;  /* 0x000000036e037209 */ /* 0x000fc40007810000 */
[----:B------:R-:W-:Y:S01]  /*4330*/  ISETP.NE.AND P1, PT, R10, RZ, PT ;  /* 0x000000ff0a00720c */ /* 0x000fe20003f25270 */
[----:B------:R-:W-:Y:S01]  /*4340*/  FFMA.FTZ R10, R85, UR6, -R5 ;  /* 0x00000006550a7c23 */ /* 0x000fe20008010805 */
[----:B------:R-:W-:Y:S02]  /*4350*/  FMNMX.FTZ R2, R96, R2, !PT ;  /* 0x0000000260027209 */ /* 0x000fe40007810000 */
[----:B------:R-:W-:Y:S01]  /*4360*/  ISETP.GE.AND P0, PT, R66, R8, PT ;  /* 0x000000084200720c */ /* 0x000fe20003f06270 */
[----:B------:R-:W-:Y:S01]  /*4370*/  MUFU.EX2 R198, R10 ;  /* 0x0000000a00c67308 */ /* 0x000fe20000000800 */
[----:B------:R-:W-:Y:S02]  /*4380*/  FMNMX.FTZ R3, R113, R3, !PT ;  /* 0x0000000371037209 */ /* 0x000fe40007810000 */
[----:B------:R-:W-:Y:S01]  /*4390*/  FSEL R80, R206, -INF , !P1 ;  /* 0xff800000ce507808 */ /* 0x000fe20004800000 */
[----:B------:R-:W-:Y:S02]  /*43a0*/  IMAD.MOV.U32 R206, RZ, RZ, R149 ;  /* 0x000000ffffce7224 */ /* 0x000fe400078e0095 */
[----:B-1----:R-:W-:Y:S01]  /*43b0*/  FFMA.FTZ R4, R23, UR6, -R5 ;  /* 0x0000000617047c23 */ /* 0x002fe20008010805 */
[----:B------:R-:W-:-:S02]  /*43c0*/  FMNMX.FTZ R2, R95, R2, !PT ;  /* 0x000000025f027209 */ /* 0x000fc40007810000 */
[----:B------:R-:W-:Y:S01]  /*43d0*/  FSEL R130, R189, -INF , !P0 ;  /* 0xff800000bd827808 */ /* 0x000fe20004000000 */
[----:B------:R1:W-:Y:S01]  /*43e0*/  MUFU.EX2 R208, R4 ;  /* 0x0000000400d07308 */ /* 0x0003e20000000800 */
[----:B------:R-:W-:Y:S02]  /*43f0*/  FMNMX.FTZ R3, R129, R3, !PT ;  /* 0x0000000381037209 */ /* 0x000fe40007810000 */
[----:B------:R-:W-:Y:S02]  /*4400*/  FMNMX.FTZ R2, R80, R2, !PT ;  /* 0x0000000250027209 */ /* 0x000fe40007810000 */
[-C--:B------:R-:W-:Y:S02]  /*4410*/  ISETP.GE.AND P5, PT, R44, R9.reuse, PT ;  /* 0x000000092c00720c */ /* 0x080fe40003fa6270 */
[----:B------:R-:W-:Y:S01]  /*4420*/  FSEL R85, R242, -INF , !P4 ;  /* 0xff800000f2557808 */ /* 0x000fe20006000000 */
[----:B------:R-:W-:Y:S01]  /*4430*/  IMAD.MOV.U32 R242, RZ, RZ, R145 ;  /* 0x000000fffff27224 */ /* 0x000fe200078e0091 */
[----:B------:R-:W-:-:S02]  /*4440*/  ISETP.GE.AND P3, PT, R52, R9, PT ;  /* 0x000000093400720c */ /* 0x000fc40003f66270 */
[-C--:B------:R-:W-:Y:S02]  /*4450*/  ISETP.GE.AND P1, PT, R55, R9.reuse, PT ;  /* 0x000000093700720c */ /* 0x080fe40003f26270 */
[----:B------:R-:W-:Y:S01]  /*4460*/  FSEL R94, R210, -INF , !P3 ;  /* 0xff800000d25e7808 */ /* 0x000fe20005800000 */
[----:B------:R-:W-:Y:S01]  /*4470*/  IMAD.MOV.U32 R210, RZ, RZ, R139 ;  /* 0x000000ffffd27224 */ /* 0x000fe200078e008b */
[-C--:B------:R-:W-:Y:S01]  /*4480*/  ISETP.GE.AND P0, PT, R54, R9.reuse, PT ;  /* 0x000000093600720c */ /* 0x080fe20003f06270 */
[----:B-1----:R-:W-:Y:S01]  /*4490*/  FFMA.FTZ R4, R24, UR6, -R5 ;  /* 0x0000000618047c23 */ /* 0x002fe20008010805 */
[----:B------:R-:W-:Y:S01]  /*44a0*/  FSEL R99, R246, -INF , !P1 ;  /* 0xff800000f6637808 */ /* 0x000fe20004800000 */
[----:B------:R-:W-:Y:S01]  /*44b0*/  IMAD.MOV.U32 R246, RZ, RZ, R132 ;  /* 0x000000fffff67224 */ /* 0x000fe200078e0084 */
[-C--:B------:R-:W-:Y:S01]  /*44c0*/  ISETP.GE.AND P4, PT, R57, R9.reuse, PT ;  /* 0x000000093900720c */ /* 0x080fe20003f86270 */
[----:B------:R1:W-:Y:S01]  /*44d0*/  MUFU.EX2 R205, R4 ;  /* 0x0000000400cd7308 */ /* 0x0003e20000000800 */
[----:B------:R-:W-:Y:S01]  /*44e0*/  FSEL R100, R247, -INF , !P0 ;  /* 0xff800000f7647808 */ /* 0x000fe20004000000 */
[----:B------:R-:W-:Y:S01]  /*44f0*/  IMAD.MOV.U32 R247, RZ, RZ, R128 ;  /* 0x000000fffff77224 */ /* 0x000fe200078e0080 */
[----:B------:R-:W-:-:S02]  /*4500*/  ISETP.GE.AND P3, PT, R58, R9, PT ;  /* 0x000000093a00720c */ /* 0x000fc40003f66270 */
[-C--:B------:R-:W-:Y:S02]  /*4510*/  ISETP.GE.AND P1, PT, R64, R9.reuse, PT ;  /* 0x000000094000720c */ /* 0x080fe40003f26270 */
[----:B------:R-:W-:Y:S02]  /*4520*/  FSEL R106, R106, -INF , !P3 ;  /* 0xff8000006a6a7808 */ /* 0x000fe40005800000 */
[----:B------:R-:W-:Y:S02]  /*4530*/  ISETP.GE.AND P3, PT, R66, R9, PT ;  /* 0x000000094200720c */ /* 0x000fe40003f66270 */
[----:B---3--:R-:W-:Y:S02]  /*4540*/  F2FP.F16.F32.PACK_AB R19, R167, R166 ;  /* 0x000000a6a713723e */ /* 0x008fe400000000ff */
[----:B------:R-:W-:Y:S01]  /*4550*/  FSEL R119, R191, -INF , !P3 ;  /* 0xff800000bf777808 */ /* 0x000fe20005800000 */
[----:B------:R-:W-:Y:S02]  /*4560*/  IMAD.MOV.U32 R191, RZ, RZ, R117 ;  /* 0x000000ffffbf7224 */ /* 0x000fe400078e0075 */
[----:B-1----:R-:W-:-:S04]  /*4570*/  FFMA.FTZ R4, R45, UR6, -R5 ;  /* 0x000000062d047c23 */ /* 0x002fc80008010805 */
[----:B------:R1:W-:Y:S02]  /*4580*/  MUFU.EX2 R202, R4 ;  /* 0x0000000400ca7308 */ /* 0x0003e40000000800 */
[----:B-1----:R-:W-:-:S06]  /*4590*/  FFMA.FTZ R4, R46, UR6, -R5 ;  /* 0x000000062e047c23 */ /* 0x002fcc0008010805 */
[----:B------:R1:W-:Y:S02]  /*45a0*/  MUFU.EX2 R201, R4 ;  /* 0x0000000400c97308 */ /* 0x0003e40000000800 */
[----:B-1----:R-:W-:Y:S01]  /*45b0*/  FFMA.FTZ R4, R81, UR6, -R5 ;  /* 0x0000000651047c23 */ /* 0x002fe20008010805 */
[----:B------:R-:W-:Y:S01]  /*45c0*/  FSEL R81, R207, -INF , !P6 ;  /* 0xff800000cf517808 */ /* 0x000fe20007000000 */
[----:B------:R-:W-:Y:S01]  /*45d0*/  IMAD.MOV.U32 R207, RZ, RZ, R148 ;  /* 0x000000ffffcf7224 */ /* 0x000fe200078e0094 */
[----:B------:R-:W-:-:S03]  /*45e0*/  ISETP.GE.AND P6, PT, R59, R9, PT ;  /* 0x000000093b00720c */ /* 0x000fc60003fc6270 */
[----:B------:R1:W-:Y:S01]  /*45f0*/  MUFU.EX2 R200, R4 ;  /* 0x0000000400c87308 */ /* 0x0003e20000000800 */
[----:B------:R-:W-:Y:S02]  /*4600*/  FMNMX.FTZ R2, R81, R2, !PT ;  /* 0x0000000251027209 */ /* 0x000fe40007810000 */
[----:B------:R-:W-:Y:S02]  /*4610*/  FSEL R105, R105, -INF , !P6 ;  /* 0xff80000069697808 */ /* 0x000fe40007000000 */
[----:B------:R-:W-:Y:S02]  /*4620*/  FMNMX.FTZ R2, R85, R2, !PT ;  /* 0x0000000255027209 */ /* 0x000fe40007810000 */
[----:B------:R-:W-:Y:S02]  /*4630*/  ISETP.NE.AND P6, PT, R112, RZ, PT ;  /* 0x000000ff7000720c */ /* 0x000fe40003fc5270 */
[----:B------:R-:W-:Y:S01]  /*4640*/  FSEL R112, R249, -INF , !P1 ;  /* 0xff800000f9707808 */ /* 0x000fe20004800000 */
[----:B-1----:R-:W-:-:S04]  /*4650*/  FFMA.FTZ R4, R84, UR6, -R5 ;  /* 0x0000000654047c23 */ /* 0x002fc80008010805 */
[----:B------:R1:W-:Y:S02]  /*4660*/  MUFU.EX2 R199, R4 ;  /* 0x0000000400c77308 */ /* 0x0003e40000000800 */
[----:B-1----:R-:W-:Y:S01]  /*4670*/  FMNMX.FTZ R4, R130, R3, !PT ;  /* 0x0000000382047209 */ /* 0x002fe20007810000 */
[----:B------:R-:W-:Y:S01]  /*4680*/  FFMA.FTZ R3, R86, UR6, -R5 ;  /* 0x0000000656037c23 */ /* 0x000fe20008010805 */
[----:B------:R-:W-:Y:S01]  /*4690*/  FSEL R86, R243, -INF , !P5 ;  /* 0xff800000f3567808 */ /* 0x000fe20006800000 */
[----:B------:R-:W-:Y:S01]  /*46a0*/  IMAD.MOV.U32 R243, RZ, RZ, R144 ;  /* 0x000000fffff37224 */ /* 0x000fe200078e0090 */
[----:B------:R-:W-:Y:S02]  /*46b0*/  ISETP.GE.AND P5, PT, R56, R9, PT ;  /* 0x000000093800720c */ /* 0x000fe40003fa6270 */
[----:B------:R1:W-:Y:S01]  /*46c0*/  MUFU.EX2 R197, R3 ;  /* 0x0000000300c57308 */ /* 0x0003e20000000800 */
[----:B------:R-:W-:Y:S01]  /*46d0*/  FMNMX.FTZ R2, R86, R2, !PT ;  /* 0x0000000256027209 */ /* 0x000fe20007810000 */
[----:B------:R-:W2:Y:S01]  /*46e0*/  SHFL.BFLY PT, R11, R4, 0x2, 0x1f ;  /* 0x0c401f00040b7f89 */ /* 0x000ea200000e0000 */
[----:B------:R-:W-:-:S02]  /*46f0*/  P2R R10, PR, RZ, 0x20 ;  /* 0x00000020ff0a7803 */ /* 0x000fc40000000000 */
[----:B------:R-:W-:Y:S02]  /*4700*/  FMNMX.FTZ R2, R94, R2, !PT ;  /* 0x000000025e027209 */ /* 0x000fe40007810000 */
[----:B------:R-:W-:Y:S02]  /*4710*/  ISETP.NE.AND P0, PT, R10, RZ, PT ;  /* 0x000000ff0a00720c */ /* 0x000fe40003f05270 */
[-C--:B------:R-:W-:Y:S02]  /*4720*/  ISETP.GE.AND P5, PT, R61, R9.reuse, PT ;  /* 0x000000093d00720c */ /* 0x080fe40003fa6270 */
[----:B------:R-:W-:Y:S01]  /*4730*/  FSEL R102, R223, -INF , !P0 ;  /* 0xff800000df667808 */ /* 0x000fe20004000000 */
[----:B------:R-:W-:Y:S01]  /*4740*/  IMAD.MOV.U32 R223, RZ, RZ, R124 ;  /* 0x000000ffffdf7224 */ /* 0x000fe200078e007c */
[----:B------:R-:W-:Y:S01]  /*4750*/  FSEL R108, R234, -INF , !P5 ;  /* 0xff800000ea6c7808 */ /* 0x000fe20006800000 */
[----:B------:R-:W-:Y:S01]  /*4760*/  IMAD.MOV.U32 R234, RZ, RZ, R121 ;  /* 0x000000ffffea7224 */ /* 0x000fe200078e0079 */
[----:B------:R-:W-:Y:S01]  /*4770*/  ISETP.GE.AND P0, PT, R63, R9, PT ;  /* 0x000000093f00720c */ /* 0x000fe20003f06270 */
[----:B-1----:R-:W-:-:S03]  /*4780*/  FFMA.FTZ R3, R51, UR6, -R5 ;  /* 0x0000000633037c23 */ /* 0x002fc60008010805 */
[----:B------:R-:W-:Y:S01]  /*4790*/  FSEL R115, R115, -INF , !P0 ;  /* 0xff80000073737808 */ /* 0x000fe20004000000 */
[----:B------:R1:W-:Y:S01]  /*47a0*/  MUFU.EX2 R196, R3 ;  /* 0x0000000300c47308 */ /* 0x0003e20000000800 */
[----:B--2---:R-:W-:-:S05]  /*47b0*/  FMNMX.FTZ R4, R4, R11, !PT ;  /* 0x0000000b04047209 */ /* 0x004fca0007810000 */
[----:B------:R-:W2:Y:S01]  /*47c0*/  SHFL.BFLY PT, R136, R4, 0x1, 0x1f ;  /* 0x0c201f0004887f89 */ /* 0x000ea200000e0000 */
[----:B-1----:R-:W-:Y:S01]  /*47d0*/  FFMA.FTZ R3, R87, UR6, -R5 ;  /* 0x0000000657037c23 */ /* 0x002fe20008010805 */
[----:B------:R-:W-:Y:S01]  /*47e0*/  FSEL R87, R211, -INF , !P2 ;  /* 0xff800000d3577808 */ /* 0x000fe20005000000 */
[----:B------:R-:W-:Y:S01]  /*47f0*/  IMAD.MOV.U32 R211, RZ, RZ, R133 ;  /* 0x000000ffffd37224 */ /* 0x000fe200078e0085 */
[----:B------:R-:W-:Y:S01]  /*4800*/  ISETP.GE.AND P2, PT, R65, R9, PT ;  /* 0x000000094100720c */ /* 0x000fe20003f46270 */
[----:B------:R1:W-:Y:S01]  /*4810*/  MUFU.EX2 R189, R3 ;  /* 0x0000000300bd7308 */ /* 0x0003e20000000800 */
[----:B------:R-:W-:Y:S02]  /*4820*/  FMNMX.FTZ R2, R87, R2, !PT ;  /* 0x0000000257027209 */ /* 0x000fe40007810000 */
[----:B------:R-:W-:Y:S01]  /*4830*/  FSEL R109, R235, -INF , !P2 ;  /* 0xff800000eb6d7808 */ /* 0x000fe20005000000 */
[----:B------:R-:W-:Y:S01]  /*4840*/  IMAD.MOV.U32 R235, RZ, RZ, R116 ;  /* 0x000000ffffeb7224 */ /* 0x000fe200078e0074 */
[----:B------:R-:W-:-:S04]  /*4850*/  FMNMX.FTZ R2, R99, R2, !PT ;  /* 0x0000000263027209 */ /* 0x000fc80007810000 */
[----:B------:R-:W-:Y:S02]  /*4860*/  FMNMX.FTZ R2, R100, R2, !PT ;  /* 0x0000000264027209 */ /* 0x000fe40007810000 */
[----:B--2---:R-:W-:Y:S01]  /*4870*/  FMNMX.FTZ R136, R4, R136, !PT ;  /* 0x0000008804887209 */ /* 0x004fe20007810000 */
[----:B-1----:R-:W-:-:S04]  /*4880*/  FFMA.FTZ R3, R60, UR6, -R5 ;  /* 0x000000063c037c23 */ /* 0x002fc80008010805 */
[C---:B------:R-:W-:Y:S01]  /*4890*/  FMUL.FTZ R4, R136.reuse, UR6 ;  /* 0x0000000688047c20 */ /* 0x040fe20008410000 */
[----:B------:R-:W-:Y:S01]  /*48a0*/  FSETP.NEU.FTZ.AND P0, PT, R136, -INF , PT ;  /* 0xff8000008800780b */ /* 0x000fe20003f1d000 */
[----:B------:R1:W-:Y:S03]  /*48b0*/  MUFU.EX2 R188, R3 ;  /* 0x0000000300bc7308 */ /* 0x0003e60000000800 */
[----:B------:R-:W-:-:S05]  /*48c0*/  FSEL R4, R4, RZ, P0 ;  /* 0x000000ff04047208 */ /* 0x000fca0000000000 */
[----:B------:R-:W-:-:S04]  /*48d0*/  FFMA.FTZ R10, R29, UR6, -R4 ;  /* 0x000000061d0a7c23 */ /* 0x000fc80008010804 */
        /* <DEDUP_REMOVED lines=9> */
[----:B------:R-:W-:-:S04]  /*4970*/  FMNMX.FTZ R2, R102, R2, !PT ;  /* 0x0000000266027209 */ /* 0x000fc80007810000 */
[----:B------:R-:W-:-:S04]  /*4980*/  FMNMX.FTZ R2, R105, R2, !PT ;  /* 0x0000000269027209 */ /* 0x000fc80007810000 */
[----:B------:R-:W-:-:S04]  /*4990*/  FMNMX.FTZ R2, R106, R2, !PT ;  /* 0x000000026a027209 */ /* 0x000fc80007810000 */
[----:B------:R-:W-:Y:S01]  /*49a0*/  FMNMX.FTZ R2, R108, R2, !PT ;  /* 0x000000026c027209 */ /* 0x000fe20007810000 */
[----:B-1----:R-:W-:-:S03]  /*49b0*/  FFMA.FTZ R3, R67, UR6, -R5 ;  /* 0x0000000643037c23 */ /* 0x002fc60008010805 */
[----:B------:R-:W-:Y:S01]  /*49c0*/  FMNMX.FTZ R2, R109, R2, !PT ;  /* 0x000000026d027209 */ /* 0x000fe20007810000 */
[----:B------:R1:W-:Y:S03]  /*49d0*/  MUFU.EX2 R186, R3 ;  /* 0x0000000300ba7308 */ /* 0x0003e60000000800 */
[----:B------:R-:W-:-:S04]  /*49e0*/  FMNMX.FTZ R2, R112, R2, !PT ;  /* 0x0000000270027209 */ /* 0x000fc80007810000 */
[----:B------:R-:W-:-:S04]  /*49f0*/  FMNMX.FTZ R2, R115, R2, !PT ;  /* 0x0000000273027209 */ /* 0x000fc80007810000 */
[----:B------:R-:W-:-:S04]  /*4a00*/  FMNMX.FTZ R2, R116, R2, !PT ;  /* 0x0000000274027209 */ /* 0x000fc80007810000 */
[----:B------:R-:W-:Y:S01]  /*4a10*/  FMNMX.FTZ R2, R119, R2, !PT ;  /* 0x0000000277027209 */ /* 0x000fe20007810000 */
[----:B-1----:R-:W-:-:S04]  /*4a20*/  FFMA.FTZ R3, R89, UR6, -R5 ;  /* 0x0000000659037c23 */ /* 0x002fc80008010805 */
[----:B------:R-:W1:Y:S01]  /*4a30*/  SHFL.BFLY PT, R11, R2, 0x2, 0x1f ;  /* 0x0c401f00020b7f89 */ /* 0x000e6200000e0000 */
[----:B------:R2:W-:Y:S02]  /*4a40*/  MUFU.EX2 R185, R3 ;  /* 0x0000000300b97308 */ /* 0x0005e40000000800 */
[----:B--2---:R-:W-:-:S06]  /*4a50*/  FFMA.FTZ R3, R68, UR6, -R5 ;  /* 0x0000000644037c23 */ /* 0x004fcc0008010805 */
[----:B------:R2:W-:Y:S01]  /*4a60*/  MUFU.EX2 R184, R3 ;  /* 0x0000000300b87308 */ /* 0x0005e20000000800 */
[----:B-1----:R-:W-:-:S05]  /*4a70*/  FMNMX.FTZ R2, R2, R11, !PT ;  /* 0x0000000b02027209 */ /* 0x002fca0007810000 */
[----:B------:R-:W1:Y:S01]  /*4a80*/  SHFL.BFLY PT, R10, R2, 0x1, 0x1f ;  /* 0x0c201f00020a7f89 */ /* 0x000e6200000e0000 */
[----:B--2---:R-:W-:-:S04]  /*4a90*/  FFMA.FTZ R3, R90, UR6, -R5 ;  /* 0x000000065a037c23 */ /* 0x004fc80008010805 */
[----:B------:R2:W-:Y:S01]  /*4aa0*/  MUFU.EX2 R183, R3 ;  /* 0x0000000300b77308 */ /* 0x0005e20000000800 */
[----:B-1----:R-:W-:Y:S01]  /*4ab0*/  FMNMX.FTZ R84, R2, R10, !PT ;  /* 0x0000000a02547209 */ /* 0x002fe20007810000 */
[----:B------:R-:W-:Y:S01]  /*4ac0*/  FFMA.FTZ R2, R14, UR6, -R4 ;  /* 0x000000060e027c23 */ /* 0x000fe20008010804 */
[----:B------:R-:W-:Y:S02]  /*4ad0*/  IMAD R10, R214, 0x20, R182 ;  /* 0x00000020d60a7824 */ /* 0x000fe400078e02b6 */
[----:B------:R-:W-:-:S03]  /*4ae0*/  FSETP.NEU.FTZ.AND P0, PT, R84, -INF , PT ;  /* 0xff8000005400780b */ /* 0x000fc60003f1d000 */
[----:B------:R1:W-:Y:S01]  /*4af0*/  MUFU.EX2 R179, R2 ;  /* 0x0000000200b37308 */ /* 0x0003e20000000800 */
[----:B--2---:R-:W-:-:S07]  /*4b00*/  FFMA.FTZ R3, R15, UR6, -R4 ;  /* 0x000000060f037c23 */ /* 0x004fce0008010804 */
[----:B------:R2:W-:Y:S01]  /*4b10*/  MUFU.EX2 R128, R3 ;  /* 0x0000000300807308 */ /* 0x0005e20000000800 */
[----:B-1----:R-:W-:-:S07]  /*4b20*/  FFMA.FTZ R2, R13, UR6, -R4 ;  /* 0x000000060d027c23 */ /* 0x002fce0008010804 */
[----:B------:R1:W-:Y:S01]  /*4b30*/  MUFU.EX2 R182, R2 ;  /* 0x0000000200b67308 */ /* 0x0003e20000000800 */
[----:B--2---:R-:W-:-:S07]  /*4b40*/  FFMA.FTZ R3, R48, UR6, -R4 ;  /* 0x0000000630037c23 */ /* 0x004fce0008010804 */
[----:B------:R2:W-:Y:S01]  /*4b50*/  MUFU.EX2 R126, R3 ;  /* 0x00000003007e7308 */ /* 0x0005e20000000800 */
[----:B-1----:R-:W-:-:S05]  /*4b60*/  IMAD.IADD R2, R213, 0x1, R10 ;  /* 0x00000001d5027824 */ /* 0x002fca00078e020a */
[----:B------:R-:W-:Y:S01]  /*4b70*/  LEA R213, R2, UR4, 0x1 ;  /* 0x0000000402d57c11 */ /* 0x000fe2000f8e08ff */
[----:B------:R-:W-:Y:S01]  /*4b80*/  FFMA.FTZ R2, R169, UR6, -R5 ;  /* 0x00000006a9027c23 */ /* 0x000fe20008010805 */
[----:B--2---:R-:W-:-:S03]  /*4b90*/  FFMA.FTZ R3, R50, UR6, -R4 ;  /* 0x0000000632037c23 */ /* 0x004fc60008010804 */
[----:B------:R-:W-:Y:S01]  /*4ba0*/  IMAD R214, R0, 0x2, R213 ;  /* 0x0000000200d67824 */ /* 0x000fe200078e02d5 */
[----:B------:R-:W-:Y:S01]  /*4bb0*/  LDSM.16.MT88.4 R20, [R213+0x4000] ;  /* 0x00400000d514783b */ /* 0x000fe20000004200 */
[----:B------:R1:W-:Y:S03]  /*4bc0*/  MUFU.EX2 R135, R3 ;  /* 0x0000000300877308 */ /* 0x0003e60000000800 */
[----:B------:R-:W-:Y:S04]  /*4bd0*/  LDSM.16.MT88.4 R32, [R214+0x4400] ;  /* 0x00440000d620783b */ /* 0x000fe80000004200 */
[----:B------:R-:W-:Y:S01]  /*4be0*/  LDSM.16.MT88.4 R148, [R213+0x5c00] ;  /* 0x005c0000d594783b */ /* 0x000fe20000004200 */
[----:B-1----:R-:W-:-:S04]  /*4bf0*/  FFMA.FTZ R3, R49, UR6, -R4 ;  /* 0x0000000631037c23 */ /* 0x002fc80008010804 */
[----:B------:R1:W2:Y:S02]  /*4c00*/  MUFU.EX2 R139, R3 ;  /* 0x00000003008b7308 */ /* 0x0002a40000000800 */
[----:B-1----:R-:W-:Y:S01]  /*4c10*/  FFMA.FTZ R3, R47, UR6, -R4 ;  /* 0x000000062f037c23 */ /* 0x002fe20008010804 */
[----:B--2---:R-:W-:-:S05]  /*4c20*/  F2FP.F16.F32.PACK_AB R14, R139, R135 ;  /* 0x000000878b0e723e */ /* 0x004fca00000000ff */
[----:B------:R1:W-:Y:S02]  /*4c30*/  MUFU.EX2 R160, R3 ;  /* 0x0000000300a07308 */ /* 0x0003e40000000800 */
[----:B-1----:R-:W-:-:S06]  /*4c40*/  FFMA.FTZ R3, R30, UR6, -R4 ;  /* 0x000000061e037c23 */ /* 0x002fcc0008010804 */
[----:B------:R1:W-:Y:S02]  /*4c50*/  MUFU.EX2 R161, R3 ;  /* 0x0000000300a17308 */ /* 0x0003e40000000800 */
[--C-:B-1----:R-:W-:Y:S02]  /*4c60*/  FFMA.FTZ R3, R28, UR6, -R4.reuse ;  /* 0x000000061c037c23 */ /* 0x102fe40008010804 */
[----:B------:R-:W-:Y:S04]  /*4c70*/  LDSM.16.MT88.4 R28, [R213+0x4400] ;  /* 0x00440000d51c783b */ /* 0x000fe80000004200 */
[----:B------:R1:W-:Y:S02]  /*4c80*/  MUFU.EX2 R163, R3 ;  /* 0x0000000300a37308 */ /* 0x0003e40000000800 */
[----:B-1----:R-:W-:-:S06]  /*4c90*/  FFMA.FTZ R3, R27, UR6, -R4 ;  /* 0x000000061b037c23 */ /* 0x002fcc0008010804 */
[----:B------:R1:W-:Y:S02]  /*4ca0*/  MUFU.EX2 R175, R3 ;  /* 0x0000000300af7308 */ /* 0x0003e40000000800 */
[----:B-1----:R-:W-:-:S06]  /*4cb0*/  FFMA.FTZ R3, R26, UR6, -R4 ;  /* 0x000000061a037c23 */ /* 0x002fcc0008010804 */
[----:B------:R1:W-:Y:S02]  /*4cc0*/  MUFU.EX2 R177, R3 ;  /* 0x0000000300b17308 */ /* 0x0003e40000000800 */
[--C-:B-1----:R-:W-:Y:S02]  /*4cd0*/  FFMA.FTZ R3, R25, UR6, -R4.reuse ;  /* 0x0000000619037c23 */ /* 0x102fe40008010804 */
[----:B------:R-:W1:Y:S04]  /*4ce0*/  LDSM.16.MT88.4 R24, [R214+0x4000] ;  /* 0x00400000d618783b */ /* 0x000e680000004200 */
[----:B------:R2:W-:Y:S02]  /*4cf0*/  MUFU.EX2 R178, R3 ;  /* 0x0000000300b27308 */ /* 0x0005e40000000800 */
[----:B--2---:R-:W-:Y:S01]  /*4d00*/  FFMA.FTZ R3, R17, UR6, -R4 ;  /* 0x0000000611037c23 */ /* 0x004fe20008010804 */
[----:B------:R-:W-:-:S05]  /*4d10*/  F2FP.F16.F32.PACK_AB R17, R164, R165 ;  /* 0x000000a5a411723e */ /* 0x000fca00000000ff */
[----:B------:R2:W-:Y:S02]  /*4d20*/  MUFU.EX2 R181, R3 ;  /* 0x0000000300b57308 */ /* 0x0005e40000000800 */
[----:B--2---:R-:W-:-:S05]  /*4d30*/  FMUL.FTZ R3, R84, UR6 ;  /* 0x0000000654037c20 */ /* 0x004fca0008410000 */
[----:B------:R-:W-:-:S05]  /*4d40*/  FSEL R3, R3, RZ, P0 ;  /* 0x000000ff03037208 */ /* 0x000fca0000000000 */
[--C-:B------:R-:W-:Y:S01]  /*4d50*/  FFMA.FTZ R0, R16, UR6, -R3.reuse ;  /* 0x0000000610007c23 */ /* 0x100fe20008010803 */
[----:B------:R-:W-:Y:S01]  /*4d60*/  FFMA.FTZ R10, R12, UR6, -R3 ;  /* 0x000000060c0a7c23 */ /* 0x000fe20008010803 */
[----:B------:R-:W-:Y:S02]  /*4d70*/  F2FP.F16.F32.PACK_AB R12, R126, R128 ;  /* 0x000000807e0c723e */ /* 0x000fe400000000ff */
[----:B------:R2:W-:Y:S01]  /*4d80*/  MUFU.EX2 R11, R0 ;  /* 0x00000000000b7308 */ /* 0x0005e20000000800 */
[----:B------:R-:W-:-:S07]  /*4d90*/  F2FP.F16.F32.PACK_AB R16, R248, R171 ;  /* 0x000000abf810723e */ /* 0x000fce00000000ff */
[----:B------:R-:W3:Y:S01]  /*4da0*/  MUFU.EX2 R114, R10 ;  /* 0x0000000a00727308 */ /* 0x000ee20000000800 */
[----:B--2---:R-:W-:-:S07]  /*4db0*/  FFMA.FTZ R0, R72, UR6, -R3 ;  /* 0x0000000648007c23 */ /* 0x004fce0008010803 */
[----:B------:R2:W-:Y:S01]  /*4dc0*/  MUFU.EX2 R118, R0 ;  /* 0x0000000000767308 */ /* 0x0005e20000000800 */
[----:B---3--:R-:W-:Y:S01]  /*4dd0*/  F2FP.F16.F32.PACK_AB R13, R11, R114 ;  /* 0x000000720b0d723e */ /* 0x008fe200000000ff */
[----:B------:R-:W-:-:S06]  /*4de0*/  FADD.FTZ R10, R171, R248 ;  /* 0x000000f8ab0a7221 */ /* 0x000fcc0000010000 */
[----:B------:R-:W-:Y:S01]  /*4df0*/  MUFU.EX2 R248, R2 ;  /* 0x0000000200f87308 */ /* 0x000fe20000000800 */
[----:B--2---:R-:W-:-:S07]  /*4e00*/  FFMA.FTZ R0, R70, UR6, -R3 ;  /* 0x0000000646007c23 */ /* 0x004fce0008010803 */
[----:B------:R2:W3:Y:S02]  /*4e10*/  MUFU.EX2 R122, R0 ;  /* 0x00000000007a7308 */ /* 0x0004e40000000800 */
[----:B--2---:R-:W-:Y:S01]  /*4e20*/  FFMA.FTZ R0, R18, UR6, -R4 ;  /* 0x0000000612007c23 */ /* 0x004fe20008010804 */
[----:B---3--:R-:W-:Y:S02]  /*4e30*/  F2FP.F16.F32.PACK_AB R15, R122, R118 ;  /* 0x000000767a0f723e */ /* 0x008fe400000000ff */
[----:B------:R-:W-:-:S03]  /*4e40*/  F2FP.F16.F32.PACK_AB R18, R141, R140 ;  /* 0x0000008c8d12723e */ /* 0x000fc600000000ff */
[----:B------:R2:W-:Y:S02]  /*4e50*/  MUFU.EX2 R176, R0 ;  /* 0x0000000000b07308 */ /* 0x0005e40000000800 */
[C---:B-1----:R-:W-:Y:S06]  /*4e60*/  HMMA.16816.F32 R40, R12.reuse, R24, RZ ;  /* 0x000000180c28723c */ /* 0x042fec00000018ff */
[C---:B------:R-:W-:Y:S06]  /*4e70*/  HMMA.16816.F32 R44, R12.reuse, R22, RZ ;  /* 0x000000160c2c723c */ /* 0x040fec00000018ff */
[----:B------:R-:W-:Y:S01]  /*4e80*/  HMMA.16816.F32 R48, R12, R26, RZ ;  /* 0x0000001a0c30723c */ /* 0x000fe200000018ff */
[----:B--2---:R-:W-:-:S04]  /*4e90*/  FFMA.FTZ R0, R69, UR6, -R3 ;  /* 0x0000000645007c23 */ /* 0x004fc80008010803 */
[----:B------:R1:W-:Y:S01]  /*4ea0*/  MUFU.EX2 R127, R0 ;  /* 0x00000000007f7308 */ /* 0x0003e20000000800 */
[C---:B------:R-:W-:Y:S06]  /*4eb0*/  HMMA.16816.F32 R52, R16.reuse, R24, RZ ;  /* 0x000000181034723c */ /* 0x040fec00000018ff */
[----:B------:R-:W-:Y:S01]  /*4ec0*/  HMMA.16816.F32 R64, R16, R26, RZ ;  /* 0x0000001a1040723c */ /* 0x000fe200000018ff */
[----:B------:R-:W2:Y:S01]  /*4ed0*/  LDSM.16.MT88.4 R24, [R213+0x4800] ;  /* 0x00480000d518783b */ /* 0x000ea20000004200 */
[----:B-1----:R-:W-:-:S04]  /*4ee0*/  FFMA.FTZ R0, R37, UR6, -R3 ;  /* 0x0000000625007c23 */ /* 0x002fc80008010803 */
[----:B------:R-:W-:Y:S01]  /*4ef0*/  HMMA.16816.F32 R36, R12, R20, RZ ;  /* 0x000000140c24723c */ /* 0x000fe200000018ff */
[----:B------:R1:W3:Y:S06]  /*4f00*/  MUFU.EX2 R131, R0 ;  /* 0x0000000000837308 */ /* 0x0002ec0000000800 */
[----:B------:R-:W-:Y:S02]  /*4f10*/  F2FP.F16.F32.PACK_AB R12, R161, R160 ;  /* 0x000000a0a10c723e */ /* 0x000fe400000000ff */
[----:B------:R-:W-:Y:S01]  /*4f20*/  F2FP.F16.F32.PACK_AB R14, R163, R162 ;  /* 0x000000a2a30e723e */ /* 0x000fe200000000ff */
[----:B-1----:R-:W-:Y:S01]  /*4f30*/  FFMA.FTZ R0, R73, UR6, -R3 ;  /* 0x0000000649007c23 */ /* 0x002fe20008010803 */
[----:B---3--:R-:W-:-:S03]  /*4f40*/  F2FP.F16.F32.PACK_AB R13, R131, R127 ;  /* 0x0000007f830d723e */ /* 0x008fc600000000ff */
[----:B------:R1:W-:Y:S02]  /*4f50*/  MUFU.EX2 R133, R0 ;  /* 0x0000000000857308 */ /* 0x0003e40000000800 */
[----:B-1----:R-:W-:Y:S02]  /*4f60*/  FFMA.FTZ R0, R74, UR6, -R3 ;  /* 0x000000064a007c23 */ /* 0x002fe40008010803 */
[C---:B------:R-:W-:Y:S04]  /*4f70*/  HMMA.16816.F32 R72, R16.reuse, R20, RZ ;  /* 0x000000141048723c */ /* 0x040fe800000018ff */
[----:B------:R1:W3:Y:S02]  /*4f80*/  MUFU.EX2 R134, R0 ;  /* 0x0000000000867308 */ /* 0x0002e40000000800 */
[----:B-1----:R-:W-:Y:S01]  /*4f90*/  FFMA.FTZ R0, R71, UR6, -R4 ;  /* 0x0000000647007c23 */ /* 0x002fe20008010804 */
[----:B---3--:R-:W-:Y:S01]  /*4fa0*/  F2FP.F16.F32.PACK_AB R15, R134, R133 ;  /* 0x00000085860f723e */ /* 0x008fe200000000ff */
[----:B------:R-:W-:Y:S01]  /*4fb0*/  HMMA.16816.F32 R68, R16, R22, RZ ;  /* 0x000000161044723c */ /* 0x000fe200000018ff */
[----:B------:R-:W1:Y:S03]  /*4fc0*/  LDSM.16.MT88.4 R20, [R214+0x4800] ;  /* 0x00480000d614783b */ /* 0x000e660000004200 */
[----:B------:R3:W-:Y:S02]  /*4fd0*/  MUFU.EX2 R174, R0 ;  /* 0x0000000000ae7308 */ /* 0x0007e40000000800 */
[----:B------:R-:W-:Y:S01]  /*4fe0*/  HMMA.16816.F32 R56, R12, R32, R40 ;  /* 0x000000200c38723c */ /* 0x000fe20000001828 */
[----:B------:R-:W-:-:S02]  /*4ff0*/  F2FP.F16.F32.PACK_AB R16, R190, R191 ;  /* 0x000000bfbe10723e */ /* 0x000fc400000000ff */
[----:B------:R-:W-:Y:S02]  /*5000*/  F2FP.F16.F32.PACK_AB R17, R227, R236 ;  /* 0x000000ece311723e */ /* 0x000fe400000000ff */
[----:B------:R-:W-:Y:S01]  /*5010*/  F2FP.F16.F32.PACK_AB R18, R234, R235 ;  /* 0x000000ebea12723e */ /* 0x000fe200000000ff */
[----:B------:R-:W-:Y:S01]  /*5020*/  HMMA.16816.F32 R60, R12, R28, R36 ;  /* 0x0000001c0c3c723c */ /* 0x000fe20000001824 */
[----:B------:R-:W-:-:S05]  /*5030*/  F2FP.F16.F32.PACK_AB R19, R219, R218 ;  /* 0x000000dadb13723e */ /* 0x000fca00000000ff */
[----:B------:R-:W-:Y:S01]  /*5040*/  HMMA.16816.F32 R40, R12, R30, R44 ;  /* 0x0000001e0c28723c */ /* 0x000fe2000000182c */
[----:B---3--:R-:W-:-:S04]  /*5050*/  FFMA.FTZ R0, R76, UR6, -R4 ;  /* 0x000000064c007c23 */ /* 0x008fc80008010804 */
[----:B------:R3:W-:Y:S01]  /*5060*/  MUFU.EX2 R173, R0 ;  /* 0x0000000000ad7308 */ /* 0x0007e20000000800 */
[----:B------:R-:W-:Y:S06]  /*5070*/  HMMA.16816.F32 R44, R12, R34, R48 ;  /* 0x000000220c2c723c */ /* 0x000fec0000001830 */
[----:B------:R-:W-:Y:S01]  /*5080*/  HMMA.16816.F32 R72, R16, R28, R72 ;  /* 0x0000001c1048723c */ /* 0x000fe20000001848 */
[----:B------:R-:W-:Y:S02]  /*5090*/  F2FP.F16.F32.PACK_AB R12, R177, R175 ;  /* 0x000000afb10c723e */ /* 0x000fe400000000ff */
[----:B------:R-:W-:-:S03]  /*50a0*/  F2FP.F16.F32.PACK_AB R14, R181, R178 ;  /* 0x000000b2b50e723e */ /* 0x000fc600000000ff */
[----:B------:R-:W-:Y:S01]  /*50b0*/  HMMA.16816.F32 R48, R16, R30, R68 ;  /* 0x0000001e1030723c */ /* 0x000fe20000001844 */
[----:B------:R-:W-:Y:S01]  /*50c0*/  LDSM.16.MT88.4 R28, [R214+0x4c00] ;  /* 0x004c0000d61c783b */ /* 0x000fe20000004200 */
[----:B---3--:R-:W-:-:S04]  /*50d0*/  FFMA.FTZ R0, R77, UR6, -R4 ;  /* 0x000000064d007c23 */ /* 0x008fc80008010804 */
[----:B------:R-:W-:Y:S01]  /*50e0*/  HMMA.16816.F32 R36, R16, R34, R64 ;  /* 0x000000221024723c */ /* 0x000fe20000001840 */
[----:B------:R3:W-:Y:S02]  /*50f0*/  MUFU.EX2 R172, R0 ;  /* 0x0000000000ac7308 */ /* 0x0007e40000000800 */
[----:B---3--:R-:W-:-:S06]  /*5100*/  FFMA.FTZ R0, R79, UR6, -R3 ;  /* 0x000000064f007c23 */ /* 0x008fcc0008010803 */
[----:B------:R3:W-:Y:S02]  /*5110*/  MUFU.EX2 R123, R0 ;  /* 0x00000000007b7308 */ /* 0x0007e40000000800 */
[----:B---3--:R-:W-:-:S06]  /*5120*/  FFMA.FTZ R0, R83, UR6, -R3 ;  /* 0x0000000653007c23 */ /* 0x008fcc0008010803 */
[----:B------:R3:W4:Y:S02]  /*5130*/  MUFU.EX2 R124, R0 ;  /* 0x00000000007c7308 */ /* 0x0007240000000800 */
[----:B---3--:R-:W-:Y:S01]  /*5140*/  FFMA.FTZ R0, R91, UR6, -R3 ;  /* 0x000000065b007c23 */ /* 0x008fe20008010803 */
[----:B----4-:R-:W-:-:S05]  /*5150*/  F2FP.F16.F32.PACK_AB R13, R124, R123 ;  /* 0x0000007b7c0d723e */ /* 0x010fca00000000ff */
[----:B------:R3:W-:Y:S02]  /*5160*/  MUFU.EX2 R117, R0 ;  /* 0x0000000000757308 */ /* 0x0007e40000000800 */
[----:B---3--:R-:W-:-:S06]  /*5170*/  FFMA.FTZ R0, R93, UR6, -R3 ;  /* 0x000000065d007c23 */ /* 0x008fcc0008010803 */
[----:B------:R3:W4:Y:S02]  /*5180*/  MUFU.EX2 R120, R0 ;  /* 0x0000000000787308 */ /* 0x0007240000000800 */
[----:B---3--:R-:W-:Y:S01]  /*5190*/  FFMA.FTZ R0, R78, UR6, -R4 ;  /* 0x000000064e007c23 */ /* 0x008fe20008010804 */
[----:B----4-:R-:W-:Y:S01]  /*51a0*/  F2FP.F16.F32.PACK_AB R15, R120, R117 ;  /* 0x00000075780f723e */ /* 0x010fe200000000ff */
[----:B------:R-:W-:Y:S01]  /*51b0*/  HMMA.16816.F32 R76, R16, R32, R52 ;  /* 0x00000020104c723c */ /* 0x000fe20000001834 */
[----:B------:R-:W3:Y:S03]  /*51c0*/  LDSM.16.MT88.4 R32, [R213+0x4c00] ;  /* 0x004c0000d520783b */ /* 0x000ee60000004200 */
[----:B------:R4:W-:Y:S02]  /*51d0*/  MUFU.EX2 R132, R0 ;  /* 0x0000000000847308 */ /* 0x0009e40000000800 */
[----:B--2---:R-:W-:Y:S01]  /*51e0*/  HMMA.16816.F32 R52, R12, R24, R60 ;  /* 0x000000180c34723c */ /* 0x004fe2000000183c */
[----:B------:R-:W-:-:S02]  /*51f0*/  F2FP.F16.F32.PACK_AB R16, R222, R223 ;  /* 0x000000dfde10723e */ /* 0x000fc400000000ff */
[----:B------:R-:W-:Y:S02]  /*5200*/  F2FP.F16.F32.PACK_AB R17, R228, R224 ;  /* 0x000000e0e411723e */ /* 0x000fe400000000ff */
[----:B------:R-:W-:Y:S01]  /*5210*/  F2FP.F16.F32.PACK_AB R18, R246, R247 ;  /* 0x000000f7f612723e */ /* 0x000fe200000000ff */
[----:B-1----:R-:W-:Y:S01]  /*5220*/  HMMA.16816.F32 R68, R12, R20, R56 ;  /* 0x000000140c44723c */ /* 0x002fe20000001838 */
[----:B------:R-:W-:-:S05]  /*5230*/  F2FP.F16.F32.PACK_AB R19, R208, R209 ;  /* 0x000000d1d013723e */ /* 0x000fca00000000ff */
[----:B------:R-:W-:Y:S01]  /*5240*/  HMMA.16816.F32 R56, R12, R22, R44 ;  /* 0x000000160c38723c */ /* 0x000fe2000000182c */
[----:B----4-:R-:W-:-:S04]  /*5250*/  FFMA.FTZ R0, R82, UR6, -R4 ;  /* 0x0000000652007c23 */ /* 0x010fc80008010804 */
[----:B------:R1:W-:Y:S01]  /*5260*/  MUFU.EX2 R125, R0 ;  /* 0x00000000007d7308 */ /* 0x0003e20000000800 */
[----:B------:R-:W-:Y:S06]  /*5270*/  HMMA.16816.F32 R72, R16, R24, R72 ;  /* 0x000000181048723c */ /* 0x000fec0000001848 */
[-C--:B------:R-:W-:Y:S06]  /*5280*/  HMMA.16816.F32 R40, R12, R26.reuse, R40 ;  /* 0x0000001a0c28723c */ /* 0x080fec0000001828 */
[----:B------:R-:W-:Y:S01]  /*5290*/  HMMA.16816.F32 R64, R16, R26, R48 ;  /* 0x0000001a1040723c */ /* 0x000fe20000001830 */
[----:B------:R-:W2:Y:S01]  /*52a0*/  LDSM.16.MT88.4 R24, [R213+0x5000] ;  /* 0x00500000d518783b */ /* 0x000ea20000004200 */
[----:B------:R-:W-:Y:S01]  /*52b0*/  F2FP.F16.F32.PACK_AB R12, R182, R179 ;  /* 0x000000b3b60c723e */ /* 0x000fe200000000ff */
[----:B-1----:R-:W-:Y:S01]  /*52c0*/  FFMA.FTZ R0, R92, UR6, -R4 ;  /* 0x000000065c007c23 */ /* 0x002fe20008010804 */
[----:B------:R-:W-:-:S02]  /*52d0*/  F2FP.F16.F32.PACK_AB R14, R174, R176 ;  /* 0x000000b0ae0e723e */ /* 0x000fc400000000ff */
[C---:B------:R-:W-:Y:S01]  /*52e0*/  HMMA.16816.F32 R60, R16.reuse, R20, R76 ;  /* 0x00000014103c723c */ /* 0x040fe2000000184c */
[----:B------:R1:W-:Y:S05]  /*52f0*/  MUFU.EX2 R121, R0 ;  /* 0x0000000000797308 */ /* 0x0003ea0000000800 */
[----:B------:R-:W-:Y:S01]  /*5300*/  HMMA.16816.F32 R48, R16, R22, R36 ;  /* 0x000000161030723c */ /* 0x000fe20000001824 */
[----:B------:R-:W4:Y:S06]  /*5310*/  LDSM.16.MT88.4 R20, [R214+0x5000] ;  /* 0x00500000d614783b */ /* 0x000f2c0000004200 */
[----:B------:R-:W-:-:S02]  /*5320*/  F2FP.F16.F32.PACK_AB R16, R210, R211 ;  /* 0x000000d3d210723e */ /* 0x000fc400000000ff */
[----:B------:R-:W-:Y:S02]  /*5330*/  F2FP.F16.F32.PACK_AB R17, R204, R205 ;  /* 0x000000cdcc11723e */ /* 0x000fe400000000ff */
[----:B------:R-:W-:Y:S01]  /*5340*/  F2FP.F16.F32.PACK_AB R18, R242, R243 ;  /* 0x000000f3f212723e */ /* 0x000fe200000000ff */
[----:B-1----:R-:W-:Y:S01]  /*5350*/  FFMA.FTZ R0, R96, UR6, -R3 ;  /* 0x0000000660007c23 */ /* 0x002fe20008010803 */
[----:B------:R-:W-:-:S03]  /*5360*/  F2FP.F16.F32.PACK_AB R19, R202, R203 ;  /* 0x000000cbca13723e */ /* 0x000fc600000000ff */
[----:B------:R1:W-:Y:S04]  /*5370*/  MUFU.EX2 R96, R0 ;  /* 0x0000000000607308 */ /* 0x0003e80000000800 */
[----:B---3--:R-:W-:Y:S01]  /*5380*/  HMMA.16816.F32 R72, R16, R32, R72 ;  /* 0x000000201048723c */ /* 0x008fe20000001848 */
[----:B-1----:R-:W-:-:S04]  /*5390*/  FFMA.FTZ R0, R95, UR6, -R3 ;  /* 0x000000065f007c23 */ /* 0x002fc80008010803 */
        /* <DEDUP_REMOVED lines=12> */
[----:B-1----:R-:W-:Y:S01]  /*5460*/  FFMA.FTZ R0, R98, UR6, -R4 ;  /* 0x0000000662007c23 */ /* 0x002fe20008010804 */
[----:B------:R-:W-:-:S03]  /*5470*/  IMAD.MOV.U32 R98, RZ, RZ, R141 ;  /* 0x000000ffff627224 */ /* 0x000fc600078e008d */
[----:B------:R1:W-:Y:S01]  /*5480*/  MUFU.EX2 R93, R0 ;  /* 0x00000000005d7308 */ /* 0x0003e20000000800 */
[----:B------:R-:W-:Y:S06]  /*5490*/  HMMA.16816.F32 R36, R12, R28, R68 ;  /* 0x0000001c0c24723c */ /* 0x000fec0000001844 */
[----:B------:R-:W-:Y:S01]  /*54a0*/  HMMA.16816.F32 R68, R16, R34, R64 ;  /* 0x000000221044723c */ /* 0x000fe20000001840 */
[----:B------:R-:W3:Y:S01]  /*54b0*/  LDSM.16.MT88.4 R32, [R213+0x5400] ;  /* 0x00540000d520783b */ /* 0x000ee20000004200 */
[----:B------:R-:W-:Y:S02]  /*54c0*/  F2FP.F16.F32.PACK_AB R12, R172, R173 ;  /* 0x000000adac0c723e */ /* 0x000fe400000000ff */
[----:B------:R-:W-:-:S02]  /*54d0*/  F2FP.F16.F32.PACK_AB R14, R125, R132 ;  /* 0x000000847d0e723e */ /* 0x000fc400000000ff */
[----:B------:R-:W-:Y:S01]  /*54e0*/  HMMA.16816.F32 R64, R16, R28, R60 ;  /* 0x0000001c1040723c */ /* 0x000fe2000000183c */
[----:B-1----:R-:W-:Y:S01]  /*54f0*/  FFMA.FTZ R0, R101, UR6, -R4 ;  /* 0x0000000665007c23 */ /* 0x002fe20008010804 */
[----:B------:R-:W-:-:S04]  /*5500*/  IMAD.MOV.U32 R101, RZ, RZ, R140 ;  /* 0x000000ffff657224 */ /* 0x000fc800078e008c */
[----:B------:R-:W-:Y:S01]  /*5510*/  HMMA.16816.F32 R60, R16, R30, R48 ;  /* 0x0000001e103c723c */ /* 0x000fe20000001830 */
[----:B------:R-:W1:Y:S01]  /*5520*/  LDSM.16.MT88.4 R28, [R214+0x5400] ;  /* 0x00540000d61c783b */ /* 0x000e620000004200 */
[----:B------:R5:W-:Y:S01]  /*5530*/  MUFU.EX2 R90, R0 ;  /* 0x00000000005a7308 */ /* 0x000be20000000800 */
[----:B------:R-:W-:-:S04]  /*5540*/  FADD.FTZ R10, R101, R10 ;  /* 0x0000000a650a7221 */ /* 0x000fc80000010000 */
[----:B------:R-:W-:Y:S02]  /*5550*/  F2FP.F16.F32.PACK_AB R16, R206, R207 ;  /* 0x000000cfce10723e */ /* 0x000fe400000000ff */
[----:B------:R-:W-:Y:S02]  /*5560*/  F2FP.F16.F32.PACK_AB R17, R200, R201 ;  /* 0x000000c9c811723e */ /* 0x000fe400000000ff */
[----:B------:R-:W-:Y:S02]  /*5570*/  F2FP.F16.F32.PACK_AB R18, R232, R233 ;  /* 0x000000e9e812723e */ /* 0x000fe400000000ff */
[----:B------:R-:W-:Y:S01]  /*5580*/  F2FP.F16.F32.PACK_AB R19, R198, R199 ;  /* 0x000000c7c613723e */ /* 0x000fe200000000ff */
[----:B-----5:R-:W-:-:S06]  /*5590*/  FFMA.FTZ R0, R85, UR6, -R3 ;  /* 0x0000000655007c23 */ /* 0x020fcc0008010803 */
[C---:B--2---:R-:W-:Y:S01]  /*55a0*/  HMMA.16816.F32 R48, R16.reuse, R26, R68 ;  /* 0x0000001a1030723c */ /* 0x044fe20000001844 */
[----:B------:R2:W-:Y:S05]  /*55b0*/  MUFU.EX2 R89, R0 ;  /* 0x0000000000597308 */ /* 0x0005ea0000000800 */
[----:B----4-:R-:W-:Y:S01]  /*55c0*/  HMMA.16816.F32 R64, R16, R20, R64 ;  /* 0x000000141040723c */ /* 0x010fe20000001840 */
[----:B--2---:R-:W-:-:S04]  /*55d0*/  FFMA.FTZ R0, R86, UR6, -R3 ;  /* 0x0000000656007c23 */ /* 0x004fc80008010803 */
[----:B------:R2:W4:Y:S02]  /*55e0*/  MUFU.EX2 R85, R0 ;  /* 0x0000000000557308 */ /* 0x0005240000000800 */
[----:B--2---:R-:W-:Y:S01]  /*55f0*/  FFMA.FTZ R0, R94, UR6, -R3 ;  /* 0x000000065e007c23 */ /* 0x004fe20008010803 */
[----:B----4-:R-:W-:-:S05]  /*5600*/  F2FP.F16.F32.PACK_AB R13, R85, R89 ;  /* 0x00000059550d723e */ /* 0x010fca00000000ff */
[----:B------:R2:W-:Y:S02]  /*5610*/  MUFU.EX2 R81, R0 ;  /* 0x0000000000517308 */ /* 0x0005e40000000800 */
[----:B--2---:R-:W-:-:S06]  /*5620*/  FFMA.FTZ R0, R87, UR6, -R3 ;  /* 0x0000000657007c23 */ /* 0x004fcc0008010803 */
[----:B------:R2:W4:Y:S02]  /*5630*/  MUFU.EX2 R82, R0 ;  /* 0x0000000000527308 */ /* 0x0005240000000800 */
[----:B--2---:R-:W-:Y:S01]  /*5640*/  FFMA.FTZ R0, R103, UR6, -R4 ;  /* 0x0000000667007c23 */ /* 0x004fe20008010804 */
[----:B----4-:R-:W-:-:S05]  /*5650*/  F2FP.F16.F32.PACK_AB R15, R82, R81 ;  /* 0x00000051520f723e */ /* 0x010fca00000000ff */
[----:B------:R2:W-:Y:S02]  /*5660*/  MUFU.EX2 R86, R0 ;  /* 0x0000000000567308 */ /* 0x0005e40000000800 */
[C---:B------:R-:W-:Y:S06]  /*5670*/  HMMA.16816.F32 R140, R12.reuse, R24, R44 ;  /* 0x000000180c8c723c */ /* 0x040fec000000182c */
[----:B------:R-:W-:Y:S06]  /*5680*/  HMMA.16816.F32 R44, R12, R22, R56 ;  /* 0x000000160c2c723c */ /* 0x000fec0000001838 */
[----:B------:R-:W-:Y:S01]  /*5690*/  HMMA.16816.F32 R56, R16, R24, R72 ;  /* 0x000000181038723c */ /* 0x000fe20000001848 */
[----:B--2---:R-:W-:-:S04]  /*56a0*/  FFMA.FTZ R0, R104, UR6, -R4 ;  /* 0x0000000668007c23 */ /* 0x004fc80008010804 */
[----:B------:R2:W4:Y:S01]  /*56b0*/  MUFU.EX2 R83, R0 ;  /* 0x0000000000537308 */ /* 0x0005220000000800 */
[C---:B------:R-:W-:Y:S01]  /*56c0*/  HMMA.16816.F32 R52, R12.reuse, R26, R40 ;  /* 0x0000001a0c34723c */ /* 0x040fe20000001828 */
[----:B------:R-:W-:Y:S05]  /*56d0*/  LDSM.16.MT88.4 R24, [R214+0x5800] ;  /* 0x00580000d618783b */ /* 0x000fea0000004200 */
[----:B------:R-:W-:Y:S06]  /*56e0*/  HMMA.16816.F32 R40, R12, R20, R36 ;  /* 0x000000140c28723c */ /* 0x000fec0000001824 */
[----:B------:R-:W-:Y:S01]  /*56f0*/  HMMA.16816.F32 R36, R16, R22, R60 ;  /* 0x000000161024723c */ /* 0x000fe2000000183c */
[----:B------:R-:W5:Y:S01]  /*5700*/  LDSM.16.MT88.4 R20, [R213+0x5800] ;  /* 0x00580000d514783b */ /* 0x000f620000004200 */
[----:B------:R-:W-:Y:S01]  /*5710*/  F2FP.F16.F32.PACK_AB R12, R97, R121 ;  /* 0x00000079610c723e */ /* 0x000fe200000000ff */
[----:B--2---:R-:W-:Y:S01]  /*5720*/  FFMA.FTZ R0, R107, UR6, -R4 ;  /* 0x000000066b007c23 */ /* 0x004fe20008010804 */
[----:B------:R-:W-:-:S03]  /*5730*/  F2FP.F16.F32.PACK_AB R14, R90, R93 ;  /* 0x0000005d5a0e723e */ /* 0x000fc600000000ff */
[----:B----4-:R-:W-:Y:S01]  /*5740*/  F2FP.F16.F32.PACK_AB R16, R83, R86 ;  /* 0x000000565310723e */ /* 0x010fe200000000ff */
[----:B------:R2:W-:Y:S02]  /*5750*/  MUFU.EX2 R80, R0 ;  /* 0x0000000000507308 */ /* 0x0005e40000000800 */
[----:B--2---:R-:W-:-:S06]  /*5760*/  FFMA.FTZ R0, R99, UR6, -R3 ;  /* 0x0000000663007c23 */ /* 0x004fcc0008010803 */
[----:B------:R2:W-:Y:S02]  /*5770*/  MUFU.EX2 R79, R0 ;  /* 0x00000000004f7308 */ /* 0x0005e40000000800 */
[----:B--2---:R-:W-:-:S06]  /*5780*/  FFMA.FTZ R0, R100, UR6, -R3 ;  /* 0x0000000664007c23 */ /* 0x004fcc0008010803 */
        /* <DEDUP_REMOVED lines=8> */
[----:B------:R2:W4:Y:S02]  /*5810*/  MUFU.EX2 R72, R0 ;  /* 0x0000000000487308 */ /* 0x0005240000000800 */
[C---:B---3--:R-:W-:Y:S06]  /*5820*/  HMMA.16816.F32 R140, R12.reuse, R32, R140 ;  /* 0x000000200c8c723c */ /* 0x048fec000000188c */
[C---:B------:R-:W-:Y:S06]  /*5830*/  HMMA.16816.F32 R52, R12.reuse, R34, R52 ;  /* 0x000000220c34723c */ /* 0x040fec0000001834 */
[----:B-1----:R-:W-:Y:S01]  /*5840*/  HMMA.16816.F32 R156, R12, R28, R40 ;  /* 0x0000001c0c9c723c */ /* 0x002fe20000001828 */
[----:B--2---:R-:W-:Y:S01]  /*5850*/  FFMA.FTZ R0, R110, UR6, -R4 ;  /* 0x000000066e007c23 */ /* 0x004fe20008010804 */
[----:B----4-:R-:W-:-:S03]  /*5860*/  F2FP.F16.F32.PACK_AB R18, R72, R80 ;  /* 0x000000504812723e */ /* 0x010fc600000000ff */
[----:B------:R1:W-:Y:S01]  /*5870*/  MUFU.EX2 R70, R0 ;  /* 0x0000000000467308 */ /* 0x0003e20000000800 */
[----:B------:R-:W-:Y:S07]  /*5880*/  HMMA.16816.F32 R44, R12, R30, R44 ;  /* 0x0000001e0c2c723c */ /* 0x000fee000000182c */
[----:B------:R-:W-:Y:S02]  /*5890*/  F2FP.F16.F32.PACK_AB R12, R221, R238 ;  /* 0x000000eedd0c723e */ /* 0x000fe400000000ff */
[----:B------:R-:W-:-:S02]  /*58a0*/  F2FP.F16.F32.PACK_AB R13, R196, R197 ;  /* 0x000000c5c40d723e */ /* 0x000fc400000000ff */
[----:B------:R-:W-:Y:S02]  /*58b0*/  F2FP.F16.F32.PACK_AB R14, R245, R220 ;  /* 0x000000dcf50e723e */ /* 0x000fe400000000ff */
[----:B------:R-:W-:Y:S01]  /*58c0*/  F2FP.F16.F32.PACK_AB R15, R188, R189 ;  /* 0x000000bdbc0f723e */ /* 0x000fe200000000ff */
[----:B-1----:R-:W-:-:S04]  /*58d0*/  FFMA.FTZ R0, R113, UR6, -R4 ;  /* 0x0000000671007c23 */ /* 0x002fc80008010804 */
[----:B------:R1:W-:Y:S02]  /*58e0*/  MUFU.EX2 R69, R0 ;  /* 0x0000000000457308 */ /* 0x0003e40000000800 */
[C---:B------:R-:W-:Y:S06]  /*58f0*/  HMMA.16816.F32 R56, R12.reuse, R32, R56 ;  /* 0x000000200c38723c */ /* 0x040fec0000001838 */
[C---:B------:R-:W-:Y:S06]  /*5900*/  HMMA.16816.F32 R32, R12.reuse, R34, R48 ;  /* 0x000000220c20723c */ /* 0x040fec0000001830 */
[----:B------:R-:W-:Y:S01]  /*5910*/  HMMA.16816.F32 R40, R12, R28, R64 ;  /* 0x0000001c0c28723c */ /* 0x000fe20000001840 */
[----:B-1----:R-:W-:-:S05]  /*5920*/  FFMA.FTZ R0, R105, UR6, -R3 ;  /* 0x0000000669007c23 */ /* 0x002fca0008010803 */
[----:B------:R-:W-:Y:S01]  /*5930*/  HMMA.16816.F32 R28, R12, R30, R36 ;  /* 0x0000001e0c1c723c */ /* 0x000fe20000001824 */
[----:B------:R-:W1:Y:S01]  /*5940*/  LDSM.16.MT88.4 R36, [R214+0x5c00] ;  /* 0x005c0000d624783b */ /* 0x000e620000004200 */
[----:B------:R2:W-:Y:S05]  /*5950*/  MUFU.EX2 R68, R0 ;  /* 0x0000000000447308 */ /* 0x0005ea0000000800 */
[----:B------:R-:W-:Y:S02]  /*5960*/  F2FP.F16.F32.PACK_AB R12, R241, R244 ;  /* 0x000000f4f10c723e */ /* 0x000fe400000000ff */
[----:B------:R-:W-:Y:S02]  /*5970*/  F2FP.F16.F32.PACK_AB R13, R186, R187 ;  /* 0x000000bbba0d723e */ /* 0x000fe400000000ff */
[----:B------:R-:W-:-:S02]  /*5980*/  F2FP.F16.F32.PACK_AB R14, R239, R240 ;  /* 0x000000f0ef0e723e */ /* 0x000fc400000000ff */
[----:B------:R-:W-:Y:S01]  /*5990*/  F2FP.F16.F32.PACK_AB R15, R184, R185 ;  /* 0x000000b9b80f723e */ /* 0x000fe200000000ff */
[----:B--2---:R-:W-:-:S06]  /*59a0*/  FFMA.FTZ R0, R106, UR6, -R3 ;  /* 0x000000066a007c23 */ /* 0x004fcc0008010803 */
[C---:B-----5:R-:W-:Y:S01]  /*59b0*/  HMMA.16816.F32 R144, R12.reuse, R20, R56 ;  /* 0x000000140c90723c */ /* 0x060fe20000001838 */
[----:B------:R2:W3:Y:S05]  /*59c0*/  MUFU.EX2 R63, R0 ;  /* 0x00000000003f7308 */ /* 0x0004ea0000000800 */
[C---:B------:R-:W-:Y:S06]  /*59d0*/  HMMA.16816.F32 R32, R12.reuse, R22, R32 ;  /* 0x000000160c20723c */ /* 0x040fec0000001820 */
[C---:B------:R-:W-:Y:S06]  /*59e0*/  HMMA.16816.F32 R40, R12.reuse, R24, R40 ;  /* 0x000000180c28723c */ /* 0x040fec0000001828 */
[----:B------:R-:W-:Y:S01]  /*59f0*/  HMMA.16816.F32 R28, R12, R26, R28 ;  /* 0x0000001a0c1c723c */ /* 0x000fe2000000181c */
[----:B--2---:R-:W-:Y:S01]  /*5a00*/  FFMA.FTZ R0, R108, UR6, -R3 ;  /* 0x000000066c007c23 */ /* 0x004fe20008010803 */
[----:B---3--:R-:W-:-:S03]  /*5a10*/  F2FP.F16.F32.PACK_AB R17, R63, R68 ;  /* 0x000000443f11723e */ /* 0x008fc600000000ff */
[----:B------:R2:W-:Y:S02]  /*5a20*/  MUFU.EX2 R60, R0 ;  /* 0x00000000003c7308 */ /* 0x0005e40000000800 */
[----:B--2---:R-:W-:-:S06]  /*5a30*/  FFMA.FTZ R0, R109, UR6, -R3 ;  /* 0x000000066d007c23 */ /* 0x004fcc0008010803 */
[----:B------:R2:W3:Y:S02]  /*5a40*/  MUFU.EX2 R61, R0 ;  /* 0x00000000003d7308 */ /* 0x0004e40000000800 */
[----:B--2---:R-:W-:Y:S01]  /*5a50*/  FFMA.FTZ R0, R129, UR6, -R4 ;  /* 0x0000000681007c23 */ /* 0x004fe20008010804 */
[----:B---3--:R-:W-:-:S05]  /*5a60*/  F2FP.F16.F32.PACK_AB R19, R61, R60 ;  /* 0x0000003c3d13723e */ /* 0x008fca00000000ff */
[----:B------:R2:W-:Y:S02]  /*5a70*/  MUFU.EX2 R62, R0 ;  /* 0x00000000003e7308 */ /* 0x0005e40000000800 */
[C---:B------:R-:W-:Y:S06]  /*5a80*/  HMMA.16816.F32 R140, R16.reuse, R20, R140 ;  /* 0x00000014108c723c */ /* 0x040fec000000188c */
[C---:B------:R-:W-:Y:S06]  /*5a90*/  HMMA.16816.F32 R152, R16.reuse, R22, R52 ;  /* 0x000000161098723c */ /* 0x040fec0000001834 */
[----:B------:R-:W-:Y:S01]  /*5aa0*/  HMMA.16816.F32 R156, R16, R24, R156 ;  /* 0x00000018109c723c */ /* 0x000fe2000000189c */
[----:B--2---:R-:W-:Y:S01]  /*5ab0*/  FFMA.FTZ R0, R130, UR6, -R4 ;  /* 0x0000000682007c23 */ /* 0x004fe20008010804 */
[----:B------:R-:W-:-:S03]  /*5ac0*/  FADD.FTZ R4, R128, R126 ;  /* 0x0000007e80047221 */ /* 0x000fc60000010000 */
[----:B------:R2:W-:Y:S01]  /*5ad0*/  MUFU.EX2 R249, R0 ;  /* 0x0000000000f97308 */ /* 0x0005e20000000800 */
[----:B------:R-:W-:Y:S01]  /*5ae0*/  HMMA.16816.F32 R16, R16, R26, R44 ;  /* 0x0000001a1010723c */ /* 0x000fe2000000182c */
[----:B--2---:R-:W-:-:S06]  /*5af0*/  FFMA.FTZ R0, R112, UR6, -R3 ;  /* 0x0000000670007c23 */ /* 0x004fcc0008010803 */
[----:B------:R2:W-:Y:S02]  /*5b00*/  MUFU.EX2 R50, R0 ;  /* 0x0000000000327308 */ /* 0x0005e40000000800 */
[----:B--2---:R-:W-:-:S06]  /*5b10*/  FFMA.FTZ R0, R115, UR6, -R3 ;  /* 0x0000000673007c23 */ /* 0x004fcc0008010803 */
[----:B------:R2:W3:Y:S02]  /*5b20*/  MUFU.EX2 R49, R0 ;  /* 0x0000000000317308 */ /* 0x0004e40000000800 */
[--C-:B--2---:R-:W-:Y:S01]  /*5b30*/  FFMA.FTZ R0, R116, UR6, -R3.reuse ;  /* 0x0000000674007c23 */ /* 0x104fe20008010803 */
[----:B------:R-:W-:Y:S01]  /*5b40*/  FFMA.FTZ R3, R119, UR6, -R3 ;  /* 0x0000000677037c23 */ /* 0x000fe20008010803 */
[----:B---3--:R-:W-:-:S04]  /*5b50*/  F2FP.F16.F32.PACK_AB R169, R49, R50 ;  /* 0x0000003231a9723e */ /* 0x008fc800000000ff */
[----:B------:R2:W-:Y:S08]  /*5b60*/  MUFU.EX2 R48, R0 ;  /* 0x0000000000307308 */ /* 0x0005f00000000800 */
[----:B------:R3:W4:Y:S01]  /*5b70*/  MUFU.EX2 R250, R3 ;  /* 0x0000000300fa7308 */ /* 0x0007220000000800 */
[----:B--2---:R-:W-:Y:S01]  /*5b80*/  FFMA.FTZ R0, R168, UR6, -R5 ;  /* 0x00000006a8007c23 */ /* 0x004fe20008010805 */
[----:B------:R-:W-:-:S06]  /*5b90*/  F2FP.F16.F32.PACK_AB R168, R69, R70 ;  /* 0x0000004645a8723e */ /* 0x000fcc00000000ff */
[----:B------:R2:W5:Y:S01]  /*5ba0*/  MUFU.EX2 R21, R0 ;  /* 0x0000000000157308 */ /* 0x0005620000000800 */
[----:B---3--:R-:W-:Y:S01]  /*5bb0*/  FADD.FTZ R3, R165, R164 ;  /* 0x000000a4a5037221 */ /* 0x008fe20000010000 */
[----:B----4-:R-:W-:Y:S02]  /*5bc0*/  F2FP.F16.F32.PACK_AB R171, R250, R48 ;  /* 0x00000030faab723e */ /* 0x010fe400000000ff */
[----:B------:R-:W-:Y:S01]  /*5bd0*/  F2FP.F16.F32.PACK_AB R164, R229, R231 ;  /* 0x000000e7e5a4723e */ /* 0x000fe200000000ff */
[----:B------:R-:W-:Y:S01]  /*5be0*/  FADD.FTZ R2, R166, R3 ;  /* 0x00000003a6027221 */ /* 0x000fe20000010000 */
[----:B------:R-:W-:Y:S01]  /*5bf0*/  F2FP.F16.F32.PACK_AB R166, R237, R230 ;  /* 0x000000e6eda6723e */ /* 0x000fe200000000ff */
[----:B--2---:R-:W-:Y:S01]  /*5c00*/  FFMA.FTZ R0, R170, UR6, -R5 ;  /* 0x00000006aa007c23 */ /* 0x004fe20008010805 */
[----:B------:R-:W-:Y:S01]  /*5c10*/  FADD.FTZ R5, R114, R11 ;  /* 0x0000000b72057221 */ /* 0x000fe20000010000 */
[----:B------:R-:W-:Y:S02]  /*5c20*/  F2FP.F16.F32.PACK_AB R170, R249, R62 ;  /* 0x0000003ef9aa723e */ /* 0x000fe400000000ff */
[----:B------:R2:W3:Y:S01]  /*5c30*/  MUFU.EX2 R20, R0 ;  /* 0x0000000000147308 */ /* 0x0004e20000000800 */
[----:B------:R-:W-:Y:S01]  /*5c40*/  FADD.FTZ R3, R118, R5 ;  /* 0x0000000576037221 */ /* 0x000fe20000010000 */
[----:B------:R-:W-:Y:S01]  /*5c50*/  FADD.FTZ R5, R98, R10 ;  /* 0x0000000a62057221 */ /* 0x000fe20000010000 */
[----:B-----5:R-:W-:-:S02]  /*5c60*/  F2FP.F16.F32.PACK_AB R165, R21, R183 ;  /* 0x000000b715a5723e */ /* 0x020fc400000000ff */
[----:B------:R-:W-:Y:S01]  /*5c70*/  FADD.FTZ R3, R122, R3 ;  /* 0x000000037a037221 */ /* 0x000fe20000010000 */
[----:B------:R-:W-:Y:S03]  /*5c80*/  HMMA.16816.F32 R140, R168, R148, R140 ;  /* 0x00000094a88c723c */ /* 0x000fe6000000188c */
[----:B------:R-:W-:-:S03]  /*5c90*/  FADD.FTZ R3, R127, R3 ;  /* 0x000000037f037221 */ /* 0x000fc60000010000 */
[----:B------:R-:W-:Y:S01]  /*5ca0*/  HMMA.16816.F32 R152, R168, R150, R152 ;  /* 0x00000096a898723c */ /* 0x000fe20000001898 */
[----:B--2---:R-:W-:Y:S01]  /*5cb0*/  FADD.FTZ R0, R135, R4 ;  /* 0x0000000487007221 */ /* 0x004fe20000010000 */
[----:B------:R-:W-:Y:S01]  /*5cc0*/  FADD.FTZ R4, R167, R2 ;  /* 0x00000002a7047221 */ /* 0x000fe20000010000 */
[----:B---3--:R-:W-:-:S03]  /*5cd0*/  F2FP.F16.F32.PACK_AB R167, R248, R20 ;  /* 0x00000014f8a7723e */ /* 0x008fc600000000ff */
[----:B-1----:R-:W-:Y:S01]  /*5ce0*/  HMMA.16816.F32 R156, R168, R36, R156 ;  /* 0x00000024a89c723c */ /* 0x002fe2000000189c */
[----:B------:R-:W-:Y:S01]  /*5cf0*/  FADD.FTZ R2, R139, R0 ;  /* 0x000000008b027221 */ /* 0x000fe20000010000 */
[----:B------:R-:W-:Y:S01]  /*5d00*/  FADD.FTZ R0, R191, R5 ;  /* 0x00000005bf007221 */ /* 0x000fe20000010000 */
[----:B------:R-:W-:Y:S02]  /*5d10*/  FADD.FTZ R5, R236, R4 ;  /* 0x00000004ec057221 */ /* 0x000fe40000010000 */
[----:B------:R-:W-:Y:S01]  /*5d20*/  FADD.FTZ R4, R160, R2 ;  /* 0x00000002a0047221 */ /* 0x000fe20000010000 */
[----:B------:R-:W-:Y:S01]  /*5d30*/  FADD.FTZ R2, R190, R0 ;  /* 0x00000000be027221 */ /* 0x000fe20000010000 */
[----:B------:R-:W-:Y:S01]  /*5d40*/  FADD.FTZ R0, R227, R5 ;  /* 0x00000005e3007221 */ /* 0x000fe20000010000 */
[C---:B------:R-:W-:Y:S01]  /*5d50*/  HMMA.16816.F32 R144, R164.reuse, R148, R144 ;  /* 0x00000094a490723c */ /* 0x040fe20000001890 */
        /* <DEDUP_REMOVED lines=108> */
[----:B------:R-:W-:-:S02]  /*6420*/  IMAD.MOV.U32 R0, RZ, RZ, R180 ;  /* 0x000000ffff007224 */ /* 0x000fc400078e00b4 */
[-C--:B------:R-:W-:Y:S01]  /*6430*/  HMMA.16816.F32 R168, R168, R38.reuse, R16 ;  /* 0x00000026a8a8723c */ /* 0x080fe20000001810 */
[C---:B------:R-:W-:Y:S02]  /*6440*/  VIADD R224, R217.reuse, 0x400 ;  /* 0x00000400d9e07836 */ /* 0x040fe40000000000 */
[C---:B------:R-:W-:Y:S02]  /*6450*/  VIADD R223, R217.reuse, 0x800 ;  /* 0x00000800d9df7836 */ /* 0x040fe40000000000 */
[C---:B------:R-:W-:Y:S01]  /*6460*/  VIADD R222, R217.reuse, 0xc00 ;  /* 0x00000c00d9de7836 */ /* 0x040fe20000000000 */
[----:B------:R-:W-:Y:S01]  /*6470*/  HMMA.16816.F32 R164, R164, R38, R28 ;  /* 0x00000026a4a4723c */ /* 0x000fe2000000181c */
[C---:B------:R-:W-:Y:S02]  /*6480*/  VIADD R221, R217.reuse, 0x1000 ;  /* 0x00001000d9dd7836 */ /* 0x040fe40000000000 */
[C---:B------:R-:W-:Y:S02]  /*6490*/  VIADD R220, R217.reuse, 0x1400 ;  /* 0x00001400d9dc7836 */ /* 0x040fe40000000000 */
[----:B------:R-:W-:-:S02]  /*64a0*/  VIADD R219, R217, 0x1800 ;  /* 0x00001800d9db7836 */ /* 0x000fc40000000000 */
[----:B------:R-:W-:Y:S01]  /*64b0*/  VIADD R218, R217, 0x1c00 ;  /* 0x00001c00d9da7836 */ /* 0x000fe20000000000 */
[----:B------:R-:W-:-:S01]  /*64c0*/  NOP ;  /* 0x0000000000007918 */ /* 0x000fc20000000000 */
[----:B------:R-:W-:-:S15]  /*64d0*/  @!P6 BRA `(.L_x_21) ;  /* 0x000000580034e947 */ /* 0x000fde0003800000 */
[----:B------:R-:W2:Y:S01]  /*64e0*/  LDL.64 R230, [R1+0xf8] ;  /* 0x0000f80001e67983 */ /* 0x000ea20000100a00 */
[----:B------:R-:W-:Y:S01]  /*64f0*/  VIADD R2, R225, 0xfffffffe ;  /* 0xfffffffee1027836 */ /* 0x000fe20000000000 */
[----:B------:R-:W-:-:S04]  /*6500*/  DEPBAR.LE SB0, 0x0 ;  /* 0x000080000000791a */ /* 0x000fc80000000000 */
[----:B------:R-:W-:Y:S01]  /*6510*/  SHF.R.S32.HI R4, RZ, 0x1f, R2 ;  /* 0x0000001fff047819 */ /* 0x000fe20000011402 */
[----:B------:R-:W-:Y:S01]  /*6520*/  IMAD R0, R252, R2, RZ ;  /* 0x00000002fc007224 */ /* 0x000fe200078e02ff */
[----:B------:R-:W-:Y:S01]  /*6530*/  ULDC.64 UR4, c[0x0][0x220] ;  /* 0x0000880000047ab9 */ /* 0x000fe20000000a00 */
[----:B------:R-:W-:Y:S02]  /*6540*/  IMAD.SHL.U32 R12, R194, 0x40, RZ ;  /* 0x00000040c20c7824 */ /* 0x000fe400078e00ff */
[-C--:B------:R-:W-:Y:S02]  /*6550*/  IMAD R0, R4, R251.reuse, R0 ;  /* 0x000000fb04007224 */ /* 0x080fe400078e0200 */
[----:B------:R-:W-:Y:S01]  /*6560*/  VIADD R236, R225, 0xfffffffe ;  /* 0xfffffffee1ec7836 */ /* 0x000fe20000000000 */
[----:B------:R-:W-:Y:S01]  /*6570*/  BAR.SYNC.DEFER_BLOCKING 0x0 ;  /* 0x0000000000007b1d */ /* 0x000fe20000010000 */
[----:B--2---:R-:W-:-:S04]  /*6580*/  IMAD.WIDE.U32 R2, R2, R251, R230 ;  /* 0x000000fb02027225 */ /* 0x004fc800078e00e6 */
[----:B------:R-:W-:Y:S01]  /*6590*/  IMAD.IADD R3, R3, 0x1, R0 ;  /* 0x0000000103037824 */ /* 0x000fe200078e0200 */
[----:B------:R-:W-:Y:S02]  /*65a0*/  LEA R10, P0, R2, UR4, 0x1 ;  /* 0x00000004020a7c11 */ /* 0x000fe4000f8008ff */
[----:B------:R-:W-:Y:S02]  /*65b0*/  SHF.L.U64.HI R0, R194, 0x6, R195 ;  /* 0x00000006c2007819 */ /* 0x000fe400000102c3 */
[----:B------:R-:W-:Y:S02]  /*65c0*/  IADD3 R4, P2, R12, R10, RZ ;  /* 0x0000000a0c047210 */ /* 0x000fe40007f5e0ff */
[----:B------:R-:W-:Y:S02]  /*65d0*/  LEA.HI.X R11, R2, UR5, R3, 0x1, P0 ;  /* 0x00000005020b7c11 */ /* 0x000fe400080f0c03 */
[----:B------:R-:W-:-:S03]  /*65e0*/  IADD3 R2, P1, R4, R12, RZ ;  /* 0x0000000c04027210 */ /* 0x000fc60007f3e0ff */
[----:B------:R-:W-:Y:S01]  /*65f0*/  IMAD.X R5, R0, 0x1, R11, P2 ;  /* 0x0000000100057824 */ /* 0x000fe200010e060b */
[----:B------:R-:W-:Y:S01]  /*6600*/  IADD3 R12, P0, R2, R12, RZ ;  /* 0x0000000c020c7210 */ /* 0x000fe20007f1e0ff */
[----:B------:R-:W-:Y:S01]  /*6610*/  @!PT LDS RZ, [RZ] ;  /* 0x00000000fffff984 */ /* 0x000fe20000000800 */
[----:B------:R-:W-:Y:S01]  /*6620*/  @!PT LDS RZ, [RZ] ;  /* 0x00000000fffff984 */ /* 0x000fe20000000800 */
[----:B------:R-:W-:Y:S01]  /*6630*/  @!PT LDS RZ, [RZ] ;  /* 0x00000000fffff984 */ /* 0x000fe20000000800 */
[----:B------:R-:W-:Y:S02]  /*6640*/  LDGSTS.E.BYPASS.LTC128B.128 [R226+0x4000], desc[UR12][R10.64] ;  /* 0x040000000ae27fae */ /* 0x000fe4000b901d4c */
[--C-:B------:R-:W-:Y:S02]  /*6650*/  IMAD.X R3, R5, 0x1, R0.reuse, P1 ;  /* 0x0000000105037824 */ /* 0x100fe400008e0600 */
[----:B------:R-:W-:Y:S02]  /*6660*/  LDGSTS.E.BYPASS.LTC128B.128 [R226+0x4800], desc[UR12][R4.64] ;  /* 0x0480000004e27fae */ /* 0x000fe4000b901d4c */
[----:B------:R-:W-:Y:S02]  /*6670*/  IMAD.X R13, R3, 0x1, R0, P0 ;  /* 0x00000001030d7824 */ /* 0x000fe400000e0600 */
[----:B------:R-:W-:Y:S04]  /*6680*/  LDGSTS.E.BYPASS.LTC128B.128 [R226+0x5000], desc[UR12][R2.64] ;  /* 0x0500000002e27fae */ /* 0x000fe8000b901d4c */
[----:B------:R1:W-:Y:S04]  /*6690*/  LDGSTS.E.BYPASS.LTC128B.128 [R226+0x5800], desc[UR12][R12.64] ;  /* 0x058000000ce27fae */ /* 0x0003e8000b901d4c */
[----:B------:R-:W-:Y:S04]  /*66a0*/  LDSM.16.M88.4 R72, [R212+0x2800] ;  /* 0x00280000d448783b */ /* 0x000fe80000000200 */
[----:B------:R-:W-:Y:S04]  /*66b0*/  LDSM.16.M88.4 R68, [R212+0x2c00] ;  /* 0x002c0000d444783b */ /* 0x000fe80000000200 */
[----:B------:R-:W-:Y:S04]  /*66c0*/  LDSM.16.M88.4 R64, [R212+0x3000] ;  /* 0x00300000d440783b */ /* 0x000fe80000000200 */
[----:B------:R-:W-:Y:S04]  /*66d0*/  LDSM.16.M88.4 R60, [R212+0x3400] ;  /* 0x00340000d43c783b */ /* 0x000fe80000000200 */
[----:B------:R-:W-:Y:S04]  /*66e0*/  LDSM.16.M88.4 R56, [R212+0x3800] ;  /* 0x00380000d438783b */ /* 0x000fe80000000200 */
[----:B------:R-:W-:Y:S04]  /*66f0*/  LDSM.16.M88.4 R16, [R216+0x1000] ;  /* 0x00100000d810783b */ /* 0x000fe80000000200 */
[----:B-1----:R-:W1:Y:S04]  /*6700*/  LDSM.16.M88.4 R12, [R215+0x1000] ;  /* 0x00100000d70c783b */ /* 0x002e680000000200 */
[----:B------:R-:W2:Y:S04]  /*6710*/  LDSM.16.M88.4 R40, [R223] ;  /* 0x00000000df28783b */ /* 0x000ea80000000200 */
[----:B------:R-:W3:Y:S04]  /*6720*/  LDSM.16.M88.4 R36, [R222] ;  /* 0x00000000de24783b */ /* 0x000ee80000000200 */
[----:B------:R-:W4:Y:S04]  /*6730*/  LDSM.16.M88.4 R80, [R212+0x2000] ;  /* 0x00200000d450783b */ /* 0x000f280000000200 */
[----:B------:R-:W5:Y:S04]  /*6740*/  LDSM.16.M88.4 R76, [R212+0x2400] ;  /* 0x00240000d44c783b */ /* 0x000f680000000200 */
[----:B------:R-:W5:Y:S04]  /*6750*/  LDSM.16.M88.4 R52, [R212+0x3c00] ;  /* 0x003c0000d434783b */ /* 0x000f680000000200 */
[----:B------:R-:W5:Y:S04]  /*6760*/  LDSM.16.M88.4 R32, [R221] ;  /* 0x00000000dd20783b */ /* 0x000f680000000200 */
[----:B------:R-:W5:Y:S04]  /*6770*/  LDSM.16.M88.4 R28, [R220] ;  /* 0x00000000dc1c783b */ /* 0x000f680000000200 */
[----:B------:R-:W5:Y:S04]  /*6780*/  LDSM.16.M88.4 R24, [R219] ;  /* 0x00000000db18783b */ /* 0x000f680000000200 */
[----:B------:R-:W-:Y:S01]  /*6790*/  LDSM.16.M88.4 R88, [R218] ;  /* 0x00000000da58783b */ /* 0x000fe20000000200 */
[C---:B-1----:R-:W-:Y:S03]  /*67a0*/  HMMA.16816.F32 R120, R12.reuse, R72, RZ ;  /* 0x000000480c78723c */ /* 0x042fe600000018ff */
[----:B------:R-:W1:Y:S04]  /*67b0*/  LDSM.16.M88.4 R48, [R217] ;  /* 0x00000000d930783b */ /* 0x000e680000000200 */
[----:B------:R-:W1:Y:S01]  /*67c0*/  LDSM.16.M88.4 R44, [R224] ;  /* 0x00000000e02c783b */ /* 0x000e620000000200 */
[C---:B------:R-:W-:Y:S03]  /*67d0*/  HMMA.16816.F32 R112, R12.reuse, R68, RZ ;  /* 0x000000440c70723c */ /* 0x040fe600000018ff */
[----:B------:R-:W1:Y:S03]  /*67e0*/  LDSM.16.M88.4 R20, [R215] ;  /* 0x00000000d714783b */ /* 0x000e660000000200 */
[C---:B------:R-:W-:Y:S01]  /*67f0*/  HMMA.16816.F32 R108, R12.reuse, R64, RZ ;  /* 0x000000400c6c723c */ /* 0x040fe200000018ff */
[----:B------:R-:W5:Y:S01]  /*6800*/  S2R R0, SR_TID.X ;  /* 0x0000000000007919 */ /* 0x000f620000002100 */
[----:B------:R-:W0:Y:S04]  /*6810*/  LDGDEPBAR ;  /* 0x00000000000079af */ /* 0x000e280000000000 */
[C---:B------:R-:W-:Y:S06]  /*6820*/  HMMA.16816.F32 R104, R12.reuse, R60, RZ ;  /* 0x0000003c0c68723c */ /* 0x040fec00000018ff */
[----:B------:R-:W-:Y:S06]  /*6830*/  HMMA.16816.F32 R100, R12, R56, RZ ;  /* 0x000000380c64723c */ /* 0x000fec00000018ff */
[C---:B--2---:R-:W-:Y:S06]  /*6840*/  HMMA.16816.F32 R120, R16.reuse, R40, R120 ;  /* 0x000000281078723c */ /* 0x044fec0000001878 */
[----:B---3--:R-:W-:Y:S06]  /*6850*/  HMMA.16816.F32 R112, R16, R36, R112 ;  /* 0x000000241070723c */ /* 0x008fec0000001870 */
[----:B----4-:R-:W-:Y:S01]  /*6860*/  HMMA.16816.F32 R172, R12, R80, RZ ;  /* 0x000000500cac723c */ /* 0x010fe200000018ff */
[----:B-----5:R-:W-:-:S05]  /*6870*/  IMAD.SHL.U32 R0, R0, 0x2, RZ ;  /* 0x0000000200007824 */ /* 0x020fca00078e00ff */
[----:B------:R-:W-:Y:S01]  /*6880*/  HMMA.16816.F32 R128, R12, R76, RZ ;  /* 0x0000004c0c80723c */ /* 0x000fe200000018ff */
[----:B------:R-:W-:-:S04]  /*6890*/  LOP3.LUT R0, R0, 0x6, RZ, 0xc0, !PT ;  /* 0x0000000600007812 */ /* 0x000fc800078ec0ff */
[----:B------:R-:W-:Y:S01]  /*68a0*/  STL.64 [R1+0x78], R120 ;  /* 0x0000787801007387 */ /* 0x000fe20000100a00 */
[C---:B------:R-:W-:Y:S01]  /*68b0*/  HMMA.16816.F32 R96, R12.reuse, R52, RZ ;  /* 0x000000340c60723c */ /* 0x040fe200000018ff */
[----:B------:R-:W-:Y:S02]  /*68c0*/  IMAD R0, R236, 0x80, R0 ;  /* 0x00000080ec007824 */ /* 0x000fe400078e0200 */
[----:B------:R-:W-:Y:S02]  /*68d0*/  STL.64 [R1+0x80], R122 ;  /* 0x0000807a01007387 */ /* 0x000fe40000100a00 */
[C---:B------:R-:W-:Y:S01]  /*68e0*/  VIADD R11, R0.reuse, 0x11 ;  /* 0x00000011000b7836 */ /* 0x040fe20000000000 */
[----:B------:R-:W-:Y:S01]  /*68f0*/  HMMA.16816.F32 R132, R12, R82, RZ ;  /* 0x000000520c84723c */ /* 0x000fe200000018ff */
[----:B------:R-:W-:Y:S01]  /*6900*/  STL.64 [R1+0x88], R112 ;  /* 0x0000887001007387 */ /* 0x000fe20000100a00 */
[C---:B------:R-:W-:Y:S01]  /*6910*/  ISETP.GE.AND P0, PT, R0.reuse, R6, PT ;  /* 0x000000060000720c */ /* 0x040fe20003f06270 */
[----:B------:R-:W-:-:S02]  /*6920*/  VIADD R10, R0, 0x18 ;  /* 0x00000018000a7836 */ /* 0x000fc40000000000 */
[----:B------:R2:W-:Y:S01]  /*6930*/  STL.64 [R1+0x90], R114 ;  /* 0x0000907201007387 */ /* 0x0005e20000100a00 */
[----:B------:R-:W-:Y:S01]  /*6940*/  HMMA.16816.F32 R124, R12, R78, RZ ;  /* 0x0000004e0c7c723c */ /* 0x000fe200000018ff */
[C---:B------:R-:W-:Y:S02]  /*6950*/  VIADD R5, R0.reuse, 0x19 ;  /* 0x0000001900057836 */ /* 0x040fe40000000000 */
[----:B------:R-:W-:-:S03]  /*6960*/  VIADD R4, R0, 0x20 ;  /* 0x0000002000047836 */ /* 0x000fc60000000000 */
[C---:B------:R-:W-:Y:S06]  /*6970*/  HMMA.16816.F32 R116, R12.reuse, R74, RZ ;  /* 0x0000004a0c74723c */ /* 0x040fec00000018ff */
[C---:B------:R-:W-:Y:S06]  /*6980*/  HMMA.16816.F32 R188, R12.reuse, R70, RZ ;  /* 0x000000460cbc723c */ /* 0x040fec00000018ff */
[C---:B------:R-:W-:Y:S06]  /*6990*/  HMMA.16816.F32 R184, R12.reuse, R66, RZ ;  /* 0x000000420cb8723c */ /* 0x040fec00000018ff */
[C---:B------:R-:W-:Y:S06]  /*69a0*/  HMMA.16816.F32 R180, R12.reuse, R62, RZ ;  /* 0x0000003e0cb4723c */ /* 0x040fec00000018ff */
[C---:B------:R-:W-:Y:S06]  /*69b0*/  HMMA.16816.F32 R176, R12.reuse, R58, RZ ;  /* 0x0000003a0cb0723c */ /* 0x040fec00000018ff */
[----:B------:R-:W-:Y:S06]  /*69c0*/  HMMA.16816.F32 R92, R12, R54, RZ ;  /* 0x000000360c5c723c */ /* 0x000fec00000018ff */
[C---:B------:R-:W-:Y:S06]  /*69d0*/  HMMA.16816.F32 R12, R16.reuse, R32, R108 ;  /* 0x00000020100c723c */ /* 0x040fec000000186c */
[C---:B------:R-:W-:Y:S06]  /*69e0*/  HMMA.16816.F32 R104, R16.reuse, R28, R104 ;  /* 0x0000001c1068723c */ /* 0x040fec0000001868 */
[C---:B------:R-:W-:Y:S06]  /*69f0*/  HMMA.16816.F32 R100, R16.reuse, R24, R100 ;  /* 0x000000181064723c */ /* 0x040fec0000001864 */
[C---:B-1----:R-:W-:Y:S05]  /*6a00*/  HMMA.16816.F32 R200, R16.reuse, R48, R172 ;  /* 0x0000003010c8723c */ /* 0x042fea00000018ac */
[----:B------:R-:W-:Y:S01]  /*6a10*/  STL.64 [R1+0x98], R12 ;  /* 0x0000980c01007387 */ /* 0x000fe20000100a00 */
[C---:B------:R-:W-:Y:S03]  /*6a20*/  HMMA.16816.F32 R204, R16.reuse, R44, R128 ;  /* 0x0000002c10cc723c */ /* 0x040fe60000001880 */
[----:B------:R1:W-:Y:S03]  /*6a30*/  STL.64 [R1+0xa0], R14 ;  /* 0x0000a00e01007387 */ /* 0x0003e60000100a00 */
[C---:B------:R-:W-:Y:S01]  /*6a40*/  HMMA.16816.F32 R196, R16.reuse, R50, R132 ;  /* 0x0000003210c4723c */ /* 0x040fe20000001884 */
[----:B------:R-:W-:Y:S04]  /*6a50*/  STL.64 [R1+0xb8], R104 ;  /* 0x0000b86801007387 */ /* 0x000fe80000100a00 */
[----:B------:R3:W-:Y:S01]  /*6a60*/  STL.64 [R1+0xc0], R106 ;  /* 0x0000c06a01007387 */ /* 0x0007e20000100a00 */
[----:B------:R-:W-:Y:S03]  /*6a70*/  HMMA.16816.F32 R240, R16, R46, R124 ;  /* 0x0000002e10f0723c */ /* 0x000fe6000000187c */
[----:B------:R-:W-:Y:S03]  /*6a80*/  STL.64 [R1+0xc8], R100 ;  /* 0x0000c86401007387 */ /* 0x000fe60000100a00 */
[C---:B--2---:R-:W-:Y:S01]  /*6a90*/  HMMA.16816.F32 R112, R20.reuse, R82, RZ ;  /* 0x000000521470723c */ /* 0x044fe200000018ff */
[----:B------:R2:W-:Y:S05]  /*6aa0*/  STL.64 [R1+0xd0], R102 ;  /* 0x0000d06601007387 */ /* 0x0005ea0000100a00 */
[----:B------:R-:W-:Y:S06]  /*6ab0*/  HMMA.16816.F32 R108, R20, R76, RZ ;  /* 0x0000004c146c723c */ /* 0x000fec00000018ff */
[C---:B-1----:R-:W-:Y:S06]  /*6ac0*/  HMMA.16816.F32 R12, R16.reuse, R88, R96 ;  /* 0x00000058100c723c */ /* 0x042fec0000001860 */
[C---:B------:R-:W-:Y:S06]  /*6ad0*/  HMMA.16816.F32 R96, R16.reuse, R38, R188 ;  /* 0x000000261060723c */ /* 0x040fec00000018bc */
[C---:B---3--:R-:W-:Y:S06]  /*6ae0*/  HMMA.16816.F32 R104, R16.reuse, R34, R184 ;  /* 0x000000221068723c */ /* 0x048fec00000018b8 */
[----:B--2---:R-:W-:Y:S05]  /*6af0*/  HMMA.16816.F32 R100, R16, R42, R116 ;  /* 0x0000002a1064723c */ /* 0x004fea0000001874 */
[----:B------:R-:W-:Y:S01]  /*6b00*/  STL.64 [R1+0xd8], R12 ;  /* 0x0000d80c01007387 */ /* 0x000fe20000100a00 */
[C---:B------:R-:W-:Y:S03]  /*6b10*/  HMMA.16816.F32 R116, R20.reuse, R80, RZ ;  /* 0x000000501474723c */ /* 0x040fe600000018ff */
[----:B------:R-:W-:Y:S03]  /*6b20*/  STL.64 [R1+0xe0], R14 ;  /* 0x0000e00e01007387 */ /* 0x000fe60000100a00 */
[----:B------:R-:W-:Y:S01]  /*6b30*/  HMMA.16816.F32 R80, R20, R70, RZ ;  /* 0x000000461450723c */ /* 0x000fe200000018ff */
[----:B------:R-:W1:Y:S01]  /*6b40*/  LDSM.16.M88.4 R12, [R216] ;  /* 0x00000000d80c783b */ /* 0x000e620000000200 */
[----:B------:R-:W-:-:S09]  /*6b50*/  DEPBAR.LE SB0, 0x0 ;  /* 0x000080000000791a */ /* 0x000fd20000000000 */
[----:B------:R-:W-:Y:S04]  /*6b60*/  STL.64 [R1+0x28], R100 ;  /* 0x0000286401007387 */ /* 0x000fe80000100a00 */
[----:B------:R2:W-:Y:S04]  /*6b70*/  STL.64 [R1+0x30], R102 ;  /* 0x0000306601007387 */ /* 0x0005e80000100a00 */
[----:B------:R-:W-:Y:S04]  /*6b80*/  STL.64 [R1+0x38], R96 ;  /* 0x0000386001007387 */ /* 0x000fe80000100a00 */
[----:B------:R3:W-:Y:S04]  /*6b90*/  STL.64 [R1+0x40], R98 ;  /* 0x0000406201007387 */ /* 0x0007e80000100a00 */
[----:B------:R-:W-:Y:S04]  /*6ba0*/  STL.64 [R1+0x48], R104 ;  /* 0x0000486801007387 */ /* 0x000fe80000100a00 */
[----:B------:R4:W-:Y:S01]  /*6bb0*/  STL.64 [R1+0x50], R106 ;  /* 0x0000506a01007387 */ /* 0x0009e20000100a00 */
[----:B-1----:R-:W-:Y:S06]  /*6bc0*/  HMMA.16816.F32 R120, R12, R48, R116 ;  /* 0x000000300c78723c */ /* 0x002fec0000001874 */
[----:B--2---:R-:W-:Y:S01]  /*6bd0*/  HMMA.16816.F32 R100, R16, R30, R180 ;  /* 0x0000001e1064723c */ /* 0x004fe200000018b4 */
[----:B------:R-:W-:-:S02]  /*6be0*/  VIADD R48, R0, 0x58 ;  /* 0x0000005800307836 */ /* 0x000fc40000000000 */
[----:B------:R-:W-:-:S03]  /*6bf0*/  VIADD R49, R0, 0x61 ;  /* 0x0000006100317836 */ /* 0x000fc60000000000 */
[C---:B---3--:R-:W-:Y:S06]  /*6c00*/  HMMA.16816.F32 R96, R16.reuse, R26, R176 ;  /* 0x0000001a1060723c */ /* 0x048fec00000018b0 */
[----:B------:R-:W-:Y:S06]  /*6c10*/  HMMA.16816.F32 R16, R16, R90, R92 ;  /* 0x0000005a1010723c */ /* 0x000fec000000185c */
[C---:B------:R-:W-:Y:S05]  /*6c20*/  HMMA.16816.F32 R92, R20.reuse, R68, RZ ;  /* 0x00000044145c723c */ /* 0x040fea00000018ff */
[----:B------:R-:W-:Y:S01]  /*6c30*/  STL.64 [R1+0x58], R100 ;  /* 0x0000586401007387 */ /* 0x000fe20000100a00 */
[C---:B----4-:R-:W-:Y:S03]  /*6c40*/  HMMA.16816.F32 R104, R20.reuse, R78, RZ ;  /* 0x0000004e1468723c */ /* 0x050fe600000018ff */
[----:B------:R1:W-:Y:S03]  /*6c50*/  STL.64 [R1+0x60], R102 ;  /* 0x0000606601007387 */ /* 0x0003e60000100a00 */
[C---:B------:R-:W-:Y:S01]  /*6c60*/  HMMA.16816.F32 R76, R20.reuse, R64, RZ ;  /* 0x00000040144c723c */ /* 0x040fe200000018ff */
[----:B------:R-:W-:Y:S04]  /*6c70*/  STL.64 [R1+0x68], R96 ;  /* 0x0000686001007387 */ /* 0x000fe80000100a00 */
[----:B------:R2:W-:Y:S01]  /*6c80*/  STL.64 [R1+0x70], R98 ;  /* 0x0000706201007387 */ /* 0x0005e20000100a00 */
[C---:B------:R-:W-:Y:S03]  /*6c90*/  HMMA.16816.F32 R68, R20.reuse, R56, RZ ;  /* 0x000000381444723c */ /* 0x040fe600000018ff */
[----:B------:R-:W-:Y:S03]  /*6ca0*/  STL.64 [R1+0xa8], R16 ;  /* 0x0000a81001007387 */ /* 0x000fe60000100a00 */
[C---:B------:R-:W-:Y:S01]  /*6cb0*/  HMMA.16816.F32 R64, R20.reuse, R66, RZ ;  /* 0x000000421440723c */ /* 0x040fe200000018ff */
[----:B------:R3:W-:Y:S05]  /*6cc0*/  STL.64 [R1+0xb0], R18 ;  /* 0x0000b01201007387 */ /* 0x0007ea0000100a00 */
[C---:B------:R-:W-:Y:S06]  /*6cd0*/  HMMA.16816.F32 R56, R20.reuse, R58, RZ ;  /* 0x0000003a1438723c */ /* 0x040fec00000018ff */
[----:B-1----:R-:W-:Y:S06]  /*6ce0*/  HMMA.16816.F32 R100, R20, R72, RZ ;  /* 0x000000481464723c */ /* 0x002fec00000018ff */
[----:B------:R-:W-:Y:S06]  /*6cf0*/  HMMA.16816.F32 R180, R12, R36, R92 ;  /* 0x000000240cb4723c */ /* 0x000fec000000185c */
[----:B--2---:R-:W-:Y:S01]  /*6d00*/  HMMA.16816.F32 R96, R20, R74, RZ ;  /* 0x0000004a1460723c */ /* 0x004fe200000018ff */
[----:B------:R-:W-:-:S05]  /*6d10*/  VIADD R36, R0, 0x30 ;  /* 0x0000003000247836 */ /* 0x000fca0000000000 */
[C---:B------:R-:W-:Y:S06]  /*6d20*/  HMMA.16816.F32 R72, R20.reuse, R60, RZ ;  /* 0x0000003c1448723c */ /* 0x040fec00000018ff */
[C---:B---3--:R-:W-:Y:S06]  /*6d30*/  HMMA.16816.F32 R16, R20.reuse, R52, RZ ;  /* 0x000000341410723c */ /* 0x048fec00000018ff */
[----:B------:R-:W-:Y:S01]  /*6d40*/  HMMA.16816.F32 R60, R20, R62, RZ ;  /* 0x0000003e143c723c */ /* 0x000fe200000018ff */
[----:B------:R-:W-:-:S02]  /*6d50*/  VIADD R53, R0, 0x69 ;  /* 0x0000006900357836 */ /* 0x000fc40000000000 */
[----:B------:R-:W-:-:S03]  /*6d60*/  VIADD R52, R0, 0x71 ;  /* 0x0000007100347836 */ /* 0x000fc60000000000 */
[----:B------:R-:W-:Y:S06]  /*6d70*/  HMMA.16816.F32 R20, R20, R54, RZ ;  /* 0x000000361414723c */ /* 0x000fec00000018ff */
[----:B------:R-:W-:Y:S01]  /*6d80*/  HMMA.16816.F32 R92, R12, R50, R112 ;  /* 0x000000320c5c723c */ /* 0x000fe20000001870 */
[----:B------:R-:W-:-:S05]  /*6d90*/  VIADD R55, R0, 0x70 ;  /* 0x0000007000377836 */ /* 0x000fca0000000000 */
[----:B------:R-:W-:Y:S01]  /*6da0*/  HMMA.16816.F32 R124, R12, R44, R108 ;  /* 0x0000002c0c7c723c */ /* 0x000fe2000000186c */
[C---:B------:R-:W-:Y:S02]  /*6db0*/  VIADD R50, R0.reuse, 0x50 ;  /* 0x0000005000327836 */ /* 0x040fe40000000000 */
[----:B------:R-:W-:-:S03]  /*6dc0*/  VIADD R51, R0, 0x51 ;  /* 0x0000005100337836 */ /* 0x000fc60000000000 */
[----:B------:R-:W-:Y:S01]  /*6dd0*/  HMMA.16816.F32 R132, R12, R40, R100 ;  /* 0x000000280c84723c */ /* 0x000fe20000001864 */
[----:B------:R-:W-:-:S05]  /*6de0*/  VIADD R45, R0, 0x60 ;  /* 0x00000060002d7836 */ /* 0x000fca0000000000 */
[----:B------:R-:W-:Y:S01]  /*6df0*/  HMMA.16816.F32 R184, R12, R88, R16 ;  /* 0x000000580cb8723c */ /* 0x000fe20000001810 */
[C---:B------:R-:W-:Y:S02]  /*6e00*/  VIADD R40, R0.reuse, 0x39 ;  /* 0x0000003900287836 */ /* 0x040fe40000000000 */
[----:B------:R-:W-:-:S03]  /*6e10*/  VIADD R41, R0, 0x48 ;  /* 0x0000004800297836 */ /* 0x000fc60000000000 */
[C---:B------:R-:W-:Y:S01]  /*6e20*/  HMMA.16816.F32 R108, R12.reuse, R42, R96 ;  /* 0x0000002a0c6c723c */ /* 0x040fe20000001860 */
[----:B------:R-:W-:Y:S02]  /*6e30*/  FSEL R19, R120, -INF , !P0 ;  /* 0xff80000078137808 */ /* 0x000fe40004000000 */
[----:B------:R-:W-:Y:S02]  /*6e40*/  ISETP.GE.AND P3, PT, R41, R6, PT ;  /* 0x000000062900720c */ /* 0x000fe40003f66270 */
[----:B------:R-:W-:Y:S01]  /*6e50*/  FMNMX.FTZ R2, R138, R19, !PT ;  /* 0x000000138a027209 */ /* 0x000fe20007810000 */
[----:B------:R-:W-:Y:S01]  /*6e60*/  HMMA.16816.F32 R176, R12, R32, R76 ;  /* 0x000000200cb0723c */ /* 0x000fe2000000184c */
[C---:B------:R-:W-:Y:S02]  /*6e70*/  VIADD R42, R0.reuse, 0x41 ;  /* 0x00000041002a7836 */ /* 0x040fe40000000000 */
[----:B------:R-:W-:-:S03]  /*6e80*/  VIADD R43, R0, 0x49 ;  /* 0x00000049002b7836 */ /* 0x000fc60000000000 */
[C---:B------:R-:W-:Y:S01]  /*6e90*/  HMMA.16816.F32 R128, R12.reuse, R28, R72 ;  /* 0x0000001c0c80723c */ /* 0x040fe20000001848 */
[----:B------:R-:W-:Y:S01]  /*6ea0*/  VIADD R32, R0, 0x28 ;  /* 0x0000002800207836 */ /* 0x000fe20000000000 */
[-C--:B------:R-:W-:Y:S02]  /*6eb0*/  ISETP.GE.AND P5, PT, R42, R6.reuse, PT ;  /* 0x000000062a00720c */ /* 0x080fe40003fa6270 */
[----:B------:R-:W-:Y:S02]  /*6ec0*/  ISETP.GE.AND P4, PT, R43, R6, PT ;  /* 0x000000062b00720c */ /* 0x000fe40003f86270 */
[C---:B------:R-:W-:Y:S06]  /*6ed0*/  HMMA.16816.F32 R172, R12.reuse, R24, R68 ;  /* 0x000000180cac723c */ /* 0x040fec0000001844 */
[C---:B------:R-:W-:Y:S06]  /*6ee0*/  HMMA.16816.F32 R104, R12.reuse, R46, R104 ;  /* 0x0000002e0c68723c */ /* 0x040fec0000001868 */
[----:B------:R-:W-:Y:S01]  /*6ef0*/  HMMA.16816.F32 R96, R12, R38, R80 ;  /* 0x000000260c60723c */ /* 0x000fe20000001850 */
[----:B------:R-:W-:-:S02]  /*6f00*/  VIADD R47, R0, 0x59 ;  /* 0x00000059002f7836 */ /* 0x000fc40000000000 */
[----:B------:R-:W-:-:S03]  /*6f10*/  VIADD R46, R0, 0x68 ;  /* 0x00000068002e7836 */ /* 0x000fc60000000000 */
[----:B------:R-:W-:Y:S01]  /*6f20*/  HMMA.16816.F32 R100, R12, R34, R64 ;  /* 0x000000220c64723c */ /* 0x000fe20000001840 */
[C---:B------:R-:W-:Y:S02]  /*6f30*/  VIADD R38, R0.reuse, 0x38 ;  /* 0x0000003800267836 */ /* 0x040fe40000000000 */
[----:B------:R-:W-:-:S03]  /*6f40*/  VIADD R39, R0, 0x40 ;  /* 0x0000004000277836 */ /* 0x000fc60000000000 */
[----:B------:R-:W-:Y:S01]  /*6f50*/  HMMA.16816.F32 R112, R12, R30, R60 ;  /* 0x0000001e0c70723c */ /* 0x000fe2000000183c */
[C---:B------:R-:W-:Y:S02]  /*6f60*/  VIADD R34, R0.reuse, 0x29 ;  /* 0x0000002900227836 */ /* 0x040fe40000000000 */
[----:B------:R-:W-:-:S03]  /*6f70*/  VIADD R35, R0, 0x31 ;  /* 0x0000003100237836 */ /* 0x000fc60000000000 */
[C---:B------:R-:W-:Y:S01]  /*6f80*/  HMMA.16816.F32 R116, R12.reuse, R26, R56 ;  /* 0x0000001a0c74723c */ /* 0x040fe20000001838 */
[C---:B------:R-:W-:Y:S01]  /*6f90*/  VIADD R31, R0.reuse, 0x21 ;  /* 0x00000021001f7836 */ /* 0x040fe20000000000 */
[----:B------:R-:W-:Y:S01]  /*6fa0*/  BAR.SYNC.DEFER_BLOCKING 0x0 ;  /* 0x0000000000007b1d */ /* 0x000fe20000010000 */
[-C--:B------:R-:W-:Y:S02]  /*6fb0*/  ISETP.GE.AND P2, PT, R35, R6.reuse, PT ;  /* 0x000000062300720c */ /* 0x080fe40003f46270 */
[----:B------:R-:W-:Y:S01]  /*6fc0*/  FSEL R62, R177, -INF , !P5 ;  /* 0xff800000b13e7808 */ /* 0x000fe20006800000 */
[----:B------:R-:W-:Y:S01]  /*6fd0*/  HMMA.16816.F32 R88, R12, R90, R20 ;  /* 0x0000005a0c58723c */ /* 0x000fe20000001814 */
[----:B------:R-:W-:Y:S01]  /*6fe0*/  FSEL R37, R181, -INF , !P2 ;  /* 0xff800000b5257808 */ /* 0x000fe20005000000 */
[C---:B------:R-:W-:Y:S01]  /*6ff0*/  VIADD R57, R0.reuse, 0x78 ;  /* 0x0000007800397836 */ /* 0x040fe20000000000 */
[----:B------:R-:W-:Y:S01]  /*7000*/  ISETP.GE.AND P2, PT, R39, R6, PT ;  /* 0x000000062700720c */ /* 0x000fe20003f46270 */
[----:B------:R-:W-:-:S02]  /*7010*/  VIADD R59, R0, 0x79 ;  /* 0x00000079003b7836 */ /* 0x000fc40000000000 */
[----:B------:R-:W-:Y:S01]  /*7020*/  FSEL R64, R100, -INF , !P3 ;  /* 0xff80000064407808 */ /* 0x000fe20005800000 */
[----:B------:R-:W-:Y:S01]  /*7030*/  VIADD R15, R0, 0x1 ;  /* 0x00000001000f7836 */ /* 0x000fe20000000000 */
[----:B------:R-:W-:Y:S01]  /*7040*/  FSEL R61, R176, -INF , !P2 ;  /* 0xff800000b03d7808 */ /* 0x000fe20005000000 */
[C---:B------:R-:W-:Y:S01]  /*7050*/  VIADD R14, R0.reuse, 0x8 ;  /* 0x00000008000e7836 */ /* 0x040fe20000000000 */
[----:B------:R-:W-:Y:S01]  /*7060*/  FSEL R66, R101, -INF , !P4 ;  /* 0xff80000065427808 */ /* 0x000fe20006000000 */
[C---:B------:R-:W-:Y:S01]  /*7070*/  VIADD R13, R0.reuse, 0x9 ;  /* 0x00000009000d7836 */ /* 0x040fe20000000000 */
[-C--:B------:R-:W-:Y:S01]  /*7080*/  ISETP.GE.AND P1, PT, R15, R6.reuse, PT ;  /* 0x000000060f00720c */ /* 0x080fe20003f26270 */
[----:B------:R-:W-:Y:S01]  /*7090*/  VIADD R12, R0, 0x10 ;  /* 0x00000010000c7836 */ /* 0x000fe20000000000 */
[----:B------:R-:W-:Y:S02]  /*70a0*/  ISETP.GE.AND P0, PT, R14, R6, PT ;  /* 0x000000060e00720c */ /* 0x000fe40003f06270 */
[----:B------:R-:W-:-:S02]  /*70b0*/  FSEL R20, R121, -INF , !P1 ;  /* 0xff80000079147808 */ /* 0x000fc40004800000 */
[----:B------:R-:W-:Y:S02]  /*70c0*/  ISETP.GE.AND P1, PT, R13, R6, PT ;  /* 0x000000060d00720c */ /* 0x000fe40003f26270 */
[----:B------:R-:W-:Y:S02]  /*70d0*/  FSEL R25, R92, -INF , !P0 ;  /* 0xff8000005c197808 */ /* 0x000fe40004000000 */
[----:B------:R-:W-:Y:S02]  /*70e0*/  FMNMX.FTZ R2, R20, R2, !PT ;  /* 0x0000000214027209 */ /* 0x000fe40007810000 */
[----:B------:R-:W-:Y:S02]  /*70f0*/  ISETP.GE.AND P0, PT, R12, R6, PT ;  /* 0x000000060c00720c */ /* 0x000fe40003f06270 */
[----:B------:R-:W-:Y:S02]  /*7100*/  FSEL R24, R93, -INF , !P1 ;  /* 0xff8000005d187808 */ /* 0x000fe40004800000 */
[----:B------:R-:W-:-:S02]  /*7110*/  FMNMX.FTZ R2, R25, R2, !PT ;  /* 0x0000000219027209 */ /* 0x000fc40007810000 */
        /* <DEDUP_REMOVED lines=24> */
[----:B------:R-:W-:Y:S02]  /*72a0*/  FSEL R33, R180, -INF , !P0 ;  /* 0xff800000b4217808 */ /* 0x000fe40004000000 */
[----:B------:R-:W-:Y:S02]  /*72b0*/  FMNMX.FTZ R2, R30, R2, !PT ;  /* 0x000000021e027209 */ /* 0x000fe40007810000 */
[----:B------:R-:W-:Y:S02]  /*72c0*/  ISETP.GE.AND P1, PT, R38, R6, PT ;  /* 0x000000062600720c */ /* 0x000fe40003f26270 */
[----:B------:R-:W-:Y:S02]  /*72d0*/  FMNMX.FTZ R2, R33, R2, !PT ;  /* 0x0000000221027209 */ /* 0x000fe40007810000 */
[----:B------:R-:W-:Y:S02]  /*72e0*/  ISETP.GE.AND P0, PT, R40, R6, PT ;  /* 0x000000062800720c */ /* 0x000fe40003f06270 */
[----:B------:R-:W-:-:S02]  /*72f0*/  FSEL R54, R96, -INF , !P1 ;  /* 0xff80000060367808 */ /* 0x000fc40004800000 */
[----:B------:R-:W-:Y:S02]  /*7300*/  FMNMX.FTZ R2, R37, R2, !PT ;  /* 0x0000000225027209 */ /* 0x000fe40007810000 */
[----:B------:R-:W-:Y:S02]  /*7310*/  FSEL R58, R97, -INF , !P0 ;  /* 0xff800000613a7808 */ /* 0x000fe40004000000 */
[----:B------:R-:W-:Y:S02]  /*7320*/  FMNMX.FTZ R2, R54, R2, !PT ;  /* 0x0000000236027209 */ /* 0x000fe40007810000 */
[----:B------:R-:W-:Y:S02]  /*7330*/  ISETP.GE.AND P0, PT, R50, R6, PT ;  /* 0x000000063200720c */ /* 0x000fe40003f06270 */
[----:B------:R-:W-:Y:S02]  /*7340*/  FMNMX.FTZ R2, R58, R2, !PT ;  /* 0x000000023a027209 */ /* 0x000fe40007810000 */
[----:B------:R-:W-:-:S02]  /*7350*/  ISETP.GE.AND P2, PT, R51, R6, PT ;  /* 0x000000063300720c */ /* 0x000fc40003f46270 */
[----:B------:R-:W-:Y:S02]  /*7360*/  FMNMX.FTZ R2, R61, R2, !PT ;  /* 0x000000023d027209 */ /* 0x000fe40007810000 */
[----:B------:R-:W-:Y:S02]  /*7370*/  FSEL R67, R128, -INF , !P0 ;  /* 0xff80000080437808 */ /* 0x000fe40004000000 */
[----:B------:R-:W-:Y:S02]  /*7380*/  FMNMX.FTZ R2, R62, R2, !PT ;  /* 0x000000023e027209 */ /* 0x000fe40007810000 */
[----:B------:R-:W-:Y:S02]  /*7390*/  ISETP.GE.AND P1, PT, R48, R6, PT ;  /* 0x000000063000720c */ /* 0x000fe40003f26270 */
[----:B------:R-:W-:Y:S02]  /*73a0*/  FMNMX.FTZ R2, R64, R2, !PT ;  /* 0x0000000240027209 */ /* 0x000fe40007810000 */
[----:B------:R-:W-:-:S02]  /*73b0*/  FSEL R68, R129, -INF , !P2 ;  /* 0xff80000081447808 */ /* 0x000fc40005000000 */
[----:B------:R-:W-:Y:S02]  /*73c0*/  FMNMX.FTZ R2, R66, R2, !PT ;  /* 0x0000000242027209 */ /* 0x000fe40007810000 */
[----:B------:R-:W-:Y:S02]  /*73d0*/  ISETP.GE.AND P3, PT, R47, R6, PT ;  /* 0x000000062f00720c */ /* 0x000fe40003f66270 */
[----:B------:R-:W-:Y:S02]  /*73e0*/  FMNMX.FTZ R2, R67, R2, !PT ;  /* 0x0000000243027209 */ /* 0x000fe40007810000 */
        /* <DEDUP_REMOVED lines=18> */
[----:B------:R-:W-:Y:S02]  /*7510*/  FSEL R74, R184, -INF , !P3 ;  /* 0xff800000b84a7808 */ /* 0x000fe40005800000 */
[----:B------:R-:W-:Y:S02]  /*7520*/  FMNMX.FTZ R2, R77, R2, !PT ;  /* 0x000000024d027209 */ /* 0x000fe40007810000 */
[----:B------:R-:W-:-:S02]  /*7530*/  FSEL R73, R185, -INF , !P0 ;  /* 0xff800000b9497808 */ /* 0x000fc40004000000 */
[----:B------:R-:W-:Y:S02]  /*7540*/  ISETP.NE.AND P0, PT, R225, 0x2, PT ;  /* 0x00000002e100780c */ /* 0x000fe40003f05270 */
[----:B------:R-:W-:Y:S02]  /*7550*/  ISETP.GE.AND P2, PT, R57, R6, PT ;  /* 0x000000063900720c */ /* 0x000fe40003f46270 */
[----:B------:R-:W-:Y:S02]  /*7560*/  FMNMX.FTZ R2, R74, R2, !PT ;  /* 0x000000024a027209 */ /* 0x000fe40007810000 */
[----:B------:R-:W-:Y:S02]  /*7570*/  ISETP.GE.AND P1, PT, R59, R6, PT ;  /* 0x000000063b00720c */ /* 0x000fe40003f26270 */
[----:B------:R-:W-:Y:S02]  /*7580*/  FSEL R71, R88, -INF , !P2 ;  /* 0xff80000058477808 */ /* 0x000fe40005000000 */
[----:B------:R-:W-:-:S02]  /*7590*/  FMNMX.FTZ R2, R73, R2, !PT ;  /* 0x0000000249027209 */ /* 0x000fc40007810000 */
[----:B------:R-:W-:Y:S02]  /*75a0*/  FSEL R70, R89, -INF , !P1 ;  /* 0xff80000059467808 */ /* 0x000fe40004800000 */
[----:B------:R-:W-:-:S04]  /*75b0*/  FMNMX.FTZ R2, R71, R2, !PT ;  /* 0x0000000247027209 */ /* 0x000fc80007810000 */
[----:B------:R-:W-:Y:S01]  /*75c0*/  FMNMX.FTZ R18, R70, R2, !PT ;  /* 0x0000000246127209 */ /* 0x000fe20007810000 */
[----:B------:R-:W-:Y:S06]  /*75d0*/  @!P0 BRA `(.L_x_22) ;  /* 0x0000000000748947 */ /* 0x000fec0003800000 */
[----:B------:R-:W2:Y:S04]  /*75e0*/  LDL.64 R244, [R1+0x10] ;  /* 0x0000100001f47983 */ /* 0x000ea80000100a00 */
[----:B------:R-:W3:Y:S01]  /*75f0*/  LDL.64 R230, [R1+0x8] ;  /* 0x0000080001e67983 */ /* 0x000ee20000100a00 */
[----:B------:R-:W-:Y:S01]  /*7600*/  VIADD R2, R225, 0xfffffffd ;  /* 0xfffffffde1027836 */ /* 0x000fe20000000000 */
[----:B------:R-:W-:Y:S01]  /*7610*/  ULDC.64 UR4, c[0x0][0x218] ;  /* 0x0000860000047ab9 */ /* 0x000fe20000000a00 */
[----:B------:R-:W-:-:S03]  /*7620*/  IMAD.SHL.U32 R16, R192, 0x40, RZ ;  /* 0x00000040c0107824 */ /* 0x000fc600078e00ff */
[----:B------:R-:W-:-:S05]  /*7630*/  SHF.R.S32.HI R3, RZ, 0x1f, R2 ;  /* 0x0000001fff037819 */ /* 0x000fca0000011402 */
[----:B------:R-:W-:-:S04]  /*7640*/  IMAD R3, R3, R192, RZ ;  /* 0x000000c003037224 */ /* 0x000fc800078e02ff */
[C---:B------:R-:W-:Y:S02]  /*7650*/  IMAD R6, R2.reuse, R193, R3 ;  /* 0x000000c102067224 */ /* 0x040fe400078e0203 */
[----:B------:R-:W-:-:S04]  /*7660*/  IMAD.WIDE.U32 R2, R2, R192, RZ ;  /* 0x000000c002027225 */ /* 0x000fc800078e00ff */
[----:B------:R-:W-:Y:S01]  /*7670*/  IMAD.IADD R6, R3, 0x1, R6 ;  /* 0x0000000103067824 */ /* 0x000fe200078e0206 */
[----:B--2---:R-:W-:-:S04]  /*7680*/  LEA R3, P0, R2, R244, 0x7 ;  /* 0x000000f402037211 */ /* 0x004fc800078038ff */
[----:B---3--:R-:W-:Y:S02]  /*7690*/  LEA.HI.X R6, R2, R231, R6, 0x7, P0 ;  /* 0x000000e702067211 */ /* 0x008fe400000f3c06 */
[----:B------:R-:W-:-:S04]  /*76a0*/  LEA R2, P0, R3, UR4, 0x1 ;  /* 0x0000000403027c11 */ /* 0x000fc8000f8008ff */
[----:B------:R-:W-:Y:S02]  /*76b0*/  LEA.HI.X R3, R3, UR5, R6, 0x1, P0 ;  /* 0x0000000503037c11 */ /* 0x000fe400080f0c06 */
[----:B------:R-:W-:-:S03]  /*76c0*/  SHF.L.U64.HI R6, R192, 0x6, R193 ;  /* 0x00000006c0067819 */ /* 0x000fc600000102c1 */
[----:B------:R-:W-:Y:S01]  /*76d0*/  @!PT LDS RZ, [RZ] ;  /* 0x00000000fffff984 */ /* 0x000fe20000000800 */
[----:B------:R-:W-:Y:S01]  /*76e0*/  @!PT LDS RZ, [RZ] ;  /* 0x00000000fffff984 */ /* 0x000fe20000000800 */
[----:B------:R-:W-:Y:S01]  /*76f0*/  @!PT LDS RZ, [RZ] ;  /* 0x00000000fffff984 */ /* 0x000fe20000000800 */
[----:B------:R1:W-:Y:S02]  /*7700*/  LDGSTS.E.BYPASS.LTC128B.128 [R226+0x2000], desc[UR12][R2.64] ;  /* 0x0200000002e27fae */ /* 0x0003e4000b901d4c */
[----:B-1----:R-:W-:-:S05]  /*7710*/  IADD3 R2, P0, R2, R16, RZ ;  /* 0x0000001002027210 */ /* 0x002fca0007f1e0ff */
[----:B------:R-:W-:-:S05]  /*7720*/  IMAD.X R3, R3, 0x1, R6, P0 ;  /* 0x0000000103037824 */ /* 0x000fca00000e0606 */
[----:B------:R1:W-:Y:S02]  /*7730*/  LDGSTS.E.BYPASS.LTC128B.128 [R226+0x2800], desc[UR12][R2.64] ;  /* 0x0280000002e27fae */ /* 0x0003e4000b901d4c */
[----:B-1----:R-:W-:-:S04]  /*7740*/  IADD3 R2, P1, R2, R16, RZ ;  /* 0x0000001002027210 */ /* 0x002fc80007f3e0ff */
[----:B------:R-:W-:Y:S01]  /*7750*/  IADD3 R16, P0, R2, R16, RZ ;  /* 0x0000001002107210 */ /* 0x000fe20007f1e0ff */
[----:B------:R-:W-:-:S04]  /*7760*/  IMAD.X R3, R3, 0x1, R6, P1 ;  /* 0x0000000103037824 */ /* 0x000fc800008e0606 */
[----:B------:R-:W-:Y:S01]  /*7770*/  IMAD.X R17, R3, 0x1, R6, P0 ;  /* 0x0000000103117824 */ /* 0x000fe200000e0606 */
[----:B------:R1:W-:Y:S04]  /*7780*/  LDGSTS.E.BYPASS.LTC128B.128 [R226+0x3000], desc[UR12][R2.64] ;  /* 0x0300000002e27fae */ /* 0x0003e8000b901d4c */
[----:B------:R1:W-:Y:S04]  /*7790*/  LDGSTS.E.BYPASS.LTC128B.128 [R226+0x3800], desc[UR12][R16.64] ;  /* 0x0380000010e27fae */ /* 0x0003e8000b901d4c */
[----:B------:R-:W0:Y:S02]  /*77a0*/  LDGDEPBAR ;  /* 0x00000000000079af */ /* 0x000e240000000000 */
.L_x_22:
[----:B------:R-:W2:Y:S04]  /*77b0*/  LDL.LU R129, [R1+0x88] ;  /* 0x0000880001817983 */ /* 0x000ea80000300800 */
[----:B------:R-:W3:Y:S04]  /*77c0*/  LDL.LU R133, [R1+0x8c] ;  /* 0x00008c0001857983 */ /* 0x000ee80000300800 */
[----:B------:R-:W4:Y:S04]  /*77d0*/  LDL.LU R132, [R1+0x94] ;  /* 0x0000940001847983 */ /* 0x000f280000300800 */
[----:B------:R-:W5:Y:S04]  /*77e0*/  LDL.LU R105, [R1+0x3c] ;  /* 0x00003c0001697983 */ /* 0x000f680000300800 */
[----:B------:R-:W2:Y:S04]  /*77f0*/  LDL.LU R189, [R1+0x34] ;  /* 0x0000340001bd7983 */ /* 0x000ea80000300800 */
[----:B------:R-:W3:Y:S04]  /*7800*/  LDL.LU R100, [R1+0x78] ;  /* 0x0000780001647983 */ /* 0x000ee80000300800 */
[----:B------:R-:W4:Y:S04]  /*7810*/  LDL.LU R101, [R1+0x7c] ;  /* 0x00007c0001657983 */ /* 0x000f280000300800 */
[----:B------:R-:W3:Y:S04]  /*7820*/  LDL.LU R112, [R1+0x40] ;  /* 0x0000400001707983 */ /* 0x000ee80000300800 */
[----:B------:R-:W4:Y:S04]  /*7830*/  LDL.LU R172, [R1+0x38] ;  /* 0x0000380001ac7983 */ /* 0x000f280000300800 */
[----:B------:R-:W4:Y:S04]  /*7840*/  LDL.LU R125, [R1+0x2c] ;  /* 0x00002c00017d7983 */ /* 0x000f280000300800 */
[----:B------:R-:W4:Y:S04]  /*7850*/  LDL.LU R124, [R1+0x28] ;  /* 0x00002800017c7983 */ /* 0x000f280000300800 */
[----:B------:R-:W5:Y:S04]  /*7860*/  LDL.LU R188, [R1+0xa0] ;  /* 0x0000a00001bc7983 */ /* 0x000f680000300800 */
[----:B------:R-:W3:Y:S04]  /*7870*/  LDL.LU R180, [R1+0x9c] ;  /* 0x00009c0001b47983 */ /* 0x000ee80000300800 */
[----:B------:R-:W4:Y:S04]  /*7880*/  LDL.LU R228, [R1+0xb4] ;  /* 0x0000b40001e47983 */ /* 0x000f280000300800 */
[----:B------:R-:W4:Y:S04]  /*7890*/  LDL.LU R209, [R1+0xa8] ;  /* 0x0000a80001d17983 */ /* 0x000f280000300800 */
[----:B------:R-:W4:Y:S04]  /*78a0*/  LDL.LU R231, [R1+0x64] ;  /* 0x0000640001e77983 */ /* 0x000f280000300800 */
[----:B------:R-:W4:Y:S04]  /*78b0*/  LDL.LU R116, [R1+0xd8] ;  /* 0x0000d80001747983 */ /* 0x000f280000300800 */
[----:B------:R-:W4:Y:S04]  /*78c0*/  LDL.LU R181, [R1+0x48] ;  /* 0x0000480001b57983 */ /* 0x000f280000300800 */
[----:B------:R-:W4:Y:S04]  /*78d0*/  LDL.LU R233, [R1+0xa4] ;  /* 0x0000a40001e97983 */ /* 0x000f280000300800 */
[----:B------:R-:W4:Y:S04]  /*78e0*/  LDL.LU R176, [R1+0x98] ;  /* 0x0000980001b07983 */ /* 0x000f280000300800 */
[----:B------:R-:W4:Y:S04]  /*78f0*/  LDL.LU R109, [R1+0x30] ;  /* 0x00003000016d7983 */ /* 0x000f280000300800 */
[----:B------:R-:W2:Y:S04]  /*7900*/  LDL.LU R65, [R1+0x58] ;  /* 0x0000580001417983 */ /* 0x000ea80000300800 */
[----:B------:R-:W5:Y:S04]  /*7910*/  LDL.LU R63, [R1+0x60] ;  /* 0x00006000013f7983 */ /* 0x000f680000300800 */
[----:B------:R-:W4:Y:S04]  /*7920*/  LDL.LU R184, [R1+0xc8] ;  /* 0x0000c80001b87983 */ /* 0x000f280000300800 */
[----:B------:R-:W4:Y:S04]  /*7930*/  LDL.LU R235, [R1+0xdc] ;  /* 0x0000dc0001eb7983 */ /* 0x000f280000300800 */
[----:B------:R-:W4:Y:S04]  /*7940*/  LDL.LU R234, [R1+0xe4] ;  /* 0x0000e40001ea7983 */ /* 0x000f280000300800 */
        /* <DEDUP_REMOVED lines=17> */
[----:B------:R-:W4:Y:S01]  /*7a60*/  LDL.LU R82, [R1+0x6c] ;  /* 0x00006c0001527983 */ /* 0x000f220000300800 */
[----:B------:R-:W-:-:S02]  /*7a70*/  ISETP.GE.AND P2, PT, R11, R7, PT ;  /* 0x000000070b00720c */ /* 0x000fc40003f46270 */
[-C--:B------:R-:W-:Y:S01]  /*7a80*/  ISETP.GE.AND P3, PT, R12, R7.reuse, PT ;  /* 0x000000070c00720c */ /* 0x080fe20003f66270 */
[----:B-1----:R-:W1:Y:S01]  /*7a90*/  SHFL.BFLY PT, R3, R18, 0x2, 0x1f ;  /* 0x0c401f0012037f89 */ /* 0x002e6200000e0000 */
[----:B------:R-:W-:Y:S02]  /*7aa0*/  FSEL R60, R127, -INF , !P2 ;  /* 0xff8000007f3c7808 */ /* 0x000fe40005000000 */
[-C--:B------:R-:W-:Y:S01]  /*7ab0*/  ISETP.GE.AND P2, PT, R35, R7.reuse, PT ;  /* 0x000000072300720c */ /* 0x080fe20003f46270 */
[----:B------:R-:W4:Y:S01]  /*7ac0*/  LDL.LU R117, [R1+0x70] ;  /* 0x0000700001757983 */ /* 0x000f220000300800 */
[-C--:B------:R-:W-:Y:S02]  /*7ad0*/  ISETP.GE.AND P0, PT, R15, R7.reuse, PT ;  /* 0x000000070f00720c */ /* 0x080fe40003f06270 */
[----:B------:R-:W-:Y:S02]  /*7ae0*/  FSEL R56, R126, -INF , !P3 ;  /* 0xff8000007e387808 */ /* 0x000fe40005800000 */
[----:B------:R-:W-:-:S02]  /*7af0*/  ISETP.GE.AND P3, PT, R36, R7, PT ;  /* 0x000000072400720c */ /* 0x000fc40003f66270 */
[----:B------:R-:W-:Y:S02]  /*7b00*/  FSEL R17, R123, -INF , !P0 ;  /* 0xff8000007b117808 */ /* 0x000fe40004000000 */
[-C--:B------:R-:W-:Y:S02]  /*7b10*/  ISETP.GE.AND P0, PT, R31, R7.reuse, PT ;  /* 0x000000071f00720c */ /* 0x080fe40003f06270 */
[CC--:B------:R-:W-:Y:S02]  /*7b20*/  ISETP.GE.AND P1, PT, R0.reuse, R7.reuse, PT ;  /* 0x000000070000720c */ /* 0x0c0fe40003f26270 */
[----:B------:R-:W-:Y:S02]  /*7b30*/  ISETP.GE.AND P5, PT, R0, R8, PT ;  /* 0x000000080000720c */ /* 0x000fe40003fa6270 */
[----:B------:R-:W-:Y:S02]  /*7b40*/  FSEL R16, R122, -INF , !P1 ;  /* 0xff8000007a107808 */ /* 0x000fe40004800000 */
[----:B------:R-:W-:-:S02]  /*7b50*/  ISETP.GE.AND P1, PT, R4, R7, PT ;  /* 0x000000070400720c */ /* 0x000fc40003f26270 */
[----:B------:R-:W-:Y:S02]  /*7b60*/  ISETP.GE.AND P6, PT, R0, R9, PT ;  /* 0x000000090000720c */ /* 0x000fe40003fc6270 */
[----:B------:R-:W-:Y:S02]  /*7b70*/  FSEL R79, R134, -INF , !P1 ;  /* 0xff800000864f7808 */ /* 0x000fe40004800000 */
[----:B-1----:R-:W-:Y:S02]  /*7b80*/  FMNMX.FTZ R3, R18, R3, !PT ;  /* 0x0000000312037209 */ /* 0x002fe40007810000 */
[----:B------:R-:W-:-:S03]  /*7b90*/  ISETP.GE.AND P1, PT, R39, R7, PT ;  /* 0x000000072700720c */ /* 0x000fc60003f26270 */
[----:B------:R-:W1:Y:S01]  /*7ba0*/  SHFL.BFLY PT, R6, R3, 0x1, 0x1f ;  /* 0x0c201f0003067f89 */ /* 0x000e6200000e0000 */
[----:B------:R-:W-:Y:S02]  /*7bb0*/  LOP3.LUT R2, R2, 0xfffffffe, RZ, 0xc0, !PT ;  /* 0xfffffffe02027812 */ /* 0x000fe400078ec0ff */
[----:B-1----:R-:W-:-:S05]  /*7bc0*/  FMNMX.FTZ R113, R3, R6, !PT ;  /* 0x0000000603717209 */ /* 0x002fca0007810000 */
[----:B------:R-:W-:Y:S01]  /*7bd0*/  FMUL.FTZ R0, R113, UR6 ;  /* 0x0000000671007c20 */ /* 0x000fe20008410000 */
[----:B------:R-:W-:Y:S01]  /*7be0*/  ISETP.GE.AND P4, PT, R57, R7, PT ;  /* 0x000000073900720c */ /* 0x000fe20003f86270 */
[----:B--2---:R-:W-:Y:S01]  /*7bf0*/  IMAD.MOV.U32 R238, RZ, RZ, R65 ;  /* 0x000000ffffee7224 */ /* 0x004fe200078e0041 */
[----:B-----5:R-:W-:Y:S01]  /*7c00*/  MOV R128, R63 ;  /* 0x0000003f00807202 */ /* 0x020fe20000000f00 */
[----:B---3--:R-:W-:Y:S01]  /*7c10*/  IMAD.MOV.U32 R139, RZ, RZ, R80 ;  /* 0x000000ffff8b7224 */ /* 0x008fe200078e0050 */
[----:B------:R-:W-:Y:S02]  /*7c20*/  FSEL R80, R135, -INF , !P0 ;  /* 0xff80000087507808 */ /* 0x000fe40004000000 */
[----:B------:R-:W2:Y:S01]  /*7c30*/  LDL.LU R135, [R1+0x50] ;  /* 0x0000500001877983 */ /* 0x000ea20000300800 */
[----:B------:R-:W-:Y:S01]  /*7c40*/  ISETP.GE.AND P0, PT, R42, R7, PT ;  /* 0x000000072a00720c */ /* 0x000fe20003f06270 */
[----:B----4-:R-:W-:Y:S02]  /*7c50*/  IMAD.MOV.U32 R120, RZ, RZ, R81 ;  /* 0x000000ffff787224 */ /* 0x010fe400078e0051 */
[----:B------:R-:W-:-:S02]  /*7c60*/  IMAD.MOV.U32 R134, RZ, RZ, R104 ;  /* 0x000000ffff867224 */ /* 0x000fc400078e0068 */
[----:B------:R-:W-:Y:S02]  /*7c70*/  IMAD.MOV.U32 R185, RZ, RZ, R97 ;  /* 0x000000ffffb97224 */ /* 0x000fe400078e0061 */
[----:B------:R-:W-:Y:S01]  /*7c80*/  IMAD.MOV.U32 R208, RZ, RZ, R96 ;  /* 0x000000ffffd07224 */ /* 0x000fe200078e0060 */
[----:B------:R-:W-:Y:S01]  /*7c90*/  MOV R229, R93 ;  /* 0x0000005d00e57202 */ /* 0x000fe20000000f00 */
[----:B------:R-:W-:Y:S02]  /*7ca0*/  IMAD.MOV.U32 R230, RZ, RZ, R92 ;  /* 0x000000ffffe67224 */ /* 0x000fe400078e005c */
[----:B------:R-:W-:Y:S01]  /*7cb0*/  IMAD.MOV.U32 R232, RZ, RZ, R89 ;  /* 0x000000ffffe87224 */ /* 0x000fe200078e0059 */
[----:B------:R-:W-:Y:S02]  /*7cc0*/  FSEL R89, R179, -INF , !P0 ;  /* 0xff800000b3597808 */ /* 0x000fe40004000000 */
[----:B------:R-:W-:Y:S01]  /*7cd0*/  ISETP.GE.AND P0, PT, R49, R7, PT ;  /* 0x000000073100720c */ /* 0x000fe20003f06270 */
[----:B------:R-:W-:Y:S01]  /*7ce0*/  IMAD.MOV.U32 R190, RZ, RZ, R88 ;  /* 0x000000ffffbe7224 */ /* 0x000fe200078e0058 */
[----:B------:R-:W-:-:S02]  /*7cf0*/  FSEL R88, R178, -INF , !P1 ;  /* 0xff800000b2587808 */ /* 0x000fc40004800000 */
[-C--:B------:R-:W-:Y:S02]  /*7d00*/  ISETP.GE.AND P1, PT, R45, R7.reuse, PT ;  /* 0x000000072d00720c */ /* 0x080fe40003f26270 */
[----:B------:R-:W-:Y:S01]  /*7d10*/  FSEL R108, R175, -INF , !P0 ;  /* 0xff800000af6c7808 */ /* 0x000fe20004000000 */
[----:B------:R-:W-:Y:S01]  /*7d20*/  IMAD.MOV.U32 R175, RZ, RZ, R44 ;  /* 0x000000ffffaf7224 */ /* 0x000fe200078e002c */
[----:B------:R-:W-:Y:S01]  /*7d30*/  FSEL R104, R174, -INF , !P1 ;  /* 0xff800000ae687808 */ /* 0x000fe20004800000 */
[----:B------:R-:W-:Y:S01]  /*7d40*/  IMAD.MOV.U32 R191, RZ, RZ, R86 ;  /* 0x000000ffffbf7224 */ /* 0x000fe200078e0056 */
[-C--:B------:R-:W-:Y:S02]  /*7d50*/  ISETP.GE.AND P1, PT, R10, R7.reuse, PT ;  /* 0x000000070a00720c */ /* 0x080fe40003f26270 */
[----:B------:R-:W-:Y:S01]  /*7d60*/  ISETP.GE.AND P0, PT, R5, R7, PT ;  /* 0x000000070500720c */ /* 0x000fe20003f06270 */
[----:B------:R-:W-:Y:S01]  /*7d70*/  IMAD.MOV.U32 R177, RZ, RZ, R85 ;  /* 0x000000ffffb17224 */ /* 0x000fe200078e0055 */
[----:B------:R-:W-:-:S02]  /*7d80*/  FSEL R85, R183, -INF , !P2 ;  /* 0xff800000b7557808 */ /* 0x000fc40005000000 */
[----:B------:R-:W-:Y:S01]  /*7d90*/  ISETP.GE.AND P2, PT, R51, R7, PT ;  /* 0x000000073300720c */ /* 0x000fe20003f46270 */
[----:B------:R-:W-:Y:S01]  /*7da0*/  IMAD.MOV.U32 R173, RZ, RZ, R83 ;  /* 0x000000ffffad7224 */ /* 0x000fe200078e0053 */
[----:B------:R-:W-:Y:S02]  /*7db0*/  FSEL R83, R182, -INF , !P3 ;  /* 0xff800000b6537808 */ /* 0x000fe40005800000 */
[----:B------:R-:W-:Y:S02]  /*7dc0*/  FSEL R97, R131, -INF , !P2 ;  /* 0xff80000083617808 */ /* 0x000fe40005000000 */
[----:B------:R-:W-:Y:S01]  /*7dd0*/  MOV R131, R177 ;  /* 0x000000b100837202 */ /* 0x000fe20000000f00 */
[----:B------:R-:W-:Y:S01]  /*7de0*/  IMAD.MOV.U32 R177, RZ, RZ, R173 ;  /* 0x000000ffffb17224 */ /* 0x000fe200078e00ad */
[-C--:B------:R-:W-:Y:S01]  /*7df0*/  ISETP.GE.AND P3, PT, R50, R7.reuse, PT ;  /* 0x000000073200720c */ /* 0x080fe20003f66270 */
[----:B------:R-:W-:Y:S01]  /*7e00*/  IMAD.MOV.U32 R173, RZ, RZ, R236 ;  /* 0x000000ffffad7224 */ /* 0x000fe200078e00ec */
[----:B------:R-:W-:Y:S01]  /*7e10*/  FSEL R63, R106, -INF , !P1 ;  /* 0xff8000006a3f7808 */ /* 0x000fe20004800000 */
[----:B------:R-:W-:Y:S01]  /*7e20*/  IMAD.MOV.U32 R236, RZ, RZ, R232 ;  /* 0x000000ffffec7224 */ /* 0x000fe200078e00e8 */
[----:B------:R-:W-:Y:S01]  /*7e30*/  MOV R232, R230 ;  /* 0x000000e600e87202 */ /* 0x000fe20000000f00 */
[----:B------:R-:W-:Y:S01]  /*7e40*/  IMAD.MOV.U32 R230, RZ, RZ, R208 ;  /* 0x000000ffffe67224 */ /* 0x000fe200078e00d0 */
[----:B------:R-:W-:Y:S01]  /*7e50*/  FSEL R96, R130, -INF , !P3 ;  /* 0xff80000082607808 */ /* 0x000fe20005800000 */
[----:B------:R-:W-:Y:S01]  /*7e60*/  IMAD.MOV.U32 R208, RZ, RZ, R189 ;  /* 0x000000ffffd07224 */ /* 0x000fe200078e00bd */
[----:B------:R-:W3:Y:S01]  /*7e70*/  LDL.LU R130, [R1+0x90] ;  /* 0x0000900001827983 */ /* 0x000ee20000300800 */
[----:B------:R-:W-:Y:S01]  /*7e80*/  IMAD.MOV.U32 R189, RZ, RZ, R188 ;  /* 0x000000ffffbd7224 */ /* 0x000fe200078e00bc */
[----:B------:R-:W-:-:S02]  /*7e90*/  ISETP.GE.AND P3, PT, R14, R7, PT ;  /* 0x000000070e00720c */ /* 0x000fc40003f66270 */
[----:B------:R-:W4:Y:S01]  /*7ea0*/  LDL.LU R188, [R1+0xd0] ;  /* 0x0000d00001bc7983 */ /* 0x000f220000300800 */
[-C--:B------:R-:W-:Y:S02]  /*7eb0*/  ISETP.GE.AND P1, PT, R38, R7.reuse, PT ;  /* 0x000000072600720c */ /* 0x080fe40003f26270 */
[----:B------:R-:W-:Y:S02]  /*7ec0*/  FSEL R18, R94, -INF , !P3 ;  /* 0xff8000005e127808 */ /* 0x000fe40005800000 */
[-C--:B------:R-:W-:Y:S02]  /*7ed0*/  ISETP.GE.AND P3, PT, R32, R7.reuse, PT ;  /* 0x000000072000720c */ /* 0x080fe40003f66270 */
[----:B------:R-:W-:Y:S02]  /*7ee0*/  FSEL R86, R98, -INF , !P1 ;  /* 0xff80000062567808 */ /* 0x000fe40004800000 */
[----:B------:R-:W-:Y:S02]  /*7ef0*/  FSEL R81, R110, -INF , !P3 ;  /* 0xff8000006e517808 */ /* 0x000fe40005800000 */
[----:B------:R-:W-:-:S02]  /*7f00*/  ISETP.GE.AND P3, PT, R41, R7, PT ;  /* 0x000000072900720c */ /* 0x000fc40003f66270 */
[----:B------:R-:W-:Y:S02]  /*7f10*/  FSEL R65, R107, -INF , !P0 ;  /* 0xff8000006b417808 */ /* 0x000fe40004000000 */
[----:B------:R-:W-:Y:S02]  /*7f20*/  FSEL R92, R102, -INF , !P3 ;  /* 0xff800000665c7808 */ /* 0x000fe40005800000 */
[-C--:B------:R-:W-:Y:S02]  /*7f30*/  ISETP.GE.AND P3, PT, R46, R7.reuse, PT ;  /* 0x000000072e00720c */ /* 0x080fe40003f66270 */
[-C--:B------:R-:W-:Y:S02]  /*7f40*/  ISETP.GE.AND P0, PT, R40, R7.reuse, PT ;  /* 0x000000072800720c */ /* 0x080fe40003f06270 */
[----:B------:R-:W-:Y:S02]  /*7f50*/  FSEL R98, R118, -INF , !P3 ;  /* 0xff80000076627808 */ /* 0x000fe40005800000 */
[----:B------:R-:W-:-:S02]  /*7f60*/  ISETP.GE.AND P3, PT, R59, R7, PT ;  /* 0x000000073b00720c */ /* 0x000fc40003f66270 */
[----:B------:R-:W-:Y:S02]  /*7f70*/  MOV R227, R87 ;  /* 0x0000005700e37202 */ /* 0x000fe40000000f00 */
[-C--:B------:R-:W-:Y:S02]  /*7f80*/  ISETP.GE.AND P2, PT, R13, R7.reuse, PT ;  /* 0x000000070d00720c */ /* 0x080fe40003f46270 */
[----:B------:R-:W-:Y:S02]  /*7f90*/  FSEL R87, R99, -INF , !P0 ;  /* 0xff80000063577808 */ /* 0x000fe40004000000 */
[----:B------:R-:W-:Y:S02]  /*7fa0*/  ISETP.GE.AND P0, PT, R47, R7, PT ;  /* 0x000000072f00720c */ /* 0x000fe40003f06270 */
[----:B------:R-:W-:Y:S02]  /*7fb0*/  FSEL R44, R95, -INF , !P2 ;  /* 0xff8000005f2c7808 */ /* 0x000fe40005000000 */
[----:B------:R-:W-:-:S02]  /*7fc0*/  MOV R237, R82 ;  /* 0x0000005200ed7202 */ /* 0x000fc40000000f00 */
[----:B------:R-:W-:Y:S02]  /*7fd0*/  @P3 LOP3.LUT R2, R2, 0x1, RZ, 0xfc, !PT ;  /* 0x0000000102023812 */ /* 0x000fe400078efcff */
[----:B------:R-:W-:Y:S01]  /*7fe0*/  FSETP.NEU.FTZ.AND P3, PT, R113, -INF , PT ;  /* 0xff8000007100780b */ /* 0x000fe20003f7d000 */
[----:B------:R-:W-:Y:S01]  /*7ff0*/  IMAD.MOV.U32 R174, RZ, RZ, R237 ;  /* 0x000000ffffae7224 */ /* 0x000fe200078e00ed */
[-C--:B------:R-:W-:Y:S02]  /*8000*/  ISETP.GE.AND P2, PT, R34, R7.reuse, PT ;  /* 0x000000072200720c */ /* 0x080fe40003f46270 */
[----:B------:R-:W-:Y:S02]  /*8010*/  FSEL R0, R0, RZ, P3 ;  /* 0x000000ff00007208 */ /* 0x000fe40001800000 */
[----:B------:R-:W-:Y:S01]  /*8020*/  FSEL R95, R115, -INF , !P0 ;  /* 0xff800000735f7808 */ /* 0x000fe20004000000 */
[----:B------:R-:W-:Y:S01]  /*8030*/  IMAD.MOV.U32 R115, RZ, RZ, R227 ;  /* 0x000000ffff737224 */ /* 0x000fe200078e00e3 */
[----:B------:R-:W-:Y:S01]  /*8040*/  FSEL R82, R111, -INF , !P2 ;  /* 0xff8000006f527808 */ /* 0x000fe20005000000 */
[----:B------:R-:W-:Y:S01]  /*8050*/  FFMA.FTZ R3, R19, UR6, -R0 ;  /* 0x0000000613037c23 */ /* 0x000fe20008010800 */
[----:B------:R-:W-:Y:S01]  /*8060*/  IMAD.MOV.U32 R227, RZ, RZ, R191 ;  /* 0x000000ffffe37224 */ /* 0x000fe200078e00bf */
[----:B------:R-:W-:-:S02]  /*8070*/  ISETP.GE.AND P2, PT, R43, R7, PT ;  /* 0x000000072b00720c */ /* 0x000fc40003f46270 */
[----:B------:R1:W-:Y:S01]  /*8080*/  MUFU.EX2 R191, R3 ;  /* 0x0000000300bf7308 */ /* 0x0003e20000000800 */
[-C--:B------:R-:W-:Y:S02]  /*8090*/  ISETP.GE.AND P0, PT, R52, R7.reuse, PT ;  /* 0x000000073400720c */ /* 0x080fe40003f06270 */
[-C--:B------:R-:W-:Y:S02]  /*80a0*/  ISETP.GE.AND P1, PT, R48, R7.reuse, PT ;  /* 0x000000073000720c */ /* 0x080fe40003f26270 */
[----:B------:R-:W-:Y:S02]  /*80b0*/  FSEL R93, R103, -INF , !P2 ;  /* 0xff800000675d7808 */ /* 0x000fe40005000000 */
[----:B------:R-:W-:Y:S02]  /*80c0*/  ISETP.GE.AND P2, PT, R53, R7, PT ;  /* 0x000000073500720c */ /* 0x000fe40003f46270 */
[----:B------:R-:W-:Y:S01]  /*80d0*/  MOV R118, R190 ;  /* 0x000000be00767202 */ /* 0x000fe20000000f00 */
[----:B-1----:R-:W-:Y:S01]  /*80e0*/  FFMA.FTZ R3, R20, UR6, -R0 ;  /* 0x0000000614037c23 */ /* 0x002fe20008010800 */
[----:B------:R-:W-:Y:S01]  /*80f0*/  FSEL R94, R114, -INF , !P1 ;  /* 0xff800000725e7808 */ /* 0x000fe20004800000 */
[----:B------:R-:W-:-:S02]  /*8100*/  IMAD.MOV.U32 R114, RZ, RZ, R238 ;  /* 0x000000ffff727224 */ /* 0x000fc400078e00ee */
[----:B------:R1:W-:Y:S01]  /*8110*/  MUFU.EX2 R237, R3 ;  /* 0x0000000300ed7308 */ /* 0x0003e20000000800 */
[----:B------:R-:W-:Y:S02]  /*8120*/  FSEL R190, R187, -INF , !P0 ;  /* 0xff800000bbbe7808 */ /* 0x000fe40004000000 */
[----:B------:R-:W-:Y:S02]  /*8130*/  ISETP.GE.AND P0, PT, R15, R8, PT ;  /* 0x000000080f00720c */ /* 0x000fe40003f06270 */
[----:B------:R-:W-:Y:S01]  /*8140*/  FSEL R99, R119, -INF , !P2 ;  /* 0xff80000077637808 */ /* 0x000fe20005000000 */
[----:B------:R-:W-:Y:S01]  /*8150*/  IMAD.MOV.U32 R119, RZ, RZ, R180 ;  /* 0x000000ffff777224 */ /* 0x000fe200078e00b4 */
[----:B------:R-:W-:Y:S01]  /*8160*/  ISETP.GE.AND P1, PT, R55, R7, PT ;  /* 0x000000073700720c */ /* 0x000fe20003f26270 */
[----:B-1----:R-:W-:-:S04]  /*8170*/  FFMA.FTZ R3, R25, UR6, -R0 ;  /* 0x0000000619037c23 */ /* 0x002fc80008010800 */
[----:B------:R1:W-:Y:S01]  /*8180*/  MUFU.EX2 R239, R3 ;  /* 0x0000000300ef7308 */ /* 0x0003e20000000800 */
[----:B------:R-:W-:Y:S01]  /*8190*/  ISETP.GE.AND P2, PT, R15, R9, PT ;  /* 0x000000090f00720c */ /* 0x000fe20003f46270 */
[----:B------:R-:W-:Y:S01]  /*81a0*/  IMAD.MOV.U32 R180, RZ, RZ, R105 ;  /* 0x000000ffffb47224 */ /* 0x000fe200078e0069 */
[----:B------:R-:W-:Y:S01]  /*81b0*/  FSEL R105, R201, -INF , !P0 ;  /* 0xff800000c9697808 */ /* 0x000fe20004000000 */
[----:B------:R-:W-:Y:S01]  /*81c0*/  IMAD.MOV.U32 R201, RZ, RZ, R112 ;  /* 0x000000ffffc97224 */ /* 0x000fe200078e0070 */
[----:B------:R-:W-:Y:S02]  /*81d0*/  FSEL R106, R186, -INF , !P1 ;  /* 0xff800000ba6a7808 */ /* 0x000fe40004800000 */
[----:B------:R-:W-:Y:S01]  /*81e0*/  FSEL R112, R203, -INF , !P2 ;  /* 0xff800000cb707808 */ /* 0x000fe20005000000 */
[----:B-1----:R-:W-:-:S04]  /*81f0*/  FFMA.FTZ R3, R24, UR6, -R0 ;  /* 0x0000000618037c23 */ /* 0x002fc80008010800 */
[----:B------:R1:W-:Y:S01]  /*8200*/  MUFU.EX2 R238, R3 ;  /* 0x0000000300ee7308 */ /* 0x0003e20000000800 */
[----:B------:R-:W-:Y:S01]  /*8210*/  MOV R186, R236 ;  /* 0x000000ec00ba7202 */ /* 0x000fe20000000f00 */
[----:B------:R-:W-:Y:S01]  /*8220*/  IMAD.MOV.U32 R236, RZ, RZ, R232 ;  /* 0x000000ffffec7224 */ /* 0x000fe200078e00e8 */
[----:B------:R-:W-:Y:S01]  /*8230*/  LOP3.LUT P2, RZ, R2, 0x1, RZ, 0xc0, !PT ;  /* 0x0000000102ff7812 */ /* 0x000fe2000784c0ff */
[----:B------:R-:W-:Y:S01]  /*8240*/  IMAD.MOV.U32 R232, RZ, RZ, R189 ;  /* 0x000000ffffe87224 */ /* 0x000fe200078e00bd */
[----:B------:R-:W-:Y:S02]  /*8250*/  FSEL R189, R90, -INF , !P4 ;  /* 0xff8000005abd7808 */ /* 0x000fe40006000000 */
[----:B------:R-:W-:Y:S01]  /*8260*/  FSEL R90, R200, -INF , !P5 ;  /* 0xff800000c85a7808 */ /* 0x000fe20006800000 */
[----:B------:R-:W-:Y:S01]  /*8270*/  IMAD.MOV.U32 R200, RZ, RZ, R109 ;  /* 0x000000ffffc87224 */ /* 0x000fe200078e006d */
[----:B------:R-:W-:Y:S01]  /*8280*/  FSEL R187, R91, -INF , !P2 ;  /* 0xff8000005bbb7808 */ /* 0x000fe20005000000 */
[----:B-1----:R-:W-:-:S04]  /*8290*/  FFMA.FTZ R3, R23, UR6, -R0 ;  /* 0x0000000617037c23 */ /* 0x002fc80008010800 */
[----:B------:R1:W-:Y:S01]  /*82a0*/  MUFU.EX2 R244, R3 ;  /* 0x0000000300f47308 */ /* 0x0003e20000000800 */
[----:B------:R-:W-:Y:S02]  /*82b0*/  ISETP.GE.AND P2, PT, R10, R8, PT ;  /* 0x000000080a00720c */ /* 0x000fe40003f46270 */
[----:B------:R-:W-:Y:S02]  /*82c0*/  FSEL R109, R202, -INF , !P6 ;  /* 0xff800000ca6d7808 */ /* 0x000fe40007000000 */
[----:B------:R-:W-:Y:S01]  /*82d0*/  MOV R202, R176 ;  /* 0x000000b000ca7202 */ /* 0x000fe20000000f00 */
[----:B------:R-:W-:Y:S01]  /*82e0*/  IMAD.MOV.U32 R176, RZ, RZ, R101 ;  /* 0x000000ffffb07224 */ /* 0x000fe200078e0065 */
[----:B------:R-:W-:Y:S01]  /*82f0*/  FSEL R101, R240, -INF , !P2 ;  /* 0xff800000f0657808 */ /* 0x000fe20005000000 */
[----:B-1----:R-:W-:-:S04]  /*8300*/  FFMA.FTZ R3, R22, UR6, -R0 ;  /* 0x0000000616037c23 */ /* 0x002fc80008010800 */
[----:B------:R1:W-:Y:S02]  /*8310*/  MUFU.EX2 R246, R3 ;  /* 0x0000000300f67308 */ /* 0x0003e40000000800 */
[----:B-1----:R-:W-:-:S06]  /*8320*/  FFMA.FTZ R3, R21, UR6, -R0 ;  /* 0x0000000615037c23 */ /* 0x002fcc0008010800 */
[----:B------:R1:W-:Y:S02]  /*8330*/  MUFU.EX2 R240, R3 ;  /* 0x0000000300f07308 */ /* 0x0003e40000000800 */
[----:B-1----:R-:W-:-:S04]  /*8340*/  FMNMX.FTZ R3, R137, R16, !PT ;  /* 0x0000001089037209 */ /* 0x002fc80007810000 */
[----:B------:R-:W-:-:S04]  /*8350*/  FMNMX.FTZ R3, R17, R3, !PT ;  /* 0x0000000311037209 */ /* 0x000fc80007810000 */
        /* <DEDUP_REMOVED lines=9> */
[----:B------:R-:W-:Y:S02]  /*83f0*/  FMNMX.FTZ R3, R82, R3, !PT ;  /* 0x0000000352037209 */ /* 0x000fe40007810000 */
[----:B------:R-:W-:Y:S02]  /*8400*/  ISETP.GE.AND P4, PT, R14, R9, PT ;  /* 0x000000090e00720c */ /* 0x000fe40003f86270 */
[----:B------:R-:W-:Y:S02]  /*8410*/  FMNMX.FTZ R3, R83, R3, !PT ;  /* 0x0000000353037209 */ /* 0x000fe40007810000 */
[----:B------:R-:W-:Y:S02]  /*8420*/  FSEL R111, R198, -INF , !P4 ;  /* 0xff800000c66f7808 */ /* 0x000fe40006000000 */
[----:B------:R-:W-:Y:S02]  /*8430*/  ISETP.GE.AND P4, PT, R11, R9, PT ;  /* 0x000000090b00720c */ /* 0x000fe40003f86270 */
[----:B------:R-:W-:-:S04]  /*8440*/  FMNMX.FTZ R3, R85, R3, !PT ;  /* 0x0000000355037209 */ /* 0x000fc80007810000 */
[----:B------:R-:W-:Y:S02]  /*8450*/  FMNMX.FTZ R3, R86, R3, !PT ;  /* 0x0000000356037209 */ /* 0x000fe40007810000 */
[----:B------:R-:W-:Y:S02]  /*8460*/  ISETP.GE.AND P0, PT, R12, R9, PT ;  /* 0x000000090c00720c */ /* 0x000fe40003f06270 */
[----:B------:R-:W-:Y:S02]  /*8470*/  FMNMX.FTZ R3, R87, R3, !PT ;  /* 0x0000000357037209 */ /* 0x000fe40007810000 */
[----:B------:R-:W-:Y:S02]  /*8480*/  LOP3.LUT R2, R2, 0xfffffffd, RZ, 0xc0, !PT ;  /* 0xfffffffd02027812 */ /* 0x000fe400078ec0ff */
[----:B------:R-:W-:Y:S02]  /*8490*/  FMNMX.FTZ R3, R88, R3, !PT ;  /* 0x0000000358037209 */ /* 0x000fe40007810000 */
[----:B------:R-:W-:-:S02]  /*84a0*/  ISETP.GE.AND P3, PT, R14, R8, PT ;  /* 0x000000080e00720c */ /* 0x000fc40003f66270 */
[----:B------:R-:W-:Y:S02]  /*84b0*/  @P4 LOP3.LUT R2, R2, 0x2, RZ, 0xfc, !PT ;  /* 0x0000000202024812 */ /* 0x000fe400078efcff */
[----:B------:R-:W-:Y:S02]  /*84c0*/  FSEL R107, R206, -INF , !P0 ;  /* 0xff800000ce6b7808 */ /* 0x000fe40004000000 */
[C---:B------:R-:W-:Y:S02]  /*84d0*/  ISETP.GE.AND P0, PT, R4.reuse, R8, PT ;  /* 0x000000080400720c */ /* 0x040fe40003f06270 */
[----:B------:R-:W-:Y:S01]  /*84e0*/  ISETP.GE.AND P4, PT, R4, R9, PT ;  /* 0x000000090400720c */ /* 0x000fe20003f86270 */
[----:B------:R-:W-:Y:S01]  /*84f0*/  FFMA.FTZ R4, R26, UR6, -R0 ;  /* 0x000000061a047c23 */ /* 0x000fe20008010800 */
[----:B------:R-:W-:Y:S02]  /*8500*/  FMNMX.FTZ R3, R89, R3, !PT ;  /* 0x0000000359037209 */ /* 0x000fe40007810000 */
[----:B------:R-:W-:-:S02]  /*8510*/  FSEL R103, R196, -INF , !P3 ;  /* 0xff800000c4677808 */ /* 0x000fc40005800000 */
[----:B------:R-:W-:Y:S02]  /*8520*/  MOV R196, R124 ;  /* 0x0000007c00c47202 */ /* 0x000fe40000000f00 */
[----:B------:R1:W-:Y:S01]  /*8530*/  MUFU.EX2 R124, R4 ;  /* 0x00000004007c7308 */ /* 0x0003e20000000800 */
[----:B------:R-:W-:Y:S01]  /*8540*/  FMNMX.FTZ R3, R92, R3, !PT ;  /* 0x000000035c037209 */ /* 0x000fe20007810000 */
[----:B------:R-:W-:-:S03]  /*8550*/  IMAD.MOV.U32 R203, RZ, RZ, R172 ;  /* 0x000000ffffcb7224 */ /* 0x000fc600078e00ac */
[----:B------:R-:W-:-:S04]  /*8560*/  FMNMX.FTZ R3, R93, R3, !PT ;  /* 0x000000035d037209 */ /* 0x000fc80007810000 */
[----:B------:R-:W-:Y:S01]  /*8570*/  FMNMX.FTZ R3, R96, R3, !PT ;  /* 0x0000000360037209 */ /* 0x000fe20007810000 */
[----:B-1----:R-:W-:-:S04]  /*8580*/  FFMA.FTZ R4, R27, UR6, -R0 ;  /* 0x000000061b047c23 */ /* 0x002fc80008010800 */
[----:B------:R1:W5:Y:S01]  /*8590*/  MUFU.EX2 R172, R4 ;  /* 0x0000000400ac7308 */ /* 0x0003620000000800 */
[----:B------:R-:W-:-:S04]  /*85a0*/  FMNMX.FTZ R3, R97, R3, !PT ;  /* 0x0000000361037209 */ /* 0x000fc80007810000 */
[----:B------:R-:W-:Y:S01]  /*85b0*/  FMNMX.FTZ R3, R94, R3, !PT ;  /* 0x000000035e037209 */ /* 0x000fe20007810000 */
[----:B-1----:R-:W-:-:S04]  /*85c0*/  FFMA.FTZ R4, R28, UR6, -R0 ;  /* 0x000000061c047c23 */ /* 0x002fc80008010800 */
[----:B------:R1:W-:Y:S01]  /*85d0*/  MUFU.EX2 R127, R4 ;  /* 0x00000004007f7308 */ /* 0x0003e20000000800 */
[----:B------:R-:W-:Y:S01]  /*85e0*/  FMNMX.FTZ R3, R95, R3, !PT ;  /* 0x000000035f037209 */ /* 0x000fe20007810000 */
[----:B-1----:R-:W-:-:S06]  /*85f0*/  FFMA.FTZ R4, R29, UR6, -R0 ;  /* 0x000000061d047c23 */ /* 0x002fcc0008010800 */
[----:B------:R1:W-:Y:S01]  /*8600*/  MUFU.EX2 R29, R4 ;  /* 0x00000004001d7308 */ /* 0x0003e20000000800 */
[----:B------:R-:W-:Y:S01]  /*8610*/  FMNMX.FTZ R3, R104, R3, !PT ;  /* 0x0000000368037209 */ /* 0x000fe20007810000 */
[----:B-1----:R-:W-:-:S06]  /*8620*/  FFMA.FTZ R4, R30, UR6, -R0 ;  /* 0x000000061e047c23 */ /* 0x002fcc0008010800 */
[----:B------:R1:W-:Y:S01]  /*8630*/  MUFU.EX2 R30, R4 ;  /* 0x00000004001e7308 */ /* 0x0003e20000000800 */
        /* <DEDUP_REMOVED lines=10> */
[----:B------:R-:W-:Y:S01]  /*86e0*/  FMNMX.FTZ R3, R190, R3, !PT ;  /* 0x00000003be037209 */ /* 0x000fe20007810000 */
[----:B------:R-:W-:Y:S02]  /*86f0*/  IMAD.MOV.U32 R15, RZ, RZ, R125 ;  /* 0x000000ffff0f7224 */ /* 0x000fe400078e007d */
[----:B-1----:R-:W-:-:S04]  /*8700*/  FFMA.FTZ R4, R58, UR6, -R0 ;  /* 0x000000063a047c23 */ /* 0x002fc80008010800 */
[----:B------:R1:W-:Y:S01]  /*8710*/  MUFU.EX2 R178, R4 ;  /* 0x0000000400b27308 */ /* 0x0003e20000000800 */
[----:B------:R-:W-:-:S04]  /*8720*/  FMNMX.FTZ R3, R189, R3, !PT ;  /* 0x00000003bd037209 */ /* 0x000fc80007810000 */
[----:B------:R-:W-:Y:S01]  /*8730*/  FMNMX.FTZ R3, R187, R3, !PT ;  /* 0x00000003bb037209 */ /* 0x000fe20007810000 */
[----:B-1----:R-:W-:-:S04]  /*8740*/  FFMA.FTZ R4, R61, UR6, -R0 ;  /* 0x000000063d047c23 */ /* 0x002fc80008010800 */
[----:B------:R1:W-:Y:S01]  /*8750*/  MUFU.EX2 R179, R4 ;  /* 0x0000000400b37308 */ /* 0x0003e20000000800 */
[----:B------:R-:W2:Y:S01]  /*8760*/  SHFL.BFLY PT, R7, R3, 0x2, 0x1f ;  /* 0x0c401f0003077f89 */ /* 0x000ea200000e0000 */
[----:B------:R-:W-:Y:S02]  /*8770*/  IMAD.MOV.U32 R20, RZ, RZ, R129 ;  /* 0x000000ffff147224 */ /* 0x000fe400078e0081 */
[----:B-1----:R-:W-:-:S04]  /*8780*/  FFMA.FTZ R4, R62, UR6, -R0 ;  /* 0x000000063e047c23 */ /* 0x002fc80008010800 */
[----:B------:R1:W-:Y:S01]  /*8790*/  MUFU.EX2 R125, R4 ;  /* 0x00000004007d7308 */ /* 0x0003e20000000800 */
[----:B------:R-:W-:Y:S02]  /*87a0*/  IMAD.MOV.U32 R198, RZ, RZ, R132 ;  /* 0x000000ffffc67224 */ /* 0x000fe400078e0084 */
[----:B-1----:R-:W-:-:S05]  /*87b0*/  FFMA.FTZ R4, R64, UR6, -R0 ;  /* 0x0000000640047c23 */ /* 0x002fca0008010800 */
[----:B------:R1:W-:Y:S01]  /*87c0*/  MUFU.EX2 R37, R4 ;  /* 0x0000000400257308 */ /* 0x0003e20000000800 */
[----:B------:R-:W-:Y:S01]  /*87d0*/  MOV R25, R133 ;  /* 0x0000008500197202 */ /* 0x000fe20000000f00 */
[----:B-1----:R-:W-:-:S06]  /*87e0*/  FFMA.FTZ R4, R66, UR6, -R0 ;  /* 0x0000000642047c23 */ /* 0x002fcc0008010800 */
[----:B------:R1:W-:Y:S01]  /*87f0*/  MUFU.EX2 R129, R4 ;  /* 0x0000000400817308 */ /* 0x0003e20000000800 */
[C---:B------:R-:W-:Y:S02]  /*8800*/  ISETP.GE.AND P1, PT, R13.reuse, R9, PT ;  /* 0x000000090d00720c */ /* 0x040fe40003f26270 */
[----:B------:R-:W-:Y:S01]  /*8810*/  ISETP.GE.AND P6, PT, R13, R8, PT ;  /* 0x000000080d00720c */ /* 0x000fe20003fc6270 */
[----:B-1----:R-:W-:-:S04]  /*8820*/  FFMA.FTZ R4, R67, UR6, -R0 ;  /* 0x0000000643047c23 */ /* 0x002fc80008010800 */
[----:B------:R1:W-:Y:S01]  /*8830*/  MUFU.EX2 R132, R4 ;  /* 0x0000000400847308 */ /* 0x0003e20000000800 */
[-C--:B------:R-:W-:Y:S01]  /*8840*/  ISETP.GE.AND P5, PT, R12, R8.reuse, PT ;  /* 0x000000080c00720c */ /* 0x080fe20003fa6270 */
[----:B------:R-:W-:Y:S01]  /*8850*/  FFMA.FTZ R6, R78, UR6, -R0 ;  /* 0x000000064e067c23 */ /* 0x000fe20008010800 */
[----:B------:R-:W-:Y:S01]  /*8860*/  FSEL R110, R199, -INF , !P1 ;  /* 0xff800000c76e7808 */ /* 0x000fe20004800000 */
[----:B------:R-:W-:Y:S01]  /*8870*/  IMAD.MOV.U32 R19, RZ, RZ, R100 ;  /* 0x000000ffff137224 */ /* 0x000fe200078e0064 */
[----:B------:R-:W-:Y:S01]  /*8880*/  ISETP.GE.AND P1, PT, R5, R8, PT ;  /* 0x000000080500720c */ /* 0x000fe20003f26270 */
[----:B-1----:R-:W-:-:S04]  /*8890*/  FFMA.FTZ R4, R68, UR6, -R0 ;  /* 0x0000000644047c23 */ /* 0x002fc80008010800 */
[----:B------:R1:W-:Y:S01]  /*88a0*/  MUFU.EX2 R133, R4 ;  /* 0x0000000400857308 */ /* 0x0003e20000000800 */
[----:B------:R-:W-:Y:S02]  /*88b0*/  FSEL R102, R197, -INF , !P6 ;  /* 0xff800000c5667808 */ /* 0x000fe40007000000 */
[----:B------:R-:W-:Y:S01]  /*88c0*/  FSEL R100, R204, -INF , !P5 ;  /* 0xff800000cc647808 */ /* 0x000fe20006800000 */
[--C-:B------:R-:W-:Y:S01]  /*88d0*/  FFMA.FTZ R13, R77, UR6, -R0.reuse ;  /* 0x000000064d0d7c23 */ /* 0x100fe20008010800 */
[----:B------:R-:W-:Y:S01]  /*88e0*/  ISETP.GE.AND P3, PT, R11, R8, PT ;  /* 0x000000080b00720c */ /* 0x000fe20003f66270 */
[--C-:B------:R-:W-:Y:S01]  /*88f0*/  FFMA.FTZ R12, R74, UR6, -R0.reuse ;  /* 0x000000064a0c7c23 */ /* 0x100fe20008010800 */
[----:B------:R-:W-:Y:S01]  /*8900*/  ISETP.GE.AND P6, PT, R10, R9, PT ;  /* 0x000000090a00720c */ /* 0x000fe20003fc6270 */
[----:B-1----:R-:W-:-:S04]  /*8910*/  FFMA.FTZ R4, R69, UR6, -R0 ;  /* 0x0000000645047c23 */ /* 0x002fc80008010800 */
[----:B------:R1:W-:Y:S01]  /*8920*/  MUFU.EX2 R122, R4 ;  /* 0x00000004007a7308 */ /* 0x0003e20000000800 */
[----:B------:R-:W-:Y:S01]  /*8930*/  ISETP.GE.AND P5, PT, R5, R9, PT ;  /* 0x000000090500720c */ /* 0x000fe20003fa6270 */
[--C-:B------:R-:W-:Y:S01]  /*8940*/  FFMA.FTZ R5, R75, UR6, -R0.reuse ;  /* 0x000000064b057c23 */ /* 0x100fe20008010800 */
[--C-:B------:R-:W-:Y:S01]  /*8950*/  FFMA.FTZ R11, R73, UR6, -R0.reuse ;  /* 0x00000006490b7c23 */ /* 0x100fe20008010800 */
[--C-:B------:R-:W-:Y:S01]  /*8960*/  FFMA.FTZ R10, R71, UR6, -R0.reuse ;  /* 0x00000006470a7c23 */ /* 0x100fe20008010800 */
[----:B------:R-:W-:-:S03]  /*8970*/  FFMA.FTZ R14, R70, UR6, -R0 ;  /* 0x00000006460e7c23 */ /* 0x000fc60008010800 */
[----:B------:R3:W-:Y:S01]  /*8980*/  MUFU.EX2 R245, R6 ;  /* 0x0000000600f57308 */ /* 0x0007e20000000800 */
[----:B------:R-:W-:Y:S01]  /*8990*/  FSEL R19, R19, -INF , !P0 ;  /* 0xff80000013137808 */ /* 0x000fe20004000000 */
[----:B-1----:R-:W-:-:S06]  /*89a0*/  FFMA.FTZ R4, R72, UR6, -R0 ;  /* 0x0000000648047c23 */ /* 0x002fcc0008010800 */
[----:B------:R1:W-:Y:S01]  /*89b0*/  MUFU.EX2 R123, R4 ;  /* 0x00000004007b7308 */ /* 0x0003e20000000800 */
[-C--:B------:R-:W-:Y:S02]  /*89c0*/  ISETP.GE.AND P0, PT, R32, R8.reuse, PT ;  /* 0x000000082000720c */ /* 0x080fe40003f06270 */
[----:B---3--:R-:W-:Y:S02]  /*89d0*/  FSEL R6, R241, -INF , !P1 ;  /* 0xff800000f1067808 */ /* 0x008fe40004800000 */
[----:B------:R-:W-:Y:S02]  /*89e0*/  ISETP.GE.AND P1, PT, R31, R8, PT ;  /* 0x000000081f00720c */ /* 0x000fe40003f26270 */
[----:B------:R-:W-:Y:S02]  /*89f0*/  FSEL R21, R196, -INF , !P0 ;  /* 0xff800000c4157808 */ /* 0x000fe40004000000 */
[----:B------:R-:W-:Y:S01]  /*8a00*/  FSEL R22, R176, -INF , !P1 ;  /* 0xff800000b0167808 */ /* 0x000fe20004800000 */
[----:B-1----:R-:W-:Y:S01]  /*8a10*/  FFMA.FTZ R4, R76, UR6, -R0 ;  /* 0x000000064c047c23 */ /* 0x002fe20008010800 */
[----:B--2---:R-:W-:-:S02]  /*8a20*/  FMNMX.FTZ R0, R3, R7, !PT ;  /* 0x0000000703007209 */ /* 0x004fc40007810000 */
[----:B------:R-:W-:-:S03]  /*8a30*/  ISETP.GE.AND P1, PT, R34, R8, PT ;  /* 0x000000082200720c */ /* 0x000fc60003f26270 */
[----:B------:R-:W1:Y:S01]  /*8a40*/  SHFL.BFLY PT, R3, R0, 0x1, 0x1f ;  /* 0x0c201f0000037f89 */ /* 0x000e6200000e0000 */
[-C--:B------:R-:W-:Y:S02]  /*8a50*/  ISETP.GE.AND P0, PT, R36, R8.reuse, PT ;  /* 0x000000082400720c */ /* 0x080fe40003f06270 */
[----:B------:R-:W-:Y:S02]  /*8a60*/  FSEL R15, R15, -INF , !P1 ;  /* 0xff8000000f0f7808 */ /* 0x000fe40004800000 */
[-C--:B------:R-:W-:Y:S02]  /*8a70*/  ISETP.GE.AND P1, PT, R35, R8.reuse, PT ;  /* 0x000000082300720c */ /* 0x080fe40003f26270 */
[----:B------:R-:W-:Y:S02]  /*8a80*/  FSEL R20, R20, -INF , !P0 ;  /* 0xff80000014147808 */ /* 0x000fe40004000000 */
[----:B------:R-:W-:Y:S02]  /*8a90*/  ISETP.GE.AND P0, PT, R38, R8, PT ;  /* 0x000000082600720c */ /* 0x000fe40003f06270 */
[----:B------:R-:W-:-:S02]  /*8aa0*/  FSEL R23, R25, -INF , !P1 ;  /* 0xff80000019177808 */ /* 0x000fc40004800000 */
[-C--:B------:R-:W-:Y:S02]  /*8ab0*/  ISETP.GE.AND P1, PT, R40, R8.reuse, PT ;  /* 0x000000082800720c */ /* 0x080fe40003f26270 */
[----:B------:R-:W-:Y:S02]  /*8ac0*/  FSEL R24, R203, -INF , !P0 ;  /* 0xff800000cb187808 */ /* 0x000fe40004000000 */
[----:B------:R-:W-:Y:S02]  /*8ad0*/  ISETP.GE.AND P0, PT, R39, R8, PT ;  /* 0x000000082700720c */ /* 0x000fe40003f06270 */
[----:B------:R-:W-:Y:S02]  /*8ae0*/  FSEL R25, R180, -INF , !P1 ;  /* 0xff800000b4197808 */ /* 0x000fe40004800000 */
[----:B------:R2:W-:Y:S01]  /*8af0*/  MUFU.EX2 R180, R13 ;  /* 0x0000000d00b47308 */ /* 0x0005e20000000800 */
[----:B-1----:R-:W-:Y:S02]  /*8b00*/  FMNMX.FTZ R75, R0, R3, !PT ;  /* 0x00000003004b7209 */ /* 0x002fe40007810000 */
[----:B------:R-:W-:-:S02]  /*8b10*/  FSEL R91, R205, -INF , !P3 ;  /* 0xff800000cd5b7808 */ /* 0x000fc40005800000 */
[----:B--2---:R-:W-:Y:S02]  /*8b20*/  FSEL R13, R202, -INF , !P0 ;  /* 0xff800000ca0d7808 */ /* 0x004fe40004000000 */
[----:B------:R-:W-:-:S04]  /*8b30*/  ISETP.GE.AND P0, PT, R41, R8, PT ;  /* 0x000000082900720c */ /* 0x000fc80003f06270 */
[----:B------:R-:W-:Y:S02]  /*8b40*/  FSEL R27, R181, -INF , !P0 ;  /* 0xff800000b51b7808 */ /* 0x000fe40004000000 */
[----:B------:R-:W-:Y:S01]  /*8b50*/  ISETP.GE.AND P0, PT, R50, R8, PT ;  /* 0x000000083200720c */ /* 0x000fe20003f06270 */
[----:B------:R-:W-:-:S03]  /*8b60*/  FMUL.FTZ R3, R75, UR6 ;  /* 0x000000064b037c20 */ /* 0x000fc60008410000 */
[----:B------:R-:W-:Y:S02]  /*8b70*/  FSEL R28, R118, -INF , !P0 ;  /* 0xff800000761c7808 */ /* 0x000fe40004000000 */
[-C--:B------:R-:W-:Y:S02]  /*8b80*/  ISETP.GE.AND P0, PT, R48, R8.reuse, PT ;  /* 0x000000083000720c */ /* 0x080fe40003f06270 */
[----:B------:R-:W-:Y:S02]  /*8b90*/  FSETP.NEU.FTZ.AND P3, PT, R75, -INF , PT ;  /* 0xff8000004b00780b */ /* 0x000fe40003f7d000 */
[----:B------:R-:W-:Y:S02]  /*8ba0*/  FSEL R66, R114, -INF , !P0 ;  /* 0xff80000072427808 */ /* 0x000fe40004000000 */
[----:B------:R-:W-:Y:S02]  /*8bb0*/  ISETP.GE.AND P0, PT, R49, R8, PT ;  /* 0x000000083100720c */ /* 0x000fe40003f06270 */
[----:B------:R-:W-:-:S02]  /*8bc0*/  FSEL R3, R3, RZ, P3 ;  /* 0x000000ff03037208 */ /* 0x000fc40001800000 */
[----:B------:R-:W-:Y:S02]  /*8bd0*/  FSEL R71, R185, -INF , !P0 ;  /* 0xff800000b9477808 */ /* 0x000fe40004000000 */
[----:B------:R-:W-:Y:S01]  /*8be0*/  ISETP.GE.AND P0, PT, R46, R8, PT ;  /* 0x000000082e00720c */ /* 0x000fe20003f06270 */
[----:B------:R-:W-:-:S03]  /*8bf0*/  FFMA.FTZ R0, R16, UR6, -R3 ;  /* 0x0000000610007c23 */ /* 0x000fc60008010803 */
[----:B------:R-:W-:Y:S02]  /*8c00*/  FSEL R114, R177, -INF , !P0 ;  /* 0xff800000b1727808 */ /* 0x000fe40004000000 */
[----:B------:R1:W2:Y:S01]  /*8c10*/  MUFU.EX2 R177, R0 ;  /* 0x0000000000b17308 */ /* 0x0002a20000000800 */
[----:B------:R-:W-:Y:S01]  /*8c20*/  MOV R199, R130 ;  /* 0x0000008200c77202 */ /* 0x000fe20000000f00 */
[----:B----4-:R-:W-:Y:S02]  /*8c30*/  IMAD.MOV.U32 R130, RZ, RZ, R188 ;  /* 0x000000ffff827224 */ /* 0x010fe400078e00bc */
[----:B-1----:R-:W-:-:S04]  /*8c40*/  FFMA.FTZ R0, R17, UR6, -R3 ;  /* 0x0000000611007c23 */ /* 0x002fc80008010803 */
[----:B------:R1:W-:Y:S01]  /*8c50*/  MUFU.EX2 R188, R0 ;  /* 0x0000000000bc7308 */ /* 0x0003e20000000800 */
[----:B------:R-:W-:Y:S02]  /*8c60*/  LOP3.LUT P3, RZ, R2, 0x2, RZ, 0xc0, !PT ;  /* 0x0000000202ff7812 */ /* 0x000fe4000786c0ff */
[----:B------:R-:W-:Y:S01]  /*8c70*/  FMNMX.FTZ R2, R136, R90, !PT ;  /* 0x0000005a88027209 */ /* 0x000fe20007810000 */
[----:B-1----:R-:W-:-:S04]  /*8c80*/  FFMA.FTZ R0, R18, UR6, -R3 ;  /* 0x0000000612007c23 */ /* 0x002fc80008010803 */
[----:B------:R1:W-:Y:S02]  /*8c90*/  MUFU.EX2 R196, R0 ;  /* 0x0000000000c47308 */ /* 0x0003e40000000800 */
[----:B-1----:R-:W-:-:S06]  /*8ca0*/  FFMA.FTZ R0, R44, UR6, -R3 ;  /* 0x000000062c007c23 */ /* 0x002fcc0008010803 */
        /* <DEDUP_REMOVED lines=15> */
[----:B------:R-:W-:Y:S02]  /*8da0*/  FMNMX.FTZ R0, R15, R0, !PT ;  /* 0x000000000f007209 */ /* 0x000fe40007810000 */
[----:B------:R-:W-:Y:S01]  /*8db0*/  ISETP.GE.AND P1, PT, R43, R8, PT ;  /* 0x000000082b00720c */ /* 0x000fe20003f26270 */
[----:B------:R1:W-:Y:S01]  /*8dc0*/  MUFU.EX2 R181, R12 ;  /* 0x0000000c00b57308 */ /* 0x0003e20000000800 */
[----:B------:R-:W-:Y:S01]  /*8dd0*/  FMNMX.FTZ R0, R20, R0, !PT ;  /* 0x0000000014007209 */ /* 0x000fe20007810000 */
[----:B------:R-:W-:Y:S01]  /*8de0*/  FFMA.FTZ R2, R60, UR6, -R3 ;  /* 0x000000063c027c23 */ /* 0x000fe20008010803 */
[----:B------:R-:W-:-:S02]  /*8df0*/  ISETP.GE.AND P0, PT, R53, R8, PT ;  /* 0x000000083500720c */ /* 0x000fc40003f06270 */
[----:B------:R-:W-:-:S03]  /*8e00*/  FMNMX.FTZ R0, R23, R0, !PT ;  /* 0x0000000017007209 */ /* 0x000fc60007810000 */
[----:B------:R3:W-:Y:S01]  /*8e10*/  MUFU.EX2 R203, R2 ;  /* 0x0000000200cb7308 */ /* 0x0007e20000000800 */
[----:B------:R-:W-:Y:S02]  /*8e20*/  FMNMX.FTZ R0, R24, R0, !PT ;  /* 0x0000000018007209 */ /* 0x000fe40007810000 */
[----:B-1----:R-:W-:Y:S02]  /*8e30*/  FSEL R12, R186, -INF , !P1 ;  /* 0xff800000ba0c7808 */ /* 0x002fe40004800000 */
[----:B------:R-:W-:-:S04]  /*8e40*/  ISETP.GE.AND P1, PT, R51, R8, PT ;  /* 0x000000083300720c */ /* 0x000fc80003f26270 */
[----:B------:R-:W-:Y:S02]  /*8e50*/  FSEL R64, R115, -INF , !P1 ;  /* 0xff80000073407808 */ /* 0x000fe40004800000 */
[----:B------:R-:W-:Y:S01]  /*8e60*/  FSEL R115, R174, -INF , !P0 ;  /* 0xff800000ae737808 */ /* 0x000fe20004000000 */
[----:B---3--:R-:W-:Y:S01]  /*8e70*/  FFMA.FTZ R2, R63, UR6, -R3 ;  /* 0x000000063f027c23 */ /* 0x008fe20008010803 */
[----:B------:R-:W-:Y:S01]  /*8e80*/  ISETP.GE.AND P0, PT, R55, R8, PT ;  /* 0x000000083700720c */ /* 0x000fe20003f06270 */
[----:B------:R-:W-:Y:S01]  /*8e90*/  IMAD.MOV.U32 R62, RZ, RZ, R236 ;  /* 0x000000ffff3e7224 */ /* 0x000fe200078e00ec */
[----:B------:R-:W-:Y:S01]  /*8ea0*/  FMNMX.FTZ R0, R25, R0, !PT ;  /* 0x0000000019007209 */ /* 0x000fe20007810000 */
[----:B------:R1:W-:Y:S01]  /*8eb0*/  MUFU.EX2 R236, R2 ;  /* 0x0000000200ec7308 */ /* 0x0003e20000000800 */
[----:B------:R-:W-:Y:S02]  /*8ec0*/  FSEL R116, R116, -INF , !P0 ;  /* 0xff80000074747808 */ /* 0x000fe40004000000 */
[----:B------:R-:W-:-:S02]  /*8ed0*/  ISETP.GE.AND P0, PT, R52, R8, PT ;  /* 0x000000083400720c */ /* 0x000fc40003f06270 */
[----:B------:R-:W-:Y:S02]  /*8ee0*/  FMNMX.FTZ R0, R13, R0, !PT ;  /* 0x000000000d007209 */ /* 0x000fe40007810000 */
[----:B------:R-:W-:Y:S02]  /*8ef0*/  ISETP.GE.AND P2, PT, R47, R8, PT ;  /* 0x000000082f00720c */ /* 0x000fe40003f46270 */
[----:B------:R-:W-:Y:S02]  /*8f00*/  FSEL R119, R235, -INF , !P0 ;  /* 0xff800000eb777808 */ /* 0x000fe40004000000 */
[----:B------:R-:W-:Y:S01]  /*8f10*/  FMNMX.FTZ R0, R26, R0, !PT ;  /* 0x000000001a007209 */ /* 0x000fe20007810000 */
[----:B-1----:R-:W-:Y:S01]  /*8f20*/  FFMA.FTZ R2, R65, UR6, -R3 ;  /* 0x0000000641027c23 */ /* 0x002fe20008010803 */
[----:B------:R-:W-:-:S03]  /*8f30*/  FSEL R67, R175, -INF , !P2 ;  /* 0xff800000af437808 */ /* 0x000fc60005000000 */
[----:B------:R1:W-:Y:S01]  /*8f40*/  MUFU.EX2 R235, R2 ;  /* 0x0000000200eb7308 */ /* 0x0003e20000000800 */
[----:B------:R-:W-:Y:S02]  /*8f50*/  MOV R175, R234 ;  /* 0x000000ea00af7202 */ /* 0x000fe40000000f00 */
[----:B------:R-:W-:Y:S01]  /*8f60*/  FMNMX.FTZ R0, R27, R0, !PT ;  /* 0x000000001b007209 */ /* 0x000fe20007810000 */
[----:B------:R-:W-:-:S03]  /*8f70*/  IMAD.MOV.U32 R69, RZ, RZ, R233 ;  /* 0x000000ffff457224 */ /* 0x000fc600078e00e9 */
[----:B------:R-:W-:Y:S01]  /*8f80*/  FMNMX.FTZ R0, R12, R0, !PT ;  /* 0x000000000c007209 */ /* 0x000fe20007810000 */
[----:B-1----:R-:W-:-:S04]  /*8f90*/  FFMA.FTZ R2, R79, UR6, -R3 ;  /* 0x000000064f027c23 */ /* 0x002fc80008010803 */
[----:B------:R1:W-:Y:S01]  /*8fa0*/  MUFU.EX2 R234, R2 ;  /* 0x0000000200ea7308 */ /* 0x0003e20000000800 */
[----:B------:R-:W-:Y:S01]  /*8fb0*/  IMAD.MOV.U32 R68, RZ, RZ, R232 ;  /* 0x000000ffff447224 */ /* 0x000fe200078e00e8 */
[----:B------:R-:W-:Y:S01]  /*8fc0*/  FMNMX.FTZ R0, R28, R0, !PT ;  /* 0x000000001c007209 */ /* 0x000fe20007810000 */
[----:B------:R-:W-:Y:S02]  /*8fd0*/  IMAD.MOV.U32 R118, RZ, RZ, R231 ;  /* 0x000000ffff767224 */ /* 0x000fe400078e00e7 */
[----:B-1----:R-:W-:-:S04]  /*8fe0*/  FFMA.FTZ R2, R80, UR6, -R3 ;  /* 0x0000000650027c23 */ /* 0x002fc80008010803 */
[----:B------:R1:W-:Y:S01]  /*8ff0*/  MUFU.EX2 R233, R2 ;  /* 0x0000000200e97308 */ /* 0x0003e20000000800 */
[----:B------:R-:W-:Y:S02]  /*9000*/  FMNMX.FTZ R0, R64, R0, !PT ;  /* 0x0000000040007209 */ /* 0x000fe40007810000 */
[----:B------:R-:W-:Y:S02]  /*9010*/  ISETP.GE.AND P1, PT, R45, R8, PT ;  /* 0x000000082d00720c */ /* 0x000fe40003f26270 */
[----:B------:R-:W-:Y:S01]  /*9020*/  FMNMX.FTZ R0, R66, R0, !PT ;  /* 0x0000000042007209 */ /* 0x000fe20007810000 */
[----:B-1----:R-:W-:-:S04]  /*9030*/  FFMA.FTZ R2, R81, UR6, -R3 ;  /* 0x0000000651027c23 */ /* 0x002fc80008010803 */
[----:B------:R1:W-:Y:S01]  /*9040*/  MUFU.EX2 R232, R2 ;  /* 0x0000000200e87308 */ /* 0x0003e20000000800 */
[----:B------:R-:W-:Y:S02]  /*9050*/  MOV R206, R230 ;  /* 0x000000e600ce7202 */ /* 0x000fe40000000f00 */
[----:B------:R-:W-:Y:S02]  /*9060*/  FSEL R70, R184, -INF , !P1 ;  /* 0xff800000b8467808 */ /* 0x000fe40004800000 */
        /* <DEDUP_REMOVED lines=8> */
[----:B------:R-:W-:Y:S01]  /*90f0*/  FMNMX.FTZ R0, R71, R0, !PT ;  /* 0x0000000047007209 */ /* 0x000fe20007810000 */
[----:B------:R-:W-:-:S03]  /*9100*/  IMAD.MOV.U32 R72, RZ, RZ, R227 ;  /* 0x000000ffff487224 */ /* 0x000fc600078e00e3 */
[----:B------:R-:W-:Y:S01]  /*9110*/  FMNMX.FTZ R0, R114, R0, !PT ;  /* 0x0000000072007209 */ /* 0x000fe20007810000 */
[----:B-1----:R-:W-:-:S04]  /*9120*/  FFMA.FTZ R2, R85, UR6, -R3 ;  /* 0x0000000655027c23 */ /* 0x002fc80008010803 */
[----:B------:R1:W-:Y:S01]  /*9130*/  MUFU.EX2 R229, R2 ;  /* 0x0000000200e57308 */ /* 0x0003e20000000800 */
[----:B------:R-:W-:Y:S02]  /*9140*/  FMNMX.FTZ R0, R115, R0, !PT ;  /* 0x0000000073007209 */ /* 0x000fe40007810000 */
[----:B------:R-:W-:Y:S01]  /*9150*/  MOV R205, R211 ;  /* 0x000000d300cd7202 */ /* 0x000fe20000000f00 */
[----:B-1----:R-:W-:-:S04]  /*9160*/  FFMA.FTZ R2, R86, UR6, -R3 ;  /* 0x0000000656027c23 */ /* 0x002fc80008010803 */
[----:B------:R1:W-:Y:S01]  /*9170*/  MUFU.EX2 R228, R2 ;  /* 0x0000000200e47308 */ /* 0x0003e20000000800 */
[----:B------:R-:W-:Y:S02]  /*9180*/  ISETP.GE.AND P0, PT, R57, R8, PT ;  /* 0x000000083900720c */ /* 0x000fe40003f06270 */
[----:B------:R-:W-:Y:S01]  /*9190*/  FMNMX.FTZ R0, R116, R0, !PT ;  /* 0x0000000074007209 */ /* 0x000fe20007810000 */
[----:B------:R-:W-:Y:S02]  /*91a0*/  IMAD.MOV.U32 R186, RZ, RZ, R131 ;  /* 0x000000ffffba7224 */ /* 0x000fe400078e0083 */
[----:B-1----:R-:W-:-:S04]  /*91b0*/  FFMA.FTZ R2, R87, UR6, -R3 ;  /* 0x0000000657027c23 */ /* 0x002fc80008010803 */
[----:B------:R1:W-:Y:S01]  /*91c0*/  MUFU.EX2 R227, R2 ;  /* 0x0000000200e37308 */ /* 0x0003e20000000800 */
[----:B------:R-:W-:Y:S01]  /*91d0*/  IMAD.MOV.U32 R61, RZ, RZ, R135 ;  /* 0x000000ffff3d7224 */ /* 0x000fe200078e0087 */
[----:B------:R-:W-:Y:S01]  /*91e0*/  FSEL R131, R209, -INF , !P0 ;  /* 0xff800000d1837808 */ /* 0x000fe20004000000 */
[----:B------:R-:W-:Y:S01]  /*91f0*/  IMAD.MOV.U32 R135, RZ, RZ, R210 ;  /* 0x000000ffff877224 */ /* 0x000fe200078e00d2 */
[----:B------:R-:W-:Y:S02]  /*9200*/  ISETP.GE.AND P0, PT, R59, R8, PT ;  /* 0x000000083b00720c */ /* 0x000fe40003f06270 */
[----:B------:R-:W-:Y:S01]  /*9210*/  FMNMX.FTZ R0, R119, R0, !PT ;  /* 0x0000000077007209 */ /* 0x000fe20007810000 */
[----:B-1----:R-:W-:-:S04]  /*9220*/  FFMA.FTZ R2, R88, UR6, -R3 ;  /* 0x0000000658027c23 */ /* 0x002fc80008010803 */
[----:B------:R1:W-:Y:S01]  /*9230*/  MUFU.EX2 R211, R2 ;  /* 0x0000000200d37308 */ /* 0x0003e20000000800 */
[----:B------:R-:W-:Y:S02]  /*9240*/  FSEL R120, R120, -INF , !P0 ;  /* 0xff80000078787808 */ /* 0x000fe40004000000 */
[----:B------:R-:W-:Y:S01]  /*9250*/  FMNMX.FTZ R0, R131, R0, !PT ;  /* 0x0000000083007209 */ /* 0x000fe20007810000 */
[----:B------:R-:W-:Y:S02]  /*9260*/  IMAD.MOV.U32 R58, RZ, RZ, R208 ;  /* 0x000000ffff3a7224 */ /* 0x000fe400078e00d0 */
[----:B-1----:R-:W-:-:S04]  /*9270*/  FFMA.FTZ R2, R89, UR6, -R3 ;  /* 0x0000000659027c23 */ /* 0x002fc80008010803 */
[----:B------:R1:W-:Y:S01]  /*9280*/  MUFU.EX2 R210, R2 ;  /* 0x0000000200d27308 */ /* 0x0003e20000000800 */
[----:B------:R-:W-:Y:S01]  /*9290*/  FMNMX.FTZ R0, R120, R0, !PT ;  /* 0x0000000078007209 */ /* 0x000fe20007810000 */
[----:B------:R-:W-:Y:S02]  /*92a0*/  IMAD.MOV.U32 R78, RZ, RZ, R206 ;  /* 0x000000ffff4e7224 */ /* 0x000fe400078e00ce */
[----:B-1----:R-:W-:-:S04]  /*92b0*/  FFMA.FTZ R2, R92, UR6, -R3 ;  /* 0x000000065c027c23 */ /* 0x002fc80008010803 */
[----:B------:R1:W-:Y:S08]  /*92c0*/  MUFU.EX2 R209, R2 ;  /* 0x0000000200d17308 */ /* 0x0003f00000000800 */
[----:B------:R3:W4:Y:S01]  /*92d0*/  MUFU.EX2 R176, R4 ;  /* 0x0000000400b07308 */ /* 0x0007220000000800 */
[----:B-1----:R-:W-:-:S07]  /*92e0*/  FFMA.FTZ R2, R93, UR6, -R3 ;  /* 0x000000065d027c23 */ /* 0x002fce0008010803 */
[----:B------:R1:W-:Y:S08]  /*92f0*/  MUFU.EX2 R241, R5 ;  /* 0x0000000500f17308 */ /* 0x0003f00000000800 */
[----:B------:R5:W-:Y:S01]  /*9300*/  MUFU.EX2 R208, R2 ;  /* 0x0000000200d07308 */ /* 0x000be20000000800 */
[----:B---3--:R-:W-:Y:S01]  /*9310*/  FMNMX.FTZ R4, R84, R109, !PT ;  /* 0x0000006d54047209 */ /* 0x008fe20007810000 */
[----:B-1----:R-:W1:Y:S01]  /*9320*/  SHFL.BFLY PT, R5, R0, 0x2, 0x1f ;  /* 0x0c401f0000057f89 */ /* 0x002e6200000e0000 */
[----:B-----5:R-:W-:-:S05]  /*9330*/  FFMA.FTZ R2, R96, UR6, -R3 ;  /* 0x0000000660027c23 */ /* 0x020fca0008010803 */
[----:B------:R3:W-:Y:S01]  /*9340*/  MUFU.EX2 R206, R2 ;  /* 0x0000000200ce7308 */ /* 0x0007e20000000800 */
[----:B------:R-:W-:Y:S02]  /*9350*/  FSEL R7, R207, -INF , !P3 ;  /* 0xff800000cf077808 */ /* 0x000fe40005800000 */
[----:B---3--:R-:W-:-:S04]  /*9360*/  FMNMX.FTZ R2, R112, R4, !PT ;  /* 0x0000000470027209 */ /* 0x008fc80007810000 */
[----:B------:R-:W-:-:S04]  /*9370*/  FMNMX.FTZ R2, R111, R2, !PT ;  /* 0x000000026f027209 */ /* 0x000fc80007810000 */
[----:B------:R-:W-:-:S04]  /*9380*/  FMNMX.FTZ R2, R110, R2, !PT ;  /* 0x000000026e027209 */ /* 0x000fc80007810000 */
[----:B------:R-:W-:Y:S02]  /*9390*/  FMNMX.FTZ R2, R107, R2, !PT ;  /* 0x000000026b027209 */ /* 0x000fe40007810000 */
[----:B------:R-:W-:Y:S02]  /*93a0*/  FSEL R8, R242, -INF , !P6 ;  /* 0xff800000f2087808 */ /* 0x000fe40007000000 */
[----:B------:R-:W-:Y:S01]  /*93b0*/  FMNMX.FTZ R2, R7, R2, !PT ;  /* 0x0000000207027209 */ /* 0x000fe20007810000 */
[----:B------:R3:W5:Y:S01]  /*93c0*/  MUFU.EX2 R184, R10 ;  /* 0x0000000a00b87308 */ /* 0x0007620000000800 */
[----:B------:R-:W-:Y:S01]  /*93d0*/  IMAD.MOV.U32 R76, RZ, RZ, R205 ;  /* 0x000000ffff4c7224 */ /* 0x000fe200078e00cd */
[----:B-1----:R-:W-:Y:S02]  /*93e0*/  FMNMX.FTZ R0, R0, R5, !PT ;  /* 0x0000000500007209 */ /* 0x002fe40007810000 */
[----:B------:R-:W-:Y:S02]  /*93f0*/  FMNMX.FTZ R2, R8, R2, !PT ;  /* 0x0000000208027209 */ /* 0x000fe40007810000 */
[----:B------:R-:W-:-:S02]  /*9400*/  MOV R54, R202 ;  /* 0x000000ca00367202 */ /* 0x000fc40000000f00 */
[----:B------:R-:W-:Y:S02]  /*9410*/  ISETP.GE.AND P2, PT, R31, R9, PT ;  /* 0x000000091f00720c */ /* 0x000fe40003f46270 */
[----:B------:R-:W-:Y:S01]  /*9420*/  FSEL R44, R76, -INF , !P4 ;  /* 0xff8000004c2c7808 */ /* 0x000fe20006000000 */
[----:B------:R-:W1:Y:S01]  /*9430*/  SHFL.BFLY PT, R5, R0, 0x1, 0x1f ;  /* 0x0c201f0000057f89 */ /* 0x000e6200000e0000 */
[----:B---3--:R-:W-:-:S04]  /*9440*/  FSEL R10, R243, -INF , !P5 ;  /* 0xff800000f30a7808 */ /* 0x008fc80006800000 */
[----:B------:R-:W-:Y:S02]  /*9450*/  FMNMX.FTZ R2, R10, R2, !PT ;  /* 0x000000020a027209 */ /* 0x000fe40007810000 */
[-C--:B------:R-:W-:Y:S02]  /*9460*/  ISETP.GE.AND P1, PT, R32, R9.reuse, PT ;  /* 0x000000092000720c */ /* 0x080fe40003f26270 */
[----:B------:R-:W-:Y:S02]  /*9470*/  FSEL R54, R54, -INF , !P2 ;  /* 0xff80000036367808 */ /* 0x000fe40005000000 */
[----:B------:R-:W-:Y:S02]  /*9480*/  FMNMX.FTZ R2, R44, R2, !PT ;  /* 0x000000022c027209 */ /* 0x000fe40007810000 */
[----:B------:R-:W-:Y:S02]  /*9490*/  ISETP.GE.AND P0, PT, R34, R9, PT ;  /* 0x000000092200720c */ /* 0x000fe40003f06270 */
[----:B------:R-:W-:-:S02]  /*94a0*/  FSEL R56, R200, -INF , !P1 ;  /* 0xff800000c8387808 */ /* 0x000fc40004800000 */
[----:B------:R-:W-:Y:S02]  /*94b0*/  FMNMX.FTZ R2, R54, R2, !PT ;  /* 0x0000000236027209 */ /* 0x000fe40007810000 */
[-C--:B------:R-:W-:Y:S02]  /*94c0*/  ISETP.GE.AND P3, PT, R36, R9.reuse, PT ;  /* 0x000000092400720c */ /* 0x080fe40003f66270 */
[----:B------:R-:W-:Y:S02]  /*94d0*/  FSEL R58, R58, -INF , !P0 ;  /* 0xff8000003a3a7808 */ /* 0x000fe40004000000 */
[----:B------:R-:W-:Y:S01]  /*94e0*/  FMNMX.FTZ R2, R56, R2, !PT ;  /* 0x0000000238027209 */ /* 0x000fe20007810000 */
[----:B------:R-:W-:Y:S01]  /*94f0*/  IMAD.MOV.U32 R76, RZ, RZ, R78 ;  /* 0x000000ffff4c7224 */ /* 0x000fe200078e004e */
[----:B------:R-:W-:Y:S01]  /*9500*/  ISETP.GE.AND P6, PT, R35, R9, PT ;  /* 0x000000092300720c */ /* 0x000fe20003fc6270 */
[----:B------:R-:W-:Y:S01]  /*9510*/  IMAD.MOV.U32 R78, RZ, RZ, R61 ;  /* 0x000000ffff4e7224 */ /* 0x000fe200078e003d */
[----:B------:R-:W-:-:S02]  /*9520*/  MOV R61, R198 ;  /* 0x000000c6003d7202 */ /* 0x000fc40000000f00 */
[----:B------:R-:W-:Y:S02]  /*9530*/  FSEL R60, R199, -INF , !P3 ;  /* 0xff800000c73c7808 */ /* 0x000fe40005800000 */
[----:B------:R-:W-:Y:S01]  /*9540*/  FMNMX.FTZ R2, R58, R2, !PT ;  /* 0x000000023a027209 */ /* 0x000fe20007810000 */
[----:B------:R-:W-:Y:S01]  /*9550*/  FFMA.FTZ R4, R97, UR6, -R3 ;  /* 0x0000000661047c23 */ /* 0x000fe20008010803 */
[----:B------:R-:W-:Y:S01]  /*9560*/  IMAD.MOV.U32 R198, RZ, RZ, R201 ;  /* 0x000000ffffc67224 */ /* 0x000fe200078e00c9 */
[----:B------:R-:W-:Y:S01]  /*9570*/  ISETP.GE.AND P5, PT, R38, R9, PT ;  /* 0x000000092600720c */ /* 0x000fe20003fa6270 */
[----:B------:R-:W-:Y:S01]  /*9580*/  IMAD.MOV.U32 R77, RZ, RZ, R76 ;  /* 0x000000ffff4d7224 */ /* 0x000fe200078e004c */
[----:B------:R-:W-:Y:S02]  /*9590*/  FSEL R61, R61, -INF , !P6 ;  /* 0xff8000003d3d7808 */ /* 0x000fe40007000000 */
[----:B------:R-:W-:Y:S01]  /*95a0*/  FMNMX.FTZ R2, R60, R2, !PT ;  /* 0x000000023c027209 */ /* 0x000fe20007810000 */
[----:B------:R3:W-:Y:S01]  /*95b0*/  MUFU.EX2 R205, R4 ;  /* 0x0000000400cd7308 */ /* 0x0007e20000000800 */
[----:B------:R-:W-:Y:S01]  /*95c0*/  IMAD.MOV.U32 R76, RZ, RZ, R78 ;  /* 0x000000ffff4c7224 */ /* 0x000fe200078e004e */
[----:B------:R-:W-:-:S02]  /*95d0*/  MOV R78, R62 ;  /* 0x0000003e004e7202 */ /* 0x000fc40000000f00 */
[----:B------:R-:W-:Y:S02]  /*95e0*/  ISETP.GE.AND P4, PT, R40, R9, PT ;  /* 0x000000092800720c */ /* 0x000fe40003f86270 */
[----:B------:R-:W-:Y:S02]  /*95f0*/  FSEL R62, R198, -INF , !P5 ;  /* 0xff800000c63e7808 */ /* 0x000fe40006800000 */
[----:B------:R-:W-:Y:S02]  /*9600*/  FMNMX.FTZ R2, R61, R2, !PT ;  /* 0x000000023d027209 */ /* 0x000fe40007810000 */
[----:B-1----:R-:W-:Y:S01]  /*9610*/  FMNMX.FTZ R74, R0, R5, !PT ;  /* 0x00000005004a7209 */ /* 0x002fe20007810000 */
[--C-:B------:R-:W-:Y:S01]  /*9620*/  FFMA.FTZ R0, R99, UR6, -R3.reuse ;  /* 0x0000000663007c23 */ /* 0x100fe20008010803 */
[----:B------:R-:W-:Y:S01]  /*9630*/  ISETP.GE.AND P2, PT, R39, R9, PT ;  /* 0x000000092700720c */ /* 0x000fe20003f46270 */
[----:B---3--:R-:W-:Y:S01]  /*9640*/  FFMA.FTZ R4, R94, UR6, -R3 ;  /* 0x000000065e047c23 */ /* 0x008fe20008010803 */
[----:B------:R-:W-:-:S02]  /*9650*/  FSEL R63, R77, -INF , !P4 ;  /* 0xff8000004d3f7808 */ /* 0x000fc40006000000 */
[----:B------:R-:W-:Y:S01]  /*9660*/  FMNMX.FTZ R2, R62, R2, !PT ;  /* 0x000000023e027209 */ /* 0x000fe20007810000 */
[----:B------:R1:W-:Y:S01]  /*9670*/  MUFU.EX2 R202, R4 ;  /* 0x0000000400ca7308 */ /* 0x0003e20000000800 */
[----:B------:R-:W-:Y:S02]  /*9680*/  ISETP.GE.AND P1, PT, R42, R9, PT ;  /* 0x000000092a00720c */ /* 0x000fe40003f26270 */
[----:B------:R-:W-:-:S05]  /*9690*/  FSEL R68, R68, -INF , !P2 ;  /* 0xff80000044447808 */ /* 0x000fca0005000000 */
[----:B------:R3:W-:Y:S01]  /*96a0*/  MUFU.EX2 R242, R0 ;  /* 0x0000000000f27308 */ /* 0x0007e20000000800 */
[----:B------:R-:W-:Y:S01]  /*96b0*/  ISETP.GE.AND P0, PT, R41, R9, PT ;  /* 0x000000092900720c */ /* 0x000fe20003f06270 */
[----:B-1----:R-:W-:-:S06]  /*96c0*/  FFMA.FTZ R4, R95, UR6, -R3 ;  /* 0x000000065f047c23 */ /* 0x002fcc0008010803 */
[----:B------:R1:W-:Y:S01]  /*96d0*/  MUFU.EX2 R201, R4 ;  /* 0x0000000400c97308 */ /* 0x0003e20000000800 */
[----:B---3--:R-:W-:Y:S02]  /*96e0*/  FMNMX.FTZ R0, R63, R2, !PT ;  /* 0x000000023f007209 */ /* 0x008fe40007810000 */
[----:B------:R-:W-:Y:S02]  /*96f0*/  FSEL R69, R69, -INF , !P1 ;  /* 0xff80000045457808 */ /* 0x000fe40004800000 */
[----:B------:R-:W-:Y:S02]  /*9700*/  FMNMX.FTZ R0, R68, R0, !PT ;  /* 0x0000000044007209 */ /* 0x000fe40007810000 */
[----:B------:R-:W-:Y:S01]  /*9710*/  ISETP.GE.AND P3, PT, R43, R9, PT ;  /* 0x000000092b00720c */ /* 0x000fe20003f66270 */
[----:B-1----:R-:W-:Y:S01]  /*9720*/  FFMA.FTZ R4, R104, UR6, -R3 ;  /* 0x0000000668047c23 */ /* 0x002fe20008010803 */
[----:B------:R-:W-:Y:S01]  /*9730*/  FSEL R77, R76, -INF , !P0 ;  /* 0xff8000004c4d7808 */ /* 0x000fe20004000000 */
[C---:B------:R-:W-:Y:S01]  /*9740*/  FMUL.FTZ R2, R74.reuse, UR6 ;  /* 0x000000064a027c20 */ /* 0x040fe20008410000 */
[----:B------:R-:W-:Y:S01]  /*9750*/  FMNMX.FTZ R0, R69, R0, !PT ;  /* 0x0000000045007209 */ /* 0x000fe20007810000 */
[----:B------:R1:W-:Y:S01]  /*9760*/  MUFU.EX2 R200, R4 ;  /* 0x0000000400c87308 */ /* 0x0003e20000000800 */
[----:B------:R-:W-:-:S02]  /*9770*/  FSETP.NEU.FTZ.AND P4, PT, R74, -INF , PT ;  /* 0xff8000004a00780b */ /* 0x000fc40003f9d000 */
[----:B------:R-:W-:-:S05]  /*9780*/  MOV R85, R172 ;  /* 0x000000ac00557202 */ /* 0x000fca0000000f00 */
[----:B------:R-:W-:Y:S01]  /*9790*/  MUFU.EX2 R33, R11 ;  /* 0x0000000b00217308 */ /* 0x000fe20000000800 */
[-C--:B------:R-:W-:Y:S01]  /*97a0*/  ISETP.GE.AND P0, PT, R50, R9.reuse, PT ;  /* 0x000000093200720c */ /* 0x080fe20003f06270 */
[----:B--2---:R-:W-:Y:S01]  /*97b0*/  IMAD.MOV.U32 R82, RZ, RZ, R177 ;  /* 0x000000ffff527224 */ /* 0x004fe200078e00b1 */
[----:B------:R-:W-:Y:S01]  /*97c0*/  FSEL R78, R78, -INF , !P3 ;  /* 0xff8000004e4e7808 */ /* 0x000fe20005800000 */
[----:B----4-:R-:W-:Y:S01]  /*97d0*/  IMAD.MOV.U32 R65, RZ, RZ, R176 ;  /* 0x000000ffff417224 */ /* 0x010fe200078e00b0 */
[-C--:B------:R-:W-:Y:S01]  /*97e0*/  ISETP.GE.AND P1, PT, R51, R9.reuse, PT ;  /* 0x000000093300720c */ /* 0x080fe20003f26270 */
[----:B------:R-:W-:Y:S01]  /*97f0*/  IMAD.MOV.U32 R73, RZ, RZ, R178 ;  /* 0x000000ffff497224 */ /* 0x000fe200078e00b2 */
[----:B------:R-:W-:Y:S02]  /*9800*/  ISETP.GE.AND P2, PT, R52, R9, PT ;  /* 0x000000093400720c */ /* 0x000fe40003f46270 */
[----:B------:R-:W-:Y:S01]  /*9810*/  MOV R81, R180 ;  /* 0x000000b400517202 */ /* 0x000fe20000000f00 */
[----:B-1----:R-:W-:Y:S01]  /*9820*/  FFMA.FTZ R4, R108, UR6, -R3 ;  /* 0x000000066c047c23 */ /* 0x002fe20008010803 */
[----:B------:R-:W-:Y:S01]  /*9830*/  FMNMX.FTZ R0, R77, R0, !PT ;  /* 0x000000004d007209 */ /* 0x000fe20007810000 */
[----:B------:R-:W1:Y:S01]  /*9840*/  MUFU.EX2 R185, R14 ;  /* 0x0000000e00b97308 */ /* 0x000e620000000800 */
[----:B------:R-:W-:Y:S01]  /*9850*/  FSEL R2, R2, RZ, P4 ;  /* 0x000000ff02027208 */ /* 0x000fe20002000000 */
[----:B------:R-:W-:Y:S01]  /*9860*/  IMAD.MOV.U32 R80, RZ, RZ, R181 ;  /* 0x000000ffff507224 */ /* 0x000fe200078e00b5 */
[----:B------:R-:W-:Y:S01]  /*9870*/  MOV R16, R182 ;  /* 0x000000b600107202 */ /* 0x000fe20000000f00 */
[----:B-----5:R-:W-:-:S02]  /*9880*/  IMAD.MOV.U32 R18, RZ, RZ, R184 ;  /* 0x000000ffff127224 */ /* 0x020fc400078e00b8 */
[----:B------:R-:W-:Y:S01]  /*9890*/  IMAD.MOV.U32 R86, RZ, RZ, R124 ;  /* 0x000000ffff567224 */ /* 0x000fe200078e007c */
[----:B------:R-:W-:Y:S01]  /*98a0*/  FSETP.NEU.FTZ.AND P5, PT, R113, -INF , PT ;  /* 0xff8000007100780b */ /* 0x000fe20003fbd000 */
[----:B------:R2:W-:Y:S01]  /*98b0*/  MUFU.EX2 R199, R4 ;  /* 0x0000000400c77308 */ /* 0x0005e20000000800 */
[----:B------:R-:W-:Y:S01]  /*98c0*/  FSEL R79, R121, -INF , !P0 ;  /* 0xff800000794f7808 */ /* 0x000fe20004000000 */
[----:B------:R-:W-:Y:S01]  /*98d0*/  LDSM.16.MT88.4 R40, [R213+0x4400] ;  /* 0x00440000d528783b */ /* 0x000fe20000004200 */
[----:B------:R-:W-:Y:S02]  /*98e0*/  FMNMX.FTZ R0, R78, R0, !PT ;  /* 0x000000004e007209 */ /* 0x000fe40007810000 */
[----:B------:R-:W-:Y:S02]  /*98f0*/  ISETP.GE.AND P0, PT, R48, R9, PT ;  /* 0x000000093000720c */ /* 0x000fe40003f06270 */
[----:B------:R-:W-:Y:S01]  /*9900*/  FSEL R83, R72, -INF , !P1 ;  /* 0xff80000048537808 */ /* 0x000fe20004800000 */
[----:B--2---:R-:W-:-:S04]  /*9910*/  FFMA.FTZ R4, R98, UR6, -R3 ;  /* 0x0000000662047c23 */ /* 0x004fc80008010803 */
[----:B------:R2:W-:Y:S01]  /*9920*/  MUFU.EX2 R198, R4 ;  /* 0x0000000400c67308 */ /* 0x0005e20000000800 */
[----:B------:R-:W-:Y:S02]  /*9930*/  FMNMX.FTZ R0, R79, R0, !PT ;  /* 0x000000004f007209 */ /* 0x000fe40007810000 */
[----:B------:R-:W-:Y:S02]  /*9940*/  ISETP.GE.AND P1, PT, R47, R9, PT ;  /* 0x000000092f00720c */ /* 0x000fe40003f26270 */
[----:B------:R-:W-:Y:S02]  /*9950*/  FSEL R89, R128, -INF , !P0 ;  /* 0xff80000080597808 */ /* 0x000fe40004000000 */
[----:B------:R-:W-:Y:S01]  /*9960*/  FMNMX.FTZ R0, R83, R0, !PT ;  /* 0x0000000053007209 */ /* 0x000fe20007810000 */
[----:B--2---:R-:W-:-:S04]  /*9970*/  FFMA.FTZ R4, R106, UR6, -R3 ;  /* 0x000000066a047c23 */ /* 0x004fc80008010803 */
[----:B------:R2:W-:Y:S01]  /*9980*/  MUFU.EX2 R207, R4 ;  /* 0x0000000400cf7308 */ /* 0x0005e20000000800 */
[----:B------:R-:W-:Y:S02]  /*9990*/  ISETP.GE.AND P0, PT, R45, R9, PT ;  /* 0x000000092d00720c */ /* 0x000fe40003f06270 */
[----:B------:R-:W-:Y:S02]  /*99a0*/  FSEL R92, R118, -INF , !P1 ;  /* 0xff800000765c7808 */ /* 0x000fe40004800000 */
[----:B------:R-:W-:Y:S01]  /*99b0*/  FMNMX.FTZ R0, R89, R0, !PT ;  /* 0x0000000059007209 */ /* 0x000fe20007810000 */
[----:B--2---:R-:W-:-:S04]  /*99c0*/  FFMA.FTZ R4, R90, UR6, -R2 ;  /* 0x000000065a047c23 */ /* 0x004fc80008010802 */
[----:B------:R2:W-:Y:S01]  /*99d0*/  MUFU.EX2 R121, R4 ;  /* 0x0000000400797308 */ /* 0x0005e20000000800 */
[----:B------:R-:W-:Y:S02]  /*99e0*/  ISETP.GE.AND P1, PT, R49, R9, PT ;  /* 0x000000093100720c */ /* 0x000fe40003f26270 */
[----:B------:R-:W-:Y:S02]  /*99f0*/  FMNMX.FTZ R0, R92, R0, !PT ;  /* 0x000000005c007209 */ /* 0x000fe40007810000 */
[----:B------:R-:W-:Y:S01]  /*9a00*/  FSEL R118, R134, -INF , !P1 ;  /* 0xff80000086767808 */ /* 0x000fe20004800000 */
[----:B--2---:R-:W-:-:S04]  /*9a10*/  FFMA.FTZ R4, R105, UR6, -R2 ;  /* 0x0000000669047c23 */ /* 0x004fc80008010802 */
[----:B------:R2:W-:Y:S01]  /*9a20*/  MUFU.EX2 R128, R4 ;  /* 0x0000000400807308 */ /* 0x0005e20000000800 */
[-C--:B------:R-:W-:Y:S01]  /*9a30*/  ISETP.GE.AND P1, PT, R53, R9.reuse, PT ;  /* 0x000000093500720c */ /* 0x080fe20003f26270 */
[----:B--2---:R-:W-:Y:S01]  /*9a40*/  FFMA.FTZ R4, R103, UR6, -R2 ;  /* 0x0000000667047c23 */ /* 0x004fe20008010802 */
[----:B------:R-:W-:Y:S02]  /*9a50*/  FSEL R103, R130, -INF , !P0 ;  /* 0xff80000082677808 */ /* 0x000fe40004000000 */
[----:B------:R-:W-:Y:S02]  /*9a60*/  ISETP.GE.AND P0, PT, R46, R9, PT ;  /* 0x000000092e00720c */ /* 0x000fe40003f06270 */
[----:B------:R-:W-:Y:S02]  /*9a70*/  FMNMX.FTZ R0, R103, R0, !PT ;  /* 0x0000000067007209 */ /* 0x000fe40007810000 */
[----:B------:R-:W-:Y:S02]  /*9a80*/  FSEL R117, R117, -INF , !P0 ;  /* 0xff80000075757808 */ /* 0x000fe40004000000 */
[----:B------:R-:W-:-:S02]  /*9a90*/  FMNMX.FTZ R0, R118, R0, !PT ;  /* 0x0000000076007209 */ /* 0x000fc40007810000 */
[-C--:B------:R-:W-:Y:S02]  /*9aa0*/  ISETP.GE.AND P0, PT, R55, R9.reuse, PT ;  /* 0x000000093700720c */ /* 0x080fe40003f06270 */
[----:B------:R-:W-:Y:S02]  /*9ab0*/  FSEL R108, R186, -INF , !P1 ;  /* 0xff800000ba6c7808 */ /* 0x000fe40004800000 */
[----:B------:R-:W-:Y:S01]  /*9ac0*/  FMNMX.FTZ R0, R117, R0, !PT ;  /* 0x0000000075007209 */ /* 0x000fe20007810000 */
[----:B------:R2:W-:Y:S01]  /*9ad0*/  MUFU.EX2 R130, R4 ;  /* 0x0000000400827308 */ /* 0x0005e20000000800 */
[----:B------:R-:W-:Y:S02]  /*9ae0*/  FSEL R104, R139, -INF , !P0 ;  /* 0xff8000008b687808 */ /* 0x000fe40004000000 */
[----:B------:R-:W-:Y:S02]  /*9af0*/  FMNMX.FTZ R0, R108, R0, !PT ;  /* 0x000000006c007209 */ /* 0x000fe40007810000 */
[----:B------:R-:W-:-:S02]  /*9b00*/  ISETP.GE.AND P1, PT, R57, R9, PT ;  /* 0x000000093900720c */ /* 0x000fc40003f26270 */
[----:B------:R-:W-:Y:S02]  /*9b10*/  FSEL R106, R175, -INF , !P2 ;  /* 0xff800000af6a7808 */ /* 0x000fe40005000000 */
[----:B------:R-:W-:Y:S01]  /*9b20*/  FMNMX.FTZ R0, R104, R0, !PT ;  /* 0x0000000068007209 */ /* 0x000fe20007810000 */
[----:B--2---:R-:W-:-:S04]  /*9b30*/  FFMA.FTZ R4, R102, UR6, -R2 ;  /* 0x0000000666047c23 */ /* 0x004fc80008010802 */
[----:B------:R2:W-:Y:S01]  /*9b40*/  MUFU.EX2 R134, R4 ;  /* 0x0000000400867308 */ /* 0x0005e20000000800 */
[----:B------:R-:W-:Y:S02]  /*9b50*/  ISETP.GE.AND P0, PT, R59, R9, PT ;  /* 0x000000093b00720c */ /* 0x000fe40003f06270 */
[----:B------:R-:W-:Y:S02]  /*9b60*/  FSEL R102, R135, -INF , !P1 ;  /* 0xff80000087667808 */ /* 0x000fe40004800000 */
[----:B------:R-:W-:-:S04]  /*9b70*/  FMNMX.FTZ R0, R106, R0, !PT ;  /* 0x000000006a007209 */ /* 0x000fc80007810000 */
[----:B------:R-:W-:Y:S01]  /*9b80*/  FMNMX.FTZ R0, R102, R0, !PT ;  /* 0x0000000066007209 */ /* 0x000fe20007810000 */
[----:B--2---:R-:W-:Y:S01]  /*9b90*/  FFMA.FTZ R4, R100, UR6, -R2 ;  /* 0x0000000664047c23 */ /* 0x004fe20008010802 */
[----:B------:R-:W-:-:S03]  /*9ba0*/  FSEL R100, R174, -INF , !P0 ;  /* 0xff800000ae647808 */ /* 0x000fc60004000000 */
[----:B------:R2:W-:Y:S01]  /*9bb0*/  MUFU.EX2 R139, R4 ;  /* 0x00000004008b7308 */ /* 0x0005e20000000800 */
[----:B------:R-:W-:Y:S01]  /*9bc0*/  FMNMX.FTZ R0, R100, R0, !PT ;  /* 0x0000000064007209 */ /* 0x000fe20007810000 */
[----:B--2---:R-:W-:-:S06]  /*9bd0*/  FFMA.FTZ R4, R91, UR6, -R2 ;  /* 0x000000065b047c23 */ /* 0x004fcc0008010802 */
[----:B------:R2:W-:Y:S02]  /*9be0*/  MUFU.EX2 R135, R4 ;  /* 0x0000000400877308 */ /* 0x0005e40000000800 */
[----:B--2---:R-:W-:-:S06]  /*9bf0*/  FFMA.FTZ R4, R101, UR6, -R2 ;  /* 0x0000000665047c23 */ /* 0x004fcc0008010802 */
[----:B------:R2:W-:Y:S01]  /*9c00*/  MUFU.EX2 R172, R4 ;  /* 0x0000000400ac7308 */ /* 0x0005e20000000800 */
[----:B------:R-:W-:Y:S02]  /*9c10*/  IMAD.MOV.U32 R11, RZ, RZ, R173 ;  /* 0x000000ffff0b7224 */ /* 0x000fe400078e00ad */
[--C-:B--2---:R-:W-:Y:S02]  /*9c20*/  FFMA.FTZ R4, R6, UR6, -R2.reuse ;  /* 0x0000000606047c23 */ /* 0x104fe40008010802 */
[----:B------:R-:W2:Y:S03]  /*9c30*/  SHFL.BFLY PT, R6, R0, 0x2, 0x1f ;  /* 0x0c401f0000067f89 */ /* 0x000ea600000e0000 */
[----:B------:R3:W-:Y:S01]  /*9c40*/  MUFU.EX2 R173, R4 ;  /* 0x0000000400ad7308 */ /* 0x0007e20000000800 */
[--C-:B------:R-:W-:Y:S01]  /*9c50*/  FFMA.FTZ R5, R20, UR6, -R2.reuse ;  /* 0x0000000614057c23 */ /* 0x100fe20008010802 */
[----:B---3--:R-:W-:-:S06]  /*9c60*/  FFMA.FTZ R4, R19, UR6, -R2 ;  /* 0x0000000613047c23 */ /* 0x008fcc0008010802 */
[----:B------:R3:W-:Y:S01]  /*9c70*/  MUFU.EX2 R174, R4 ;  /* 0x0000000400ae7308 */ /* 0x0007e20000000800 */
[----:B--2---:R-:W-:-:S07]  /*9c80*/  FMNMX.FTZ R0, R0, R6, !PT ;  /* 0x0000000600007209 */ /* 0x004fce0007810000 */
[----:B------:R2:W-:Y:S01]  /*9c90*/  MUFU.EX2 R177, R5 ;  /* 0x0000000500b17308 */ /* 0x0005e20000000800 */
[----:B---3--:R-:W-:-:S07]  /*9ca0*/  FFMA.FTZ R4, R22, UR6, -R2 ;  /* 0x0000000616047c23 */ /* 0x008fce0008010802 */
[----:B------:R3:W-:Y:S01]  /*9cb0*/  MUFU.EX2 R175, R4 ;  /* 0x0000000400af7308 */ /* 0x0007e20000000800 */
[----:B--2---:R-:W2:Y:S01]  /*9cc0*/  SHFL.BFLY PT, R5, R0, 0x1, 0x1f ;  /* 0x0c201f0000057f89 */ /* 0x004ea200000e0000 */
[----:B---3--:R-:W-:-:S06]  /*9cd0*/  FFMA.FTZ R4, R21, UR6, -R2 ;  /* 0x0000000615047c23 */ /* 0x008fcc0008010802 */
[----:B------:R3:W-:Y:S01]  /*9ce0*/  MUFU.EX2 R176, R4 ;  /* 0x0000000400b07308 */ /* 0x0007e20000000800 */
[----:B------:R-:W-:Y:S02]  /*9cf0*/  IMAD.MOV.U32 R76, RZ, RZ, R179 ;  /* 0x000000ffff4c7224 */ /* 0x000fe400078e00b3 */
[----:B---3--:R-:W-:-:S05]  /*9d00*/  FFMA.FTZ R4, R15, UR6, -R2 ;  /* 0x000000060f047c23 */ /* 0x008fca0008010802 */
[----:B------:R3:W-:Y:S02]  /*9d10*/  MUFU.EX2 R178, R4 ;  /* 0x0000000400b27308 */ /* 0x0007e40000000800 */
[----:B---3--:R-:W-:-:S06]  /*9d20*/  FFMA.FTZ R4, R23, UR6, -R2 ;  /* 0x0000000617047c23 */ /* 0x008fcc0008010802 */
[----:B------:R3:W-:Y:S01]  /*9d30*/  MUFU.EX2 R179, R4 ;  /* 0x0000000400b37308 */ /* 0x0007e20000000800 */
[----:B--2---:R-:W-:Y:S01]  /*9d40*/  FMNMX.FTZ R72, R0, R5, !PT ;  /* 0x0000000500487209 */ /* 0x004fe20007810000 */
[--C-:B------:R-:W-:Y:S01]  /*9d50*/  FFMA.FTZ R0, R27, UR6, -R2.reuse ;  /* 0x000000061b007c23 */ /* 0x100fe20008010802 */
[----:B---3--:R-:W-:-:S05]  /*9d60*/  FFMA.FTZ R4, R24, UR6, -R2 ;  /* 0x0000000618047c23 */ /* 0x008fca0008010802 */
[----:B------:R2:W-:Y:S01]  /*9d70*/  MUFU.EX2 R180, R4 ;  /* 0x0000000400b47308 */ /* 0x0005e20000000800 */
[----:B------:R-:W-:Y:S02]  /*9d80*/  IMAD.MOV.U32 R14, RZ, RZ, R183 ;  /* 0x000000ffff0e7224 */ /* 0x000fe400078e00b7 */
[----:B--2---:R-:W-:-:S05]  /*9d90*/  FFMA.FTZ R4, R25, UR6, -R2 ;  /* 0x0000000619047c23 */ /* 0x004fca0008010802 */
[----:B------:R2:W-:Y:S01]  /*9da0*/  MUFU.EX2 R181, R4 ;  /* 0x0000000400b57308 */ /* 0x0005e20000000800 */
[----:B------:R-:W-:Y:S01]  /*9db0*/  FSETP.NEU.FTZ.AND P0, PT, R72, -INF , PT ;  /* 0xff8000004800780b */ /* 0x000fe20003f1d000 */
[----:B-1----:R-:W-:-:S06]  /*9dc0*/  IMAD.MOV.U32 R17, RZ, RZ, R185 ;  /* 0x000000ffff117224 */ /* 0x002fcc00078e00b9 */
[----:B------:R1:W-:Y:S01]  /*9dd0*/  MUFU.EX2 R183, R0 ;  /* 0x0000000000b77308 */ /* 0x0003e20000000800 */
[----:B--2---:R-:W-:-:S07]  /*9de0*/  FFMA.FTZ R4, R13, UR6, -R2 ;  /* 0x000000060d047c23 */ /* 0x004fce0008010802 */
[----:B------:R2:W-:Y:S01]  /*9df0*/  MUFU.EX2 R182, R4 ;  /* 0x0000000400b67308 */ /* 0x0005e20000000800 */
[----:B-1----:R-:W-:Y:S01]  /*9e00*/  FMUL.FTZ R0, R72, UR6 ;  /* 0x0000000648007c20 */ /* 0x002fe20008410000 */
[----:B--2---:R-:W-:-:S06]  /*9e10*/  FFMA.FTZ R4, R26, UR6, -R2 ;  /* 0x000000061a047c23 */ /* 0x004fcc0008010802 */
[----:B------:R1:W-:Y:S01]  /*9e20*/  MUFU.EX2 R184, R4 ;  /* 0x0000000400b87308 */ /* 0x0003e20000000800 */
[----:B------:R-:W-:Y:S01]  /*9e30*/  FSEL R0, R0, RZ, P0 ;  /* 0x000000ff00007208 */ /* 0x000fe20000000000 */
[----:B-1----:R-:W-:-:S06]  /*9e40*/  FFMA.FTZ R4, R12, UR6, -R2 ;  /* 0x000000060c047c23 */ /* 0x002fcc0008010802 */
[----:B------:R1:W-:Y:S01]  /*9e50*/  MUFU.EX2 R185, R4 ;  /* 0x0000000400b97308 */ /* 0x0003e20000000800 */
[----:B------:R-:W-:Y:S01]  /*9e60*/  FSEL R5, R74, RZ, P4 ;  /* 0x000000ff4a057208 */ /* 0x000fe20002000000 */
[----:B-1----:R-:W-:-:S06]  /*9e70*/  FFMA.FTZ R4, R28, UR6, -R2 ;  /* 0x000000061c047c23 */ /* 0x002fcc0008010802 */
[----:B------:R1:W-:Y:S01]  /*9e80*/  MUFU.EX2 R186, R4 ;  /* 0x0000000400ba7308 */ /* 0x0003e20000000800 */
[----:B------:R-:W-:Y:S01]  /*9e90*/  FADD.FTZ R5, R136, -R5 ;  /* 0x8000000588057221 */ /* 0x000fe20000010000 */
[----:B------:R-:W-:Y:S02]  /*9ea0*/  IMAD.MOV.U32 R136, RZ, RZ, R86 ;  /* 0x000000ffff887224 */ /* 0x000fe400078e0056 */
[----:B-1----:R-:W-:-:S04]  /*9eb0*/  FFMA.FTZ R4, R109, UR6, -R0 ;  /* 0x000000066d047c23 */ /* 0x002fc80008010800 */
[----:B------:R1:W-:Y:S01]  /*9ec0*/  MUFU.EX2 R95, R4 ;  /* 0x00000004005f7308 */ /* 0x0003e20000000800 */
[----:B------:R-:W-:Y:S01]  /*9ed0*/  IMAD.MOV.U32 R86, RZ, RZ, R18 ;  /* 0x000000ffff567224 */ /* 0x000fe200078e0012 */
[----:B------:R-:W-:Y:S01]  /*9ee0*/  MOV R87, R17 ;  /* 0x0000001100577202 */ /* 0x000fe20000000f00 */
[----:B------:R-:W-:Y:S02]  /*9ef0*/  IMAD.MOV.U32 R88, RZ, RZ, R16 ;  /* 0x000000ffff587224 */ /* 0x000fe400078e0010 */
[----:B------:R-:W-:Y:S01]  /*9f00*/  IMAD.MOV.U32 R93, RZ, RZ, R14 ;  /* 0x000000ffff5d7224 */ /* 0x000fe200078e000e */
[----:B------:R-:W-:Y:S04]  /*9f10*/  LDSM.16.MT88.4 R16, [R214+0x4000] ;  /* 0x00400000d610783b */ /* 0x000fe80000004200 */
[----:B------:R-:W2:Y:S01]  /*9f20*/  LDSM.16.MT88.4 R12, [R213+0x4000] ;  /* 0x00400000d50c783b */ /* 0x000ea20000004200 */
[----:B-1----:R-:W-:-:S04]  /*9f30*/  FFMA.FTZ R4, R112, UR6, -R0 ;  /* 0x0000000670047c23 */ /* 0x002fc80008010800 */
[----:B------:R1:W-:Y:S02]  /*9f40*/  MUFU.EX2 R105, R4 ;  /* 0x0000000400697308 */ /* 0x0003e40000000800 */
[----:B-1----:R-:W-:-:S06]  /*9f50*/  FFMA.FTZ R4, R111, UR6, -R0 ;  /* 0x000000066f047c23 */ /* 0x002fcc0008010800 */
[----:B------:R1:W-:Y:S01]  /*9f60*/  MUFU.EX2 R111, R4 ;  /* 0x00000004006f7308 */ /* 0x0003e20000000800 */
[----:B------:R-:W-:Y:S01]  /*9f70*/  FMUL.FTZ R5, R5, UR6 ;  /* 0x0000000605057c20 */ /* 0x000fe20008410000 */
[----:B-1----:R-:W-:-:S06]  /*9f80*/  FFMA.FTZ R4, R110, UR6, -R0 ;  /* 0x000000066e047c23 */ /* 0x002fcc0008010800 */
[----:B------:R1:W3:Y:S01]  /*9f90*/  MUFU.EX2 R124, R4 ;  /* 0x00000004007c7308 */ /* 0x0002e20000000800 */
[----:B------:R-:W-:Y:S01]  /*9fa0*/  IMAD.MOV.U32 R96, RZ, RZ, R85 ;  /* 0x000000ffff607224 */ /* 0x000fe200078e0055 */
[----:B------:R-:W-:Y:S01]  /*9fb0*/  MOV R32, R82 ;  /* 0x0000005200207202 */ /* 0x000fe20000000f00 */
[----:B------:R-:W-:Y:S02]  /*9fc0*/  IMAD.MOV.U32 R82, RZ, RZ, R81 ;  /* 0x000000ffff527224 */ /* 0x000fe400078e0051 */
[----:B------:R-:W-:Y:S01]  /*9fd0*/  IMAD.MOV.U32 R85, RZ, RZ, R80 ;  /* 0x000000ffff557224 */ /* 0x000fe200078e0050 */
[----:B-1----:R-:W-:-:S05]  /*9fe0*/  FSEL R4, R72, RZ, P0 ;  /* 0x000000ff48047208 */ /* 0x002fca0000000000 */
[----:B------:R-:W-:-:S04]  /*9ff0*/  FADD.FTZ R4, R84, -R4 ;  /* 0x8000000454047221 */ /* 0x000fc80000010000 */
[----:B------:R-:W-:Y:S01]  /*a000*/  FMUL.FTZ R4, R4, UR6 ;  /* 0x0000000604047c20 */ /* 0x000fe20008410000 */
[----:B------:R1:W4:Y:S01]  /*a010*/  MUFU.EX2 R81, R5 ;  /* 0x0000000500517308 */ /* 0x0003220000000800 */
[----:B------:R-:W-:Y:S01]  /*a020*/  FFMA.FTZ R6, R107, UR6, -R0 ;  /* 0x000000066b067c23 */ /* 0x000fe20008010800 */
[----:B------:R-:W-:Y:S01]  /*a030*/  IMAD.MOV.U32 R31, RZ, RZ, R73 ;  /* 0x000000ffff1f7224 */ /* 0x000fe200078e0049 */
[----:B------:R-:W-:-:S05]  /*a040*/  FSETP.NEU.FTZ.AND P6, PT, R75, -INF , PT ;  /* 0xff8000004b00780b */ /* 0x000fca0003fdd000 */
[----:B------:R5:W2:Y:S01]  /*a050*/  MUFU.EX2 R80, R4 ;  /* 0x0000000400507308 */ /* 0x000aa20000000800 */
[----:B------:R-:W-:Y:S01]  /*a060*/  MOV R73, R76 ;  /* 0x0000004c00497202 */ /* 0x000fe20000000f00 */
[----:B------:R-:W-:Y:S01]  /*a070*/  IMAD.MOV.U32 R76, RZ, RZ, R127 ;  /* 0x000000ffff4c7224 */ /* 0x000fe200078e007f */
[----:B-1----:R-:W-:-:S05]  /*a080*/  FSEL R5, R113, RZ, P5 ;  /* 0x000000ff71057208 */ /* 0x002fca0002800000 */
[----:B------:R1:W-:Y:S01]  /*a090*/  MUFU.EX2 R127, R6 ;  /* 0x00000006007f7308 */ /* 0x0003e20000000800 */
[----:B------:R-:W-:Y:S01]  /*a0a0*/  FADD.FTZ R5, R138, -R5 ;  /* 0x800000058a057221 */ /* 0x000fe20000010000 */
[----:B-----5:R-:W-:Y:S01]  /*a0b0*/  FFMA.FTZ R4, R7, UR6, -R0 ;  /* 0x0000000607047c23 */ /* 0x020fe20008010800 */
[----:B------:R-:W-:Y:S02]  /*a0c0*/  IMAD.MOV.U32 R138, RZ, RZ, R126 ;  /* 0x000000ffff8a7224 */ /* 0x000fe400078e007e */
[----:B------:R-:W-:-:S03]  /*a0d0*/  FMUL.FTZ R5, R5, UR6 ;  /* 0x0000000605057c20 */ /* 0x000fc60008410000 */
[----:B------:R5:W-:Y:S01]  /*a0e0*/  MUFU.EX2 R126, R4 ;  /* 0x00000004007e7308 */ /* 0x000be20000000800 */
[----:B-1----:R-:W-:Y:S01]  /*a0f0*/  FSEL R6, R75, RZ, P6 ;  /* 0x000000ff4b067208 */ /* 0x002fe20003000000 */
[----:B------:R-:W-:Y:S01]  /*a100*/  IMAD.MOV.U32 R34, RZ, RZ, R73 ;  /* 0x000000ffff227224 */ /* 0x000fe200078e0049 */
[----:B---3--:R-:W-:-:S05]  /*a110*/  F2FP.F16.F32.PACK_AB R7, R124, R111 ;  /* 0x0000006f7c07723e */ /* 0x008fca00000000ff */
[----:B------:R1:W3:Y:S01]  /*a120*/  MUFU.EX2 R73, R5 ;  /* 0x0000000500497308 */ /* 0x0002e20000000800 */
[-C--:B----4-:R-:W-:Y:S01]  /*a130*/  FMUL.FTZ R140, R140, R81.reuse ;  /* 0x000000518c8c7220 */ /* 0x090fe20000410000 */
[-C--:B------:R-:W-:Y:S01]  /*a140*/  FMUL.FTZ R141, R141, R81.reuse ;  /* 0x000000518d8d7220 */ /* 0x080fe20000410000 */
[----:B--2---:R-:W-:Y:S01]  /*a150*/  FMUL.FTZ R142, R142, R80 ;  /* 0x000000508e8e7220 */ /* 0x004fe20000410000 */
[----:B-----5:R-:W-:Y:S01]  /*a160*/  FADD.FTZ R4, R137, -R6 ;  /* 0x8000000689047221 */ /* 0x020fe20000010000 */
[----:B------:R-:W-:Y:S01]  /*a170*/  F2FP.F16.F32.PACK_AB R6, R134, R130 ;  /* 0x000000828606723e */ /* 0x000fe200000000ff */
[-C--:B------:R-:W-:Y:S01]  /*a180*/  FMUL.FTZ R143, R143, R80.reuse ;  /* 0x000000508f8f7220 */ /* 0x080fe20000410000 */
[----:B------:R-:W-:Y:S01]  /*a190*/  FMUL.FTZ R152, R152, R81 ;  /* 0x0000005198987220 */ /* 0x000fe20000410000 */
[----:B------:R-:W-:Y:S01]  /*a1a0*/  FMUL.FTZ R9, R4, UR6 ;  /* 0x0000000604097c20 */ /* 0x000fe20008410000 */
[----:B------:R-:W-:Y:S01]  /*a1b0*/  F2FP.F16.F32.PACK_AB R4, R128, R121 ;  /* 0x000000798004723e */ /* 0x000fe200000000ff */
[-C--:B------:R-:W-:Y:S01]  /*a1c0*/  FMUL.FTZ R153, R153, R81.reuse ;  /* 0x0000005199997220 */ /* 0x080fe20000410000 */
[----:B------:R-:W-:Y:S01]  /*a1d0*/  FMUL.FTZ R156, R156, R81 ;  /* 0x000000519c9c7220 */ /* 0x000fe20000410000 */
[-C--:B------:R-:W-:Y:S01]  /*a1e0*/  FMUL.FTZ R154, R154, R80.reuse ;  /* 0x000000509a9a7220 */ /* 0x080fe20000410000 */
[----:B-1----:R-:W-:Y:S01]  /*a1f0*/  F2FP.F16.F32.PACK_AB R5, R105, R95 ;  /* 0x0000005f6905723e */ /* 0x002fe200000000ff */
[-C--:B------:R-:W-:Y:S01]  /*a200*/  FMUL.FTZ R155, R155, R80.reuse ;  /* 0x000000509b9b7220 */ /* 0x080fe20000410000 */
[-C--:B------:R-:W-:Y:S01]  /*a210*/  FMUL.FTZ R157, R157, R81.reuse ;  /* 0x000000519d9d7220 */ /* 0x080fe20000410000 */
[-C--:B------:R-:W-:Y:S01]  /*a220*/  FMUL.FTZ R158, R158, R80.reuse ;  /* 0x000000509e9e7220 */ /* 0x080fe20000410000 */
[-C--:B------:R-:W-:Y:S01]  /*a230*/  FMUL.FTZ R159, R159, R80.reuse ;  /* 0x000000509f9f7220 */ /* 0x080fe20000410000 */
[-C--:B------:R-:W-:Y:S01]  /*a240*/  FMUL.FTZ R168, R168, R81.reuse ;  /* 0x00000051a8a87220 */ /* 0x080fe20000410000 */
[----:B------:R-:W-:Y:S01]  /*a250*/  FMUL.FTZ R169, R169, R81 ;  /* 0x00000051a9a97220 */ /* 0x000fe20000410000 */
[-C--:B------:R-:W-:Y:S01]  /*a260*/  FMUL.FTZ R170, R170, R80.reuse ;  /* 0x00000050aaaa7220 */ /* 0x080fe20000410000 */
[----:B------:R-:W-:Y:S01]  /*a270*/  FMUL.FTZ R171, R171, R80 ;  /* 0x00000050abab7220 */ /* 0x000fe20000410000 */
[----:B------:R-:W-:Y:S01]  /*a280*/  MOV R243, R32 ;  /* 0x0000002000f37202 */ /* 0x000fe20000000f00 */
[----:B------:R-:W-:Y:S01]  /*a290*/  IMAD.MOV.U32 R137, RZ, RZ, R96 ;  /* 0x000000ffff897224 */ /* 0x000fe200078e0060 */
[----:B------:R-:W-:Y:S01]  /*a2a0*/  MOV R32, R30 ;  /* 0x0000001e00207202 */ /* 0x000fe20000000f00 */
[----:B------:R-:W-:Y:S01]  /*a2b0*/  IMAD.MOV.U32 R94, RZ, RZ, R31 ;  /* 0x000000ffff5e7224 */ /* 0x000fe200078e001f */
[----:B------:R-:W-:Y:S01]  /*a2c0*/  HMMA.16816.F32 R24, R4, R14, R152 ;  /* 0x0000000e0418723c */ /* 0x000fe20000001898 */
[----:B------:R-:W-:-:S05]  /*a2d0*/  IMAD.MOV.U32 R96, RZ, RZ, R29 ;  /* 0x000000ffff607224 */ /* 0x000fca00078e001d */
[----:B------:R-:W-:Y:S01]  /*a2e0*/  HMMA.16816.F32 R28, R4, R12, R140 ;  /* 0x0000000c041c723c */ /* 0x000fe2000000188c */
[----:B------:R-:W-:Y:S01]  /*a2f0*/  MOV R154, R34 ;  /* 0x00000022009a7202 */ /* 0x000fe20000000f00 */
[----:B------:R-:W-:-:S04]  /*a300*/  IMAD.MOV.U32 R97, RZ, RZ, R76 ;  /* 0x000000ffff617224 */ /* 0x000fc800078e004c */
[C---:B------:R-:W-:Y:S01]  /*a310*/  HMMA.16816.F32 R20, R4.reuse, R16, R156 ;  /* 0x000000100414723c */ /* 0x040fe2000000189c */
[----:B------:R-:W-:Y:S01]  /*a320*/  IMAD.MOV.U32 R140, RZ, RZ, R33 ;  /* 0x000000ffff8c7224 */ /* 0x000fe200078e0021 */
[----:B------:R1:W2:Y:S05]  /*a330*/  MUFU.EX2 R76, R9 ;  /* 0x00000009004c7308 */ /* 0x0002aa0000000800 */
[----:B------:R-:W-:Y:S02]  /*a340*/  MOV R158, R32 ;  /* 0x00000020009e7202 */ /* 0x000fe40000000f00 */
[----:B------:R-:W-:Y:S07]  /*a350*/  HMMA.16816.F32 R32, R4, R18, R168 ;  /* 0x000000120420723c */ /* 0x000fee00000018a8 */
[----:B------:R-:W-:-:S02]  /*a360*/  IMAD.MOV.U32 R168, RZ, RZ, R37 ;  /* 0x000000ffffa87224 */ /* 0x000fc400078e0025 */
[----:B------:R-:W4:Y:S01]  /*a370*/  LDSM.16.MT88.4 R36, [R214+0x4400] ;  /* 0x00440000d624783b */ /* 0x000f220000004200 */
[----:B------:R-:W-:Y:S01]  /*a380*/  FFMA.FTZ R8, R8, UR6, -R0 ;  /* 0x0000000608087c23 */ /* 0x000fe20008010800 */
[----:B------:R-:W-:-:S03]  /*a390*/  IMAD.MOV.U32 R152, RZ, RZ, R125 ;  /* 0x000000ffff987224 */ /* 0x000fc600078e007d */
[----:B------:R5:W-:Y:S01]  /*a3a0*/  MUFU.EX2 R125, R8 ;  /* 0x00000008007d7308 */ /* 0x000be20000000800 */
[----:B------:R-:W-:Y:S01]  /*a3b0*/  IMAD.MOV.U32 R143, RZ, RZ, R243 ;  /* 0x000000ffff8f7224 */ /* 0x000fe200078e00f3 */
[----:B------:R-:W-:Y:S01]  /*a3c0*/  MOV R171, R65 ;  /* 0x0000004100ab7202 */ /* 0x000fe20000000f00 */
[----:B------:R-:W-:Y:S02]  /*a3d0*/  IMAD.MOV.U32 R65, RZ, RZ, R123 ;  /* 0x000000ffff417224 */ /* 0x000fe400078e007b */
[----:B---3--:R-:W-:Y:S01]  /*a3e0*/  FMUL.FTZ R144, R144, R73 ;  /* 0x0000004990907220 */ /* 0x008fe20000410000 */
[----:B------:R-:W-:Y:S01]  /*a3f0*/  IMAD.MOV.U32 R243, RZ, RZ, R11 ;  /* 0x000000fffff37224 */ /* 0x000fe200078e000b */
[----:B-1----:R-:W-:Y:S01]  /*a400*/  F2FP.F16.F32.PACK_AB R9, R188, R143 ;  /* 0x0000008fbc09723e */ /* 0x002fe200000000ff */
[-C--:B------:R-:W-:Y:S01]  /*a410*/  FMUL.FTZ R145, R145, R73.reuse ;  /* 0x0000004991917220 */ /* 0x080fe20000410000 */
[----:B------:R-:W-:Y:S01]  /*a420*/  F2FP.F16.F32.PACK_AB R11, R197, R196 ;  /* 0x000000c4c50b723e */ /* 0x000fe200000000ff */
[-C--:B--2---:R-:W-:Y:S01]  /*a430*/  FMUL.FTZ R146, R146, R76.reuse ;  /* 0x0000004c92927220 */ /* 0x084fe20000410000 */
[----:B------:R-:W-:Y:S01]  /*a440*/  FMUL.FTZ R147, R147, R76 ;  /* 0x0000004c93937220 */ /* 0x000fe20000410000 */
[----:B------:R-:W-:Y:S01]  /*a450*/  FMUL.FTZ R148, R148, R73 ;  /* 0x0000004994947220 */ /* 0x000fe20000410000 */
[----:B-----5:R-:W-:Y:S01]  /*a460*/  FFMA.FTZ R8, R10, UR6, -R0 ;  /* 0x000000060a087c23 */ /* 0x020fe20008010800 */
[----:B------:R-:W-:Y:S01]  /*a470*/  F2FP.F16.F32.PACK_AB R10, R238, R239 ;  /* 0x000000efee0a723e */ /* 0x000fe200000000ff */
[----:B------:R-:W-:-:S02]  /*a480*/  FMUL.FTZ R149, R149, R73 ;  /* 0x0000004995957220 */ /* 0x000fc40000410000 */
[----:B------:R1:W2:Y:S01]  /*a490*/  MUFU.EX2 R123, R8 ;  /* 0x00000008007b7308 */ /* 0x0002a20000000800 */
[-C--:B------:R-:W-:Y:S01]  /*a4a0*/  FMUL.FTZ R150, R150, R76.reuse ;  /* 0x0000004c96967220 */ /* 0x080fe20000410000 */
[-C--:B------:R-:W-:Y:S01]  /*a4b0*/  FMUL.FTZ R151, R151, R76.reuse ;  /* 0x0000004c97977220 */ /* 0x080fe20000410000 */
        /* <DEDUP_REMOVED lines=8> */
[----:B------:R-:W-:Y:S01]  /*a540*/  FFMA.FTZ R4, R64, UR6, -R2 ;  /* 0x0000000640047c23 */ /* 0x000fe20008010802 */
[----:B-1----:R-:W-:Y:S01]  /*a550*/  F2FP.F16.F32.PACK_AB R8, R237, R191 ;  /* 0x000000bfed08723e */ /* 0x002fe200000000ff */
[----:B------:R-:W-:-:S02]  /*a560*/  IMAD.MOV.U32 R169, RZ, RZ, R85 ;  /* 0x000000ffffa97224 */ /* 0x000fc400078e0055 */
[----:B------:R-:W-:Y:S02]  /*a570*/  IMAD.MOV.U32 R85, RZ, RZ, R133 ;  /* 0x000000ffff557224 */ /* 0x000fe400078e0085 */
[----:B------:R1:W-:Y:S02]  /*a580*/  MUFU.EX2 R133, R4 ;  /* 0x0000000400857308 */ /* 0x0003e40000000800 */
[----:B------:R-:W-:Y:S01]  /*a590*/  HMMA.16816.F32 R144, R8, R12, R144 ;  /* 0x0000000c0890723c */ /* 0x000fe20000001890 */
[----:B------:R-:W-:-:S05]  /*a5a0*/  IMAD.MOV.U32 R142, RZ, RZ, R87 ;  /* 0x000000ffff8e7224 */ /* 0x000fca00078e0057 */
[C---:B------:R-:W-:Y:S01]  /*a5b0*/  HMMA.16816.F32 R148, R8.reuse, R14, R148 ;  /* 0x0000000e0894723c */ /* 0x040fe20000001894 */
[----:B------:R-:W-:Y:S01]  /*a5c0*/  IMAD.MOV.U32 R87, RZ, RZ, R129 ;  /* 0x000000ffff577224 */ /* 0x000fe200078e0081 */
[----:B------:R-:W-:Y:S04]  /*a5d0*/  LDSM.16.MT88.4 R12, [R214+0x4800] ;  /* 0x00480000d60c783b */ /* 0x000fe80000004200 */
[----:B------:R-:W-:Y:S01]  /*a5e0*/  HMMA.16816.F32 R160, R8, R16, R160 ;  /* 0x0000001008a0723c */ /* 0x000fe200000018a0 */
[----:B------:R-:W-:Y:S01]  /*a5f0*/  MOV R141, R86 ;  /* 0x00000056008d7202 */ /* 0x000fe20000000f00 */
[----:B-1----:R-:W-:-:S04]  /*a600*/  FFMA.FTZ R4, R66, UR6, -R2 ;  /* 0x0000000642047c23 */ /* 0x002fc80008010802 */
[----:B------:R-:W-:Y:S01]  /*a610*/  HMMA.16816.F32 R164, R8, R18, R164 ;  /* 0x0000001208a4723c */ /* 0x000fe200000018a4 */
[----:B------:R-:W1:Y:S01]  /*a620*/  LDSM.16.MT88.4 R16, [R213+0x4800] ;  /* 0x00480000d510783b */ /* 0x000e620000004200 */
[----:B------:R-:W-:-:S05]  /*a630*/  IMAD.MOV.U32 R86, RZ, RZ, R132 ;  /* 0x000000ffff567224 */ /* 0x000fca00078e0084 */
[----:B------:R-:W-:Y:S01]  /*a640*/  FFMA.FTZ R8, R67, UR6, -R2 ;  /* 0x0000000643087c23 */ /* 0x000fe20008010802 */
[----:B------:R3:W-:Y:S01]  /*a650*/  MUFU.EX2 R132, R4 ;  /* 0x0000000400847308 */ /* 0x0007e20000000800 */
[----:B------:R-:W-:Y:S02]  /*a660*/  F2FP.F16.F32.PACK_AB R5, R126, R127 ;  /* 0x0000007f7e05723e */ /* 0x000fe400000000ff */
[----:B------:R-:W-:Y:S02]  /*a670*/  F2FP.F16.F32.PACK_AB R6, R173, R172 ;  /* 0x000000acad06723e */ /* 0x000fe400000000ff */
[----:B--2---:R-:W-:-:S03]  /*a680*/  F2FP.F16.F32.PACK_AB R7, R123, R125 ;  /* 0x0000007d7b07723e */ /* 0x004fc600000000ff */
[----:B------:R2:W-:Y:S01]  /*a690*/  MUFU.EX2 R129, R8 ;  /* 0x0000000800817308 */ /* 0x0005e20000000800 */
[----:B---3--:R-:W-:Y:S01]  /*a6a0*/  F2FP.F16.F32.PACK_AB R4, R135, R139 ;  /* 0x0000008b8704723e */ /* 0x008fe200000000ff */
[----:B--2---:R-:W-:-:S06]  /*a6b0*/  FFMA.FTZ R8, R44, UR6, -R0 ;  /* 0x000000062c087c23 */ /* 0x004fcc0008010800 */
[----:B------:R2:W-:Y:S01]  /*a6c0*/  MUFU.EX2 R109, R8 ;  /* 0x00000008006d7308 */ /* 0x0005e20000000800 */
[C---:B------:R-:W-:Y:S06]  /*a6d0*/  HMMA.16816.F32 R28, R4.reuse, R40, R28 ;  /* 0x00000028041c723c */ /* 0x040fec000000181c */
[C---:B------:R-:W-:Y:S06]  /*a6e0*/  HMMA.16816.F32 R24, R4.reuse, R42, R24 ;  /* 0x0000002a0418723c */ /* 0x040fec0000001818 */
[----:B----4-:R-:W-:Y:S01]  /*a6f0*/  HMMA.16816.F32 R20, R4, R36, R20 ;  /* 0x000000240414723c */ /* 0x010fe20000001814 */
[----:B--2---:R-:W-:-:S05]  /*a700*/  FFMA.FTZ R8, R54, UR6, -R0 ;  /* 0x0000000636087c23 */ /* 0x004fca0008010800 */
[----:B------:R-:W-:Y:S01]  /*a710*/  HMMA.16816.F32 R32, R4, R38, R32 ;  /* 0x000000260420723c */ /* 0x000fe20000001820 */
[----:B------:R2:W3:Y:S06]  /*a720*/  MUFU.EX2 R107, R8 ;  /* 0x00000008006b7308 */ /* 0x0004ec0000000800 */
[----:B------:R-:W-:-:S04]  /*a730*/  FFMA.FTZ R4, R58, UR6, -R0 ;  /* 0x000000063a047c23 */ /* 0x000fc80008010800 */
[----:B------:R4:W-:Y:S01]  /*a740*/  MUFU.EX2 R101, R4 ;  /* 0x0000000400657308 */ /* 0x0009e20000000800 */
[----:B--2---:R-:W-:-:S07]  /*a750*/  FFMA.FTZ R8, R56, UR6, -R0 ;  /* 0x0000000638087c23 */ /* 0x004fce0008010800 */
[----:B------:R2:W5:Y:S01]  /*a760*/  MUFU.EX2 R99, R8 ;  /* 0x0000000800637308 */ /* 0x0005620000000800 */
[----:B------:R-:W-:Y:S01]  /*a770*/  IMAD.MOV.U32 R170, RZ, RZ, R82 ;  /* 0x000000ffffaa7224 */ /* 0x000fe200078e0052 */
[----:B------:R-:W-:Y:S01]  /*a780*/  F2FP.F16.F32.PACK_AB R9, R203, R204 ;  /* 0x000000cccb09723e */ /* 0x000fe200000000ff */
[----:B----4-:R-:W-:Y:S01]  /*a790*/  FFMA.FTZ R4, R70, UR6, -R2 ;  /* 0x0000000646047c23 */ /* 0x010fe20008010802 */
[----:B------:R-:W-:Y:S02]  /*a7a0*/  F2FP.F16.F32.PACK_AB R10, R136, R240 ;  /* 0x000000f0880a723e */ /* 0x000fe400000000ff */
[----:B------:R-:W-:Y:S02]  /*a7b0*/  F2FP.F16.F32.PACK_AB R11, R235, R236 ;  /* 0x000000eceb0b723e */ /* 0x000fe400000000ff */
[----:B------:R-:W-:Y:S02]  /*a7c0*/  MOV R82, R122 ;  /* 0x0000007a00527202 */ /* 0x000fe40000000f00 */
[----:B------:R4:W-:Y:S01]  /*a7d0*/  MUFU.EX2 R122, R4 ;  /* 0x00000004007a7308 */ /* 0x0009e20000000800 */
[----:B--2---:R-:W-:-:S02]  /*a7e0*/  F2FP.F16.F32.PACK_AB R8, R246, R244 ;  /* 0x000000f4f608723e */ /* 0x004fc400000000ff */
[----:B---3--:R-:W-:Y:S02]  /*a7f0*/  F2FP.F16.F32.PACK_AB R5, R107, R109 ;  /* 0x0000006d6b05723e */ /* 0x008fe400000000ff */
[----:B------:R-:W-:Y:S02]  /*a800*/  F2FP.F16.F32.PACK_AB R6, R178, R176 ;  /* 0x000000b0b206723e */ /* 0x000fe400000000ff */
[----:B-----5:R-:W-:Y:S01]  /*a810*/  F2FP.F16.F32.PACK_AB R7, R101, R99 ;  /* 0x000000636507723e */ /* 0x020fe200000000ff */
[----:B------:R-:W-:Y:S01]  /*a820*/  HMMA.16816.F32 R144, R8, R40, R144 ;  /* 0x000000280890723c */ /* 0x000fe20000001890 */
[----:B----4-:R-:W-:-:S05]  /*a830*/  FFMA.FTZ R4, R71, UR6, -R2 ;  /* 0x0000000647047c23 */ /* 0x010fca0008010802 */
[C---:B------:R-:W-:Y:S01]  /*a840*/  HMMA.16816.F32 R148, R8.reuse, R42, R148 ;  /* 0x0000002a0894723c */ /* 0x040fe20000001894 */
[----:B------:R2:W-:Y:S05]  /*a850*/  MUFU.EX2 R112, R4 ;  /* 0x0000000400707308 */ /* 0x0005ea0000000800 */
[C---:B------:R-:W-:Y:S06]  /*a860*/  HMMA.16816.F32 R44, R8.reuse, R36, R160 ;  /* 0x00000024082c723c */ /* 0x040fec00000018a0 */
[----:B------:R-:W-:Y:S07]  /*a870*/  HMMA.16816.F32 R164, R8, R38, R164 ;  /* 0x0000002608a4723c */ /* 0x000fee00000018a4 */
[----:B------:R-:W-:Y:S01]  /*a880*/  FFMA.FTZ R8, R114, UR6, -R2 ;  /* 0x0000000672087c23 */ /* 0x000fe20008010802 */
[----:B--2---:R-:W-:-:S03]  /*a890*/  F2FP.F16.F32.PACK_AB R4, R175, R174 ;  /* 0x000000aeaf04723e */ /* 0x004fc600000000ff */
[----:B------:R2:W-:Y:S01]  /*a8a0*/  MUFU.EX2 R110, R8 ;  /* 0x00000008006e7308 */ /* 0x0005e20000000800 */
[----:B------:R-:W-:-:S03]  /*a8b0*/  IMAD.MOV.U32 R155, RZ, RZ, R94 ;  /* 0x000000ffff9b7224 */ /* 0x000fc600078e005e */
[C---:B-1----:R-:W-:Y:S01]  /*a8c0*/  HMMA.16816.F32 R52, R4.reuse, R18, R24 ;  /* 0x000000120434723c */ /* 0x042fe20000001818 */
[----:B------:R-:W1:Y:S05]  /*a8d0*/  LDSM.16.MT88.4 R24, [R213+0x4c00] ;  /* 0x004c0000d518783b */ /* 0x000e6a0000004200 */
[----:B------:R-:W-:Y:S01]  /*a8e0*/  HMMA.16816.F32 R48, R4, R12, R20 ;  /* 0x0000000c0430723c */ /* 0x000fe20000001814 */
[----:B------:R-:W3:Y:S01]  /*a8f0*/  LDSM.16.MT88.4 R20, [R214+0x4c00] ;  /* 0x004c0000d614783b */ /* 0x000ee20000004200 */
[----:B--2---:R-:W-:-:S04]  /*a900*/  FFMA.FTZ R8, R60, UR6, -R0 ;  /* 0x000000063c087c23 */ /* 0x004fc80008010800 */
[----:B------:R2:W-:Y:S01]  /*a910*/  MUFU.EX2 R94, R8 ;  /* 0x00000008005e7308 */ /* 0x0005e20000000800 */
[----:B------:R-:W-:Y:S01]  /*a920*/  IMAD.MOV.U32 R157, RZ, RZ, R93 ;  /* 0x000000ffff9d7224 */ /* 0x000fe200078e005d */
[----:B------:R-:W-:Y:S01]  /*a930*/  HMMA.16816.F32 R56, R4, R16, R28 ;  /* 0x000000100438723c */ /* 0x000fe2000000181c */
[----:B------:R-:W-:Y:S02]  /*a940*/  IMAD.MOV.U32 R153, RZ, RZ, R97 ;  /* 0x000000ffff997224 */ /* 0x000fe400078e0061 */
[----:B--2---:R-:W-:-:S04]  /*a950*/  FFMA.FTZ R8, R61, UR6, -R0 ;  /* 0x000000063d087c23 */ /* 0x004fc80008010800 */
[----:B------:R2:W4:Y:S01]  /*a960*/  MUFU.EX2 R93, R8 ;  /* 0x00000008005d7308 */ /* 0x0005220000000800 */
[----:B------:R-:W-:Y:S01]  /*a970*/  IMAD.MOV.U32 R159, RZ, RZ, R96 ;  /* 0x000000ffff9f7224 */ /* 0x000fe200078e0060 */
[----:B------:R-:W-:Y:S01]  /*a980*/  HMMA.16816.F32 R40, R4, R14, R32 ;  /* 0x0000000e0428723c */ /* 0x000fe20000001820 */
[----:B--2---:R-:W-:-:S05]  /*a990*/  FFMA.FTZ R8, R62, UR6, -R0 ;  /* 0x000000063e087c23 */ /* 0x004fca0008010800 */
[----:B------:R2:W-:Y:S01]  /*a9a0*/  MUFU.EX2 R90, R8 ;  /* 0x00000008005a7308 */ /* 0x0005e20000000800 */
[----:B------:R-:W-:Y:S02]  /*a9b0*/  F2FP.F16.F32.PACK_AB R4, R153, R137 ;  /* 0x000000899904723e */ /* 0x000fe400000000ff */
[----:B------:R-:W-:Y:S02]  /*a9c0*/  F2FP.F16.F32.PACK_AB R5, R233, R234 ;  /* 0x000000eae905723e */ /* 0x000fe400000000ff */
[----:B------:R-:W-:Y:S02]  /*a9d0*/  F2FP.F16.F32.PACK_AB R6, R158, R159 ;  /* 0x0000009f9e06723e */ /* 0x000fe400000000ff */
[----:B------:R-:W-:Y:S01]  /*a9e0*/  F2FP.F16.F32.PACK_AB R7, R231, R232 ;  /* 0x000000e8e707723e */ /* 0x000fe200000000ff */
[----:B--2---:R-:W-:-:S04]  /*a9f0*/  FFMA.FTZ R8, R63, UR6, -R0 ;  /* 0x000000063f087c23 */ /* 0x004fc80008010800 */
[----:B------:R2:W5:Y:S02]  /*aa00*/  MUFU.EX2 R91, R8 ;  /* 0x00000008005b7308 */ /* 0x0005640000000800 */
[----:B------:R-:W-:Y:S01]  /*aa10*/  HMMA.16816.F32 R28, R4, R16, R144 ;  /* 0x00000010041c723c */ /* 0x000fe20000001890 */
[----:B----4-:R-:W-:-:S05]  /*aa20*/  F2FP.F16.F32.PACK_AB R9, R93, R94 ;  /* 0x0000005e5d09723e */ /* 0x010fca00000000ff */
[C---:B------:R-:W-:Y:S01]  /*aa30*/  HMMA.16816.F32 R36, R4.reuse, R18, R148 ;  /* 0x000000120424723c */ /* 0x040fe20000001894 */
[----:B------:R-:W-:Y:S01]  /*aa40*/  F2FP.F16.F32.PACK_AB R10, R181, R180 ;  /* 0x000000b4b50a723e */ /* 0x000fe200000000ff */
[----:B------:R-:W4:Y:S04]  /*aa50*/  LDSM.16.MT88.4 R16, [R213+0x5000] ;  /* 0x00500000d510783b */ /* 0x000f280000004200 */
[C---:B------:R-:W-:Y:S01]  /*aa60*/  HMMA.16816.F32 R44, R4.reuse, R12, R44 ;  /* 0x0000000c042c723c */ /* 0x040fe2000000182c */
[----:B------:R-:W-:Y:S01]  /*aa70*/  IMAD.MOV.U32 R156, RZ, RZ, R88 ;  /* 0x000000ffff9c7224 */ /* 0x000fe200078e0058 */
[----:B------:R-:W-:Y:S01]  /*aa80*/  MOV R84, R65 ;  /* 0x0000004100547202 */ /* 0x000fe20000000f00 */
[----:B------:R-:W-:Y:S02]  /*aa90*/  IMAD.MOV.U32 R162, RZ, RZ, R86 ;  /* 0x000000ffffa27224 */ /* 0x000fe400078e0056 */
[----:B--2---:R-:W-:Y:S01]  /*aaa0*/  FFMA.FTZ R8, R115, UR6, -R2 ;  /* 0x0000000673087c23 */ /* 0x004fe20008010802 */
[----:B------:R-:W-:Y:S01]  /*aab0*/  HMMA.16816.F32 R32, R4, R14, R164 ;  /* 0x0000000e0420723c */ /* 0x000fe200000018a4 */
[----:B-----5:R-:W-:-:S02]  /*aac0*/  F2FP.F16.F32.PACK_AB R11, R91, R90 ;  /* 0x0000005a5b0b723e */ /* 0x020fc400000000ff */
[----:B------:R2:W-:Y:S01]  /*aad0*/  MUFU.EX2 R98, R8 ;  /* 0x0000000800627308 */ /* 0x0005e20000000800 */
[----:B------:R-:W5:Y:S03]  /*aae0*/  LDSM.16.MT88.4 R12, [R214+0x5000] ;  /* 0x00500000d60c783b */ /* 0x000f660000004200 */
[----:B------:R-:W-:Y:S01]  /*aaf0*/  FFMA.FTZ R4, R119, UR6, -R2 ;  /* 0x0000000677047c23 */ /* 0x000fe20008010802 */
[----:B------:R-:W-:Y:S01]  /*ab00*/  MOV R163, R87 ;  /* 0x0000005700a37202 */ /* 0x000fe20000000f00 */
[----:B------:R-:W-:Y:S02]  /*ab10*/  IMAD.MOV.U32 R161, RZ, RZ, R85 ;  /* 0x000000ffffa17224 */ /* 0x000fe400078e0055 */
[----:B------:R-:W-:Y:S01]  /*ab20*/  FFMA.FTZ R247, R247, R73, R191 ;  /* 0x00000049f7f77223 */ /* 0x000fe200000100bf */
[----:B------:R1:W-:Y:S01]  /*ab30*/  MUFU.EX2 R96, R4 ;  /* 0x0000000400607308 */ /* 0x0003e20000000800 */
[----:B------:R-:W-:Y:S01]  /*ab40*/  IMAD.MOV.U32 R160, RZ, RZ, R82 ;  /* 0x000000ffffa07224 */ /* 0x000fe200078e0052 */
[----:B------:R-:W-:Y:S01]  /*ab50*/  LDSM.16.MT88.4 R148, [R213+0x5c00] ;  /* 0x005c0000d594783b */ /* 0x000fe20000004200 */
[----:B--2---:R-:W-:-:S05]  /*ab60*/  FFMA.FTZ R8, R116, UR6, -R2 ;  /* 0x0000000674087c23 */ /* 0x004fca0008010802 */
[----:B------:R2:W-:Y:S01]  /*ab70*/  MUFU.EX2 R97, R8 ;  /* 0x0000000800617308 */ /* 0x0005e20000000800 */
[----:B-1----:R-:W-:-:S07]  /*ab80*/  FFMA.FTZ R4, R68, UR6, -R0 ;  /* 0x0000000644047c23 */ /* 0x002fce0008010800 */
[----:B------:R1:W-:Y:S01]  /*ab90*/  MUFU.EX2 R88, R4 ;  /* 0x0000000400587308 */ /* 0x0003e20000000800 */
[----:B--2---:R-:W-:-:S07]  /*aba0*/  F2FP.F16.F32.PACK_AB R8, R179, R177 ;  /* 0x000000b1b308723e */ /* 0x004fce00000000ff */
[----:B------:R-:W-:Y:S01]  /*abb0*/  HMMA.16816.F32 R64, R8, R24, R56 ;  /* 0x000000180840723c */ /* 0x000fe20000001838 */
[----:B-1----:R-:W-:-:S05]  /*abc0*/  FFMA.FTZ R4, R69, UR6, -R0 ;  /* 0x0000000645047c23 */ /* 0x002fca0008010800 */
[C---:B------:R-:W-:Y:S06]  /*abd0*/  HMMA.16816.F32 R52, R8.reuse, R26, R52 ;  /* 0x0000001a0834723c */ /* 0x040fec0000001834 */
[C---:B---3--:R-:W-:Y:S06]  /*abe0*/  HMMA.16816.F32 R68, R8.reuse, R20, R48 ;  /* 0x000000140844723c */ /* 0x048fec0000001830 */
[----:B------:R-:W-:Y:S07]  /*abf0*/  HMMA.16816.F32 R60, R8, R22, R40 ;  /* 0x00000016083c723c */ /* 0x000fee0000001828 */
[----:B------:R-:W-:-:S04]  /*ac00*/  FFMA.FTZ R8, R77, UR6, -R0 ;  /* 0x000000064d087c23 */ /* 0x000fc80008010800 */
[----:B------:R1:W-:Y:S01]  /*ac10*/  MUFU.EX2 R86, R8 ;  /* 0x0000000800567308 */ /* 0x0003e20000000800 */
[----:B------:R-:W-:Y:S02]  /*ac20*/  F2FP.F16.F32.PACK_AB R5, R229, R230 ;  /* 0x000000e6e505723e */ /* 0x000fe400000000ff */
[----:B------:R-:W-:Y:S02]  /*ac30*/  F2FP.F16.F32.PACK_AB R6, R155, R138 ;  /* 0x0000008a9b06723e */ /* 0x000fe400000000ff */
[----:B------:R-:W-:-:S03]  /*ac40*/  F2FP.F16.F32.PACK_AB R7, R227, R228 ;  /* 0x000000e4e307723e */ /* 0x000fc600000000ff */
[----:B------:R2:W3:Y:S01]  /*ac50*/  MUFU.EX2 R87, R4 ;  /* 0x0000000400577308 */ /* 0x0004e20000000800 */
[----:B-1----:R-:W-:-:S07]  /*ac60*/  FFMA.FTZ R8, R78, UR6, -R0 ;  /* 0x000000064e087c23 */ /* 0x002fce0008010800 */
[----:B------:R1:W4:Y:S01]  /*ac70*/  MUFU.EX2 R85, R8 ;  /* 0x0000000800557308 */ /* 0x0003220000000800 */
[----:B--2---:R-:W-:-:S07]  /*ac80*/  F2FP.F16.F32.PACK_AB R4, R156, R157 ;  /* 0x0000009d9c04723e */ /* 0x004fce00000000ff */
[----:B------:R-:W-:Y:S01]  /*ac90*/  HMMA.16816.F32 R56, R4, R24, R28 ;  /* 0x000000180438723c */ /* 0x000fe2000000181c */
[----:B------:R-:W-:Y:S01]  /*aca0*/  LDSM.16.MT88.4 R28, [R213+0x5400] ;  /* 0x00540000d51c783b */ /* 0x000fe20000004200 */
[----:B-1----:R-:W-:-:S04]  /*acb0*/  FFMA.FTZ R8, R79, UR6, -R0 ;  /* 0x000000064f087c23 */ /* 0x002fc80008010800 */
[C---:B------:R-:W-:Y:S01]  /*acc0*/  HMMA.16816.F32 R40, R4.reuse, R26, R36 ;  /* 0x0000001a0428723c */ /* 0x040fe20000001824 */
[----:B------:R-:W1:Y:S01]  /*acd0*/  LDSM.16.MT88.4 R24, [R214+0x5400] ;  /* 0x00540000d618783b */ /* 0x000e620000004200 */
[----:B------:R2:W-:Y:S04]  /*ace0*/  MUFU.EX2 R82, R8 ;  /* 0x0000000800527308 */ /* 0x0005e80000000800 */
[----:B------:R-:W-:Y:S01]  /*acf0*/  HMMA.16816.F32 R36, R4, R20, R44 ;  /* 0x000000140424723c */ /* 0x000fe2000000182c */
[----:B------:R-:W-:Y:S01]  /*ad00*/  FFMA.FTZ R77, R190, UR6, -R3 ;  /* 0x00000006be4d7c23 */ /* 0x000fe20008010803 */
[----:B---3--:R-:W-:-:S04]  /*ad10*/  F2FP.F16.F32.PACK_AB R9, R87, R88 ;  /* 0x000000585709723e */ /* 0x008fc800000000ff */
[----:B------:R-:W-:Y:S01]  /*ad20*/  HMMA.16816.F32 R32, R4, R22, R32 ;  /* 0x000000160420723c */ /* 0x000fe20000001820 */
[----:B------:R-:W-:Y:S01]  /*ad30*/  F2FP.F16.F32.PACK_AB R10, R185, R183 ;  /* 0x000000b7b90a723e */ /* 0x000fe200000000ff */
[----:B------:R-:W-:Y:S01]  /*ad40*/  FFMA.FTZ R20, R131, UR6, -R2 ;  /* 0x0000000683147c23 */ /* 0x000fe20008010802 */
[----:B----4-:R-:W-:Y:S01]  /*ad50*/  F2FP.F16.F32.PACK_AB R11, R85, R86 ;  /* 0x00000056550b723e */ /* 0x010fe200000000ff */
[----:B--2---:R-:W-:-:S03]  /*ad60*/  FFMA.FTZ R8, R83, UR6, -R0 ;  /* 0x0000000653087c23 */ /* 0x004fc60008010800 */
[----:B------:R-:W-:Y:S01]  /*ad70*/  FFMA.FTZ R4, R89, UR6, -R0 ;  /* 0x0000000659047c23 */ /* 0x000fe20008010800 */
[----:B------:R-:W-:Y:S02]  /*ad80*/  IMAD.MOV.U32 R89, RZ, RZ, R84 ;  /* 0x000000ffff597224 */ /* 0x000fe400078e0054 */
[--C-:B------:R-:W-:Y:S01]  /*ad90*/  FFMA.FTZ R83, R189, UR6, -R3.reuse ;  /* 0x00000006bd537c23 */ /* 0x100fe20008010803 */
[----:B------:R2:W3:Y:S01]  /*ada0*/  MUFU.EX2 R78, R8 ;  /* 0x00000008004e7308 */ /* 0x0004e20000000800 */
[----:B------:R-:W-:Y:S01]  /*adb0*/  FFMA.FTZ R84, R187, UR6, -R3 ;  /* 0x00000006bb547c23 */ /* 0x000fe20008010803 */
[----:B------:R-:W-:Y:S01]  /*adc0*/  FFMA.FTZ R3, R120, UR6, -R2 ;  /* 0x0000000678037c23 */ /* 0x000fe20008010802 */
[----:B------:R-:W-:Y:S01]  /*add0*/  FFMA.FTZ R2, R92, UR6, -R0 ;  /* 0x000000065c027c23 */ /* 0x000fe20008010800 */
[----:B------:R-:W-:Y:S01]  /*ade0*/  IMAD.MOV.U32 R92, RZ, RZ, R163 ;  /* 0x000000ffff5c7224 */ /* 0x000fe200078e00a3 */
[----:B------:R-:W-:Y:S02]  /*adf0*/  MOV R191, R168 ;  /* 0x000000a800bf7202 */ /* 0x000fe40000000f00 */
[----:B------:R-:W-:Y:S01]  /*ae00*/  F2FP.F16.F32.PACK_AB R5, R210, R211 ;  /* 0x000000d3d205723e */ /* 0x000fe200000000ff */
[----:B------:R4:W-:Y:S01]  /*ae10*/  MUFU.EX2 R79, R4 ;  /* 0x00000004004f7308 */ /* 0x0009e20000000800 */
[----:B------:R-:W-:-:S02]  /*ae20*/  F2FP.F16.F32.PACK_AB R6, R92, R191 ;  /* 0x000000bf5c06723e */ /* 0x000fc400000000ff */
[----:B--2---:R-:W-:-:S05]  /*ae30*/  F2FP.F16.F32.PACK_AB R8, R184, R182 ;  /* 0x000000b6b808723e */ /* 0x004fca00000000ff */
[----:B------:R-:W2:Y:S01]  /*ae40*/  MUFU.EX2 R73, R2 ;  /* 0x0000000200497308 */ /* 0x000ea20000000800 */
[----:B------:R-:W-:Y:S01]  /*ae50*/  F2FP.F16.F32.PACK_AB R7, R208, R209 ;  /* 0x000000d1d007723e */ /* 0x000fe200000000ff */
[----:B------:R-:W-:Y:S01]  /*ae60*/  HMMA.16816.F32 R48, R8, R16, R64 ;  /* 0x000000100830723c */ /* 0x000fe20000001840 */
[----:B----4-:R-:W-:-:S05]  /*ae70*/  F2FP.F16.F32.PACK_AB R4, R152, R154 ;  /* 0x0000009a9804723e */ /* 0x010fca00000000ff */
[C---:B------:R-:W-:Y:S06]  /*ae80*/  HMMA.16816.F32 R52, R8.reuse, R18, R52 ;  /* 0x000000120834723c */ /* 0x040fec0000001834 */
[C---:B-----5:R-:W-:Y:S06]  /*ae90*/  HMMA.16816.F32 R64, R8.reuse, R12, R68 ;  /* 0x0000000c0840723c */ /* 0x060fec0000001844 */
[----:B------:R-:W-:Y:S01]  /*aea0*/  HMMA.16816.F32 R60, R8, R14, R60 ;  /* 0x0000000e083c723c */ /* 0x000fe2000000183c */
[----:B------:R4:W-:Y:S05]  /*aeb0*/  MUFU.EX2 R71, R20 ;  /* 0x0000001400477308 */ /* 0x0009ea0000000800 */
[C---:B------:R-:W-:Y:S06]  /*aec0*/  HMMA.16816.F32 R56, R4.reuse, R16, R56 ;  /* 0x000000100438723c */ /* 0x040fec0000001838 */
[C---:B------:R-:W-:Y:S01]  /*aed0*/  HMMA.16816.F32 R44, R4.reuse, R18, R40 ;  /* 0x00000012042c723c */ /* 0x040fe20000001828 */
[----:B------:R-:W5:Y:S04]  /*aee0*/  LDSM.16.MT88.4 R16, [R213+0x5800] ;  /* 0x00580000d510783b */ /* 0x000f680000004200 */
[----:B----4-:R-:W4:Y:S01]  /*aef0*/  LDSM.16.MT88.4 R20, [R214+0x5800] ;  /* 0x00580000d614783b */ /* 0x010f220000004200 */
[C---:B------:R-:W-:Y:S01]  /*af00*/  HMMA.16816.F32 R36, R4.reuse, R12, R36 ;  /* 0x0000000c0424723c */ /* 0x040fe20000001824 */
[----:B------:R1:W-:Y:S01]  /*af10*/  MUFU.EX2 R70, R3 ;  /* 0x0000000300467308 */ /* 0x0003e20000000800 */
[----:B------:R-:W-:Y:S01]  /*af20*/  FFMA.FTZ R2, R103, UR6, -R0 ;  /* 0x0000000667027c23 */ /* 0x000fe20008010800 */
[----:B------:R-:W-:Y:S01]  /*af30*/  MOV R131, R161 ;  /* 0x000000a100837202 */ /* 0x000fe20000000f00 */
[----:B------:R-:W-:Y:S01]  /*af40*/  IMAD.MOV.U32 R161, RZ, RZ, R143 ;  /* 0x000000ffffa17224 */ /* 0x000fe200078e008f */
[----:B------:R-:W-:Y:S01]  /*af50*/  F2FP.F16.F32.PACK_AB R8, R133, R186 ;  /* 0x000000ba8508723e */ /* 0x000fe200000000ff */
[----:B------:R-:W-:Y:S01]  /*af60*/  HMMA.16816.F32 R32, R4, R14, R32 ;  /* 0x0000000e0420723c */ /* 0x000fe20000001820 */
[----:B---3--:R-:W-:-:S02]  /*af70*/  F2FP.F16.F32.PACK_AB R9, R78, R82 ;  /* 0x000000524e09723e */ /* 0x008fc400000000ff */
[----:B------:R-:W-:Y:S02]  /*af80*/  F2FP.F16.F32.PACK_AB R10, R129, R132 ;  /* 0x00000084810a723e */ /* 0x000fe400000000ff */
[----:B--2---:R-:W-:Y:S01]  /*af90*/  F2FP.F16.F32.PACK_AB R11, R73, R79 ;  /* 0x0000004f490b723e */ /* 0x004fe200000000ff */
[----:B------:R2:W-:Y:S01]  /*afa0*/  MUFU.EX2 R69, R2 ;  /* 0x0000000200457308 */ /* 0x0005e20000000800 */
[--C-:B------:R-:W-:Y:S01]  /*afb0*/  FFMA.FTZ R14, R108, UR6, -R0.reuse ;  /* 0x000000066c0e7c23 */ /* 0x100fe20008010800 */
[----:B-1----:R-:W-:Y:S01]  /*afc0*/  FFMA.FTZ R3, R118, UR6, -R0 ;  /* 0x0000000676037c23 */ /* 0x002fe20008010800 */
[----:B------:R-:W-:Y:S01]  /*afd0*/  IMAD.MOV.U32 R120, RZ, RZ, R162 ;  /* 0x000000ffff787224 */ /* 0x000fe200078e00a2 */
[----:B------:R-:W-:-:S04]  /*afe0*/  MOV R103, R152 ;  /* 0x0000009800677202 */ /* 0x000fc80000000f00 */
[----:B------:R1:W3:Y:S01]  /*aff0*/  MUFU.EX2 R68, R3 ;  /* 0x0000000300447308 */ /* 0x0002e20000000800 */
[----:B------:R-:W-:Y:S01]  /*b000*/  IMAD.MOV.U32 R118, RZ, RZ, R154 ;  /* 0x000000ffff767224 */ /* 0x000fe200078e009a */
[----:B------:R-:W-:Y:S01]  /*b010*/  MOV R162, R142 ;  /* 0x0000008e00a27202 */ /* 0x000fe20000000f00 */
[----:B------:R-:W-:Y:S02]  /*b020*/  IMAD.MOV.U32 R168, RZ, RZ, R140 ;  /* 0x000000ffffa87224 */ /* 0x000fe400078e008c */
[----:B--2---:R-:W-:Y:S01]  /*b030*/  FFMA.FTZ R2, R117, UR6, -R0 ;  /* 0x0000000675027c23 */ /* 0x004fe20008010800 */
[----:B------:R-:W-:Y:S01]  /*b040*/  MOV R117, R155 ;  /* 0x0000009b00757202 */ /* 0x000fe20000000f00 */
[----:B------:R-:W-:Y:S01]  /*b050*/  IMAD.MOV.U32 R163, RZ, RZ, R141 ;  /* 0x000000ffffa37224 */ /* 0x000fe200078e008d */
[----:B------:R-:W-:Y:S01]  /*b060*/  HMMA.16816.F32 R64, R8, R24, R64 ;  /* 0x000000180840723c */ /* 0x000fe20000001840 */
[----:B------:R2:W-:Y:S01]  /*b070*/  MUFU.EX2 R43, R2 ;  /* 0x00000002002b7308 */ /* 0x0005e20000000800 */
[----:B-1----:R-:W-:Y:S01]  /*b080*/  FFMA.FTZ R3, R248, R76, R161 ;  /* 0x0000004cf8037223 */ /* 0x002fe200000100a1 */
[----:B------:R-:W-:-:S03]  /*b090*/  IMAD.MOV.U32 R76, RZ, RZ, R153 ;  /* 0x000000ffff4c7224 */ /* 0x000fc600078e0099 */
[C---:B------:R-:W-:Y:S03]  /*b0a0*/  HMMA.16816.F32 R140, R8.reuse, R28, R48 ;  /* 0x0000001c088c723c */ /* 0x040fe60000001830 */
[----:B------:R-:W1:Y:S01]  /*b0b0*/  MUFU.EX2 R14, R14 ;  /* 0x0000000e000e7308 */ /* 0x000e620000000800 */
[----:B------:R-:W-:Y:S02]  /*b0c0*/  IMAD.MOV.U32 R187, RZ, RZ, R160 ;  /* 0x000000ffffbb7224 */ /* 0x000fe400078e00a0 */
[C---:B------:R-:W-:Y:S06]  /*b0d0*/  HMMA.16816.F32 R152, R8.reuse, R30, R52 ;  /* 0x0000001e0898723c */ /* 0x040fec0000001834 */
[----:B------:R-:W-:Y:S01]  /*b0e0*/  HMMA.16816.F32 R52, R8, R26, R60 ;  /* 0x0000001a0834723c */ /* 0x000fe2000000183c */
[----:B------:R-:W-:-:S02]  /*b0f0*/  F2FP.F16.F32.PACK_AB R4, R131, R120 ;  /* 0x000000788304723e */ /* 0x000fc400000000ff */
[----:B------:R-:W-:Y:S02]  /*b100*/  F2FP.F16.F32.PACK_AB R5, R205, R206 ;  /* 0x000000cecd05723e */ /* 0x000fe400000000ff */
[----:B------:R-:W-:Y:S02]  /*b110*/  F2FP.F16.F32.PACK_AB R6, R89, R187 ;  /* 0x000000bb5906723e */ /* 0x000fe400000000ff */
[----:B------:R-:W-:Y:S01]  /*b120*/  F2FP.F16.F32.PACK_AB R7, R201, R202 ;  /* 0x000000cac907723e */ /* 0x000fe200000000ff */
[--C-:B------:R-:W-:Y:S01]  /*b130*/  FFMA.FTZ R13, R104, UR6, -R0.reuse ;  /* 0x00000006680d7c23 */ /* 0x100fe20008010800 */
[--C-:B------:R-:W-:Y:S01]  /*b140*/  FFMA.FTZ R15, R106, UR6, -R0.reuse ;  /* 0x000000066a0f7c23 */ /* 0x100fe20008010800 */
[--C-:B------:R-:W-:Y:S01]  /*b150*/  FFMA.FTZ R41, R102, UR6, -R0.reuse ;  /* 0x0000000666297c23 */ /* 0x100fe20008010800 */
[----:B------:R-:W-:Y:S01]  /*b160*/  FFMA.FTZ R42, R100, UR6, -R0 ;  /* 0x00000006642a7c23 */ /* 0x000fe20008010800 */
[----:B------:R-:W-:Y:S01]  /*b170*/  FFMA.FTZ R0, R249, R81, R121 ;  /* 0x00000051f9007223 */ /* 0x000fe20000010079 */
[----:B------:R-:W-:Y:S01]  /*b180*/  FFMA.FTZ R12, R250, R80, R95 ;  /* 0x00000050fa0c7223 */ /* 0x000fe2000001005f */
[----:B------:R-:W-:Y:S01]  /*b190*/  HMMA.16816.F32 R36, R4, R24, R36 ;  /* 0x000000180424723c */ /* 0x000fe20000001824 */
[----:B------:R-:W-:Y:S01]  /*b1a0*/  FADD.FTZ R40, R237, R247 ;  /* 0x000000f7ed287221 */ /* 0x000fe20000010000 */
[----:B------:R-:W-:Y:S01]  /*b1b0*/  FADD.FTZ R8, R188, R3 ;  /* 0x00000003bc087221 */ /* 0x000fe20000010000 */
[----:B------:R-:W-:-:S03]  /*b1c0*/  FADD.FTZ R3, R128, R0 ;  /* 0x0000000080037221 */ /* 0x000fc60000010000 */
[----:B------:R-:W-:Y:S01]  /*b1d0*/  HMMA.16816.F32 R48, R4, R28, R56 ;  /* 0x0000001c0430723c */ /* 0x000fe20000001838 */
[----:B--2---:R-:W-:Y:S01]  /*b1e0*/  FADD.FTZ R2, R105, R12 ;  /* 0x0000000c69027221 */ /* 0x004fe20000010000 */
[----:B------:R-:W-:-:S04]  /*b1f0*/  FADD.FTZ R0, R239, R40 ;  /* 0x00000028ef007221 */ /* 0x000fc80000010000 */
[----:B------:R-:W-:Y:S01]  /*b200*/  HMMA.16816.F32 R44, R4, R30, R44 ;  /* 0x0000001e042c723c */ /* 0x000fe2000000182c */
[----:B------:R-:W-:-:S05]  /*b210*/  FADD.FTZ R12, R196, R8 ;  /* 0x00000008c40c7221 */ /* 0x000fca0000010000 */
[----:B------:R-:W-:Y:S01]  /*b220*/  HMMA.16816.F32 R24, R4, R26, R32 ;  /* 0x0000001a0418723c */ /* 0x000fe20000001820 */
[----:B------:R-:W-:Y:S01]  /*b230*/  FADD.FTZ R3, R130, R3 ;  /* 0x0000000382037221 */ /* 0x000fe20000010000 */
[----:B------:R-:W-:Y:S01]  /*b240*/  IMAD.MOV.U32 R104, RZ, RZ, R156 ;  /* 0x000000ffff687224 */ /* 0x000fe200078e009c */
[----:B------:R-:W-:Y:S01]  /*b250*/  MOV R106, R157 ;  /* 0x0000009d006a7202 */ /* 0x000fe20000000f00 */
[----:B------:R-:W-:Y:S02]  /*b260*/  IMAD.MOV.U32 R102, RZ, RZ, R158 ;  /* 0x000000ffff667224 */ /* 0x000fe400078e009e */
[----:B------:R-:W-:Y:S01]  /*b270*/  FADD.FTZ R2, R111, R2 ;  /* 0x000000026f027221 */ /* 0x000fe20000010000 */
[----:B------:R-:W-:Y:S01]  /*b280*/  IMAD.MOV.U32 R100, RZ, RZ, R159 ;  /* 0x000000ffff647224 */ /* 0x000fe200078e009f */
[----:B------:R-:W-:Y:S01]  /*b290*/  F2FP.F16.F32.PACK_AB R4, R112, R122 ;  /* 0x0000007a7004723e */ /* 0x000fe200000000ff */
[----:B------:R-:W-:Y:S01]  /*b2a0*/  FADD.FTZ R0, R238, R0 ;  /* 0x00000000ee007221 */ /* 0x000fe20000010000 */
[----:B---3--:R-:W-:-:S02]  /*b2b0*/  F2FP.F16.F32.PACK_AB R5, R68, R69 ;  /* 0x000000454405723e */ /* 0x008fc400000000ff */
[----:B------:R-:W-:Y:S01]  /*b2c0*/  MOV R81, R136 ;  /* 0x0000008800517202 */ /* 0x000fe20000000f00 */
[----:B------:R-:W-:Y:S01]  /*b2d0*/  IMAD.MOV.U32 R121, RZ, RZ, R137 ;  /* 0x000000ffff797224 */ /* 0x000fe200078e0089 */
[----:B------:R-:W-:Y:S01]  /*b2e0*/  F2FP.F16.F32.PACK_AB R6, R98, R110 ;  /* 0x0000006e6206723e */ /* 0x000fe200000000ff */
[----:B------:R-:W-:Y:S01]  /*b2f0*/  IMAD.MOV.U32 R108, RZ, RZ, R138 ;  /* 0x000000ffff6c7224 */ /* 0x000fe200078e008a */
[----:B-1----:R-:W-:Y:S01]  /*b300*/  F2FP.F16.F32.PACK_AB R7, R14, R43 ;  /* 0x0000002b0e07723e */ /* 0x002fe200000000ff */
[----:B------:R-:W-:Y:S01]  /*b310*/  FADD.FTZ R3, R134, R3 ;  /* 0x0000000386037221 */ /* 0x000fe20000010000 */
[----:B------:R-:W-:Y:S01]  /*b320*/  FADD.FTZ R2, R124, R2 ;  /* 0x000000027c027221 */ /* 0x000fe20000010000 */
[----:B------:R-:W1:Y:S04]  /*b330*/  LDSM.16.MT88.4 R28, [R214+0x5c00] ;  /* 0x005c0000d61c783b */ /* 0x000e680000004200 */
[C---:B-----5:R-:W-:Y:S06]  /*b340*/  HMMA.16816.F32 R140, R4.reuse, R16, R140 ;  /* 0x00000010048c723c */ /* 0x060fec000000188c */
[C---:B------:R-:W-:Y:S06]  /*b350*/  HMMA.16816.F32 R152, R4.reuse, R18, R152 ;  /* 0x000000120498723c */ /* 0x040fec0000001898 */
[C---:B----4-:R-:W-:Y:S06]  /*b360*/  HMMA.16816.F32 R156, R4.reuse, R20, R64 ;  /* 0x00000014049c723c */ /* 0x050fec0000001840 */
[----:B------:R-:W-:Y:S01]  /*b370*/  HMMA.16816.F32 R32, R4, R22, R52 ;  /* 0x000000160420723c */ /* 0x000fe20000001834 */
[----:B------:R-:W-:-:S06]  /*b380*/  FADD.FTZ R2, R127, R2 ;  /* 0x000000027f027221 */ /* 0x000fcc0000010000 */
[----:B------:R-:W-:Y:S01]  /*b390*/  FADD.FTZ R4, R197, R12 ;  /* 0x0000000cc5047221 */ /* 0x000fe20000010000 */
[----:B------:R-:W-:-:S03]  /*b3a0*/  FADD.FTZ R5, R244, R0 ;  /* 0x00000000f4057221 */ /* 0x000fc60000010000 */
        /* <DEDUP_REMOVED lines=66> */
[----:B------:R-:W-:Y:S01]  /*b7d0*/  IMAD.MOV.U32 R189, RZ, RZ, R171 ;  /* 0x000000ffffbd7224 */ /* 0x000fe200078e00ab */
[----:B------:R-:W-:Y:S01]  /*b7e0*/  MOV R190, R170 ;  /* 0x000000aa00be7202 */ /* 0x000fe20000000f00 */
[----:B------:R-:W-:Y:S01]  /*b7f0*/  FADD.FTZ R4, R131, R4 ;  /* 0x0000000483047221 */ /* 0x000fe20000010000 */
[----:B------:R-:W-:Y:S01]  /*b800*/  FADD.FTZ R0, R78, R0 ;  /* 0x000000004e007221 */ /* 0x000fe20000010000 */
[----:B------:R-:W-:Y:S01]  /*b810*/  FADD.FTZ R3, R205, R3 ;  /* 0x00000003cd037221 */ /* 0x000fe20000010000 */
[----:B------:R-:W-:Y:S01]  /*b820*/  FADD.FTZ R2, R133, R2 ;  /* 0x0000000285027221 */ /* 0x000fe20000010000 */
[----:B------:R-:W-:Y:S01]  /*b830*/  F2FP.F16.F32.PACK_AB R8, R189, R245 ;  /* 0x000000f5bd08723e */ /* 0x000fe200000000ff */
[----:B------:R-:W-:Y:S01]  /*b840*/  FADD.FTZ R0, R79, R0 ;  /* 0x000000004f007221 */ /* 0x000fe20000010000 */
[----:B------:R-:W-:Y:S01]  /*b850*/  F2FP.F16.F32.PACK_AB R9, R199, R200 ;  /* 0x000000c8c709723e */ /* 0x000fe200000000ff */
[----:B------:R-:W-:Y:S01]  /*b860*/  FADD.FTZ R4, R187, R4 ;  /* 0x00000004bb047221 */ /* 0x000fe20000010000 */
[----:B------:R-:W-:Y:S01]  /*b870*/  F2FP.F16.F32.PACK_AB R10, R190, R241 ;  /* 0x000000f1be0a723e */ /* 0x000fe200000000ff */
[----:B------:R-:W-:Y:S01]  /*b880*/  FADD.FTZ R3, R202, R3 ;  /* 0x00000003ca037221 */ /* 0x000fe20000010000 */
[----:B------:R-:W-:Y:S01]  /*b890*/  F2FP.F16.F32.PACK_AB R11, R242, R198 ;  /* 0x000000c6f20b723e */ /* 0x000fe200000000ff */
[----:B------:R-:W-:Y:S01]  /*b8a0*/  FADD.FTZ R2, R132, R2 ;  /* 0x0000000284027221 */ /* 0x000fe20000010000 */
[----:B------:R-:W-:Y:S01]  /*b8b0*/  FADD.FTZ R0, R73, R0 ;  /* 0x0000000049007221 */ /* 0x000fe20000010000 */
[----:B------:R-:W-:Y:S01]  /*b8c0*/  FADD.FTZ R4, R89, R4 ;  /* 0x0000000459047221 */ /* 0x000fe20000010000 */
[----:B------:R-:W-:Y:S01]  /*b8d0*/  FADD.FTZ R3, R201, R3 ;  /* 0x00000003c9037221 */ /* 0x000fe20000010000 */
[----:B------:R-:W-:Y:S01]  /*b8e0*/  FADD.FTZ R2, R129, R2 ;  /* 0x0000000281027221 */ /* 0x000fe20000010000 */
[----:B------:R-:W2:Y:S01]  /*b8f0*/  MUFU.EX2 R13, R13 ;  /* 0x0000000d000d7308 */ /* 0x000ea20000000800 */
[----:B------:R-:W-:Y:S01]  /*b900*/  HMMA.16816.F32 R48, R8, R16, R48 ;  /* 0x000000100830723c */ /* 0x000fe20000001830 */
[----:B------:R-:W-:Y:S01]  /*b910*/  FADD.FTZ R0, R69, R0 ;  /* 0x0000000045007221 */ /* 0x000fe20000010000 */
[----:B------:R-:W-:Y:S01]  /*b920*/  FADD.FTZ R4, R245, R4 ;  /* 0x00000004f5047221 */ /* 0x000fe20000010000 */
[----:B------:R-:W-:Y:S01]  /*b930*/  FADD.FTZ R3, R200, R3 ;  /* 0x00000003c8037221 */ /* 0x000fe20000010000 */
[----:B------:R-:W-:-:S02]  /*b940*/  FADD.FTZ R2, R122, R2 ;  /* 0x000000027a027221 */ /* 0x000fc40000010000 */
[----:B------:R-:W-:Y:S01]  /*b950*/  HMMA.16816.F32 R44, R8, R18, R44 ;  /* 0x00000012082c723c */ /* 0x000fe2000000182c */
[----:B------:R-:W3:Y:S01]  /*b960*/  MUFU.EX2 R15, R15 ;  /* 0x0000000f000f7308 */ /* 0x000ee20000000800 */
[----:B------:R-:W-:-:S04]  /*b970*/  FADD.FTZ R0, R68, R0 ;  /* 0x0000000044007221 */ /* 0x000fc80000010000 */
[C---:B------:R-:W-:Y:S03]  /*b980*/  HMMA.16816.F32 R36, R8.reuse, R20, R36 ;  /* 0x000000140824723c */ /* 0x040fe60000001824 */
[----:B------:R-:W-:Y:S03]  /*b990*/  MUFU.EX2 R41, R41 ;  /* 0x0000002900297308 */ /* 0x000fe60000000800 */
[----:B------:R-:W-:Y:S05]  /*b9a0*/  HMMA.16816.F32 R24, R8, R22, R24 ;  /* 0x000000160818723c */ /* 0x000fea0000001818 */
[----:B------:R-:W4:Y:S01]  /*b9b0*/  MUFU.EX2 R42, R42 ;  /* 0x0000002a002a7308 */ /* 0x000f220000000800 */
[----:B------:R-:W-:Y:S01]  /*b9c0*/  FADD.FTZ R4, R189, R4 ;  /* 0x00000004bd047221 */ /* 0x000fe20000010000 */
[----:B------:R-:W-:Y:S01]  /*b9d0*/  FADD.FTZ R3, R199, R3 ;  /* 0x00000003c7037221 */ /* 0x000fe20000010000 */
[----:B------:R-:W-:-:S05]  /*b9e0*/  FADD.FTZ R2, R112, R2 ;  /* 0x0000000270027221 */ /* 0x000fca0000010000 */
[----:B------:R-:W5:Y:S08]  /*b9f0*/  MUFU.EX2 R77, R77 ;  /* 0x0000004d004d7308 */ /* 0x000f700000000800 */
[----:B------:R-:W-:Y:S08]  /*ba00*/  MUFU.EX2 R83, R83 ;  /* 0x0000005300537308 */ /* 0x000ff00000000800 */
[----:B------:R-:W1:Y:S01]  /*ba10*/  MUFU.EX2 R248, R84 ;  /* 0x0000005400f87308 */ /* 0x000e620000000800 */
[----:B------:R-:W-:Y:S01]  /*ba20*/  FADD.FTZ R0, R43, R0 ;  /* 0x000000002b007221 */ /* 0x000fe20000010000 */
[----:B------:R-:W-:Y:S01]  /*ba30*/  FADD.FTZ R4, R241, R4 ;  /* 0x00000004f1047221 */ /* 0x000fe20000010000 */
[----:B------:R-:W-:Y:S01]  /*ba40*/  FADD.FTZ R3, R198, R3 ;  /* 0x00000003c6037221 */ /* 0x000fe20000010000 */
[----:B------:R-:W-:Y:S01]  /*ba50*/  FADD.FTZ R2, R110, R2 ;  /* 0x000000026e027221 */ /* 0x000fe20000010000 */
[----:B------:R-:W-:-:S02]  /*ba60*/  IMAD.MOV.U32 R114, RZ, RZ, R162 ;  /* 0x000000ffff727224 */ /* 0x000fc400078e00a2 */
[----:B------:R-:W-:Y:S01]  /*ba70*/  FADD.FTZ R0, R14, R0 ;  /* 0x000000000e007221 */ /* 0x000fe20000010000 */
[----:B------:R-:W-:Y:S01]  /*ba80*/  IMAD.MOV.U32 R116, RZ, RZ, R168 ;  /* 0x000000ffff747224 */ /* 0x000fe200078e00a8 */
[----:B------:R-:W-:Y:S01]  /*ba90*/  MOV R115, R163 ;  /* 0x000000a300737202 */ /* 0x000fe20000000f00 */
[----:B------:R-:W-:Y:S02]  /*baa0*/  IMAD.MOV.U32 R119, RZ, RZ, R169 ;  /* 0x000000ffff777224 */ /* 0x000fe400078e00a9 */
[----:B------:R-:W-:Y:S01]  /*bab0*/  FADD.FTZ R4, R190, R4 ;  /* 0x00000004be047221 */ /* 0x000fe20000010000 */
[----:B------:R-:W-:Y:S01]  /*bac0*/  FADD.FTZ R3, R242, R3 ;  /* 0x00000003f2037221 */ /* 0x000fe20000010000 */
[----:B------:R-:W-:Y:S01]  /*bad0*/  FADD.FTZ R2, R98, R2 ;  /* 0x0000000262027221 */ /* 0x000fe20000010000 */
[----:B------:R-:W-:Y:S01]  /*bae0*/  ISETP.GE.AND P0, PT, R225, 0x3, PT ;  /* 0x00000003e100780c */ /* 0x000fe20003f06270 */
[----:B--2---:R-:W-:Y:S01]  /*baf0*/  FADD.FTZ R0, R13, R0 ;  /* 0x000000000d007221 */ /* 0x004fe20000010000 */
[----:B------:R-:W-:Y:S01]  /*bb00*/  F2FP.F16.F32.PACK_AB R168, R96, R97 ;  /* 0x0000006160a8723e */ /* 0x000fe200000000ff */
[----:B------:R-:W-:Y:S01]  /*bb10*/  FADD.FTZ R4, R119, R4 ;  /* 0x0000000477047221 */ /* 0x000fe20000010000 */
[----:B---3--:R-:W-:Y:S01]  /*bb20*/  F2FP.F16.F32.PACK_AB R169, R15, R13 ;  /* 0x0000000d0fa9723e */ /* 0x008fe200000000ff */
[----:B------:R-:W-:Y:S01]  /*bb30*/  FADD.FTZ R3, R207, R3 ;  /* 0x00000003cf037221 */ /* 0x000fe20000010000 */
[----:B------:R-:W-:Y:S01]  /*bb40*/  F2FP.F16.F32.PACK_AB R170, R70, R71 ;  /* 0x0000004746aa723e */ /* 0x000fe200000000ff */
[----:B------:R-:W-:Y:S01]  /*bb50*/  FADD.FTZ R2, R97, R2 ;  /* 0x0000000261027221 */ /* 0x000fe20000010000 */
[----:B----4-:R-:W-:-:S02]  /*bb60*/  F2FP.F16.F32.PACK_AB R171, R42, R41 ;  /* 0x000000292aab723e */ /* 0x010fc400000000ff */
[----:B------:R-:W-:Y:S02]  /*bb70*/  F2FP.F16.F32.PACK_AB R164, R116, R119 ;  /* 0x0000007774a4723e */ /* 0x000fe400000000ff */
[----:B-----5:R-:W-:Y:S02]  /*bb80*/  F2FP.F16.F32.PACK_AB R165, R77, R207 ;  /* 0x000000cf4da5723e */ /* 0x020fe400000000ff */
[----:B------:R-:W-:Y:S02]  /*bb90*/  F2FP.F16.F32.PACK_AB R166, R114, R115 ;  /* 0x0000007372a6723e */ /* 0x000fe400000000ff */
[----:B-1----:R-:W-:Y:S01]  /*bba0*/  F2FP.F16.F32.PACK_AB R167, R248, R83 ;  /* 0x00000053f8a7723e */ /* 0x002fe200000000ff */
        /* <DEDUP_REMOVED lines=8> */
[----:B------:R-:W-:-:S02]  /*bc30*/  FADD.FTZ R2, R71, R2 ;  /* 0x0000000247027221 */ /* 0x000fc40000010000 */
[----:B------:R-:W-:Y:S01]  /*bc40*/  HMMA.16816.F32 R152, R168, R150, R152 ;  /* 0x00000096a898723c */ /* 0x000fe20000001898 */
[----:B------:R-:W-:Y:S01]  /*bc50*/  IMAD.MOV.U32 R137, RZ, RZ, R75 ;  /* 0x000000ffff897224 */ /* 0x000fe200078e004b */
[----:B------:R-:W-:-:S04]  /*bc60*/  MOV R138, R113 ;  /* 0x00000071008a7202 */ /* 0x000fc80000000f00 */
[----:B------:R-:W-:Y:S01]  /*bc70*/  HMMA.16816.F32 R144, R164, R148, R48 ;  /* 0x00000094a490723c */ /* 0x000fe20000001830 */
[----:B------:R-:W-:Y:S02]  /*bc80*/  IMAD.MOV.U32 R84, RZ, RZ, R72 ;  /* 0x000000ffff547224 */ /* 0x000fe400078e0048 */
[----:B------:R-:W-:Y:S01]  /*bc90*/  FADD.FTZ R250, R42, R0 ;  /* 0x000000002afa7221 */ /* 0x000fe20000010000 */
[----:B------:R-:W-:Y:S02]  /*bca0*/  IMAD.MOV.U32 R136, RZ, RZ, R74 ;  /* 0x000000ffff887224 */ /* 0x000fe400078e004a */
[----:B------:R-:W-:Y:S01]  /*bcb0*/  HMMA.16816.F32 R156, R168, R28, R156 ;  /* 0x0000001ca89c723c */ /* 0x000fe2000000189c */
[----:B------:R-:W-:Y:S01]  /*bcc0*/  @P0 IMAD.MOV.U32 R137, RZ, RZ, R75 ;  /* 0x000000ffff890224 */ /* 0x000fe200078e004b */
[----:B------:R-:W-:-:S04]  /*bcd0*/  @P0 MOV R138, R113 ;  /* 0x00000071008a0202 */ /* 0x000fc80000000f00 */
[----:B------:R-:W-:Y:S01]  /*bce0*/  HMMA.16816.F32 R148, R164, R150, R44 ;  /* 0x00000096a494723c */ /* 0x000fe2000000182c */
[----:B------:R-:W-:Y:S02]  /*bcf0*/  @P0 IMAD.MOV.U32 R84, RZ, RZ, R72 ;  /* 0x000000ffff540224 */ /* 0x000fe400078e0048 */
[----:B------:R-:W-:-:S03]  /*bd00*/  FADD.FTZ R247, R114, R4 ;  /* 0x0000000472f77221 */ /* 0x000fc60000010000 */
[----:B------:R-:W-:Y:S01]  /*bd10*/  HMMA.16816.F32 R160, R164, R28, R36 ;  /* 0x0000001ca4a0723c */ /* 0x000fe20000001824 */
[----:B------:R-:W-:Y:S02]  /*bd20*/  @P0 IMAD.MOV.U32 R136, RZ, RZ, R74 ;  /* 0x000000ffff880224 */ /* 0x000fe400078e004a */
[----:B------:R-:W-:Y:S01]  /*bd30*/  FADD.FTZ R248, R248, R3 ;  /* 0x00000003f8f87221 */ /* 0x000fe20000010000 */
[----:B------:R-:W-:Y:S02]  /*bd40*/  FADD.FTZ R249, R70, R2 ;  /* 0x0000000246f97221 */ /* 0x000fe40000010000 */
[----:B------:R-:W-:Y:S01]  /*bd50*/  HMMA.16816.F32 R168, R168, R30, R32 ;  /* 0x0000001ea8a8723c */ /* 0x000fe20000001820 */
[----:B------:R-:W-:Y:S01]  /*bd60*/  MOV R0, R243 ;  /* 0x000000f300007202 */ /* 0x000fe20000000f00 */
[----:B------:R-:W-:-:S04]  /*bd70*/  @P0 VIADD R225, R225, 0xfffffffd ;  /* 0xfffffffde1e10836 */ /* 0x000fc80000000000 */
[----:B------:R-:W-:Y:S01]  /*bd80*/  HMMA.16816.F32 R164, R164, R30, R24 ;  /* 0x0000001ea4a4723c */ /* 0x000fe20000001818 */
[----:B------:R-:W-:-:S08]  /*bd90*/  NOP ;  /* 0x0000000000007918 */ /* 0x000fd00000000000 */
[----:B------:R-:W-:-:S15]  /*bda0*/  @P0 BRA `(.L_x_23) ;  /* 0x0000000000040947 */ /* 0x000fde0003800000 */
.L_x_21:
[----:B------:R-:W-:-:S07]  /*bdb0*/  IADD3 R225, R0, -0x1, RZ ;  /* 0xffffffff00e17810 */ /* 0x000fce0007ffe0ff */
.L_x_23:
[----:B------:R-:W-:-:S13]  /*bdc0*/  ISETP.GE.AND P0, PT, R225, RZ, PT ;  /* 0x000000ffe100720c */ /* 0x000fda0003f06270 */
[----:B------:R-:W-:Y:S05]  /*bdd0*/  @!P0 BRA `(.L_x_24) ;  /* 0x0000003400f48947 */ /* 0x000fea0003800000 */
[----:B------:R-:W2:Y:S01]  /*bde0*/  LDL.LU.64 R6, [R1+0xf8] ;  /* 0x0000f80001067983 */ /* 0x000ea20000300a00 */
[C---:B------:R-:W-:Y:S01]  /*bdf0*/  SHF.L.U64.HI R230, R194.reuse, 0x6, R195 ;  /* 0x00000006c2e67819 */ /* 0x040fe200000102c3 */
[----:B------:R-:W-:Y:S01]  /*be00*/  IMAD.SHL.U32 R229, R194, 0x40, RZ ;  /* 0x00000040c2e57824 */ /* 0x000fe200078e00ff */
[C---:B------:R-:W-:Y:S01]  /*be10*/  SHF.L.U64.HI R228, R192.reuse, 0x6, R193 ;  /* 0x00000006c0e47819 */ /* 0x040fe200000102c1 */
[----:B------:R-:W2:Y:S01]  /*be20*/  LDL.LU.64 R4, [R1+0x100] ;  /* 0x0001000001047983 */ /* 0x000ea20000300a00 */
[----:B------:R-:W-:Y:S01]  /*be30*/  SHF.L.U32 R227, R192, 0x6, RZ ;  /* 0x00000006c0e37819 */ /* 0x000fe200000006ff */
        /* <DEDUP_REMOVED lines=8> */
[----:B--2---:R-:W-:-:S05]  /*bec0*/  IMAD.MOV.U32 R5, RZ, RZ, R7 ;  /* 0x000000ffff057224 */ /* 0x004fca00078e0007 */
[----:B------:R1:W-:Y:S01]  /*bed0*/  STL.64 [R1], R4 ;  /* 0x0000000401007387 */ /* 0x0003e20000100a00 */
[----:B------:R-:W-:Y:S05]  /*bee0*/  BRA `(.L_x_25) ;  /* 0x00000000006c7947 */ /* 0x000fea0003800000 */
.L_x_27:
[----:B------:R-:W2:Y:S01]  /*bef0*/  LDL.64 R234, [R1+0x10] ;  /* 0x0000100001ea7983 */ /* 0x000ea20000100a00 */
[----:B------:R-:W-:Y:S03]  /*bf00*/  VIADD R0, R225, 0xffffffff ;  /* 0xffffffffe1007836 */ /* 0x000fe60000000000 */
[----:B------:R-:W3:Y:S01]  /*bf10*/  LDL.64 R232, [R1+0x8] ;  /* 0x0000080001e87983 */ /* 0x000ee20000100a00 */
[----:B------:R-:W-:Y:S01]  /*bf20*/  IMAD.WIDE.U32 R136, R0, UR8, RZ ;  /* 0x0000000800887c25 */ /* 0x000fe2000f8e00ff */
[----:B------:R-:W-:Y:S05]  /*bf30*/  SHF.R.S32.HI R2, RZ, 0x1f, R0 ;  /* 0x0000001fff027819 */ /* 0x000fea0000011400 */
[----:B------:R-:W-:Y:S04]  /*bf40*/  IMAD R2, R2, UR8, RZ ;  /* 0x0000000802027c24 */ /* 0x000fe8000f8e02ff */
[----:B------:R-:W-:Y:S04]  /*bf50*/  IMAD R2, R0, UR9, R2 ;  /* 0x0000000900027c24 */ /* 0x000fe8000f8e0202 */
[----:B------:R-:W-:Y:S01]  /*bf60*/  IMAD.IADD R2, R137, 0x1, R2 ;  /* 0x0000000189027824 */ /* 0x000fe200078e0202 */
[----:B--2---:R-:W-:Y:S04]  /*bf70*/  LEA R0, P0, R136, R234, 0x7 ;  /* 0x000000ea88007211 */ /* 0x004fe800078038ff */
[----:B------:R-:W-:Y:S02]  /*bf80*/  LEA R172, P1, R0, UR6, 0x1 ;  /* 0x0000000600ac7c11 */ /* 0x000fe4000f8208ff */
[----:B---3--:R-:W-:Y:S02]  /*bf90*/  LEA.HI.X R2, R136, R233, R2, 0x7, P0 ;  /* 0x000000e988027211 */ /* 0x008fe400000f3c02 */
[-C--:B------:R-:W-:Y:S02]  /*bfa0*/  IADD3 R138, P0, R172, R227.reuse, RZ ;  /* 0x000000e3ac8a7210 */ /* 0x080fe40007f1e0ff */
[----:B------:R-:W-:Y:S02]  /*bfb0*/  LEA.HI.X R173, R0, UR7, R2, 0x1, P1 ;  /* 0x0000000700ad7c11 */ /* 0x000fe400088f0c02 */
[-C--:B------:R-:W-:Y:S03]  /*bfc0*/  IADD3 R136, P1, R138, R227.reuse, RZ ;  /* 0x000000e38a887210 */ /* 0x080fe60007f3e0ff */
[----:B------:R-:W-:Y:S01]  /*bfd0*/  @!PT LDS RZ, [RZ] ;  /* 0x00000000fffff984 */ /* 0x000fe20000000800 */
[----:B------:R-:W-:Y:S01]  /*bfe0*/  @!PT LDS RZ, [RZ] ;  /* 0x00000000fffff984 */ /* 0x000fe20000000800 */
[----:B------:R-:W-:Y:S01]  /*bff0*/  @!PT LDS RZ, [RZ] ;  /* 0x00000000fffff984 */ /* 0x000fe20000000800 */
[----:B------:R1:W-:Y:S01]  /*c000*/  LDGSTS.E.BYPASS.LTC128B.128 [R226+0x2000], desc[UR12][R172.64] ;  /* 0x02000000ace27fae */ /* 0x0003e2000b901d4c */
[--C-:B------:R-:W-:Y:S01]  /*c010*/  IMAD.X R139, R173, 0x1, R228.reuse, P0 ;  /* 0x00000001ad8b7824 */ /* 0x100fe200000e06e4 */
[----:B------:R-:W-:Y:S03]  /*c020*/  IADD3 R174, P0, R136, R227, RZ ;  /* 0x000000e388ae7210 */ /* 0x000fe60007f1e0ff */
[--C-:B------:R-:W-:Y:S01]  /*c030*/  IMAD.X R137, R139, 0x1, R228.reuse, P1 ;  /* 0x000000018b897824 */ /* 0x100fe200008e06e4 */
[----:B------:R1:W-:Y:S03]  /*c040*/  LDGSTS.E.BYPASS.LTC128B.128 [R226+0x2800], desc[UR12][R138.64] ;  /* 0x028000008ae27fae */ /* 0x0003e6000b901d4c */
[----:B------:R-:W-:Y:S01]  /*c050*/  IMAD.X R175, R137, 0x1, R228, P0 ;  /* 0x0000000189af7824 */ /* 0x000fe200000e06e4 */
[----:B------:R1:W-:Y:S04]  /*c060*/  LDGSTS.E.BYPASS.LTC128B.128 [R226+0x3000], desc[UR12][R136.64] ;  /* 0x0300000088e27fae */ /* 0x0003e8000b901d4c */
[----:B------:R1:W-:Y:S04]  /*c070*/  LDGSTS.E.BYPASS.LTC128B.128 [R226+0x3800], desc[UR12][R174.64] ;  /* 0x03800000aee27fae */ /* 0x0003e8000b901d4c */
[----:B------:R-:W0:Y:S01]  /*c080*/  LDGDEPBAR ;  /* 0x00000000000079af */ /* 0x000e220000000000 */
[----:B------:R-:W-:Y:S05]  /*c090*/  BRA `(.L_x_26) ;  /* 0x0000000c00a07947 */ /* 0x000fea0003800000 */
.L_x_25:
[----:B-1----:R-:W2:Y:S01]  /*c0a0*/  LDL.64 R4, [R1] ;  /* 0x0000000001047983 */ /* 0x002ea20000100a00 */
[----:B------:R-:W-:Y:S04]  /*c0b0*/  DEPBAR.LE SB0, 0x0 ;  /* 0x000080000000791a */ /* 0x000fe80000000000 */
[----:B------:R-:W-:Y:S01]  /*c0c0*/  SHF.R.S32.HI R2, RZ, 0x1f, R225 ;  /* 0x0000001fff027819 */ /* 0x000fe200000114e1 */
[----:B------:R-:W-:Y:S01]  /*c0d0*/  BAR.SYNC.DEFER_BLOCKING 0x0 ;  /* 0x0000000000007b1d */ /* 0x000fe20000010000 */
[----:B------:R-:W-:Y:S04]  /*c0e0*/  IMAD R0, R252, R225, RZ ;  /* 0x000000e1fc007224 */ /* 0x000fe800078e02ff */
[-C--:B------:R-:W-:Y:S02]  /*c0f0*/  IMAD R0, R2, R251.reuse, R0 ;  /* 0x000000fb02007224 */ /* 0x080fe400078e0200 */
[----:B--2---:R-:W-:Y:S04]  /*c100*/  IMAD.WIDE.U32 R4, R225, R251, R4 ;  /* 0x000000fbe1047225 */ /* 0x004fe800078e0004 */
[----:B------:R-:W-:Y:S01]  /*c110*/  IMAD.IADD R0, R5, 0x1, R0 ;  /* 0x0000000105007824 */ /* 0x000fe200078e0200 */
[C---:B------:R-:W-:Y:S04]  /*c120*/  LEA R8, P0, R4.reuse, UR10, 0x1 ;  /* 0x0000000a04087c11 */ /* 0x040fe8000f8008ff */
[----:B------:R-:W-:Y:S02]  /*c130*/  LEA.HI.X R9, R4, UR11, R0, 0x1, P0 ;  /* 0x0000000b04097c11 */ /* 0x000fe400080f0c00 */
[-C--:B------:R-:W-:Y:S03]  /*c140*/  IADD3 R6, P2, R8, R229.reuse, RZ ;  /* 0x000000e508067210 */ /* 0x080fe60007f5e0ff */
[----:B------:R-:W-:Y:S01]  /*c150*/  @!PT LDS RZ, [RZ] ;  /* 0x00000000fffff984 */ /* 0x000fe20000000800 */
[----:B------:R-:W-:Y:S01]  /*c160*/  @!PT LDS RZ, [RZ] ;  /* 0x00000000fffff984 */ /* 0x000fe20000000800 */
[----:B------:R-:W-:Y:S01]  /*c170*/  @!PT LDS RZ, [RZ] ;  /* 0x00000000fffff984 */ /* 0x000fe20000000800 */
[----:B------:R-:W-:Y:S01]  /*c180*/  LDGSTS.E.BYPASS.LTC128B.128 [R226+0x4000], desc[UR12][R8.64] ;  /* 0x0400000008e27fae */ /* 0x000fe2000b901d4c */
[-C--:B------:R-:W-:Y:S01]  /*c190*/  IADD3 R4, P1, R6, R229.reuse, RZ ;  /* 0x000000e506047210 */ /* 0x080fe20007f3e0ff */
[--C-:B------:R-:W-:Y:S01]  /*c1a0*/  IMAD.X R7, R9, 0x1, R230.reuse, P2 ;  /* 0x0000000109077824 */ /* 0x100fe200010e06e6 */
[----:B------:R-:W-:Y:S02]  /*c1b0*/  ISETP.GT.AND P2, PT, R225, RZ, PT ;  /* 0x000000ffe100720c */ /* 0x000fe40003f44270 */
[----:B------:R-:W-:Y:S01]  /*c1c0*/  IADD3 R10, P0, R4, R229, RZ ;  /* 0x000000e5040a7210 */ /* 0x000fe20007f1e0ff */
[--C-:B------:R-:W-:Y:S02]  /*c1d0*/  IMAD.X R5, R7, 0x1, R230.reuse, P1 ;  /* 0x0000000107057824 */ /* 0x100fe400008e06e6 */
[----:B------:R-:W-:Y:S02]  /*c1e0*/  LDGSTS.E.BYPASS.LTC128B.128 [R226+0x4800], desc[UR12][R6.64] ;  /* 0x0480000006e27fae */ /* 0x000fe4000b901d4c */
[----:B------:R-:W-:Y:S06]  /*c1f0*/  IMAD.X R11, R5, 0x1, R230, P0 ;  /* 0x00000001050b7824 */ /* 0x000fec00000e06e6 */
[----:B------:R1:W-:Y:S08]  /*c200*/  LDGSTS.E.BYPASS.LTC128B.128 [R226+0x5000], desc[UR12][R4.64] ;  /* 0x0500000004e27fae */ /* 0x0003f0000b901d4c */
[----:B------:R2:W-:Y:S08]  /*c210*/  LDGSTS.E.BYPASS.LTC128B.128 [R226+0x5800], desc[UR12][R10.64] ;  /* 0x058000000ae27fae */ /* 0x0005f0000b901d4c */
[----:B------:R-:W-:Y:S08]  /*c220*/  LDSM.16.M88.4 R128, [R215] ;  /* 0x00000000d780783b */ /* 0x000ff00000000200 */
[----:B------:R-:W1:Y:S08]  /*c230*/  LDSM.16.M88.4 R16, [R212+0x2000] ;  /* 0x00200000d410783b */ /* 0x000e700000000200 */
        /* <DEDUP_REMOVED lines=206> */
.L_x_26:
        /* <DEDUP_REMOVED lines=17> */
[----:B------:R-:W1:Y:S08]  /*d030*/  SHFL.BFLY PT, R137, R138, 0x1, 0x1f ;  /* 0x0c201f008a897f89 */ /* 0x000e7000000e0000 */
[----:B------:R-:W2:Y:S08]  /*d040*/  SHFL.BFLY PT, R139, R136, 0x1, 0x1f ;  /* 0x0c201f00888b7f89 */ /* 0x000eb000000e0000 */
[----:B------:R-:W3:Y:S08]  /*d050*/  SHFL.BFLY PT, R173, R172, 0x1, 0x1f ;  /* 0x0c201f00acad7f89 */ /* 0x000ef000000e0000 */
[----:B------:R-:W4:Y:S01]  /*d060*/  SHFL.BFLY PT, R132, R2, 0x1, 0x1f ;  /* 0x0c201f0002847f89 */ /* 0x000f2200000e0000 */
[----:B-1----:R-:W-:Y:S02]  /*d070*/  FMNMX.FTZ R138, R138, R137, !PT ;  /* 0x000000898a8a7209 */ /* 0x002fe40007810000 */
[----:B--2---:R-:W-:Y:S03]  /*d080*/  FMNMX.FTZ R137, R136, R139, !PT ;  /* 0x0000008b88897209 */ /* 0x004fe60007810000 */
[C---:B------:R-:W-:Y:S01]  /*d090*/  FADD.FTZ R0, -R138.reuse, R3 ;  /* 0x000000038a007221 */ /* 0x040fe20000010100 */
[----:B------:R-:W-:Y:S02]  /*d0a0*/  FSETP.NEU.FTZ.AND P0, PT, R138, -INF , PT ;  /* 0xff8000008a00780b */ /* 0x000fe40003f1d000 */
[----:B---3--:R-:W-:Y:S01]  /*d0b0*/  FMNMX.FTZ R136, R172, R173, !PT ;  /* 0x000000adac887209 */ /* 0x008fe20007810000 */
[----:B------:R-:W-:Y:S01]  /*d0c0*/  FMUL.FTZ R3, R0, UR4 ;  /* 0x0000000400037c20 */ /* 0x000fe20008410000 */
[C---:B------:R-:W-:Y:S03]  /*d0d0*/  FADD.FTZ R0, -R137.reuse, R133 ;  /* 0x0000008589007221 */ /* 0x040fe60000010100 */
[----:B------:R1:W2:Y:S02]  /*d0e0*/  MUFU.EX2 R139, R3 ;  /* 0x00000003008b7308 */ /* 0x0002a40000000800 */
[----:B-1----:R-:W-:Y:S01]  /*d0f0*/  FMUL.FTZ R3, R0, UR4 ;  /* 0x0000000400037c20 */ /* 0x002fe20008410000 */
[----:B------:R-:W-:Y:S01]  /*d100*/  FADD.FTZ R0, -R136, R134 ;  /* 0x0000008688007221 */ /* 0x000fe20000010100 */
[----:B------:R-:W-:Y:S06]  /*d110*/  FMUL.FTZ R134, R137, UR4 ;  /* 0x0000000489867c20 */ /* 0x000fec0008410000 */
[----:B------:R4:W1:Y:S02]  /*d120*/  MUFU.EX2 R133, R3 ;  /* 0x0000000300857308 */ /* 0x0008640000000800 */
[----:B----4-:R-:W-:Y:S01]  /*d130*/  FMNMX.FTZ R3, R2, R132, !PT ;  /* 0x0000008402037209 */ /* 0x010fe20007810000 */
        /* <DEDUP_REMOVED lines=250> */
[----:B----4-:R-:W-:Y:S01]  /*e0e0*/  FMUL.FTZ R33, R139, R165 ;  /* 0x000000a58b217220 */ /* 0x010fe20000410000 */
        /* <DEDUP_REMOVED lines=264> */
[-C--:B------:R-:W-:Y:S05]  /*f170*/  HMMA.16816.F32 R144, R164, R148.reuse, R4 ;  /* 0x00000094a490723c */ /* 0x080fea0000001804 */
[-C--:B------:R-:W-:Y:S04]  /*f180*/  MOV R84, R3.reuse ;  /* 0x0000000300547202 */ /* 0x080fe80000000f00 */
        /* <DEDUP_REMOVED lines=56> */
[-C--:B------:R-:W-:Y:S05]  /*f510*/  HMMA.16816.F32 R152, R168, R150.reuse, R12 ;  /* 0x00000096a898723c */ /* 0x080fea000000180c */
[----:B------:R-:W-:Y:S01]  /*f520*/  MOV R134, R136 ;  /* 0x0000008800867202 */ /* 0x000fe20000000f00 */
[C---:B------:R-:W-:Y:S06]  /*f530*/  HMMA.16816.F32 R148, R164.reuse, R150, R16 ;  /* 0x00000096a494723c */ /* 0x040fec0000001810 */
[-C--:B----4-:R-:W-:Y:S06]  /*f540*/  HMMA.16816.F32 R160, R164, R44.reuse, R20 ;  /* 0x0000002ca4a0723c */ /* 0x090fec0000001814 */
[C---:B------:R-:W-:Y:S06]  /*f550*/  HMMA.16816.F32 R156, R168.reuse, R44, R24 ;  /* 0x0000002ca89c723c */ /* 0x040fec0000001818 */
[-C--:B------:R-:W-:Y:S06]  /*f560*/  HMMA.16816.F32 R168, R168, R46.reuse, R28 ;  /* 0x0000002ea8a8723c */ /* 0x080fec000000181c */
[----:B------:R-:W-:Y:S01]  /*f570*/  HMMA.16816.F32 R164, R164, R46, R32 ;  /* 0x0000002ea4a4723c */ /* 0x000fe20000001820 */
[----:B------:R-:W-:Y:S11]  /*f580*/  @!UPT UIADD3 URZ, URZ, URZ, URZ ;  /* 0x0000003f3f3ff290 */ /* 0x000ff6000fffe03f */
[----:B------:R-:W-:Y:S01]  /*f590*/  @!UPT UIADD3 URZ, URZ, URZ, URZ ;  /* 0x0000003f3f3ff290 */ /* 0x000fe2000fffe03f */
[----:B------:R-:W-:Y:S11]  /*f5a0*/  @P2 BRA `(.L_x_25) ;  /* 0xffffffc800bc2947 */ /* 0x000ff6000383ffff */
.L_x_24:
[----:B------:R-:W2:Y:S01]  /*f5b0*/  LDL R12, [R1+0x20] ;  /* 0x00002000010c7983 */ /* 0x000ea20000100800 */
[----:B------:R-:W1:Y:S01]  /*f5c0*/  S2UR UR4, SR_CgaCtaId ;  /* 0x00000000000479c3 */ /* 0x000e620000008800 */
[----:B------:R-:W-:Y:S01]  /*f5d0*/  UMOV UR5, 0x400 ;  /* 0x0000040000057882 */ /* 0x000fe20000000000 */
[----:B------:R-:W3:Y:S01]  /*f5e0*/  S2R R36, SR_TID.X ;  /* 0x0000000000247919 */ /* 0x000ee20000002100 */
[----:B------:R-:W4:Y:S04]  /*f5f0*/  SHFL.BFLY PT, R5, R247, 0x2, 0x1f ;  /* 0x0c401f00f7057f89 */ /* 0x000f2800000e0000 */
[----:B------:R-:W5:Y:S04]  /*f600*/  SHFL.BFLY PT, R4, R248, 0x2, 0x1f ;  /* 0x0c401f00f8047f89 */ /* 0x000f6800000e0000 */
[----:B------:R-:W-:Y:S04]  /*f610*/  SHFL.BFLY PT, R8, R249, 0x2, 0x1f ;  /* 0x0c401f00f9087f89 */ /* 0x000fe800000e0000 */
[----:B------:R-:W-:Y:S01]  /*f620*/  SHFL.BFLY PT, R9, R250, 0x2, 0x1f ;  /* 0x0c401f00fa097f89 */ /* 0x000fe200000e0000 */
[----:B-1----:R-:W-:Y:S01]  /*f630*/  ULEA UR4, UR4, UR5, 0x18 ;  /* 0x0000000504047291 */ /* 0x002fe2000f8ec03f */
[----:B----4-:R-:W-:Y:S01]  /*f640*/  FADD.FTZ R5, R5, R247 ;  /* 0x000000f705057221 */ /* 0x010fe20000010000 */
[----:B---3--:R-:W-:-:S04]  /*f650*/  SHF.R.S32.HI R31, RZ, 0x1f, R36 ;  /* 0x0000001fff1f7819 */ /* 0x008fc80000011424 */
[----:B------:R-:W1:Y:S01]  /*f660*/  SHFL.BFLY PT, R26, R5, 0x1, 0x1f ;  /* 0x0c201f00051a7f89 */ /* 0x000e6200000e0000 */
[----:B-----5:R-:W-:Y:S01]  /*f670*/  FADD.FTZ R4, R4, R248 ;  /* 0x000000f804047221 */ /* 0x020fe20000010000 */
[CC--:B------:R-:W-:Y:S02]  /*f680*/  LEA.HI R6, R31.reuse, R36.reuse, RZ, 0x2 ;  /* 0x000000241f067211 */ /* 0x0c0fe400078f10ff */
[----:B------:R-:W-:Y:S02]  /*f690*/  LEA.HI R31, R31, R36, RZ, 0x5 ;  /* 0x000000241f1f7211 */ /* 0x000fe400078f28ff */
[----:B------:R-:W3:Y:S01]  /*f6a0*/  SHFL.BFLY PT, R25, R4, 0x1, 0x1f ;  /* 0x0c201f0004197f89 */ /* 0x000ee200000e0000 */
[----:B------:R-:W-:Y:S02]  /*f6b0*/  SHF.R.S32.HI R0, RZ, 0x2, R6 ;  /* 0x00000002ff007819 */ /* 0x000fe40000011406 */
[----:B------:R-:W-:Y:S02]  /*f6c0*/  LOP3.LUT R6, R6, 0xfffffffc, RZ, 0xc0, !PT ;  /* 0xfffffffc06067812 */ /* 0x000fe400078ec0ff */
[----:B------:R-:W-:-:S02]  /*f6d0*/  SHF.R.S32.HI R3, RZ, 0x1f, R0 ;  /* 0x0000001fff037819 */ /* 0x000fc40000011400 */
[----:B------:R-:W-:Y:S02]  /*f6e0*/  SHF.R.S32.HI R28, RZ, 0x5, R31 ;  /* 0x00000005ff1c7819 */ /* 0x000fe4000001141f */
[----:B------:R-:W-:-:S04]  /*f6f0*/  LEA.HI R3, R3, R0, RZ, 0x3 ;  /* 0x0000000003037211 */ /* 0x000fc800078f18ff */
[----:B------:R-:W-:-:S05]  /*f700*/  LOP3.LUT R3, R3, 0xfffffff8, RZ, 0xc0, !PT ;  /* 0xfffffff803037812 */ /* 0x000fca00078ec0ff */
[----:B------:R-:W-:Y:S02]  /*f710*/  IMAD.IADD R3, R0, 0x1, -R3 ;  /* 0x0000000100037824 */ /* 0x000fe400078e0a03 */
[----:B-1----:R-:W-:-:S03]  /*f720*/  FADD.FTZ R26, R5, R26 ;  /* 0x0000001a051a7221 */ /* 0x002fc60000010000 */
[----:B------:R-:W-:Y:S01]  /*f730*/  LEA.HI R2, R3, R3, RZ, 0x1 ;  /* 0x0000000303027211 */ /* 0x000fe200078f08ff */
[----:B---3--:R-:W-:-:S03]  /*f740*/  FADD.FTZ R25, R4, R25 ;  /* 0x0000001904197221 */ /* 0x008fc60000010000 */
[----:B------:R-:W-:Y:S02]  /*f750*/  SHF.R.S32.HI R0, RZ, 0x1, R2 ;  /* 0x00000001ff007819 */ /* 0x000fe40000011402 */
[----:B------:R-:W-:Y:S01]  /*f760*/  LOP3.LUT R16, R2, 0x3fffffe, RZ, 0xc0, !PT ;  /* 0x03fffffe02107812 */ /* 0x000fe200078ec0ff */
[----:B------:R-:W-:Y:S02]  /*f770*/  IMAD.IADD R2, R36, 0x1, -R6 ;  /* 0x0000000124027824 */ /* 0x000fe400078e0a06 */
[----:B------:R-:W-:Y:S01]  /*f780*/  FADD.FTZ R6, R8, R249 ;  /* 0x000000f908067221 */ /* 0x000fe20000010000 */
[----:B------:R-:W-:Y:S02]  /*f790*/  IMAD.SHL.U32 R7, R0, 0x40, RZ ;  /* 0x0000004000077824 */ /* 0x000fe400078e00ff */
[----:B------:R-:W-:Y:S02]  /*f7a0*/  IMAD.IADD R16, R3, 0x1, -R16 ;  /* 0x0000000103107824 */ /* 0x000fe400078e0a10 */
[----:B------:R-:W-:Y:S01]  /*f7b0*/  IMAD R2, R28, 0x100, R2 ;  /* 0x000001001c027824 */ /* 0x000fe200078e0202 */
[----:B------:R-:W-:Y:S01]  /*f7c0*/  LOP3.LUT R3, R7, 0xc0, RZ, 0xc0, !PT ;  /* 0x000000c007037812 */ /* 0x000fe200078ec0ff */
[----:B------:R-:W-:Y:S01]  /*f7d0*/  FADD.FTZ R7, R9, R250 ;  /* 0x000000fa09077221 */ /* 0x000fe20000010000 */
[----:B------:R1:W3:Y:S01]  /*f7e0*/  SHFL.BFLY PT, R21, R6, 0x1, 0x1f ;  /* 0x0c201f0006157f89 */ /* 0x0002e200000e0000 */
[----:B------:R-:W-:Y:S01]  /*f7f0*/  IMAD R16, R16, 0x10, R2 ;  /* 0x0000001010107824 */ /* 0x000fe200078e0202 */
[----:B------:R-:W-:-:S02]  /*f800*/  LEA.HI R5, R3, R3, RZ, 0x1d ;  /* 0x0000000303057211 */ /* 0x000fc400078fe8ff */
[----:B------:R1:W4:Y:S01]  /*f810*/  SHFL.BFLY PT, R24, R7, 0x1, 0x1f ;  /* 0x0c201f0007187f89 */ /* 0x00032200000e0000 */
[----:B------:R-:W-:Y:S02]  /*f820*/  LOP3.LUT R9, R0, 0x1, RZ, 0xc0, !PT ;  /* 0x0000000100097812 */ /* 0x000fe400078ec0ff */
[----:B------:R-:W-:-:S05]  /*f830*/  IMAD.U32 R16, R16, 0x2, R5 ;  /* 0x0000000210107824 */ /* 0x000fca00078e0005 */
[----:B------:R-:W-:Y:S02]  /*f840*/  LEA R16, R16, UR4, 0x1 ;  /* 0x0000000410107c11 */ /* 0x000fe4000f8e08ff */
[----:B--2---:R-:W-:-:S13]  /*f850*/  ISETP.NE.AND P1, PT, R12, -0x1, PT ;  /* 0xffffffff0c00780c */ /* 0x004fda0003f25270 */
[----:B------:R-:W2:Y:S02]  /*f860*/  @P1 LDC.64 R10, c[0x0][0x298] ;  /* 0x0000a600ff0a1b82 */ /* 0x000ea40000000a00 */
[----:B--2---:R-:W-:-:S04]  /*f870*/  @P1 IMAD.WIDE.U32 R2, R12, R10, RZ ;  /* 0x0000000a0c021225 */ /* 0x004fc800078e00ff */
[----:B------:R-:W-:Y:S02]  /*f880*/  @P1 IMAD R30, R12, R11, R3 ;  /* 0x0000000b0c1e1224 */ /* 0x000fe400078e0203 */
[----:B------:R-:W-:Y:S01]  /*f890*/  @P1 IMAD.MOV.U32 R29, RZ, RZ, R2 ;  /* 0x000000ffff1d1224 */ /* 0x000fe200078e0002 */
[----:B-1-34-:R-:W-:Y:S06]  /*f8a0*/  @P1 BRA `(.L_x_28) ;  /* 0x0000000000201947 */ /* 0x01afec0003800000 */
[----:B------:R-:W1:Y:S01]  /*f8b0*/  S2R R10, SR_CTAID.Y ;  /* 0x00000000000a7919 */ /* 0x000e620000002600 */
[----:B------:R-:W2:Y:S01]  /*f8c0*/  LDC.64 R4, c[0x0][0x290] ;  /* 0x0000a400ff047b82 */ /* 0x000ea20000000a00 */
[----:B-1----:R-:W-:Y:S01]  /*f8d0*/  SHF.R.S32.HI R8, RZ, 0x1f, R10 ;  /* 0x0000001fff087819 */ /* 0x002fe2000001140a */
[----:B--2---:R-:W-:-:S04]  /*f8e0*/  IMAD.WIDE.U32 R2, R10, R4, RZ ;  /* 0x000000040a027225 */ /* 0x004fc800078e00ff */
[----:B------:R-:W-:Y:S01]  /*f8f0*/  IMAD R8, R8, R4, RZ ;  /* 0x0000000408087224 */ /* 0x000fe200078e02ff */
[----:B------:R-:W-:-:S03]  /*f900*/  MOV R29, R2 ;  /* 0x00000002001d7202 */ /* 0x000fc60000000f00 */
[----:B------:R-:W-:-:S05]  /*f910*/  IMAD R5, R10, R5, R8 ;  /* 0x000000050a057224 */ /* 0x000fca00078e0208 */
[----:B------:R-:W-:-:S07]  /*f920*/  IADD3 R30, R3, R5, RZ ;  /* 0x00000005031e7210 */ /* 0x000fce0007ffe0ff */
.L_x_28:
[----:B------:R-:W-:Y:S01]  /*f930*/  ULDC.U8 UR4, c[0x0][0x3d8] ;  /* 0x0000f60000047ab9 */ /* 0x000fe20000000000 */
[----:B------:R-:W-:Y:S01]  /*f940*/  LOP3.LUT P2, RZ, R0, 0x2, RZ, 0xc0, !PT ;  /* 0x0000000200ff7812 */ /* 0x000fe2000784c0ff */
[----:B------:R-:W-:Y:S01]  /*f950*/  FADD.FTZ R21, R6, R21 ;  /* 0x0000001506157221 */ /* 0x000fe20000010000 */
[----:B------:R-:W-:Y:S01]  /*f960*/  ISETP.NE.AND P0, PT, RZ, UR4, PT ;  /* 0x00000004ff007c0c */ /* 0x000fe2000bf05270 */
[----:B------:R-:W-:Y:S01]  /*f970*/  ULDC.U8 UR4, c[0x0][0x3d9] ;  /* 0x0000f64000047ab9 */ /* 0x000fe20000000000 */
[----:B------:R-:W-:Y:S02]  /*f980*/  ISETP.NE.U32.AND P4, PT, R9, 0x1, PT ;  /* 0x000000010900780c */ /* 0x000fe40003f85070 */
[----:B------:R-:W-:Y:S02]  /*f990*/  CS2R R22, SRZ ;  /* 0x0000000000167805 */ /* 0x000fe4000001ff00 */
[----:B------:R-:W-:Y:S02]  /*f9a0*/  P2R R3, PR, RZ, 0x1 ;  /* 0x00000001ff037803 */ /* 0x000fe40000000000 */
[----:B------:R-:W-:-:S02]  /*f9b0*/  ISETP.NE.OR P0, PT, RZ, UR4, !P0 ;  /* 0x00000004ff007c0c */ /* 0x000fc4000c705670 */
[----:B------:R-:W-:Y:S02]  /*f9c0*/  FSETP.NE.FTZ.AND P3, PT, R26, RZ, PT ;  /* 0x000000ff1a00720b */ /* 0x000fe40003f75000 */
[----:B------:R-:W-:Y:S02]  /*f9d0*/  FSETP.NE.FTZ.AND P2, PT, R25, RZ, PT ;  /* 0x000000ff1900720b */ /* 0x000fe40003f55000 */
[----:B------:R-:W-:-:S07]  /*f9e0*/  PLOP3.LUT P6, PT, PT, PT, PT, 0x8, 0x0 ;  /* 0x000000000000781c */ /* 0x000fce0003fce170 */
[----:B------:R-:W-:Y:S06]  /*f9f0*/  @P0 BRA `(.L_x_29) ;  /* 0x00000000001c0947 */ /* 0x000fec0003800000 */
[----:B------:R-:W1:Y:S01]  /*fa00*/  S2R R2, SR_CTAID.Y ;  /* 0x0000000000027919 */ /* 0x000e620000002600 */
[----:B------:R-:W1:Y:S01]  /*fa10*/  LDC R4, c[0x0][0x2c4] ;  /* 0x0000b100ff047b82 */ /* 0x000e620000000800 */
[----:B------:R-:W-:Y:S01]  /*fa20*/  PLOP3.LUT P6, PT, PT, PT, PT, 0x80, 0x0 ;  /* 0x000000000000781c */ /* 0x000fe20003fcf070 */
[----:B-1----:R-:W-:-:S05]  /*fa30*/  IMAD R2, R2, R4, RZ ;  /* 0x0000000402027224 */ /* 0x002fca00078e02ff */
[----:B------:R-:W-:-:S04]  /*fa40*/  SEL R2, R2, R12, !P1 ;  /* 0x0000000c02027207 */ /* 0x000fc80004800000 */
[--C-:B------:R-:W-:Y:S01]  /*fa50*/  SHF.R.S32.HI R23, RZ, 0x1f, R2.reuse ;  /* 0x0000001fff177819 */ /* 0x100fe20000011402 */
[----:B------:R-:W-:-:S07]  /*fa60*/  IMAD.MOV.U32 R22, RZ, RZ, R2 ;  /* 0x000000ffff167224 */ /* 0x000fce00078e0002 */
.L_x_29:
[----:B------:R1:W5:Y:S01]  /*fa70*/  LDL R38, [R1+0x24] ;  /* 0x0000240001267983 */ /* 0x0003620000100800 */
[----:B------:R-:W-:Y:S01]  /*fa80*/  MOV R27, 0x10 ;  /* 0x00000010001b7802 */ /* 0x000fe20000000f00 */
[----:B------:R-:W-:Y:S01]  /*fa90*/  FADD.FTZ R24, R7, R24 ;  /* 0x0000001807187221 */ /* 0x000fe20000010000 */
[----:B------:R-:W-:Y:S01]  /*faa0*/  ISETP.NE.AND P5, PT, RZ, UR4, PT ;  /* 0x00000004ff007c0c */ /* 0x000fe2000bfa5270 */
[----:B------:R-:W2:Y:S01]  /*fab0*/  S2R R37, SR_CTAID.Z ;  /* 0x0000000000257919 */ /* 0x000ea20000002700 */
[----:B------:R-:W-:Y:S01]  /*fac0*/  SEL R27, R27, 0xfffffff0, P4 ;  /* 0xfffffff01b1b7807 */ /* 0x000fe20002000000 */
[----:B------:R-:W3:Y:S01]  /*fad0*/  S2UR UR4, SR_CTAID.X ;  /* 0x00000000000479c3 */ /* 0x000ee20000002500 */
[----:B------:R-:W-:Y:S01]  /*fae0*/  LOP3.LUT P4, RZ, R0, 0x2, RZ, 0xc0, !PT ;  /* 0x0000000200ff7812 */ /* 0x000fe2000788c0ff */
[----:B------:R-:W-:Y:S01]  /*faf0*/  BSSY B0, `(.L_x_30) ;  /* 0x00000ab000007945 */ /* 0x000fe20003800000 */
[----:B------:R-:W-:Y:S02]  /*fb00*/  ISETP.NE.AND P0, PT, R3, RZ, PT ;  /* 0x000000ff0300720c */ /* 0x000fe40003f05270 */
[----:B------:R-:W-:-:S02]  /*fb10*/  IADD3 R20, R16, 0x20, RZ ;  /* 0x0000002010147810 */ /* 0x000fc40007ffe0ff */
[----:B------:R-:W-:Y:S02]  /*fb20*/  FSETP.NE.FTZ.AND P1, PT, R21, RZ, PT ;  /* 0x000000ff1500720b */ /* 0x000fe40003f35000 */
[----:B------:R-:W-:Y:S01]  /*fb30*/  MOV R3, 0x3f800000 ;  /* 0x3f80000000037802 */ /* 0x000fe20000000f00 */
[----:B------:R-:W4:Y:S01]  /*fb40*/  @!P5 LDC R11, c[0x0][0x2c4] ;  /* 0x0000b100ff0bdb82 */ /* 0x000f220000000800 */
[----:B------:R-:W-:Y:S02]  /*fb50*/  MOV R4, 0x3f800000 ;  /* 0x3f80000000047802 */ /* 0x000fe40000000f00 */
[----:B------:R-:W-:Y:S02]  /*fb60*/  MOV R0, 0x3f800000 ;  /* 0x3f80000000007802 */ /* 0x000fe40000000f00 */
[----:B------:R-:W-:Y:S01]  /*fb70*/  @P4 IADD3 R20, R16, -0x20, RZ ;  /* 0xffffffe010144810 */ /* 0x000fe20007ffe0ff */
[----:B------:R-:W1:Y:S01]  /*fb80*/  @P3 MUFU.RCP R3, R26 ;  /* 0x0000001a00033308 */ /* 0x000e620000001000 */
[----:B------:R-:W-:-:S02]  /*fb90*/  PLOP3.LUT P4, PT, PT, PT, PT, 0x8, 0x0 ;  /* 0x000000000000781c */ /* 0x000fc40003f8e170 */
[----:B------:R-:W-:Y:S02]  /*fba0*/  @!P5 PLOP3.LUT P4, PT, P0, PT, PT, 0x80, 0x0 ;  /* 0x000000000000d81c */ /* 0x000fe4000078f070 */
[----:B------:R-:W-:Y:S02]  /*fbb0*/  FSETP.NE.FTZ.AND P0, PT, R24, RZ, PT ;  /* 0x000000ff1800720b */ /* 0x000fe40003f15000 */
[----:B------:R-:W-:Y:S01]  /*fbc0*/  MOV R2, 0x3f800000 ;  /* 0x3f80000000027802 */ /* 0x000fe20000000f00 */
[----:B------:R-:W3:Y:S08]  /*fbd0*/  @P2 MUFU.RCP R4, R25 ;  /* 0x0000001900042308 */ /* 0x000ef00000001000 */
[----:B------:R-:W2:Y:S01]  /*fbe0*/  @P1 MUFU.RCP R0, R21 ;  /* 0x0000001500001308 */ /* 0x000ea20000001000 */
[C---:B-1----:R-:W-:Y:S01]  /*fbf0*/  FMUL.FTZ R144, R3.reuse, R144 ;  /* 0x0000009003907220 */ /* 0x042fe20000410000 */
[C---:B------:R-:W-:Y:S01]  /*fc00*/  FMUL.FTZ R10, R3.reuse, R145 ;  /* 0x00000091030a7220 */ /* 0x040fe20000410000 */
[C---:B------:R-:W-:Y:S01]  /*fc10*/  FMUL.FTZ R148, R3.reuse, R148 ;  /* 0x0000009403947220 */ /* 0x040fe20000410000 */
[C---:B------:R-:W-:Y:S01]  /*fc20*/  FMUL.FTZ R6, R3.reuse, R149 ;  /* 0x0000009503067220 */ /* 0x040fe20000410000 */
[C---:B------:R-:W-:Y:S01]  /*fc30*/  FMUL.FTZ R160, R3.reuse, R160 ;  /* 0x000000a003a07220 */ /* 0x040fe20000410000 */
[C---:B------:R-:W-:Y:S01]  /*fc40*/  FMUL.FTZ R161, R3.reuse, R161 ;  /* 0x000000a103a17220 */ /* 0x040fe20000410000 */
[C---:B------:R-:W-:Y:S01]  /*fc50*/  FMUL.FTZ R164, R3.reuse, R164 ;  /* 0x000000a403a47220 */ /* 0x040fe20000410000 */
[----:B------:R-:W1:Y:S01]  /*fc60*/  @P0 MUFU.RCP R2, R24 ;  /* 0x0000001800020308 */ /* 0x000e620000001000 */
[C---:B---3--:R-:W-:Y:S01]  /*fc70*/  FMUL.FTZ R146, R4.reuse, R146 ;  /* 0x0000009204927220 */ /* 0x048fe20000410000 */
[C---:B------:R-:W-:Y:S01]  /*fc80*/  FMUL.FTZ R9, R4.reuse, R147 ;  /* 0x0000009304097220 */ /* 0x040fe20000410000 */
[C---:B------:R-:W-:Y:S01]  /*fc90*/  FMUL.FTZ R150, R4.reuse, R150 ;  /* 0x0000009604967220 */ /* 0x040fe20000410000 */
[C---:B------:R-:W-:Y:S01]  /*fca0*/  FMUL.FTZ R5, R4.reuse, R151 ;  /* 0x0000009704057220 */ /* 0x040fe20000410000 */
[----:B------:R-:W-:Y:S01]  /*fcb0*/  FMUL.FTZ R13, R3, R165 ;  /* 0x000000a5030d7220 */ /* 0x000fe20000410000 */
[C---:B------:R-:W-:Y:S01]  /*fcc0*/  FMUL.FTZ R162, R4.reuse, R162 ;  /* 0x000000a204a27220 */ /* 0x040fe20000410000 */
[C---:B------:R-:W-:Y:S01]  /*fcd0*/  FMUL.FTZ R17, R4.reuse, R163 ;  /* 0x000000a304117220 */ /* 0x040fe20000410000 */
[C---:B------:R-:W-:Y:S01]  /*fce0*/  FMUL.FTZ R166, R4.reuse, R166 ;  /* 0x000000a604a67220 */ /* 0x040fe20000410000 */
[----:B------:R-:W-:Y:S01]  /*fcf0*/  FMUL.FTZ R12, R4, R167 ;  /* 0x000000a7040c7220 */ /* 0x000fe20000410000 */
[C---:B--2---:R-:W-:Y:S01]  /*fd00*/  FMUL.FTZ R140, R0.reuse, R140 ;  /* 0x0000008c008c7220 */ /* 0x044fe20000410000 */
[C---:B------:R-:W-:Y:S01]  /*fd10*/  FMUL.FTZ R8, R0.reuse, R141 ;  /* 0x0000008d00087220 */ /* 0x040fe20000410000 */
[C---:B------:R-:W-:Y:S01]  /*fd20*/  FMUL.FTZ R152, R0.reuse, R152 ;  /* 0x0000009800987220 */ /* 0x040fe20000410000 */
[C---:B------:R-:W-:Y:S01]  /*fd30*/  FMUL.FTZ R4, R0.reuse, R153 ;  /* 0x0000009900047220 */ /* 0x040fe20000410000 */
[C---:B------:R-:W-:Y:S01]  /*fd40*/  FMUL.FTZ R156, R0.reuse, R156 ;  /* 0x0000009c009c7220 */ /* 0x040fe20000410000 */
[C---:B------:R-:W-:Y:S01]  /*fd50*/  FMUL.FTZ R15, R0.reuse, R157 ;  /* 0x0000009d000f7220 */ /* 0x040fe20000410000 */
[----:B------:R-:W-:Y:S01]  /*fd60*/  FMUL.FTZ R168, R0, R168 ;  /* 0x000000a800a87220 */ /* 0x000fe20000410000 */
[C---:B-1----:R-:W-:Y:S01]  /*fd70*/  FMUL.FTZ R143, R2.reuse, R143 ;  /* 0x0000008f028f7220 */ /* 0x042fe20000410000 */
[C---:B------:R-:W-:Y:S01]  /*fd80*/  FMUL.FTZ R7, R2.reuse, R142 ;  /* 0x0000008e02077220 */ /* 0x040fe20000410000 */
[C---:B------:R-:W-:Y:S01]  /*fd90*/  FMUL.FTZ R155, R2.reuse, R155 ;  /* 0x0000009b029b7220 */ /* 0x040fe20000410000 */
[----:B------:R-:W-:Y:S01]  /*fda0*/  FMUL.FTZ R3, R2, R154 ;  /* 0x0000009a02037220 */ /* 0x000fe20000410000 */
[----:B------:R-:W-:Y:S01]  /*fdb0*/  FMUL.FTZ R19, R0, R169 ;  /* 0x000000a900137220 */ /* 0x000fe20000410000 */
[----:B------:R-:W-:Y:S01]  /*fdc0*/  F2FP.F16.F32.PACK_AB R10, R10, R144 ;  /* 0x000000900a0a723e */ /* 0x000fe200000000ff */
[C---:B------:R-:W-:Y:S01]  /*fdd0*/  FMUL.FTZ R159, R2.reuse, R159 ;  /* 0x0000009f029f7220 */ /* 0x040fe20000410000 */
[----:B------:R-:W-:Y:S01]  /*fde0*/  F2FP.F16.F32.PACK_AB R9, R9, R146 ;  /* 0x000000920909723e */ /* 0x000fe200000000ff */
[----:B------:R-:W-:Y:S01]  /*fdf0*/  FMUL.FTZ R14, R2, R158 ;  /* 0x0000009e020e7220 */ /* 0x000fe20000410000 */
[----:B------:R-:W-:Y:S01]  /*fe00*/  F2FP.F16.F32.PACK_AB R6, R6, R148 ;  /* 0x000000940606723e */ /* 0x000fe200000000ff */
[----:B------:R1:W-:Y:S01]  /*fe10*/  STS [R16], R10 ;  /* 0x0000000a10007388 */ /* 0x0003e20000000800 */
[----:B------:R-:W-:Y:S01]  /*fe20*/  F2FP.F16.F32.PACK_AB R5, R5, R150 ;  /* 0x000000960505723e */ /* 0x000fe200000000ff */
[----:B------:R-:W-:Y:S01]  /*fe30*/  FMUL.FTZ R171, R2, R171 ;  /* 0x000000ab02ab7220 */ /* 0x000fe20000410000 */
[----:B------:R-:W-:Y:S01]  /*fe40*/  IADD3 R0, R16, R27, RZ ;  /* 0x0000001b10007210 */ /* 0x000fe20007ffe0ff */
[----:B------:R-:W-:Y:S01]  /*fe50*/  STS [R16+0x200], R9 ;  /* 0x0002000910007388 */ /* 0x000fe20000000800 */
[----:B------:R-:W-:Y:S01]  /*fe60*/  F2FP.F16.F32.PACK_AB R8, R8, R140 ;  /* 0x0000008c0808723e */ /* 0x000fe200000000ff */
[----:B------:R-:W-:Y:S01]  /*fe70*/  FMUL.FTZ R18, R2, R170 ;  /* 0x000000aa02127220 */ /* 0x000fe20000410000 */
[----:B------:R-:W-:Y:S01]  /*fe80*/  F2FP.F16.F32.PACK_AB R7, R143, R7 ;  /* 0x000000078f07723e */ /* 0x000fe200000000ff */
[----:B------:R2:W-:Y:S01]  /*fe90*/  STS [R0], R6 ;  /* 0x0000000600007388 */ /* 0x0005e20000000800 */
[----:B------:R-:W-:Y:S01]  /*fea0*/  F2FP.F16.F32.PACK_AB R4, R4, R152 ;  /* 0x000000980404723e */ /* 0x000fe200000000ff */
[----:B----4-:R-:W3:Y:S01]  /*feb0*/  @P4 LDC R11, c[0x0][0x2e4] ;  /* 0x0000b900ff0b4b82 */ /* 0x010ee20000000800 */
[----:B------:R-:W-:Y:S01]  /*fec0*/  F2FP.F16.F32.PACK_AB R3, R155, R3 ;  /* 0x000000039b03723e */ /* 0x000fe200000000ff */
[----:B------:R-:W-:Y:S01]  /*fed0*/  STS [R0+0x200], R5 ;  /* 0x0002000500007388 */ /* 0x000fe20000000800 */
[----:B------:R-:W-:-:S02]  /*fee0*/  F2FP.F16.F32.PACK_AB R2, R161, R160 ;  /* 0x000000a0a102723e */ /* 0x000fc400000000ff */
[----:B------:R-:W-:Y:S01]  /*fef0*/  F2FP.F16.F32.PACK_AB R17, R17, R162 ;  /* 0x000000a21111723e */ /* 0x000fe200000000ff */
[----:B------:R-:W-:Y:S01]  /*ff00*/  STS [R16+0x1000], R8 ;  /* 0x0010000810007388 */ /* 0x000fe20000000800 */
[----:B------:R-:W-:Y:S02]  /*ff10*/  F2FP.F16.F32.PACK_AB R13, R13, R164 ;  /* 0x000000a40d0d723e */ /* 0x000fe400000000ff */
[----:B------:R-:W-:Y:S01]  /*ff20*/  F2FP.F16.F32.PACK_AB R12, R12, R166 ;  /* 0x000000a60c0c723e */ /* 0x000fe200000000ff */
[----:B------:R4:W-:Y:S01]  /*ff30*/  STS [R16+0x1200], R7 ;  /* 0x0012000710007388 */ /* 0x0009e20000000800 */
[----:B------:R-:W-:Y:S02]  /*ff40*/  F2FP.F16.F32.PACK_AB R15, R15, R156 ;  /* 0x0000009c0f0f723e */ /* 0x000fe400000000ff */
[----:B------:R-:W-:Y:S01]  /*ff50*/  F2FP.F16.F32.PACK_AB R14, R159, R14 ;  /* 0x0000000e9f0e723e */ /* 0x000fe200000000ff */
[----:B------:R4:W-:Y:S01]  /*ff60*/  STS [R0+0x1000], R4 ;  /* 0x0010000400007388 */ /* 0x0009e20000000800 */
[----:B------:R-:W-:Y:S01]  /*ff70*/  F2FP.F16.F32.PACK_AB R19, R19, R168 ;  /* 0x000000a81313723e */ /* 0x000fe200000000ff */
[----:B-1----:R-:W3:Y:S01]  /*ff80*/  @!P5 LDC R10, c[0x0][0x270] ;  /* 0x00009c00ff0adb82 */ /* 0x002ee20000000800 */
[----:B------:R-:W-:Y:S01]  /*ff90*/  F2FP.F16.F32.PACK_AB R18, R171, R18 ;  /* 0x00000012ab12723e */ /* 0x000fe200000000ff */
[----:B------:R1:W-:Y:S04]  /*ffa0*/  STS [R0+0x1200], R3 ;  /* 0x0012000300007388 */ /* 0x0003e80000000800 */
[----:B------:R1:W-:Y:S02]  /*ffb0*/  STS [R20], R2 ;  /* 0x0000000214007388 */ /* 0x0003e40000000800 */
[----:B--2---:R-:W2:Y:S02]  /*ffc0*/  @P5 LDC R6, c[0x0][0x2c0] ;  /* 0x0000b000ff065b82 */ /* 0x004ea40000000800 */
[----:B------:R-:W-:Y:S06]  /*ffd0*/  STS [R20+0x200], R17 ;  /* 0x0002001114007388 */ /* 0x000fec0000000800 */
[----:B------:R-:W2:Y:S01]  /*ffe0*/  @P3 LDC R9, c[0x0][0x2e8] ;  /* 0x0000ba00ff093b82 */ /* 0x000ea20000000800 */
[----:B----4-:R-:W4:Y:S07]  /*fff0*/  S2R R16, SR_CTAID.Y ;  /* 0x0000000000107919 */ /* 0x010f2e0000002600 */
[----:B------:R-:W2:Y:S01]  /*10000*/  @P5 LDC.64 R4, c[0x0][0x2c0] ;  /* 0x0000b000ff045b82 */ /* 0x000ea20000000a00 */
[----:B-1----:R-:W-:Y:S01]  /*10010*/  IMAD.IADD R0, R27, 0x1, R20 ;  /* 0x000000011b007824 */ /* 0x002fe200078e0214 */
[----:B------:R1:W2:Y:S01]  /*10020*/  @P2 MUFU.LG2 R3, R25 ;  /* 0x0000001900032308 */ /* 0x0002a20000000c00 */
[----:B------:R-:W2:Y:S01]  /*10030*/  S2R R27, SR_TID.X ;  /* 0x00000000001b7919 */ /* 0x000ea20000002100 */
[----:B------:R-:W-:-:S04]  /*10040*/  @P5 MOV R2, 0x1 ;  /* 0x0000000100025802 */ /* 0x000fc80000000f00 */
[----:B------:R-:W2:Y:S01]  /*10050*/  @P2 LDC R8, c[0x0][0x2e8] ;  /* 0x0000ba00ff082b82 */ /* 0x000ea20000000800 */
[----:B------:R4:W-:Y:S01]  /*10060*/  STS [R0], R13 ;  /* 0x0000000d00007388 */ /* 0x0009e20000000800 */
[----:B---3--:R-:W-:Y:S01]  /*10070*/  @!P5 IMAD R2, R11, R10, RZ ;  /* 0x0000000a0b02d224 */ /* 0x008fe200078e02ff */
[----:B------:R-:W-:Y:S01]  /*10080*/  @!P5 MOV R6, 0x1 ;  /* 0x000000010006d802 */ /* 0x000fe20000000f00 */
[----:B------:R3:W-:Y:S01]  /*10090*/  @P0 MUFU.LG2 R10, R24 ;  /* 0x00000018000a0308 */ /* 0x0007e20000000c00 */
[----:B------:R-:W-:Y:S04]  /*100a0*/  STS [R0+0x200], R12 ;  /* 0x0002000c00007388 */ /* 0x000fe80000000800 */
[----:B------:R2:W-:Y:S04]  /*100b0*/  STS [R20+0x1000], R15 ;  /* 0x0010000f14007388 */ /* 0x0005e80000000800 */
[----:B------:R2:W-:Y:S01]  /*100c0*/  STS [R20+0x1200], R14 ;  /* 0x0012000e14007388 */ /* 0x0005e20000000800 */
[----:B-1----:R-:W-:-:S03]  /*100d0*/  IMAD.MOV.U32 R25, RZ, RZ, 0x7f800000 ;  /* 0x7f800000ff197424 */ /* 0x002fc600078e00ff */
[----:B------:R-:W-:Y:S01]  /*100e0*/  STS [R0+0x1000], R19 ;  /* 0x0010001300007388 */ /* 0x000fe20000000800 */
[----:B----4-:R-:W-:-:S03]  /*100f0*/  IMAD R2, R16, R2, RZ ;  /* 0x0000000210027224 */ /* 0x010fc600078e02ff */
[----:B------:R1:W-:Y:S01]  /*10100*/  STS [R0+0x1200], R18 ;  /* 0x0012001200007388 */ /* 0x0003e20000000800 */
[----:B---3--:R-:W-:Y:S02]  /*10110*/  MOV R24, 0x7f800000 ;  /* 0x7f80000000187802 */ /* 0x008fe40000000f00 */
[----:B------:R-:W-:Y:S01]  /*10120*/  SEL R2, R2, RZ, !P6 ;  /* 0x000000ff02027207 */ /* 0x000fe20007000000 */
[----:B------:R-:W-:Y:S06]  /*10130*/  BAR.SYNC.DEFER_BLOCKING 0x0 ;  /* 0x0000000000007b1d */ /* 0x000fec0000010000 */
[----:B------:R3:W4:Y:S02]  /*10140*/  @P3 MUFU.LG2 R13, R26 ;  /* 0x0000001a000d3308 */ /* 0x0007240000000c00 */
[----:B--2---:R-:W2:Y:S01]  /*10150*/  @P1 LDC R15, c[0x0][0x2e8] ;  /* 0x0000ba00ff0f1b82 */ /* 0x004ea20000000800 */
[----:B------:R-:W-:-:S05]  /*10160*/  MOV R20, 0x7f800000 ;  /* 0x7f80000000147802 */ /* 0x000fca0000000f00 */
[----:B------:R-:W4:Y:S02]  /*10170*/  @P1 MUFU.LG2 R12, R21 ;  /* 0x00000015000c1308 */ /* 0x000f240000000c00 */
[----:B------:R-:W2:Y:S01]  /*10180*/  @P0 LDC R14, c[0x0][0x2e8] ;  /* 0x0000ba00ff0e0b82 */ /* 0x000ea20000000800 */
[----:B-1----:R-:W-:Y:S02]  /*10190*/  LOP3.LUT R0, R31, 0xffffffe0, RZ, 0xc0, !PT ;  /* 0xffffffe01f007812 */ /* 0x002fe400078ec0ff */
[----:B---3--:R-:W-:Y:S01]  /*101a0*/  SHF.R.S32.HI R26, RZ, 0x1f, R27 ;  /* 0x0000001fff1a7819 */ /* 0x008fe2000001141b */
[----:B------:R1:W3:Y:S01]  /*101b0*/  LDS.128 R32, [R226+0x1800] ;  /* 0x00180000e2207984 */ /* 0x0002e20000000c00 */
[----:B------:R-:W-:Y:S01]  /*101c0*/  IADD3 R7, -R0, R36, RZ ;  /* 0x0000002400077210 */ /* 0x000fe20007ffe1ff */
[----:B------:R-:W-:Y:S01]  /*101d0*/  @P5 IMAD R0, R5, R4, RZ ;  /* 0x0000000405005224 */ /* 0x000fe200078e02ff */
[----:B------:R-:W-:Y:S01]  /*101e0*/  @!P5 MOV R0, R11 ;  /* 0x0000000b0000d202 */ /* 0x000fe20000000f00 */
[----:B------:R-:W-:Y:S01]  /*101f0*/  @P2 FMUL.FTZ R4, R3, 0.69314718246459960938 ;  /* 0x3f31721803042820 */ /* 0x000fe20000410000 */
[----:B------:R-:W-:Y:S01]  /*10200*/  LOP3.LUT P4, RZ, R7, 0x3, RZ, 0xc0, !PT ;  /* 0x0000000307ff7812 */ /* 0x000fe2000788c0ff */
[----:B------:R-:W-:-:S02]  /*10210*/  IMAD R3, R6, UR4, RZ ;  /* 0x0000000406037c24 */ /* 0x000fc4000f8e02ff */
[----:B----4-:R-:W-:Y:S01]  /*10220*/  @P3 FMUL.FTZ R5, R13, 0.69314718246459960938 ;  /* 0x3f3172180d053820 */ /* 0x010fe20000410000 */
[----:B------:R-:W-:Y:S02]  /*10230*/  IMAD R0, R37, R0, R2 ;  /* 0x0000000025007224 */ /* 0x000fe400078e0202 */
[----:B------:R-:W-:Y:S01]  /*10240*/  @P2 FFMA.FTZ R25, R137, R8, R4 ;  /* 0x0000000889192223 */ /* 0x000fe20000010004 */
[----:B------:R-:W-:Y:S01]  /*10250*/  @P1 FMUL.FTZ R4, R12, 0.69314718246459960938 ;  /* 0x3f3172180c041820 */ /* 0x000fe20000410000 */
[----:B------:R-:W-:Y:S01]  /*10260*/  SHF.L.U32 R3, R3, 0x7, RZ ;  /* 0x0000000703037819 */ /* 0x000fe200000006ff */
[----:B------:R-:W-:Y:S01]  /*10270*/  @P3 FFMA.FTZ R24, R138, R9, R5 ;  /* 0x000000098a183223 */ /* 0x000fe20000010005 */
[----:B------:R-:W-:Y:S01]  /*10280*/  @P0 FMUL.FTZ R2, R10, 0.69314718246459960938 ;  /* 0x3f3172180a020820 */ /* 0x000fe20000410000 */
[----:B------:R-:W-:Y:S01]  /*10290*/  MOV R21, 0x7f800000 ;  /* 0x7f80000000157802 */ /* 0x000fe20000000f00 */
[----:B--2---:R-:W-:Y:S01]  /*102a0*/  @P1 FFMA.FTZ R21, R136, R15, R4 ;  /* 0x0000000f88151223 */ /* 0x004fe20000010004 */
[----:B------:R-:W-:Y:S01]  /*102b0*/  IADD3 R7, P3, P2, R3, R22, R0 ;  /* 0x0000001603077210 */ /* 0x000fe20007a7e000 */
[----:B------:R-:W-:Y:S01]  /*102c0*/  @P0 FFMA.FTZ R20, R84, R14, R2 ;  /* 0x0000000e54140223 */ /* 0x000fe20000010002 */
[----:B------:R-:W-:-:S02]  /*102d0*/  SHF.R.S32.HI R5, RZ, 0x1f, R3 ;  /* 0x0000001fff057819 */ /* 0x000fc40000011403 */
[----:B------:R-:W-:-:S04]  /*102e0*/  SHF.R.S32.HI R0, RZ, 0x1f, R0 ;  /* 0x0000001fff007819 */ /* 0x000fc80000011400 */
[----:B------:R-:W-:Y:S01]  /*102f0*/  IADD3.X R9, R5, R23, R0, P3, P2 ;  /* 0x0000001705097210 */ /* 0x000fe20001fe4400 */
[----:B-1-3--:R-:W-:Y:S06]  /*10300*/  @P4 BRA `(.L_x_31) ;  /* 0x0000000000a44947 */ /* 0x00afec0003800000 */
[----:B------:R-:W2:Y:S01]  /*10310*/  LDL.LU R39, [R1+0x110] ;  /* 0x0001100001277983 */ /* 0x000ea20000300800 */
[----:B------:R-:W-:-:S04]  /*10320*/  SHF.R.S32.HI R0, RZ, 0x1f, R28 ;  /* 0x0000001fff007819 */ /* 0x000fc8000001141c */
[----:B------:R-:W-:-:S04]  /*10330*/  LEA.HI R0, R0, R28, RZ, 0x2 ;  /* 0x0000001c00007211 */ /* 0x000fc800078f10ff */
[----:B------:R-:W-:-:S05]  /*10340*/  LOP3.LUT R0, R0, 0xffffffc, RZ, 0xc0, !PT ;  /* 0x0ffffffc00007812 */ /* 0x000fca00078ec0ff */
[----:B------:R-:W-:-:S04]  /*10350*/  IMAD.IADD R0, R28, 0x1, -R0 ;  /* 0x000000011c007824 */ /* 0x000fc800078e0a00 */
[----:B--2---:R-:W-:-:S04]  /*10360*/  IMAD R0, R0, 0x10, R39 ;  /* 0x0000001000007824 */ /* 0x004fc800078e0227 */
[C---:B------:R-:W-:Y:S01]  /*10370*/  VIADD R2, R0.reuse, 0x8 ;  /* 0x0000000800027836 */ /* 0x040fe20000000000 */
[CC--:B-----5:R-:W-:Y:S01]  /*10380*/  ISETP.GE.AND P3, PT, R0.reuse, R38.reuse, PT ;  /* 0x000000260000720c */ /* 0x0e0fe20003f66270 */
[C---:B------:R-:W-:Y:S02]  /*10390*/  VIADD R3, R0.reuse, 0x40 ;  /* 0x0000004000037836 */ /* 0x040fe40000000000 */
[----:B------:R-:W-:Y:S01]  /*103a0*/  VIADD R5, R0, 0x48 ;  /* 0x0000004800057836 */ /* 0x000fe20000000000 */
[-C--:B------:R-:W-:Y:S02]  /*103b0*/  ISETP.GE.AND P2, PT, R2, R38.reuse, PT ;  /* 0x000000260200720c */ /* 0x080fe40003f46270 */
[-C--:B------:R-:W-:Y:S02]  /*103c0*/  ISETP.GE.AND P1, PT, R3, R38.reuse, PT ;  /* 0x000000260300720c */ /* 0x080fe40003f26270 */
[----:B------:R-:W-:-:S05]  /*103d0*/  ISETP.GE.AND P0, PT, R5, R38, PT ;  /* 0x000000260500720c */ /* 0x000fca0003f06270 */
[----:B------:R-:W1:Y:S01]  /*103e0*/  @!P3 LDC.64 R14, c[0x0][0x2b0] ;  /* 0x0000ac00ff0ebb82 */ /* 0x000e620000000a00 */
[----:B------:R-:W-:-:S03]  /*103f0*/  @!P3 IMAD R4, R0, R6, RZ ;  /* 0x000000060004b224 */ /* 0x000fc600078e02ff */
[-C--:B------:R-:W-:Y:S02]  /*10400*/  @!P2 IMAD R2, R2, R6.reuse, RZ ;  /* 0x000000060202a224 */ /* 0x080fe400078e02ff */
[-C--:B------:R-:W-:Y:S01]  /*10410*/  @!P1 IMAD R0, R3, R6.reuse, RZ ;  /* 0x0000000603009224 */ /* 0x080fe200078e02ff */
[-C--:B------:R-:W-:Y:S01]  /*10420*/  @!P3 IADD3 R10, P4, R4, R7.reuse, RZ ;  /* 0x00000007040ab210 */ /* 0x080fe20007f9e0ff */
[----:B------:R-:W2:Y:S01]  /*10430*/  @!P2 LDC.64 R16, c[0x0][0x2b0] ;  /* 0x0000ac00ff10ab82 */ /* 0x000ea20000000a00 */
[----:B------:R-:W-:Y:S01]  /*10440*/  @!P0 IMAD R5, R5, R6, RZ ;  /* 0x0000000605058224 */ /* 0x000fe200078e02ff */
[----:B------:R-:W-:Y:S02]  /*10450*/  @!P2 IADD3 R3, P5, R2, R7, RZ ;  /* 0x000000070203a210 */ /* 0x000fe40007fbe0ff */
[----:B------:R-:W-:Y:S02]  /*10460*/  @!P3 LEA.HI.X.SX32 R4, R4, R9, 0x1, P4 ;  /* 0x000000090404b211 */ /* 0x000fe400020f0eff */
[----:B------:R-:W-:-:S02]  /*10470*/  @!P1 IADD3 R12, P4, R0, R7, RZ ;  /* 0x00000007000c9210 */ /* 0x000fc40007f9e0ff */
[----:B------:R-:W3:Y:S01]  /*10480*/  @!P1 LDC.64 R18, c[0x0][0x2b0] ;  /* 0x0000ac00ff129b82 */ /* 0x000ee20000000a00 */
[C---:B------:R-:W-:Y:S02]  /*10490*/  @!P0 IADD3 R11, P6, R5.reuse, R7, RZ ;  /* 0x00000007050b8210 */ /* 0x040fe40007fde0ff */
[-C--:B------:R-:W-:Y:S02]  /*104a0*/  @!P2 LEA.HI.X.SX32 R2, R2, R9.reuse, 0x1, P5 ;  /* 0x000000090202a211 */ /* 0x080fe400028f0eff */
[-C--:B------:R-:W-:Y:S02]  /*104b0*/  @!P1 LEA.HI.X.SX32 R13, R0, R9.reuse, 0x1, P4 ;  /* 0x00000009000d9211 */ /* 0x080fe400020f0eff */
[----:B------:R-:W-:Y:S01]  /*104c0*/  @!P0 LEA.HI.X.SX32 R0, R5, R9, 0x1, P6 ;  /* 0x0000000905008211 */ /* 0x000fe200030f0eff */
[----:B------:R-:W4:Y:S01]  /*104d0*/  @!P0 LDC.64 R22, c[0x0][0x2b0] ;  /* 0x0000ac00ff168b82 */ /* 0x000f220000000a00 */
[----:B-1----:R-:W-:-:S04]  /*104e0*/  @!P3 LEA R8, P5, R10, R14, 0x2 ;  /* 0x0000000e0a08b211 */ /* 0x002fc800078a10ff */
[----:B------:R-:W-:Y:S02]  /*104f0*/  @!P3 LEA.HI.X R9, R10, R15, R4, 0x2, P5 ;  /* 0x0000000f0a09b211 */ /* 0x000fe400028f1404 */
[----:B--2---:R-:W-:-:S03]  /*10500*/  @!P2 LEA R6, P4, R3, R16, 0x2 ;  /* 0x000000100306a211 */ /* 0x004fc600078810ff */
[----:B------:R1:W-:Y:S01]  /*10510*/  @!P3 STG.E desc[UR12][R8.64], R24 ;  /* 0x000000180800b986 */ /* 0x0003e2000c10190c */
[----:B------:R-:W-:Y:S02]  /*10520*/  @!P2 LEA.HI.X R7, R3, R17, R2, 0x2, P4 ;  /* 0x000000110307a211 */ /* 0x000fe400020f1402 */
[----:B---3--:R-:W-:-:S03]  /*10530*/  @!P1 LEA R4, P5, R12, R18, 0x2 ;  /* 0x000000120c049211 */ /* 0x008fc600078a10ff */
[----:B------:R1:W-:Y:S01]  /*10540*/  @!P2 STG.E desc[UR12][R6.64], R25 ;  /* 0x000000190600a986 */ /* 0x0003e2000c10190c */
[----:B------:R-:W-:Y:S02]  /*10550*/  @!P1 LEA.HI.X R5, R12, R19, R13, 0x2, P5 ;  /* 0x000000130c059211 */ /* 0x000fe400028f140d */
[----:B----4-:R-:W-:-:S03]  /*10560*/  @!P0 LEA R2, P4, R11, R22, 0x2 ;  /* 0x000000160b028211 */ /* 0x010fc600078810ff */
[----:B------:R1:W-:Y:S01]  /*10570*/  @!P1 STG.E desc[UR12][R4.64], R21 ;  /* 0x0000001504009986 */ /* 0x0003e2000c10190c */
[----:B------:R-:W-:-:S05]  /*10580*/  @!P0 LEA.HI.X R3, R11, R23, R0, 0x2, P4 ;  /* 0x000000170b038211 */ /* 0x000fca00020f1400 */
[----:B------:R1:W-:Y:S04]  /*10590*/  @!P0 STG.E desc[UR12][R2.64], R20 ;  /* 0x0000001402008986 */ /* 0x0003e8000c10190c */
.L_x_31:
[----:B------:R-:W-:Y:S05]  /*105a0*/  BSYNC B0 ;  /* 0x0000000000007941 */ /* 0x000fea0003800000 */
.L_x_30:
[----:B-1----:R-:W2:Y:S01]  /*105b0*/  LDL.LU R4, [R1+0x10c] ;  /* 0x00010c0001047983 */ /* 0x002ea20000300800 */
[----:B------:R-:W-:Y:S01]  /*105c0*/  LEA.HI R0, R26, R27, RZ, 0x2 ;  /* 0x0000001b1a007211 */ /* 0x000fe200078f10ff */
[----:B------:R-:W-:Y:S02]  /*105d0*/  ULDC.64 UR4, c[0x0][0x2a0] ;  /* 0x0000a80000047ab9 */ /* 0x000fe40000000a00 */
[----:B------:R-:W3:Y:S04]  /*105e0*/  LDL.LU.64 R8, [R1+0xf0] ;  /* 0x0000f00001087983 */ /* 0x000ee80000300a00 */
[----:B------:R-:W4:Y:S04]  /*105f0*/  LDL.LU R7, [R1+0x108] ;  /* 0x0001080001077983 */ /* 0x000f280000300800 */
[----:B------:R-:W4:Y:S04]  /*10600*/  LDL.LU R5, [R1+0xe8] ;  /* 0x0000e80001057983 */ /* 0x000f280000300800 */
[----:B------:R1:W5:Y:S01]  /*10610*/  LDL.64 R10, [R1+0x18] ;  /* 0x00001800010a7983 */ /* 0x0003620000100a00 */
[----:B------:R-:W-:Y:S01]  /*10620*/  SHF.R.S32.HI R0, RZ, 0x2, R0 ;  /* 0x00000002ff007819 */ /* 0x000fe20000011400 */
[----:B------:R-:W-:Y:S02]  /*10630*/  BSSY B0, `(.L_x_32) ;  /* 0x0000018000007945 */ /* 0x000fe40003800000 */
[----:B------:R1:W1:Y:S01]  /*10640*/  LDS.128 R12, [R226] ;  /* 0x00000000e20c7984 */ /* 0x0002620000000c00 */
[----:B--2--5:R-:W-:-:S02]  /*10650*/  ISETP.GE.AND P1, PT, R4, R38, PT ;  /* 0x000000260400720c */ /* 0x024fc40003f26270 */
[----:B------:R-:W-:Y:S02]  /*10660*/  SHF.R.S32.HI R4, RZ, 0x1f, R37 ;  /* 0x0000001fff047819 */ /* 0x000fe40000011425 */
[----:B---3--:R-:W-:-:S03]  /*10670*/  IADD3 R2, P0, R8, R29, RZ ;  /* 0x0000001d08027210 */ /* 0x008fc60007f1e0ff */
[----:B------:R-:W-:Y:S01]  /*10680*/  IMAD R4, R4, UR4, RZ ;  /* 0x0000000404047c24 */ /* 0x000fe2000f8e02ff */
[-C--:B----4-:R-:W-:Y:S01]  /*10690*/  ISETP.GE.AND P2, PT, R7, R38.reuse, PT ;  /* 0x000000260700720c */ /* 0x090fe20003f46270 */
[----:B------:R-:W-:Y:S01]  /*106a0*/  IMAD.X R3, R9, 0x1, R30, P0 ;  /* 0x0000000109037824 */ /* 0x000fe200000e061e */
[-C--:B------:R-:W-:Y:S01]  /*106b0*/  ISETP.GE.AND P0, PT, R0, R38.reuse, PT ;  /* 0x000000260000720c */ /* 0x080fe20003f06270 */
[----:B------:R-:W-:Y:S01]  /*106c0*/  IMAD R0, R37, UR5, R4 ;  /* 0x0000000525007c24 */ /* 0x000fe2000f8e0204 */
[----:B------:R-:W-:Y:S01]  /*106d0*/  ISETP.GE.AND P3, PT, R5, R38, PT ;  /* 0x000000260500720c */ /* 0x000fe20003f66270 */
[----:B------:R-:W-:-:S04]  /*106e0*/  IMAD.WIDE.U32 R8, R37, UR4, R2 ;  /* 0x0000000425087c25 */ /* 0x000fc8000f8e0002 */
[----:B------:R-:W-:-:S06]  /*106f0*/  IMAD.IADD R7, R9, 0x1, R0 ;  /* 0x0000000109077824 */ /* 0x000fcc00078e0200 */
[----:B-1----:R-:W-:Y:S05]  /*10700*/  @P0 BRA `(.L_x_33) ;  /* 0x0000000000280947 */ /* 0x002fea0003800000 */
[----:B------:R-:W-:Y:S01]  /*10710*/  ULDC.64 UR4, c[0x0][0x298] ;  /* 0x0000a60000047ab9 */ /* 0x000fe20000000a00 */
[----:B------:R-:W-:Y:S01]  /*10720*/  MOV R6, R8 ;  /* 0x0000000800067202 */ /* 0x000fe20000000f00 */
[----:B------:R-:W-:-:S04]  /*10730*/  IMAD R0, R11, UR4, RZ ;  /* 0x000000040b007c24 */ /* 0x000fc8000f8e02ff */
[----:B------:R-:W-:-:S04]  /*10740*/  IMAD.WIDE.U32 R2, R10, UR4, R6 ;  /* 0x000000040a027c25 */ /* 0x000fc8000f8e0006 */
[----:B------:R-:W-:Y:S01]  /*10750*/  IMAD R0, R10, UR5, R0 ;  /* 0x000000050a007c24 */ /* 0x000fe2000f8e0200 */
[----:B------:R-:W-:Y:S02]  /*10760*/  ULDC.64 UR4, c[0x0][0x280] ;  /* 0x0000a00000047ab9 */ /* 0x000fe40000000a00 */
[----:B------:R-:W-:Y:S02]  /*10770*/  LEA R4, P0, R2, UR4, 0x1 ;  /* 0x0000000402047c11 */ /* 0x000fe4000f8008ff */
[----:B------:R-:W-:-:S04]  /*10780*/  IADD3 R0, R3, R0, RZ ;  /* 0x0000000003007210 */ /* 0x000fc80007ffe0ff */
[----:B------:R-:W-:-:S05]  /*10790*/  LEA.HI.X R5, R2, UR5, R0, 0x1, P0 ;  /* 0x0000000502057c11 */ /* 0x000fca00080f0c00 */
[----:B------:R1:W-:Y:S02]  /*107a0*/  STG.E.128 desc[UR12][R4.64], R12 ;  /* 0x0000000c04007986 */ /* 0x0003e4000c101d0c */
.L_x_33:
[----:B------:R-:W-:Y:S05]  /*107b0*/  BSYNC B0 ;  /* 0x0000000000007941 */ /* 0x000fea0003800000 */
.L_x_32:
[----:B-1----:R1:W2:Y:S01]  /*107c0*/  LDS.128 R12, [R226+0x800] ;  /* 0x00080000e20c7984 */ /* 0x0022a20000000c00 */
[----:B------:R-:W-:Y:S04]  /*107d0*/  BSSY B0, `(.L_x_34) ;  /* 0x000000f000007945 */ /* 0x000fe80003800000 */
[----:B------:R-:W-:Y:S05]  /*107e0*/  @P1 BRA `(.L_x_35) ;  /* 0x0000000000341947 */ /* 0x000fea0003800000 */
[----:B------:R-:W-:Y:S01]  /*107f0*/  IADD3 R0, P0, R10, 0x20, RZ ;  /* 0x000000200a007810 */ /* 0x000fe20007f1e0ff */
[----:B------:R-:W-:Y:S01]  /*10800*/  ULDC.64 UR4, c[0x0][0x298] ;  /* 0x0000a60000047ab9 */ /* 0x000fe20000000a00 */
[----:B------:R-:W-:-:S03]  /*10810*/  MOV R3, R7 ;  /* 0x0000000700037202 */ /* 0x000fc60000000f00 */
[----:B------:R-:W-:-:S04]  /*10820*/  IMAD.X R2, RZ, RZ, R11, P0 ;  /* 0x000000ffff027224 */ /* 0x000fc800000e060b */
[----:B------:R-:W-:Y:S02]  /*10830*/  IMAD R4, R2, UR4, RZ ;  /* 0x0000000402047c24 */ /* 0x000fe4000f8e02ff */
[----:B------:R-:W-:-:S04]  /*10840*/  IMAD.MOV.U32 R2, RZ, RZ, R8 ;  /* 0x000000ffff027224 */ /* 0x000fc800078e0008 */
[----:B------:R-:W-:-:S04]  /*10850*/  IMAD.WIDE.U32 R2, R0, UR4, R2 ;  /* 0x0000000400027c25 */ /* 0x000fc8000f8e0002 */
[----:B------:R-:W-:Y:S01]  /*10860*/  IMAD R0, R0, UR5, R4 ;  /* 0x0000000500007c24 */ /* 0x000fe2000f8e0204 */
[----:B------:R-:W-:Y:S02]  /*10870*/  ULDC.64 UR4, c[0x0][0x280] ;  /* 0x0000a00000047ab9 */ /* 0x000fe40000000a00 */
[----:B------:R-:W-:Y:S02]  /*10880*/  LEA R4, P0, R2, UR4, 0x1 ;  /* 0x0000000402047c11 */ /* 0x000fe4000f8008ff */
[----:B------:R-:W-:-:S04]  /*10890*/  IADD3 R0, R3, R0, RZ ;  /* 0x0000000003007210 */ /* 0x000fc80007ffe0ff */
[----:B------:R-:W-:-:S05]  /*108a0*/  LEA.HI.X R5, R2, UR5, R0, 0x1, P0 ;  /* 0x0000000502057c11 */ /* 0x000fca00080f0c00 */
[----:B--2---:R3:W-:Y:S02]  /*108b0*/  STG.E.128 desc[UR12][R4.64], R12 ;  /* 0x0000000c04007986 */ /* 0x0047e4000c101d0c */
.L_x_35:
[----:B------:R-:W-:Y:S05]  /*108c0*/  BSYNC B0 ;  /* 0x0000000000007941 */ /* 0x000fea0003800000 */
.L_x_34:
[----:B--23--:R2:W3:Y:S01]  /*108d0*/  LDS.128 R12, [R226+0x1000] ;  /* 0x00100000e20c7984 */ /* 0x00c4e20000000c00 */
        /* <DEDUP_REMOVED lines=14> */
[----:B---3--:R4:W-:Y:S02]  /*109c0*/  STG.E.128 desc[UR12][R4.64], R12 ;  /* 0x0000000c04007986 */ /* 0x0089e4000c101d0c */
.L_x_37:
[----:B------:R-:W-:Y:S05]  /*109d0*/  BSYNC B0 ;  /* 0x0000000000007941 */ /* 0x000fea0003800000 */
.L_x_36:
[----:B------:R-:W-:Y:S05]  /*109e0*/  @P3 EXIT ;  /* 0x000000000000394d */ /* 0x000fea0003800000 */
[----:B------:R-:W-:Y:S01]  /*109f0*/  IADD3 R6, P0, R10, 0x60, RZ ;  /* 0x000000600a067810 */ /* 0x000fe20007f1e0ff */
[----:B------:R-:W-:Y:S01]  /*10a00*/  ULDC.64 UR4, c[0x0][0x298] ;  /* 0x0000a60000047ab9 */ /* 0x000fe20000000a00 */
[----:B------:R-:W-:Y:S01]  /*10a10*/  MOV R3, R7 ;  /* 0x0000000700037202 */ /* 0x000fe20000000f00 */
[----:B------:R-:W-:Y:S02]  /*10a20*/  IMAD.MOV.U32 R2, RZ, RZ, R8 ;  /* 0x000000ffff027224 */ /* 0x000fe400078e0008 */
[----:B------:R-:W-:Y:S02]  /*10a30*/  IMAD.X R0, RZ, RZ, R11, P0 ;  /* 0x000000ffff007224 */ /* 0x000fe400000e060b */
[----:B----4-:R-:W-:-:S04]  /*10a40*/  IMAD.WIDE.U32 R4, R6, UR4, R2 ;  /* 0x0000000406047c25 */ /* 0x010fc8000f8e0002 */
[----:B------:R-:W-:-:S04]  /*10a50*/  IMAD R0, R0, UR4, RZ ;  /* 0x0000000400007c24 */ /* 0x000fc8000f8e02ff */
[----:B------:R-:W-:Y:S01]  /*10a60*/  IMAD R0, R6, UR5, R0 ;  /* 0x0000000506007c24 */ /* 0x000fe2000f8e0200 */
[----:B------:R-:W-:Y:S02]  /*10a70*/  ULDC.64 UR4, c[0x0][0x280] ;  /* 0x0000a00000047ab9 */ /* 0x000fe40000000a00 */
[----:B------:R-:W-:Y:S02]  /*10a80*/  LEA R2, P0, R4, UR4, 0x1 ;  /* 0x0000000404027c11 */ /* 0x000fe4000f8008ff */
[----:B------:R-:W-:-:S04]  /*10a90*/  IADD3 R0, R5, R0, RZ ;  /* 0x0000000005007210 */ /* 0x000fc80007ffe0ff */
[----:B------:R-:W-:-:S05]  /*10aa0*/  LEA.HI.X R3, R4, UR5, R0, 0x1, P0 ;  /* 0x0000000504037c11 */ /* 0x000fca00080f0c00 */
[----:B------:R-:W-:Y:S01]  /*10ab0*/  STG.E.128 desc[UR12][R2.64], R32 ;  /* 0x0000002002007986 */ /* 0x000fe2000c101d0c */
[----:B------:R-:W-:Y:S05]  /*10ac0*/  EXIT ;  /* 0x000000000000794d */ /* 0x000fea0003800000 */
.L_x_17:
[----:B------:R-:W3:Y:S01]  /*10ad0*/  LDL.LU R13, [R1+0x20] ;  /* 0x00002000010d7983 */ /* 0x000ee20000300800 */
[----:B------:R-:W1:Y:S01]  /*10ae0*/  LDC.U8 R0, c[0x0][0x3d9] ;  /* 0x0000f640ff007b82 */ /* 0x000e620000000000 */
[----:B------:R-:W-:Y:S01]  /*10af0*/  SHF.R.S32.HI R11, RZ, 0x1f, R183 ;  /* 0x0000001fff0b7819 */ /* 0x000fe200000114b7 */
[----:B------:R-:W-:Y:S01]  /*10b00*/  ULDC.64 UR4, c[0x0][0x2a0] ;  /* 0x0000a80000047ab9 */ /* 0x000fe20000000a00 */
[----:B------:R-:W-:Y:S01]  /*10b10*/  CS2R R14, SRZ ;  /* 0x00000000000e7805 */ /* 0x000fe2000001ff00 */
[----:B------:R-:W-:Y:S01]  /*10b20*/  BSSY B0, `(.L_x_38) ;  /* 0x0000049000007945 */ /* 0x000fe20003800000 */
[----:B------:R-:W-:-:S03]  /*10b30*/  LEA.HI R11, R11, R183, RZ, 0x2 ;  /* 0x000000b70b0b7211 */ /* 0x000fc600078f10ff */
[----:B------:R-:W4:Y:S01]  /*10b40*/  LDC.U8 R4, c[0x0][0x3d8] ;  /* 0x0000f600ff047b82 */ /* 0x000f220000000000 */
[----:B------:R-:W-:Y:S02]  /*10b50*/  LOP3.LUT R8, R11, 0x1ffffffc, RZ, 0xc0, !PT ;  /* 0x1ffffffc0b087812 */ /* 0x000fe400078ec0ff */
[----:B-1----:R-:W-:Y:S02]  /*10b60*/  ISETP.NE.AND P2, PT, R0, RZ, PT ;  /* 0x000000ff0000720c */ /* 0x002fe40003f45270 */
[C---:B----4-:R-:W-:Y:S02]  /*10b70*/  ISETP.NE.AND P1, PT, R4.reuse, RZ, PT ;  /* 0x000000ff0400720c */ /* 0x050fe40003f25270 */
[----:B------:R-:W-:Y:S02]  /*10b80*/  ISETP.NE.AND P3, PT, R4, RZ, !P2 ;  /* 0x000000ff0400720c */ /* 0x000fe40005765270 */
[----:B------:R-:W-:-:S07]  /*10b90*/  ISETP.NE.OR P1, PT, R0, RZ, !P1 ;  /* 0x000000ff0000720c */ /* 0x000fce0004f25670 */
[----:B------:R-:W1:Y:S08]  /*10ba0*/  @!P2 LDC R10, c[0x0][0x2c4] ;  /* 0x0000b100ff0aab82 */ /* 0x000e700000000800 */
[----:B------:R-:W4:Y:S08]  /*10bb0*/  @!P2 LDC R12, c[0x0][0x270] ;  /* 0x00009c00ff0cab82 */ /* 0x000f300000000800 */
[----:B------:R-:W5:Y:S08]  /*10bc0*/  @!P1 LDC R9, c[0x0][0x2c4] ;  /* 0x0000b100ff099b82 */ /* 0x000f700000000800 */
[----:B-1----:R-:W1:Y:S08]  /*10bd0*/  @P3 LDC R10, c[0x0][0x2e4] ;  /* 0x0000b900ff0a3b82 */ /* 0x002e700000000800 */
[----:B------:R-:W2:Y:S08]  /*10be0*/  @P2 LDC.64 R16, c[0x0][0x2c0] ;  /* 0x0000b000ff102b82 */ /* 0x000eb00000000a00 */
[----:B------:R-:W3:Y:S01]  /*10bf0*/  @P2 LDC R18, c[0x0][0x2c0] ;  /* 0x0000b000ff122b82 */ /* 0x000ee20000000800 */
[----:B--2---:R-:W-:-:S02]  /*10c00*/  @P2 IMAD R16, R17, R16, RZ ;  /* 0x0000001011102224 */ /* 0x004fc400078e02ff */
[----:B-1----:R-:W-:Y:S02]  /*10c10*/  @!P2 IMAD.MOV.U32 R16, RZ, RZ, R10 ;  /* 0x000000ffff10a224 */ /* 0x002fe400078e000a */
[----:B------:R-:W-:Y:S01]  /*10c20*/  @!P2 IMAD.MOV.U32 R18, RZ, RZ, 0x1 ;  /* 0x00000001ff12a424 */ /* 0x000fe200078e00ff */
[C---:B---3--:R-:W-:Y:S02]  /*10c30*/  ISETP.NE.AND P0, PT, R13.reuse, -0x1, PT ;  /* 0xffffffff0d00780c */ /* 0x048fe40003f05270 */
[----:B------:R-:W-:-:S11]  /*10c40*/  ISETP.NE.OR P4, PT, R13, -0x1, P1 ;  /* 0xffffffff0d00780c */ /* 0x000fd60000f85670 */
[----:B------:R-:W1:Y:S01]  /*10c50*/  @!P0 LDC.64 R2, c[0x0][0x290] ;  /* 0x0000a400ff028b82 */ /* 0x000e620000000a00 */
[----:B------:R-:W-:-:S07]  /*10c60*/  @!P0 SHF.R.S32.HI R0, RZ, 0x1f, R22 ;  /* 0x0000001fff008819 */ /* 0x000fce0000011416 */
[----:B------:R-:W2:Y:S01]  /*10c70*/  @P0 LDC.64 R6, c[0x0][0x298] ;  /* 0x0000a600ff060b82 */ /* 0x000ea20000000a00 */
[----:B-1----:R-:W-:Y:S02]  /*10c80*/  @!P0 IMAD R0, R0, R2, RZ ;  /* 0x0000000200008224 */ /* 0x002fe400078e02ff */
[----:B--2---:R-:W-:-:S04]  /*10c90*/  @P0 IMAD.WIDE.U32 R4, R13, R6, RZ ;  /* 0x000000060d040225 */ /* 0x004fc800078e00ff */
[C---:B------:R-:W-:Y:S02]  /*10ca0*/  @!P0 IMAD R6, R22.reuse, R3, R0 ;  /* 0x0000000316068224 */ /* 0x040fe400078e0200 */
[----:B------:R-:W-:-:S04]  /*10cb0*/  @!P0 IMAD.WIDE.U32 R2, R22, R2, RZ ;  /* 0x0000000216028225 */ /* 0x000fc800078e00ff */
[----:B------:R-:W-:Y:S02]  /*10cc0*/  IMAD.IADD R0, R183, 0x1, -R8 ;  /* 0x00000001b7007824 */ /* 0x000fe400078e0a08 */
[----:B------:R-:W-:Y:S02]  /*10cd0*/  @!P0 IMAD.MOV.U32 R4, RZ, RZ, R2 ;  /* 0x000000ffff048224 */ /* 0x000fe400078e0002 */
[----:B------:R-:W-:Y:S02]  /*10ce0*/  IMAD.SHL.U32 R0, R0, 0x8, RZ ;  /* 0x0000000800007824 */ /* 0x000fe400078e00ff */
[----:B------:R-:W-:Y:S02]  /*10cf0*/  @P0 IMAD R7, R13, R7, R5 ;  /* 0x000000070d070224 */ /* 0x000fe400078e0205 */
[----:B------:R-:W-:Y:S01]  /*10d00*/  @!P0 IMAD.IADD R7, R3, 0x1, R6 ;  /* 0x0000000103078824 */ /* 0x000fe200078e0206 */
[----:B------:R-:W-:Y:S01]  /*10d10*/  IADD3 R8, P0, R0, R4, RZ ;  /* 0x0000000400087210 */ /* 0x000fe20007f1e0ff */
[----:B-----5:R-:W-:Y:S01]  /*10d20*/  @!P4 IMAD R13, R22, R9, RZ ;  /* 0x00000009160dc224 */ /* 0x020fe200078e02ff */
[----:B------:R-:W-:Y:S01]  /*10d30*/  SHF.R.S32.HI R4, RZ, 0x2, R11 ;  /* 0x00000002ff047819 */ /* 0x000fe2000001140b */
[----:B------:R-:W-:Y:S01]  /*10d40*/  @P2 IMAD.MOV.U32 R2, RZ, RZ, 0x1 ;  /* 0x00000001ff022424 */ /* 0x000fe200078e00ff */
[----:B------:R-:W-:Y:S01]  /*10d50*/  LEA.HI.X.SX32 R9, R0, R7, 0x1, P0 ;  /* 0x0000000700097211 */ /* 0x000fe200000f0eff */
[----:B------:R-:W-:Y:S01]  /*10d60*/  IMAD.IADD R0, R105, 0x1, -R189 ;  /* 0x0000000169007824 */ /* 0x000fe200078e0abd */
[----:B------:R-:W-:Y:S01]  /*10d70*/  SHF.R.S32.HI R6, RZ, 0x1f, R25 ;  /* 0x0000001fff067819 */ /* 0x000fe20000011419 */
[----:B----4-:R-:W-:Y:S01]  /*10d80*/  @!P2 IMAD R2, R10, R12, RZ ;  /* 0x0000000c0a02a224 */ /* 0x010fe200078e02ff */
[----:B------:R1:W-:Y:S01]  /*10d90*/  @!P4 STL [R1+0x20], R13 ;  /* 0x0000200d0100c387 */ /* 0x0003e20000100800 */
[----:B------:R-:W-:Y:S01]  /*10da0*/  LOP3.LUT P4, RZ, R183, 0x3, RZ, 0xc0, !PT ;  /* 0x00000003b7ff7812 */ /* 0x000fe2000788c0ff */
[C---:B------:R-:W-:Y:S01]  /*10db0*/  VIADD R19, R4.reuse, 0x20 ;  /* 0x0000002004137836 */ /* 0x040fe20000000000 */
[----:B------:R-:W-:Y:S01]  /*10dc0*/  ISETP.GE.AND P0, PT, R4, R0, PT ;  /* 0x000000000400720c */ /* 0x000fe20003f06270 */
[----:B------:R-:W-:Y:S01]  /*10dd0*/  IMAD R2, R22, R2, RZ ;  /* 0x0000000216027224 */ /* 0x000fe200078e02ff */
[--C-:B------:R-:W-:Y:S01]  /*10de0*/  @!P1 SHF.R.S32.HI R15, RZ, 0x1f, R13.reuse ;  /* 0x0000001fff0f9819 */ /* 0x100fe2000001140d */
[----:B------:R-:W-:Y:S01]  /*10df0*/  IMAD R6, R6, UR4, RZ ;  /* 0x0000000406067c24 */ /* 0x000fe2000f8e02ff */
[CC--:B------:R-:W-:Y:S01]  /*10e00*/  ISETP.GE.OR P3, PT, R4.reuse, R0.reuse, P4 ;  /* 0x000000000400720c */ /* 0x0c0fe20002766670 */
[----:B------:R-:W-:Y:S01]  /*10e10*/  @!P1 IMAD.MOV.U32 R14, RZ, RZ, R13 ;  /* 0x000000ffff0e9224 */ /* 0x000fe200078e000d */
[----:B------:R-:W-:Y:S01]  /*10e20*/  SHF.R.S32.HI R5, RZ, 0x1f, R4 ;  /* 0x0000001fff057819 */ /* 0x000fe20000011404 */
[----:B------:R-:W-:Y:S01]  /*10e30*/  VIADD R20, R4, 0x40 ;  /* 0x0000004004147836 */ /* 0x000fe20000000000 */
[----:B------:R-:W-:Y:S01]  /*10e40*/  SEL R17, R2, RZ, P1 ;  /* 0x000000ff02117207 */ /* 0x000fe20000800000 */
[----:B------:R-:W-:Y:S01]  /*10e50*/  VIADD R21, R4, 0x60 ;  /* 0x0000006004157836 */ /* 0x000fe20000000000 */
[-C--:B------:R-:W-:Y:S01]  /*10e60*/  ISETP.GE.OR P1, PT, R19, R0.reuse, P4 ;  /* 0x000000001300720c */ /* 0x080fe20002726670 */
[C---:B------:R-:W-:Y:S01]  /*10e70*/  IMAD R6, R25.reuse, UR5, R6 ;  /* 0x0000000519067c24 */ /* 0x040fe2000f8e0206 */
[----:B------:R-:W-:Y:S01]  /*10e80*/  P2R R22, PR, RZ, 0x8 ;  /* 0x00000008ff167803 */ /* 0x000fe20000000000 */
[----:B------:R-:W-:Y:S01]  /*10e90*/  IMAD.WIDE.U32 R8, R25, UR4, R8 ;  /* 0x0000000419087c25 */ /* 0x000fe2000f8e0008 */
[----:B------:R-:W-:-:S02]  /*10ea0*/  ISETP.GE.AND P2, PT, R19, R0, PT ;  /* 0x000000001300720c */ /* 0x000fc40003f46270 */
[-C--:B------:R-:W-:Y:S01]  /*10eb0*/  ISETP.GE.AND P3, PT, R20, R0.reuse, PT ;  /* 0x000000001400720c */ /* 0x080fe20003f66270 */
[----:B------:R-:W-:Y:S01]  /*10ec0*/  IMAD.WIDE R2, R24, 0x80, R4 ;  /* 0x0000008018027825 */ /* 0x000fe200078e0204 */
[----:B------:R-:W-:Y:S02]  /*10ed0*/  ISETP.GE.AND P5, PT, R21, R0, PT ;  /* 0x000000001500720c */ /* 0x000fe40003fa6270 */
[----:B------:R-:W-:Y:S01]  /*10ee0*/  P2R R23, PR, RZ, 0x2 ;  /* 0x00000002ff177803 */ /* 0x000fe20000000000 */
[----:B------:R-:W-:Y:S01]  /*10ef0*/  IMAD.IADD R7, R6, 0x1, R9 ;  /* 0x0000000106077824 */ /* 0x000fe200078e0209 */
[----:B-1----:R-:W-:Y:S09]  /*10f00*/  @P0 BRA `(.L_x_39) ;  /* 0x0000000000280947 */ /* 0x002ff20003800000 */
        /* <DEDUP_REMOVED lines=9> */
[----:B------:R1:W-:Y:S02]  /*10fa0*/  STG.E.128 desc[UR12][R12.64], RZ ;  /* 0x000000ff0c007986 */ /* 0x0003e4000c101d0c */
.L_x_39:
[----:B------:R-:W-:Y:S05]  /*10fb0*/  BSYNC B0 ;  /* 0x0000000000007941 */ /* 0x000fea0003800000 */
.L_x_38:
[----:B------:R-:W-:Y:S01]  /*10fc0*/  BSSY B0, `(.L_x_40) ;  /* 0x0000013000007945 */ /* 0x000fe20003800000 */
[----:B------:R-:W-:Y:S01]  /*10fd0*/  ISETP.GE.OR P6, PT, R20, R0, P4 ;  /* 0x000000001400720c */ /* 0x000fe200027c6670 */
[----:B------:R-:W-:Y:S01]  /*10fe0*/  IMAD R17, R25, R16, R17 ;  /* 0x0000001019117224 */ /* 0x000fe200078e0211 */
[----:B------:R-:W-:Y:S01]  /*10ff0*/  ISETP.GE.OR P4, PT, R21, R0, P4 ;  /* 0x000000001500720c */ /* 0x000fe20002786670 */
[----:B------:R-:W-:Y:S01]  /*11000*/  IMAD R16, R189, R18, RZ ;  /* 0x00000012bd107224 */ /* 0x000fe200078e02ff */
[----:B------:R-:W-:Y:S11]  /*11010*/  @P2 BRA `(.L_x_41) ;  /* 0x0000000000342947 */ /* 0x000ff60003800000 */
[----:B------:R-:W-:Y:S01]  /*11020*/  IADD3 R0, P0, R2, 0x20, RZ ;  /* 0x0000002002007810 */ /* 0x000fe20007f1e0ff */
[----:B------:R-:W-:Y:S01]  /*11030*/  ULDC.64 UR4, c[0x0][0x298] ;  /* 0x0000a60000047ab9 */ /* 0x000fe20000000a00 */
[----:B------:R-:W-:-:S03]  /*11040*/  MOV R11, R7 ;  /* 0x00000007000b7202 */ /* 0x000fc60000000f00 */
[----:B------:R-:W-:-:S04]  /*11050*/  IMAD.X R10, RZ, RZ, R3, P0 ;  /* 0x000000ffff0a7224 */ /* 0x000fc800000e0603 */
[----:B-1----:R-:W-:Y:S02]  /*11060*/  IMAD R12, R10, UR4, RZ ;  /* 0x000000040a0c7c24 */ /* 0x002fe4000f8e02ff */
[----:B------:R-:W-:-:S04]  /*11070*/  IMAD.MOV.U32 R10, RZ, RZ, R8 ;  /* 0x000000ffff0a7224 */ /* 0x000fc800078e0008 */
[----:B------:R-:W-:-:S04]  /*11080*/  IMAD.WIDE.U32 R10, R0, UR4, R10 ;  /* 0x00000004000a7c25 */ /* 0x000fc8000f8e000a */
[----:B------:R-:W-:Y:S01]  /*11090*/  IMAD R0, R0, UR5, R12 ;  /* 0x0000000500007c24 */ /* 0x000fe2000f8e020c */
[----:B------:R-:W-:Y:S02]  /*110a0*/  ULDC.64 UR4, c[0x0][0x280] ;  /* 0x0000a00000047ab9 */ /* 0x000fe40000000a00 */
[----:B------:R-:W-:Y:S02]  /*110b0*/  LEA R12, P0, R10, UR4, 0x1 ;  /* 0x000000040a0c7c11 */ /* 0x000fe4000f8008ff */
[----:B------:R-:W-:-:S04]  /*110c0*/  IADD3 R0, R0, R11, RZ ;  /* 0x0000000b00007210 */ /* 0x000fc80007ffe0ff */
[----:B------:R-:W-:-:S05]  /*110d0*/  LEA.HI.X R13, R10, UR5, R0, 0x1, P0 ;  /* 0x000000050a0d7c11 */ /* 0x000fca00080f0c00 */
[----:B------:R2:W-:Y:S02]  /*110e0*/  STG.E.128 desc[UR12][R12.64], RZ ;  /* 0x000000ff0c007986 */ /* 0x0005e4000c101d0c */
.L_x_41:
[----:B------:R-:W-:Y:S05]  /*110f0*/  BSYNC B0 ;  /* 0x0000000000007941 */ /* 0x000fea0003800000 */
.L_x_40:
[----:B------:R-:W-:Y:S04]  /*11100*/  BSSY B0, `(.L_x_42) ;  /* 0x000000f000007945 */ /* 0x000fe80003800000 */
[----:B------:R-:W-:Y:S05]  /*11110*/  @P3 BRA `(.L_x_43) ;  /* 0x0000000000343947 */ /* 0x000fea0003800000 */
[----:B------:R-:W-:Y:S01]  /*11120*/  IADD3 R0, P0, R2, 0x40, RZ ;  /* 0x0000004002007810 */ /* 0x000fe20007f1e0ff */
[----:B------:R-:W-:Y:S01]  /*11130*/  ULDC.64 UR4, c[0x0][0x298] ;  /* 0x0000a60000047ab9 */ /* 0x000fe20000000a00 */
[----:B------:R-:W-:-:S03]  /*11140*/  MOV R11, R7 ;  /* 0x00000007000b7202 */ /* 0x000fc60000000f00 */
[----:B------:R-:W-:-:S04]  /*11150*/  IMAD.X R10, RZ, RZ, R3, P0 ;  /* 0x000000ffff0a7224 */ /* 0x000fc800000e0603 */
[----:B-12---:R-:W-:Y:S02]  /*11160*/  IMAD R12, R10, UR4, RZ ;  /* 0x000000040a0c7c24 */ /* 0x006fe4000f8e02ff */
        /* <DEDUP_REMOVED lines=8> */
.L_x_43:
[----:B------:R-:W-:Y:S05]  /*111f0*/  BSYNC B0 ;  /* 0x0000000000007941 */ /* 0x000fea0003800000 */
.L_x_42:
[----:B------:R-:W-:Y:S01]  /*11200*/  BSSY B0, `(.L_x_44) ;  /* 0x0000011000007945 */ /* 0x000fe20003800000 */
[--C-:B------:R-:W-:Y:S02]  /*11210*/  IADD3 R10, P2, P1, R16, R14, R17.reuse ;  /* 0x0000000e100a7210 */ /* 0x100fe4000795e011 */
[----:B------:R-:W-:Y:S02]  /*11220*/  SHF.R.S32.HI R16, RZ, 0x1f, R16 ;  /* 0x0000001fff107819 */ /* 0x000fe40000011410 */
[----:B------:R-:W-:Y:S01]  /*11230*/  SHF.R.S32.HI R17, RZ, 0x1f, R17 ;  /* 0x0000001fff117819 */ /* 0x000fe20000011411 */
[----:B------:R-:W-:Y:S05]  /*11240*/  @P5 BRA `(.L_x_45) ;  /* 0x0000000000305947 */ /* 0x000fea0003800000 */
[----:B------:R-:W-:Y:S01]  /*11250*/  IADD3 R0, P0, R2, 0x60, RZ ;  /* 0x0000006002007810 */ /* 0x000fe20007f1e0ff */
[----:B------:R-:W-:Y:S01]  /*11260*/  ULDC.64 UR4, c[0x0][0x298] ;  /* 0x0000a60000047ab9 */ /* 0x000fe20000000a00 */
[----:B------:R-:W-:Y:S02]  /*11270*/  MOV R6, R8 ;  /* 0x0000000800067202 */ /* 0x000fe40000000f00 */
[----:B------:R-:W-:-:S03]  /*11280*/  IADD3.X R2, RZ, R3, RZ, P0, !PT ;  /* 0x00000003ff027210 */ /* 0x000fc600007fe4ff */
[----:B------:R-:W-:-:S04]  /*11290*/  IMAD.WIDE.U32 R6, R0, UR4, R6 ;  /* 0x0000000400067c25 */ /* 0x000fc8000f8e0006 */
[----:B------:R-:W-:-:S04]  /*112a0*/  IMAD R2, R2, UR4, RZ ;  /* 0x0000000402027c24 */ /* 0x000fc8000f8e02ff */
[----:B------:R-:W-:Y:S01]  /*112b0*/  IMAD R0, R0, UR5, R2 ;  /* 0x0000000500007c24 */ /* 0x000fe2000f8e0202 */
[----:B------:R-:W-:Y:S02]  /*112c0*/  ULDC.64 UR4, c[0x0][0x280] ;  /* 0x0000a00000047ab9 */ /* 0x000fe40000000a00 */
[----:B------:R-:W-:Y:S02]  /*112d0*/  LEA R2, P0, R6, UR4, 0x1 ;  /* 0x0000000406027c11 */ /* 0x000fe4000f8008ff */
[----:B------:R-:W-:-:S04]  /*112e0*/  IADD3 R0, R0, R7, RZ ;  /* 0x0000000700007210 */ /* 0x000fc80007ffe0ff */
[----:B------:R-:W-:-:S05]  /*112f0*/  LEA.HI.X R3, R6, UR5, R0, 0x1, P0 ;  /* 0x0000000506037c11 */ /* 0x000fca00080f0c00 */
[----:B------:R4:W-:Y:S02]  /*11300*/  STG.E.128 desc[UR12][R2.64], RZ ;  /* 0x000000ff02007986 */ /* 0x0009e4000c101d0c */
.L_x_45:
[----:B------:R-:W-:Y:S05]  /*11310*/  BSYNC B0 ;  /* 0x0000000000007941 */ /* 0x000fea0003800000 */
.L_x_44:
[----:B------:R-:W-:Y:S01]  /*11320*/  ISETP.NE.AND P0, PT, R22, RZ, PT ;  /* 0x000000ff1600720c */ /* 0x000fe20003f05270 */
[----:B------:R-:W-:Y:S01]  /*11330*/  BSSY B0, `(.L_x_46) ;  /* 0x000000b000007945 */ /* 0x000fe20003800000 */
[----:B------:R-:W-:-:S11]  /*11340*/  IADD3.X R14, R16, R15, R17, P2, P1 ;  /* 0x0000000f100e7210 */ /* 0x000fd600017e2411 */
[----:B------:R-:W-:Y:S05]  /*11350*/  @P0 BRA `(.L_x_47) ;  /* 0x0000000000200947 */ /* 0x000fea0003800000 */
[----:B------:R-:W-:Y:S01]  /*11360*/  IMAD R4, R4, R18, RZ ;  /* 0x0000001204047224 */ /* 0x000fe200078e02ff */
[----:B------:R-:W-:-:S04]  /*11370*/  ULDC.64 UR4, c[0x0][0x2b0] ;  /* 0x0000ac0000047ab9 */ /* 0x000fc80000000a00 */
[----:B------:R-:W-:-:S04]  /*11380*/  IADD3 R0, P0, R4, R10, RZ ;  /* 0x0000000a04007210 */ /* 0x000fc80007f1e0ff */
[----:B------:R-:W-:Y:S02]  /*11390*/  LEA.HI.X.SX32 R4, R4, R14, 0x1, P0 ;  /* 0x0000000e04047211 */ /* 0x000fe400000f0eff */
[----:B----4-:R-:W-:-:S04]  /*113a0*/  LEA R2, P0, R0, UR4, 0x2 ;  /* 0x0000000400027c11 */ /* 0x010fc8000f8010ff */
[----:B------:R-:W-:Y:S01]  /*113b0*/  LEA.HI.X R3, R0, UR5, R4, 0x2, P0 ;  /* 0x0000000500037c11 */ /* 0x000fe200080f1404 */
[----:B------:R-:W-:-:S05]  /*113c0*/  IMAD.MOV.U32 R0, RZ, RZ, 0x7f800000 ;  /* 0x7f800000ff007424 */ /* 0x000fca00078e00ff */
[----:B------:R4:W-:Y:S03]  /*113d0*/  STG.E desc[UR12][R2.64], R0 ;  /* 0x0000000002007986 */ /* 0x0009e6000c10190c */
.L_x_47:
[----:B------:R-:W-:Y:S05]  /*113e0*/  BSYNC B0 ;  /* 0x0000000000007941 */ /* 0x000fea0003800000 */
.L_x_46:
[----:B------:R-:W-:Y:S01]  /*113f0*/  ISETP.NE.AND P0, PT, R23, RZ, PT ;  /* 0x000000ff1700720c */ /* 0x000fe20003f05270 */
[----:B------:R-:W-:-:S12]  /*11400*/  BSSY B0, `(.L_x_48) ;  /* 0x000000a000007945 */ /* 0x000fd80003800000 */
[----:B------:R-:W-:Y:S05]  /*11410*/  @P0 BRA `(.L_x_49) ;  /* 0x0000000000200947 */ /* 0x000fea0003800000 */
[----:B----4-:R-:W-:Y:S01]  /*11420*/  IMAD R0, R19, R18, RZ ;  /* 0x0000001213007224 */ /* 0x010fe200078e02ff */
[----:B------:R-:W-:-:S04]  /*11430*/  ULDC.64 UR4, c[0x0][0x2b0] ;  /* 0x0000ac0000047ab9 */ /* 0x000fc80000000a00 */
[----:B------:R-:W-:-:S04]  /*11440*/  IADD3 R3, P0, R0, R10, RZ ;  /* 0x0000000a00037210 */ /* 0x000fc80007f1e0ff */
[----:B------:R-:W-:Y:S02]  /*11450*/  LEA.HI.X.SX32 R0, R0, R14, 0x1, P0 ;  /* 0x0000000e00007211 */ /* 0x000fe400000f0eff */
[----:B------:R-:W-:-:S04]  /*11460*/  LEA R2, P0, R3, UR4, 0x2 ;  /* 0x0000000403027c11 */ /* 0x000fc8000f8010ff */
[----:B------:R-:W-:Y:S01]  /*11470*/  LEA.HI.X R3, R3, UR5, R0, 0x2, P0 ;  /* 0x0000000503037c11 */ /* 0x000fe200080f1400 */
[----:B------:R-:W-:-:S05]  /*11480*/  IMAD.MOV.U32 R0, RZ, RZ, 0x7f800000 ;  /* 0x7f800000ff007424 */ /* 0x000fca00078e00ff */
[----:B------:R4:W-:Y:S03]  /*11490*/  STG.E desc[UR12][R2.64], R0 ;  /* 0x0000000002007986 */ /* 0x0009e6000c10190c */
.L_x_49:
[----:B------:R-:W-:Y:S05]  /*114a0*/  BSYNC B0 ;  /* 0x0000000000007941 */ /* 0x000fea0003800000 */
.L_x_48:
[----:B------:R-:W-:Y:S04]  /*114b0*/  BSSY B0, `(.L_x_50) ;  /* 0x000000a000007945 */ /* 0x000fe80003800000 */
        /* <DEDUP_REMOVED lines=9> */
.L_x_51:
[----:B------:R-:W-:Y:S05]  /*11550*/  BSYNC B0 ;  /* 0x0000000000007941 */ /* 0x000fea0003800000 */
.L_x_50:
[----:B------:R-:W-:Y:S05]  /*11560*/  @P4 EXIT ;  /* 0x000000000000494d */ /* 0x000fea0003800000 */
[----:B----4-:R-:W-:Y:S01]  /*11570*/  IMAD R0, R21, R18, RZ ;  /* 0x0000001215007224 */ /* 0x010fe200078e02ff */
[----:B------:R-:W-:-:S04]  /*11580*/  ULDC.64 UR4, c[0x0][0x2b0] ;  /* 0x0000ac0000047ab9 */ /* 0x000fc80000000a00 */
[----:B------:R-:W-:-:S04]  /*11590*/  IADD3 R3, P0, R0, R10, RZ ;  /* 0x0000000a00037210 */ /* 0x000fc80007f1e0ff */
[----:B------:R-:W-:Y:S02]  /*115a0*/  LEA.HI.X.SX32 R0, R0, R14, 0x1, P0 ;  /* 0x0000000e00007211 */ /* 0x000fe400000f0eff */
[----:B------:R-:W-:-:S04]  /*115b0*/  LEA R2, P0, R3, UR4, 0x2 ;  /* 0x0000000403027c11 */ /* 0x000fc8000f8010ff */
[----:B------:R-:W-:Y:S01]  /*115c0*/  LEA.HI.X R3, R3, UR5, R0, 0x2, P0 ;  /* 0x0000000503037c11 */ /* 0x000fe200080f1400 */
[----:B------:R-:W-:-:S05]  /*115d0*/  IMAD.MOV.U32 R0, RZ, RZ, 0x7f800000 ;  /* 0x7f800000ff007424 */ /* 0x000fca00078e00ff */
[----:B------:R-:W-:Y:S01]  /*115e0*/  STG.E desc[UR12][R2.64], R0 ;  /* 0x0000000002007986 */ /* 0x000fe2000c10190c */
[----:B------:R-:W-:Y:S05]  /*115f0*/  EXIT ;  /* 0x000000000000794d */ /* 0x000fea0003800000 */
.L_x_52:
        /* <DEDUP_REMOVED lines=16> */
.L_x_717:


//--------------------- .text._ZN5flash16flash_fwd_kernelI23Flash_fwd_kernel_traitsILi32ELi128ELi128ELi4ELb0ELb0EN7cutlass6half_tE19Flash_kernel_traitsILi32ELi128ELi128ELi4ES3_EELb0ELb1ELb0ELb0ELb0ELb0ELb0ELb0EEEvNS_16Flash_fwd_paramsE --------------------------
	.section	.text._ZN5flash16flash_fwd_kernelI23Flash_fwd_kernel_traitsILi32ELi128ELi128ELi4ELb0ELb0EN7cutlass6half_tE19Flash_kernel_traitsILi32ELi128ELi128ELi4ES3_EELb0ELb1ELb0ELb0ELb0ELb0ELb0ELb0EEEvNS_16Flash_fwd_paramsE,"ax",@progbits
	.align	128
        .global         _ZN5flash16flash_fwd_kernelI23Flash_fwd_kernel_traitsILi32ELi128ELi128ELi4ELb0ELb0EN7cutlass6half_tE19Flash_kernel_traitsILi32ELi128ELi128ELi4ES3_EELb0ELb1ELb0ELb0ELb0ELb0ELb0ELb0EEEvNS_16Flash_fwd_paramsE
        .type           _ZN5flash16flash_fwd_kernelI23Flash_fwd_kernel_traitsILi32ELi128ELi128ELi4ELb0ELb0EN7cutlass6half_tE19Flash_kernel_traitsILi32ELi128ELi128ELi4ES3_EELb0ELb1ELb0ELb0ELb0ELb0ELb0ELb0EEEvNS_16Flash_fwd_paramsE,@function
        .size           _ZN5flash16flash_fwd_kernelI23Flash_fwd_kernel_traitsILi32ELi128ELi128ELi4ELb0ELb0EN7cutlass6half_tE19Flash_kernel_traitsILi32ELi128ELi128ELi4ES3_EELb0ELb1ELb0ELb0ELb0ELb0ELb0ELb0EEEvNS_16Flash_fwd_paramsE,(.L_x_718 - _ZN5flash16flash_fwd_kernelI23Flash_fwd_kernel_traitsILi32ELi128ELi128ELi4ELb0ELb0EN7cutlass6half_tE19Flash_kernel_traitsILi32ELi128ELi128ELi4ES3_EELb0ELb1ELb0ELb0ELb0ELb0ELb0ELb0EEEvNS_16Flash_fwd_paramsE)
        .other          _ZN5flash16flash_fwd_kernelI23Flash_fwd_kernel_traitsILi32ELi128ELi128ELi4ELb0ELb0EN7cutlass6half_tE19Flash_kernel_traitsILi32ELi128ELi128ELi4ES3_EELb0ELb1ELb0ELb0ELb0ELb0ELb0ELb0EEEvNS_16Flash_fwd_paramsE,@"STO_CUDA_ENTRY STV_DEFAULT"
_ZN5flash16flash_fwd_kernelI23Flash_fwd_kernel_traitsILi32ELi128ELi128ELi4ELb0ELb0EN7cutlass6half_tE19Flash_kernel_traitsILi32ELi128ELi128ELi4ES3_EELb0ELb1ELb0ELb0ELb0ELb0ELb0ELb0EEEvNS_16Flash_fwd_paramsE:
.text._ZN5flash16flash_fwd_kernelI23Flash_fwd_kernel_traitsILi32ELi128ELi128ELi4ELb0ELb0EN7cutlass6half_tE19Flash_kernel_traitsILi32ELi128ELi128ELi4ES3_EELb0ELb1ELb0ELb0ELb0ELb0ELb0ELb0EEEvNS_16Flash_fwd_paramsE:
[----:B------:R-:W1:Y:S08]  /*0000*/  LDC R1, c[0x0][0x28] ;  /* 0x00000a00ff017b82 */ /* 0x000e700000000800 */
[----:B------:R-:W2:Y:S01]  /*0010*/  S2UR UR28, SR_CTAID.Y ;  /* 0x00000000001c79c3 */ /* 0x000ea20000002600 */
[----:B------:R-:W-:Y:S01]  /*0020*/  ULDC.64 UR4, c[0x0][0x300] ;  /* 0x0000c00000047ab9 */ /* 0x000fe20000000a00 */
[----:B------:R-:W-:Y:S01]  /*0030*/  ULDC.64 UR6, c[0x0][0x2f0] ;  /* 0x0000bc0000067ab9 */ /* 0x000fe20000000a00 */
[----:B------:R-:W-:Y:S01]  /*0040*/  UISETP.NE.U32.AND UP1, UPT, UR4, URZ, UPT ;  /* 0x0000003f0400728c */ /* 0x000fe2000bf25070 */
[----:B-1----:R-:W-:Y:S01]  /*0050*/  VIADD R1, R1, 0xffffffd0 ;  /* 0xffffffd001017836 */ /* 0x002fe20000000000 */
[----:B------:R-:W-:-:S02]  /*0060*/  UISETP.NE.U32.AND UP2, UPT, UR6, URZ, UPT ;  /* 0x0000003f0600728c */ /* 0x000fc4000bf45070 */
[----:B------:R-:W-:Y:S01]  /*0070*/  UISETP.NE.AND.EX UP1, UPT, UR5, URZ, UPT, UP1 ;  /* 0x0000003f0500728c */ /* 0x000fe2000bf25310 */
[----:B------:R-:W-:Y:S01]  /*0080*/  ULDC.64 UR8, c[0x0][0x2f0] ;  /* 0x0000bc0000087ab9 */ /* 0x000fe20000000a00 */
[----:B------:R-:W-:Y:S01]  /*0090*/  UISETP.NE.AND.EX UP2, UPT, UR7, URZ, UPT, UP2 ;  /* 0x0000003f0700728c */ /* 0x000fe2000bf45320 */
[----:B------:R-:W-:-:S03]  /*00a0*/  ULDC.U8 UR6, c[0x0][0x3c2] ;  /* 0x0000f08000067ab9 */ /* 0x000fc60000000000 */
[----:B------:R-:W-:Y:S01]  /*00b0*/  PLOP3.LUT P0, PT, PT, PT, UP1, 0x80, 0x0 ;  /* 0x000000000000781c */ /* 0x000fe20003f0f018 */
[----:B------:R-:W-:Y:S01]  /*00c0*/  ULDC.64 UR4, c[0x0][0x2f8] ;  /* 0x0000be0000047ab9 */ /* 0x000fe20000000a00 */
[----:B------:R-:W-:Y:S01]  /*00d0*/  UISETP.NE.AND UP3, UPT, UR6, URZ, UPT ;  /* 0x0000003f0600728c */ /* 0x000fe2000bf65270 */
[----:B------:R-:W-:Y:S01]  /*00e0*/  PLOP3.LUT P2, PT, PT, PT, UP2, 0x80, 0x0 ;  /* 0x000000000000781c */ /* 0x000fe20003f4f028 */
[----:B------:R-:W-:Y:S01]  /*00f0*/  UISETP.EQ.U32.AND UP0, UPT, UR4, URZ, UPT ;  /* 0x0000003f0400728c */ /* 0x000fe2000bf02070 */
[----:B------:R-:W-:Y:S01]  /*0100*/  ULDC.64 UR22, c[0x0][0x208] ;  /* 0x0000820000167ab9 */ /* 0x000fe20000000a00 */
[----:B------:R-:W-:Y:S02]  /*0110*/  ULDC.64 UR6, c[0x0][0x2f8] ;  /* 0x0000be0000067ab9 */ /* 0x000fe40000000a00 */
[----:B------:R-:W-:Y:S02]  /*0120*/  UISETP.EQ.OR.EX UP0, UPT, UR5, URZ, !UP3, UP0 ;  /* 0x0000003f0500728c */ /* 0x000fe4000df02700 */
[----:B--2---:R-:W-:-:S06]  /*0130*/  UIMAD.WIDE UR8, UR28, 0x4, UR8 ;  /* 0x000000041c0878a5 */ /* 0x004fcc000f8e0208 */
[----:B------:R-:W-:Y:S02]  /*0140*/  IMAD.U32 R2, RZ, RZ, UR8 ;  /* 0x00000008ff027e24 */ /* 0x000fe4000f8e00ff */
[----:B------:R-:W-:Y:S01]  /*0150*/  IMAD.U32 R3, RZ, RZ, UR9 ;  /* 0x00000009ff037e24 */ /* 0x000fe2000f8e00ff */
[----:B------:R-:W-:Y:S02]  /*0160*/  @UP1 ULDC.64 UR8, c[0x0][0x300] ;  /* 0x0000c00000081ab9 */ /* 0x000fe40000000a00 */
[----:B------:R-:W-:Y:S02]  /*0170*/  @UP1 UIMAD.WIDE UR8, UR28, 0x4, UR8 ;  /* 0x000000041c0818a5 */ /* 0x000fe4000f8e0208 */
[----:B------:R-:W2:Y:S04]  /*0180*/  @P2 LDG.E R7, desc[UR22][R2.64] ;  /* 0x0000001602072981 */ /* 0x000ea8000c1e1900 */
[----:B------:R-:W-:Y:S01]  /*0190*/  IMAD.U32 R4, RZ, RZ, UR8 ;  /* 0x00000008ff047e24 */ /* 0x000fe2000f8e00ff */
[----:B------:R1:W3:Y:S01]  /*01a0*/  @P2 LDG.E R6, desc[UR22][R2.64+0x4] ;  /* 0x0000041602062981 */ /* 0x0002e2000c1e1900 */
[----:B------:R-:W-:Y:S01]  /*01b0*/  IMAD.U32 R5, RZ, RZ, UR9 ;  /* 0x00000009ff057e24 */ /* 0x000fe2000f8e00ff */
[----:B------:R-:W-:Y:S01]  /*01c0*/  PLOP3.LUT P1, PT, PT, PT, UP0, 0x80, 0x0 ;  /* 0x000000000000781c */ /* 0x000fe20003f2f008 */
[----:B------:R-:W-:-:S03]  /*01d0*/  UIMAD.WIDE UR6, UR28, 0x4, UR6 ;  /* 0x000000041c0678a5 */ /* 0x000fc6000f8e0206 */
[----:B------:R-:W4:Y:S03]  /*01e0*/  @P0 LDG.E R4, desc[UR22][R4.64] ;  /* 0x0000001604040981 */ /* 0x000f26000c1e1900 */
[----:B-1----:R-:W-:Y:S02]  /*01f0*/  IMAD.U32 R2, RZ, RZ, UR6 ;  /* 0x00000006ff027e24 */ /* 0x002fe4000f8e00ff */
[----:B------:R-:W-:-:S05]  /*0200*/  IMAD.U32 R3, RZ, RZ, UR7 ;  /* 0x00000007ff037e24 */ /* 0x000fca000f8e00ff */
[----:B------:R-:W5:Y:S01]  /*0210*/  @!P1 LDG.E R0, desc[UR22][R2.64] ;  /* 0x0000001602009981 */ /* 0x000f62000c1e1900 */
[----:B------:R-:W-:Y:S01]  /*0220*/  UMOV UR12, 0xffffffff ;  /* 0xffffffff000c7882 */ /* 0x000fe20000000000 */
[----:B------:R-:W-:Y:S01]  /*0230*/  UMOV UR31, URZ ;  /* 0x0000003f001f7c82 */ /* 0x000fe20008000000 */
[----:B------:R-:W-:Y:S01]  /*0240*/  UMOV UR8, 0xffffffff ;  /* 0xffffffff00087882 */ /* 0x000fe20000000000 */
[----:B------:R-:W1:Y:S08]  /*0250*/  S2UR UR13, SR_CTAID.X ;  /* 0x00000000000d79c3 */ /* 0x000e700000002500 */
[----:B------:R-:W1:Y:S01]  /*0260*/  S2UR UR27, SR_CTAID.Z ;  /* 0x00000000001b79c3 */ /* 0x000e620000002700 */
[----:B--2---:R-:W-:-:S02]  /*0270*/  @P2 R2UR UR12, R7 ;  /* 0x00000000070c22ca */ /* 0x004fc400000e0000 */
[----:B---3--:R-:W-:Y:S02]  /*0280*/  @P2 R2UR UR14, R6 ;  /* 0x00000000060e22ca */ /* 0x008fe400000e0000 */
[----:B----4-:R-:W-:Y:S02]  /*0290*/  @P0 R2UR UR31, R4 ;  /* 0x00000000041f02ca */ /* 0x010fe400000e0000 */
[----:B------:R-:W-:-:S04]  /*02a0*/  ISETP.NE.U32.AND P0, PT, RZ, UR4, PT ;  /* 0x00000004ff007c0c */ /* 0x000fc8000bf05070 */
[----:B------:R-:W-:-:S05]  /*02b0*/  ISETP.NE.AND.EX P0, PT, RZ, UR5, PT, P0 ;  /* 0x00000005ff007c0c */ /* 0x000fca000bf05300 */
[----:B------:R-:W-:-:S07]  /*02c0*/  @UP2 UIADD3 UR14, UR14, -UR12, URZ ;  /* 0x8000000c0e0e2290 */ /* 0x000fce000fffe03f */
[----:B------:R-:W-:Y:S01]  /*02d0*/  @!UP2 ULDC UR14, c[0x0][0x2c4] ;  /* 0x0000b100000eaab9 */ /* 0x000fe20000000800 */
[----:B-----5:R-:W-:Y:S01]  /*02e0*/  @!P1 R2UR UR8, R0 ;  /* 0x00000000000892ca */ /* 0x020fe200000e0000 */
[----:B-1----:R-:W-:-:S14]  /*02f0*/  @!P0 BRA `(.L_x_53) ;  /* 0x00000000001c8947 */ /* 0x002fdc0003800000 */
[----:B------:R-:W-:-:S13]  /*0300*/  PLOP3.LUT P0, PT, PT, PT, UP3, 0x80, 0x0 ;  /* 0x000000000000781c */ /* 0x000fda0003f0f038 */
[----:B------:R-:W2:Y:S04]  /*0310*/  @P0 LDG.E R0, desc[UR22][R2.64+0x4] ;  /* 0x0000041602000981 */ /* 0x000ea8000c1e1900 */
[----:B------:R-:W3:Y:S01]  /*0320*/  @!P0 LDG.E R2, desc[UR22][R2.64] ;  /* 0x0000001602028981 */ /* 0x000ee2000c1e1900 */
[----:B--2---:R-:W-:-:S13]  /*0330*/  @P0 R2UR UR6, R0 ;  /* 0x00000000000602ca */ /* 0x004fda00000e0000 */
[----:B------:R-:W-:-:S07]  /*0340*/  @UP3 UIADD3 UR6, UR6, -UR8, URZ ;  /* 0x8000000806063290 */ /* 0x000fce000fffe03f */
[----:B---3--:R-:W-:Y:S01]  /*0350*/  @!P0 R2UR UR6, R2 ;  /* 0x00000000020682ca */ /* 0x008fe200000e0000 */
[----:B------:R-:W-:-:S14]  /*0360*/  BRA `(.L_x_54) ;  /* 0x0000000000047947 */ /* 0x000fdc0003800000 */
.L_x_53:
[----:B------:R-:W-:-:S05]  /*0370*/  ULDC UR6, c[0x0][0x2c8] ;  /* 0x0000b20000067ab9 */ /* 0x000fca0000000800 */
.L_x_54:
[----:B------:R-:W-:Y:S02]  /*0380*/  ULDC.64 UR4, c[0x0][0x308] ;  /* 0x0000c20000047ab9 */ /* 0x000fe40000000a00 */
[----:B------:R-:W-:-:S04]  /*0390*/  UISETP.NE.U32.AND UP2, UPT, UR4, URZ, UPT ;  /* 0x0000003f0400728c */ /* 0x000fc8000bf45070 */
[----:B------:R-:W-:-:S06]  /*03a0*/  UISETP.NE.AND.EX UP2, UPT, UR5, URZ, UPT, UP2 ;  /* 0x0000003f0500728c */ /* 0x000fcc000bf45320 */
[----:B------:R-:W-:-:S05]  /*03b0*/  PLOP3.LUT P0, PT, PT, PT, UP2, 0x80, 0x0 ;  /* 0x000000000000781c */ /* 0x000fca0003f0f028 */
[----:B------:R-:W-:Y:S02]  /*03c0*/  @UP2 ULDC.64 UR4, c[0x0][0x308] ;  /* 0x0000c20000042ab9 */ /* 0x000fe40000000a00 */
[----:B------:R-:W-:-:S06]  /*03d0*/  @UP2 UIMAD.WIDE UR4, UR28, 0x4, UR4 ;  /* 0x000000041c0428a5 */ /* 0x000fcc000f8e0204 */
[----:B------:R-:W-:Y:S02]  /*03e0*/  IMAD.U32 R2, RZ, RZ, UR4 ;  /* 0x00000004ff027e24 */ /* 0x000fe4000f8e00ff */
[----:B------:R-:W-:Y:S01]  /*03f0*/  IMAD.U32 R3, RZ, RZ, UR5 ;  /* 0x00000005ff037e24 */ /* 0x000fe2000f8e00ff */
[----:B------:R-:W-:Y:S01]  /*0400*/  USHF.L.U32 UR21, UR13, 0x7, URZ ;  /* 0x000000070d157899 */ /* 0x000fe2000800063f */
[----:B------:R-:W-:-:S03]  /*0410*/  @!UP2 ULDC.64 UR4, c[0x0][0x318] ;  /* 0x0000c6000004aab9 */ /* 0x000fc60000000a00 */
[----:B------:R-:W2:Y:S01]  /*0420*/  @P0 LDG.E R0, desc[UR22][R2.64] ;  /* 0x0000001602000981 */ /* 0x000ea2000c1e1900 */
[----:B------:R-:W-:Y:S02]  /*0430*/  UISETP.GT.AND UP1, UPT, UR14, UR21, UPT ;  /* 0x000000150e00728c */ /* 0x000fe4000bf24270 */
[----:B------:R-:W-:-:S03]  /*0440*/  @!UP2 UISETP.NE.U32.AND UP0, UPT, UR4, URZ, UPT ;  /* 0x0000003f0400a28c */ /* 0x000fc6000bf05070 */
[----:B------:R-:W-:Y:S01]  /*0450*/  @!UP2 ULDC UR4, c[0x0][0x2cc] ;  /* 0x0000b3000004aab9 */ /* 0x000fe20000000800 */
[----:B------:R-:W-:-:S04]  /*0460*/  @!UP2 UISETP.NE.AND.EX UP0, UPT, UR5, URZ, UPT, UP0 ;  /* 0x0000003f0500a28c */ /* 0x000fc8000bf05300 */
[----:B------:R-:W-:Y:S01]  /*0470*/  @!UP2 USEL UR4, UR4, URZ, UP0 ;  /* 0x0000003f0404a287 */ /* 0x000fe20008000000 */
[----:B--2---:R-:W-:Y:S02]  /*0480*/  @P0 R2UR UR24, R0 ;  /* 0x00000000001802ca */ /* 0x004fe400000e0000 */
[----:B------:R-:W-:-:S11]  /*0490*/  PLOP3.LUT P0, PT, PT, PT, UP1, 0x80, 0x0 ;  /* 0x000000000000781c */ /* 0x000fd60003f0f018 */
[----:B------:R-:W-:Y:S02]  /*04a0*/  @UP2 UIADD3 UR24, UR24, -UR31, URZ ;  /* 0x8000001f18182290 */ /* 0x000fe4000fffe03f */
[----:B------:R-:W-:Y:S01]  /*04b0*/  @!UP2 UIADD3 UR24, UR4, UR6, -UR31 ;  /* 0x000000060418a290 */ /* 0x000fe2000fffe81f */
[----:B------:R-:W-:Y:S11]  /*04c0*/  @!P0 EXIT ;  /* 0x000000000000894d */ /* 0x000ff60003800000 */
[----:B------:R-:W-:Y:S01]  /*04d0*/  UIADD3 UR5, -UR14, 0xff, UR21 ;  /* 0x000000ff0e057890 */ /* 0x000fe2000fffe115 */
[----:B------:R-:W1:Y:S01]  /*04e0*/  S2R R121, SR_TID.X ;  /* 0x0000000000797919 */ /* 0x000e620000002100 */
[----:B------:R-:W-:Y:S01]  /*04f0*/  ULDC UR18, c[0x0][0x398] ;  /* 0x0000e60000127ab9 */ /* 0x000fe20000000800 */
[----:B------:R-:W-:Y:S02]  /*0500*/  UIADD3 UR7, UR24, 0x7f, URZ ;  /* 0x0000007f18077890 */ /* 0x000fe4000fffe03f */
[----:B------:R-:W-:Y:S02]  /*0510*/  UIADD3 UR5, UR5, UR18, UR24 ;  /* 0x0000001205057290 */ /* 0x000fe4000fffe018 */
[----:B------:R-:W-:Y:S02]  /*0520*/  USHF.R.S32.HI UR6, URZ, 0x1f, UR7 ;  /* 0x0000001f3f067899 */ /* 0x000fe40008011407 */
[----:B------:R-:W-:Y:S02]  /*0530*/  USHF.R.S32.HI UR4, URZ, 0x1f, UR5 ;  /* 0x0000001f3f047899 */ /* 0x000fe40008011405 */
[----:B------:R-:W-:-:S02]  /*0540*/  ULEA.HI UR6, UR6, UR7, URZ, 0x7 ;  /* 0x0000000706067291 */ /* 0x000fc4000f8f383f */
[----:B------:R-:W-:Y:S02]  /*0550*/  ULEA.HI UR4, UR4, UR5, URZ, 0x7 ;  /* 0x0000000504047291 */ /* 0x000fe4000f8f383f */
[----:B------:R-:W-:Y:S02]  /*0560*/  USHF.R.S32.HI UR6, URZ, 0x7, UR6 ;  /* 0x000000073f067899 */ /* 0x000fe40008011406 */
[----:B------:R-:W-:-:S04]  /*0570*/  USHF.R.S32.HI UR4, URZ, 0x7, UR4 ;  /* 0x000000073f047899 */ /* 0x000fc80008011404 */
[----:B------:R-:W-:-:S04]  /*0580*/  UISETP.LT.AND UP0, UPT, UR6, UR4, UPT ;  /* 0x000000040600728c */ /* 0x000fc8000bf01270 */
[----:B------:R-:W-:-:S04]  /*0590*/  USEL UR17, UR6, UR4, UP0 ;  /* 0x0000000406117287 */ /* 0x000fc80008000000 */
[----:B------:R-:W-:-:S06]  /*05a0*/  UISETP.GE.AND UP0, UPT, UR17, 0x1, UPT ;  /* 0x000000011100788c */ /* 0x000fcc000bf06270 */
[----:B------:R-:W-:-:S13]  /*05b0*/  PLOP3.LUT P0, PT, PT, PT, UP0, 0x80, 0x0 ;  /* 0x000000000000781c */ /* 0x000fda0003f0f008 */
[----:B-1----:R-:W-:Y:S05]  /*05c0*/  @!P0 BRA `(.L_x_55) ;  /* 0x0000010800548947 */ /* 0x002fea0003800000 */
[----:B------:R-:W1:Y:S01]  /*05d0*/  LDC R11, c[0x0][0x278] ;  /* 0x00009e00ff0b7b82 */ /* 0x000e620000000800 */
[----:B------:R-:W2:Y:S01]  /*05e0*/  S2R R4, SR_CTAID.Z ;  /* 0x0000000000047919 */ /* 0x000ea20000002700 */
[----:B------:R-:W-:Y:S01]  /*05f0*/  SHF.R.S32.HI R16, RZ, 0x1f, R121 ;  /* 0x0000001fff107819 */ /* 0x000fe20000011479 */
[----:B------:R-:W-:Y:S01]  /*0600*/  UISETP.NE.AND UP1, UPT, UR12, -0x1, UPT ;  /* 0xffffffff0c00788c */ /* 0x000fe2000bf25270 */
[----:B------:R-:W-:Y:S01]  /*0610*/  MOV R189, R9 ;  /* 0x0000000900bd7202 */ /* 0x000fe20000000f00 */
[----:B------:R-:W-:Y:S01]  /*0620*/  UISETP.NE.AND UP0, UPT, UR8, -0x1, UPT ;  /* 0xffffffff0800788c */ /* 0x000fe2000bf05270 */
[----:B------:R-:W-:Y:S01]  /*0630*/  LEA.HI R22, R16, R121, RZ, 0x3 ;  /* 0x0000007910167211 */ /* 0x000fe200078f18ff */
[----:B------:R-:W-:-:S03]  /*0640*/  UIADD3 UR16, UR17, -0x1, URZ ;  /* 0xffffffff11107890 */ /* 0x000fc6000fffe03f */
[----:B------:R-:W-:Y:S01]  /*0650*/  SHF.R.S32.HI R21, RZ, 0x3, R22 ;  /* 0x00000003ff157819 */ /* 0x000fe20000011416 */
[----:B------:R-:W-:Y:S01]  /*0660*/  UIMAD UR15, UR16, -0x80, UR24 ;  /* 0xffffff80100f78a4 */ /* 0x000fe2000f8e0218 */
[----:B------:R-:W-:Y:S02]  /*0670*/  PLOP3.LUT P0, PT, PT, PT, UP0, 0x80, 0x0 ;  /* 0x000000000000781c */ /* 0x000fe40003f0f008 */
[----:B------:R-:W-:Y:S01]  /*0680*/  @UP1 ULDC.64 UR4, c[0x0][0x240] ;  /* 0x0000900000041ab9 */ /* 0x000fe20000000a00 */
[----:B------:R-:W-:Y:S02]  /*0690*/  @!UP1 USHF.R.S32.HI UR10, URZ, 0x1f, UR28 ;  /* 0x0000001f3f0a9899 */ /* 0x000fe4000801141c */
[----:B------:R-:W-:Y:S01]  /*06a0*/  @UP1 UIMAD.WIDE.U32 UR34, UR12, UR4, URZ ;  /* 0x000000040c2212a5 */ /* 0x000fe2000f8e003f */
[----:B------:R-:W-:Y:S01]  /*06b0*/  @!UP1 ULDC.64 UR6, c[0x0][0x228] ;  /* 0x00008a0000069ab9 */ /* 0x000fe20000000a00 */
[----:B------:R-:W-:Y:S02]  /*06c0*/  @UP0 UIADD3 UR9, UR31, UR8, URZ ;  /* 0x000000081f090290 */ /* 0x000fe4000fffe03f */
[----:B------:R-:W-:Y:S01]  /*06d0*/  @!UP1 UIMAD UR10, UR10, UR6, URZ ;  /* 0x000000060a0a92a4 */ /* 0x000fe2000f8e023f */
[----:B-1----:R-:W-:Y:S01]  /*06e0*/  IABS R0, R11 ;  /* 0x0000000b00007213 */ /* 0x002fe20000000000 */
[----:B------:R-:W-:-:S02]  /*06f0*/  @UP1 UIMAD UR4, UR12, UR5, UR35 ;  /* 0x000000050c0412a4 */ /* 0x000fc4000f8e0223 */
[----:B------:R-:W-:Y:S02]  /*0700*/  UIADD3 UR5, -UR21, UR14, URZ ;  /* 0x0000000e15057290 */ /* 0x000fe4000fffe13f */
[----:B------:R-:W-:Y:S01]  /*0710*/  IMAD.MOV.U32 R6, RZ, RZ, R0 ;  /* 0x000000ffff067224 */ /* 0x000fe200078e0000 */
[----:B------:R-:W-:Y:S02]  /*0720*/  @!UP1 UIMAD UR7, UR28, UR7, UR10 ;  /* 0x000000071c0792a4 */ /* 0x000fe4000f8e020a */
[----:B------:R-:W-:Y:S01]  /*0730*/  @!UP1 UIMAD.WIDE.U32 UR32, UR28, UR6, URZ ;  /* 0x000000061c2092a5 */ /* 0x000fe2000f8e003f */
[----:B------:R-:W1:Y:S01]  /*0740*/  I2F.RP R2, R6 ;  /* 0x0000000600027306 */ /* 0x000e620000209400 */
[----:B--2---:R-:W-:Y:S01]  /*0750*/  IABS R4, R4 ;  /* 0x0000000400047213 */ /* 0x004fe20000000000 */
[----:B------:R-:W-:Y:S01]  /*0760*/  @UP0 ULDC.64 UR10, c[0x0][0x248] ;  /* 0x00009200000a0ab9 */ /* 0x000fe20000000a00 */
[----:B------:R-:W-:Y:S01]  /*0770*/  @UP1 UMOV UR30, UR34 ;  /* 0x00000022001e1c82 */ /* 0x000fe20008000000 */
[----:B------:R-:W-:-:S02]  /*0780*/  @UP0 UIMAD.WIDE.U32 UR36, UR9, UR10, URZ ;  /* 0x0000000a092402a5 */ /* 0x000fc4000f8e003f */
[----:B------:R-:W-:Y:S02]  /*0790*/  @UP0 UIMAD UR9, UR9, UR11, URZ ;  /* 0x0000000b090902a4 */ /* 0x000fe4000f8e023f */
[----:B------:R-:W-:Y:S02]  /*07a0*/  @!UP1 UIADD3 UR4, UR33, UR7, URZ ;  /* 0x0000000721049290 */ /* 0x000fe4000fffe03f */
[----:B------:R-:W-:Y:S01]  /*07b0*/  @UP0 UIADD3 UR25, UR37, UR9, URZ ;  /* 0x0000000925190290 */ /* 0x000fe2000fffe03f */
[----:B------:R-:W-:Y:S01]  /*07c0*/  @UP0 UMOV UR26, UR36 ;  /* 0x00000024001a0c82 */ /* 0x000fe20008000000 */
[----:B------:R-:W-:Y:S01]  /*07d0*/  @!UP1 UMOV UR30, UR32 ;  /* 0x00000020001e9c82 */ /* 0x000fe20008000000 */
[----:B-1----:R-:W1:Y:S02]  /*07e0*/  MUFU.RCP R2, R2 ;  /* 0x0000000200027308 */ /* 0x002e640000001000 */
[----:B-1----:R-:W-:-:S06]  /*07f0*/  VIADD R2, R2, 0xffffffe ;  /* 0x0ffffffe02027836 */ /* 0x002fcc0000000000 */
[----:B------:R-:W1:Y:S02]  /*0800*/  F2I.FTZ.U32.TRUNC.NTZ R3, R2 ;  /* 0x0000000200037305 */ /* 0x000e64000021f000 */
[----:B-1----:R-:W-:Y:S02]  /*0810*/  IMAD.MOV R0, RZ, RZ, -R3 ;  /* 0x000000ffff007224 */ /* 0x002fe400078e0a03 */
[----:B------:R-:W-:Y:S02]  /*0820*/  IMAD.MOV.U32 R2, RZ, RZ, RZ ;  /* 0x000000ffff027224 */ /* 0x000fe400078e00ff */
[----:B------:R-:W-:-:S04]  /*0830*/  IMAD R0, R0, R6, RZ ;  /* 0x0000000600007224 */ /* 0x000fc800078e02ff */
[----:B------:R-:W-:Y:S01]  /*0840*/  IMAD.HI.U32 R0, R3, R0, R2 ;  /* 0x0000000003007227 */ /* 0x000fe200078e0002 */
[----:B------:R-:W-:-:S03]  /*0850*/  LEA.HI R3, R16, R121, RZ, 0x2 ;  /* 0x0000007910037211 */ /* 0x000fc600078f10ff */
[----:B------:R-:W-:-:S04]  /*0860*/  IMAD.MOV.U32 R2, RZ, RZ, R4 ;  /* 0x000000ffff027224 */ /* 0x000fc800078e0004 */
[----:B------:R-:W-:-:S04]  /*0870*/  IMAD.HI.U32 R0, R0, R2, RZ ;  /* 0x0000000200007227 */ /* 0x000fc800078e00ff */
[----:B------:R-:W-:-:S04]  /*0880*/  IMAD.MOV R4, RZ, RZ, -R0 ;  /* 0x000000ffff047224 */ /* 0x000fc800078e0a00 */
[----:B------:R-:W-:Y:S01]  /*0890*/  IMAD R4, R6, R4, R2 ;  /* 0x0000000406047224 */ /* 0x000fe200078e0202 */
[----:B------:R-:W-:-:S04]  /*08a0*/  SHF.R.S32.HI R2, RZ, 0x2, R3 ;  /* 0x00000002ff027819 */ /* 0x000fc80000011403 */
[----:B------:R-:W-:Y:S01]  /*08b0*/  ISETP.GT.U32.AND P3, PT, R6, R4, PT ;  /* 0x000000040600720c */ /* 0x000fe20003f64070 */
[----:B------:R-:W-:-:S05]  /*08c0*/  VIADD R5, R2, 0x20 ;  /* 0x0000002002057836 */ /* 0x000fca0000000000 */
[C---:B------:R-:W-:Y:S02]  /*08d0*/  ISETP.GE.AND P6, PT, R5.reuse, UR5, PT ;  /* 0x0000000505007c0c */ /* 0x040fe4000bfc6270 */
[C---:B------:R-:W-:Y:S02]  /*08e0*/  ISETP.GE.AND P4, PT, R5.reuse, UR15, PT ;  /* 0x0000000f05007c0c */ /* 0x040fe4000bf86270 */
[----:B------:R-:W-:Y:S01]  /*08f0*/  ISETP.GE.AND P2, PT, R5, UR15, PT ;  /* 0x0000000f05007c0c */ /* 0x000fe2000bf46270 */
[----:B------:R-:W-:Y:S02]  /*0900*/  IMAD.SHL.U32 R5, R21, 0x40, RZ ;  /* 0x0000004015057824 */ /* 0x000fe400078e00ff */
[----:B------:R-:W-:Y:S02]  /*0910*/  @!P3 IMAD.IADD R4, R4, 0x1, -R6 ;  /* 0x000000010404b824 */ /* 0x000fe400078e0a06 */
[----:B------:R-:W-:Y:S01]  /*0920*/  @!P3 VIADD R0, R0, 0x1 ;  /* 0x000000010000b836 */ /* 0x000fe20000000000 */
[----:B------:R-:W-:-:S02]  /*0930*/  LOP3.LUT R5, R5, 0xc0, RZ, 0xc0, !PT ;  /* 0x000000c005057812 */ /* 0x000fc400078ec0ff */
[----:B------:R-:W-:Y:S02]  /*0940*/  ISETP.GE.U32.AND P1, PT, R4, R6, PT ;  /* 0x000000060400720c */ /* 0x000fe40003f26070 */
[----:B------:R-:W-:-:S04]  /*0950*/  LOP3.LUT R4, R3, 0xfffffffc, RZ, 0xc0, !PT ;  /* 0xfffffffc03047812 */ /* 0x000fc800078ec0ff */
[----:B------:R-:W-:Y:S01]  /*0960*/  IADD3 R6, -R4, R121, RZ ;  /* 0x0000007904067210 */ /* 0x000fe20007ffe1ff */
[----:B------:R-:W-:-:S04]  /*0970*/  VIADD R4, R2, 0x40 ;  /* 0x0000004002047836 */ /* 0x000fc80000000000 */
[----:B------:R-:W-:Y:S01]  /*0980*/  IMAD.SHL.U32 R8, R6, 0x8, RZ ;  /* 0x0000000806087824 */ /* 0x000fe200078e00ff */
[C---:B------:R-:W-:Y:S02]  /*0990*/  ISETP.GE.AND P5, PT, R4.reuse, UR5, PT ;  /* 0x0000000504007c0c */ /* 0x040fe4000bfa6270 */
[----:B------:R-:W-:Y:S01]  /*09a0*/  ISETP.GE.AND P3, PT, R4, UR15, PT ;  /* 0x0000000f04007c0c */ /* 0x000fe2000bf66270 */
[--C-:B------:R-:W-:Y:S01]  /*09b0*/  IMAD.MOV.U32 R188, RZ, RZ, R8.reuse ;  /* 0x000000ffffbc7224 */ /* 0x100fe200078e0008 */
[----:B------:R1:W-:Y:S01]  /*09c0*/  STL [R1+0x10], R8 ;  /* 0x0000100801007387 */ /* 0x0003e20000100800 */
[----:B------:R-:W-:-:S05]  /*09d0*/  IMAD.MOV.U32 R188, RZ, RZ, R8 ;  /* 0x000000ffffbc7224 */ /* 0x000fca00078e0008 */
[----:B------:R-:W-:Y:S02]  /*09e0*/  LOP3.LUT R6, R5, 0x18, R188, 0xf8, !PT ;  /* 0x0000001805067812 */ /* 0x000fe400078ef8bc */
[----:B------:R-:W-:Y:S01]  /*09f0*/  SHF.R.U32.HI R5, RZ, 0x3, R5 ;  /* 0x00000003ff057819 */ /* 0x000fe20000011605 */
[----:B------:R-:W-:Y:S06]  /*0a00*/  @P0 BRA `(.L_x_56) ;  /* 0x0000000000340947 */ /* 0x000fec0003800000 */
[----:B------:R-:W-:Y:S01]  /*0a10*/  USHF.R.S32.HI UR19, URZ, 0x1f, UR31 ;  /* 0x0000001f3f137899 */ /* 0x000fe2000801141f */
[----:B------:R-:W-:Y:S01]  /*0a20*/  ULDC.64 UR10, c[0x0][0x248] ;  /* 0x00009200000a7ab9 */ /* 0x000fe20000000a00 */
[----:B------:R-:W-:Y:S02]  /*0a30*/  USHF.R.S32.HI UR9, URZ, 0x1f, UR28 ;  /* 0x0000001f3f097899 */ /* 0x000fe4000801141c */
[----:B------:R-:W-:Y:S02]  /*0a40*/  UIMAD UR19, UR19, UR10, URZ ;  /* 0x0000000a131372a4 */ /* 0x000fe4000f8e023f */
[----:B------:R-:W-:Y:S02]  /*0a50*/  UIMAD.WIDE.U32 UR32, UR31, UR10, URZ ;  /* 0x0000000a1f2072a5 */ /* 0x000fe4000f8e003f */
[----:B------:R-:W-:Y:S01]  /*0a60*/  UIMAD UR19, UR31, UR11, UR19 ;  /* 0x0000000b1f1372a4 */ /* 0x000fe2000f8e0213 */
[----:B------:R-:W-:-:S03]  /*0a70*/  ULDC.64 UR6, c[0x0][0x230] ;  /* 0x00008c0000067ab9 */ /* 0x000fc60000000a00 */
[----:B------:R-:W-:Y:S02]  /*0a80*/  UIADD3 UR33, UR33, UR19, URZ ;  /* 0x0000001321217290 */ /* 0x000fe4000fffe03f */
[----:B------:R-:W-:Y:S02]  /*0a90*/  UIMAD UR9, UR9, UR6, URZ ;  /* 0x00000006090972a4 */ /* 0x000fe4000f8e023f */
[----:B------:R-:W-:Y:S02]  /*0aa0*/  UIMAD.WIDE.U32 UR32, UR28, UR6, UR32 ;  /* 0x000000061c2072a5 */ /* 0x000fe4000f8e0020 */
[----:B------:R-:W-:-:S04]  /*0ab0*/  UIMAD UR7, UR28, UR7, UR9 ;  /* 0x000000071c0772a4 */ /* 0x000fc8000f8e0209 */
[----:B------:R-:W-:Y:S01]  /*0ac0*/  UIADD3 UR25, UR33, UR7, URZ ;  /* 0x0000000721197290 */ /* 0x000fe2000fffe03f */
[----:B------:R-:W-:-:S11]  /*0ad0*/  UMOV UR26, UR32 ;  /* 0x00000020001a7c82 */ /* 0x000fd60008000000 */
.L_x_56:
[----:B------:R-:W-:Y:S01]  /*0ae0*/  SHF.R.S32.HI R189, RZ, 0x1f, R188 ;  /* 0x0000001fffbd7819 */ /* 0x000fe200000114bc */
[----:B------:R-:W-:Y:S01]  /*0af0*/  @UP0 UIADD3 UR19, UR31, UR8, URZ ;  /* 0x000000081f130290 */ /* 0x000fe2000fffe03f */
[----:B------:R-:W-:Y:S01]  /*0b00*/  LOP3.LUT R6, R6, R5, RZ, 0x3c, !PT ;  /* 0x0000000506067212 */ /* 0x000fe200078e3cff */
[----:B------:R-:W-:Y:S01]  /*0b10*/  @P1 VIADD R0, R0, 0x1 ;  /* 0x0000000100001836 */ /* 0x000fe20000000000 */
[----:B------:R-:W-:Y:S01]  /*0b20*/  @UP0 ULDC.64 UR8, c[0x0][0x250] ;  /* 0x0000940000080ab9 */ /* 0x000fe20000000a00 */
[----:B------:R2:W-:Y:S01]  /*0b30*/  STL [R1+0x14], R189 ;  /* 0x000014bd01007387 */ /* 0x0005e20000100800 */
[----:B------:R-:W-:Y:S01]  /*0b40*/  @UP0 UIMAD.WIDE.U32 UR6, UR19, UR8, URZ ;  /* 0x00000008130602a5 */ /* 0x000fe2000f8e003f */
[----:B------:R-:W-:Y:S01]  /*0b50*/  LOP3.LUT R5, R11, UR27, RZ, 0x3c, !PT ;  /* 0x0000001b0b057c12 */ /* 0x000fe2000f8e3cff */
[----:B------:R-:W-:Y:S01]  /*0b60*/  @UP0 UIMAD UR19, UR19, UR9, URZ ;  /* 0x00000009131302a4 */ /* 0x000fe2000f8e023f */
[----:B------:R-:W-:Y:S01]  /*0b70*/  P2R R7, PR, RZ, 0x4 ;  /* 0x00000004ff077803 */ /* 0x000fe20000000000 */
[----:B------:R-:W-:Y:S01]  /*0b80*/  USHF.R.S32.HI UR29, URZ, 0x1f, UR27 ;  /* 0x0000001f3f1d7899 */ /* 0x000fe2000801141b */
[----:B------:R-:W-:Y:S01]  /*0b90*/  ISETP.GE.AND P1, PT, R4, UR15, PT ;  /* 0x0000000f04007c0c */ /* 0x000fe2000bf26270 */
[----:B------:R-:W-:Y:S01]  /*0ba0*/  @UP0 UIADD3 UR19, UR7, UR19, URZ ;  /* 0x0000001307130290 */ /* 0x000fe2000fffe03f */
[----:B------:R-:W-:Y:S01]  /*0bb0*/  ISETP.GE.AND P2, PT, R5, RZ, PT ;  /* 0x000000ff0500720c */ /* 0x000fe20003f46270 */
[----:B------:R-:W-:Y:S01]  /*0bc0*/  @UP0 UMOV UR20, UR6 ;  /* 0x0000000600140c82 */ /* 0x000fe20008000000 */
[----:B------:R-:W-:Y:S01]  /*0bd0*/  LEA.HI R4, R3, R2, RZ, 0x1 ;  /* 0x0000000203047211 */ /* 0x000fe200078f08ff */
[----:B------:R-:W-:Y:S01]  /*0be0*/  IMAD.MOV.U32 R17, RZ, RZ, R0 ;  /* 0x000000ffff117224 */ /* 0x000fe200078e0000 */
[----:B------:R-:W-:Y:S01]  /*0bf0*/  ISETP.NE.AND P2, PT, R7, RZ, PT ;  /* 0x000000ff0700720c */ /* 0x000fe20003f45270 */
[----:B------:R-:W-:-:S12]  /*0c00*/  @P0 BRA `(.L_x_57) ;  /* 0x0000000000340947 */ /* 0x000fd80003800000 */
[----:B------:R-:W-:Y:S01]  /*0c10*/  USHF.R.S32.HI UR6, URZ, 0x1f, UR31 ;  /* 0x0000001f3f067899 */ /* 0x000fe2000801141f */
[----:B------:R-:W-:Y:S01]  /*0c20*/  ULDC.64 UR8, c[0x0][0x250] ;  /* 0x0000940000087ab9 */ /* 0x000fe20000000a00 */
[----:B------:R-:W-:Y:S02]  /*0c30*/  USHF.R.S32.HI UR19, URZ, 0x1f, UR28 ;  /* 0x0000001f3f137899 */ /* 0x000fe4000801141c */
[----:B------:R-:W-:Y:S02]  /*0c40*/  UIMAD UR6, UR6, UR8, URZ ;  /* 0x00000008060672a4 */ /* 0x000fe4000f8e023f */
[----:B------:R-:W-:Y:S02]  /*0c50*/  UIMAD.WIDE.U32 UR32, UR31, UR8, URZ ;  /* 0x000000081f2072a5 */ /* 0x000fe4000f8e003f */
[----:B------:R-:W-:-:S03]  /*0c60*/  UIMAD UR31, UR31, UR9, UR6 ;  /* 0x000000091f1f72a4 */ /* 0x000fc6000f8e0206 */
[----:B------:R-:W-:Y:S01]  /*0c70*/  ULDC.64 UR6, c[0x0][0x238] ;  /* 0x00008e0000067ab9 */ /* 0x000fe20000000a00 */
[----:B------:R-:W-:Y:S02]  /*0c80*/  UIADD3 UR33, UR33, UR31, URZ ;  /* 0x0000001f21217290 */ /* 0x000fe4000fffe03f */
[----:B------:R-:W-:-:S04]  /*0c90*/  UIMAD UR19, UR19, UR6, URZ ;  /* 0x00000006131372a4 */ /* 0x000fc8000f8e023f */
[----:B------:R-:W-:Y:S02]  /*0ca0*/  UIMAD UR19, UR28, UR7, UR19 ;  /* 0x000000071c1372a4 */ /* 0x000fe4000f8e0213 */
[----:B------:R-:W-:-:S04]  /*0cb0*/  UIMAD.WIDE.U32 UR6, UR28, UR6, UR32 ;  /* 0x000000061c0672a5 */ /* 0x000fc8000f8e0020 */
[----:B------:R-:W-:-:S03]  /*0cc0*/  UIADD3 UR19, UR7, UR19, URZ ;  /* 0x0000001307137290 */ /* 0x000fc6000fffe03f */
[----:B------:R-:W-:-:S09]  /*0cd0*/  UMOV UR20, UR6 ;  /* 0x0000000600147c82 */ /* 0x000fd20008000000 */
.L_x_57:
[----:B------:R-:W-:Y:S01]  /*0ce0*/  ISETP.GE.AND P0, PT, R5, RZ, PT ;  /* 0x000000ff0500720c */ /* 0x000fe20003f06270 */
[----:B------:R-:W3:Y:S01]  /*0cf0*/  S2UR UR28, SR_CgaCtaId ;  /* 0x00000000001c79c3 */ /* 0x000ee20000008800 */
[-C--:B------:R-:W-:Y:S01]  /*0d00*/  LEA.HI R10, R16, R121.reuse, RZ, 0x5 ;  /* 0x00000079100a7211 */ /* 0x080fe200078f28ff */
[----:B------:R-:W-:Y:S01]  /*0d10*/  ULDC.64 UR6, c[0x0][0x258] ;  /* 0x0000960000067ab9 */ /* 0x000fe20000000a00 */
[----:B------:R-:W-:Y:S01]  /*0d20*/  LOP3.LUT R0, R4, 0x7fffffe, RZ, 0xc0, !PT ;  /* 0x07fffffe04007812 */ /* 0x000fe200078ec0ff */
[----:B------:R-:W-:Y:S01]  /*0d30*/  UIMAD UR29, UR29, UR6, URZ ;  /* 0x000000061d1d72a4 */ /* 0x000fe2000f8e023f */
[----:B------:R-:W-:Y:S01]  /*0d40*/  SHF.R.S32.HI R20, RZ, 0x5, R10 ;  /* 0x00000005ff147819 */ /* 0x000fe2000001140a */
[----:B------:R-:W-:Y:S01]  /*0d50*/  IMAD.U32 R7, RZ, RZ, UR6 ;  /* 0x00000006ff077e24 */ /* 0x000fe2000f8e00ff */
[----:B------:R-:W-:Y:S01]  /*0d60*/  LEA.HI R16, R16, R121, RZ, 0x4 ;  /* 0x0000007910107211 */ /* 0x000fe200078f20ff */
[----:B------:R-:W-:Y:S01]  /*0d70*/  IMAD.IADD R0, R2, 0x1, -R0 ;  /* 0x0000000102007824 */ /* 0x000fe200078e0a00 */
[----:B------:R-:W-:Y:S01]  /*0d80*/  UIMAD UR7, UR27, UR7, UR29 ;  /* 0x000000071b0772a4 */ /* 0x000fe2000f8e021d */
[----:B------:R-:W-:Y:S01]  /*0d90*/  SHF.R.S32.HI R3, RZ, 0x1f, R2 ;  /* 0x0000001fff037819 */ /* 0x000fe20000011402 */
[----:B------:R-:W-:Y:S01]  /*0da0*/  IMAD.U32 R4, RZ, RZ, UR13 ;  /* 0x0000000dff047e24 */ /* 0x000fe2000f8e00ff */
[----:B------:R-:W-:Y:S01]  /*0db0*/  SHF.R.S32.HI R15, RZ, 0x4, R16 ;  /* 0x00000004ff0f7819 */ /* 0x000fe20000011410 */
[----:B------:R-:W-:Y:S01]  /*0dc0*/  @!P0 IMAD.MOV R17, RZ, RZ, -R17 ;  /* 0x000000ffff118224 */ /* 0x000fe200078e0a11 */
[----:B-1----:R-:W-:Y:S01]  /*0dd0*/  IADD3 R8, P0, R188, UR30, RZ ;  /* 0x0000001ebc087c10 */ /* 0x002fe2000ff1e0ff */
[----:B------:R-:W-:Y:S01]  /*0de0*/  IMAD R0, R20, 0x8, R0 ;  /* 0x0000000814007824 */ /* 0x000fe200078e0200 */
[----:B------:R-:W-:Y:S01]  /*0df0*/  BSSY B0, `(.L_x_58) ;  /* 0x0000026000007945 */ /* 0x000fe20003800000 */
[----:B------:R-:W-:Y:S01]  /*0e00*/  IMAD.WIDE R4, R4, 0x80, R2 ;  /* 0x0000008004047825 */ /* 0x000fe200078e0202 */
[----:B------:R-:W-:Y:S01]  /*0e10*/  IADD3.X R9, R189, UR4, RZ, P0, !PT ;  /* 0x00000004bd097c10 */ /* 0x000fe200087fe4ff */
[----:B------:R-:W-:Y:S01]  /*0e20*/  UMOV UR4, 0x400 ;  /* 0x0000040000047882 */ /* 0x000fe20000000000 */
[----:B------:R-:W-:Y:S01]  /*0e30*/  ISETP.NE.AND P0, PT, R11, RZ, PT ;  /* 0x000000ff0b00720c */ /* 0x000fe20003f05270 */
[----:B------:R-:W-:Y:S01]  /*0e40*/  IMAD.U32 R225, R0, 0x20, R6 ;  /* 0x0000002000e17824 */ /* 0x000fe200078e0006 */
[----:B------:R-:W-:Y:S01]  /*0e50*/  LOP3.LUT R0, R10, 0xffffffe0, RZ, 0xc0, !PT ;  /* 0xffffffe00a007812 */ /* 0x000fe200078ec0ff */
[----:B------:R-:W-:Y:S01]  /*0e60*/  IMAD.WIDE.U32 R8, R7, UR27, R8 ;  /* 0x0000001b07087c25 */ /* 0x000fe2000f8e0008 */
[----:B---3--:R-:W-:Y:S01]  /*0e70*/  ULEA UR4, UR28, UR4, 0x18 ;  /* 0x000000041c047291 */ /* 0x008fe2000f8ec03f */
[----:B------:R-:W-:-:S02]  /*0e80*/  LOP3.LUT R6, R16, 0xfffffff0, RZ, 0xc0, !PT ;  /* 0xfffffff010067812 */ /* 0x000fc400078ec0ff */
[----:B------:R-:W-:Y:S01]  /*0e90*/  VIADD R7, R9, UR7 ;  /* 0x0000000709077c36 */ /* 0x000fe20008000000 */
[----:B------:R-:W-:Y:S01]  /*0ea0*/  LEA.HI R16, R16, R15, RZ, 0x1 ;  /* 0x0000000f10107211 */ /* 0x000fe200078f08ff */
[----:B------:R-:W-:Y:S01]  /*0eb0*/  IMAD.IADD R14, R121, 0x1, -R0 ;  /* 0x00000001790e7824 */ /* 0x000fe200078e0a00 */
[----:B------:R-:W-:Y:S01]  /*0ec0*/  LEA R225, R225, UR4, 0x1 ;  /* 0x00000004e1e17c11 */ /* 0x000fe2000f8e08ff */
[----:B------:R-:W-:Y:S02]  /*0ed0*/  IMAD.IADD R0, R121, 0x1, -R6 ;  /* 0x0000000179007824 */ /* 0x000fe400078e0a06 */
[----:B------:R-:W-:Y:S01]  /*0ee0*/  @!P0 LOP3.LUT R17, RZ, R11, RZ, 0x33, !PT ;  /* 0x0000000bff118212 */ /* 0x000fe200078e33ff */
[C---:B------:R-:W-:Y:S01]  /*0ef0*/  VIADD R19, R2.reuse, 0x60 ;  /* 0x0000006002137836 */ /* 0x040fe20000000000 */
[----:B------:R-:W-:-:S13]  /*0f00*/  ISETP.GE.AND P0, PT, R2, UR5, PT ;  /* 0x0000000502007c0c */ /* 0x000fda000bf06270 */
[----:B------:R-:W-:Y:S05]  /*0f10*/  @P0 BRA `(.L_x_59) ;  /* 0x00000000004c0947 */ /* 0x000fea0003800000 */
[----:B------:R-:W-:Y:S02]  /*0f20*/  ULDC UR6, c[0x0][0x2d0] ;  /* 0x0000b40000067ab9 */ /* 0x000fe40000000800 */
[----:B------:R-:W-:-:S13]  /*0f30*/  ISETP.GE.AND P0, PT, R188, UR6, PT ;  /* 0x00000006bc007c0c */ /* 0x000fda000bf06270 */
[----:B------:R1:W-:Y:S04]  /*0f40*/  @P0 STS [R225], RZ ;  /* 0x000000ffe1000388 */ /* 0x0003e80000000800 */
[----:B------:R1:W-:Y:S04]  /*0f50*/  @P0 STS [R225+0x4], RZ ;  /* 0x000004ffe1000388 */ /* 0x0003e80000000800 */
[----:B------:R1:W-:Y:S01]  /*0f60*/  @P0 STS.64 [R225+0x8], RZ ;  /* 0x000008ffe1000388 */ /* 0x0003e20000000a00 */
[----:B------:R-:W-:Y:S05]  /*0f70*/  @P0 BRA `(.L_x_59) ;  /* 0x0000000000340947 */ /* 0x000fea0003800000 */
        /* <DEDUP_REMOVED lines=9> */
[----:B------:R-:W-:Y:S01]  /*1010*/  @!PT LDS RZ, [RZ] ;  /* 0x00000000fffff984 */ /* 0x000fe20000000800 */
[----:B------:R-:W-:Y:S01]  /*1020*/  @!PT LDS RZ, [RZ] ;  /* 0x00000000fffff984 */ /* 0x000fe20000000800 */
[----:B------:R-:W-:Y:S01]  /*1030*/  @!PT LDS RZ, [RZ] ;  /* 0x00000000fffff984 */ /* 0x000fe20000000800 */
[----:B------:R3:W-:Y:S02]  /*1040*/  LDGSTS.E.BYPASS.LTC128B.128 [R225], desc[UR22][R12.64] ;  /* 0x000000000ce17fae */ /* 0x0007e4000b901d56 */
.L_x_59:
[----:B------:R-:W-:Y:S05]  /*1050*/  BSYNC B0 ;  /* 0x0000000000007941 */ /* 0x000fea0003800000 */
.L_x_58:
[----:B------:R-:W-:Y:S01]  /*1060*/  LEA.HI R18, R0, R0, RZ, 0x1 ;  /* 0x0000000000127211 */ /* 0x000fe200078f08ff */
[----:B------:R-:W-:Y:S01]  /*1070*/  BSSY B0, `(.L_x_60) ;  /* 0x000001f000007945 */ /* 0x000fe20003800000 */
[----:B------:R-:W-:Y:S02]  /*1080*/  LOP3.LUT R16, R16, 0xfffffffe, RZ, 0xc0, !PT ;  /* 0xfffffffe10107812 */ /* 0x000fe400078ec0ff */
[----:B------:R-:W-:Y:S02]  /*1090*/  LOP3.LUT R10, R18, 0x7fffffe, RZ, 0xc0, !PT ;  /* 0x07fffffe120a7812 */ /* 0x000fe400078ec0ff */
[----:B------:R-:W-:Y:S01]  /*10a0*/  SHF.R.S32.HI R11, RZ, 0x1f, R14 ;  /* 0x0000001fff0b7819 */ /* 0x000fe2000001140e */
[----:B------:R-:W-:Y:S01]  /*10b0*/  IMAD.IADD R16, R15, 0x1, -R16 ;  /* 0x000000010f107824 */ /* 0x000fe200078e0a10 */
[----:B---3--:R-:W-:Y:S01]  /*10c0*/  SHF.R.S32.HI R12, RZ, 0x1f, R0 ;  /* 0x0000001fff0c7819 */ /* 0x008fe20000011400 */
[----:B------:R-:W-:Y:S01]  /*10d0*/  IMAD.IADD R120, R0, 0x1, -R10 ;  /* 0x0000000100787824 */ /* 0x000fe200078e0a0a */
[----:B------:R-:W-:-:S02]  /*10e0*/  ISETP.GE.AND P0, PT, R19, UR5, PT ;  /* 0x0000000513007c0c */ /* 0x000fc4000bf06270 */
[----:B------:R-:W-:Y:S02]  /*10f0*/  LEA.HI R14, R11, R14, RZ, 0x2 ;  /* 0x0000000e0b0e7211 */ /* 0x000fe400078f10ff */
[----:B------:R-:W-:Y:S01]  /*1100*/  LEA.HI R15, R12, R0, RZ, 0x3 ;  /* 0x000000000c0f7211 */ /* 0x000fe200078f18ff */
[----:B------:R-:W-:Y:S05]  /*1110*/  @P6 BRA `(.L_x_61) ;  /* 0x0000000000506947 */ /* 0x000fea0003800000 */
[----:B------:R-:W-:Y:S02]  /*1120*/  ULDC UR6, c[0x0][0x2d0] ;  /* 0x0000b40000067ab9 */ /* 0x000fe40000000800 */
[----:B------:R-:W-:-:S13]  /*1130*/  ISETP.GE.AND P6, PT, R188, UR6, PT ;  /* 0x00000006bc007c0c */ /* 0x000fda000bfc6270 */
[----:B------:R3:W-:Y:S01]  /*1140*/  @P6 STS.128 [R225+0x800], RZ ;  /* 0x000800ffe1006388 */ /* 0x0007e20000000c00 */
        /* <DEDUP_REMOVED lines=16> */
[----:B------:R4:W-:Y:S02]  /*1250*/  LDGSTS.E.BYPASS.LTC128B.128 [R225+0x800], desc[UR22][R12.64] ;  /* 0x008000000ce17fae */ /* 0x0009e4000b901d56 */
.L_x_61:
[----:B------:R-:W-:Y:S05]  /*1260*/  BSYNC B0 ;  /* 0x0000000000007941 */ /* 0x000fea0003800000 */
.L_x_60:
[----:B------:R-:W-:Y:S04]  /*1270*/  BSSY B0, `(.L_x_62) ;  /* 0x0000016000007945 */ /* 0x000fe80003800000 */
        /* <DEDUP_REMOVED lines=9> */
[----:B----4-:R-:W-:Y:S02]  /*1310*/  IMAD R12, R10, UR6, RZ ;  /* 0x000000060a0c7c24 */ /* 0x010fe4000f8e02ff */
        /* <DEDUP_REMOVED lines=11> */
.L_x_63:
[----:B------:R-:W-:Y:S05]  /*13d0*/  BSYNC B0 ;  /* 0x0000000000007941 */ /* 0x000fea0003800000 */
.L_x_62:
        /* <DEDUP_REMOVED lines=21> */
.L_x_65:
[----:B------:R-:W-:Y:S05]  /*1530*/  BSYNC B0 ;  /* 0x0000000000007941 */ /* 0x000fea0003800000 */
.L_x_64:
[C---:B------:R-:W-:Y:S01]  /*1540*/  IMAD R0, R3.reuse, UR10, RZ ;  /* 0x0000000a03007c24 */ /* 0x040fe2000f8e02ff */
[----:B------:R-:W-:Y:S01]  /*1550*/  SHF.R.S32.HI R8, RZ, 0x1f, R17 ;  /* 0x0000001fff087819 */ /* 0x000fe20000011411 */
[----:B-1----:R-:W-:Y:S01]  /*1560*/  IMAD.WIDE.U32 R4, R2, UR10, R188 ;  /* 0x0000000a02047c25 */ /* 0x002fe2000f8e00bc */
[----:B------:R-:W-:Y:S01]  /*1570*/  ULDC.64 UR6, c[0x0][0x260] ;  /* 0x0000980000067ab9 */ /* 0x000fe20000000a00 */
[----:B----4-:R-:W-:Y:S01]  /*1580*/  LEA R12, R20, UR21, 0x4 ;  /* 0x00000015140c7c11 */ /* 0x010fe2000f8e20ff */
[----:B------:R-:W-:Y:S01]  /*1590*/  USHF.R.S32.HI UR27, URZ, 0x1f, UR16 ;  /* 0x0000001f3f1b7899 */ /* 0x000fe20008011410 */
[----:B------:R-:W-:Y:S01]  /*15a0*/  IMAD R3, R3, UR8, RZ ;  /* 0x0000000803037c24 */ /* 0x000fe2000f8e02ff */
[----:B------:R-:W-:Y:S01]  /*15b0*/  IADD3 R4, P6, R4, UR26, RZ ;  /* 0x0000001a04047c10 */ /* 0x000fe2000ffde0ff */
[----:B------:R-:W-:Y:S01]  /*15c0*/  IMAD R0, R2, UR11, R0 ;  /* 0x0000000b02007c24 */ /* 0x000fe2000f8e0200 */
[----:B------:R-:W-:Y:S01]  /*15d0*/  LOP3.LUT R9, R22, 0xfffffff8, RZ, 0xc0, !PT ;  /* 0xfffffff816097812 */ /* 0x000fe200078ec0ff */
[C---:B------:R-:W-:Y:S01]  /*15e0*/  IMAD.WIDE.U32 R6, R2.reuse, UR8, R188 ;  /* 0x0000000802067c25 */ /* 0x040fe2000f8e00bc */
[C---:B------:R-:W-:Y:S01]  /*15f0*/  ISETP.GE.AND P0, PT, R2.reuse, UR15, PT ;  /* 0x0000000f02007c0c */ /* 0x040fe2000bf06270 */
[----:B------:R-:W-:Y:S01]  /*1600*/  BSSY B0, `(.L_x_66) ;  /* 0x0000033000007945 */ /* 0x000fe20003800000 */
[----:B------:R-:W-:Y:S01]  /*1610*/  IADD3.X R5, R5, UR25, R0, P6, !PT ;  /* 0x0000001905057c10 */ /* 0x000fe2000b7fe400 */
[----:B------:R-:W-:Y:S01]  /*1620*/  IMAD R10, R2, UR9, R3 ;  /* 0x00000009020a7c24 */ /* 0x000fe2000f8e0203 */
[----:B------:R-:W-:Y:S01]  /*1630*/  SHF.R.S32.HI R3, RZ, 0x2, R14 ;  /* 0x00000002ff037819 */ /* 0x000fe2000001140e */
[----:B------:R-:W-:Y:S01]  /*1640*/  IMAD R0, R8, UR6, RZ ;  /* 0x0000000608007c24 */ /* 0x000fe2000f8e02ff */
[----:B------:R-:W-:Y:S01]  /*1650*/  IADD3 R6, P6, R6, UR20, RZ ;  /* 0x0000001406067c10 */ /* 0x000fe2000ffde0ff */
[----:B------:R-:W-:Y:S01]  /*1660*/  IMAD.WIDE.U32 R24, R17, UR6, R4 ;  /* 0x0000000611187c25 */ /* 0x000fe2000f8e0004 */
[----:B------:R-:W-:Y:S01]  /*1670*/  IADD3 R13, R12, 0x1, R3 ;  /* 0x000000010c0d7810 */ /* 0x000fe20007ffe003 */
[----:B------:R-:W-:Y:S01]  /*1680*/  USHF.L.U32 UR20, UR10, 0x7, URZ ;  /* 0x000000070a147899 */ /* 0x000fe2000800063f */
[----:B------:R-:W-:Y:S01]  /*1690*/  IADD3.X R7, R7, UR19, R10, P6, !PT ;  /* 0x0000001307077c10 */ /* 0x000fe2000b7fe40a */
[----:B------:R-:W-:Y:S01]  /*16a0*/  IMAD R3, R17, UR7, R0 ;  /* 0x0000000711037c24 */ /* 0x000fe2000f8e0200 */
[----:B------:R-:W-:Y:S01]  /*16b0*/  ULDC.64 UR6, c[0x0][0x268] ;  /* 0x00009a0000067ab9 */ /* 0x000fe20000000a00 */
[----:B------:R-:W-:Y:S01]  /*16c0*/  IMAD.IADD R9, R121, 0x1, -R9 ;  /* 0x0000000179097824 */ /* 0x000fe200078e0a09 */
[----:B------:R1:W-:Y:S01]  /*16d0*/  STL.64 [R1+0x20], R24 ;  /* 0x0000201801007387 */ /* 0x0003e20000100a00 */
[----:B------:R-:W-:Y:S01]  /*16e0*/  IMAD.MOV.U32 R186, RZ, RZ, R24 ;  /* 0x000000ffffba7224 */ /* 0x000fe200078e0018 */
[----:B------:R-:W-:Y:S01]  /*16f0*/  IADD3 R187, R25, R3, RZ ;  /* 0x0000000319bb7210 */ /* 0x000fe20007ffe0ff */
[----:B------:R-:W-:Y:S01]  /*1700*/  IMAD.WIDE.U32 R22, R17, UR6, R6 ;  /* 0x0000000611167c25 */ /* 0x000fe2000f8e0006 */
[----:B------:R-:W-:Y:S01]  /*1710*/  LEA.HI R11, R9, R9, RZ, 0x1 ;  /* 0x00000009090b7211 */ /* 0x000fe200078f08ff */
[----:B------:R-:W-:Y:S01]  /*1720*/  USHF.L.U64.HI UR19, UR10, 0x7, UR11 ;  /* 0x000000070a137899 */ /* 0x000fe2000801020b */
[----:B------:R-:W-:Y:S01]  /*1730*/  ISETP.GE.AND P5, PT, R2, UR15, PT ;  /* 0x0000000f02007c0c */ /* 0x000fe2000bfa6270 */
[----:B------:R1:W-:Y:S01]  /*1740*/  STL.64 [R1+0x18], R186 ;  /* 0x000018ba01007387 */ /* 0x0003e20000100a00 */
[----:B------:R-:W-:Y:S01]  /*1750*/  LOP3.LUT R2, R11, 0x7fffffe, RZ, 0xc0, !PT ;  /* 0x07fffffe0b027812 */ /* 0x000fe200078ec0ff */
[----:B------:R-:W-:Y:S01]  /*1760*/  UIMAD UR25, UR19, UR16, URZ ;  /* 0x00000010131972a4 */ /* 0x000fe2000f8e023f */
[--C-:B------:R-:W-:Y:S01]  /*1770*/  SHF.R.S32.HI R4, RZ, 0x1, R18.reuse ;  /* 0x00000001ff047819 */ /* 0x100fe20000011412 */
[----:B------:R1:W-:Y:S01]  /*1780*/  STL.64 [R1+0x28], R22 ;  /* 0x0000281601007387 */ /* 0x0003e20000100a00 */
[----:B------:R-:W-:Y:S01]  /*1790*/  SHF.R.S32.HI R0, RZ, 0x1f, R18 ;  /* 0x0000001fff007819 */ /* 0x000fe20000011412 */
[----:B------:R-:W-:Y:S01]  /*17a0*/  IMAD.IADD R9, R9, 0x1, -R2 ;  /* 0x0000000109097824 */ /* 0x000fe200078e0a02 */
[----:B------:R-:W-:Y:S01]  /*17b0*/  UIMAD UR25, UR27, UR20, UR25 ;  /* 0x000000141b1972a4 */ /* 0x000fe2000f8e0219 */
[----:B------:R-:W-:Y:S01]  /*17c0*/  IMAD.U32 R2, RZ, RZ, UR16 ;  /* 0x00000010ff027e24 */ /* 0x000fe2000f8e00ff */
[----:B------:R-:W-:-:S02]  /*17d0*/  LEA.HI R0, R0, R4, RZ, 0x2 ;  /* 0x0000000400007211 */ /* 0x000fc400078f10ff */
[----:B------:R-:W-:Y:S01]  /*17e0*/  ISETP.GE.AND P6, PT, R19, UR15, PT ;  /* 0x0000000f13007c0c */ /* 0x000fe2000bfc6270 */
[----:B------:R-:W-:Y:S01]  /*17f0*/  IMAD.WIDE.U32 R2, R2, UR20, R186 ;  /* 0x0000001402027c25 */ /* 0x000fe2000f8e00ba */
[----:B------:R-:W-:-:S03]  /*1800*/  LOP3.LUT R5, R0, 0xfffffffc, RZ, 0xc0, !PT ;  /* 0xfffffffc00057812 */ /* 0x000fc600078ec0ff */
[----:B------:R-:W-:Y:S02]  /*1810*/  IMAD R0, R8, UR6, RZ ;  /* 0x0000000608007c24 */ /* 0x000fe4000f8e02ff */
[----:B------:R-:W-:Y:S01]  /*1820*/  IMAD.IADD R12, R4, 0x1, -R5 ;  /* 0x00000001040c7824 */ /* 0x000fe200078e0a05 */
[----:B------:R-:W-:Y:S01]  /*1830*/  IADD3 R5, R3, UR25, RZ ;  /* 0x0000001903057c10 */ /* 0x000fe2000fffe0ff */
[----:B------:R-:W-:Y:S01]  /*1840*/  IMAD R8, R17, UR7, R0 ;  /* 0x0000000711087c24 */ /* 0x000fe2000f8e0200 */
[----:B------:R-:W-:Y:S06]  /*1850*/  @P0 BRA `(.L_x_67) ;  /* 0x0000000000340947 */ /* 0x000fec0003800000 */
[----:B------:R-:W-:Y:S02]  /*1860*/  ULDC UR6, c[0x0][0x2d0] ;  /* 0x0000b40000067ab9 */ /* 0x000fe40000000800 */
[----:B------:R-:W-:-:S13]  /*1870*/  ISETP.GE.AND P0, PT, R188, UR6, PT ;  /* 0x00000006bc007c0c */ /* 0x000fda000bf06270 */
[----:B------:R4:W-:Y:S04]  /*1880*/  @P0 STS [R225+0x2000], RZ ;  /* 0x002000ffe1000388 */ /* 0x0009e80000000800 */
[----:B------:R4:W-:Y:S04]  /*1890*/  @P0 STS [R225+0x2004], RZ ;  /* 0x002004ffe1000388 */ /* 0x0009e80000000800 */
[----:B------:R4:W-:Y:S01]  /*18a0*/  @P0 STS.64 [R225+0x2008], RZ ;  /* 0x002008ffe1000388 */ /* 0x0009e20000000a00 */
[----:B------:R-:W-:Y:S05]  /*18b0*/  @P0 BRA `(.L_x_67) ;  /* 0x00000000001c0947 */ /* 0x000fea0003800000 */
[----:B------:R-:W-:Y:S02]  /*18c0*/  ULDC.64 UR6, c[0x0][0x218] ;  /* 0x0000860000067ab9 */ /* 0x000fe40000000a00 */
[----:B------:R-:W-:-:S04]  /*18d0*/  LEA R6, P0, R2, UR6, 0x1 ;  /* 0x0000000602067c11 */ /* 0x000fc8000f8008ff */
[----:B------:R-:W-:-:S05]  /*18e0*/  LEA.HI.X R7, R2, UR7, R5, 0x1, P0 ;  /* 0x0000000702077c11 */ /* 0x000fca00080f0c05 */
[----:B------:R-:W-:Y:S01]  /*18f0*/  @!PT LDS RZ, [RZ] ;  /* 0x00000000fffff984 */ /* 0x000fe20000000800 */
[----:B------:R-:W-:Y:S01]  /*1900*/  @!PT LDS RZ, [RZ] ;  /* 0x00000000fffff984 */ /* 0x000fe20000000800 */
[----:B------:R-:W-:Y:S01]  /*1910*/  @!PT LDS RZ, [RZ] ;  /* 0x00000000fffff984 */ /* 0x000fe20000000800 */
[----:B------:R1:W-:Y:S04]  /*1920*/  LDGSTS.E.BYPASS.LTC128B.128 [R225+0x2000], desc[UR22][R6.64] ;  /* 0x0200000006e17fae */ /* 0x0003e8000b901d56 */
.L_x_67:
[----:B------:R-:W-:Y:S05]  /*1930*/  BSYNC B0 ;  /* 0x0000000000007941 */ /* 0x000fea0003800000 */
.L_x_66:
[----:B------:R-:W-:Y:S01]  /*1940*/  USHF.L.U64.HI UR25, UR10, 0x5, UR11 ;  /* 0x000000050a197899 */ /* 0x000fe2000801020b */
[----:B------:R-:W-:Y:S01]  /*1950*/  BSSY B0, `(.L_x_68) ;  /* 0x0000011000007945 */ /* 0x000fe20003800000 */
[----:B------:R-:W-:Y:S01]  /*1960*/  USHF.L.U32 UR26, UR10, 0x5, URZ ;  /* 0x000000050a1a7899 */ /* 0x000fe2000800063f */
[----:B------:R-:W-:Y:S02]  /*1970*/  SHF.R.S32.HI R10, RZ, 0x1, R11 ;  /* 0x00000001ff0a7819 */ /* 0x000fe4000001140b */
[----:B------:R-:W-:Y:S05]  /*1980*/  @P4 BRA `(.L_x_69) ;  /* 0x0000000000344947 */ /* 0x000fea0003800000 */
[----:B------:R-:W-:Y:S02]  /*1990*/  ULDC UR6, c[0x0][0x2d0] ;  /* 0x0000b40000067ab9 */ /* 0x000fe40000000800 */
[----:B------:R-:W-:-:S13]  /*19a0*/  ISETP.GE.AND P0, PT, R188, UR6, PT ;  /* 0x00000006bc007c0c */ /* 0x000fda000bf06270 */
[----:B------:R1:W-:Y:S01]  /*19b0*/  @P0 STS.128 [R225+0x2800], RZ ;  /* 0x002800ffe1000388 */ /* 0x0003e20000000c00 */
[----:B------:R-:W-:Y:S05]  /*19c0*/  @P0 BRA `(.L_x_69) ;  /* 0x0000000000240947 */ /* 0x000fea0003800000 */
[----:B------:R-:W-:Y:S01]  /*19d0*/  IADD3 R0, P0, R2, UR26, RZ ;  /* 0x0000001a02007c10 */ /* 0x000fe2000ff1e0ff */
[----:B------:R-:W-:-:S03]  /*19e0*/  ULDC.64 UR6, c[0x0][0x218] ;  /* 0x0000860000067ab9 */ /* 0x000fc60000000a00 */
[----:B-1----:R-:W-:Y:S02]  /*19f0*/  IADD3.X R7, R5, UR25, RZ, P0, !PT ;  /* 0x0000001905077c10 */ /* 0x002fe400087fe4ff */
[----:B------:R-:W-:-:S04]  /*1a00*/  LEA R6, P0, R0, UR6, 0x1 ;  /* 0x0000000600067c11 */ /* 0x000fc8000f8008ff */
[----:B------:R-:W-:-:S05]  /*1a10*/  LEA.HI.X R7, R0, UR7, R7, 0x1, P0 ;  /* 0x0000000700077c11 */ /* 0x000fca00080f0c07 */
[----:B------:R-:W-:Y:S01]  /*1a20*/  @!PT LDS RZ, [RZ] ;  /* 0x00000000fffff984 */ /* 0x000fe20000000800 */
[----:B------:R-:W-:Y:S01]  /*1a30*/  @!PT LDS RZ, [RZ] ;  /* 0x00000000fffff984 */ /* 0x000fe20000000800 */
[----:B------:R-:W-:Y:S01]  /*1a40*/  @!PT LDS RZ, [RZ] ;  /* 0x00000000fffff984 */ /* 0x000fe20000000800 */
[----:B------:R1:W-:Y:S04]  /*1a50*/  LDGSTS.E.BYPASS.LTC128B.128 [R225+0x2800], desc[UR22][R6.64] ;  /* 0x0280000006e17fae */ /* 0x0003e8000b901d56 */
.L_x_69:
[----:B------:R-:W-:Y:S05]  /*1a60*/  BSYNC B0 ;  /* 0x0000000000007941 */ /* 0x000fea0003800000 */
.L_x_68:
[----:B------:R-:W-:Y:S04]  /*1a70*/  BSSY B0, `(.L_x_70) ;  /* 0x0000012000007945 */ /* 0x000fe80003800000 */
[----:B------:R-:W-:Y:S05]  /*1a80*/  @P3 BRA `(.L_x_71) ;  /* 0x0000000000403947 */ /* 0x000fea0003800000 */
[----:B------:R-:W-:Y:S02]  /*1a90*/  ULDC UR6, c[0x0][0x2d0] ;  /* 0x0000b40000067ab9 */ /* 0x000fe40000000800 */
[----:B------:R-:W-:-:S13]  /*1aa0*/  ISETP.GE.AND P0, PT, R188, UR6, PT ;  /* 0x00000006bc007c0c */ /* 0x000fda000bf06270 */
[----:B------:R1:W-:Y:S01]  /*1ab0*/  @P0 STS.128 [R225+0x3000], RZ ;  /* 0x003000ffe1000388 */ /* 0x0003e20000000c00 */
[----:B------:R-:W-:Y:S05]  /*1ac0*/  @P0 BRA `(.L_x_71) ;  /* 0x0000000000300947 */ /* 0x000fea0003800000 */
[----:B------:R-:W-:Y:S01]  /*1ad0*/  IMAD.U32 R0, RZ, RZ, UR10 ;  /* 0x0000000aff007e24 */ /* 0x000fe2000f8e00ff */
[----:B------:R-:W-:Y:S01]  /*1ae0*/  ULDC.64 UR6, c[0x0][0x218] ;  /* 0x0000860000067ab9 */ /* 0x000fe20000000a00 */
[----:B-1----:R-:W-:Y:S02]  /*1af0*/  IMAD.U32 R7, RZ, RZ, UR10 ;  /* 0x0000000aff077e24 */ /* 0x002fe4000f8e00ff */
[----:B------:R-:W-:Y:S01]  /*1b00*/  IMAD.U32 R6, RZ, RZ, UR11 ;  /* 0x0000000bff067e24 */ /* 0x000fe2000f8e00ff */
[----:B------:R-:W-:-:S04]  /*1b10*/  LEA R0, P0, R0, R2, 0x6 ;  /* 0x0000000200007211 */ /* 0x000fc800078030ff */
[----:B------:R-:W-:Y:S02]  /*1b20*/  LEA.HI.X R7, R7, R5, R6, 0x6, P0 ;  /* 0x0000000507077211 */ /* 0x000fe400000f3406 */
[----:B------:R-:W-:-:S04]  /*1b30*/  LEA R6, P0, R0, UR6, 0x1 ;  /* 0x0000000600067c11 */ /* 0x000fc8000f8008ff */
[----:B------:R-:W-:-:S05]  /*1b40*/  LEA.HI.X R7, R0, UR7, R7, 0x1, P0 ;  /* 0x0000000700077c11 */ /* 0x000fca00080f0c07 */
[----:B------:R-:W-:Y:S01]  /*1b50*/  @!PT LDS RZ, [RZ] ;  /* 0x00000000fffff984 */ /* 0x000fe20000000800 */
[----:B------:R-:W-:Y:S01]  /*1b60*/  @!PT LDS RZ, [RZ] ;  /* 0x00000000fffff984 */ /* 0x000fe20000000800 */
[----:B------:R-:W-:Y:S01]  /*1b70*/  @!PT LDS RZ, [RZ] ;  /* 0x00000000fffff984 */ /* 0x000fe20000000800 */
[----:B------:R1:W-:Y:S04]  /*1b80*/  LDGSTS.E.BYPASS.LTC128B.128 [R225+0x3000], desc[UR22][R6.64] ;  /* 0x0300000006e17fae */ /* 0x0003e8000b901d56 */
.L_x_71:
[----:B------:R-:W-:Y:S05]  /*1b90*/  BSYNC B0 ;  /* 0x0000000000007941 */ /* 0x000fea0003800000 */
.L_x_70:
[----:B------:R-:W-:Y:S04]  /*1ba0*/  BSSY B0, `(.L_x_72) ;  /* 0x0000012000007945 */ /* 0x000fe80003800000 */
[----:B------:R-:W-:Y:S05]  /*1bb0*/  @P6 BRA `(.L_x_73) ;  /* 0x0000000000406947 */ /* 0x000fea0003800000 */
[----:B------:R-:W-:Y:S02]  /*1bc0*/  ULDC UR6, c[0x0][0x2d0] ;  /* 0x0000b40000067ab9 */ /* 0x000fe40000000800 */
[----:B------:R-:W-:-:S13]  /*1bd0*/  ISETP.GE.AND P0, PT, R188, UR6, PT ;  /* 0x00000006bc007c0c */ /* 0x000fda000bf06270 */
[----:B------:R1:W-:Y:S01]  /*1be0*/  @P0 STS.128 [R225+0x3800], RZ ;  /* 0x003800ffe1000388 */ /* 0x0003e20000000c00 */
[----:B------:R-:W-:Y:S05]  /*1bf0*/  @P0 BRA `(.L_x_73) ;  /* 0x0000000000300947 */ /* 0x000fea0003800000 */
[----:B------:R-:W-:Y:S01]  /*1c00*/  MOV R4, R2 ;  /* 0x0000000200047202 */ /* 0x000fe20000000f00 */
[----:B------:R-:W-:Y:S01]  /*1c10*/  IMAD.U32 R3, RZ, RZ, UR10 ;  /* 0x0000000aff037e24 */ /* 0x000fe2000f8e00ff */
[----:B------:R-:W-:Y:S01]  /*1c20*/  UIMAD UR28, UR11, 0x60, URZ ;  /* 0x000000600b1c78a4 */ /* 0x000fe2000f8e023f */
[----:B------:R-:W-:Y:S02]  /*1c30*/  ULDC.64 UR6, c[0x0][0x218] ;  /* 0x0000860000067ab9 */ /* 0x000fe40000000a00 */
[----:B------:R-:W-:-:S04]  /*1c40*/  IMAD.WIDE.U32 R2, R3, 0x60, R4 ;  /* 0x0000006003027825 */ /* 0x000fc800078e0004 */
[----:B------:R-:W-:Y:S01]  /*1c50*/  VIADD R0, R3, UR28 ;  /* 0x0000001c03007c36 */ /* 0x000fe20008000000 */
[----:B------:R-:W-:-:S04]  /*1c60*/  LEA R4, P0, R2, UR6, 0x1 ;  /* 0x0000000602047c11 */ /* 0x000fc8000f8008ff */
[----:B------:R-:W-:-:S05]  /*1c70*/  LEA.HI.X R5, R2, UR7, R0, 0x1, P0 ;  /* 0x0000000702057c11 */ /* 0x000fca00080f0c00 */
[----:B------:R-:W-:Y:S01]  /*1c80*/  @!PT LDS RZ, [RZ] ;  /* 0x00000000fffff984 */ /* 0x000fe20000000800 */
[----:B------:R-:W-:Y:S01]  /*1c90*/  @!PT LDS RZ, [RZ] ;  /* 0x00000000fffff984 */ /* 0x000fe20000000800 */
[----:B------:R-:W-:Y:S01]  /*1ca0*/  @!PT LDS RZ, [RZ] ;  /* 0x00000000fffff984 */ /* 0x000fe20000000800 */
[----:B------:R1:W-:Y:S04]  /*1cb0*/  LDGSTS.E.BYPASS.LTC128B.128 [R225+0x3800], desc[UR22][R4.64] ;  /* 0x0380000004e17fae */ /* 0x0003e8000b901d56 */
.L_x_73:
[----:B------:R-:W-:Y:S05]  /*1cc0*/  BSYNC B0 ;  /* 0x0000000000007941 */ /* 0x000fea0003800000 */
.L_x_72:
[----:B------:R-:W0:Y:S01]  /*1cd0*/  LDGDEPBAR ;  /* 0x00000000000079af */ /* 0x000e220000000000 */
[----:B------:R-:W-:Y:S01]  /*1ce0*/  IMAD.SHL.U32 R0, R10, 0x40, RZ ;  /* 0x000000400a007824 */ /* 0x000fe200078e00ff */
[----:B-1----:R-:W-:Y:S01]  /*1cf0*/  LEA R7, R16, R9, 0x3 ;  /* 0x0000000910077211 */ /* 0x002fe200078e18ff */
[----:B------:R-:W-:Y:S01]  /*1d00*/  IMAD.SHL.U32 R3, R15, 0x20, RZ ;  /* 0x000000200f037824 */ /* 0x000fe200078e00ff */
[----:B------:R-:W-:Y:S01]  /*1d10*/  USHF.L.U64.HI UR21, UR8, 0x7, UR9 ;  /* 0x0000000708157899 */ /* 0x000fe20008010209 */
[----:B------:R-:W-:Y:S01]  /*1d20*/  IMAD.SHL.U32 R2, R12, 0x40, RZ ;  /* 0x000000400c027824 */ /* 0x000fe200078e00ff */
[----:B------:R-:W-:Y:S01]  /*1d30*/  LOP3.LUT R0, R0, 0xc0, RZ, 0xc0, !PT ;  /* 0x000000c000007812 */ /* 0x000fe200078ec0ff */
[----:B------:R-:W-:Y:S01]  /*1d40*/  IMAD.SHL.U32 R5, R21, 0x8, RZ ;  /* 0x0000000815057824 */ /* 0x000fe200078e00ff */
[----:B------:R-:W-:Y:S01]  /*1d50*/  LOP3.LUT R9, R3, 0xffffff00, RZ, 0xc0, !PT ;  /* 0xffffff0003097812 */ /* 0x000fe200078ec0ff */
[----:B------:R-:W-:Y:S01]  /*1d60*/  IMAD.SHL.U32 R4, R16, 0x8, RZ ;  /* 0x0000000810047824 */ /* 0x000fe200078e00ff */
[----:B------:R-:W-:Y:S01]  /*1d70*/  LOP3.LUT R2, R2, 0xc0, RZ, 0xc0, !PT ;  /* 0x000000c002027812 */ /* 0x000fe200078ec0ff */
[----:B------:R-:W-:Y:S01]  /*1d80*/  USHF.L.U32 UR28, UR8, 0x7, URZ ;  /* 0x00000007081c7899 */ /* 0x000fe2000800063f */
[----:B------:R-:W-:Y:S01]  /*1d90*/  LOP3.LUT R3, R0, 0x8, R5, 0xf8, !PT ;  /* 0x0000000800037812 */ /* 0x000fe200078ef805 */
[----:B------:R-:W-:Y:S01]  /*1da0*/  UIMAD UR6, UR21, UR16, URZ ;  /* 0x00000010150672a4 */ /* 0x000fe2000f8e023f */
[----:B------:R-:W-:Y:S01]  /*1db0*/  SHF.R.U32.HI R0, RZ, 0x3, R0 ;  /* 0x00000003ff007819 */ /* 0x000fe20000011600 */
[----:B------:R-:W-:Y:S01]  /*1dc0*/  BSSY B0, `(.L_x_74) ;  /* 0x0000027000007945 */ /* 0x000fe20003800000 */
[----:B------:R-:W-:Y:S01]  /*1dd0*/  LOP3.LUT R6, R2, 0x8, R4, 0xf8, !PT ;  /* 0x0000000802067812 */ /* 0x000fe200078ef804 */
[----:B------:R-:W-:Y:S01]  /*1de0*/  IMAD R4, R20, 0x200, R9 ;  /* 0x0000020014047824 */ /* 0x000fe200078e0209 */
[----:B------:R-:W-:Y:S01]  /*1df0*/  SHF.R.U32.HI R5, RZ, 0x3, R2 ;  /* 0x00000003ff057819 */ /* 0x000fe20000011602 */
[----:B------:R-:W-:Y:S01]  /*1e00*/  UIMAD UR6, UR27, UR28, UR6 ;  /* 0x0000001c1b0672a4 */ /* 0x000fe2000f8e0206 */
[----:B------:R-:W-:Y:S01]  /*1e10*/  LOP3.LUT R2, R3, R0, RZ, 0x3c, !PT ;  /* 0x0000000003027212 */ /* 0x000fe200078e3cff */
[----:B------:R-:W-:Y:S01]  /*1e20*/  IMAD.U32 R0, RZ, RZ, UR24 ;  /* 0x00000018ff007e24 */ /* 0x000fe2000f8e00ff */
[----:B------:R-:W-:Y:S01]  /*1e30*/  LOP3.LUT R155, R6, R5, RZ, 0x3c, !PT ;  /* 0x00000005069b7212 */ /* 0x000fe200078e3cff */
[----:B------:R-:W-:-:S04]  /*1e40*/  DEPBAR.LE SB0, 0x0 ;  /* 0x000080000000791a */ /* 0x000fc80000000000 */
[----:B------:R-:W-:Y:S01]  /*1e50*/  BAR.SYNC.DEFER_BLOCKING 0x0 ;  /* 0x0000000000007b1d */ /* 0x000fe20000010000 */
[----:B------:R-:W-:Y:S02]  /*1e60*/  LEA R3, R120, R4, 0x5 ;  /* 0x0000000478037211 */ /* 0x000fe400078e28ff */
[----:B------:R-:W-:Y:S01]  /*1e70*/  IADD3 R4, R0, -UR14, R13 ;  /* 0x8000000e00047c10 */ /* 0x000fe2000fffe00d */
[----:B------:R-:W-:Y:S01]  /*1e80*/  IMAD.U32 R0, R7, 0x20, R2 ;  /* 0x0000002007007824 */ /* 0x000fe200078e0002 */
[----:B------:R-:W-:Y:S01]  /*1e90*/  IADD3 R247, R23, R8, RZ ;  /* 0x0000000817f77210 */ /* 0x000fe20007ffe0ff */
[----:B------:R-:W-:Y:S01]  /*1ea0*/  IMAD.IADD R2, R155, 0x1, R3 ;  /* 0x000000019b027824 */ /* 0x000fe200078e0203 */
[----:B------:R-:W-:Y:S01]  /*1eb0*/  MOV R246, R22 ;  /* 0x0000001600f67202 */ /* 0x000fe20000000f00 */
[----:B------:R-:W-:Y:S01]  /*1ec0*/  IMAD.U32 R3, RZ, RZ, UR16 ;  /* 0x00000010ff037e24 */ /* 0x000fe2000f8e00ff */
[----:B------:R-:W-:Y:S01]  /*1ed0*/  ISETP.GE.AND P0, PT, R19, UR15, PT ;  /* 0x0000000f13007c0c */ /* 0x000fe2000bf06270 */
[----:B------:R-:W-:Y:S01]  /*1ee0*/  VIADD R11, R4, UR18 ;  /* 0x00000012040b7c36 */ /* 0x000fe20008000000 */
[----:B------:R-:W-:Y:S01]  /*1ef0*/  LEA R215, R2, UR4, 0x1 ;  /* 0x0000000402d77c11 */ /* 0x000fe2000f8e08ff */
[----:B------:R-:W-:-:S04]  /*1f00*/  IMAD.WIDE.U32 R2, R3, UR28, R246 ;  /* 0x0000001c03027c25 */ /* 0x000fc8000f8e00f6 */
[----:B------:R-:W-:Y:S01]  /*1f10*/  VIADD R5, R3, UR6 ;  /* 0x0000000603057c36 */ /* 0x000fe20008000000 */
[----:B------:R1:W-:Y:S04]  /*1f20*/  @P5 STS [R225+0x4000], RZ ;  /* 0x004000ffe1005388 */ /* 0x0003e80000000800 */
[----:B------:R1:W-:Y:S04]  /*1f30*/  @P5 STS [R225+0x4004], RZ ;  /* 0x004004ffe1005388 */ /* 0x0003e80000000800 */
[----:B------:R1:W-:Y:S01]  /*1f40*/  @P5 STS.64 [R225+0x4008], RZ ;  /* 0x004008ffe1005388 */ /* 0x0003e20000000a00 */
[----:B------:R-:W-:Y:S05]  /*1f50*/  @P5 BRA `(.L_x_75) ;  /* 0x0000000000345947 */ /* 0x000fea0003800000 */
        /* <DEDUP_REMOVED lines=13> */
.L_x_75:
[----:B------:R-:W-:Y:S05]  /*2030*/  BSYNC B0 ;  /* 0x0000000000007941 */ /* 0x000fea0003800000 */
.L_x_74:
[----:B------:R1:W-:Y:S01]  /*2040*/  @P2 STS.128 [R225+0x4800], RZ ;  /* 0x004800ffe1002388 */ /* 0x0003e20000000c00 */
[----:B------:R-:W-:Y:S01]  /*2050*/  USHF.L.U64.HI UR18, UR8, 0x5, UR9 ;  /* 0x0000000508127899 */ /* 0x000fe20008010209 */
[----:B------:R-:W-:Y:S01]  /*2060*/  BSSY B0, `(.L_x_76) ;  /* 0x0000011000007945 */ /* 0x000fe20003800000 */
[----:B------:R-:W-:Y:S01]  /*2070*/  USHF.L.U32 UR27, UR8, 0x5, URZ ;  /* 0x00000005081b7899 */ /* 0x000fe2000800063f */
[----:B------:R-:W-:Y:S02]  /*2080*/  LEA R212, R0, UR4, 0x1 ;  /* 0x0000000400d47c11 */ /* 0x000fe4000f8e08ff */
        /* <DEDUP_REMOVED lines=14> */
.L_x_77:
[----:B------:R-:W-:Y:S05]  /*2170*/  BSYNC B0 ;  /* 0x0000000000007941 */ /* 0x000fea0003800000 */
.L_x_76:
[----:B------:R1:W-:Y:S01]  /*2180*/  @P1 STS.128 [R225+0x5000], RZ ;  /* 0x005000ffe1001388 */ /* 0x0003e20000000c00 */
        /* <DEDUP_REMOVED lines=18> */
.L_x_79:
[----:B------:R-:W-:Y:S05]  /*22b0*/  BSYNC B0 ;  /* 0x0000000000007941 */ /* 0x000fea0003800000 */
.L_x_78:
[----:B------:R1:W-:Y:S01]  /*22c0*/  @P0 STS.128 [R225+0x5800], RZ ;  /* 0x005800ffe1000388 */ /* 0x0003e20000000c00 */
        /* <DEDUP_REMOVED lines=18> */
.L_x_81:
[----:B------:R-:W-:Y:S05]  /*23f0*/  BSYNC B0 ;  /* 0x0000000000007941 */ /* 0x000fea0003800000 */
.L_x_80:
[----:B------:R-:W-:Y:S01]  /*2400*/  LDSM.16.M88.4 R28, [R212+0x2400] ;  /* 0x00240000d41c783b */ /* 0x000fe20000000200 */
[----:B------:R-:W-:Y:S01]  /*2410*/  LOP3.LUT P0, RZ, R10, 0x2, RZ, 0xc0, !PT ;  /* 0x000000020aff7812 */ /* 0x000fe2000780c0ff */
[----:B------:R-:W-:Y:S01]  /*2420*/  IMAD.MOV.U32 R0, RZ, RZ, 0x10 ;  /* 0x00000010ff007424 */ /* 0x000fe200078e00ff */
[----:B------:R-:W-:Y:S01]  /*2430*/  LOP3.LUT P1, RZ, R12, 0x2, RZ, 0xc0, !PT ;  /* 0x000000020cff7812 */ /* 0x000fe2000782c0ff */
[----:B------:R-:W5:Y:S01]  /*2440*/  LDSM.16.M88.4 R16, [R215+0x1000] ;  /* 0x00100000d710783b */ /* 0x000f620000000200 */
[C---:B-1----:R-:W-:Y:S01]  /*2450*/  VIADD R2, R212.reuse, 0x2000 ;  /* 0x00002000d4027836 */ /* 0x042fe20000000000 */
[----:B------:R-:W-:Y:S01]  /*2460*/  VIMNMX R8, R11, UR24, PT ;  /* 0x000000180b087c48 */ /* 0x000fe2000bfe0100 */
[----:B------:R-:W-:Y:S01]  /*2470*/  VIADD R217, R212, 0x2020 ;  /* 0x00002020d4d97836 */ /* 0x000fe20000000000 */
[----:B------:R-:W1:Y:S01]  /*2480*/  LDSM.16.M88.4 R20, [R215] ;  /* 0x00000000d714783b */ /* 0x000e620000000200 */
[----:B------:R-:W-:Y:S01]  /*2490*/  SEL R0, R0, 0xfffffff0, !P1 ;  /* 0xfffffff000007807 */ /* 0x000fe20004800000 */
[----:B------:R-:W-:Y:S01]  /*24a0*/  IMAD.SHL.U32 R3, R121, 0x2, RZ ;  /* 0x0000000279037824 */ /* 0x000fe200078e00ff */
[----:B------:R-:W-:Y:S01]  /*24b0*/  UISETP.GE.AND UP0, UPT, UR17, 0x2, UPT ;  /* 0x000000021100788c */ /* 0x000fe2000bf06270 */
[----:B------:R-:W-:Y:S01]  /*24c0*/  LDSM.16.M88.4 R100, [R212+0x3400] ;  /* 0x00340000d464783b */ /* 0x000fe20000000200 */
[----:B------:R-:W-:-:S02]  /*24d0*/  IMAD R163, R120, 0x20, R9 ;  /* 0x0000002078a37824 */ /* 0x000fc400078e0209 */
[----:B------:R-:W-:Y:S01]  /*24e0*/  IMAD R216, R0, 0x2, R215 ;  /* 0x0000000200d87824 */ /* 0x000fe200078e02d7 */
[----:B------:R-:W2:Y:S01]  /*24f0*/  LDSM.16.M88.4 R96, [R212+0x2000] ;  /* 0x00200000d460783b */ /* 0x000ea20000000200 */
[----:B------:R-:W-:Y:S01]  /*2500*/  @P0 VIADD R217, R2, 0xffffffe0 ;  /* 0xffffffe002d90836 */ /* 0x000fe20000000000 */
[----:B------:R-:W-:Y:S01]  /*2510*/  LOP3.LUT R3, R3, 0x6, RZ, 0xc0, !PT ;  /* 0x0000000603037812 */ /* 0x000fe200078ec0ff */
[----:B------:R-:W-:Y:S01]  /*2520*/  IMAD.U32 R2, RZ, RZ, UR16 ;  /* 0x00000010ff027e24 */ /* 0x000fe2000f8e00ff */
[----:B------:R-:W-:Y:S01]  /*2530*/  LDSM.16.M88.4 R4, [R216+0x1000] ;  /* 0x00100000d804783b */ /* 0x000fe20000000200 */
[----:B------:R-:W-:Y:S02]  /*2540*/  IMAD.MOV.U32 R9, RZ, RZ, 0x8 ;  /* 0x00000008ff097424 */ /* 0x000fe400078e00ff */
[----:B------:R-:W-:Y:S01]  /*2550*/  IMAD R2, R2, 0x80, R3 ;  /* 0x0000008002027824 */ /* 0x000fe200078e0203 */
[----:B------:R-:W3:Y:S01]  /*2560*/  LDSM.16.M88.4 R36, [R217+0x400] ;  /* 0x00040000d924783b */ /* 0x000ee20000000200 */
[----:B------:R-:W-:Y:S01]  /*2570*/  IMAD.MOV.U32 R10, RZ, RZ, 0x40 ;  /* 0x00000040ff0a7424 */ /* 0x000fe200078e00ff */
[----:B------:R-:W-:Y:S01]  /*2580*/  VIADDMNMX R9, R11, R9, UR24, PT ;  /* 0x000000180b097e46 */ /* 0x000fe2000b800109 */
[----:B------:R-:W-:Y:S01]  /*2590*/  IMAD.MOV.U32 R3, RZ, RZ, 0x48 ;  /* 0x00000048ff037424 */ /* 0x000fe200078e00ff */
[----:B------:R-:W4:Y:S01]  /*25a0*/  LDSM.16.M88.4 R12, [R216] ;  /* 0x00000000d80c783b */ /* 0x000f220000000200 */
[----:B------:R-:W-:Y:S01]  /*25b0*/  VIADD R224, R217, 0x400 ;  /* 0x00000400d9e07836 */ /* 0x000fe20000000000 */
[----:B------:R-:W-:Y:S01]  /*25c0*/  VIADDMNMX R10, R11, R10, UR24, PT ;  /* 0x000000180b0a7e46 */ /* 0x000fe2000b80010a */
[----:B------:R-:W-:Y:S01]  /*25d0*/  VIADD R223, R217, 0x800 ;  /* 0x00000800d9df7836 */ /* 0x000fe20000000000 */
[----:B------:R-:W4:Y:S01]  /*25e0*/  LDSM.16.M88.4 R40, [R212+0x2c00] ;  /* 0x002c0000d428783b */ /* 0x000f220000000200 */
[----:B------:R-:W-:Y:S01]  /*25f0*/  VIADDMNMX R11, R11, R3, UR24, PT ;  /* 0x000000180b0b7e46 */ /* 0x000fe2000b800103 */
[----:B------:R-:W-:-:S02]  /*2600*/  VIADD R3, R2, 0x8 ;  /* 0x0000000802037836 */ /* 0x000fc40000000000 */
[----:B------:R-:W4:Y:S01]  /*2610*/  LDSM.16.M88.4 R68, [R212+0x3000] ;  /* 0x00300000d444783b */ /* 0x000f220000000200 */
[----:B------:R-:W-:Y:S02]  /*2620*/  VIADD R222, R217, 0xc00 ;  /* 0x00000c00d9de7836 */ /* 0x000fe40000000000 */
[C---:B------:R-:W-:Y:S01]  /*2630*/  ISETP.GE.AND P3, PT, R3.reuse, R11, PT ;  /* 0x0000000b0300720c */ /* 0x040fe20003f66270 */
[----:B------:R-:W4:Y:S01]  /*2640*/  LDSM.16.M88.4 R32, [R212+0x2800] ;  /* 0x00280000d420783b */ /* 0x000f220000000200 */
[----:B------:R-:W-:Y:S01]  /*2650*/  ISETP.GE.AND P4, PT, R3, R10, PT ;  /* 0x0000000a0300720c */ /* 0x000fe20003f86270 */
[C---:B------:R-:W-:Y:S01]  /*2660*/  VIADD R221, R217.reuse, 0x1000 ;  /* 0x00001000d9dd7836 */ /* 0x040fe20000000000 */
[-C--:B-----5:R-:W-:Y:S01]  /*2670*/  HMMA.16816.F32 R44, R16, R28.reuse, RZ ;  /* 0x0000001c102c723c */ /* 0x0a0fe200000018ff */
[----:B------:R-:W5:Y:S01]  /*2680*/  LDSM.16.M88.4 R104, [R217+0x1400] ;  /* 0x00140000d968783b */ /* 0x000f620000000200 */
[C---:B------:R-:W-:Y:S02]  /*2690*/  VIADD R220, R217.reuse, 0x1400 ;  /* 0x00001400d9dc7836 */ /* 0x040fe40000000000 */
[C---:B------:R-:W-:Y:S01]  /*26a0*/  VIADD R219, R217.reuse, 0x1800 ;  /* 0x00001800d9db7836 */ /* 0x040fe20000000000 */
[----:B------:R-:W5:Y:S01]  /*26b0*/  LDSM.16.M88.4 R108, [R217] ;  /* 0x00000000d96c783b */ /* 0x000f620000000200 */
[----:B-1----:R-:W-:Y:S01]  /*26c0*/  HMMA.16816.F32 R24, R20, R28, RZ ;  /* 0x0000001c1418723c */ /* 0x002fe200000018ff */
[----:B------:R-:W-:-:S02]  /*26d0*/  VIADD R218, R217, 0x1c00 ;  /* 0x00001c00d9da7836 */ /* 0x000fc40000000000 */
[----:B------:R-:W1:Y:S03]  /*26e0*/  LDSM.16.M88.4 R80, [R217+0xc00] ;  /* 0x000c0000d950783b */ /* 0x000e660000000200 */
[----:B--2---:R-:W-:Y:S01]  /*26f0*/  HMMA.16816.F32 R64, R16, R98, RZ ;  /* 0x000000621040723c */ /* 0x004fe200000018ff */
[----:B------:R-:W2:Y:S04]  /*2700*/  LDSM.16.M88.4 R92, [R217+0x1000] ;  /* 0x00100000d95c783b */ /* 0x000ea80000000200 */
[----:B------:R-:W0:Y:S01]  /*2710*/  LDGDEPBAR ;  /* 0x00000000000079af */ /* 0x000e220000000000 */
[----:B------:R-:W-:Y:S06]  /*2720*/  HMMA.16816.F32 R48, R20, R100, RZ ;  /* 0x000000641430723c */ /* 0x000fec00000018ff */
[----:B---3--:R-:W-:Y:S06]  /*2730*/  HMMA.16816.F32 R112, R4, R36, R44 ;  /* 0x000000240470723c */ /* 0x008fec000000182c */
[----:B------:R-:W-:Y:S06]  /*2740*/  HMMA.16816.F32 R44, R16, R100, RZ ;  /* 0x00000064102c723c */ /* 0x000fec00000018ff */
[----:B----4-:R-:W-:Y:S01]  /*2750*/  HMMA.16816.F32 R116, R12, R36, R24 ;  /* 0x000000240c74723c */ /* 0x010fe20000001818 */
[----:B------:R-:W3:Y:S05]  /*2760*/  LDSM.16.M88.4 R24, [R217+0x800] ;  /* 0x00080000d918783b */ /* 0x000eea0000000200 */
[----:B------:R-:W-:Y:S06]  /*2770*/  HMMA.16816.F32 R60, R16, R40, RZ ;  /* 0x00000028103c723c */ /* 0x000fec00000018ff */
[----:B------:R-:W-:Y:S06]  /*2780*/  HMMA.16816.F32 R88, R20, R98, RZ ;  /* 0x000000621458723c */ /* 0x000fec00000018ff */
[----:B------:R-:W-:Y:S06]  /*2790*/  HMMA.16816.F32 R52, R16, R68, RZ ;  /* 0x000000441034723c */ /* 0x000fec00000018ff */
[-C--:B------:R-:W-:Y:S06]  /*27a0*/  HMMA.16816.F32 R84, R20, R32.reuse, RZ ;  /* 0x000000201454723c */ /* 0x080fec00000018ff */
[----:B------:R-:W-:Y:S06]  /*27b0*/  HMMA.16816.F32 R76, R16, R32, RZ ;  /* 0x00000020104c723c */ /* 0x000fec00000018ff */
[C---:B-----5:R-:W-:Y:S06]  /*27c0*/  HMMA.16816.F32 R144, R4.reuse, R104, R44 ;  /* 0x000000680490723c */ /* 0x060fec000000182c */
[----:B------:R-:W-:Y:S06]  /*27d0*/  HMMA.16816.F32 R44, R4, R110, R64 ;  /* 0x0000006e042c723c */ /* 0x000fec0000001840 */
[----:B------:R-:W-:Y:S06]  /*27e0*/  HMMA.16816.F32 R148, R12, R104, R48 ;  /* 0x000000680c94723c */ /* 0x000fec0000001830 */
[----:B------:R-:W-:Y:S06]  /*27f0*/  HMMA.16816.F32 R48, R16, R30, RZ ;  /* 0x0000001e1030723c */ /* 0x000fec00000018ff */
[----:B-1----:R-:W-:Y:S06]  /*2800*/  HMMA.16816.F32 R124, R4, R80, R60 ;  /* 0x00000050047c723c */ /* 0x002fec000000183c */
[----:B------:R-:W-:Y:S01]  /*2810*/  HMMA.16816.F32 R60, R12, R110, R88 ;  /* 0x0000006e0c3c723c */ /* 0x000fe20000001858 */
[----:B------:R-:W-:-:S02]  /*2820*/  FSEL R177, R46, -INF , !P3 ;  /* 0xff8000002eb17808 */ /* 0x000fc40005800000 */
[----:B------:R-:W-:Y:S02]  /*2830*/  FSEL R170, R44, -INF , !P4 ;  /* 0xff8000002caa7808 */ /* 0x000fe40006000000 */
[----:B------:R-:W-:Y:S01]  /*2840*/  ISETP.GE.AND P4, PT, R3, R8, PT ;  /* 0x000000080300720c */ /* 0x000fe20003f86270 */
[----:B------:R-:W-:Y:S06]  /*2850*/  HMMA.16816.F32 R56, R20, R68, RZ ;  /* 0x000000441438723c */ /* 0x000fec00000018ff */
[----:B--2---:R-:W-:Y:S06]  /*2860*/  HMMA.16816.F32 R132, R4, R92, R52 ;  /* 0x0000005c0484723c */ /* 0x004fec0000001834 */
[----:B------:R-:W-:Y:S06]  /*2870*/  HMMA.16816.F32 R52, R20, R30, RZ ;  /* 0x0000001e1434723c */ /* 0x000fec00000018ff */
[----:B---3--:R-:W-:Y:S01]  /*2880*/  HMMA.16816.F32 R84, R12, R24, R84 ;  /* 0x000000180c54723c */ /* 0x008fe20000001854 */
[----:B------:R-:W-:-:S05]  /*2890*/  FSEL R140, R60, -INF , !P4 ;  /* 0xff8000003c8c7808 */ /* 0x000fca0006000000 */
[----:B------:R-:W-:Y:S06]  /*28a0*/  HMMA.16816.F32 R76, R4, R24, R76 ;  /* 0x00000018044c723c */ /* 0x000fec000000184c */
[----:B------:R-:W-:Y:S01]  /*28b0*/  HMMA.16816.F32 R72, R20, R40, RZ ;  /* 0x000000281448723c */ /* 0x000fe200000018ff */
[C---:B------:R-:W-:Y:S02]  /*28c0*/  VIADD R24, R2.reuse, 0x1 ;  /* 0x0000000102187836 */ /* 0x040fe40000000000 */
[----:B------:R-:W-:-:S03]  /*28d0*/  VIADD R25, R2, 0x9 ;  /* 0x0000000902197836 */ /* 0x000fc60000000000 */
[C---:B------:R-:W-:Y:S01]  /*28e0*/  ISETP.GE.AND P6, PT, R24.reuse, R8, PT ;  /* 0x000000081800720c */ /* 0x040fe20003fc6270 */
[----:B------:R-:W-:Y:S01]  /*28f0*/  HMMA.16816.F32 R28, R16, R34, RZ ;  /* 0x00000022101c723c */ /* 0x000fe200000018ff */
[C---:B------:R-:W-:Y:S02]  /*2900*/  ISETP.GE.AND P0, PT, R24.reuse, R9, PT ;  /* 0x000000091800720c */ /* 0x040fe40003f06270 */
[CC--:B------:R-:W-:Y:S02]  /*2910*/  ISETP.GE.AND P5, PT, R24.reuse, R10.reuse, PT ;  /* 0x0000000a1800720c */ /* 0x0c0fe40003fa6270 */
[-C--:B------:R-:W-:Y:S01]  /*2920*/  ISETP.GE.AND P2, PT, R24, R11.reuse, PT ;  /* 0x0000000b1800720c */ /* 0x080fe20003f46270 */
[----:B------:R-:W-:Y:S01]  /*2930*/  VIADD R24, R2, 0x10 ;  /* 0x0000001002187836 */ /* 0x000fe20000000000 */
[C---:B------:R-:W-:Y:S01]  /*2940*/  ISETP.GE.AND P1, PT, R25.reuse, R10, PT ;  /* 0x0000000a1900720c */ /* 0x040fe20003f26270 */
[----:B------:R-:W-:Y:S01]  /*2950*/  HMMA.16816.F32 R136, R12, R92, R56 ;  /* 0x0000005c0c88723c */ /* 0x000fe20000001838 */
[----:B------:R-:W-:-:S02]  /*2960*/  ISETP.GE.AND P3, PT, R25, R11, PT ;  /* 0x0000000b1900720c */ /* 0x000fc40003f66270 */
[----:B------:R-:W-:Y:S02]  /*2970*/  FSEL R169, R45, -INF , !P1 ;  /* 0xff8000002da97808 */ /* 0x000fe40004800000 */
[-C--:B------:R-:W-:Y:S01]  /*2980*/  ISETP.GE.AND P1, PT, R3, R9.reuse, PT ;  /* 0x000000090300720c */ /* 0x080fe20003f26270 */
[----:B------:R-:W-:Y:S01]  /*2990*/  VIADD R3, R2, 0x11 ;  /* 0x0000001102037836 */ /* 0x000fe20000000000 */
[----:B------:R-:W-:Y:S01]  /*29a0*/  FSEL R174, R47, -INF , !P3 ;  /* 0xff8000002fae7808 */ /* 0x000fe20005800000 */
[-C--:B------:R-:W-:Y:S01]  /*29b0*/  HMMA.16816.F32 R56, R12, R38.reuse, R52 ;  /* 0x000000260c38723c */ /* 0x080fe20000001834 */
[----:B------:R-:W-:Y:S02]  /*29c0*/  ISETP.GE.AND P3, PT, R24, R8, PT ;  /* 0x000000081800720c */ /* 0x000fe40003f66270 */
[----:B------:R-:W-:Y:S02]  /*29d0*/  FSEL R158, R62, -INF , !P1 ;  /* 0xff8000003e9e7808 */ /* 0x000fe40004800000 */
[----:B------:R-:W-:Y:S01]  /*29e0*/  ISETP.GE.AND P1, PT, R24, R9, PT ;  /* 0x000000091800720c */ /* 0x000fe20003f26270 */
[----:B------:R-:W-:Y:S01]  /*29f0*/  HMMA.16816.F32 R44, R4, R38, R48 ;  /* 0x00000026042c723c */ /* 0x000fe20000001830 */
[----:B------:R-:W-:-:S02]  /*2a00*/  FSEL R123, R116, -INF , !P3 ;  /* 0xff800000747b7808 */ /* 0x000fc40005800000 */
[C---:B------:R-:W-:Y:S02]  /*2a10*/  ISETP.GE.AND P3, PT, R24.reuse, R11, PT ;  /* 0x0000000b1800720c */ /* 0x040fe40003f66270 */
[----:B------:R-:W-:Y:S01]  /*2a20*/  ISETP.GE.AND P4, PT, R24, R10, PT ;  /* 0x0000000a1800720c */ /* 0x000fe20003f86270 */
[----:B------:R-:W-:Y:S01]  /*2a30*/  HMMA.16816.F32 R32, R20, R34, RZ ;  /* 0x000000221420723c */ /* 0x000fe200000018ff */
[----:B------:R-:W-:Y:S01]  /*2a40*/  FSEL R157, R118, -INF , !P1 ;  /* 0xff800000769d7808 */ /* 0x000fe20004800000 */
[----:B------:R-:W-:Y:S01]  /*2a50*/  VIADD R24, R2, 0x20 ;  /* 0x0000002002187836 */ /* 0x000fe20000000000 */
[C---:B------:R-:W-:Y:S02]  /*2a60*/  ISETP.GE.AND P1, PT, R3.reuse, R8, PT ;  /* 0x000000080300720c */ /* 0x040fe40003f26270 */
[----:B------:R-:W-:Y:S01]  /*2a70*/  FSEL R172, R114, -INF , !P3 ;  /* 0xff80000072ac7808 */ /* 0x000fe20005800000 */
[----:B------:R-:W-:Y:S01]  /*2a80*/  HMMA.16816.F32 R128, R12, R80, R72 ;  /* 0x000000500c80723c */ /* 0x000fe20000001848 */
[----:B------:R-:W-:-:S02]  /*2a90*/  ISETP.GE.AND P3, PT, R3, R10, PT ;  /* 0x0000000a0300720c */ /* 0x000fc40003f66270 */
[----:B------:R-:W-:Y:S02]  /*2aa0*/  FSEL R167, R112, -INF , !P4 ;  /* 0xff80000070a77808 */ /* 0x000fe40006000000 */
[----:B------:R-:W-:Y:S01]  /*2ab0*/  ISETP.GE.AND P4, PT, R3, R9, PT ;  /* 0x000000090300720c */ /* 0x000fe20003f86270 */
[----:B------:R-:W-:Y:S01]  /*2ac0*/  HMMA.16816.F32 R72, R4, R26, R28 ;  /* 0x0000001a0448723c */ /* 0x000fe2000000181c */
[----:B------:R-:W-:Y:S02]  /*2ad0*/  FSEL R120, R117, -INF , !P1 ;  /* 0xff80000075787808 */ /* 0x000fe40004800000 */
[----:B------:R-:W-:Y:S01]  /*2ae0*/  ISETP.GE.AND P1, PT, R3, R11, PT ;  /* 0x0000000b0300720c */ /* 0x000fe20003f26270 */
[----:B------:R-:W-:Y:S01]  /*2af0*/  VIADD R3, R2, 0x18 ;  /* 0x0000001802037836 */ /* 0x000fe20000000000 */
[----:B------:R-:W-:Y:S01]  /*2b00*/  FSEL R166, R113, -INF , !P3 ;  /* 0xff80000071a67808 */ /* 0x000fe20005800000 */
[----:B------:R-:W-:Y:S01]  /*2b10*/  HMMA.16816.F32 R28, R16, R42, RZ ;  /* 0x0000002a101c723c */ /* 0x000fe200000018ff */
[----:B------:R-:W-:-:S02]  /*2b20*/  ISETP.GE.AND P3, PT, R25, R9, PT ;  /* 0x000000091900720c */ /* 0x000fc40003f66270 */
[----:B------:R-:W-:Y:S02]  /*2b30*/  FSEL R156, R119, -INF , !P4 ;  /* 0xff800000779c7808 */ /* 0x000fe40006000000 */
[----:B------:R-:W-:Y:S01]  /*2b40*/  ISETP.GE.AND P4, PT, R25, R8, PT ;  /* 0x000000081900720c */ /* 0x000fe20003f86270 */
[----:B------:R-:W-:Y:S01]  /*2b50*/  VIADD R25, R2, 0x19 ;  /* 0x0000001902197836 */ /* 0x000fe20000000000 */
[----:B------:R-:W-:Y:S01]  /*2b60*/  FSEL R154, R63, -INF , !P3 ;  /* 0xff8000003f9a7808 */ /* 0x000fe20005800000 */
[----:B------:R-:W-:Y:S01]  /*2b70*/  HMMA.16816.F32 R64, R12, R26, R32 ;  /* 0x0000001a0c40723c */ /* 0x000fe20000001820 */
[----:B------:R-:W-:Y:S01]  /*2b80*/  ISETP.GE.AND P3, PT, R3, R11, PT ;  /* 0x0000000b0300720c */ /* 0x000fe20003f66270 */
[----:B------:R-:W1:Y:S01]  /*2b90*/  LDSM.16.M88.4 R32, [R212+0x3c00] ;  /* 0x003c0000d420783b */ /* 0x000e620000000200 */
[----:B------:R-:W-:Y:S02]  /*2ba0*/  FSEL R168, R115, -INF , !P1 ;  /* 0xff80000073a87808 */ /* 0x000fe40004800000 */
[----:B------:R-:W-:Y:S01]  /*2bb0*/  ISETP.GE.AND P1, PT, R25, R10, PT ;  /* 0x0000000a1900720c */ /* 0x000fe20003f26270 */
[----:B------:R-:W-:Y:S01]  /*2bc0*/  HMMA.16816.F32 R40, R20, R42, RZ ;  /* 0x0000002a1428723c */ /* 0x000fe200000018ff */
[----:B------:R-:W-:-:S02]  /*2bd0*/  FSEL R171, R46, -INF , !P3 ;  /* 0xff8000002eab7808 */ /* 0x000fc40005800000 */
[----:B------:R-:W-:Y:S02]  /*2be0*/  ISETP.GE.AND P3, PT, R25, R11, PT ;  /* 0x0000000b1900720c */ /* 0x000fe40003f66270 */
[----:B------:R-:W-:Y:S01]  /*2bf0*/  FSEL R116, R61, -INF , !P4 ;  /* 0xff8000003d747808 */ /* 0x000fe20006000000 */
[----:B------:R-:W-:Y:S01]  /*2c00*/  HMMA.16816.F32 R36, R20, R70, RZ ;  /* 0x000000461424723c */ /* 0x000fe200000018ff */
[----:B------:R-:W-:Y:S02]  /*2c10*/  ISETP.GE.AND P4, PT, R3, R10, PT ;  /* 0x0000000a0300720c */ /* 0x000fe40003f86270 */
[----:B------:R-:W-:Y:S02]  /*2c20*/  FSEL R164, R45, -INF , !P1 ;  /* 0xff8000002da47808 */ /* 0x000fe40004800000 */
[----:B------:R-:W-:Y:S01]  /*2c30*/  ISETP.GE.AND P1, PT, R3, R9, PT ;  /* 0x000000090300720c */ /* 0x000fe20003f26270 */
[----:B------:R-:W-:Y:S01]  /*2c40*/  HMMA.16816.F32 R48, R4, R82, R28 ;  /* 0x000000520430723c */ /* 0x000fe2000000181c */
[----:B------:R-:W-:Y:S01]  /*2c50*/  FSEL R173, R47, -INF , !P3 ;  /* 0xff8000002fad7808 */ /* 0x000fe20005800000 */
[----:B------:R-:W2:Y:S01]  /*2c60*/  LDSM.16.M88.4 R28, [R212+0x3800] ;  /* 0x00380000d41c783b */ /* 0x000ea20000000200 */
[----:B------:R-:W-:-:S02]  /*2c70*/  ISETP.GE.AND P3, PT, R24, R8, PT ;  /* 0x000000081800720c */ /* 0x000fc40003f66270 */
[----:B------:R-:W-:Y:S02]  /*2c80*/  FSEL R165, R44, -INF , !P4 ;  /* 0xff8000002ca57808 */ /* 0x000fe40006000000 */
[----:B------:R-:W-:Y:S01]  /*2c90*/  ISETP.GE.AND P4, PT, R3, R8, PT ;  /* 0x000000080300720c */ /* 0x000fe20003f86270 */
[----:B------:R-:W-:Y:S01]  /*2ca0*/  VIADD R3, R2, 0x21 ;  /* 0x0000002102037836 */ /* 0x000fe20000000000 */
[----:B------:R-:W-:Y:S01]  /*2cb0*/  FSEL R152, R58, -INF , !P1 ;  /* 0xff8000003a987808 */ /* 0x000fe20004800000 */
[----:B------:R-:W-:Y:S01]  /*2cc0*/  HMMA.16816.F32 R44, R16, R70, RZ ;  /* 0x00000046102c723c */ /* 0x000fe200000018ff */
[----:B------:R-:W-:Y:S02]  /*2cd0*/  ISETP.GE.AND P1, PT, R24, R9, PT ;  /* 0x000000091800720c */ /* 0x000fe40003f26270 */
[----:B------:R-:W-:Y:S02]  /*2ce0*/  FSEL R117, R84, -INF , !P3 ;  /* 0xff80000054757808 */ /* 0x000fe40005800000 */
[----:B------:R-:W-:Y:S01]  /*2cf0*/  ISETP.GE.AND P3, PT, R24, R11, PT ;  /* 0x0000000b1800720c */ /* 0x000fe20003f66270 */
[----:B------:R-:W-:Y:S01]  /*2d00*/  HMMA.16816.F32 R52, R12, R82, R40 ;  /* 0x000000520c34723c */ /* 0x000fe20000001828 */
[----:B------:R-:W-:-:S02]  /*2d10*/  FSEL R115, R56, -INF , !P4 ;  /* 0xff80000038737808 */ /* 0x000fc40006000000 */
[----:B------:R-:W-:Y:S02]  /*2d20*/  FSEL R153, R86, -INF , !P1 ;  /* 0xff80000056997808 */ /* 0x000fe40004800000 */
[----:B------:R-:W-:Y:S01]  /*2d30*/  ISETP.GE.AND P4, PT, R24, R10, PT ;  /* 0x0000000a1800720c */ /* 0x000fe20003f86270 */
[----:B------:R-:W-:Y:S01]  /*2d40*/  VIADD R24, R2, 0x30 ;  /* 0x0000003002187836 */ /* 0x000fe20000000000 */
[C---:B------:R-:W-:Y:S01]  /*2d50*/  ISETP.GE.AND P1, PT, R3.reuse, R8, PT ;  /* 0x000000080300720c */ /* 0x040fe20003f26270 */
[----:B------:R-:W-:Y:S01]  /*2d60*/  HMMA.16816.F32 R40, R20, R102, RZ ;  /* 0x000000661428723c */ /* 0x000fe200000018ff */
[----:B------:R-:W-:Y:S02]  /*2d70*/  FSEL R179, R78, -INF , !P3 ;  /* 0xff8000004eb37808 */ /* 0x000fe40005800000 */
[----:B------:R-:W-:Y:S02]  /*2d80*/  ISETP.GE.AND P3, PT, R3, R10, PT ;  /* 0x0000000a0300720c */ /* 0x000fe40003f66270 */
[----:B------:R-:W-:Y:S01]  /*2d90*/  FSEL R162, R76, -INF , !P4 ;  /* 0xff8000004ca27808 */ /* 0x000fe20006000000 */
[----:B-1----:R-:W-:Y:S01]  /*2da0*/  HMMA.16816.F32 R88, R16, R32, RZ ;  /* 0x000000201058723c */ /* 0x002fe200000018ff */
[----:B------:R-:W-:-:S02]  /*2db0*/  FSEL R114, R85, -INF , !P1 ;  /* 0xff80000055727808 */ /* 0x000fc40004800000 */
[C---:B------:R-:W-:Y:S02]  /*2dc0*/  ISETP.GE.AND P4, PT, R3.reuse, R9, PT ;  /* 0x000000090300720c */ /* 0x040fe40003f86270 */
[----:B------:R-:W-:Y:S01]  /*2dd0*/  ISETP.GE.AND P1, PT, R3, R11, PT ;  /* 0x0000000b0300720c */ /* 0x000fe20003f26270 */
[C---:B------:R-:W-:Y:S01]  /*2de0*/  VIADD R3, R2.reuse, 0x28 ;  /* 0x0000002802037836 */ /* 0x040fe20000000000 */
[----:B------:R-:W-:Y:S01]  /*2df0*/  FSEL R161, R77, -INF , !P3 ;  /* 0xff8000004da17808 */ /* 0x000fe20005800000 */
[C---:B------:R-:W-:Y:S01]  /*2e00*/  HMMA.16816.F32 R80, R16.reuse, R34, RZ ;  /* 0x000000221050723c */ /* 0x040fe200000018ff */
[----:B------:R-:W-:Y:S02]  /*2e10*/  ISETP.GE.AND P3, PT, R25, R9, PT ;  /* 0x000000091900720c */ /* 0x000fe40003f66270 */
[----:B------:R-:W-:Y:S02]  /*2e20*/  FSEL R143, R87, -INF , !P4 ;  /* 0xff800000578f7808 */ /* 0x000fe40006000000 */
[----:B------:R-:W-:Y:S01]  /*2e30*/  ISETP.GE.AND P4, PT, R25, R8, PT ;  /* 0x000000081900720c */ /* 0x000fe20003f86270 */
[----:B------:R-:W-:Y:S01]  /*2e40*/  VIADD R25, R2, 0x29 ;  /* 0x0000002902197836 */ /* 0x000fe20000000000 */
[----:B------:R-:W-:Y:S01]  /*2e50*/  FSEL R142, R59, -INF , !P3 ;  /* 0xff8000003b8e7808 */ /* 0x000fe20005800000 */
[----:B--2---:R-:W-:Y:S01]  /*2e60*/  HMMA.16816.F32 R68, R16, R28, RZ ;  /* 0x0000001c1044723c */ /* 0x004fe200000018ff */
[----:B------:R-:W-:-:S02]  /*2e70*/  ISETP.GE.AND P3, PT, R3, R11, PT ;  /* 0x0000000b0300720c */ /* 0x000fc40003f66270 */
[----:B------:R-:W-:Y:S02]  /*2e80*/  FSEL R175, R79, -INF , !P1 ;  /* 0xff8000004faf7808 */ /* 0x000fe40004800000 */
[----:B------:R-:W-:Y:S01]  /*2e90*/  FSEL R113, R57, -INF , !P4 ;  /* 0xff80000039717808 */ /* 0x000fe20006000000 */
[----:B------:R-:W-:Y:S01]  /*2ea0*/  HMMA.16816.F32 R76, R20, R96, RZ ;  /* 0x00000060144c723c */ /* 0x000fe200000018ff */
[----:B------:R-:W-:Y:S02]  /*2eb0*/  FSEL R176, R74, -INF , !P3 ;  /* 0xff8000004ab07808 */ /* 0x000fe40005800000 */
[-C--:B------:R-:W-:Y:S02]  /*2ec0*/  ISETP.GE.AND P4, PT, R3, R10.reuse, PT ;  /* 0x0000000a0300720c */ /* 0x080fe40003f86270 */
[C---:B------:R-:W-:Y:S01]  /*2ed0*/  ISETP.GE.AND P1, PT, R25.reuse, R10, PT ;  /* 0x0000000a1900720c */ /* 0x040fe20003f26270 */
[----:B------:R-:W-:Y:S01]  /*2ee0*/  HMMA.16816.F32 R56, R4, R94, R44 ;  /* 0x0000005e0438723c */ /* 0x000fe2000000182c */
[----:B------:R-:W-:-:S02]  /*2ef0*/  ISETP.GE.AND P3, PT, R25, R11, PT ;  /* 0x0000000b1900720c */ /* 0x000fc40003f66270 */
[----:B------:R-:W-:Y:S02]  /*2f00*/  FSEL R160, R72, -INF , !P4 ;  /* 0xff80000048a07808 */ /* 0x000fe40006000000 */
[----:B------:R-:W-:Y:S01]  /*2f10*/  FSEL R159, R73, -INF , !P1 ;  /* 0xff800000499f7808 */ /* 0x000fe20004800000 */
[----:B------:R-:W-:Y:S01]  /*2f20*/  HMMA.16816.F32 R92, R12, R94, R36 ;  /* 0x0000005e0c5c723c */ /* 0x000fe20000001824 */
[----:B------:R-:W-:Y:S01]  /*2f30*/  FSEL R178, R75, -INF , !P3 ;  /* 0xff8000004bb27808 */ /* 0x000fe20005800000 */
[----:B------:R-:W1:Y:S01]  /*2f40*/  LDSM.16.M88.4 R36, [R217+0x1800] ;  /* 0x00180000d924783b */ /* 0x000e620000000200 */
[CC--:B------:R-:W-:Y:S02]  /*2f50*/  ISETP.GE.AND P4, PT, R3.reuse, R8.reuse, PT ;  /* 0x000000080300720c */ /* 0x0c0fe40003f86270 */
[----:B------:R-:W-:Y:S01]  /*2f60*/  ISETP.GE.AND P1, PT, R3, R9, PT ;  /* 0x000000090300720c */ /* 0x000fe20003f26270 */
[----:B------:R-:W-:Y:S01]  /*2f70*/  VIADD R3, R2, 0x31 ;  /* 0x0000003102037836 */ /* 0x000fe20000000000 */
[----:B------:R-:W-:Y:S01]  /*2f80*/  ISETP.GE.AND P3, PT, R24, R8, PT ;  /* 0x000000081800720c */ /* 0x000fe20003f66270 */
[----:B------:R-:W-:Y:S01]  /*2f90*/  HMMA.16816.F32 R44, R16, R102, RZ ;  /* 0x00000066102c723c */ /* 0x000fe200000018ff */
[----:B------:R-:W-:-:S02]  /*2fa0*/  FSEL R110, R64, -INF , !P4 ;  /* 0xff800000406e7808 */ /* 0x000fc40006000000 */
[----:B------:R-:W-:Y:S02]  /*2fb0*/  FSEL R141, R66, -INF , !P1 ;  /* 0xff800000428d7808 */ /* 0x000fe40004800000 */
[----:B------:R-:W-:Y:S01]  /*2fc0*/  FSEL R112, R128, -INF , !P3 ;  /* 0xff80000080707808 */ /* 0x000fe20005800000 */
[----:B------:R-:W-:Y:S01]  /*2fd0*/  HMMA.16816.F32 R96, R16, R96, RZ ;  /* 0x000000601060723c */ /* 0x000fe200000018ff */
[C---:B------:R-:W-:Y:S02]  /*2fe0*/  ISETP.GE.AND P1, PT, R24.reuse, R9, PT ;  /* 0x000000091800720c */ /* 0x040fe40003f26270 */
[C---:B------:R-:W-:Y:S02]  /*2ff0*/  ISETP.GE.AND P4, PT, R24.reuse, R10, PT ;  /* 0x0000000a1800720c */ /* 0x040fe40003f86270 */
[----:B------:R-:W-:Y:S01]  /*3000*/  ISETP.GE.AND P3, PT, R24, R11, PT ;  /* 0x0000000b1800720c */ /* 0x000fe20003f66270 */
[----:B------:R-:W-:Y:S01]  /*3010*/  VIADD R24, R2, 0x40 ;  /* 0x0000004002187836 */ /* 0x000fe20000000000 */
[----:B------:R-:W-:Y:S01]  /*3020*/  FSEL R130, R130, -INF , !P1 ;  /* 0xff80000082827808 */ /* 0x000fe20004800000 */
[----:B------:R-:W-:Y:S01]  /*3030*/  HMMA.16816.F32 R84, R20, R30, RZ ;  /* 0x0000001e1454723c */ /* 0x000fe200000018ff */
[----:B------:R-:W-:-:S02]  /*3040*/  FSEL R128, R124, -INF , !P4 ;  /* 0xff8000007c807808 */ /* 0x000fc40006000000 */
[----:B------:R-:W-:Y:S02]  /*3050*/  FSEL R181, R126, -INF , !P3 ;  /* 0xff8000007eb57808 */ /* 0x000fe40005800000 */
[C---:B------:R-:W-:Y:S01]  /*3060*/  ISETP.GE.AND P1, PT, R3.reuse, R8, PT ;  /* 0x000000080300720c */ /* 0x040fe20003f26270 */
[C---:B------:R-:W-:Y:S01]  /*3070*/  HMMA.16816.F32 R60, R20.reuse, R32, RZ ;  /* 0x00000020143c723c */ /* 0x040fe200000018ff */
[C---:B------:R-:W-:Y:S02]  /*3080*/  ISETP.GE.AND P4, PT, R3.reuse, R9, PT ;  /* 0x000000090300720c */ /* 0x040fe40003f86270 */
[----:B------:R-:W-:Y:S02]  /*3090*/  ISETP.GE.AND P3, PT, R3, R10, PT ;  /* 0x0000000a0300720c */ /* 0x000fe40003f66270 */
[----:B------:R-:W-:Y:S01]  /*30a0*/  FSEL R111, R129, -INF , !P1 ;  /* 0xff800000816f7808 */ /* 0x000fe20004800000 */
[----:B------:R-:W-:Y:S01]  /*30b0*/  HMMA.16816.F32 R72, R20, R34, RZ ;  /* 0x000000221448723c */ /* 0x000fe200000018ff */
[----:B------:R-:W-:-:S02]  /*30c0*/  FSEL R126, R131, -INF , !P4 ;  /* 0xff800000837e7808 */ /* 0x000fc40006000000 */
[----:B------:R-:W-:Y:S02]  /*30d0*/  FSEL R125, R125, -INF , !P3 ;  /* 0xff8000007d7d7808 */ /* 0x000fe40005800000 */
[----:B------:R-:W-:Y:S01]  /*30e0*/  ISETP.GE.AND P1, PT, R3, R11, PT ;  /* 0x0000000b0300720c */ /* 0x000fe20003f26270 */
[C---:B------:R-:W-:Y:S01]  /*30f0*/  VIADD R3, R2.reuse, 0x38 ;  /* 0x0000003802037836 */ /* 0x040fe20000000000 */
[C---:B------:R-:W-:Y:S02]  /*3100*/  ISETP.GE.AND P4, PT, R25.reuse, R8, PT ;  /* 0x000000081900720c */ /* 0x040fe40003f86270 */
[----:B------:R-:W-:Y:S01]  /*3110*/  ISETP.GE.AND P3, PT, R25, R9, PT ;  /* 0x000000091900720c */ /* 0x000fe20003f66270 */
[----:B------:R-:W-:Y:S01]  /*3120*/  VIADD R25, R2, 0x39 ;  /* 0x0000003902197836 */ /* 0x000fe20000000000 */
[----:B------:R-:W-:Y:S02]  /*3130*/  FSEL R180, R127, -INF , !P1 ;  /* 0xff8000007fb47808 */ /* 0x000fe40004800000 */
[----:B------:R-:W-:-:S02]  /*3140*/  FSEL R119, R67, -INF , !P3 ;  /* 0xff80000043777808 */ /* 0x000fc40005800000 */
[----:B------:R-:W-:Y:S02]  /*3150*/  ISETP.GE.AND P3, PT, R3, R11, PT ;  /* 0x0000000b0300720c */ /* 0x000fe40003f66270 */
[-C--:B------:R-:W-:Y:S02]  /*3160*/  ISETP.GE.AND P1, PT, R25, R10.reuse, PT ;  /* 0x0000000a1900720c */ /* 0x080fe40003f26270 */
[----:B------:R-:W-:Y:S02]  /*3170*/  FSEL R101, R65, -INF , !P4 ;  /* 0xff80000041657808 */ /* 0x000fe40006000000 */
[----:B------:R-:W-:Y:S01]  /*3180*/  ISETP.GE.AND P4, PT, R3, R10, PT ;  /* 0x0000000a0300720c */ /* 0x000fe20003f86270 */
[----:B------:R-:W-:Y:S01]  /*3190*/  HMMA.16816.F32 R64, R16, R30, RZ ;  /* 0x0000001e1040723c */ /* 0x000fe200000018ff */
[----:B------:R-:W-:Y:S02]  /*31a0*/  FSEL R182, R50, -INF , !P3 ;  /* 0xff80000032b67808 */ /* 0x000fe40005800000 */
[----:B------:R-:W-:-:S02]  /*31b0*/  FSEL R129, R49, -INF , !P1 ;  /* 0xff80000031817808 */ /* 0x000fc40004800000 */
[----:B------:R-:W-:Y:S02]  /*31c0*/  ISETP.GE.AND P3, PT, R25, R11, PT ;  /* 0x0000000b1900720c */ /* 0x000fe40003f66270 */
[CC--:B------:R-:W-:Y:S01]  /*31d0*/  ISETP.GE.AND P1, PT, R3.reuse, R9.reuse, PT ;  /* 0x000000090300720c */ /* 0x0c0fe20003f26270 */
[----:B------:R-:W-:Y:S01]  /*31e0*/  VIADD R17, R2, 0x49 ;  /* 0x0000004902117836 */ /* 0x000fe20000000000 */
[----:B------:R-:W-:Y:S01]  /*31f0*/  FSEL R127, R48, -INF , !P4 ;  /* 0xff800000307f7808 */ /* 0x000fe20006000000 */
[C---:B------:R-:W-:Y:S01]  /*3200*/  VIADD R16, R2.reuse, 0x50 ;  /* 0x0000005002107836 */ /* 0x040fe20000000000 */
[-C--:B------:R-:W-:Y:S01]  /*3210*/  ISETP.GE.AND P4, PT, R3, R8.reuse, PT ;  /* 0x000000080300720c */ /* 0x080fe20003f86270 */
[----:B------:R-:W-:Y:S01]  /*3220*/  VIADD R3, R2, 0x41 ;  /* 0x0000004102037836 */ /* 0x000fe20000000000 */
[----:B------:R-:W-:Y:S02]  /*3230*/  FSEL R183, R51, -INF , !P3 ;  /* 0xff80000033b77808 */ /* 0x000fe40005800000 */
[----:B------:R-:W-:Y:S01]  /*3240*/  FSEL R121, R54, -INF , !P1 ;  /* 0xff80000036797808 */ /* 0x000fe20004800000 */
[----:B------:R-:W-:Y:S01]  /*3250*/  HMMA.16816.F32 R48, R20, R28, RZ ;  /* 0x0000001c1430723c */ /* 0x000fe200000018ff */
[C---:B------:R-:W-:Y:S01]  /*3260*/  ISETP.GE.AND P3, PT, R24.reuse, R8, PT ;  /* 0x000000081800720c */ /* 0x040fe20003f66270 */
[----:B------:R-:W2:Y:S01]  /*3270*/  LDSM.16.M88.4 R20, [R217+0x1c00] ;  /* 0x001c0000d914783b */ /* 0x000ea20000000200 */
[----:B------:R-:W-:Y:S01]  /*3280*/  ISETP.GE.AND P1, PT, R24, R9, PT ;  /* 0x000000091800720c */ /* 0x000fe20003f26270 */
[----:B------:R-:W-:-:S04]  /*3290*/  DEPBAR.LE SB0, 0x0 ;  /* 0x000080000000791a */ /* 0x000fc80000000000 */
[----:B------:R-:W-:Y:S01]  /*32a0*/  FSEL R104, R52, -INF , !P4 ;  /* 0xff80000034687808 */ /* 0x000fe20006000000 */
[----:B-1----:R-:W-:Y:S01]  /*32b0*/  HMMA.16816.F32 R28, R4, R36, R68 ;  /* 0x00000024041c723c */ /* 0x002fe20000001844 */
[----:B------:R-:W-:Y:S02]  /*32c0*/  FSEL R105, R136, -INF , !P3 ;  /* 0xff80000088697808 */ /* 0x000fe40005800000 */
[----:B------:R-:W-:Y:S01]  /*32d0*/  FSEL R124, R138, -INF , !P1 ;  /* 0xff8000008a7c7808 */ /* 0x000fe20004800000 */
[----:B------:R-:W-:Y:S01]  /*32e0*/  BAR.SYNC.DEFER_BLOCKING 0x0 ;  /* 0x0000000000007b1d */ /* 0x000fe20000010000 */
[C---:B------:R-:W-:Y:S02]  /*32f0*/  ISETP.GE.AND P4, PT, R24.reuse, R10, PT ;  /* 0x0000000a1800720c */ /* 0x040fe40003f86270 */
[----:B------:R-:W-:Y:S02]  /*3300*/  ISETP.GE.AND P3, PT, R24, R11, PT ;  /* 0x0000000b1800720c */ /* 0x000fe40003f66270 */
[----:B------:R-:W-:-:S02]  /*3310*/  ISETP.GE.AND P1, PT, R3, R8, PT ;  /* 0x000000080300720c */ /* 0x000fc40003f26270 */
[----:B------:R-:W-:Y:S02]  /*3320*/  FSEL R132, R132, -INF , !P4 ;  /* 0xff80000084847808 */ /* 0x000fe40006000000 */
[----:B------:R-:W-:Y:S02]  /*3330*/  FSEL R185, R134, -INF , !P3 ;  /* 0xff80000086b97808 */ /* 0x000fe40005800000 */
[----:B------:R-:W-:Y:S01]  /*3340*/  FSEL R102, R137, -INF , !P1 ;  /* 0xff80000089667808 */ /* 0x000fe20004800000 */
[C---:B------:R-:W-:Y:S01]  /*3350*/  HMMA.16816.F32 R32, R12.reuse, R36, R48 ;  /* 0x000000240c20723c */ /* 0x040fe20000001830 */
[C---:B------:R-:W-:Y:S02]  /*3360*/  ISETP.GE.AND P4, PT, R3.reuse, R9, PT ;  /* 0x000000090300720c */ /* 0x040fe40003f86270 */
[C---:B------:R-:W-:Y:S02]  /*3370*/  ISETP.GE.AND P3, PT, R3.reuse, R10, PT ;  /* 0x0000000a0300720c */ /* 0x040fe40003f66270 */
[----:B------:R-:W-:Y:S01]  /*3380*/  ISETP.GE.AND P1, PT, R3, R11, PT ;  /* 0x0000000b0300720c */ /* 0x000fe20003f26270 */
[----:B------:R-:W-:Y:S01]  /*3390*/  VIADD R3, R2, 0x48 ;  /* 0x0000004802037836 */ /* 0x000fe20000000000 */
[----:B------:R-:W-:Y:S01]  /*33a0*/  FSEL R133, R133, -INF , !P3 ;  /* 0xff80000085857808 */ /* 0x000fe20005800000 */
[----:B------:R-:W-:Y:S01]  /*33b0*/  HMMA.16816.F32 R48, R12, R108, R76 ;  /* 0x0000006c0c30723c */ /* 0x000fe2000000184c */
[----:B------:R-:W-:-:S02]  /*33c0*/  ISETP.GE.AND P3, PT, R25, R9, PT ;  /* 0x000000091900720c */ /* 0x000fc40003f66270 */
[----:B------:R-:W-:Y:S02]  /*33d0*/  FSEL R135, R135, -INF , !P1 ;  /* 0xff80000087877808 */ /* 0x000fe40004800000 */
[----:B------:R-:W-:Y:S02]  /*33e0*/  ISETP.GE.AND P1, PT, R3, R11, PT ;  /* 0x0000000b0300720c */ /* 0x000fe40003f26270 */
[----:B------:R-:W-:Y:S02]  /*33f0*/  FSEL R122, R139, -INF , !P4 ;  /* 0xff8000008b7a7808 */ /* 0x000fe40006000000 */
[----:B------:R-:W-:Y:S02]  /*3400*/  ISETP.GE.AND P4, PT, R25, R8, PT ;  /* 0x000000081900720c */ /* 0x000fe40003f86270 */
[----:B------:R-:W-:Y:S01]  /*3410*/  FSEL R118, R55, -INF , !P3 ;  /* 0xff80000037767808 */ /* 0x000fe20005800000 */
[----:B------:R-:W-:Y:S01]  /*3420*/  HMMA.16816.F32 R24, R4, R106, R44 ;  /* 0x0000006a0418723c */ /* 0x000fe2000000182c */
[----:B------:R-:W-:-:S02]  /*3430*/  ISETP.GE.AND P3, PT, R17, R10, PT ;  /* 0x0000000a1100720c */ /* 0x000fc40003f66270 */
[----:B------:R-:W-:Y:S02]  /*3440*/  FSEL R139, R58, -INF , !P1 ;  /* 0xff8000003a8b7808 */ /* 0x000fe40004800000 */
[----:B------:R-:W-:Y:S01]  /*3450*/  ISETP.GE.AND P1, PT, R17, R11, PT ;  /* 0x0000000b1100720c */ /* 0x000fe20003f26270 */
[C---:B------:R-:W-:Y:S01]  /*3460*/  HMMA.16816.F32 R44, R12.reuse, R106, R40 ;  /* 0x0000006a0c2c723c */ /* 0x040fe20000001828 */
[----:B------:R-:W-:Y:S02]  /*3470*/  FSEL R100, R53, -INF , !P4 ;  /* 0xff80000035647808 */ /* 0x000fe40006000000 */
[----:B------:R-:W-:Y:S02]  /*3480*/  ISETP.GE.AND P4, PT, R3, R10, PT ;  /* 0x0000000a0300720c */ /* 0x000fe40003f86270 */
[----:B------:R-:W-:Y:S01]  /*3490*/  FSEL R134, R57, -INF , !P3 ;  /* 0xff80000039867808 */ /* 0x000fe20005800000 */
[----:B--2---:R-:W-:Y:S01]  /*34a0*/  HMMA.16816.F32 R40, R12, R20, R60 ;  /* 0x000000140c28723c */ /* 0x004fe2000000183c */
[----:B------:R-:W-:-:S02]  /*34b0*/  ISETP.GE.AND P3, PT, R3, R9, PT ;  /* 0x000000090300720c */ /* 0x000fc40003f66270 */
[----:B------:R-:W-:Y:S02]  /*34c0*/  FSEL R184, R59, -INF , !P1 ;  /* 0xff8000003bb87808 */ /* 0x000fe40004800000 */
[-C--:B------:R-:W-:Y:S01]  /*34d0*/  ISETP.GE.AND P1, PT, R16, R8.reuse, PT ;  /* 0x000000081000720c */ /* 0x080fe20003f26270 */
[----:B------:R-:W-:Y:S01]  /*34e0*/  HMMA.16816.F32 R52, R4, R108, R96 ;  /* 0x0000006c0434723c */ /* 0x000fe20000001860 */
[----:B------:R-:W-:Y:S02]  /*34f0*/  FSEL R131, R56, -INF , !P4 ;  /* 0xff80000038837808 */ /* 0x000fe40006000000 */
[----:B------:R-:W-:Y:S01]  /*3500*/  ISETP.GE.AND P4, PT, R3, R8, PT ;  /* 0x000000080300720c */ /* 0x000fe20003f86270 */
[----:B------:R-:W-:Y:S01]  /*3510*/  VIADD R3, R2, 0x51 ;  /* 0x0000005102037836 */ /* 0x000fe20000000000 */
[----:B------:R-:W-:Y:S02]  /*3520*/  FSEL R94, R94, -INF , !P3 ;  /* 0xff8000005e5e7808 */ /* 0x000fe40005800000 */
[----:B------:R-:W-:-:S02]  /*3530*/  ISETP.GE.AND P3, PT, R16, R9, PT ;  /* 0x000000091000720c */ /* 0x000fc40003f66270 */
[----:B------:R-:W-:Y:S02]  /*3540*/  FSEL R58, R148, -INF , !P1 ;  /* 0xff800000943a7808 */ /* 0x000fe40004800000 */
[----:B------:R-:W-:Y:S02]  /*3550*/  ISETP.GE.AND P1, PT, R16, R11, PT ;  /* 0x0000000b1000720c */ /* 0x000fe40003f26270 */
[----:B------:R-:W-:Y:S02]  /*3560*/  FSEL R59, R92, -INF , !P4 ;  /* 0xff8000005c3b7808 */ /* 0x000fe40006000000 */
[----:B------:R-:W-:Y:S01]  /*3570*/  ISETP.GE.AND P4, PT, R16, R10, PT ;  /* 0x0000000a1000720c */ /* 0x000fe20003f86270 */
[----:B------:R-:W-:Y:S01]  /*3580*/  VIADD R16, R2, 0x60 ;  /* 0x0000006002107836 */ /* 0x000fe20000000000 */
[----:B------:R-:W-:Y:S02]  /*3590*/  FSEL R103, R150, -INF , !P3 ;  /* 0xff80000096677808 */ /* 0x000fe40005800000 */
[----:B------:R-:W-:-:S02]  /*35a0*/  ISETP.GE.AND P3, PT, R3, R8, PT ;  /* 0x000000080300720c */ /* 0x000fc40003f66270 */
[----:B------:R-:W-:Y:S02]  /*35b0*/  FSEL R150, R146, -INF , !P1 ;  /* 0xff80000092967808 */ /* 0x000fe40004800000 */
[C---:B------:R-:W-:Y:S02]  /*35c0*/  ISETP.GE.AND P1, PT, R3.reuse, R10, PT ;  /* 0x0000000a0300720c */ /* 0x040fe40003f26270 */
[----:B------:R-:W-:Y:S02]  /*35d0*/  FSEL R144, R144, -INF , !P4 ;  /* 0xff80000090907808 */ /* 0x000fe40006000000 */
[----:B------:R-:W-:Y:S02]  /*35e0*/  ISETP.GE.AND P4, PT, R3, R9, PT ;  /* 0x000000090300720c */ /* 0x000fe40003f86270 */
[----:B------:R-:W-:Y:S02]  /*35f0*/  FSEL R57, R149, -INF , !P3 ;  /* 0xff80000095397808 */ /* 0x000fe40005800000 */
[----:B------:R-:W-:Y:S01]  /*3600*/  ISETP.GE.AND P3, PT, R3, R11, PT ;  /* 0x0000000b0300720c */ /* 0x000fe20003f66270 */
[----:B------:R-:W-:Y:S01]  /*3610*/  VIADD R3, R2, 0x58 ;  /* 0x0000005802037836 */ /* 0x000fe20000000000 */
[----:B------:R-:W-:-:S02]  /*3620*/  FSEL R145, R145, -INF , !P1 ;  /* 0xff80000091917808 */ /* 0x000fc40004800000 */
[----:B------:R-:W-:Y:S02]  /*3630*/  ISETP.GE.AND P1, PT, R17, R9, PT ;  /* 0x000000091100720c */ /* 0x000fe40003f26270 */
[----:B------:R-:W-:Y:S02]  /*3640*/  FSEL R92, R151, -INF , !P4 ;  /* 0xff800000975c7808 */ /* 0x000fe40006000000 */
[----:B------:R-:W-:Y:S01]  /*3650*/  ISETP.GE.AND P4, PT, R17, R8, PT ;  /* 0x000000081100720c */ /* 0x000fe20003f86270 */
[----:B------:R-:W-:Y:S01]  /*3660*/  VIADD R17, R2, 0x59 ;  /* 0x0000005902117836 */ /* 0x000fe20000000000 */
[----:B------:R-:W-:Y:S02]  /*3670*/  FSEL R95, R95, -INF , !P1 ;  /* 0xff8000005f5f7808 */ /* 0x000fe40004800000 */
[----:B------:R-:W-:Y:S02]  /*3680*/  ISETP.GE.AND P1, PT, R3, R11, PT ;  /* 0x0000000b0300720c */ /* 0x000fe40003f26270 */
[----:B------:R-:W-:-:S02]  /*3690*/  FSEL R147, R147, -INF , !P3 ;  /* 0xff80000093937808 */ /* 0x000fc40005800000 */
[----:B------:R-:W-:Y:S02]  /*36a0*/  FSEL R93, R93, -INF , !P4 ;  /* 0xff8000005d5d7808 */ /* 0x000fe40006000000 */
[-C--:B------:R-:W-:Y:S02]  /*36b0*/  ISETP.GE.AND P3, PT, R17, R10.reuse, PT ;  /* 0x0000000a1100720c */ /* 0x080fe40003f66270 */
[----:B------:R-:W-:Y:S02]  /*36c0*/  FSEL R146, R26, -INF , !P1 ;  /* 0xff8000001a927808 */ /* 0x000fe40004800000 */
[----:B------:R-:W-:Y:S02]  /*36d0*/  ISETP.GE.AND P4, PT, R3, R10, PT ;  /* 0x0000000a0300720c */ /* 0x000fe40003f86270 */
[----:B------:R-:W-:Y:S02]  /*36e0*/  ISETP.GE.AND P1, PT, R17, R11, PT ;  /* 0x0000000b1100720c */ /* 0x000fe40003f26270 */
[----:B------:R-:W-:-:S02]  /*36f0*/  FSEL R107, R25, -INF , !P3 ;  /* 0xff800000196b7808 */ /* 0x000fc40005800000 */
[----:B------:R-:W-:Y:S02]  /*3700*/  FSEL R106, R24, -INF , !P4 ;  /* 0xff800000186a7808 */ /* 0x000fe40006000000 */
[----:B------:R-:W-:Y:S02]  /*3710*/  ISETP.GE.AND P3, PT, R3, R9, PT ;  /* 0x000000090300720c */ /* 0x000fe40003f66270 */
[----:B------:R-:W-:Y:S02]  /*3720*/  FSEL R148, R27, -INF , !P1 ;  /* 0xff8000001b947808 */ /* 0x000fe40004800000 */
[-C--:B------:R-:W-:Y:S01]  /*3730*/  ISETP.GE.AND P4, PT, R3, R8.reuse, PT ;  /* 0x000000080300720c */ /* 0x080fe20003f86270 */
[----:B------:R-:W-:Y:S01]  /*3740*/  HMMA.16816.F32 R24, R4, R38, R64 ;  /* 0x000000260418723c */ /* 0x000fe20000001840 */
[----:B------:R-:W-:Y:S01]  /*3750*/  ISETP.GE.AND P1, PT, R16, R8, PT ;  /* 0x000000081000720c */ /* 0x000fe20003f26270 */
[----:B------:R-:W-:Y:S01]  /*3760*/  VIADD R3, R2, 0x61 ;  /* 0x0000006102037836 */ /* 0x000fe20000000000 */
[----:B------:R-:W-:-:S02]  /*3770*/  FSEL R56, R44, -INF , !P4 ;  /* 0xff8000002c387808 */ /* 0x000fc40006000000 */
[----:B------:R-:W-:Y:S02]  /*3780*/  ISETP.GE.AND P4, PT, R16, R10, PT ;  /* 0x0000000a1000720c */ /* 0x000fe40003f86270 */
[----:B------:R-:W-:Y:S02]  /*3790*/  FSEL R65, R46, -INF , !P3 ;  /* 0xff8000002e417808 */ /* 0x000fe40005800000 */
[----:B------:R-:W-:Y:S02]  /*37a0*/  ISETP.GE.AND P3, PT, R16, R9, PT ;  /* 0x000000091000720c */ /* 0x000fe40003f66270 */
[----:B------:R-:W-:Y:S02]  /*37b0*/  FSEL R46, R32, -INF , !P1 ;  /* 0xff800000202e7808 */ /* 0x000fe40004800000 */
[----:B------:R-:W-:Y:S01]  /*37c0*/  ISETP.GE.AND P1, PT, R16, R11, PT ;  /* 0x0000000b1000720c */ /* 0x000fe20003f26270 */
[----:B------:R-:W-:Y:S01]  /*37d0*/  VIADD R16, R2, 0x69 ;  /* 0x0000006902107836 */ /* 0x000fe20000000000 */
[----:B------:R-:W-:-:S02]  /*37e0*/  FSEL R64, R34, -INF , !P3 ;  /* 0xff80000022407808 */ /* 0x000fc40005800000 */
[C---:B------:R-:W-:Y:S02]  /*37f0*/  ISETP.GE.AND P3, PT, R3.reuse, R8, PT ;  /* 0x000000080300720c */ /* 0x040fe40003f66270 */
[----:B------:R-:W-:Y:S02]  /*3800*/  FSEL R78, R28, -INF , !P4 ;  /* 0xff8000001c4e7808 */ /* 0x000fe40006000000 */
[----:B------:R-:W-:Y:S02]  /*3810*/  FSEL R96, R30, -INF , !P1 ;  /* 0xff8000001e607808 */ /* 0x000fe40004800000 */
[C---:B------:R-:W-:Y:S02]  /*3820*/  ISETP.GE.AND P4, PT, R3.reuse, R9, PT ;  /* 0x000000090300720c */ /* 0x040fe40003f86270 */
[----:B------:R-:W-:Y:S02]  /*3830*/  ISETP.GE.AND P1, PT, R3, R10, PT ;  /* 0x0000000a0300720c */ /* 0x000fe40003f26270 */
[----:B------:R-:W-:-:S02]  /*3840*/  FSEL R44, R33, -INF , !P3 ;  /* 0xff800000212c7808 */ /* 0x000fc40005800000 */
[----:B------:R-:W-:Y:S01]  /*3850*/  ISETP.GE.AND P3, PT, R3, R11, PT ;  /* 0x0000000b0300720c */ /* 0x000fe20003f66270 */
[----:B------:R-:W-:Y:S01]  /*3860*/  VIADD R3, R2, 0x68 ;  /* 0x0000006802037836 */ /* 0x000fe20000000000 */
[----:B------:R-:W-:Y:S02]  /*3870*/  FSEL R60, R35, -INF , !P4 ;  /* 0xff800000233c7808 */ /* 0x000fe40006000000 */
[----:B------:R-:W-:Y:S01]  /*3880*/  FSEL R76, R29, -INF , !P1 ;  /* 0xff8000001d4c7808 */ /* 0x000fe20004800000 */
[----:B------:R-:W-:Y:S01]  /*3890*/  HMMA.16816.F32 R32, R4, R20, R88 ;  /* 0x000000140420723c */ /* 0x000fe20000001858 */
[C---:B------:R-:W-:Y:S02]  /*38a0*/  ISETP.GE.AND P4, PT, R17.reuse, R8, PT ;  /* 0x000000081100720c */ /* 0x040fe40003f86270 */
[----:B------:R-:W-:Y:S02]  /*38b0*/  ISETP.GE.AND P1, PT, R17, R9, PT ;  /* 0x000000091100720c */ /* 0x000fe40003f26270 */
[----:B------:R-:W-:-:S02]  /*38c0*/  FSEL R37, R45, -INF , !P4 ;  /* 0xff8000002d257808 */ /* 0x000fc40006000000 */
[----:B------:R-:W-:Y:S02]  /*38d0*/  FSEL R90, R31, -INF , !P3 ;  /* 0xff8000001f5a7808 */ /* 0x000fe40005800000 */
[----:B------:R-:W-:Y:S01]  /*38e0*/  FSEL R47, R47, -INF , !P1 ;  /* 0xff8000002f2f7808 */ /* 0x000fe20004800000 */
[----:B------:R-:W-:Y:S01]  /*38f0*/  HMMA.16816.F32 R28, R4, R22, R80 ;  /* 0x00000016041c723c */ /* 0x000fe20000001850 */
[CC--:B------:R-:W-:Y:S02]  /*3900*/  ISETP.GE.AND P4, PT, R3.reuse, R10.reuse, PT ;  /* 0x0000000a0300720c */ /* 0x0c0fe40003f86270 */
[----:B------:R-:W-:Y:S02]  /*3910*/  ISETP.GE.AND P3, PT, R3, R11, PT ;  /* 0x0000000b0300720c */ /* 0x000fe40003f66270 */
[----:B------:R-:W-:Y:S02]  /*3920*/  ISETP.GE.AND P1, PT, R16, R10, PT ;  /* 0x0000000a1000720c */ /* 0x000fe40003f26270 */
[----:B------:R-:W-:Y:S01]  /*3930*/  VIADD R4, R2, 0x70 ;  /* 0x0000007002047836 */ /* 0x000fe20000000000 */
[----:B------:R-:W-:-:S02]  /*3940*/  FSEL R77, R24, -INF , !P4 ;  /* 0xff800000184d7808 */ /* 0x000fc40006000000 */
[----:B------:R-:W-:Y:S02]  /*3950*/  FSEL R91, R26, -INF , !P3 ;  /* 0xff8000001a5b7808 */ /* 0x000fe40005800000 */
[----:B------:R-:W-:Y:S02]  /*3960*/  FSEL R89, R25, -INF , !P1 ;  /* 0xff80000019597808 */ /* 0x000fe40004800000 */
[C---:B------:R-:W-:Y:S02]  /*3970*/  ISETP.GE.AND P4, PT, R3.reuse, R8, PT ;  /* 0x000000080300720c */ /* 0x040fe40003f86270 */
[----:B------:R-:W-:Y:S02]  /*3980*/  ISETP.GE.AND P3, PT, R16, R11, PT ;  /* 0x0000000b1000720c */ /* 0x000fe40003f66270 */
[----:B------:R-:W-:Y:S01]  /*3990*/  ISETP.GE.AND P1, PT, R3, R9, PT ;  /* 0x000000090300720c */ /* 0x000fe20003f26270 */
[----:B------:R-:W-:Y:S01]  /*39a0*/  VIADD R3, R2, 0x71 ;  /* 0x0000007102037836 */ /* 0x000fe20000000000 */
[----:B------:R-:W-:-:S02]  /*39b0*/  FSEL R36, R51, -INF , !P0 ;  /* 0xff80000033247808 */ /* 0x000fc40004000000 */
[C---:B------:R-:W-:Y:S02]  /*39c0*/  ISETP.GE.AND P0, PT, R4.reuse, R9, PT ;  /* 0x000000090400720c */ /* 0x040fe40003f06270 */
[----:B------:R-:W-:Y:S02]  /*39d0*/  FSEL R83, R27, -INF , !P3 ;  /* 0xff8000001b537808 */ /* 0x000fe40005800000 */
[-C--:B------:R-:W-:Y:S02]  /*39e0*/  ISETP.GE.AND P3, PT, R4, R8.reuse, PT ;  /* 0x000000080400720c */ /* 0x080fe40003f66270 */
[----:B------:R-:W-:Y:S02]  /*39f0*/  FSEL R42, R42, -INF , !P0 ;  /* 0xff8000002a2a7808 */ /* 0x000fe40004000000 */
[----:B------:R-:W-:Y:S02]  /*3a00*/  ISETP.GE.AND P0, PT, R3, R8, PT ;  /* 0x000000080300720c */ /* 0x000fe40003f06270 */
[----:B------:R-:W-:-:S02]  /*3a10*/  FSEL R24, R49, -INF , !P6 ;  /* 0xff80000031187808 */ /* 0x000fc40007000000 */
[----:B------:R-:W-:Y:S02]  /*3a20*/  FSEL R27, R40, -INF , !P3 ;  /* 0xff800000281b7808 */ /* 0x000fe40005800000 */
[C---:B------:R-:W-:Y:S02]  /*3a30*/  ISETP.GE.AND P6, PT, R4.reuse, R10, PT ;  /* 0x0000000a0400720c */ /* 0x040fe40003fc6270 */
[-C--:B------:R-:W-:Y:S02]  /*3a40*/  ISETP.GE.AND P3, PT, R4, R11.reuse, PT ;  /* 0x0000000b0400720c */ /* 0x080fe40003f66270 */
[----:B------:R-:W-:Y:S01]  /*3a50*/  FSEL R41, R41, -INF , !P0 ;  /* 0xff80000029297808 */ /* 0x000fe20004000000 */
[----:B------:R-:W-:Y:S01]  /*3a60*/  HMMA.16816.F32 R4, R12, R38, R84 ;  /* 0x000000260c04723c */ /* 0x000fe20000001854 */
[----:B------:R-:W-:Y:S02]  /*3a70*/  ISETP.GE.AND P0, PT, R3, R11, PT ;  /* 0x0000000b0300720c */ /* 0x000fe40003f06270 */
[----:B------:R-:W-:-:S02]  /*3a80*/  FSEL R79, R32, -INF , !P6 ;  /* 0xff800000204f7808 */ /* 0x000fc40007000000 */
[C---:B------:R-:W-:Y:S01]  /*3a90*/  ISETP.GE.AND P6, PT, R3.reuse, R9, PT ;  /* 0x000000090300720c */ /* 0x040fe20003fc6270 */
[----:B------:R-:W-:Y:S01]  /*3aa0*/  HMMA.16816.F32 R12, R12, R22, R72 ;  /* 0x000000160c0c723c */ /* 0x000fe20000001848 */
[----:B------:R-:W-:Y:S02]  /*3ab0*/  FSEL R87, R34, -INF , !P3 ;  /* 0xff80000022577808 */ /* 0x000fe40005800000 */
[----:B------:R-:W-:Y:S01]  /*3ac0*/  ISETP.GE.AND P3, PT, R3, R10, PT ;  /* 0x0000000a0300720c */ /* 0x000fe20003f66270 */
[C---:B------:R-:W-:Y:S01]  /*3ad0*/  VIADD R3, R2.reuse, 0x78 ;  /* 0x0000007802037836 */ /* 0x040fe20000000000 */
[----:B------:R-:W-:Y:S02]  /*3ae0*/  FSEL R85, R35, -INF , !P0 ;  /* 0xff80000023557808 */ /* 0x000fe40004000000 */
[----:B------:R-:W-:Y:S02]  /*3af0*/  ISETP.GE.AND P0, PT, R2, R8, PT ;  /* 0x000000080200720c */ /* 0x000fe40003f06270 */
[----:B------:R-:W-:-:S02]  /*3b00*/  FSEL R55, R55, -INF , !P2 ;  /* 0xff80000037377808 */ /* 0x000fc40005000000 */
[----:B------:R-:W-:Y:S02]  /*3b10*/  FSEL R19, R48, -INF , !P0 ;  /* 0xff80000030137808 */ /* 0x000fe40004000000 */
[C---:B------:R-:W-:Y:S02]  /*3b20*/  ISETP.GE.AND P2, PT, R3.reuse, R10, PT ;  /* 0x0000000a0300720c */ /* 0x040fe40003f46270 */
[----:B------:R-:W-:Y:S02]  /*3b30*/  ISETP.GE.AND P0, PT, R3, R11, PT ;  /* 0x0000000b0300720c */ /* 0x000fe40003f06270 */
[----:B------:R-:W-:Y:S02]  /*3b40*/  FSEL R53, R53, -INF , !P5 ;  /* 0xff80000035357808 */ /* 0x000fe40006800000 */
[----:B------:R-:W-:Y:S02]  /*3b50*/  FSEL R82, R28, -INF , !P2 ;  /* 0xff8000001c527808 */ /* 0x000fe40005000000 */
[----:B------:R-:W-:-:S02]  /*3b60*/  FSEL R86, R30, -INF , !P0 ;  /* 0xff8000001e567808 */ /* 0x000fc40004000000 */
[C---:B------:R-:W-:Y:S02]  /*3b70*/  ISETP.GE.AND P5, PT, R2.reuse, R9, PT ;  /* 0x000000090200720c */ /* 0x040fe40003fa6270 */
[CC--:B------:R-:W-:Y:S02]  /*3b80*/  ISETP.GE.AND P2, PT, R2.reuse, R10.reuse, PT ;  /* 0x0000000a0200720c */ /* 0x0c0fe40003f46270 */
[C---:B------:R-:W-:Y:S01]  /*3b90*/  ISETP.GE.AND P0, PT, R2.reuse, R11, PT ;  /* 0x0000000b0200720c */ /* 0x040fe20003f06270 */
[----:B------:R-:W-:Y:S01]  /*3ba0*/  VIADD R2, R2, 0x79 ;  /* 0x0000007902027836 */ /* 0x000fe20000000000 */
[----:B------:R-:W-:Y:S02]  /*3bb0*/  FSEL R99, R43, -INF , !P6 ;  /* 0xff8000002b637808 */ /* 0x000fe40007000000 */
[----:B------:R-:W-:Y:S02]  /*3bc0*/  FSEL R54, R54, -INF , !P0 ;  /* 0xff80000036367808 */ /* 0x000fe40004000000 */
[----:B------:R-:W-:-:S02]  /*3bd0*/  ISETP.GE.AND P0, PT, R2, R10, PT ;  /* 0x0000000a0200720c */ /* 0x000fc40003f06270 */
[----:B------:R-:W-:Y:S02]  /*3be0*/  FSEL R80, R33, -INF , !P3 ;  /* 0xff80000021507808 */ /* 0x000fe40005800000 */
[----:B------:R-:W-:Y:S02]  /*3bf0*/  FSEL R81, R29, -INF , !P0 ;  /* 0xff8000001d517808 */ /* 0x000fe40004000000 */
[----:B------:R-:W-:Y:S02]  /*3c00*/  ISETP.GE.AND P0, PT, R2, R11, PT ;  /* 0x0000000b0200720c */ /* 0x000fe40003f06270 */
[----:B------:R-:W-:Y:S02]  /*3c10*/  FSEL R50, R50, -INF , !P5 ;  /* 0xff80000032327808 */ /* 0x000fe40006800000 */
[----:B------:R-:W-:Y:S02]  /*3c20*/  FSEL R84, R31, -INF , !P0 ;  /* 0xff8000001f547808 */ /* 0x000fe40004000000 */
[----:B------:R-:W-:-:S02]  /*3c30*/  PLOP3.LUT P0, PT, PT, PT, UP0, 0x80, 0x0 ;  /* 0x000000000000781c */ /* 0x000fc40003f0f008 */
[----:B------:R-:W-:Y:S02]  /*3c40*/  FSEL R52, R52, -INF , !P2 ;  /* 0xff80000034347808 */ /* 0x000fe40005000000 */
[----:B------:R-:W-:Y:S02]  /*3c50*/  FSEL R26, R4, -INF , !P4 ;  /* 0xff800000041a7808 */ /* 0x000fe40006000000 */
[----:B------:R-:W-:Y:S02]  /*3c60*/  FSEL R30, R6, -INF , !P1 ;  /* 0xff800000061e7808 */ /* 0x000fe40004800000 */
[CC--:B------:R-:W-:Y:S02]  /*3c70*/  ISETP.GE.AND P6, PT, R16.reuse, R8.reuse, PT ;  /* 0x000000081000720c */ /* 0x0c0fe40003fc6270 */
[----:B------:R-:W-:Y:S02]  /*3c80*/  ISETP.GE.AND P3, PT, R16, R9, PT ;  /* 0x000000091000720c */ /* 0x000fe40003f66270 */
[----:B------:R-:W-:-:S02]  /*3c90*/  ISETP.GE.AND P5, PT, R3, R8, PT ;  /* 0x000000080300720c */ /* 0x000fc40003fa6270 */
[-C--:B------:R-:W-:Y:S02]  /*3ca0*/  ISETP.GE.AND P2, PT, R3, R9.reuse, PT ;  /* 0x000000090300720c */ /* 0x080fe40003f46270 */
[C---:B------:R-:W-:Y:S02]  /*3cb0*/  ISETP.GE.AND P4, PT, R2.reuse, R8, PT ;  /* 0x000000080200720c */ /* 0x040fe40003f86270 */
[----:B------:R-:W-:Y:S01]  /*3cc0*/  ISETP.GE.AND P1, PT, R2, R9, PT ;  /* 0x000000090200720c */ /* 0x000fe20003f26270 */
[----:B------:R-:W-:Y:S01]  /*3cd0*/  IMAD.IADD R2, R155, 0x1, R163 ;  /* 0x000000019b027824 */ /* 0x000fe200078e02a3 */
[----:B------:R-:W-:Y:S02]  /*3ce0*/  FSEL R22, R5, -INF , !P6 ;  /* 0xff80000005167808 */ /* 0x000fe40007000000 */
[----:B------:R-:W-:Y:S02]  /*3cf0*/  FSEL R28, R7, -INF , !P3 ;  /* 0xff800000071c7808 */ /* 0x000fe40005800000 */
[----:B------:R-:W-:-:S02]  /*3d00*/  FSEL R25, R12, -INF , !P5 ;  /* 0xff8000000c197808 */ /* 0x000fc40006800000 */
[----:B------:R-:W-:Y:S02]  /*3d10*/  FSEL R97, R14, -INF , !P2 ;  /* 0xff8000000e617808 */ /* 0x000fe40005000000 */
[----:B------:R-:W-:Y:S02]  /*3d20*/  FSEL R23, R13, -INF , !P4 ;  /* 0xff8000000d177808 */ /* 0x000fe40006000000 */
[----:B------:R-:W-:Y:S01]  /*3d30*/  FSEL R98, R15, -INF , !P1 ;  /* 0xff8000000f627808 */ /* 0x000fe20004800000 */
[----:B------:R-:W-:Y:S06]  /*3d40*/  @!P0 BRA `(.L_x_82) ;  /* 0x0000000000ec8947 */ /* 0x000fec0003800000 */
[----:B------:R-:W-:Y:S01]  /*3d50*/  ULDC UR6, c[0x0][0x2d0] ;  /* 0x0000b40000067ab9 */ /* 0x000fe20000000800 */
[----:B------:R-:W-:Y:S01]  /*3d60*/  UIADD3 UR7, UR17, -0x2, URZ ;  /* 0xfffffffe11077890 */ /* 0x000fe2000fffe03f */
[----:B------:R-:W-:Y:S01]  /*3d70*/  ISETP.GE.AND P1, PT, R188, UR6, PT ;  /* 0x00000006bc007c0c */ /* 0x000fe2000bf26270 */
[----:B------:R-:W-:Y:S01]  /*3d80*/  IMAD.U32 R6, RZ, RZ, UR10 ;  /* 0x0000000aff067e24 */ /* 0x000fe2000f8e00ff */
[----:B------:R-:W-:Y:S01]  /*3d90*/  BSSY B0, `(.L_x_83) ;  /* 0x0000035000007945 */ /* 0x000fe20003800000 */
[----:B------:R-:W-:Y:S01]  /*3da0*/  USHF.R.S32.HI UR6, URZ, 0x1f, UR7 ;  /* 0x0000001f3f067899 */ /* 0x000fe20008011407 */
[----:B------:R-:W-:Y:S02]  /*3db0*/  IMAD.U32 R13, RZ, RZ, UR10 ;  /* 0x0000000aff0d7e24 */ /* 0x000fe4000f8e00ff */
[----:B------:R-:W-:Y:S01]  /*3dc0*/  IMAD.U32 R4, RZ, RZ, UR7 ;  /* 0x00000007ff047e24 */ /* 0x000fe2000f8e00ff */
[----:B------:R-:W-:Y:S01]  /*3dd0*/  UIMAD UR7, UR19, UR7, URZ ;  /* 0x00000007130772a4 */ /* 0x000fe2000f8e023f */
[----:B------:R-:W-:-:S02]  /*3de0*/  IMAD.U32 R12, RZ, RZ, UR11 ;  /* 0x0000000bff0c7e24 */ /* 0x000fc4000f8e00ff */
[----:B------:R-:W-:Y:S01]  /*3df0*/  IMAD.WIDE.U32 R4, R4, UR20, R186 ;  /* 0x0000001404047c25 */ /* 0x000fe2000f8e00ba */
[----:B------:R-:W-:Y:S02]  /*3e00*/  UIMAD UR6, UR6, UR20, UR7 ;  /* 0x00000014060672a4 */ /* 0x000fe4000f8e0207 */
[----:B------:R-:W1:Y:S01]  /*3e10*/  @!P1 LDC.64 R16, c[0x0][0x218] ;  /* 0x00008600ff109b82 */ /* 0x000e620000000a00 */
[----:B------:R2:W-:Y:S01]  /*3e20*/  @P1 STS [R225+0x2000], RZ ;  /* 0x002000ffe1001388 */ /* 0x0005e20000000800 */
[----:B------:R-:W-:Y:S02]  /*3e30*/  @!P1 LEA R6, P2, R6, R4, 0x6 ;  /* 0x0000000406069211 */ /* 0x000fe400078430ff */
[----:B------:R-:W-:Y:S01]  /*3e40*/  VIADD R7, R5, UR6 ;  /* 0x0000000605077c36 */ /* 0x000fe20008000000 */
[----:B------:R-:W-:Y:S01]  /*3e50*/  @!P1 IADD3 R3, P3, R4, UR26, RZ ;  /* 0x0000001a04039c10 */ /* 0x000fe2000ff7e0ff */
[----:B------:R2:W-:Y:S02]  /*3e60*/  @P1 STS [R225+0x2004], RZ ;  /* 0x002004ffe1001388 */ /* 0x0005e40000000800 */
[----:B------:R-:W3:Y:S01]  /*3e70*/  @!P1 LDC.64 R14, c[0x0][0x218] ;  /* 0x00008600ff0e9b82 */ /* 0x000ee20000000a00 */
[----:B------:R-:W-:Y:S01]  /*3e80*/  @!P1 LEA.HI.X R18, R13, R7, R12, 0x6, P2 ;  /* 0x000000070d129211 */ /* 0x000fe200010f340c */
[----:B------:R2:W-:Y:S01]  /*3e90*/  @P1 STS.64 [R225+0x2008], RZ ;  /* 0x002008ffe1001388 */ /* 0x0005e20000000a00 */
[----:B------:R-:W-:-:S05]  /*3ea0*/  @!P1 IADD3.X R13, R7, UR25, RZ, P3, !PT ;  /* 0x00000019070d9c10 */ /* 0x000fca0009ffe4ff */
[----:B------:R-:W4:Y:S01]  /*3eb0*/  @!P1 LDC.64 R20, c[0x0][0x218] ;  /* 0x00008600ff149b82 */ /* 0x000f220000000a00 */
[----:B-1----:R-:W-:-:S04]  /*3ec0*/  @!P1 LEA R16, P4, R4, R16, 0x1 ;  /* 0x0000001004109211 */ /* 0x002fc800078808ff */
[----:B------:R-:W-:Y:S02]  /*3ed0*/  @!P1 LEA.HI.X R17, R4, R17, R7, 0x1, P4 ;  /* 0x0000001104119211 */ /* 0x000fe400020f0c07 */
[----:B---3--:R-:W-:-:S03]  /*3ee0*/  @!P1 LEA R14, P3, R3, R14, 0x1 ;  /* 0x0000000e030e9211 */ /* 0x008fc600078608ff */
[----:B------:R-:W-:Y:S01]  /*3ef0*/  @!PT LDS RZ, [RZ] ;  /* 0x00000000fffff984 */ /* 0x000fe20000000800 */
[----:B------:R-:W-:Y:S01]  /*3f00*/  @!PT LDS RZ, [RZ] ;  /* 0x00000000fffff984 */ /* 0x000fe20000000800 */
[----:B------:R-:W-:Y:S01]  /*3f10*/  @!PT LDS RZ, [RZ] ;  /* 0x00000000fffff984 */ /* 0x000fe20000000800 */
[----:B------:R2:W-:Y:S01]  /*3f20*/  @!P1 LDGSTS.E.BYPASS.LTC128B.128 [R225+0x2000], desc[UR22][R16.64] ;  /* 0x0200000010e19fae */ /* 0x0005e2000b901d56 */
[----:B------:R-:W-:-:S03]  /*3f30*/  @!P1 LEA.HI.X R15, R3, R15, R13, 0x1, P3 ;  /* 0x0000000f030f9211 */ /* 0x000fc600018f0c0d */
[----:B------:R2:W-:Y:S01]  /*3f40*/  @P1 STS.128 [R225+0x2800], RZ ;  /* 0x002800ffe1001388 */ /* 0x0005e20000000c00 */
[----:B----4-:R-:W-:-:S03]  /*3f50*/  @!P1 LEA R12, P2, R6, R20, 0x1 ;  /* 0x00000014060c9211 */ /* 0x010fc600078408ff */
[----:B------:R-:W-:Y:S01]  /*3f60*/  @!PT LDS RZ, [RZ] ;  /* 0x00000000fffff984 */ /* 0x000fe20000000800 */
[----:B------:R-:W-:Y:S01]  /*3f70*/  @!PT LDS RZ, [RZ] ;  /* 0x00000000fffff984 */ /* 0x000fe20000000800 */
[----:B------:R-:W-:Y:S01]  /*3f80*/  @!PT LDS RZ, [RZ] ;  /* 0x00000000fffff984 */ /* 0x000fe20000000800 */
[----:B------:R2:W-:Y:S01]  /*3f90*/  @!P1 LDGSTS.E.BYPASS.LTC128B.128 [R225+0x2800], desc[UR22][R14.64] ;  /* 0x028000000ee19fae */ /* 0x0005e2000b901d56 */
[----:B------:R-:W-:-:S03]  /*3fa0*/  @!P1 LEA.HI.X R13, R6, R21, R18, 0x1, P2 ;  /* 0x00000015060d9211 */ /* 0x000fc600010f0c12 */
[----:B------:R2:W-:Y:S04]  /*3fb0*/  @P1 STS.128 [R225+0x3000], RZ ;  /* 0x003000ffe1001388 */ /* 0x0005e80000000c00 */
[----:B------:R-:W-:Y:S01]  /*3fc0*/  @!PT LDS RZ, [RZ] ;  /* 0x00000000fffff984 */ /* 0x000fe20000000800 */
[----:B------:R-:W-:Y:S01]  /*3fd0*/  @!PT LDS RZ, [RZ] ;  /* 0x00000000fffff984 */ /* 0x000fe20000000800 */
[----:B------:R-:W-:Y:S01]  /*3fe0*/  @!PT LDS RZ, [RZ] ;  /* 0x00000000fffff984 */ /* 0x000fe20000000800 */
[----:B------:R2:W-:Y:S04]  /*3ff0*/  @!P1 LDGSTS.E.BYPASS.LTC128B.128 [R225+0x3000], desc[UR22][R12.64] ;  /* 0x030000000ce19fae */ /* 0x0005e8000b901d56 */
        /* <DEDUP_REMOVED lines=14> */
.L_x_84:
[----:B------:R-:W-:Y:S05]  /*40e0*/  BSYNC B0 ;  /* 0x0000000000007941 */ /* 0x000fea0003800000 */
.L_x_83:
[----:B------:R-:W0:Y:S02]  /*40f0*/  LDGDEPBAR ;  /* 0x00000000000079af */ /* 0x000e240000000000 */
.L_x_82:
[----:B------:R-:W-:Y:S01]  /*4100*/  FMNMX.FTZ R138, R19, R24, !PT ;  /* 0x00000018138a7209 */ /* 0x000fe20007810000 */
[----:B------:R-:W-:Y:S01]  /*4110*/  ULDC UR15, c[0x0][0x2ec] ;  /* 0x0000bb00000f7ab9 */ /* 0x000fe20000000800 */
[----:B------:R-:W-:Y:S02]  /*4120*/  FMNMX.FTZ R137, R50, R36, !PT ;  /* 0x0000002432897209 */ /* 0x000fe40007810000 */
[----:B------:R-:W-:Y:S02]  /*4130*/  FMNMX.FTZ R138, R140, R138, !PT ;  /* 0x0000008a8c8a7209 */ /* 0x000fe40007810000 */
[----:B------:R-:W-:Y:S02]  /*4140*/  FMNMX.FTZ R137, R158, R137, !PT ;  /* 0x000000899e897209 */ /* 0x000fe40007810000 */
[----:B------:R-:W-:Y:S02]  /*4150*/  FMNMX.FTZ R138, R116, R138, !PT ;  /* 0x0000008a748a7209 */ /* 0x000fe40007810000 */
[----:B------:R-:W-:-:S02]  /*4160*/  FMNMX.FTZ R137, R154, R137, !PT ;  /* 0x000000899a897209 */ /* 0x000fc40007810000 */
[----:B------:R-:W-:Y:S02]  /*4170*/  FMNMX.FTZ R138, R123, R138, !PT ;  /* 0x0000008a7b8a7209 */ /* 0x000fe40007810000 */
        /* <DEDUP_REMOVED lines=55> */
[----:B------:R-:W-:Y:S01]  /*44f0*/  LEA R213, R2, UR4, 0x1 ;  /* 0x0000000402d57c11 */ /* 0x000fe2000f8e08ff */
[----:B------:R-:W3:Y:S01]  /*4500*/  SHFL.BFLY PT, R3, R138, 0x2, 0x1f ;  /* 0x0c401f008a037f89 */ /* 0x000ee200000e0000 */
[----:B------:R-:W-:Y:S02]  /*4510*/  UMOV UR4, UR16 ;  /* 0x0000001000047c82 */ /* 0x000fe40008000000 */
[----:B------:R-:W-:Y:S01]  /*4520*/  LEA R214, R0, R213, 0x1 ;  /* 0x000000d500d67211 */ /* 0x000fe200078e08ff */
[----:B-1----:R-:W1:Y:S04]  /*4530*/  SHFL.BFLY PT, R5, R137, 0x2, 0x1f ;  /* 0x0c401f0089057f89 */ /* 0x002e6800000e0000 */
[----:B------:R-:W-:Y:S01]  /*4540*/  LDSM.16.MT88.4 R32, [R214+0x4400] ;  /* 0x00440000d620783b */ /* 0x000fe20000004200 */
[----:B---3--:R-:W-:-:S02]  /*4550*/  FMNMX.FTZ R138, R138, R3, !PT ;  /* 0x000000038a8a7209 */ /* 0x008fc40007810000 */
[----:B-1----:R-:W-:-:S03]  /*4560*/  FMNMX.FTZ R137, R137, R5, !PT ;  /* 0x0000000589897209 */ /* 0x002fc60007810000 */
[----:B------:R-:W1:Y:S04]  /*4570*/  SHFL.BFLY PT, R3, R138, 0x1, 0x1f ;  /* 0x0c201f008a037f89 */ /* 0x000e6800000e0000 */
[----:B------:R-:W3:Y:S01]  /*4580*/  SHFL.BFLY PT, R5, R137, 0x1, 0x1f ;  /* 0x0c201f0089057f89 */ /* 0x000ee200000e0000 */
[----:B-1----:R-:W-:-:S04]  /*4590*/  FMNMX.FTZ R138, R138, R3, !PT ;  /* 0x000000038a8a7209 */ /* 0x002fc80007810000 */
[C---:B------:R-:W-:Y:S01]  /*45a0*/  FSETP.NEU.FTZ.AND P1, PT, R138.reuse, -INF , PT ;  /* 0xff8000008a00780b */ /* 0x040fe20003f3d000 */
[----:B------:R-:W-:Y:S01]  /*45b0*/  FMUL.FTZ R3, R138, UR15 ;  /* 0x0000000f8a037c20 */ /* 0x000fe20008410000 */
[----:B---3--:R-:W-:-:S04]  /*45c0*/  FMNMX.FTZ R137, R137, R5, !PT ;  /* 0x0000000589897209 */ /* 0x008fc80007810000 */
[----:B------:R-:W-:Y:S01]  /*45d0*/  FSEL R3, R3, RZ, P1 ;  /* 0x000000ff03037208 */ /* 0x000fe20000800000 */
[C---:B------:R-:W-:Y:S01]  /*45e0*/  FMUL.FTZ R5, R137.reuse, UR15 ;  /* 0x0000000f89057c20 */ /* 0x040fe20008410000 */
[----:B------:R-:W-:-:S03]  /*45f0*/  FSETP.NEU.FTZ.AND P1, PT, R137, -INF , PT ;  /* 0xff8000008900780b */ /* 0x000fc60003f3d000 */
[----:B------:R-:W-:Y:S01]  /*4600*/  FFMA.FTZ R4, R19, UR15, -R3 ;  /* 0x0000000f13047c23 */ /* 0x000fe20008010803 */
[----:B------:R-:W-:-:S03]  /*4610*/  FSEL R5, R5, RZ, P1 ;  /* 0x000000ff05057208 */ /* 0x000fc60000800000 */
[----:B------:R1:W-:Y:S02]  /*4620*/  MUFU.EX2 R235, R4 ;  /* 0x0000000400eb7308 */ /* 0x0003e40000000800 */
[----:B------:R-:W-:-:S06]  /*4630*/  FFMA.FTZ R6, R126, UR15, -R5 ;  /* 0x0000000f7e067c23 */ /* 0x000fcc0008010805 */
[----:B------:R3:W-:Y:S01]  /*4640*/  MUFU.EX2 R229, R6 ;  /* 0x0000000600e57308 */ /* 0x0007e20000000800 */
[----:B-1----:R-:W-:-:S07]  /*4650*/  FFMA.FTZ R4, R24, UR15, -R3 ;  /* 0x0000000f18047c23 */ /* 0x002fce0008010803 */
[----:B------:R1:W2:Y:S01]  /*4660*/  MUFU.EX2 R234, R4 ;  /* 0x0000000400ea7308 */ /* 0x0002a20000000800 */
[----:B---3--:R-:W-:-:S07]  /*4670*/  FFMA.FTZ R6, R121, UR15, -R5 ;  /* 0x0000000f79067c23 */ /* 0x008fce0008010805 */
[----:B------:R3:W-:Y:S01]  /*4680*/  MUFU.EX2 R228, R6 ;  /* 0x0000000600e47308 */ /* 0x0007e20000000800 */
[----:B-1----:R-:W-:Y:S01]  /*4690*/  FFMA.FTZ R4, R140, UR15, -R3 ;  /* 0x0000000f8c047c23 */ /* 0x002fe20008010803 */
[----:B--2---:R-:W-:Y:S01]  /*46a0*/  F2FP.F16.F32.PACK_AB R16, R234, R235 ;  /* 0x000000ebea10723e */ /* 0x004fe200000000ff */
[----:B------:R-:W-:-:S05]  /*46b0*/  FADD.FTZ R2, R235, R234 ;  /* 0x000000eaeb027221 */ /* 0x000fca0000010000 */
[----:B------:R1:W-:Y:S01]  /*46c0*/  MUFU.EX2 R236, R4 ;  /* 0x0000000400ec7308 */ /* 0x0003e20000000800 */
[----:B---3--:R-:W-:-:S07]  /*46d0*/  FFMA.FTZ R6, R118, UR15, -R5 ;  /* 0x0000000f76067c23 */ /* 0x008fce0008010805 */
[----:B------:R2:W-:Y:S01]  /*46e0*/  MUFU.EX2 R226, R6 ;  /* 0x0000000600e27308 */ /* 0x0005e20000000800 */
[----:B-1----:R-:W-:-:S07]  /*46f0*/  FFMA.FTZ R4, R116, UR15, -R3 ;  /* 0x0000000f74047c23 */ /* 0x002fce0008010803 */
[----:B------:R1:W3:Y:S01]  /*4700*/  MUFU.EX2 R237, R4 ;  /* 0x0000000400ed7308 */ /* 0x0002e20000000800 */
[----:B--2---:R-:W-:-:S07]  /*4710*/  FFMA.FTZ R6, R124, UR15, -R5 ;  /* 0x0000000f7c067c23 */ /* 0x004fce0008010805 */
[----:B------:R2:W-:Y:S01]  /*4720*/  MUFU.EX2 R211, R6 ;  /* 0x0000000600d37308 */ /* 0x0005e20000000800 */
[----:B-1----:R-:W-:Y:S01]  /*4730*/  FFMA.FTZ R4, R123, UR15, -R3 ;  /* 0x0000000f7b047c23 */ /* 0x002fe20008010803 */
[----:B---3--:R-:W-:-:S06]  /*4740*/  F2FP.F16.F32.PACK_AB R18, R237, R236 ;  /* 0x000000eced12723e */ /* 0x008fcc00000000ff */
[----:B------:R1:W-:Y:S01]  /*4750*/  MUFU.EX2 R239, R4 ;  /* 0x0000000400ef7308 */ /* 0x0003e20000000800 */
[----:B--2---:R-:W-:-:S07]  /*4760*/  FFMA.FTZ R6, R122, UR15, -R5 ;  /* 0x0000000f7a067c23 */ /* 0x004fce0008010805 */
[----:B------:R2:W-:Y:S01]  /*4770*/  MUFU.EX2 R209, R6 ;  /* 0x0000000600d17308 */ /* 0x0005e20000000800 */
[----:B-1----:R-:W-:-:S07]  /*4780*/  FFMA.FTZ R4, R120, UR15, -R3 ;  /* 0x0000000f78047c23 */ /* 0x002fce0008010803 */
[----:B------:R1:W-:Y:S01]  /*4790*/  MUFU.EX2 R238, R4 ;  /* 0x0000000400ee7308 */ /* 0x0003e20000000800 */
[----:B--2---:R-:W-:-:S07]  /*47a0*/  FFMA.FTZ R6, R94, UR15, -R5 ;  /* 0x0000000f5e067c23 */ /* 0x004fce0008010805 */
[----:B------:R-:W-:Y:S01]  /*47b0*/  MUFU.EX2 R208, R6 ;  /* 0x0000000600d07308 */ /* 0x000fe20000000800 */
[----:B-1----:R-:W-:-:S07]  /*47c0*/  FFMA.FTZ R4, R115, UR15, -R3 ;  /* 0x0000000f73047c23 */ /* 0x002fce0008010803 */
        /* <DEDUP_REMOVED lines=48> */
[----:B------:R-:W-:Y:S01]  /*4ad0*/  FFMA.FTZ R3, R23, UR15, -R3 ;  /* 0x0000000f17037c23 */ /* 0x000fe20008010803 */
[----:B------:R-:W-:Y:S04]  /*4ae0*/  LDSM.16.MT88.4 R24, [R214+0x4000] ;  /* 0x00400000d618783b */ /* 0x000fe80000004200 */
[----:B------:R1:W-:Y:S01]  /*4af0*/  MUFU.EX2 R13, R4 ;  /* 0x00000004000d7308 */ /* 0x0003e20000000800 */
[----:B------:R-:W2:Y:S07]  /*4b00*/  LDSM.16.MT88.4 R20, [R213+0x4000] ;  /* 0x00400000d514783b */ /* 0x000eae0000004200 */
[----:B------:R3:W-:Y:S01]  /*4b10*/  MUFU.EX2 R14, R3 ;  /* 0x00000003000e7308 */ /* 0x0007e20000000800 */
[----:B-1----:R-:W-:Y:S01]  /*4b20*/  FMNMX.FTZ R4, R52, R53, !PT ;  /* 0x0000003534047209 */ /* 0x002fe20007810000 */
[----:B---3--:R-:W-:-:S06]  /*4b30*/  FFMA.FTZ R3, R50, UR15, -R5 ;  /* 0x0000000f32037c23 */ /* 0x008fcc0008010805 */
        /* <DEDUP_REMOVED lines=11> */
[C---:B--2---:R-:W-:Y:S06]  /*4bf0*/  HMMA.16816.F32 R68, R16.reuse, R20, RZ ;  /* 0x000000141044723c */ /* 0x044fec00000018ff */
[----:B------:R-:W-:Y:S01]  /*4c00*/  HMMA.16816.F32 R56, R16, R24, RZ ;  /* 0x000000181038723c */ /* 0x000fe200000018ff */
        /* <DEDUP_REMOVED lines=32> */
[----:B-1----:R-:W-:Y:S02]  /*4e10*/  FMNMX.FTZ R4, R131, R3, !PT ;  /* 0x0000000383047209 */ /* 0x002fe40007810000 */
        /* <DEDUP_REMOVED lines=25> */
[----:B------:R-:W-:Y:S01]  /*4fb0*/  FFMA.FTZ R3, R95, UR15, -R5 ;  /* 0x0000000f5f037c23 */ /* 0x000fe20008010805 */
[----:B------:R-:W-:-:S03]  /*4fc0*/  FMNMX.FTZ R136, R81, R136, !PT ;  /* 0x0000008851887209 */ /* 0x000fc60007810000 */
[----:B------:R1:W-:Y:S02]  /*4fd0*/  MUFU.EX2 R205, R3 ;  /* 0x0000000300cd7308 */ /* 0x0003e40000000800 */
[----:B------:R-:W2:Y:S01]  /*4fe0*/  SHFL.BFLY PT, R6, R136, 0x2, 0x1f ;  /* 0x0c401f0088067f89 */ /* 0x000ea200000e0000 */
[----:B-1----:R-:W-:Y:S01]  /*4ff0*/  FMNMX.FTZ R3, R182, R4, !PT ;  /* 0x00000004b6037209 */ /* 0x002fe20007810000 */
[----:B------:R-:W-:-:S03]  /*5000*/  FFMA.FTZ R4, R103, UR15, -R5 ;  /* 0x0000000f67047c23 */ /* 0x000fc60008010805 */
[----:B------:R-:W-:Y:S01]  /*5010*/  FMNMX.FTZ R3, R183, R3, !PT ;  /* 0x00000003b7037209 */ /* 0x000fe20007810000 */
[----:B------:R1:W-:Y:S03]  /*5020*/  MUFU.EX2 R204, R4 ;  /* 0x0000000400cc7308 */ /* 0x0003e60000000800 */
[----:B------:R-:W-:Y:S02]  /*5030*/  FMNMX.FTZ R3, R185, R3, !PT ;  /* 0x00000003b9037209 */ /* 0x000fe40007810000 */
[----:B--2---:R-:W-:Y:S02]  /*5040*/  FMNMX.FTZ R136, R136, R6, !PT ;  /* 0x0000000688887209 */ /* 0x004fe40007810000 */
[----:B------:R-:W-:-:S03]  /*5050*/  FMNMX.FTZ R3, R135, R3, !PT ;  /* 0x0000000387037209 */ /* 0x000fc60007810000 */
[----:B------:R-:W2:Y:S01]  /*5060*/  SHFL.BFLY PT, R6, R136, 0x1, 0x1f ;  /* 0x0c201f0088067f89 */ /* 0x000ea200000e0000 */
[----:B------:R-:W-:-:S04]  /*5070*/  FMNMX.FTZ R3, R139, R3, !PT ;  /* 0x000000038b037209 */ /* 0x000fc80007810000 */
[----:B------:R-:W-:Y:S01]  /*5080*/  FMNMX.FTZ R3, R184, R3, !PT ;  /* 0x00000003b8037209 */ /* 0x000fe20007810000 */
[----:B-1----:R-:W-:-:S04]  /*5090*/  FFMA.FTZ R4, R92, UR15, -R5 ;  /* 0x0000000f5c047c23 */ /* 0x002fc80008010805 */
[----:B------:R1:W-:Y:S01]  /*50a0*/  MUFU.EX2 R203, R4 ;  /* 0x0000000400cb7308 */ /* 0x0003e20000000800 */
[----:B--2---:R-:W-:Y:S01]  /*50b0*/  FMNMX.FTZ R136, R136, R6, !PT ;  /* 0x0000000688887209 */ /* 0x004fe20007810000 */
[----:B-1----:R-:W-:-:S04]  /*50c0*/  FFMA.FTZ R4, R65, UR15, -R5 ;  /* 0x0000000f41047c23 */ /* 0x002fc80008010805 */
[C---:B------:R-:W-:Y:S01]  /*50d0*/  FMUL.FTZ R7, R136.reuse, UR15 ;  /* 0x0000000f88077c20 */ /* 0x040fe20008410000 */
[----:B------:R-:W-:Y:S01]  /*50e0*/  FSETP.NEU.FTZ.AND P1, PT, R136, -INF , PT ;  /* 0xff8000008800780b */ /* 0x000fe20003f3d000 */
[----:B------:R1:W-:Y:S02]  /*50f0*/  MUFU.EX2 R202, R4 ;  /* 0x0000000400ca7308 */ /* 0x0003e40000000800 */
[----:B-1----:R-:W-:Y:S01]  /*5100*/  FMNMX.FTZ R4, R150, R3, !PT ;  /* 0x0000000396047209 */ /* 0x002fe20007810000 */
[----:B------:R-:W-:-:S03]  /*5110*/  FFMA.FTZ R3, R47, UR15, -R5 ;  /* 0x0000000f2f037c23 */ /* 0x000fc60008010805 */
[----:B------:R-:W-:Y:S02]  /*5120*/  FMNMX.FTZ R4, R147, R4, !PT ;  /* 0x0000000493047209 */ /* 0x000fe40007810000 */
[----:B------:R1:W-:Y:S02]  /*5130*/  MUFU.EX2 R201, R3 ;  /* 0x0000000300c97308 */ /* 0x0003e40000000800 */
[----:B-1----:R-:W-:Y:S01]  /*5140*/  FMNMX.FTZ R3, R146, R4, !PT ;  /* 0x0000000492037209 */ /* 0x002fe20007810000 */
[----:B------:R-:W-:Y:S02]  /*5150*/  FFMA.FTZ R4, R64, UR15, -R5 ;  /* 0x0000000f40047c23 */ /* 0x000fe40008010805 */
[----:B------:R-:W-:Y:S01]  /*5160*/  HMMA.16816.F32 R64, R16, R22, RZ ;  /* 0x000000161040723c */ /* 0x000fe200000018ff */
[----:B------:R-:W-:Y:S02]  /*5170*/  FMNMX.FTZ R3, R148, R3, !PT ;  /* 0x0000000394037209 */ /* 0x000fe40007810000 */
[----:B------:R1:W-:Y:S02]  /*5180*/  MUFU.EX2 R200, R4 ;  /* 0x0000000400c87308 */ /* 0x0003e40000000800 */
[----:B------:R-:W-:-:S04]  /*5190*/  FMNMX.FTZ R3, R96, R3, !PT ;  /* 0x0000000360037209 */ /* 0x000fc80007810000 */
[----:B------:R-:W-:Y:S01]  /*51a0*/  FMNMX.FTZ R3, R90, R3, !PT ;  /* 0x000000035a037209 */ /* 0x000fe20007810000 */
[----:B-1----:R-:W-:-:S04]  /*51b0*/  FFMA.FTZ R4, R60, UR15, -R5 ;  /* 0x0000000f3c047c23 */ /* 0x002fc80008010805 */
[----:B------:R1:W-:Y:S02]  /*51c0*/  MUFU.EX2 R199, R4 ;  /* 0x0000000400c77308 */ /* 0x0003e40000000800 */
[----:B-1----:R-:W-:Y:S01]  /*51d0*/  FMNMX.FTZ R4, R91, R3, !PT ;  /* 0x000000035b047209 */ /* 0x002fe20007810000 */
[----:B------:R-:W-:-:S03]  /*51e0*/  FFMA.FTZ R3, R30, UR15, -R5 ;  /* 0x0000000f1e037c23 */ /* 0x000fc60008010805 */
[----:B------:R-:W-:Y:S02]  /*51f0*/  FMNMX.FTZ R4, R83, R4, !PT ;  /* 0x0000000453047209 */ /* 0x000fe40007810000 */
[----:B------:R1:W-:Y:S02]  /*5200*/  MUFU.EX2 R198, R3 ;  /* 0x0000000300c67308 */ /* 0x0003e40000000800 */
[----:B-1----:R-:W-:Y:S01]  /*5210*/  FMNMX.FTZ R3, R87, R4, !PT ;  /* 0x0000000457037209 */ /* 0x002fe20007810000 */
[--C-:B------:R-:W-:Y:S02]  /*5220*/  FFMA.FTZ R4, R28, UR15, -R5.reuse ;  /* 0x0000000f1c047c23 */ /* 0x100fe40008010805 */
[----:B------:R-:W-:Y:S01]  /*5230*/  LDSM.16.MT88.4 R28, [R213+0x4400] ;  /* 0x00440000d51c783b */ /* 0x000fe20000004200 */
[----:B------:R-:W-:Y:S02]  /*5240*/  FMNMX.FTZ R3, R85, R3, !PT ;  /* 0x0000000355037209 */ /* 0x000fe40007810000 */
[----:B------:R1:W-:Y:S02]  /*5250*/  MUFU.EX2 R196, R4 ;  /* 0x0000000400c47308 */ /* 0x0003e40000000800 */
[----:B------:R-:W-:Y:S01]  /*5260*/  FMNMX.FTZ R6, R86, R3, !PT ;  /* 0x0000000356067209 */ /* 0x000fe20007810000 */
[----:B------:R-:W-:-:S05]  /*5270*/  FFMA.FTZ R3, R42, UR15, -R5 ;  /* 0x0000000f2a037c23 */ /* 0x000fca0008010805 */
[----:B------:R2:W-:Y:S01]  /*5280*/  MUFU.EX2 R195, R3 ;  /* 0x0000000300c37308 */ /* 0x0005e20000000800 */
[----:B-1----:R-:W-:-:S05]  /*5290*/  FSEL R4, R7, RZ, P1 ;  /* 0x000000ff07047208 */ /* 0x002fca0000800000 */
[--C-:B------:R-:W-:Y:S01]  /*52a0*/  FFMA.FTZ R7, R166, UR15, -R4.reuse ;  /* 0x0000000fa6077c23 */ /* 0x100fe20008010804 */
[----:B--2---:R-:W-:Y:S01]  /*52b0*/  FMNMX.FTZ R3, R84, R6, !PT ;  /* 0x0000000654037209 */ /* 0x004fe20007810000 */
[--C-:B------:R-:W-:Y:S02]  /*52c0*/  FFMA.FTZ R6, R52, UR15, -R4.reuse ;  /* 0x0000000f34067c23 */ /* 0x100fe40008010804 */
[----:B------:R-:W-:Y:S02]  /*52d0*/  MUFU.EX2 R126, R7 ;  /* 0x00000007007e7308 */ /* 0x000fe40000000800 */
[----:B------:R-:W1:Y:S06]  /*52e0*/  SHFL.BFLY PT, R12, R3, 0x2, 0x1f ;  /* 0x0c401f00030c7f89 */ /* 0x000e6c00000e0000 */
[----:B------:R2:W-:Y:S02]  /*52f0*/  MUFU.EX2 R121, R6 ;  /* 0x0000000600797308 */ /* 0x0005e40000000800 */
[----:B--2---:R-:W-:Y:S01]  /*5300*/  FFMA.FTZ R6, R53, UR15, -R4 ;  /* 0x0000000f35067c23 */ /* 0x004fe20008010804 */
[----:B-1----:R-:W-:-:S05]  /*5310*/  FMNMX.FTZ R3, R3, R12, !PT ;  /* 0x0000000c03037209 */ /* 0x002fca0007810000 */
[----:B------:R1:W2:Y:S01]  /*5320*/  MUFU.EX2 R120, R6 ;  /* 0x0000000600787308 */ /* 0x0002a20000000800 */
[----:B------:R-:W3:Y:S01]  /*5330*/  SHFL.BFLY PT, R7, R3, 0x1, 0x1f ;  /* 0x0c201f0003077f89 */ /* 0x000ee200000e0000 */
[----:B-1----:R-:W-:Y:S01]  /*5340*/  FFMA.FTZ R6, R170, UR15, -R4 ;  /* 0x0000000faa067c23 */ /* 0x002fe20008010804 */
[----:B--2---:R-:W-:-:S05]  /*5350*/  F2FP.F16.F32.PACK_AB R12, R120, R121 ;  /* 0x00000079780c723e */ /* 0x004fca00000000ff */
[----:B------:R1:W-:Y:S01]  /*5360*/  MUFU.EX2 R122, R6 ;  /* 0x00000006007a7308 */ /* 0x0003e20000000800 */
[----:B---3--:R-:W-:Y:S01]  /*5370*/  FMNMX.FTZ R88, R3, R7, !PT ;  /* 0x0000000703587209 */ /* 0x008fe20007810000 */
[----:B------:R-:W-:-:S03]  /*5380*/  FFMA.FTZ R3, R159, UR15, -R4 ;  /* 0x0000000f9f037c23 */ /* 0x000fc60008010804 */
[----:B------:R-:W-:-:S03]  /*5390*/  FSETP.NEU.FTZ.AND P1, PT, R88, -INF , PT ;  /* 0xff8000005800780b */ /* 0x000fc60003f3d000 */
[----:B------:R2:W-:Y:S01]  /*53a0*/  MUFU.EX2 R188, R3 ;  /* 0x0000000300bc7308 */ /* 0x0005e20000000800 */
[----:B-1----:R-:W-:-:S07]  /*53b0*/  FFMA.FTZ R6, R169, UR15, -R4 ;  /* 0x0000000fa9067c23 */ /* 0x002fce0008010804 */
[----:B------:R1:W3:Y:S01]  /*53c0*/  MUFU.EX2 R123, R6 ;  /* 0x00000006007b7308 */ /* 0x0002e20000000800 */
[----:B--2---:R-:W-:-:S05]  /*53d0*/  FMUL.FTZ R3, R88, UR15 ;  /* 0x0000000f58037c20 */ /* 0x004fca0008410000 */
[----:B------:R-:W-:Y:S01]  /*53e0*/  FSEL R3, R3, RZ, P1 ;  /* 0x000000ff03037208 */ /* 0x000fe20000800000 */
[----:B-1----:R-:W-:-:S04]  /*53f0*/  FFMA.FTZ R6, R167, UR15, -R4 ;  /* 0x0000000fa7067c23 */ /* 0x002fc80008010804 */
[----:B------:R-:W-:Y:S01]  /*5400*/  FFMA.FTZ R0, R55, UR15, -R3 ;  /* 0x0000000f37007c23 */ /* 0x000fe20008010803 */
        /* <DEDUP_REMOVED lines=16> */
[----:B------:R-:W-:Y:S08]  /*5510*/  MUFU.EX2 R7, R6 ;  /* 0x0000000600077308 */ /* 0x000ff00000000800 */
[----:B------:R1:W-:Y:S02]  /*5520*/  MUFU.EX2 R6, R0 ;  /* 0x0000000000067308 */ /* 0x0003e40000000800 */
[----:B-1----:R-:W-:Y:S01]  /*5530*/  FFMA.FTZ R0, R177, UR15, -R3 ;  /* 0x0000000fb1007c23 */ /* 0x002fe20008010803 */
[----:B------:R-:W-:-:S02]  /*5540*/  MOV R177, R14 ;  /* 0x0000000e00b17202 */ /* 0x000fc40000000f00 */
[----:B---3--:R-:W-:-:S03]  /*5550*/  F2FP.F16.F32.PACK_AB R14, R123, R122 ;  /* 0x0000007a7b0e723e */ /* 0x008fc600000000ff */
[----:B------:R1:W-:Y:S02]  /*5560*/  MUFU.EX2 R108, R0 ;  /* 0x00000000006c7308 */ /* 0x0003e40000000800 */
[----:B-1----:R-:W-:-:S06]  /*5570*/  FFMA.FTZ R0, R174, UR15, -R3 ;  /* 0x0000000fae007c23 */ /* 0x002fcc0008010803 */
[----:B------:R1:W2:Y:S02]  /*5580*/  MUFU.EX2 R111, R0 ;  /* 0x00000000006f7308 */ /* 0x0002a40000000800 */
[----:B-1----:R-:W-:Y:S01]  /*5590*/  FFMA.FTZ R0, R127, UR15, -R4 ;  /* 0x0000000f7f007c23 */ /* 0x002fe20008010804 */
[----:B--2---:R-:W-:-:S05]  /*55a0*/  F2FP.F16.F32.PACK_AB R15, R111, R108 ;  /* 0x0000006c6f0f723e */ /* 0x004fca00000000ff */
[----:B------:R1:W-:Y:S02]  /*55b0*/  MUFU.EX2 R174, R0 ;  /* 0x0000000000ae7308 */ /* 0x0003e40000000800 */
[----:B-1----:R-:W-:Y:S01]  /*55c0*/  FFMA.FTZ R0, R172, UR15, -R3 ;  /* 0x0000000fac007c23 */ /* 0x002fe20008010803 */
[----:B------:R-:W-:Y:S02]  /*55d0*/  MOV R172, R13 ;  /* 0x0000000d00ac7202 */ /* 0x000fe40000000f00 */
[----:B------:R-:W-:-:S03]  /*55e0*/  F2FP.F16.F32.PACK_AB R13, R6, R7 ;  /* 0x00000007060d723e */ /* 0x000fc600000000ff */
[----:B------:R1:W-:Y:S01]  /*55f0*/  MUFU.EX2 R115, R0 ;  /* 0x0000000000737308 */ /* 0x0003e20000000800 */
[----:B------:R-:W-:-:S03]  /*5600*/  F2FP.F16.F32.PACK_AB R166, R177, R172 ;  /* 0x000000acb1a6723e */ /* 0x000fc600000000ff */
[C---:B------:R-:W-:Y:S06]  /*5610*/  HMMA.16816.F32 R40, R12.reuse, R24, RZ ;  /* 0x000000180c28723c */ /* 0x040fec00000018ff */
[----:B------:R-:W-:Y:S01]  /*5620*/  HMMA.16816.F32 R36, R12, R20, RZ ;  /* 0x000000140c24723c */ /* 0x000fe200000018ff */
[----:B-1----:R-:W-:-:S05]  /*5630*/  FFMA.FTZ R0, R168, UR15, -R3 ;  /* 0x0000000fa8007c23 */ /* 0x002fca0008010803 */
[----:B------:R-:W-:Y:S01]  /*5640*/  HMMA.16816.F32 R44, R12, R22, RZ ;  /* 0x000000160c2c723c */ /* 0x000fe200000018ff */
[----:B------:R-:W1:Y:S01]  /*5650*/  LDSM.16.MT88.4 R20, [R214+0x4800] ;  /* 0x00480000d614783b */ /* 0x000e620000004200 */
[----:B------:R2:W3:Y:S02]  /*5660*/  MUFU.EX2 R116, R0 ;  /* 0x0000000000747308 */ /* 0x0004e40000000800 */
[----:B--2---:R-:W-:-:S06]  /*5670*/  FFMA.FTZ R0, R171, UR15, -R3 ;  /* 0x0000000fab007c23 */ /* 0x004fcc0008010803 */
[----:B------:R2:W-:Y:S02]  /*5680*/  MUFU.EX2 R118, R0 ;  /* 0x0000000000767308 */ /* 0x0005e40000000800 */
[----:B--2---:R-:W-:Y:S01]  /*5690*/  FFMA.FTZ R0, R173, UR15, -R3 ;  /* 0x0000000fad007c23 */ /* 0x004fe20008010803 */
[----:B------:R-:W-:Y:S02]  /*56a0*/  MOV R173, R48 ;  /* 0x0000003000ad7202 */ /* 0x000fe40000000f00 */
[----:B------:R-:W-:Y:S03]  /*56b0*/  HMMA.16816.F32 R48, R12, R26, RZ ;  /* 0x0000001a0c30723c */ /* 0x000fe600000018ff */
[----:B------:R2:W4:Y:S04]  /*56c0*/  MUFU.EX2 R119, R0 ;  /* 0x0000000000777308 */ /* 0x0005280000000800 */
[----:B------:R-:W-:-:S02]  /*56d0*/  F2FP.F16.F32.PACK_AB R12, R126, R124 ;  /* 0x0000007c7e0c723e */ /* 0x000fc400000000ff */
[----:B---3--:R-:W-:Y:S02]  /*56e0*/  F2FP.F16.F32.PACK_AB R13, R116, R115 ;  /* 0x00000073740d723e */ /* 0x008fe400000000ff */
[----:B------:R-:W-:Y:S01]  /*56f0*/  F2FP.F16.F32.PACK_AB R14, R163, R130 ;  /* 0x00000082a30e723e */ /* 0x000fe200000000ff */
[----:B--2---:R-:W-:Y:S01]  /*5700*/  FFMA.FTZ R0, R129, UR15, -R4 ;  /* 0x0000000f81007c23 */ /* 0x004fe20008010804 */
[----:B------:R-:W-:Y:S02]  /*5710*/  MOV R129, R62 ;  /* 0x0000003e00817202 */ /* 0x000fe40000000f00 */
[----:B----4-:R-:W-:Y:S01]  /*5720*/  F2FP.F16.F32.PACK_AB R15, R119, R118 ;  /* 0x00000076770f723e */ /* 0x010fe200000000ff */
[----:B------:R2:W-:Y:S01]  /*5730*/  MUFU.EX2 R128, R0 ;  /* 0x0000000000807308 */ /* 0x0005e20000000800 */
[----:B------:R-:W-:-:S05]  /*5740*/  F2FP.F16.F32.PACK_AB R164, R173, R129 ;  /* 0x00000081ada4723e */ /* 0x000fca00000000ff */
[C---:B------:R-:W-:Y:S06]  /*5750*/  HMMA.16816.F32 R52, R12.reuse, R32, R40 ;  /* 0x000000200c34723c */ /* 0x040fec0000001828 */
[----:B------:R-:W-:Y:S01]  /*5760*/  HMMA.16816.F32 R40, R12, R34, R48 ;  /* 0x000000220c28723c */ /* 0x000fe20000001830 */
[----:B--2---:R-:W-:Y:S01]  /*5770*/  FFMA.FTZ R0, R132, UR15, -R4 ;  /* 0x0000000f84007c23 */ /* 0x004fe20008010804 */
[----:B------:R-:W-:-:S04]  /*5780*/  MOV R132, R61 ;  /* 0x0000003d00847202 */ /* 0x000fc80000000f00 */
[----:B------:R-:W-:Y:S01]  /*5790*/  HMMA.16816.F32 R60, R16, R26, RZ ;  /* 0x0000001a103c723c */ /* 0x000fe200000018ff */
[----:B------:R2:W-:Y:S01]  /*57a0*/  MUFU.EX2 R127, R0 ;  /* 0x00000000007f7308 */ /* 0x0005e20000000800 */
[----:B------:R-:W3:Y:S05]  /*57b0*/  LDSM.16.MT88.4 R24, [R213+0x4800] ;  /* 0x00480000d518783b */ /* 0x000eea0000004200 */
[----:B------:R-:W-:Y:S02]  /*57c0*/  F2FP.F16.F32.PACK_AB R16, R238, R239 ;  /* 0x000000efee10723e */ /* 0x000fe400000000ff */
[----:B------:R-:W-:Y:S02]  /*57d0*/  F2FP.F16.F32.PACK_AB R17, R207, R197 ;  /* 0x000000c5cf11723e */ /* 0x000fe400000000ff */
[----:B------:R-:W-:-:S02]  /*57e0*/  F2FP.F16.F32.PACK_AB R18, R241, R240 ;  /* 0x000000f0f112723e */ /* 0x000fc400000000ff */
[----:B------:R-:W-:Y:S01]  /*57f0*/  F2FP.F16.F32.PACK_AB R19, R210, R206 ;  /* 0x000000ced213723e */ /* 0x000fe200000000ff */
[----:B--2---:R-:W-:Y:S01]  /*5800*/  FFMA.FTZ R0, R133, UR15, -R4 ;  /* 0x0000000f85007c23 */ /* 0x004fe20008010804 */
[----:B------:R-:W-:-:S05]  /*5810*/  MOV R133, R140 ;  /* 0x0000008c00857202 */ /* 0x000fca0000000f00 */
[-C--:B------:R-:W-:Y:S01]  /*5820*/  HMMA.16816.F32 R68, R16, R28.reuse, R68 ;  /* 0x0000001c1044723c */ /* 0x080fe20000001844 */
[----:B------:R2:W-:Y:S05]  /*5830*/  MUFU.EX2 R125, R0 ;  /* 0x00000000007d7308 */ /* 0x0005ea0000000800 */
[C---:B------:R-:W-:Y:S06]  /*5840*/  HMMA.16816.F32 R140, R12.reuse, R28, R36 ;  /* 0x0000001c0c8c723c */ /* 0x040fec0000001824 */
[-C--:B------:R-:W-:Y:S06]  /*5850*/  HMMA.16816.F32 R36, R12, R30.reuse, R44 ;  /* 0x0000001e0c24723c */ /* 0x080fec000000182c */
[C---:B------:R-:W-:Y:S01]  /*5860*/  HMMA.16816.F32 R44, R16.reuse, R30, R64 ;  /* 0x0000001e102c723c */ /* 0x040fe20000001840 */
[--C-:B--2---:R-:W-:Y:S01]  /*5870*/  FFMA.FTZ R0, R179, UR15, -R3.reuse ;  /* 0x0000000fb3007c23 */ /* 0x104fe20008010803 */
[----:B------:R-:W-:Y:S01]  /*5880*/  MOV R179, R109 ;  /* 0x0000006d00b37202 */ /* 0x000fe20000000f00 */
[----:B------:R-:W-:Y:S01]  /*5890*/  LDSM.16.MT88.4 R28, [R214+0x4c00] ;  /* 0x004c0000d61c783b */ /* 0x000fe20000004200 */
[----:B------:R-:W-:Y:S01]  /*58a0*/  F2FP.F16.F32.PACK_AB R12, R187, R186 ;  /* 0x000000babb0c723e */ /* 0x000fe200000000ff */
[----:B------:R2:W-:Y:S01]  /*58b0*/  MUFU.EX2 R112, R0 ;  /* 0x0000000000707308 */ /* 0x0005e20000000800 */
[----:B------:R-:W-:Y:S01]  /*58c0*/  HMMA.16816.F32 R48, R16, R34, R60 ;  /* 0x000000221030723c */ /* 0x000fe2000000183c */
[----:B------:R-:W-:Y:S01]  /*58d0*/  F2FP.F16.F32.PACK_AB R14, R188, R189 ;  /* 0x000000bdbc0e723e */ /* 0x000fe200000000ff */
[----:B--2---:R-:W-:Y:S01]  /*58e0*/  FFMA.FTZ R0, R175, UR15, -R3 ;  /* 0x0000000faf007c23 */ /* 0x004fe20008010803 */
[----:B------:R-:W-:-:S04]  /*58f0*/  MOV R175, R75 ;  /* 0x0000004b00af7202 */ /* 0x000fc80000000f00 */
[----:B------:R2:W4:Y:S02]  /*5900*/  MUFU.EX2 R113, R0 ;  /* 0x0000000000717308 */ /* 0x0005240000000800 */
[----:B--2---:R-:W-:Y:S01]  /*5910*/  FFMA.FTZ R0, R176, UR15, -R3 ;  /* 0x0000000fb0007c23 */ /* 0x004fe20008010803 */
[----:B------:R-:W-:Y:S02]  /*5920*/  MOV R176, R74 ;  /* 0x0000004a00b07202 */ /* 0x000fe40000000f00 */
[----:B----4-:R-:W-:-:S03]  /*5930*/  F2FP.F16.F32.PACK_AB R13, R113, R112 ;  /* 0x00000070710d723e */ /* 0x010fc600000000ff */
[----:B------:R2:W-:Y:S02]  /*5940*/  MUFU.EX2 R105, R0 ;  /* 0x0000000000697308 */ /* 0x0005e40000000800 */
[----:B--2---:R-:W-:Y:S01]  /*5950*/  FFMA.FTZ R0, R178, UR15, -R3 ;  /* 0x0000000fb2007c23 */ /* 0x004fe20008010803 */
[----:B------:R-:W-:-:S05]  /*5960*/  MOV R178, R73 ;  /* 0x0000004900b27202 */ /* 0x000fca0000000f00 */
[----:B------:R2:W4:Y:S02]  /*5970*/  MUFU.EX2 R109, R0 ;  /* 0x00000000006d7308 */ /* 0x0005240000000800 */
[----:B--2---:R-:W-:Y:S01]  /*5980*/  FFMA.FTZ R0, R131, UR15, -R4 ;  /* 0x0000000f83007c23 */ /* 0x004fe20008010804 */
[----:B------:R-:W-:Y:S02]  /*5990*/  MOV R131, R72 ;  /* 0x0000004800837202 */ /* 0x000fe40000000f00 */
[----:B------:R-:W-:Y:S03]  /*59a0*/  HMMA.16816.F32 R72, R16, R32, R56 ;  /* 0x000000201048723c */ /* 0x000fe60000001838 */
[----:B------:R2:W-:Y:S01]  /*59b0*/  MUFU.EX2 R117, R0 ;  /* 0x0000000000757308 */ /* 0x0005e20000000800 */
[----:B------:R-:W5:Y:S01]  /*59c0*/  LDSM.16.MT88.4 R32, [R213+0x4c00] ;  /* 0x004c0000d520783b */ /* 0x000f620000004200 */
[----:B----4-:R-:W-:-:S02]  /*59d0*/  F2FP.F16.F32.PACK_AB R15, R109, R105 ;  /* 0x000000696d0f723e */ /* 0x010fc400000000ff */
[----:B------:R-:W-:Y:S02]  /*59e0*/  F2FP.F16.F32.PACK_AB R16, R149, R242 ;  /* 0x000000f29510723e */ /* 0x000fe400000000ff */
[----:B------:R-:W-:-:S03]  /*59f0*/  F2FP.F16.F32.PACK_AB R17, R233, R227 ;  /* 0x000000e3e911723e */ /* 0x000fc600000000ff */
[----:B-1----:R-:W-:Y:S01]  /*5a00*/  HMMA.16816.F32 R60, R12, R20, R52 ;  /* 0x000000140c3c723c */ /* 0x002fe20000001834 */
[----:B------:R-:W-:Y:S02]  /*5a10*/  F2FP.F16.F32.PACK_AB R18, R243, R151 ;  /* 0x00000097f312723e */ /* 0x000fe400000000ff */
[----:B------:R-:W-:-:S03]  /*5a20*/  F2FP.F16.F32.PACK_AB R19, R231, R232 ;  /* 0x000000e8e713723e */ /* 0x000fc600000000ff */
[----:B------:R-:W-:Y:S01]  /*5a30*/  HMMA.16816.F32 R56, R12, R22, R40 ;  /* 0x000000160c38723c */ /* 0x000fe20000001828 */
[----:B--2---:R-:W-:Y:S01]  /*5a40*/  FFMA.FTZ R0, R134, UR15, -R4 ;  /* 0x0000000f86007c23 */ /* 0x004fe20008010804 */
[----:B------:R-:W-:-:S03]  /*5a50*/  MOV R134, R114 ;  /* 0x0000007200867202 */ /* 0x000fc60000000f00 */
[----:B------:R1:W-:Y:S01]  /*5a60*/  MUFU.EX2 R114, R0 ;  /* 0x0000000000727308 */ /* 0x0003e20000000800 */
[C---:B---3--:R-:W-:Y:S06]  /*5a70*/  HMMA.16816.F32 R64, R16.reuse, R24, R68 ;  /* 0x000000181040723c */ /* 0x048fec0000001844 */
[----:B------:R-:W-:Y:S06]  /*5a80*/  HMMA.16816.F32 R40, R16, R20, R72 ;  /* 0x000000141028723c */ /* 0x000fec0000001848 */
[----:B------:R-:W-:Y:S01]  /*5a90*/  HMMA.16816.F32 R140, R12, R24, R140 ;  /* 0x000000180c8c723c */ /* 0x000fe2000000188c */
[----:B-1----:R-:W-:-:S05]  /*5aa0*/  FFMA.FTZ R0, R144, UR15, -R4 ;  /* 0x0000000f90007c23 */ /* 0x002fca0008010804 */
[----:B------:R-:W-:Y:S01]  /*5ab0*/  HMMA.16816.F32 R52, R16, R26, R44 ;  /* 0x0000001a1034723c */ /* 0x000fe2000000182c */
[----:B------:R1:W-:Y:S02]  /*5ac0*/  MUFU.EX2 R110, R0 ;  /* 0x00000000006e7308 */ /* 0x0003e40000000800 */
[----:B-1----:R-:W-:Y:S01]  /*5ad0*/  FFMA.FTZ R0, R181, UR15, -R3 ;  /* 0x0000000fb5007c23 */ /* 0x002fe20008010803 */
[----:B------:R-:W-:-:S05]  /*5ae0*/  MOV R181, R245 ;  /* 0x000000f500b57202 */ /* 0x000fca0000000f00 */
[----:B------:R1:W-:Y:S02]  /*5af0*/  MUFU.EX2 R103, R0 ;  /* 0x0000000000677308 */ /* 0x0003e40000000800 */
[----:B-1----:R-:W-:Y:S01]  /*5b00*/  FFMA.FTZ R0, R180, UR15, -R3 ;  /* 0x0000000fb4007c23 */ /* 0x002fe20008010803 */
[----:B------:R-:W-:Y:S02]  /*5b10*/  MOV R180, R155 ;  /* 0x0000009b00b47202 */ /* 0x000fe40000000f00 */
[----:B------:R-:W-:Y:S03]  /*5b20*/  HMMA.16816.F32 R152, R12, R26, R36 ;  /* 0x0000001a0c98723c */ /* 0x000fe60000001824 */
[----:B------:R1:W2:Y:S01]  /*5b30*/  MUFU.EX2 R102, R0 ;  /* 0x0000000000667308 */ /* 0x0002a20000000800 */
[----:B------:R-:W-:Y:S02]  /*5b40*/  LDSM.16.MT88.4 R24, [R213+0x5000] ;  /* 0x00500000d518783b */ /* 0x000fe40000004200 */
[----:B------:R-:W-:Y:S02]  /*5b50*/  HMMA.16816.F32 R36, R16, R22, R48 ;  /* 0x000000161024723c */ /* 0x000fe40000001830 */
[----:B------:R-:W3:Y:S01]  /*5b60*/  LDSM.16.MT88.4 R20, [R214+0x5000] ;  /* 0x00500000d614783b */ /* 0x000ee20000004200 */
[----:B------:R-:W-:-:S02]  /*5b70*/  F2FP.F16.F32.PACK_AB R12, R191, R190 ;  /* 0x000000bebf0c723e */ /* 0x000fc400000000ff */
[----:B------:R-:W-:Y:S02]  /*5b80*/  F2FP.F16.F32.PACK_AB R14, R128, R174 ;  /* 0x000000ae800e723e */ /* 0x000fe400000000ff */
[----:B------:R-:W-:Y:S02]  /*5b90*/  F2FP.F16.F32.PACK_AB R17, R229, R230 ;  /* 0x000000e6e511723e */ /* 0x000fe400000000ff */
[----:B------:R-:W-:Y:S02]  /*5ba0*/  F2FP.F16.F32.PACK_AB R18, R251, R252 ;  /* 0x000000fcfb12723e */ /* 0x000fe400000000ff */
[----:B------:R-:W-:Y:S01]  /*5bb0*/  F2FP.F16.F32.PACK_AB R19, R226, R228 ;  /* 0x000000e4e213723e */ /* 0x000fe200000000ff */
[----:B-1----:R-:W-:Y:S01]  /*5bc0*/  FFMA.FTZ R0, R182, UR15, -R3 ;  /* 0x0000000fb6007c23 */ /* 0x002fe20008010803 */
[----:B------:R-:W-:Y:S02]  /*5bd0*/  MOV R182, R244 ;  /* 0x000000f400b67202 */ /* 0x000fe40000000f00 */
[----:B--2---:R-:W-:Y:S01]  /*5be0*/  F2FP.F16.F32.PACK_AB R13, R102, R103 ;  /* 0x00000067660d723e */ /* 0x004fe200000000ff */
[----:B------:R1:W-:Y:S01]  /*5bf0*/  MUFU.EX2 R95, R0 ;  /* 0x00000000005f7308 */ /* 0x0003e20000000800 */
[----:B------:R-:W-:-:S07]  /*5c00*/  F2FP.F16.F32.PACK_AB R16, R180, R182 ;  /* 0x000000b6b410723e */ /* 0x000fce00000000ff */
[C---:B-----5:R-:W-:Y:S06]  /*5c10*/  HMMA.16816.F32 R64, R16.reuse, R32, R64 ;  /* 0x000000201040723c */ /* 0x060fec0000001840 */
[----:B------:R-:W-:Y:S01]  /*5c20*/  HMMA.16816.F32 R48, R16, R28, R40 ;  /* 0x0000001c1030723c */ /* 0x000fe20000001828 */
[----:B-1----:R-:W-:Y:S01]  /*5c30*/  FFMA.FTZ R0, R183, UR15, -R3 ;  /* 0x0000000fb7007c23 */ /* 0x002fe20008010803 */
[----:B------:R-:W-:-:S04]  /*5c40*/  MOV R183, R243 ;  /* 0x000000f300b77202 */ /* 0x000fc80000000f00 */
[C---:B------:R-:W-:Y:S01]  /*5c50*/  HMMA.16816.F32 R36, R16.reuse, R30, R36 ;  /* 0x0000001e1024723c */ /* 0x040fe20000001824 */
[----:B------:R1:W2:Y:S05]  /*5c60*/  MUFU.EX2 R100, R0 ;  /* 0x0000000000647308 */ /* 0x0002aa0000000800 */
[----:B------:R-:W-:Y:S07]  /*5c70*/  HMMA.16816.F32 R52, R16, R34, R52 ;  /* 0x000000221034723c */ /* 0x000fee0000001834 */
[----:B------:R-:W-:-:S02]  /*5c80*/  F2FP.F16.F32.PACK_AB R16, R249, R250 ;  /* 0x000000faf910723e */ /* 0x000fc400000000ff */
[----:B------:R-:W-:Y:S02]  /*5c90*/  F2FP.F16.F32.PACK_AB R17, R209, R211 ;  /* 0x000000d3d111723e */ /* 0x000fe400000000ff */
[----:B------:R-:W-:Y:S01]  /*5ca0*/  F2FP.F16.F32.PACK_AB R18, R181, R248 ;  /* 0x000000f8b512723e */ /* 0x000fe200000000ff */
[--C-:B-1----:R-:W-:Y:S01]  /*5cb0*/  FFMA.FTZ R0, R145, UR15, -R4.reuse ;  /* 0x0000000f91007c23 */ /* 0x102fe20008010804 */
[----:B--2---:R-:W-:Y:S02]  /*5cc0*/  F2FP.F16.F32.PACK_AB R15, R100, R95 ;  /* 0x0000005f640f723e */ /* 0x004fe400000000ff */
[----:B------:R-:W-:Y:S01]  /*5cd0*/  F2FP.F16.F32.PACK_AB R19, R205, R208 ;  /* 0x000000d0cd13723e */ /* 0x000fe200000000ff */
[----:B------:R1:W-:Y:S04]  /*5ce0*/  MUFU.EX2 R104, R0 ;  /* 0x0000000000687308 */ /* 0x0003e80000000800 */
[C---:B------:R-:W-:Y:S06]  /*5cf0*/  HMMA.16816.F32 R44, R12.reuse, R28, R60 ;  /* 0x0000001c0c2c723c */ /* 0x040fec000000183c */
[C---:B------:R-:W-:Y:S01]  /*5d00*/  HMMA.16816.F32 R56, R12.reuse, R30, R56 ;  /* 0x0000001e0c38723c */ /* 0x040fe20000001838 */
[----:B------:R-:W-:Y:S05]  /*5d10*/  LDSM.16.MT88.4 R28, [R214+0x5400] ;  /* 0x00540000d61c783b */ /* 0x000fea0000004200 */
[----:B------:R-:W-:Y:S01]  /*5d20*/  HMMA.16816.F32 R140, R12, R32, R140 ;  /* 0x000000200c8c723c */ /* 0x000fe2000000188c */
[----:B-1----:R-:W-:Y:S01]  /*5d30*/  FFMA.FTZ R0, R106, UR15, -R4 ;  /* 0x0000000f6a007c23 */ /* 0x002fe20008010804 */
[----:B------:R-:W-:-:S03]  /*5d40*/  MOV R106, R151 ;  /* 0x00000097006a7202 */ /* 0x000fc60000000f00 */
[----:B------:R1:W-:Y:S01]  /*5d50*/  MUFU.EX2 R101, R0 ;  /* 0x0000000000657308 */ /* 0x0003e20000000800 */
[----:B------:R-:W-:Y:S01]  /*5d60*/  HMMA.16816.F32 R152, R12, R34, R152 ;  /* 0x000000220c98723c */ /* 0x000fe20000001898 */
[----:B------:R-:W2:Y:S05]  /*5d70*/  LDSM.16.MT88.4 R32, [R213+0x5400] ;  /* 0x00540000d520783b */ /* 0x000eaa0000004200 */
[----:B---3--:R-:W-:Y:S01]  /*5d80*/  HMMA.16816.F32 R36, R16, R22, R36 ;  /* 0x000000161024723c */ /* 0x008fe20000001824 */
[----:B------:R-:W-:Y:S02]  /*5d90*/  F2FP.F16.F32.PACK_AB R12, R125, R127 ;  /* 0x0000007f7d0c723e */ /* 0x000fe400000000ff */
[----:B------:R-:W-:Y:S01]  /*5da0*/  F2FP.F16.F32.PACK_AB R14, R114, R117 ;  /* 0x00000075720e723e */ /* 0x000fe200000000ff */
[----:B-1----:R-:W-:Y:S01]  /*5db0*/  FFMA.FTZ R0, R107, UR15, -R4 ;  /* 0x0000000f6b007c23 */ /* 0x002fe20008010804 */
[----:B------:R-:W-:-:S03]  /*5dc0*/  MOV R107, R149 ;  /* 0x00000095006b7202 */ /* 0x000fc60000000f00 */
        /* <DEDUP_REMOVED lines=20> */
[----:B------:R-:W-:Y:S02]  /*5f10*/  F2FP.F16.F32.PACK_AB R12, R104, R110 ;  /* 0x0000006e680c723e */ /* 0x000fe400000000ff */
[----:B------:R-:W-:-:S03]  /*5f20*/  F2FP.F16.F32.PACK_AB R14, R94, R101 ;  /* 0x000000655e0e723e */ /* 0x000fc600000000ff */
[----:B------:R-:W-:Y:S01]  /*5f30*/  HMMA.16816.F32 R52, R16, R20, R48 ;  /* 0x000000141034723c */ /* 0x000fe20000001830 */
[----:B------:R-:W-:Y:S01]  /*5f40*/  LDSM.16.MT88.4 R20, [R214+0x5800] ;  /* 0x00580000d614783b */ /* 0x000fe20000004200 */
[----:B-1----:R-:W-:-:S04]  /*5f50*/  FFMA.FTZ R0, R77, UR15, -R4 ;  /* 0x0000000f4d007c23 */ /* 0x002fc80008010804 */
[----:B------:R1:W-:Y:S02]  /*5f60*/  MUFU.EX2 R72, R0 ;  /* 0x0000000000487308 */ /* 0x0003e40000000800 */
[----:B-1----:R-:W-:-:S06]  /*5f70*/  FFMA.FTZ R0, R150, UR15, -R3 ;  /* 0x0000000f96007c23 */ /* 0x002fcc0008010803 */
[----:B------:R1:W-:Y:S02]  /*5f80*/  MUFU.EX2 R71, R0 ;  /* 0x0000000000477308 */ /* 0x0003e40000000800 */
[----:B-1----:R-:W-:-:S06]  /*5f90*/  FFMA.FTZ R0, R147, UR15, -R3 ;  /* 0x0000000f93007c23 */ /* 0x002fcc0008010803 */
[----:B------:R1:W3:Y:S02]  /*5fa0*/  MUFU.EX2 R70, R0 ;  /* 0x0000000000467308 */ /* 0x0002e40000000800 */
[----:B-1----:R-:W-:Y:S01]  /*5fb0*/  FFMA.FTZ R0, R146, UR15, -R3 ;  /* 0x0000000f92007c23 */ /* 0x002fe20008010803 */
[----:B---3--:R-:W-:Y:S01]  /*5fc0*/  F2FP.F16.F32.PACK_AB R13, R70, R71 ;  /* 0x00000047460d723e */ /* 0x008fe200000000ff */
[----:B------:R-:W-:Y:S01]  /*5fd0*/  HMMA.16816.F32 R144, R16, R24, R64 ;  /* 0x000000181090723c */ /* 0x000fe20000001840 */
[----:B------:R-:W1:Y:S03]  /*5fe0*/  LDSM.16.MT88.4 R24, [R213+0x5800] ;  /* 0x00580000d518783b */ /* 0x000e660000004200 */
[----:B------:R3:W-:Y:S03]  /*5ff0*/  MUFU.EX2 R68, R0 ;  /* 0x0000000000447308 */ /* 0x0007e60000000800 */
[----:B------:R-:W-:-:S02]  /*6000*/  F2FP.F16.F32.PACK_AB R16, R131, R134 ;  /* 0x000000868310723e */ /* 0x000fc400000000ff */
[----:B------:R-:W-:Y:S02]  /*6010*/  F2FP.F16.F32.PACK_AB R17, R203, R204 ;  /* 0x000000cccb11723e */ /* 0x000fe400000000ff */
[----:B------:R-:W-:Y:S02]  /*6020*/  F2FP.F16.F32.PACK_AB R18, R176, R178 ;  /* 0x000000b2b012723e */ /* 0x000fe400000000ff */
[----:B------:R-:W-:Y:S01]  /*6030*/  F2FP.F16.F32.PACK_AB R19, R201, R202 ;  /* 0x000000cac913723e */ /* 0x000fe200000000ff */
[----:B---3--:R-:W-:-:S06]  /*6040*/  FFMA.FTZ R0, R148, UR15, -R3 ;  /* 0x0000000f94007c23 */ /* 0x008fcc0008010803 */
[C---:B--2---:R-:W-:Y:S01]  /*6050*/  HMMA.16816.F32 R56, R16.reuse, R34, R56 ;  /* 0x000000221038723c */ /* 0x044fe20000001838 */
[----:B------:R-:W2:Y:S01]  /*6060*/  LDSM.16.MT88.4 R148, [R213+0x5c00] ;  /* 0x005c0000d594783b */ /* 0x000ea20000004200 */
[----:B------:R3:W4:Y:S04]  /*6070*/  MUFU.EX2 R69, R0 ;  /* 0x0000000000457308 */ /* 0x0007280000000800 */
[----:B------:R-:W-:Y:S01]  /*6080*/  HMMA.16816.F32 R144, R16, R32, R144 ;  /* 0x000000201090723c */ /* 0x000fe20000001890 */
[----:B---3--:R-:W-:Y:S01]  /*6090*/  FFMA.FTZ R0, R89, UR15, -R4 ;  /* 0x0000000f59007c23 */ /* 0x008fe20008010804 */
[----:B----4-:R-:W-:-:S03]  /*60a0*/  F2FP.F16.F32.PACK_AB R15, R69, R68 ;  /* 0x00000044450f723e */ /* 0x010fc600000000ff */
[----:B------:R3:W4:Y:S04]  /*60b0*/  MUFU.EX2 R64, R0 ;  /* 0x0000000000407308 */ /* 0x0007280000000800 */
[C---:B------:R-:W-:Y:S06]  /*60c0*/  HMMA.16816.F32 R48, R12.reuse, R28, R40 ;  /* 0x0000001c0c30723c */ /* 0x040fec0000001828 */
[C---:B------:R-:W-:Y:S06]  /*60d0*/  HMMA.16816.F32 R40, R12.reuse, R30, R44 ;  /* 0x0000001e0c28723c */ /* 0x040fec000000182c */
[----:B------:R-:W-:Y:S01]  /*60e0*/  HMMA.16816.F32 R140, R12, R32, R140 ;  /* 0x000000200c8c723c */ /* 0x000fe2000000188c */
[----:B---3--:R-:W-:-:S04]  /*60f0*/  FFMA.FTZ R0, R79, UR15, -R4 ;  /* 0x0000000f4f007c23 */ /* 0x008fc80008010804 */
[----:B------:R3:W-:Y:S01]  /*6100*/  MUFU.EX2 R63, R0 ;  /* 0x00000000003f7308 */ /* 0x0007e20000000800 */
[----:B------:R-:W-:Y:S06]  /*6110*/  HMMA.16816.F32 R152, R12, R34, R152 ;  /* 0x000000220c98723c */ /* 0x000fec0000001898 */
[----:B------:R-:W-:Y:S01]  /*6120*/  HMMA.16816.F32 R32, R16, R28, R52 ;  /* 0x0000001c1020723c */ /* 0x000fe20000001834 */
[----:B------:R-:W-:Y:S02]  /*6130*/  F2FP.F16.F32.PACK_AB R12, R75, R78 ;  /* 0x0000004e4b0c723e */ /* 0x000fe400000000ff */
[----:B----4-:R-:W-:-:S03]  /*6140*/  F2FP.F16.F32.PACK_AB R14, R64, R72 ;  /* 0x00000048400e723e */ /* 0x010fc600000000ff */
[----:B------:R-:W-:Y:S01]  /*6150*/  HMMA.16816.F32 R16, R16, R30, R36 ;  /* 0x0000001e1010723c */ /* 0x000fe20000001824 */
[----:B------:R-:W4:Y:S01]  /*6160*/  LDSM.16.MT88.4 R28, [R214+0x5c00] ;  /* 0x005c0000d61c783b */ /* 0x000f220000004200 */
[----:B---3--:R-:W-:-:S04]  /*6170*/  FFMA.FTZ R0, R80, UR15, -R4 ;  /* 0x0000000f50007c23 */ /* 0x008fc80008010804 */
[----:B------:R3:W5:Y:S02]  /*6180*/  MUFU.EX2 R62, R0 ;  /* 0x00000000003e7308 */ /* 0x0007640000000800 */
[----:B---3--:R-:W-:Y:S01]  /*6190*/  FFMA.FTZ R0, R96, UR15, -R3 ;  /* 0x0000000f60007c23 */ /* 0x008fe20008010803 */
[----:B-----5:R-:W-:-:S05]  /*61a0*/  F2FP.F16.F32.PACK_AB R168, R62, R63 ;  /* 0x0000003f3ea8723e */ /* 0x020fca00000000ff */
[----:B------:R3:W-:Y:S02]  /*61b0*/  MUFU.EX2 R61, R0 ;  /* 0x00000000003d7308 */ /* 0x0007e40000000800 */
[----:B---3--:R-:W-:-:S06]  /*61c0*/  FFMA.FTZ R0, R90, UR15, -R3 ;  /* 0x0000000f5a007c23 */ /* 0x008fcc0008010803 */
        /* <DEDUP_REMOVED lines=9> */
[C---:B-1----:R-:W-:Y:S06]  /*6260*/  HMMA.16816.F32 R140, R12.reuse, R24, R140 ;  /* 0x000000180c8c723c */ /* 0x042fec000000188c */
[C---:B------:R-:W-:Y:S06]  /*6270*/  HMMA.16816.F32 R152, R12.reuse, R26, R152 ;  /* 0x0000001a0c98723c */ /* 0x040fec0000001898 */
[----:B------:R-:W-:Y:S01]  /*6280*/  HMMA.16816.F32 R48, R12, R20, R48 ;  /* 0x000000140c30723c */ /* 0x000fe20000001830 */
[----:B---3--:R-:W-:Y:S01]  /*6290*/  FFMA.FTZ R0, R81, UR15, -R4 ;  /* 0x0000000f51007c23 */ /* 0x008fe20008010804 */
        /* <DEDUP_REMOVED lines=20> */
[----:B------:R3:W5:Y:S01]  /*63e0*/  MUFU.EX2 R245, R3 ;  /* 0x0000000300f57308 */ /* 0x0007620000000800 */
[----:B-1----:R-:W-:-:S07]  /*63f0*/  FFMA.FTZ R0, R99, UR15, -R5 ;  /* 0x0000000f63007c23 */ /* 0x002fce0008010805 */
[----:B------:R1:W4:Y:S01]  /*6400*/  MUFU.EX2 R24, R0 ;  /* 0x0000000000187308 */ /* 0x0003220000000800 */
[----:B---3--:R-:W-:Y:S01]  /*6410*/  FADD.FTZ R3, R236, R2 ;  /* 0x00000002ec037221 */ /* 0x008fe20000010000 */
[----:B-----5:R-:W-:-:S07]  /*6420*/  F2FP.F16.F32.PACK_AB R171, R245, R36 ;  /* 0x00000024f5ab723e */ /* 0x020fce00000000ff */
[----:B--2---:R-:W-:Y:S01]  /*6430*/  HMMA.16816.F32 R140, R168, R148, R140 ;  /* 0x00000094a88c723c */ /* 0x004fe2000000188c */
[----:B-1----:R-:W-:Y:S01]  /*6440*/  FFMA.FTZ R0, R97, UR15, -R5 ;  /* 0x0000000f61007c23 */ /* 0x002fe20008010805 */
[----:B----4-:R-:W-:-:S04]  /*6450*/  F2FP.F16.F32.PACK_AB R165, R24, R195 ;  /* 0x000000c318a5723e */ /* 0x010fc800000000ff */
[----:B------:R-:W-:Y:S01]  /*6460*/  HMMA.16816.F32 R152, R168, R150, R152 ;  /* 0x00000096a898723c */ /* 0x000fe20000001898 */
[----:B------:R1:W-:Y:S02]  /*6470*/  MUFU.EX2 R20, R0 ;  /* 0x0000000000147308 */ /* 0x0003e40000000800 */
[----:B-1----:R-:W-:Y:S01]  /*6480*/  FFMA.FTZ R0, R98, UR15, -R5 ;  /* 0x0000000f62007c23 */ /* 0x002fe20008010805 */
[----:B------:R-:W-:Y:S01]  /*6490*/  FADD.FTZ R5, R7, R6 ;  /* 0x0000000607057221 */ /* 0x000fe20000010000 */
[----:B------:R-:W-:-:S04]  /*64a0*/  FADD.FTZ R6, R237, R3 ;  /* 0x00000003ed067221 */ /* 0x000fc80000010000 */
[----:B------:R1:W2:Y:S02]  /*64b0*/  MUFU.EX2 R243, R0 ;  /* 0x0000000000f37308 */ /* 0x0002a40000000800 */
[----:B-1----:R-:W-:Y:S01]  /*64c0*/  FADD.FTZ R0, R193, R192 ;  /* 0x000000c0c1007221 */ /* 0x002fe20000010000 */
[----:B--2---:R-:W-:-:S03]  /*64d0*/  F2FP.F16.F32.PACK_AB R167, R243, R20 ;  /* 0x00000014f3a7723e */ /* 0x004fc600000000ff */
        /* <DEDUP_REMOVED lines=120> */
[----:B------:R-:W-:-:S03]  /*6c60*/  FADD.FTZ R245, R245, R0 ;  /* 0x00000000f5f57221 */ /* 0x000fc60000010000 */
[----:B------:R-:W-:Y:S06]  /*6c70*/  HMMA.16816.F32 R160, R164, R28, R32 ;  /* 0x0000001ca4a0723c */ /* 0x000fec0000001820 */
[-C--:B------:R-:W-:Y:S06]  /*6c80*/  HMMA.16816.F32 R168, R168, R30.reuse, R40 ;  /* 0x0000001ea8a8723c */ /* 0x080fec0000001828 */
[----:B------:R-:W-:Y:S01]  /*6c90*/  HMMA.16816.F32 R164, R164, R30, R16 ;  /* 0x0000001ea4a4723c */ /* 0x000fe20000001810 */
[----:B------:R-:W-:-:S08]  /*6ca0*/  NOP ;  /* 0x0000000000007918 */ /* 0x000fd00000000000 */
[----:B------:R-:W-:-:S15]  /*6cb0*/  @!P0 BRA `(.L_x_85) ;  /* 0x00000050001c8947 */ /* 0x000fde0003800000 */
[----:B------:R-:W2:Y:S01]  /*6cc0*/  LDL.64 R172, [R1+0x10] ;  /* 0x0000100001ac7983 */ /* 0x000ea20000100a00 */
[----:B------:R-:W-:Y:S01]  /*6cd0*/  ULDC UR4, c[0x0][0x2d0] ;  /* 0x0000b40000047ab9 */ /* 0x000fe20000000800 */
[----:B------:R-:W-:-:S04]  /*6ce0*/  DEPBAR.LE SB0, 0x0 ;  /* 0x000080000000791a */ /* 0x000fc80000000000 */
[----:B------:R-:W-:Y:S02]  /*6cf0*/  IMAD.U32 R7, RZ, RZ, UR8 ;  /* 0x00000008ff077e24 */ /* 0x000fe4000f8e00ff */
[----:B------:R-:W-:Y:S02]  /*6d00*/  IMAD.U32 R4, RZ, RZ, UR8 ;  /* 0x00000008ff047e24 */ /* 0x000fe4000f8e00ff */
[----:B------:R-:W-:Y:S01]  /*6d10*/  IMAD.U32 R0, RZ, RZ, UR9 ;  /* 0x00000009ff007e24 */ /* 0x000fe2000f8e00ff */
[----:B------:R-:W-:Y:S01]  /*6d20*/  BAR.SYNC.DEFER_BLOCKING 0x0 ;  /* 0x0000000000007b1d */ /* 0x000fe20000010000 */
[----:B--2---:R-:W-:Y:S01]  /*6d30*/  ISETP.GE.AND P1, PT, R172, UR4, PT ;  /* 0x00000004ac007c0c */ /* 0x004fe2000bf26270 */
[----:B------:R-:W-:-:S04]  /*6d40*/  UIADD3 UR4, UR17, -0x2, URZ ;  /* 0xfffffffe11047890 */ /* 0x000fc8000fffe03f */
[----:B------:R-:W-:Y:S02]  /*6d50*/  USHF.R.S32.HI UR6, URZ, 0x1f, UR4 ;  /* 0x0000001f3f067899 */ /* 0x000fe40008011404 */
[----:B------:R-:W-:Y:S01]  /*6d60*/  IMAD.U32 R2, RZ, RZ, UR4 ;  /* 0x00000004ff027e24 */ /* 0x000fe2000f8e00ff */
[----:B------:R-:W-:-:S03]  /*6d70*/  UIMAD UR4, UR21, UR4, URZ ;  /* 0x00000004150472a4 */ /* 0x000fc6000f8e023f */
[----:B------:R-:W-:Y:S01]  /*6d80*/  IMAD.WIDE.U32 R2, R2, UR28, R246 ;  /* 0x0000001c02027c25 */ /* 0x000fe2000f8e00f6 */
[----:B------:R-:W-:Y:S01]  /*6d90*/  UIMAD UR4, UR6, UR28, UR4 ;  /* 0x0000001c060472a4 */ /* 0x000fe2000f8e0204 */
[----:B------:R-:W1:Y:S01]  /*6da0*/  @!P1 LDC.64 R14, c[0x0][0x220] ;  /* 0x00008800ff0e9b82 */ /* 0x000e620000000a00 */
[----:B------:R-:W-:Y:S01]  /*6db0*/  VOTEU.ALL UP0, P1 ;  /* 0x00000000003f7886 */ /* 0x000fe20000800000 */
[----:B------:R-:W-:Y:S01]  /*6dc0*/  @P1 STS [R225+0x4000], RZ ;  /* 0x004000ffe1001388 */ /* 0x000fe20000000800 */
[----:B------:R-:W-:Y:S02]  /*6dd0*/  @!P1 LEA R7, P0, R7, R2, 0x6 ;  /* 0x0000000207079211 */ /* 0x000fe400078030ff */
[----:B------:R-:W-:Y:S01]  /*6de0*/  VIADD R3, R3, UR4 ;  /* 0x0000000403037c36 */ /* 0x000fe20008000000 */
[----:B------:R-:W-:Y:S01]  /*6df0*/  @!UP0 UIMAD UR4, UR9, 0x60, URZ ;  /* 0x00000060090488a4 */ /* 0x000fe2000f8e023f */
[----:B------:R-:W-:Y:S01]  /*6e00*/  @P1 STS [R225+0x4004], RZ ;  /* 0x004004ffe1001388 */ /* 0x000fe20000000800 */
[----:B------:R-:W2:Y:S01]  /*6e10*/  @!P1 LDC.64 R18, c[0x0][0x220] ;  /* 0x00008800ff129b82 */ /* 0x000ea20000000a00 */
[----:B------:R-:W-:Y:S01]  /*6e20*/  UISETP.GE.AND UP0, UPT, UR17, 0x3, UPT ;  /* 0x000000031100788c */ /* 0x000fe2000bf06270 */
[C---:B------:R-:W-:Y:S01]  /*6e30*/  @!P1 LEA.HI.X R16, R4.reuse, R3, R0, 0x6, P0 ;  /* 0x0000000304109211 */ /* 0x040fe200000f3400 */
[----:B------:R-:W-:Y:S01]  /*6e40*/  @!P1 IMAD.WIDE.U32 R4, R4, 0x60, R2 ;  /* 0x0000006004049825 */ /* 0x000fe200078e0002 */
[----:B------:R-:W-:Y:S01]  /*6e50*/  @!P1 IADD3 R0, P0, R2, UR27, RZ ;  /* 0x0000001b02009c10 */ /* 0x000fe2000ff1e0ff */
[----:B------:R-:W-:Y:S03]  /*6e60*/  @P1 STS.64 [R225+0x4008], RZ ;  /* 0x004008ffe1001388 */ /* 0x000fe60000000a00 */
[----:B------:R-:W3:Y:S01]  /*6e70*/  @!P1 LDC.64 R20, c[0x0][0x220] ;  /* 0x00008800ff149b82 */ /* 0x000ee20000000a00 */
[----:B------:R-:W-:-:S07]  /*6e80*/  @!P1 IADD3.X R13, R3, UR18, RZ, P0, !PT ;  /* 0x00000012030d9c10 */ /* 0x000fce00087fe4ff */
[----:B------:R-:W4:Y:S01]  /*6e90*/  @!P1 LDC.64 R22, c[0x0][0x220] ;  /* 0x00008800ff169b82 */ /* 0x000f220000000a00 */
[----:B-1----:R-:W-:-:S04]  /*6ea0*/  @!P1 LEA R14, P3, R2, R14, 0x1 ;  /* 0x0000000e020e9211 */ /* 0x002fc800078608ff */
[----:B------:R-:W-:Y:S02]  /*6eb0*/  @!P1 LEA.HI.X R15, R2, R15, R3, 0x1, P3 ;  /* 0x0000000f020f9211 */ /* 0x000fe400018f0c03 */
[----:B--2---:R-:W-:-:S03]  /*6ec0*/  @!P1 LEA R12, P2, R0, R18, 0x1 ;  /* 0x00000012000c9211 */ /* 0x004fc600078408ff */
[----:B------:R-:W-:Y:S01]  /*6ed0*/  @!PT LDS RZ, [RZ] ;  /* 0x00000000fffff984 */ /* 0x000fe20000000800 */
[----:B------:R-:W-:Y:S01]  /*6ee0*/  @!PT LDS RZ, [RZ] ;  /* 0x00000000fffff984 */ /* 0x000fe20000000800 */
[----:B------:R-:W-:Y:S01]  /*6ef0*/  @!PT LDS RZ, [RZ] ;  /* 0x00000000fffff984 */ /* 0x000fe20000000800 */
[----:B------:R-:W-:Y:S01]  /*6f00*/  @!P1 LDGSTS.E.BYPASS.LTC128B.128 [R225+0x4000], desc[UR22][R14.64] ;  /* 0x040000000ee19fae */ /* 0x000fe2000b901d56 */
[----:B------:R-:W-:Y:S01]  /*6f10*/  @!P1 LEA.HI.X R13, R0, R19, R13, 0x1, P2 ;  /* 0x00000013000d9211 */ /* 0x000fe200010f0c0d */
[----:B------:R-:W-:Y:S02]  /*6f20*/  @!P1 VIADD R0, R5, UR4 ;  /* 0x0000000405009c36 */ /* 0x000fe40008000000 */
[----:B------:R-:W-:Y:S01]  /*6f30*/  @P1 STS.128 [R225+0x4800], RZ ;  /* 0x004800ffe1001388 */ /* 0x000fe20000000c00 */
[----:B------:R-:W-:Y:S01]  /*6f40*/  UIADD3 UR4, UR17, -0x2, URZ ;  /* 0xfffffffe11047890 */ /* 0x000fe2000fffe03f */
[C---:B---3--:R-:W-:Y:S02]  /*6f50*/  @!P1 LEA R6, P0, R7.reuse, R20, 0x1 ;  /* 0x0000001407069211 */ /* 0x048fe400078008ff */
[----:B------:R-:W-:Y:S01]  /*6f60*/  @!PT LDS RZ, [RZ] ;  /* 0x00000000fffff984 */ /* 0x000fe20000000800 */
[----:B------:R-:W-:Y:S01]  /*6f70*/  @!PT LDS RZ, [RZ] ;  /* 0x00000000fffff984 */ /* 0x000fe20000000800 */
[----:B------:R-:W-:Y:S01]  /*6f80*/  @!PT LDS RZ, [RZ] ;  /* 0x00000000fffff984 */ /* 0x000fe20000000800 */
[----:B------:R1:W-:Y:S02]  /*6f90*/  @!P1 LDGSTS.E.BYPASS.LTC128B.128 [R225+0x4800], desc[UR22][R12.64] ;  /* 0x048000000ce19fae */ /* 0x0003e4000b901d56 */
[----:B------:R-:W-:-:S02]  /*6fa0*/  @!P1 LEA.HI.X R7, R7, R21, R16, 0x1, P0 ;  /* 0x0000001507079211 */ /* 0x000fc400000f0c10 */
[----:B------:R-:W-:Y:S01]  /*6fb0*/  @P1 STS.128 [R225+0x5000], RZ ;  /* 0x005000ffe1001388 */ /* 0x000fe20000000c00 */
[----:B----4-:R-:W-:-:S03]  /*6fc0*/  @!P1 LEA R2, P0, R4, R22, 0x1 ;  /* 0x0000001604029211 */ /* 0x010fc600078008ff */
[----:B------:R-:W-:Y:S01]  /*6fd0*/  @!PT LDS RZ, [RZ] ;  /* 0x00000000fffff984 */ /* 0x000fe20000000800 */
[----:B------:R-:W-:Y:S01]  /*6fe0*/  @!PT LDS RZ, [RZ] ;  /* 0x00000000fffff984 */ /* 0x000fe20000000800 */
[----:B------:R-:W-:Y:S01]  /*6ff0*/  @!PT LDS RZ, [RZ] ;  /* 0x00000000fffff984 */ /* 0x000fe20000000800 */
[----:B------:R2:W-:Y:S01]  /*7000*/  @!P1 LDGSTS.E.BYPASS.LTC128B.128 [R225+0x5000], desc[UR22][R6.64] ;  /* 0x0500000006e19fae */ /* 0x0005e2000b901d56 */
[----:B------:R-:W-:Y:S01]  /*7010*/  @!P1 LEA.HI.X R3, R4, R23, R0, 0x1, P0 ;  /* 0x0000001704039211 */ /* 0x000fe200000f0c00 */
[----:B------:R-:W-:Y:S02]  /*7020*/  IMAD.U32 R0, RZ, RZ, UR4 ;  /* 0x00000004ff007e24 */ /* 0x000fe4000f8e00ff */
[----:B------:R-:W-:Y:S04]  /*7030*/  @P1 STS.128 [R225+0x5800], RZ ;  /* 0x005800ffe1001388 */ /* 0x000fe80000000c00 */
[----:B------:R-:W-:Y:S01]  /*7040*/  @!PT LDS RZ, [RZ] ;  /* 0x00000000fffff984 */ /* 0x000fe20000000800 */
[----:B------:R-:W-:Y:S01]  /*7050*/  @!PT LDS RZ, [RZ] ;  /* 0x00000000fffff984 */ /* 0x000fe20000000800 */
[----:B------:R-:W-:Y:S01]  /*7060*/  @!PT LDS RZ, [RZ] ;  /* 0x00000000fffff984 */ /* 0x000fe20000000800 */
[----:B------:R3:W-:Y:S04]  /*7070*/  @!P1 LDGSTS.E.BYPASS.LTC128B.128 [R225+0x5800], desc[UR22][R2.64] ;  /* 0x0580000002e19fae */ /* 0x0007e8000b901d56 */
[----:B------:R-:W-:Y:S04]  /*7080*/  LDSM.16.M88.4 R20, [R215] ;  /* 0x00000000d714783b */ /* 0x000fe80000000200 */
[----:B------:R-:W4:Y:S04]  /*7090*/  LDSM.16.M88.4 R40, [R212+0x2000] ;  /* 0x00200000d428783b */ /* 0x000f280000000200 */
[----:B------:R-:W5:Y:S04]  /*70a0*/  LDSM.16.M88.4 R32, [R212+0x2800] ;  /* 0x00280000d420783b */ /* 0x000f680000000200 */
[----:B------:R-:W3:Y:S04]  /*70b0*/  LDSM.16.M88.4 R84, [R212+0x2c00] ;  /* 0x002c0000d454783b */ /* 0x000ee80000000200 */
[----:B------:R-:W3:Y:S04]  /*70c0*/  LDSM.16.M88.4 R16, [R215+0x1000] ;  /* 0x00100000d710783b */ /* 0x000ee80000000200 */
[----:B------:R-:W3:Y:S04]  /*70d0*/  LDSM.16.M88.4 R72, [R212+0x3400] ;  /* 0x00340000d448783b */ /* 0x000ee80000000200 */
[----:B------:R-:W3:Y:S04]  /*70e0*/  LDSM.16.M88.4 R80, [R212+0x3000] ;  /* 0x00300000d450783b */ /* 0x000ee80000000200 */
[----:B-1----:R-:W-:Y:S04]  /*70f0*/  LDSM.16.M88.4 R12, [R216] ;  /* 0x00000000d80c783b */ /* 0x002fe80000000200 */
[----:B------:R-:W1:Y:S04]  /*7100*/  LDSM.16.M88.4 R28, [R217] ;  /* 0x00000000d91c783b */ /* 0x000e680000000200 */
[----:B------:R-:W1:Y:S04]  /*7110*/  LDSM.16.M88.4 R44, [R223] ;  /* 0x00000000df2c783b */ /* 0x000e680000000200 */
[----:B------:R-:W1:Y:S04]  /*7120*/  LDSM.16.M88.4 R68, [R222] ;  /* 0x00000000de44783b */ /* 0x000e680000000200 */
[----:B--2---:R-:W2:Y:S01]  /*7130*/  LDSM.16.M88.4 R4, [R216+0x1000] ;  /* 0x00100000d804783b */ /* 0x004ea20000000200 */
[C---:B----4-:R-:W-:Y:S03]  /*7140*/  HMMA.16816.F32 R120, R20.reuse, R40, RZ ;  /* 0x000000281478723c */ /* 0x050fe600000018ff */
[----:B------:R-:W4:Y:S03]  /*7150*/  LDSM.16.M88.4 R108, [R220] ;  /* 0x00000000dc6c783b */ /* 0x000f260000000200 */
[C---:B-----5:R-:W-:Y:S01]  /*7160*/  HMMA.16816.F32 R100, R20.reuse, R32, RZ ;  /* 0x000000201464723c */ /* 0x060fe200000018ff */
[----:B------:R-:W5:Y:S04]  /*7170*/  LDSM.16.M88.4 R60, [R221] ;  /* 0x00000000dd3c783b */ /* 0x000f680000000200 */
[----:B------:R-:W5:Y:S01]  /*7180*/  LDSM.16.M88.4 R36, [R212+0x2400] ;  /* 0x00240000d424783b */ /* 0x000f620000000200 */
[----:B---3--:R-:W-:Y:S03]  /*7190*/  HMMA.16816.F32 R92, R20, R84, RZ ;  /* 0x00000054145c723c */ /* 0x008fe600000018ff */
[----:B------:R-:W3:Y:S03]  /*71a0*/  LDSM.16.M88.4 R24, [R224] ;  /* 0x00000000e018783b */ /* 0x000ee60000000200 */
[----:B------:R-:W-:Y:S01]  /*71b0*/  HMMA.16816.F32 R116, R16, R40, RZ ;  /* 0x000000281074723c */ /* 0x000fe200000018ff */
[----:B------:R-:W2:Y:S01]  /*71c0*/  S2R R2, SR_TID.X ;  /* 0x0000000000027919 */ /* 0x000ea20000002100 */
[----:B------:R-:W0:Y:S04]  /*71d0*/  LDGDEPBAR ;  /* 0x00000000000079af */ /* 0x000e280000000000 */
[C---:B------:R-:W-:Y:S06]  /*71e0*/  HMMA.16816.F32 R52, R20.reuse, R72, RZ ;  /* 0x000000481434723c */ /* 0x040fec00000018ff */
[----:B------:R-:W-:Y:S06]  /*71f0*/  HMMA.16816.F32 R64, R20, R80, RZ ;  /* 0x000000501440723c */ /* 0x000fec00000018ff */
[----:B------:R-:W-:Y:S06]  /*7200*/  HMMA.16816.F32 R48, R16, R72, RZ ;  /* 0x000000481030723c */ /* 0x000fec00000018ff */
[C---:B-1----:R-:W-:Y:S06]  /*7210*/  HMMA.16816.F32 R128, R12.reuse, R28, R120 ;  /* 0x0000001c0c80723c */ /* 0x042fec0000001878 */
[----:B------:R-:W-:Y:S01]  /*7220*/  HMMA.16816.F32 R120, R12, R44, R100 ;  /* 0x0000002c0c78723c */ /* 0x000fe20000001864 */
[----:B--2---:R-:W-:-:S05]  /*7230*/  IMAD.SHL.U32 R2, R2, 0x2, RZ ;  /* 0x0000000202027824 */ /* 0x004fca00078e00ff */
[----:B------:R-:W-:Y:S01]  /*7240*/  HMMA.16816.F32 R100, R12, R68, R92 ;  /* 0x000000440c64723c */ /* 0x000fe2000000185c */
[----:B------:R-:W-:-:S05]  /*7250*/  LOP3.LUT R2, R2, 0x6, RZ, 0xc0, !PT ;  /* 0x0000000602027812 */ /* 0x000fca00078ec0ff */
[----:B------:R-:W-:Y:S01]  /*7260*/  HMMA.16816.F32 R204, R4, R28, R116 ;  /* 0x0000001c04cc723c */ /* 0x000fe20000001874 */
[----:B------:R-:W-:-:S04]  /*7270*/  IMAD R0, R0, 0x80, R2 ;  /* 0x0000008000007824 */ /* 0x000fc800078e0202 */
[C---:B------:R-:W-:Y:S01]  /*7280*/  VIADD R3, R0.reuse, 0x71 ;  /* 0x0000007100037836 */ /* 0x040fe20000000000 */
[----:B----4-:R-:W-:Y:S01]  /*7290*/  HMMA.16816.F32 R92, R12, R108, R52 ;  /* 0x0000006c0c5c723c */ /* 0x010fe20000001834 */
[CC--:B------:R-:W-:Y:S01]  /*72a0*/  ISETP.GE.AND P4, PT, R0.reuse, R8.reuse, PT ;  /* 0x000000080000720c */ /* 0x0c0fe20003f86270 */
[C---:B------:R-:W-:Y:S01]  /*72b0*/  VIADD R28, R0.reuse, 0x60 ;  /* 0x00000060001c7836 */ /* 0x040fe20000000000 */
[C---:B------:R-:W-:Y:S01]  /*72c0*/  ISETP.GE.AND P2, PT, R0.reuse, R9, PT ;  /* 0x000000090000720c */ /* 0x040fe20003f46270 */
[----:B------:R-:W-:Y:S01]  /*72d0*/  VIADD R29, R0, 0x59 ;  /* 0x00000059001d7836 */ /* 0x000fe20000000000 */
[----:B------:R-:W-:Y:S01]  /*72e0*/  FSEL R128, R128, -INF , !P4 ;  /* 0xff80000080807808 */ /* 0x000fe20006000000 */
[----:B------:R-:W-:Y:S01]  /*72f0*/  HMMA.16816.F32 R56, R16, R80, RZ ;  /* 0x000000501038723c */ /* 0x000fe200000018ff */
[----:B------:R-:W-:Y:S01]  /*7300*/  FSEL R182, R130, -INF , !P2 ;  /* 0xff80000082b67808 */ /* 0x000fe20005000000 */
[----:B------:R-:W-:Y:S01]  /*7310*/  VIADD R2, R0, 0x78 ;  /* 0x0000007800027836 */ /* 0x000fe20000000000 */
[----:B------:R-:W-:-:S03]  /*7320*/  ISETP.GE.AND P5, PT, R3, R8, PT ;  /* 0x000000080300720c */ /* 0x000fc60003fa6270 */
[----:B-----5:R-:W-:Y:S01]  /*7330*/  HMMA.16816.F32 R116, R12, R60, R64 ;  /* 0x0000003c0c74723c */ /* 0x020fe20000001840 */
[----:B------:R-:W1:Y:S01]  /*7340*/  LDSM.16.M88.4 R64, [R212+0x3800] ;  /* 0x00380000d440783b */ /* 0x000e620000000200 */
[----:B------:R-:W-:-:S04]  /*7350*/  ISETP.GE.AND P6, PT, R2, R8, PT ;  /* 0x000000080200720c */ /* 0x000fc80003fc6270 */
[----:B------:R-:W-:Y:S06]  /*7360*/  HMMA.16816.F32 R52, R16, R42, RZ ;  /* 0x0000002a1034723c */ /* 0x000fec00000018ff */
[----:B------:R-:W-:Y:S06]  /*7370*/  HMMA.16816.F32 R112, R20, R36, RZ ;  /* 0x000000241470723c */ /* 0x000fec00000018ff */
[----:B------:R-:W-:Y:S06]  /*7380*/  HMMA.16816.F32 R248, R4, R108, R48 ;  /* 0x0000006c04f8723c */ /* 0x000fec0000001830 */
[----:B------:R-:W-:Y:S06]  /*7390*/  HMMA.16816.F32 R48, R20, R42, RZ ;  /* 0x0000002a1430723c */ /* 0x000fec00000018ff */
[C---:B------:R-:W-:Y:S06]  /*73a0*/  HMMA.16816.F32 R104, R16.reuse, R36, RZ ;  /* 0x000000241068723c */ /* 0x040fec00000018ff */
[-C--:B------:R-:W-:Y:S06]  /*73b0*/  HMMA.16816.F32 R40, R16, R38.reuse, RZ ;  /* 0x000000261028723c */ /* 0x080fec00000018ff */
[----:B------:R-:W-:Y:S06]  /*73c0*/  HMMA.16816.F32 R36, R20, R38, RZ ;  /* 0x000000261424723c */ /* 0x000fec00000018ff */
[----:B------:R-:W-:Y:S06]  /*73d0*/  HMMA.16816.F32 R96, R16, R32, RZ ;  /* 0x000000201060723c */ /* 0x000fec00000018ff */
[C---:B------:R-:W-:Y:S06]  /*73e0*/  HMMA.16816.F32 R236, R4.reuse, R60, R56 ;  /* 0x0000003c04ec723c */ /* 0x040fec0000001838 */
[----:B------:R-:W-:Y:S01]  /*73f0*/  HMMA.16816.F32 R184, R4, R30, R52 ;  /* 0x0000001e04b8723c */ /* 0x000fe20000001834 */
[----:B------:R-:W2:Y:S05]  /*7400*/  LDSM.16.M88.4 R52, [R219] ;  /* 0x00000000db34783b */ /* 0x000eaa0000000200 */
[-C--:B------:R-:W-:Y:S06]  /*7410*/  HMMA.16816.F32 R56, R16, R34.reuse, RZ ;  /* 0x000000221038723c */ /* 0x080fec00000018ff */
[----:B------:R-:W-:Y:S06]  /*7420*/  HMMA.16816.F32 R32, R20, R34, RZ ;  /* 0x000000221420723c */ /* 0x000fec00000018ff */
[-C--:B---3--:R-:W-:Y:S06]  /*7430*/  HMMA.16816.F32 R124, R12, R24.reuse, R112 ;  /* 0x000000180c7c723c */ /* 0x088fec0000001870 */
[----:B------:R-:W-:Y:S06]  /*7440*/  HMMA.16816.F32 R208, R4, R24, R104 ;  /* 0x0000001804d0723c */ /* 0x000fec0000001868 */
[----:B------:R-:W-:Y:S06]  /*7450*/  HMMA.16816.F32 R76, R16, R84, RZ ;  /* 0x00000054104c723c */ /* 0x000fec00000018ff */
[-C--:B------:R-:W-:Y:S06]  /*7460*/  HMMA.16816.F32 R176, R4, R26.reuse, R40 ;  /* 0x0000001a04b0723c */ /* 0x080fec0000001828 */
[----:B------:R-:W-:Y:S01]  /*7470*/  HMMA.16816.F32 R104, R12, R26, R36 ;  /* 0x0000001a0c68723c */ /* 0x000fe20000001824 */
[----:B------:R-:W-:-:S02]  /*7480*/  VIADD R43, R0, 0x21 ;  /* 0x00000021002b7836 */ /* 0x000fc40000000000 */
[C---:B------:R-:W-:Y:S02]  /*7490*/  VIADD R40, R0.reuse, 0x30 ;  /* 0x0000003000287836 */ /* 0x040fe40000000000 */
[C---:B------:R-:W-:Y:S01]  /*74a0*/  VIADD R42, R0.reuse, 0x28 ;  /* 0x00000028002a7836 */ /* 0x040fe20000000000 */
[----:B-1----:R-:W-:Y:S01]  /*74b0*/  HMMA.16816.F32 R24, R20, R64, RZ ;  /* 0x000000401418723c */ /* 0x002fe200000018ff */
[C---:B------:R-:W-:Y:S02]  /*74c0*/  VIADD R39, R0.reuse, 0x31 ;  /* 0x0000003100277836 */ /* 0x040fe40000000000 */
[C---:B------:R-:W-:Y:S02]  /*74d0*/  VIADD R36, R0.reuse, 0x40 ;  /* 0x0000004000247836 */ /* 0x040fe40000000000 */
[C---:B------:R-:W-:Y:S01]  /*74e0*/  VIADD R41, R0.reuse, 0x29 ;  /* 0x0000002900297836 */ /* 0x040fe20000000000 */
[----:B------:R-:W-:Y:S01]  /*74f0*/  HMMA.16816.F32 R228, R4, R44, R96 ;  /* 0x0000002c04e4723c */ /* 0x000fe20000001860 */
[----:B------:R-:W-:-:S02]  /*7500*/  VIADD R38, R0, 0x38 ;  /* 0x0000003800267836 */ /* 0x000fc40000000000 */
[----:B------:R-:W-:-:S03]  /*7510*/  VIADD R37, R0, 0x39 ;  /* 0x0000003900257836 */ /* 0x000fc60000000000 */
[----:B------:R-:W-:Y:S01]  /*7520*/  HMMA.16816.F32 R96, R12, R30, R48 ;  /* 0x0000001e0c60723c */ /* 0x000fe20000001830 */
[C---:B------:R-:W-:Y:S02]  /*7530*/  VIADD R44, R0.reuse, 0x20 ;  /* 0x00000020002c7836 */ /* 0x040fe40000000000 */
[----:B------:R-:W-:-:S03]  /*7540*/  VIADD R45, R0, 0x19 ;  /* 0x00000019002d7836 */ /* 0x000fc60000000000 */
[-C--:B------:R-:W-:Y:S01]  /*7550*/  HMMA.16816.F32 R172, R4, R46.reuse, R56 ;  /* 0x0000002e04ac723c */ /* 0x080fe20000001838 */
[C---:B------:R-:W-:Y:S01]  /*7560*/  VIADD R51, R0.reuse, 0x1 ;  /* 0x0000000100337836 */ /* 0x040fe20000000000 */
[----:B------:R-:W1:Y:S01]  /*7570*/  LDSM.16.M88.4 R56, [R212+0x3c00] ;  /* 0x003c0000d438783b */ /* 0x000e620000000200 */
[C---:B------:R-:W-:Y:S02]  /*7580*/  VIADD R48, R0.reuse, 0x10 ;  /* 0x0000001000307836 */ /* 0x040fe40000000000 */
[C---:B------:R-:W-:Y:S01]  /*7590*/  VIADD R31, R0.reuse, 0x51 ;  /* 0x00000051001f7836 */ /* 0x040fe20000000000 */
[----:B------:R-:W-:Y:S01]  /*75a0*/  HMMA.16816.F32 R112, R12, R46, R32 ;  /* 0x0000002e0c70723c */ /* 0x000fe20000001820 */
[CC--:B------:R-:W-:Y:S01]  /*75b0*/  ISETP.GE.AND P3, PT, R51.reuse, R8.reuse, PT ;  /* 0x000000083300720c */ /* 0x0c0fe20003f66270 */
[C---:B------:R-:W-:Y:S01]  /*75c0*/  VIADD R50, R0.reuse, 0x8 ;  /* 0x0000000800327836 */ /* 0x040fe20000000000 */
[-C--:B------:R-:W-:Y:S01]  /*75d0*/  ISETP.GE.AND P0, PT, R51, R9.reuse, PT ;  /* 0x000000093300720c */ /* 0x080fe20003f06270 */
[C---:B------:R-:W-:Y:S01]  /*75e0*/  VIADD R49, R0.reuse, 0x9 ;  /* 0x0000000900317836 */ /* 0x040fe20000000000 */
[----:B------:R-:W-:Y:S01]  /*75f0*/  FSEL R129, R129, -INF , !P3 ;  /* 0xff80000081817808 */ /* 0x000fe20005800000 */
[----:B------:R-:W-:Y:S01]  /*7600*/  HMMA.16816.F32 R232, R4, R68, R76 ;  /* 0x0000004404e8723c */ /* 0x000fe2000000184c */
[C---:B------:R-:W-:Y:S01]  /*7610*/  VIADD R47, R0.reuse, 0x11 ;  /* 0x00000011002f7836 */ /* 0x040fe20000000000 */
[----:B------:R-:W-:Y:S01]  /*7620*/  FSEL R188, R131, -INF , !P0 ;  /* 0xff80000083bc7808 */ /* 0x000fe20004000000 */
[----:B------:R-:W-:Y:S01]  /*7630*/  VIADD R35, R0, 0x41 ;  /* 0x0000004100237836 */ /* 0x000fe20000000000 */
[-C--:B------:R-:W-:Y:S01]  /*7640*/  ISETP.GE.AND P4, PT, R48, R8.reuse, PT ;  /* 0x000000083000720c */ /* 0x080fe20003f86270 */
[----:B------:R-:W-:Y:S01]  /*7650*/  VIADD R32, R0, 0x50 ;  /* 0x0000005000207836 */ /* 0x000fe20000000000 */
[CC--:B------:R-:W-:Y:S01]  /*7660*/  ISETP.GE.AND P3, PT, R47.reuse, R8.reuse, PT ;  /* 0x000000082f00720c */ /* 0x0c0fe20003f66270 */
[----:B--2---:R-:W-:Y:S01]  /*7670*/  HMMA.16816.F32 R76, R12, R52, R24 ;  /* 0x000000340c4c723c */ /* 0x004fe20000001818 */
[-C--:B------:R-:W-:Y:S01]  /*7680*/  ISETP.GE.AND P2, PT, R48, R9.reuse, PT ;  /* 0x000000093000720c */ /* 0x080fe20003f46270 */
[C---:B------:R-:W-:Y:S01]  /*7690*/  VIADD R46, R0.reuse, 0x18 ;  /* 0x00000018002e7836 */ /* 0x040fe20000000000 */
[-C--:B------:R-:W-:Y:S01]  /*76a0*/  ISETP.GE.AND P0, PT, R47, R9.reuse, PT ;  /* 0x000000092f00720c */ /* 0x080fe20003f06270 */
[----:B------:R-:W-:Y:S01]  /*76b0*/  VIADD R33, R0, 0x49 ;  /* 0x0000004900217836 */ /* 0x000fe20000000000 */
[----:B------:R-:W-:Y:S01]  /*76c0*/  FSEL R124, R124, -INF , !P4 ;  /* 0xff8000007c7c7808 */ /* 0x000fe20006000000 */
[C---:B------:R-:W-:Y:S01]  /*76d0*/  VIADD R34, R0.reuse, 0x48 ;  /* 0x0000004800227836 */ /* 0x040fe20000000000 */
[----:B------:R-:W-:Y:S01]  /*76e0*/  FSEL R125, R125, -INF , !P3 ;  /* 0xff8000007d7d7808 */ /* 0x000fe20005800000 */
[----:B------:R-:W-:Y:S01]  /*76f0*/  VIADD R27, R0, 0x61 ;  /* 0x00000061001b7836 */ /* 0x000fe20000000000 */
[----:B------:R-:W-:Y:S01]  /*7700*/  FSEL R183, R126, -INF , !P2 ;  /* 0xff8000007eb77808 */ /* 0x000fe20005000000 */
[C---:B------:R-:W-:Y:S01]  /*7710*/  VIADD R30, R0.reuse, 0x58 ;  /* 0x00000058001e7836 */ /* 0x040fe20000000000 */
[----:B------:R-:W-:Y:S01]  /*7720*/  FSEL R189, R127, -INF , !P0 ;  /* 0xff8000007fbd7808 */ /* 0x000fe20004000000 */
[----:B------:R-:W-:Y:S01]  /*7730*/  VIADD R24, R0, 0x70 ;  /* 0x0000007000187836 */ /* 0x000fe20000000000 */
[-C--:B------:R-:W-:Y:S01]  /*7740*/  ISETP.GE.AND P4, PT, R44, R8.reuse, PT ;  /* 0x000000082c00720c */ /* 0x080fe20003f86270 */
[C---:B------:R-:W-:Y:S01]  /*7750*/  VIADD R26, R0.reuse, 0x68 ;  /* 0x00000068001a7836 */ /* 0x040fe20000000000 */
[----:B------:R-:W-:Y:S01]  /*7760*/  ISETP.GE.AND P3, PT, R43, R8, PT ;  /* 0x000000082b00720c */ /* 0x000fe20003f66270 */
[----:B------:R-:W-:Y:S01]  /*7770*/  VIADD R25, R0, 0x69 ;  /* 0x0000006900197836 */ /* 0x000fe20000000000 */
[----:B------:R-:W-:-:S02]  /*7780*/  ISETP.GE.AND P2, PT, R44, R9, PT ;  /* 0x000000092c00720c */ /* 0x000fc40003f46270 */
[----:B------:R-:W-:Y:S02]  /*7790*/  ISETP.GE.AND P0, PT, R43, R9, PT ;  /* 0x000000092b00720c */ /* 0x000fe40003f06270 */
[----:B------:R-:W-:Y:S02]  /*77a0*/  FSEL R120, R120, -INF , !P4 ;  /* 0xff80000078787808 */ /* 0x000fe40006000000 */
[----:B------:R-:W-:Y:S02]  /*77b0*/  FSEL R121, R121, -INF , !P3 ;  /* 0xff80000079797808 */ /* 0x000fe40005800000 */
[----:B------:R-:W-:Y:S02]  /*77c0*/  FSEL R190, R122, -INF , !P2 ;  /* 0xff8000007abe7808 */ /* 0x000fe40005000000 */
[----:B------:R-:W-:Y:S02]  /*77d0*/  FSEL R191, R123, -INF , !P0 ;  /* 0xff8000007bbf7808 */ /* 0x000fe40004000000 */
[----:B------:R-:W-:-:S02]  /*77e0*/  ISETP.GE.AND P4, PT, R40, R8, PT ;  /* 0x000000082800720c */ /* 0x000fc40003f86270 */
[C---:B------:R-:W-:Y:S02]  /*77f0*/  ISETP.GE.AND P3, PT, R39.reuse, R8, PT ;  /* 0x000000082700720c */ /* 0x040fe40003f66270 */
[-C--:B------:R-:W-:Y:S02]  /*7800*/  ISETP.GE.AND P2, PT, R40, R9.reuse, PT ;  /* 0x000000092800720c */ /* 0x080fe40003f46270 */
[----:B------:R-:W-:Y:S02]  /*7810*/  ISETP.GE.AND P0, PT, R39, R9, PT ;  /* 0x000000092700720c */ /* 0x000fe40003f06270 */
[----:B------:R-:W-:Y:S02]  /*7820*/  FSEL R122, R100, -INF , !P4 ;  /* 0xff800000647a7808 */ /* 0x000fe40006000000 */
[----:B------:R-:W-:Y:S02]  /*7830*/  FSEL R123, R101, -INF , !P3 ;  /* 0xff800000657b7808 */ /* 0x000fe40005800000 */
[----:B------:R-:W-:-:S02]  /*7840*/  FSEL R193, R102, -INF , !P2 ;  /* 0xff80000066c17808 */ /* 0x000fc40005000000 */
[----:B------:R-:W-:Y:S02]  /*7850*/  FSEL R194, R103, -INF , !P0 ;  /* 0xff80000067c27808 */ /* 0x000fe40004000000 */
[CC--:B------:R-:W-:Y:S01]  /*7860*/  ISETP.GE.AND P4, PT, R36.reuse, R8.reuse, PT ;  /* 0x000000082400720c */ /* 0x0c0fe20003f86270 */
[-C--:B------:R-:W-:Y:S01]  /*7870*/  HMMA.16816.F32 R100, R20, R82.reuse, RZ ;  /* 0x000000521464723c */ /* 0x080fe200000018ff */
[C---:B------:R-:W-:Y:S02]  /*7880*/  ISETP.GE.AND P3, PT, R35.reuse, R8, PT ;  /* 0x000000082300720c */ /* 0x040fe40003f66270 */
[-C--:B------:R-:W-:Y:S02]  /*7890*/  ISETP.GE.AND P2, PT, R36, R9.reuse, PT ;  /* 0x000000092400720c */ /* 0x080fe40003f46270 */
[----:B------:R-:W-:Y:S01]  /*78a0*/  ISETP.GE.AND P0, PT, R35, R9, PT ;  /* 0x000000092300720c */ /* 0x000fe20003f06270 */
[----:B------:R-:W-:Y:S01]  /*78b0*/  HMMA.16816.F32 R80, R16, R82, RZ ;  /* 0x000000521050723c */ /* 0x000fe200000018ff */
[----:B------:R-:W-:-:S02]  /*78c0*/  FSEL R126, R116, -INF , !P4 ;  /* 0xff800000747e7808 */ /* 0x000fc40006000000 */
[----:B------:R-:W-:Y:S02]  /*78d0*/  FSEL R127, R117, -INF , !P3 ;  /* 0xff800000757f7808 */ /* 0x000fe40005800000 */
[----:B------:R-:W-:Y:S02]  /*78e0*/  FSEL R195, R118, -INF , !P2 ;  /* 0xff80000076c37808 */ /* 0x000fe40005000000 */
[----:B------:R-:W-:Y:S02]  /*78f0*/  FSEL R196, R119, -INF , !P0 ;  /* 0xff80000077c47808 */ /* 0x000fe40004000000 */
[CC--:B------:R-:W-:Y:S01]  /*7900*/  ISETP.GE.AND P4, PT, R32.reuse, R8.reuse, PT ;  /* 0x000000082000720c */ /* 0x0c0fe20003f86270 */
[----:B-1----:R-:W-:Y:S01]  /*7910*/  HMMA.16816.F32 R116, R20, R56, RZ ;  /* 0x000000381474723c */ /* 0x002fe200000018ff */
[----:B------:R-:W-:Y:S02]  /*7920*/  ISETP.GE.AND P3, PT, R31, R8, PT ;  /* 0x000000081f00720c */ /* 0x000fe40003f66270 */
[----:B------:R-:W-:-:S02]  /*7930*/  ISETP.GE.AND P2, PT, R32, R9, PT ;  /* 0x000000092000720c */ /* 0x000fc40003f46270 */
[----:B------:R-:W-:Y:S02]  /*7940*/  ISETP.GE.AND P0, PT, R31, R9, PT ;  /* 0x000000091f00720c */ /* 0x000fe40003f06270 */
[----:B------:R-:W-:Y:S01]  /*7950*/  FSEL R131, R92, -INF , !P4 ;  /* 0xff8000005c837808 */ /* 0x000fe20006000000 */
[-C--:B------:R-:W-:Y:S01]  /*7960*/  HMMA.16816.F32 R100, R12, R62.reuse, R100 ;  /* 0x0000003e0c64723c */ /* 0x080fe20000001864 */
[----:B------:R-:W-:Y:S02]  /*7970*/  FSEL R130, R93, -INF , !P3 ;  /* 0xff8000005d827808 */ /* 0x000fe40005800000 */
[----:B------:R-:W-:Y:S02]  /*7980*/  FSEL R198, R94, -INF , !P2 ;  /* 0xff8000005ec67808 */ /* 0x000fe40005000000 */
[----:B------:R-:W-:Y:S01]  /*7990*/  FSEL R201, R95, -INF , !P0 ;  /* 0xff8000005fc97808 */ /* 0x000fe20004000000 */
[----:B------:R-:W-:Y:S01]  /*79a0*/  HMMA.16816.F32 R60, R4, R62, R80 ;  /* 0x0000003e043c723c */ /* 0x000fe20000001850 */
[----:B------:R-:W-:-:S02]  /*79b0*/  ISETP.GE.AND P4, PT, R28, R8, PT ;  /* 0x000000081c00720c */ /* 0x000fc40003f86270 */
[C---:B------:R-:W-:Y:S02]  /*79c0*/  ISETP.GE.AND P3, PT, R27.reuse, R8, PT ;  /* 0x000000081b00720c */ /* 0x040fe40003f66270 */
[-C--:B------:R-:W-:Y:S01]  /*79d0*/  ISETP.GE.AND P2, PT, R28, R9.reuse, PT ;  /* 0x000000091c00720c */ /* 0x080fe20003f46270 */
[-C--:B------:R-:W-:Y:S01]  /*79e0*/  HMMA.16816.F32 R92, R20, R86.reuse, RZ ;  /* 0x00000056145c723c */ /* 0x080fe200000018ff */
[----:B------:R-:W-:Y:S02]  /*79f0*/  ISETP.GE.AND P0, PT, R27, R9, PT ;  /* 0x000000091b00720c */ /* 0x000fe40003f06270 */
[----:B------:R-:W-:Y:S02]  /*7a00*/  FSEL R132, R76, -INF , !P4 ;  /* 0xff8000004c847808 */ /* 0x000fe40006000000 */
[----:B------:R-:W-:Y:S01]  /*7a10*/  FSEL R133, R77, -INF , !P3 ;  /* 0xff8000004d857808 */ /* 0x000fe20005800000 */
[----:B------:R-:W-:Y:S01]  /*7a20*/  HMMA.16816.F32 R84, R16, R86, RZ ;  /* 0x000000561054723c */ /* 0x000fe200000018ff */
[----:B------:R-:W-:-:S02]  /*7a30*/  FSEL R202, R78, -INF , !P2 ;  /* 0xff8000004eca7808 */ /* 0x000fc40005000000 */
[----:B------:R-:W-:Y:S02]  /*7a40*/  FSEL R203, R79, -INF , !P0 ;  /* 0xff8000004fcb7808 */ /* 0x000fe40004000000 */
[----:B------:R-:W1:Y:S01]  /*7a50*/  LDSM.16.M88.4 R76, [R218] ;  /* 0x00000000da4c783b */ /* 0x000e620000000200 */
[----:B------:R-:W-:Y:S01]  /*7a60*/  ISETP.GE.AND P4, PT, R50, R8, PT ;  /* 0x000000083200720c */ /* 0x000fe20003f86270 */
[----:B------:R-:W-:-:S04]  /*7a70*/  DEPBAR.LE SB0, 0x0 ;  /* 0x000080000000791a */ /* 0x000fc80000000000 */
[----:B------:R-:W-:Y:S01]  /*7a80*/  BAR.SYNC.DEFER_BLOCKING 0x0 ;  /* 0x0000000000007b1d */ /* 0x000fe20000010000 */
[C---:B------:R-:W-:Y:S02]  /*7a90*/  ISETP.GE.AND P3, PT, R49.reuse, R8, PT ;  /* 0x000000083100720c */ /* 0x040fe40003f66270 */
[-C--:B------:R-:W-:Y:S02]  /*7aa0*/  ISETP.GE.AND P2, PT, R50, R9.reuse, PT ;  /* 0x000000093200720c */ /* 0x080fe40003f46270 */
[----:B------:R-:W-:Y:S02]  /*7ab0*/  ISETP.GE.AND P0, PT, R49, R9, PT ;  /* 0x000000093100720c */ /* 0x000fe40003f06270 */
[----:B------:R-:W-:Y:S01]  /*7ac0*/  FSEL R68, R96, -INF , !P4 ;  /* 0xff80000060447808 */ /* 0x000fe20006000000 */
[----:B------:R-:W-:Y:S01]  /*7ad0*/  HMMA.16816.F32 R92, R12, R70, R92 ;  /* 0x000000460c5c723c */ /* 0x000fe2000000185c */
[----:B------:R-:W-:Y:S02]  /*7ae0*/  FSEL R69, R97, -INF , !P3 ;  /* 0xff80000061457808 */ /* 0x000fe40005800000 */
[----:B------:R-:W-:-:S02]  /*7af0*/  FSEL R139, R98, -INF , !P2 ;  /* 0xff800000628b7808 */ /* 0x000fc40005000000 */
[----:B------:R-:W-:Y:S01]  /*7b00*/  FSEL R135, R99, -INF , !P0 ;  /* 0xff80000063877808 */ /* 0x000fe20004000000 */
[----:B------:R-:W-:Y:S01]  /*7b10*/  HMMA.16816.F32 R84, R4, R70, R84 ;  /* 0x000000460454723c */ /* 0x000fe20000001854 */
[CC--:B------:R-:W-:Y:S02]  /*7b20*/  ISETP.GE.AND P4, PT, R46.reuse, R8.reuse, PT ;  /* 0x000000082e00720c */ /* 0x0c0fe40003f86270 */
[C---:B------:R-:W-:Y:S02]  /*7b30*/  ISETP.GE.AND P3, PT, R45.reuse, R8, PT ;  /* 0x000000082d00720c */ /* 0x040fe40003f66270 */
[-C--:B------:R-:W-:Y:S01]  /*7b40*/  ISETP.GE.AND P2, PT, R46, R9.reuse, PT ;  /* 0x000000092e00720c */ /* 0x080fe20003f46270 */
[----:B------:R-:W-:Y:S01]  /*7b50*/  HMMA.16816.F32 R96, R20, R74, RZ ;  /* 0x0000004a1460723c */ /* 0x000fe200000018ff */
[----:B------:R-:W-:Y:S02]  /*7b60*/  ISETP.GE.AND P0, PT, R45, R9, PT ;  /* 0x000000092d00720c */ /* 0x000fe40003f06270 */
[----:B------:R-:W-:-:S02]  /*7b70*/  FSEL R89, R104, -INF , !P4 ;  /* 0xff80000068597808 */ /* 0x000fc40006000000 */
[----:B------:R-:W-:Y:S01]  /*7b80*/  FSEL R90, R105, -INF , !P3 ;  /* 0xff800000695a7808 */ /* 0x000fe20005800000 */
[----:B------:R-:W-:Y:S01]  /*7b90*/  HMMA.16816.F32 R72, R16, R74, RZ ;  /* 0x0000004a1048723c */ /* 0x000fe200000018ff */
[----:B------:R-:W-:Y:S02]  /*7ba0*/  FSEL R134, R106, -INF , !P2 ;  /* 0xff8000006a867808 */ /* 0x000fe40005000000 */
[----:B------:R-:W-:Y:S02]  /*7bb0*/  FSEL R180, R107, -INF , !P0 ;  /* 0xff8000006bb47808 */ /* 0x000fe40004000000 */
[CC--:B------:R-:W-:Y:S01]  /*7bc0*/  ISETP.GE.AND P4, PT, R42.reuse, R8.reuse, PT ;  /* 0x000000082a00720c */ /* 0x0c0fe20003f86270 */
[----:B------:R-:W-:Y:S01]  /*7bd0*/  HMMA.16816.F32 R104, R20, R66, RZ ;  /* 0x000000421468723c */ /* 0x000fe200000018ff */
[----:B------:R-:W-:Y:S02]  /*7be0*/  ISETP.GE.AND P3, PT, R41, R8, PT ;  /* 0x000000082900720c */ /* 0x000fe40003f66270 */
[----:B------:R-:W-:-:S02]  /*7bf0*/  ISETP.GE.AND P2, PT, R42, R9, PT ;  /* 0x000000092a00720c */ /* 0x000fc40003f46270 */
[----:B------:R-:W-:Y:S01]  /*7c00*/  ISETP.GE.AND P0, PT, R41, R9, PT ;  /* 0x000000092900720c */ /* 0x000fe20003f06270 */
[----:B------:R-:W-:Y:S01]  /*7c10*/  HMMA.16816.F32 R20, R20, R58, RZ ;  /* 0x0000003a1414723c */ /* 0x000fe200000018ff */
[----:B------:R-:W-:Y:S02]  /*7c20*/  FSEL R91, R112, -INF , !P4 ;  /* 0xff800000705b7808 */ /* 0x000fe40006000000 */
[----:B------:R-:W-:Y:S02]  /*7c30*/  FSEL R108, R113, -INF , !P3 ;  /* 0xff800000716c7808 */ /* 0x000fe40005800000 */
[----:B------:R-:W-:Y:S01]  /*7c40*/  FSEL R114, R114, -INF , !P2 ;  /* 0xff80000072727808 */ /* 0x000fe20005000000 */
[----:B------:R-:W-:Y:S01]  /*7c50*/  HMMA.16816.F32 R96, R12, R110, R96 ;  /* 0x0000006e0c60723c */ /* 0x000fe20000001860 */
[----:B------:R-:W-:Y:S02]  /*7c60*/  FSEL R115, R115, -INF , !P0 ;  /* 0xff80000073737808 */ /* 0x000fe40004000000 */
[----:B------:R-:W-:-:S02]  /*7c70*/  ISETP.GE.AND P4, PT, R38, R8, PT ;  /* 0x000000082600720c */ /* 0x000fc40003f86270 */
[C---:B------:R-:W-:Y:S01]  /*7c80*/  ISETP.GE.AND P3, PT, R37.reuse, R8, PT ;  /* 0x000000082500720c */ /* 0x040fe20003f66270 */
[----:B------:R-:W-:Y:S01]  /*7c90*/  HMMA.16816.F32 R72, R4, R110, R72 ;  /* 0x0000006e0448723c */ /* 0x000fe20000001848 */
[-C--:B------:R-:W-:Y:S02]  /*7ca0*/  ISETP.GE.AND P2, PT, R38, R9.reuse, PT ;  /* 0x000000092600720c */ /* 0x080fe40003f46270 */
[----:B------:R-:W-:Y:S02]  /*7cb0*/  ISETP.GE.AND P0, PT, R37, R9, PT ;  /* 0x000000092500720c */ /* 0x000fe40003f06270 */
[----:B------:R-:W-:Y:S01]  /*7cc0*/  FSEL R109, R92, -INF , !P4 ;  /* 0xff8000005c6d7808 */ /* 0x000fe20006000000 */
[----:B------:R-:W-:Y:S01]  /*7cd0*/  HMMA.16816.F32 R104, R12, R54, R104 ;  /* 0x000000360c68723c */ /* 0x000fe20000001868 */
[----:B------:R-:W-:Y:S02]  /*7ce0*/  FSEL R112, R93, -INF , !P3 ;  /* 0xff8000005d707808 */ /* 0x000fe40005800000 */
[----:B------:R-:W-:-:S02]  /*7cf0*/  FSEL R113, R94, -INF , !P2 ;  /* 0xff8000005e717808 */ /* 0x000fc40005000000 */
[----:B------:R-:W-:Y:S02]  /*7d00*/  FSEL R181, R95, -INF , !P0 ;  /* 0xff8000005fb57808 */ /* 0x000fe40004000000 */
[C---:B-1----:R-:W-:Y:S01]  /*7d10*/  HMMA.16816.F32 R92, R12.reuse, R76, R116 ;  /* 0x0000004c0c5c723c */ /* 0x042fe20000001874 */
[C---:B------:R-:W-:Y:S02]  /*7d20*/  ISETP.GE.AND P3, PT, R33.reuse, R8, PT ;  /* 0x000000082100720c */ /* 0x040fe40003f66270 */
[-C--:B------:R-:W-:Y:S02]  /*7d30*/  ISETP.GE.AND P0, PT, R33, R9.reuse, PT ;  /* 0x000000092100720c */ /* 0x080fe40003f06270 */
[----:B------:R-:W-:Y:S01]  /*7d40*/  ISETP.GE.AND P2, PT, R34, R9, PT ;  /* 0x000000092200720c */ /* 0x000fe20003f46270 */
[----:B------:R-:W-:Y:S01]  /*7d50*/  HMMA.16816.F32 R12, R12, R78, R20 ;  /* 0x0000004e0c0c723c */ /* 0x000fe20000001814 */
[----:B------:R-:W-:Y:S02]  /*7d60*/  FSEL R101, R101, -INF , !P3 ;  /* 0xff80000065657808 */ /* 0x000fe40005800000 */
[----:B------:R-:W-:-:S02]  /*7d70*/  FSEL R103, R103, -INF , !P0 ;  /* 0xff80000067677808 */ /* 0x000fc40004000000 */
[C---:B------:R-:W-:Y:S02]  /*7d80*/  ISETP.GE.AND P3, PT, R29.reuse, R8, PT ;  /* 0x000000081d00720c */ /* 0x040fe40003f66270 */
[-C--:B------:R-:W-:Y:S02]  /*7d90*/  ISETP.GE.AND P0, PT, R29, R9.reuse, PT ;  /* 0x000000091d00720c */ /* 0x080fe40003f06270 */
[----:B------:R-:W-:Y:S02]  /*7da0*/  FSEL R102, R102, -INF , !P2 ;  /* 0xff80000066667808 */ /* 0x000fe40005000000 */
[----:B------:R-:W-:Y:S02]  /*7db0*/  ISETP.GE.AND P2, PT, R30, R9, PT ;  /* 0x000000091e00720c */ /* 0x000fe40003f46270 */
[----:B------:R-:W-:Y:S02]  /*7dc0*/  FSEL R97, R97, -INF , !P3 ;  /* 0xff80000061617808 */ /* 0x000fe40005800000 */
[----:B------:R-:W-:-:S02]  /*7dd0*/  FSEL R99, R99, -INF , !P0 ;  /* 0xff80000063637808 */ /* 0x000fc40004000000 */
[-C--:B------:R-:W-:Y:S02]  /*7de0*/  ISETP.GE.AND P3, PT, R24, R8.reuse, PT ;  /* 0x000000081800720c */ /* 0x080fe40003f66270 */
[-C--:B------:R-:W-:Y:S02]  /*7df0*/  ISETP.GE.AND P4, PT, R34, R8.reuse, PT ;  /* 0x000000082200720c */ /* 0x080fe40003f86270 */
[----:B------:R-:W-:Y:S02]  /*7e00*/  ISETP.GE.AND P0, PT, R26, R8, PT ;  /* 0x000000081a00720c */ /* 0x000fe40003f06270 */
[----:B------:R-:W-:Y:S02]  /*7e10*/  FSEL R116, R98, -INF , !P2 ;  /* 0xff80000062747808 */ /* 0x000fe40005000000 */
[----:B------:R-:W-:Y:S02]  /*7e20*/  FSEL R98, R92, -INF , !P3 ;  /* 0xff8000005c627808 */ /* 0x000fe40005800000 */
[----:B------:R-:W-:-:S02]  /*7e30*/  FSEL R100, R100, -INF , !P4 ;  /* 0xff80000064647808 */ /* 0x000fc40006000000 */
[----:B------:R-:W-:Y:S02]  /*7e40*/  FSEL R92, R104, -INF , !P0 ;  /* 0xff800000685c7808 */ /* 0x000fe40004000000 */
[----:B------:R-:W-:Y:S02]  /*7e50*/  ISETP.GE.AND P4, PT, R30, R8, PT ;  /* 0x000000081e00720c */ /* 0x000fe40003f86270 */
[-C--:B------:R-:W-:Y:S02]  /*7e60*/  ISETP.GE.AND P0, PT, R3, R9.reuse, PT ;  /* 0x000000090300720c */ /* 0x080fe40003f06270 */
[----:B------:R-:W-:Y:S02]  /*7e70*/  FSEL R93, R93, -INF , !P5 ;  /* 0xff8000005d5d7808 */ /* 0x000fe40006800000 */
[----:B------:R-:W-:Y:S02]  /*7e80*/  FSEL R96, R96, -INF , !P4 ;  /* 0xff80000060607808 */ /* 0x000fe40006000000 */
[----:B------:R-:W-:-:S02]  /*7e90*/  ISETP.GE.AND P5, PT, R24, R9, PT ;  /* 0x000000091800720c */ /* 0x000fc40003fa6270 */
[----:B------:R-:W-:Y:S02]  /*7ea0*/  FSEL R226, R95, -INF , !P0 ;  /* 0xff8000005fe27808 */ /* 0x000fe40004000000 */
[CC--:B------:R-:W-:Y:S02]  /*7eb0*/  ISETP.GE.AND P4, PT, R0.reuse, R10.reuse, PT ;  /* 0x0000000a0000720c */ /* 0x0c0fe40003f86270 */
[C---:B------:R-:W-:Y:S01]  /*7ec0*/  ISETP.GE.AND P2, PT, R0.reuse, R11, PT ;  /* 0x0000000b0000720c */ /* 0x040fe20003f46270 */
[----:B------:R-:W-:Y:S01]  /*7ed0*/  VIADD R0, R0, 0x79 ;  /* 0x0000007900007836 */ /* 0x000fe20000000000 */
[----:B------:R-:W-:Y:S02]  /*7ee0*/  ISETP.GE.AND P0, PT, R51, R10, PT ;  /* 0x0000000a3300720c */ /* 0x000fe40003f06270 */
[----:B------:R-:W-:Y:S02]  /*7ef0*/  FSEL R117, R94, -INF , !P5 ;  /* 0xff8000005e757808 */ /* 0x000fe40006800000 */
[----:B------:R-:W-:-:S02]  /*7f00*/  FSEL R94, R204, -INF , !P4 ;  /* 0xff800000cc5e7808 */ /* 0x000fc40006000000 */
[----:B------:R-:W-:Y:S02]  /*7f10*/  FSEL R197, R206, -INF , !P2 ;  /* 0xff800000cec57808 */ /* 0x000fe40005000000 */
[----:B------:R-:W-:Y:S02]  /*7f20*/  FSEL R192, R205, -INF , !P0 ;  /* 0xff800000cdc07808 */ /* 0x000fe40004000000 */
[-C--:B------:R-:W-:Y:S02]  /*7f30*/  ISETP.GE.AND P4, PT, R51, R11.reuse, PT ;  /* 0x0000000b3300720c */ /* 0x080fe40003f86270 */
[C---:B------:R-:W-:Y:S02]  /*7f40*/  ISETP.GE.AND P2, PT, R50.reuse, R10, PT ;  /* 0x0000000a3200720c */ /* 0x040fe40003f46270 */
[----:B------:R-:W-:Y:S02]  /*7f50*/  ISETP.GE.AND P0, PT, R50, R11, PT ;  /* 0x0000000b3200720c */ /* 0x000fe40003f06270 */
[----:B------:R-:W-:-:S02]  /*7f60*/  FSEL R200, R207, -INF , !P4 ;  /* 0xff800000cfc87808 */ /* 0x000fc40006000000 */
[----:B------:R-:W-:Y:S02]  /*7f70*/  FSEL R184, R184, -INF , !P2 ;  /* 0xff800000b8b87808 */ /* 0x000fe40005000000 */
[----:B------:R-:W-:Y:S02]  /*7f80*/  FSEL R199, R186, -INF , !P0 ;  /* 0xff800000bac77808 */ /* 0x000fe40004000000 */
[CC--:B------:R-:W-:Y:S02]  /*7f90*/  ISETP.GE.AND P4, PT, R49.reuse, R10.reuse, PT ;  /* 0x0000000a3100720c */ /* 0x0c0fe40003f86270 */
[----:B------:R-:W-:Y:S02]  /*7fa0*/  ISETP.GE.AND P2, PT, R49, R11, PT ;  /* 0x0000000b3100720c */ /* 0x000fe40003f46270 */
[----:B------:R-:W-:Y:S02]  /*7fb0*/  ISETP.GE.AND P0, PT, R48, R10, PT ;  /* 0x0000000a3000720c */ /* 0x000fe40003f06270 */
        /* <DEDUP_REMOVED lines=18> */
[----:B------:R-:W-:Y:S01]  /*80e0*/  FSEL R179, R179, -INF , !P4 ;  /* 0xff800000b3b37808 */ /* 0x000fe20006000000 */
[----:B------:R-:W-:Y:S01]  /*80f0*/  HMMA.16816.F32 R44, R16, R64, RZ ;  /* 0x00000040102c723c */ /* 0x000fe200000018ff */
[----:B------:R-:W-:-:S02]  /*8100*/  FSEL R71, R228, -INF , !P2 ;  /* 0xff800000e4477808 */ /* 0x000fc40005000000 */
[----:B------:R-:W-:Y:S02]  /*8110*/  FSEL R230, R230, -INF , !P0 ;  /* 0xff800000e6e67808 */ /* 0x000fe40004000000 */
[CC--:B------:R-:W-:Y:S01]  /*8120*/  ISETP.GE.AND P4, PT, R43.reuse, R10.reuse, PT ;  /* 0x0000000a2b00720c */ /* 0x0c0fe20003f86270 */
[----:B------:R-:W-:Y:S01]  /*8130*/  HMMA.16816.F32 R64, R16, R66, RZ ;  /* 0x000000421040723c */ /* 0x000fe200000018ff */
[----:B------:R-:W-:Y:S02]  /*8140*/  ISETP.GE.AND P2, PT, R43, R11, PT ;  /* 0x0000000b2b00720c */ /* 0x000fe40003f46270 */
[----:B------:R-:W-:Y:S02]  /*8150*/  ISETP.GE.AND P0, PT, R42, R10, PT ;  /* 0x0000000a2a00720c */ /* 0x000fe40003f06270 */
[----:B------:R-:W-:Y:S02]  /*8160*/  FSEL R51, R229, -INF , !P4 ;  /* 0xff800000e5337808 */ /* 0x000fe40006000000 */
[----:B------:R-:W-:-:S02]  /*8170*/  FSEL R231, R231, -INF , !P2 ;  /* 0xff800000e7e77808 */ /* 0x000fc40005000000 */
[----:B------:R-:W-:Y:S02]  /*8180*/  FSEL R50, R172, -INF , !P0 ;  /* 0xff800000ac327808 */ /* 0x000fe40004000000 */
[-C--:B------:R-:W-:Y:S02]  /*8190*/  ISETP.GE.AND P4, PT, R42, R11.reuse, PT ;  /* 0x0000000b2a00720c */ /* 0x080fe40003f86270 */
[C---:B------:R-:W-:Y:S02]  /*81a0*/  ISETP.GE.AND P2, PT, R41.reuse, R10, PT ;  /* 0x0000000a2900720c */ /* 0x040fe40003f46270 */
[----:B------:R-:W-:Y:S02]  /*81b0*/  ISETP.GE.AND P0, PT, R41, R11, PT ;  /* 0x0000000b2900720c */ /* 0x000fe40003f06270 */
[----:B------:R-:W-:Y:S01]  /*81c0*/  FSEL R174, R174, -INF , !P4 ;  /* 0xff800000aeae7808 */ /* 0x000fe20006000000 */
[----:B------:R-:W-:Y:S01]  /*81d0*/  HMMA.16816.F32 R44, R4, R52, R44 ;  /* 0x00000034042c723c */ /* 0x000fe2000000182c */
[----:B------:R-:W-:-:S02]  /*81e0*/  FSEL R49, R173, -INF , !P2 ;  /* 0xff800000ad317808 */ /* 0x000fc40005000000 */
[----:B------:R-:W-:Y:S02]  /*81f0*/  FSEL R175, R175, -INF , !P0 ;  /* 0xff800000afaf7808 */ /* 0x000fe40004000000 */
[CC--:B------:R-:W-:Y:S01]  /*8200*/  ISETP.GE.AND P4, PT, R40.reuse, R10.reuse, PT ;  /* 0x0000000a2800720c */ /* 0x0c0fe20003f86270 */
[----:B------:R-:W-:Y:S01]  /*8210*/  HMMA.16816.F32 R64, R4, R54, R64 ;  /* 0x000000360440723c */ /* 0x000fe20000001840 */
        /* <DEDUP_REMOVED lines=8> */
[----:B------:R-:W-:Y:S02]  /*82a0*/  FSEL R235, R235, -INF , !P4 ;  /* 0xff800000ebeb7808 */ /* 0x000fe40006000000 */
[----:B------:R-:W-:-:S02]  /*82b0*/  FSEL R42, R84, -INF , !P2 ;  /* 0xff800000542a7808 */ /* 0x000fc40005000000 */
[----:B------:R-:W-:Y:S02]  /*82c0*/  FSEL R86, R86, -INF , !P0 ;  /* 0xff80000056567808 */ /* 0x000fe40004000000 */
[CC--:B------:R-:W-:Y:S02]  /*82d0*/  ISETP.GE.AND P4, PT, R37.reuse, R10.reuse, PT ;  /* 0x0000000a2500720c */ /* 0x0c0fe40003f86270 */
[----:B------:R-:W-:Y:S02]  /*82e0*/  ISETP.GE.AND P2, PT, R37, R11, PT ;  /* 0x0000000b2500720c */ /* 0x000fe40003f46270 */
[----:B------:R-:W-:Y:S02]  /*82f0*/  ISETP.GE.AND P0, PT, R36, R10, PT ;  /* 0x0000000a2400720c */ /* 0x000fe40003f06270 */
[----:B------:R-:W-:Y:S02]  /*8300*/  FSEL R41, R85, -INF , !P4 ;  /* 0xff80000055297808 */ /* 0x000fe40006000000 */
[----:B------:R-:W-:-:S02]  /*8310*/  FSEL R87, R87, -INF , !P2 ;  /* 0xff80000057577808 */ /* 0x000fc40005000000 */
[----:B------:R-:W-:Y:S02]  /*8320*/  FSEL R40, R236, -INF , !P0 ;  /* 0xff800000ec287808 */ /* 0x000fe40004000000 */
[-C--:B------:R-:W-:Y:S02]  /*8330*/  ISETP.GE.AND P4, PT, R36, R11.reuse, PT ;  /* 0x0000000b2400720c */ /* 0x080fe40003f86270 */
[C---:B------:R-:W-:Y:S01]  /*8340*/  ISETP.GE.AND P2, PT, R35.reuse, R10, PT ;  /* 0x0000000a2300720c */ /* 0x040fe20003f46270 */
[----:B------:R-:W-:Y:S01]  /*8350*/  HMMA.16816.F32 R36, R16, R56, RZ ;  /* 0x000000381024723c */ /* 0x000fe200000018ff */
        /* <DEDUP_REMOVED lines=13> */
[----:B------:R-:W-:Y:S01]  /*8430*/  HMMA.16816.F32 R32, R16, R58, RZ ;  /* 0x0000003a1020723c */ /* 0x000fe200000018ff */
[----:B------:R-:W-:Y:S02]  /*8440*/  FSEL R81, R63, -INF , !P4 ;  /* 0xff8000003f517808 */ /* 0x000fe40006000000 */
[----:B------:R-:W-:-:S02]  /*8450*/  FSEL R250, R250, -INF , !P0 ;  /* 0xff800000fafa7808 */ /* 0x000fc40004000000 */
[-C--:B------:R-:W-:Y:S01]  /*8460*/  ISETP.GE.AND P0, PT, R30, R10.reuse, PT ;  /* 0x0000000a1e00720c */ /* 0x080fe20003f06270 */
[----:B------:R-:W-:Y:S01]  /*8470*/  HMMA.16816.F32 R16, R4, R76, R36 ;  /* 0x0000004c0410723c */ /* 0x000fe20000001824 */
[----:B------:R-:W-:Y:S02]  /*8480*/  FSEL R248, R248, -INF , !P2 ;  /* 0xff800000f8f87808 */ /* 0x000fe40005000000 */
[C---:B------:R-:W-:Y:S02]  /*8490*/  ISETP.GE.AND P4, PT, R31.reuse, R10, PT ;  /* 0x0000000a1f00720c */ /* 0x040fe40003f86270 */
[-C--:B------:R-:W-:Y:S02]  /*84a0*/  ISETP.GE.AND P2, PT, R31, R11.reuse, PT ;  /* 0x0000000b1f00720c */ /* 0x080fe40003f46270 */
[----:B------:R-:W-:Y:S02]  /*84b0*/  FSEL R72, R72, -INF , !P0 ;  /* 0xff80000048487808 */ /* 0x000fe40004000000 */
[----:B------:R-:W-:-:S02]  /*84c0*/  ISETP.GE.AND P0, PT, R29, R11, PT ;  /* 0x0000000b1d00720c */ /* 0x000fc40003f06270 */
[----:B------:R-:W-:Y:S02]  /*84d0*/  FSEL R249, R249, -INF , !P4 ;  /* 0xff800000f9f97808 */ /* 0x000fe40006000000 */
[----:B------:R-:W-:Y:S02]  /*84e0*/  FSEL R251, R251, -INF , !P2 ;  /* 0xff800000fbfb7808 */ /* 0x000fe40005000000 */
[----:B------:R-:W-:Y:S02]  /*84f0*/  ISETP.GE.AND P4, PT, R30, R11, PT ;  /* 0x0000000b1e00720c */ /* 0x000fe40003f86270 */
[-C--:B------:R-:W-:Y:S01]  /*8500*/  ISETP.GE.AND P2, PT, R29, R10.reuse, PT ;  /* 0x0000000a1d00720c */ /* 0x080fe20003f46270 */
[----:B------:R-:W-:Y:S01]  /*8510*/  HMMA.16816.F32 R4, R4, R78, R32 ;  /* 0x0000004e0404723c */ /* 0x000fe20000001820 */
[----:B------:R-:W-:Y:S02]  /*8520*/  FSEL R83, R75, -INF , !P0 ;  /* 0xff8000004b537808 */ /* 0x000fe40004000000 */
[----:B------:R-:W-:-:S02]  /*8530*/  ISETP.GE.AND P0, PT, R27, R10, PT ;  /* 0x0000000a1b00720c */ /* 0x000fc40003f06270 */
[----:B------:R-:W-:Y:S02]  /*8540*/  FSEL R82, R74, -INF , !P4 ;  /* 0xff8000004a527808 */ /* 0x000fe40006000000 */
        /* <DEDUP_REMOVED lines=8> */
[----:B------:R-:W-:Y:S02]  /*85d0*/  ISETP.GE.AND P3, PT, R25, R8, PT ;  /* 0x000000081900720c */ /* 0x000fe40003f66270 */
[----:B------:R-:W-:Y:S02]  /*85e0*/  FSEL R75, R64, -INF , !P2 ;  /* 0xff800000404b7808 */ /* 0x000fe40005000000 */
[----:B------:R-:W-:-:S02]  /*85f0*/  ISETP.GE.AND P4, PT, R28, R10, PT ;  /* 0x0000000a1c00720c */ /* 0x000fc40003f86270 */
[----:B------:R-:W-:Y:S02]  /*8600*/  FSEL R64, R16, -INF , !P0 ;  /* 0xff80000010407808 */ /* 0x000fe40004000000 */
[----:B------:R-:W-:Y:S02]  /*8610*/  FSEL R28, R105, -INF , !P3 ;  /* 0xff800000691c7808 */ /* 0x000fe40005800000 */
[----:B------:R-:W-:Y:S02]  /*8620*/  ISETP.GE.AND P0, PT, R2, R10, PT ;  /* 0x0000000a0200720c */ /* 0x000fe40003f06270 */
[----:B------:R-:W-:Y:S02]  /*8630*/  ISETP.GE.AND P3, PT, R27, R11, PT ;  /* 0x0000000b1b00720c */ /* 0x000fe40003f66270 */
[----:B------:R-:W-:Y:S02]  /*8640*/  FSEL R79, R4, -INF , !P0 ;  /* 0xff800000044f7808 */ /* 0x000fe40004000000 */
[----:B------:R-:W-:-:S02]  /*8650*/  FSEL R54, R44, -INF , !P4 ;  /* 0xff8000002c367808 */ /* 0x000fc40006000000 */
[----:B------:R-:W-:Y:S02]  /*8660*/  FSEL R84, R47, -INF , !P3 ;  /* 0xff8000002f547808 */ /* 0x000fe40005800000 */
[----:B------:R-:W-:Y:S02]  /*8670*/  ISETP.GE.AND P0, PT, R2, R11, PT ;  /* 0x0000000b0200720c */ /* 0x000fe40003f06270 */
[----:B------:R-:W-:Y:S02]  /*8680*/  ISETP.GE.AND P4, PT, R26, R9, PT ;  /* 0x000000091a00720c */ /* 0x000fe40003f86270 */
[----:B------:R-:W-:Y:S02]  /*8690*/  ISETP.GE.AND P3, PT, R25, R10, PT ;  /* 0x0000000a1900720c */ /* 0x000fe40003f66270 */
[----:B------:R-:W-:Y:S02]  /*86a0*/  FSEL R176, R6, -INF , !P0 ;  /* 0xff80000006b07808 */ /* 0x000fe40004000000 */
[----:B------:R-:W-:-:S02]  /*86b0*/  FSEL R106, R106, -INF , !P4 ;  /* 0xff8000006a6a7808 */ /* 0x000fc40006000000 */
[----:B------:R-:W-:Y:S02]  /*86c0*/  FSEL R65, R65, -INF , !P3 ;  /* 0xff80000041417808 */ /* 0x000fe40005800000 */
[----:B------:R-:W-:Y:S02]  /*86d0*/  PLOP3.LUT P0, PT, PT, PT, UP0, 0x80, 0x0 ;  /* 0x000000000000781c */ /* 0x000fe40003f0f008 */
[C---:B------:R-:W-:Y:S02]  /*86e0*/  ISETP.GE.AND P4, PT, R25.reuse, R9, PT ;  /* 0x000000091900720c */ /* 0x040fe40003f86270 */
[-C--:B------:R-:W-:Y:S02]  /*86f0*/  ISETP.GE.AND P2, PT, R25, R11.reuse, PT ;  /* 0x0000000b1900720c */ /* 0x080fe40003f46270 */
        /* <DEDUP_REMOVED lines=10> */
[----:B------:R-:W-:Y:S02]  /*87a0*/  ISETP.GE.AND P5, PT, R0, R8, PT ;  /* 0x000000080000720c */ /* 0x000fe40003fa6270 */
[-C--:B------:R-:W-:Y:S02]  /*87b0*/  ISETP.GE.AND P4, PT, R2, R9.reuse, PT ;  /* 0x000000090200720c */ /* 0x080fe40003f86270 */
[C---:B------:R-:W-:Y:S02]  /*87c0*/  ISETP.GE.AND P3, PT, R0.reuse, R9, PT ;  /* 0x000000090000720c */ /* 0x040fe40003f66270 */
[----:B------:R-:W-:-:S02]  /*87d0*/  ISETP.GE.AND P2, PT, R0, R11, PT ;  /* 0x0000000b0000720c */ /* 0x000fc40003f46270 */
[----:B------:R-:W-:Y:S02]  /*87e0*/  FSEL R11, R12, -INF , !P6 ;  /* 0xff8000000c0b7808 */ /* 0x000fe40007000000 */
[----:B------:R-:W-:Y:S02]  /*87f0*/  FSEL R177, R7, -INF , !P2 ;  /* 0xff80000007b17808 */ /* 0x000fe40005000000 */
[----:B------:R-:W-:Y:S02]  /*8800*/  FSEL R16, R13, -INF , !P5 ;  /* 0xff8000000d107808 */ /* 0x000fe40006800000 */
[----:B------:R-:W-:Y:S02]  /*8810*/  FSEL R172, R14, -INF , !P4 ;  /* 0xff8000000eac7808 */ /* 0x000fe40006000000 */
[----:B------:R-:W-:Y:S01]  /*8820*/  FSEL R173, R15, -INF , !P3 ;  /* 0xff8000000fad7808 */ /* 0x000fe20005800000 */
[----:B------:R-:W-:Y:S06]  /*8830*/  @!P0 BRA `(.L_x_86) ;  /* 0x0000000000f88947 */ /* 0x000fec0003800000 */
[----:B------:R-:W2:Y:S04]  /*8840*/  LDL.64 R206, [R1+0x20] ;  /* 0x0000200001ce7983 */ /* 0x000ea80000100a00 */
[----:B------:R-:W3:Y:S01]  /*8850*/  LDL.64 R240, [R1+0x18] ;  /* 0x0000180001f07983 */ /* 0x000ee20000100a00 */
[----:B------:R-:W-:Y:S01]  /*8860*/  UIADD3 UR7, UR17, -0x3, URZ ;  /* 0xfffffffd11077890 */ /* 0x000fe2000fffe03f */
[----:B------:R-:W1:Y:S01]  /*8870*/  @!P1 LDC.64 R8, c[0x0][0x218] ;  /* 0x00008600ff089b82 */ /* 0x000e620000000a00 */
[----:B------:R-:W-:Y:S01]  /*8880*/  IMAD.U32 R5, RZ, RZ, UR10 ;  /* 0x0000000aff057e24 */ /* 0x000fe2000f8e00ff */
[----:B------:R4:W-:Y:S01]  /*8890*/  @P1 STS [R225+0x2000], RZ ;  /* 0x002000ffe1001388 */ /* 0x0009e20000000800 */
[----:B------:R-:W-:Y:S01]  /*88a0*/  USHF.R.S32.HI UR6, URZ, 0x1f, UR7 ;  /* 0x0000001f3f067899 */ /* 0x000fe20008011407 */
[----:B------:R-:W-:Y:S01]  /*88b0*/  IMAD.U32 R6, RZ, RZ, UR10 ;  /* 0x0000000aff067e24 */ /* 0x000fe2000f8e00ff */
[----:B------:R-:W-:Y:S01]  /*88c0*/  UIMAD.WIDE.U32 UR30, UR7, UR10, URZ ;  /* 0x0000000a071e72a5 */ /* 0x000fe2000f8e003f */
[----:B------:R-:W-:Y:S01]  /*88d0*/  IMAD.U32 R4, RZ, RZ, UR11 ;  /* 0x0000000bff047e24 */ /* 0x000fe2000f8e00ff */
[----:B------:R-:W-:Y:S01]  /*88e0*/  UIMAD UR6, UR6, UR10, URZ ;  /* 0x0000000a060672a4 */ /* 0x000fe2000f8e023f */
[----:B------:R-:W5:Y:S01]  /*88f0*/  @!P1 LDC.64 R12, c[0x0][0x218] ;  /* 0x00008600ff0c9b82 */ /* 0x000f620000000a00 */
[----:B------:R4:W-:Y:S01]  /*8900*/  @P1 STS [R225+0x2004], RZ ;  /* 0x002004ffe1001388 */ /* 0x0009e20000000800 */
[----:B------:R-:W-:Y:S01]  /*8910*/  BSSY B0, `(.L_x_87) ;  /* 0x000002f000007945 */ /* 0x000fe20003800000 */
[----:B------:R-:W-:Y:S01]  /*8920*/  UIMAD UR6, UR7, UR11, UR6 ;  /* 0x0000000b070672a4 */ /* 0x000fe2000f8e0206 */
[----:B------:R-:W-:Y:S01]  /*8930*/  IMAD.U32 R2, RZ, RZ, UR30 ;  /* 0x0000001eff027e24 */ /* 0x000fe2000f8e00ff */
[----:B------:R4:W-:Y:S01]  /*8940*/  @P1 STS.64 [R225+0x2008], RZ ;  /* 0x002008ffe1001388 */ /* 0x0009e20000000a00 */
[----:B------:R-:W-:Y:S01]  /*8950*/  IMAD.U32 R3, RZ, RZ, UR30 ;  /* 0x0000001eff037e24 */ /* 0x000fe2000f8e00ff */
[----:B------:R-:W-:Y:S01]  /*8960*/  UIADD3 UR6, UR31, UR6, URZ ;  /* 0x000000061f067290 */ /* 0x000fe2000fffe03f */
[----:B------:R-:W4:Y:S05]  /*8970*/  @!P1 LDC.64 R14, c[0x0][0x218] ;  /* 0x00008600ff0e9b82 */ /* 0x000f2a0000000a00 */
[----:B------:R-:W-:Y:S01]  /*8980*/  IMAD.U32 R0, RZ, RZ, UR6 ;  /* 0x00000006ff007e24 */ /* 0x000fe2000f8e00ff */
[----:B--2---:R-:W-:-:S04]  /*8990*/  LEA R2, P2, R2, R206, 0x7 ;  /* 0x000000ce02027211 */ /* 0x004fc800078438ff */
[----:B---3--:R-:W-:Y:S02]  /*89a0*/  LEA.HI.X R3, R3, R241, R0, 0x7, P2 ;  /* 0x000000f103037211 */ /* 0x008fe400010f3c00 */
[----:B------:R-:W-:Y:S02]  /*89b0*/  @!P1 LEA R5, P3, R5, R2, 0x6 ;  /* 0x0000000205059211 */ /* 0x000fe400078630ff */
[----:B------:R-:W-:Y:S02]  /*89c0*/  @!P1 IADD3 R0, P2, R2, UR26, RZ ;  /* 0x0000001a02009c10 */ /* 0x000fe4000ff5e0ff */
[----:B------:R-:W-:Y:S02]  /*89d0*/  @!P1 LEA.HI.X R10, R6, R3, R4, 0x6, P3 ;  /* 0x00000003060a9211 */ /* 0x000fe400018f3404 */
[----:B-1----:R-:W-:Y:S02]  /*89e0*/  @!P1 LEA R6, P3, R0, R8, 0x1 ;  /* 0x0000000800069211 */ /* 0x002fe400078608ff */
[----:B------:R-:W-:-:S02]  /*89f0*/  @!P1 IADD3.X R7, R3, UR25, RZ, P2, !PT ;  /* 0x0000001903079c10 */ /* 0x000fc400097fe4ff */
[----:B-----5:R-:W-:Y:S02]  /*8a00*/  @!P1 LEA R8, P4, R2, R12, 0x1 ;  /* 0x0000000c02089211 */ /* 0x020fe400078808ff */
[----:B------:R-:W-:Y:S02]  /*8a10*/  @!P1 LEA.HI.X R7, R0, R9, R7, 0x1, P3 ;  /* 0x0000000900079211 */ /* 0x000fe400018f0c07 */
[C---:B----4-:R-:W-:Y:S02]  /*8a20*/  @!P1 LEA R4, P2, R5.reuse, R14, 0x1 ;  /* 0x0000000e05049211 */ /* 0x050fe400078408ff */
[----:B------:R-:W-:Y:S02]  /*8a30*/  @!P1 LEA.HI.X R9, R2, R13, R3, 0x1, P4 ;  /* 0x0000000d02099211 */ /* 0x000fe400020f0c03 */
[----:B------:R-:W-:-:S03]  /*8a40*/  @!P1 LEA.HI.X R5, R5, R15, R10, 0x1, P2 ;  /* 0x0000000f05059211 */ /* 0x000fc600010f0c0a */
[----:B------:R-:W-:Y:S01]  /*8a50*/  @!PT LDS RZ, [RZ] ;  /* 0x00000000fffff984 */ /* 0x000fe20000000800 */
[----:B------:R-:W-:Y:S01]  /*8a60*/  @!PT LDS RZ, [RZ] ;  /* 0x00000000fffff984 */ /* 0x000fe20000000800 */
[----:B------:R-:W-:Y:S01]  /*8a70*/  @!PT LDS RZ, [RZ] ;  /* 0x00000000fffff984 */ /* 0x000fe20000000800 */
[----:B------:R1:W-:Y:S04]  /*8a80*/  @!P1 LDGSTS.E.BYPASS.LTC128B.128 [R225+0x2000], desc[UR22][R8.64] ;  /* 0x0200000008e19fae */ /* 0x0003e8000b901d56 */
[----:B------:R1:W-:Y:S04]  /*8a90*/  @P1 STS.128 [R225+0x2800], RZ ;  /* 0x002800ffe1001388 */ /* 0x0003e80000000c00 */
        /* <DEDUP_REMOVED lines=9> */
[----:B------:R1:W-:Y:S01]  /*8b30*/  @P1 STS.128 [R225+0x3800], RZ ;  /* 0x003800ffe1001388 */ /* 0x0003e20000000c00 */
[----:B------:R-:W-:Y:S05]  /*8b40*/  @P1 BRA `(.L_x_88) ;  /* 0x00000000002c1947 */ /* 0x000fea0003800000 */
[----:B------:R-:W-:Y:S01]  /*8b50*/  IMAD.U32 R0, RZ, RZ, UR10 ;  /* 0x0000000aff007e24 */ /* 0x000fe2000f8e00ff */
[----:B------:R-:W-:Y:S01]  /*8b60*/  UIMAD UR16, UR11, 0x60, URZ ;  /* 0x000000600b1078a4 */ /* 0x000fe2000f8e023f */
[----:B------:R-:W-:Y:S02]  /*8b70*/  ULDC.64 UR6, c[0x0][0x218] ;  /* 0x0000860000067ab9 */ /* 0x000fe40000000a00 */
[----:B------:R-:W-:-:S05]  /*8b80*/  IMAD.WIDE.U32 R2, R0, 0x60, R2 ;  /* 0x0000006000027825 */ /* 0x000fca00078e0002 */
[----:B------:R-:W-:Y:S02]  /*8b90*/  IADD3 R0, R3, UR16, RZ ;  /* 0x0000001003007c10 */ /* 0x000fe4000fffe0ff */
[----:B-1----:R-:W-:-:S04]  /*8ba0*/  LEA R4, P1, R2, UR6, 0x1 ;  /* 0x0000000602047c11 */ /* 0x002fc8000f8208ff */
[----:B------:R-:W-:-:S05]  /*8bb0*/  LEA.HI.X R5, R2, UR7, R0, 0x1, P1 ;  /* 0x0000000702057c11 */ /* 0x000fca00088f0c00 */
[----:B------:R-:W-:Y:S01]  /*8bc0*/  @!PT LDS RZ, [RZ] ;  /* 0x00000000fffff984 */ /* 0x000fe20000000800 */
[----:B------:R-:W-:Y:S01]  /*8bd0*/  @!PT LDS RZ, [RZ] ;  /* 0x00000000fffff984 */ /* 0x000fe20000000800 */
[----:B------:R-:W-:Y:S01]  /*8be0*/  @!PT LDS RZ, [RZ] ;  /* 0x00000000fffff984 */ /* 0x000fe20000000800 */
[----:B------:R2:W-:Y:S04]  /*8bf0*/  LDGSTS.E.BYPASS.LTC128B.128 [R225+0x3800], desc[UR22][R4.64] ;  /* 0x0380000004e17fae */ /* 0x0005e8000b901d56 */
.L_x_88:
[----:B------:R-:W-:Y:S05]  /*8c00*/  BSYNC B0 ;  /* 0x0000000000007941 */ /* 0x000fea0003800000 */
.L_x_87:
[----:B------:R-:W0:Y:S02]  /*8c10*/  LDGDEPBAR ;  /* 0x00000000000079af */ /* 0x000e240000000000 */
.L_x_86:
[----:B------:R-:W-:Y:S01]  /*8c20*/  FMNMX.FTZ R0, R138, R128, !PT ;  /* 0x000000808a007209 */ /* 0x000fe20007810000 */
[----:B------:R-:W-:-:S03]  /*8c30*/  @UP0 UIADD3 UR17, UR17, -0x3, URZ ;  /* 0xfffffffd11110890 */ /* 0x000fc6000fffe03f */
        /* <DEDUP_REMOVED lines=30> */
[----:B------:R-:W-:-:S05]  /*8e20*/  FMNMX.FTZ R0, R16, R0, !PT ;  /* 0x0000000010007209 */ /* 0x000fca0007810000 */
[----:B------:R-:W3:Y:S02]  /*8e30*/  SHFL.BFLY PT, R2, R0, 0x2, 0x1f ;  /* 0x0c401f0000027f89 */ /* 0x000ee400000e0000 */
[----:B---3--:R-:W-:-:S05]  /*8e40*/  FMNMX.FTZ R0, R0, R2, !PT ;  /* 0x0000000200007209 */ /* 0x008fca0007810000 */
[----:B------:R-:W3:Y:S02]  /*8e50*/  SHFL.BFLY PT, R2, R0, 0x1, 0x1f ;  /* 0x0c201f0000027f89 */ /* 0x000ee400000e0000 */
[----:B---3--:R-:W-:-:S04]  /*8e60*/  FMNMX.FTZ R70, R0, R2, !PT ;  /* 0x0000000200467209 */ /* 0x008fc80007810000 */
[C---:B------:R-:W-:Y:S01]  /*8e70*/  FSETP.NEU.FTZ.AND P4, PT, R70.reuse, -INF , PT ;  /* 0xff8000004600780b */ /* 0x040fe20003f9d000 */
[----:B------:R-:W-:-:S05]  /*8e80*/  FMUL.FTZ R0, R70, UR15 ;  /* 0x0000000f46007c20 */ /* 0x000fca0008410000 */
[----:B------:R-:W-:-:S05]  /*8e90*/  FSEL R0, R0, RZ, P4 ;  /* 0x000000ff00007208 */ /* 0x000fca0002000000 */
[--C-:B------:R-:W-:Y:S01]  /*8ea0*/  FFMA.FTZ R2, R128, UR15, -R0.reuse ;  /* 0x0000000f80027c23 */ /* 0x100fe20008010800 */
[----:B------:R-:W-:-:S03]  /*8eb0*/  FFMA.FTZ R3, R69, UR15, -R0 ;  /* 0x0000000f45037c23 */ /* 0x000fc60008010800 */
[----:B------:R3:W-:Y:S08]  /*8ec0*/  MUFU.EX2 R66, R2 ;  /* 0x0000000200427308 */ /* 0x0007f00000000800 */
[----:B-1----:R1:W-:Y:S01]  /*8ed0*/  MUFU.EX2 R7, R3 ;  /* 0x0000000300077308 */ /* 0x0023e20000000800 */
[----:B---3--:R-:W-:-:S07]  /*8ee0*/  FFMA.FTZ R2, R129, UR15, -R0 ;  /* 0x0000000f81027c23 */ /* 0x008fce0008010800 */
[----:B------:R3:W-:Y:S01]  /*8ef0*/  MUFU.EX2 R31, R2 ;  /* 0x00000002001f7308 */ /* 0x0007e20000000800 */
[----:B-1----:R-:W-:-:S07]  /*8f00*/  FFMA.FTZ R3, R124, UR15, -R0 ;  /* 0x0000000f7c037c23 */ /* 0x002fce0008010800 */
[----:B------:R1:W-:Y:S01]  /*8f10*/  MUFU.EX2 R33, R3 ;  /* 0x0000000300217308 */ /* 0x0003e20000000800 */
[----:B---3--:R-:W-:-:S07]  /*8f20*/  FFMA.FTZ R2, R68, UR15, -R0 ;  /* 0x0000000f44027c23 */ /* 0x008fce0008010800 */
[----:B------:R3:W-:Y:S01]  /*8f30*/  MUFU.EX2 R30, R2 ;  /* 0x00000002001e7308 */ /* 0x0007e20000000800 */
[----:B-1----:R-:W-:-:S07]  /*8f40*/  FFMA.FTZ R3, R125, UR15, -R0 ;  /* 0x0000000f7d037c23 */ /* 0x002fce0008010800 */
[----:B------:R1:W-:Y:S01]  /*8f50*/  MUFU.EX2 R32, R3 ;  /* 0x0000000300207308 */ /* 0x0003e20000000800 */
[----:B---3--:R-:W-:-:S04]  /*8f60*/  FMNMX.FTZ R2, R137, R182, !PT ;  /* 0x000000b689027209 */ /* 0x008fc80007810000 */
        /* <DEDUP_REMOVED lines=22> */
[----:B------:R-:W-:-:S04]  /*90d0*/  FMNMX.FTZ R2, R196, R2, !PT ;  /* 0x00000002c4027209 */ /* 0x000fc80007810000 */
[----:B------:R-:W-:Y:S01]  /*90e0*/  FMNMX.FTZ R2, R102, R2, !PT ;  /* 0x0000000266027209 */ /* 0x000fe20007810000 */
[----:B-1----:R-:W-:-:S03]  /*90f0*/  FFMA.FTZ R3, R121, UR15, -R0 ;  /* 0x0000000f79037c23 */ /* 0x002fc60008010800 */
[----:B------:R-:W-:Y:S01]  /*9100*/  FMNMX.FTZ R2, R103, R2, !PT ;  /* 0x0000000267027209 */ /* 0x000fe20007810000 */
[----:B------:R1:W3:Y:S03]  /*9110*/  MUFU.EX2 R57, R3 ;  /* 0x0000000300397308 */ /* 0x0002e60000000800 */
[----:B------:R-:W-:-:S04]  /*9120*/  FMNMX.FTZ R2, R198, R2, !PT ;  /* 0x00000002c6027209 */ /* 0x000fc80007810000 */
[----:B------:R-:W-:-:S04]  /*9130*/  FMNMX.FTZ R2, R201, R2, !PT ;  /* 0x00000002c9027209 */ /* 0x000fc80007810000 */
[----:B------:R-:W-:-:S04]  /*9140*/  FMNMX.FTZ R2, R116, R2, !PT ;  /* 0x0000000274027209 */ /* 0x000fc80007810000 */
[----:B------:R-:W-:Y:S01]  /*9150*/  FMNMX.FTZ R2, R99, R2, !PT ;  /* 0x0000000263027209 */ /* 0x000fe20007810000 */
[----:B-1----:R-:W-:Y:S01]  /*9160*/  FFMA.FTZ R3, R91, UR15, -R0 ;  /* 0x0000000f5b037c23 */ /* 0x002fe20008010800 */
[----:B---3--:R-:W-:Y:S02]  /*9170*/  MOV R91, R57 ;  /* 0x00000039005b7202 */ /* 0x008fe40000000f00 */
[----:B------:R-:W-:Y:S01]  /*9180*/  FMNMX.FTZ R2, R202, R2, !PT ;  /* 0x00000002ca027209 */ /* 0x000fe20007810000 */
[----:B------:R1:W3:Y:S03]  /*9190*/  MUFU.EX2 R58, R3 ;  /* 0x00000003003a7308 */ /* 0x0002e60000000800 */
        /* <DEDUP_REMOVED lines=8> */
[----:B------:R-:W-:-:S05]  /*9220*/  FMNMX.FTZ R2, R173, R2, !PT ;  /* 0x00000002ad027209 */ /* 0x000fca0007810000 */
[----:B--2---:R-:W2:Y:S01]  /*9230*/  SHFL.BFLY PT, R4, R2, 0x2, 0x1f ;  /* 0x0c401f0002047f89 */ /* 0x004ea200000e0000 */
[----:B-1----:R-:W-:-:S04]  /*9240*/  FFMA.FTZ R3, R122, UR15, -R0 ;  /* 0x0000000f7a037c23 */ /* 0x002fc80008010800 */
[----:B------:R1:W-:Y:S01]  /*9250*/  MUFU.EX2 R37, R3 ;  /* 0x0000000300257308 */ /* 0x0003e20000000800 */
[----:B--2---:R-:W-:Y:S01]  /*9260*/  FMNMX.FTZ R2, R2, R4, !PT ;  /* 0x0000000402027209 */ /* 0x004fe20007810000 */
[----:B-1----:R-:W-:-:S04]  /*9270*/  FFMA.FTZ R3, R123, UR15, -R0 ;  /* 0x0000000f7b037c23 */ /* 0x002fc80008010800 */
[----:B------:R-:W1:Y:S02]  /*9280*/  SHFL.BFLY PT, R4, R2, 0x1, 0x1f ;  /* 0x0c201f0002047f89 */ /* 0x000e6400000e0000 */
[----:B------:R2:W-:Y:S02]  /*9290*/  MUFU.EX2 R39, R3 ;  /* 0x0000000300277308 */ /* 0x0005e40000000800 */
[----:B--2---:R-:W-:-:S06]  /*92a0*/  FFMA.FTZ R3, R109, UR15, -R0 ;  /* 0x0000000f6d037c23 */ /* 0x004fcc0008010800 */
[----:B------:R2:W-:Y:S01]  /*92b0*/  MUFU.EX2 R59, R3 ;  /* 0x00000003003b7308 */ /* 0x0005e20000000800 */
[----:B-1----:R-:W-:Y:S01]  /*92c0*/  FMNMX.FTZ R68, R2, R4, !PT ;  /* 0x0000000402447209 */ /* 0x002fe20007810000 */
[----:B------:R-:W-:-:S03]  /*92d0*/  FFMA.FTZ R2, R11, UR15, -R0 ;  /* 0x0000000f0b027c23 */ /* 0x000fc60008010800 */
[----:B------:R-:W-:-:S03]  /*92e0*/  FSETP.NEU.FTZ.AND P3, PT, R68, -INF , PT ;  /* 0xff8000004400780b */ /* 0x000fc60003f7d000 */
[----:B------:R1:W-:Y:S01]  /*92f0*/  MUFU.EX2 R90, R2 ;  /* 0x00000002005a7308 */ /* 0x0003e20000000800 */
[----:B--2---:R-:W-:-:S07]  /*9300*/  FFMA.FTZ R3, R112, UR15, -R0 ;  /* 0x0000000f70037c23 */ /* 0x004fce0008010800 */
[----:B------:R2:W-:Y:S01]  /*9310*/  MUFU.EX2 R60, R3 ;  /* 0x00000003003c7308 */ /* 0x0005e20000000800 */
[----:B-1----:R-:W-:Y:S01]  /*9320*/  FMNMX.FTZ R2, R136, R94, !PT ;  /* 0x0000005e88027209 */ /* 0x002fe20007810000 */
[----:B--2---:R-:W-:-:S06]  /*9330*/  FFMA.FTZ R3, R126, UR15, -R0 ;  /* 0x0000000f7e037c23 */ /* 0x004fcc0008010800 */
        /* <DEDUP_REMOVED lines=12> */
[----:B---3--:R-:W-:-:S05]  /*9400*/  MOV R96, R58 ;  /* 0x0000003a00607202 */ /* 0x008fca0000000f00 */
        /* <DEDUP_REMOVED lines=15> */
[----:B------:R1:W-:Y:S08]  /*9500*/  MUFU.EX2 R67, R3 ;  /* 0x0000000300437308 */ /* 0x0003f00000000800 */
[----:B------:R2:W-:Y:S01]  /*9510*/  MUFU.EX2 R55, R0 ;  /* 0x0000000000377308 */ /* 0x0005e20000000800 */
[----:B-1----:R-:W-:-:S05]  /*9520*/  FMUL.FTZ R3, R68, UR15 ;  /* 0x0000000f44037c20 */ /* 0x002fca0008410000 */
[----:B------:R-:W-:-:S05]  /*9530*/  FSEL R3, R3, RZ, P3 ;  /* 0x000000ff03037208 */ /* 0x000fca0001800000 */
[--C-:B--2---:R-:W-:Y:S01]  /*9540*/  FFMA.FTZ R0, R182, UR15, -R3.reuse ;  /* 0x0000000fb6007c23 */ /* 0x104fe20008010803 */
[----:B------:R-:W-:-:S03]  /*9550*/  FFMA.FTZ R4, R195, UR15, -R3 ;  /* 0x0000000fc3047c23 */ /* 0x000fc60008010803 */
[----:B------:R1:W-:Y:S08]  /*9560*/  MUFU.EX2 R182, R0 ;  /* 0x0000000000b67308 */ /* 0x0003f00000000800 */
[----:B------:R2:W-:Y:S01]  /*9570*/  MUFU.EX2 R209, R4 ;  /* 0x0000000400d17308 */ /* 0x0005e20000000800 */
[----:B-1----:R-:W-:-:S07]  /*9580*/  FFMA.FTZ R0, R188, UR15, -R3 ;  /* 0x0000000fbc007c23 */ /* 0x002fce0008010803 */
        /* <DEDUP_REMOVED lines=8> */
[----:B------:R1:W2:Y:S02]  /*9610*/  MUFU.EX2 R208, R0 ;  /* 0x0000000000d07308 */ /* 0x0002a40000000800 */
[----:B-1----:R-:W-:Y:S01]  /*9620*/  FFMA.FTZ R0, R183, UR15, -R3 ;  /* 0x0000000fb7007c23 */ /* 0x002fe20008010803 */
[----:B--2---:R-:W-:-:S05]  /*9630*/  F2FP.F16.F32.PACK_AB R11, R208, R205 ;  /* 0x000000cdd00b723e */ /* 0x004fca00000000ff */
        /* <DEDUP_REMOVED lines=59> */
[--C-:B------:R-:W-:Y:S01]  /*99f0*/  FFMA.FTZ R0, R103, UR15, -R3.reuse ;  /* 0x0000000f67007c23 */ /* 0x100fe20008010803 */
[----:B------:R-:W-:Y:S02]  /*9a00*/  FMNMX.FTZ R4, R79, R4, !PT ;  /* 0x000000044f047209 */ /* 0x000fe40007810000 */
[----:B------:R-:W-:Y:S01]  /*9a10*/  FMNMX.FTZ R5, R179, R2, !PT ;  /* 0x00000002b3057209 */ /* 0x000fe20007810000 */
[----:B------:R1:W-:Y:S01]  /*9a20*/  MUFU.EX2 R196, R0 ;  /* 0x0000000000c47308 */ /* 0x0003e20000000800 */
[----:B------:R-:W-:Y:S01]  /*9a30*/  FFMA.FTZ R2, R198, UR15, -R3 ;  /* 0x0000000fc6027c23 */ /* 0x000fe20008010803 */
[----:B------:R-:W-:-:S06]  /*9a40*/  MOV R198, R55 ;  /* 0x0000003700c67202 */ /* 0x000fcc0000000f00 */
[----:B------:R2:W-:Y:S01]  /*9a50*/  MUFU.EX2 R195, R2 ;  /* 0x0000000200c37308 */ /* 0x0005e20000000800 */
[----:B-1----:R-:W-:Y:S02]  /*9a60*/  FMNMX.FTZ R0, R105, R4, !PT ;  /* 0x0000000469007209 */ /* 0x002fe40007810000 */
[----:B------:R-:W-:-:S03]  /*9a70*/  FMNMX.FTZ R4, R230, R5, !PT ;  /* 0x00000005e6047209 */ /* 0x000fc60007810000 */
[----:B------:R-:W1:Y:S01]  /*9a80*/  SHFL.BFLY PT, R5, R0, 0x2, 0x1f ;  /* 0x0c401f0000057f89 */ /* 0x000e6200000e0000 */
[----:B--2---:R-:W-:Y:S01]  /*9a90*/  FMNMX.FTZ R2, R231, R4, !PT ;  /* 0x00000004e7027209 */ /* 0x004fe20007810000 */
[----:B------:R-:W-:Y:S01]  /*9aa0*/  FFMA.FTZ R4, R201, UR15, -R3 ;  /* 0x0000000fc9047c23 */ /* 0x000fe20008010803 */
[----:B------:R-:W-:Y:S02]  /*9ab0*/  MOV R201, R90 ;  /* 0x0000005a00c97202 */ /* 0x000fe40000000f00 */
[----:B------:R-:W-:Y:S01]  /*9ac0*/  FMNMX.FTZ R2, R174, R2, !PT ;  /* 0x00000002ae027209 */ /* 0x000fe20007810000 */
[----:B------:R2:W-:Y:S03]  /*9ad0*/  MUFU.EX2 R194, R4 ;  /* 0x0000000400c27308 */ /* 0x0005e60000000800 */
[----:B------:R-:W-:-:S04]  /*9ae0*/  FMNMX.FTZ R2, R175, R2, !PT ;  /* 0x00000002af027209 */ /* 0x000fc80007810000 */
[----:B------:R-:W-:-:S04]  /*9af0*/  FMNMX.FTZ R2, R234, R2, !PT ;  /* 0x00000002ea027209 */ /* 0x000fc80007810000 */
[----:B------:R-:W-:-:S04]  /*9b00*/  FMNMX.FTZ R2, R235, R2, !PT ;  /* 0x00000002eb027209 */ /* 0x000fc80007810000 */
[----:B------:R-:W-:Y:S02]  /*9b10*/  FMNMX.FTZ R2, R86, R2, !PT ;  /* 0x0000000256027209 */ /* 0x000fe40007810000 */
[----:B-1----:R-:W-:Y:S01]  /*9b20*/  FMNMX.FTZ R0, R0, R5, !PT ;  /* 0x0000000500007209 */ /* 0x002fe20007810000 */
[----:B--2---:R-:W-:Y:S01]  /*9b30*/  FFMA.FTZ R4, R116, UR15, -R3 ;  /* 0x0000000f74047c23 */ /* 0x004fe20008010803 */
[----:B------:R-:W-:-:S03]  /*9b40*/  FMNMX.FTZ R2, R87, R2, !PT ;  /* 0x0000000257027209 */ /* 0x000fc60007810000 */
[----:B------:R-:W1:Y:S01]  /*9b50*/  SHFL.BFLY PT, R5, R0, 0x1, 0x1f ;  /* 0x0c201f0000057f89 */ /* 0x000e6200000e0000 */
[----:B------:R-:W-:Y:S01]  /*9b60*/  FMNMX.FTZ R2, R238, R2, !PT ;  /* 0x00000002ee027209 */ /* 0x000fe20007810000 */
[----:B------:R2:W-:Y:S03]  /*9b70*/  MUFU.EX2 R193, R4 ;  /* 0x0000000400c17308 */ /* 0x0005e60000000800 */
[----:B------:R-:W-:-:S04]  /*9b80*/  FMNMX.FTZ R2, R239, R2, !PT ;  /* 0x00000002ef027209 */ /* 0x000fc80007810000 */
[----:B------:R-:W-:-:S04]  /*9b90*/  FMNMX.FTZ R2, R80, R2, !PT ;  /* 0x0000000250027209 */ /* 0x000fc80007810000 */
[----:B------:R-:W-:-:S04]  /*9ba0*/  FMNMX.FTZ R2, R81, R2, !PT ;  /* 0x0000000251027209 */ /* 0x000fc80007810000 */
[----:B------:R-:W-:Y:S01]  /*9bb0*/  FMNMX.FTZ R2, R250, R2, !PT ;  /* 0x00000002fa027209 */ /* 0x000fe20007810000 */
[----:B--2---:R-:W-:-:S03]  /*9bc0*/  FFMA.FTZ R4, R99, UR15, -R3 ;  /* 0x0000000f63047c23 */ /* 0x004fc60008010803 */
[----:B------:R-:W-:Y:S01]  /*9bd0*/  FMNMX.FTZ R2, R251, R2, !PT ;  /* 0x00000002fb027209 */ /* 0x000fe20007810000 */
[----:B------:R2:W-:Y:S01]  /*9be0*/  MUFU.EX2 R191, R4 ;  /* 0x0000000400bf7308 */ /* 0x0005e20000000800 */
[----:B-1----:R-:W-:Y:S01]  /*9bf0*/  FMNMX.FTZ R27, R0, R5, !PT ;  /* 0x00000005001b7209 */ /* 0x002fe20007810000 */
[----:B------:R-:W-:Y:S01]  /*9c00*/  FFMA.FTZ R0, R107, UR15, -R3 ;  /* 0x0000000f6b007c23 */ /* 0x000fe20008010803 */
[----:B------:R-:W-:Y:S02]  /*9c10*/  FMNMX.FTZ R2, R82, R2, !PT ;  /* 0x0000000252027209 */ /* 0x000fe40007810000 */
[----:B------:R-:W-:-:S03]  /*9c20*/  FSETP.NEU.FTZ.AND P2, PT, R27, -INF , PT ;  /* 0xff8000001b00780b */ /* 0x000fc60003f5d000 */
[----:B------:R1:W-:Y:S01]  /*9c30*/  MUFU.EX2 R181, R0 ;  /* 0x0000000000b57308 */ /* 0x0003e20000000800 */
[----:B--2---:R-:W-:Y:S01]  /*9c40*/  FFMA.FTZ R4, R202, UR15, -R3 ;  /* 0x0000000fca047c23 */ /* 0x004fe20008010803 */
[----:B------:R-:W-:-:S06]  /*9c50*/  MOV R202, R67 ;  /* 0x0000004300ca7202 */ /* 0x000fcc0000000f00 */
[----:B------:R2:W-:Y:S01]  /*9c60*/  MUFU.EX2 R190, R4 ;  /* 0x0000000400be7308 */ /* 0x0005e20000000800 */
[----:B-1----:R-:W-:Y:S01]  /*9c70*/  FMNMX.FTZ R0, R83, R2, !PT ;  /* 0x0000000253007209 */ /* 0x002fe20007810000 */
[----:B------:R-:W-:-:S03]  /*9c80*/  FMUL.FTZ R2, R27, UR15 ;  /* 0x0000000f1b027c20 */ /* 0x000fc60008410000 */
[----:B------:R-:W-:Y:S02]  /*9c90*/  FMNMX.FTZ R0, R77, R0, !PT ;  /* 0x000000004d007209 */ /* 0x000fe40007810000 */
[----:B------:R-:W-:Y:S02]  /*9ca0*/  FSEL R2, R2, RZ, P2 ;  /* 0x000000ff02027208 */ /* 0x000fe40001000000 */
[----:B------:R-:W-:-:S03]  /*9cb0*/  FMNMX.FTZ R0, R84, R0, !PT ;  /* 0x0000000054007209 */ /* 0x000fc60007810000 */
[----:B------:R-:W-:Y:S01]  /*9cc0*/  FFMA.FTZ R5, R71, UR15, -R2 ;  /* 0x0000000f47057c23 */ /* 0x000fe20008010802 */
[----:B------:R-:W-:Y:S01]  /*9cd0*/  FMNMX.FTZ R0, R85, R0, !PT ;  /* 0x0000000055007209 */ /* 0x000fe20007810000 */
[----:B--2---:R-:W-:Y:S01]  /*9ce0*/  FFMA.FTZ R4, R203, UR15, -R3 ;  /* 0x0000000fcb047c23 */ /* 0x004fe20008010803 */
[----:B------:R-:W-:Y:S01]  /*9cf0*/  MOV R203, R89 ;  /* 0x0000005900cb7202 */ /* 0x000fe20000000f00 */
[----:B------:R-:W-:Y:S01]  /*9d00*/  MUFU.EX2 R127, R5 ;  /* 0x00000005007f7308 */ /* 0x000fe20000000800 */
[----:B------:R-:W-:-:S04]  /*9d10*/  FMNMX.FTZ R0, R78, R0, !PT ;  /* 0x000000004e007209 */ /* 0x000fc80007810000 */
[----:B------:R-:W-:-:S03]  /*9d20*/  FMNMX.FTZ R0, R110, R0, !PT ;  /* 0x000000006e007209 */ /* 0x000fc60007810000 */
[----:B------:R1:W-:Y:S01]  /*9d30*/  MUFU.EX2 R189, R4 ;  /* 0x0000000400bd7308 */ /* 0x0003e20000000800 */
        /* <DEDUP_REMOVED lines=9> */
[----:B-1----:R-:W-:Y:S01]  /*9dd0*/  FFMA.FTZ R4, R192, UR15, -R2 ;  /* 0x0000000fc0047c23 */ /* 0x002fe20008010802 */
[----:B------:R-:W-:-:S05]  /*9de0*/  MOV R192, R19 ;  /* 0x0000001300c07202 */ /* 0x000fca0000000f00 */
[----:B------:R1:W-:Y:S02]  /*9df0*/  MUFU.EX2 R121, R4 ;  /* 0x0000000400797308 */ /* 0x0003e40000000800 */
[----:B-1----:R-:W-:Y:S01]  /*9e00*/  FFMA.FTZ R4, R184, UR15, -R2 ;  /* 0x0000000fb8047c23 */ /* 0x002fe20008010802 */
[----:B------:R-:W-:-:S05]  /*9e10*/  MOV R184, R18 ;  /* 0x0000001200b87202 */ /* 0x000fca0000000f00 */
[----:B------:R1:W-:Y:S02]  /*9e20*/  MUFU.EX2 R120, R4 ;  /* 0x0000000400787308 */ /* 0x0003e40000000800 */
[--C-:B-1----:R-:W-:Y:S01]  /*9e30*/  FFMA.FTZ R4, R185, UR15, -R2.reuse ;  /* 0x0000000fb9047c23 */ /* 0x102fe20008010802 */
[----:B------:R-:W-:Y:S02]  /*9e40*/  MOV R185, R6 ;  /* 0x0000000600b97202 */ /* 0x000fe40000000f00 */
[----:B------:R-:W1:Y:S03]  /*9e50*/  SHFL.BFLY PT, R6, R0, 0x2, 0x1f ;  /* 0x0c401f0000067f89 */ /* 0x000e6600000e0000 */
        /* <DEDUP_REMOVED lines=9> */
[----:B------:R-:W-:Y:S02]  /*9ef0*/  FSEL R5, R27, RZ, P2 ;  /* 0x000000ff1b057208 */ /* 0x000fe40001000000 */
[----:B------:R-:W-:-:S03]  /*9f00*/  FSETP.NEU.FTZ.AND P1, PT, R26, -INF , PT ;  /* 0xff8000001a00780b */ /* 0x000fc60003f3d000 */
[----:B------:R1:W-:Y:S01]  /*9f10*/  MUFU.EX2 R133, R0 ;  /* 0x0000000000857308 */ /* 0x0003e20000000800 */
[----:B--2---:R-:W-:Y:S01]  /*9f20*/  FFMA.FTZ R4, R104, UR15, -R2 ;  /* 0x0000000f68047c23 */ /* 0x004fe20008010802 */
[----:B------:R-:W-:Y:S01]  /*9f30*/  FADD.FTZ R5, R136, -R5 ;  /* 0x8000000588057221 */ /* 0x000fe20000010000 */
[----:B------:R-:W-:-:S03]  /*9f40*/  MOV R136, R7 ;  /* 0x0000000700887202 */ /* 0x000fc60000000f00 */
[----:B------:R-:W-:Y:S02]  /*9f50*/  FMUL.FTZ R5, R5, UR15 ;  /* 0x0000000f05057c20 */ /* 0x000fe40008410000 */
[----:B------:R2:W-:Y:S08]  /*9f60*/  MUFU.EX2 R126, R4 ;  /* 0x00000004007e7308 */ /* 0x0005f00000000800 */
[----:B------:R3:W4:Y:S01]  /*9f70*/  MUFU.EX2 R24, R5 ;  /* 0x0000000500187308 */ /* 0x0007220000000800 */
[----:B-1----:R-:W-:-:S05]  /*9f80*/  FMUL.FTZ R0, R26, UR15 ;  /* 0x0000000f1a007c20 */ /* 0x002fca0008410000 */
[----:B------:R-:W-:Y:S01]  /*9f90*/  FSEL R0, R0, RZ, P1 ;  /* 0x000000ff00007208 */ /* 0x000fe20000800000 */
[----:B--2---:R-:W-:-:S04]  /*9fa0*/  FFMA.FTZ R4, R95, UR15, -R2 ;  /* 0x0000000f5f047c23 */ /* 0x004fc80008010802 */
[----:B------:R-:W-:Y:S01]  /*9fb0*/  FFMA.FTZ R6, R186, UR15, -R0 ;  /* 0x0000000fba067c23 */ /* 0x000fe20008010800 */
[----:B------:R-:W-:Y:S01]  /*9fc0*/  MOV R186, R12 ;  /* 0x0000000c00ba7202 */ /* 0x000fe20000000f00 */
[----:B------:R1:W-:Y:S01]  /*9fd0*/  MUFU.EX2 R128, R4 ;  /* 0x0000000400807308 */ /* 0x0003e20000000800 */
[----:B---3--:R-:W-:Y:S01]  /*9fe0*/  FSEL R5, R70, RZ, P4 ;  /* 0x000000ff46057208 */ /* 0x008fe20002000000 */
[-C--:B----4-:R-:W-:Y:S01]  /*9ff0*/  FMUL.FTZ R168, R168, R24.reuse ;  /* 0x00000018a8a87220 */ /* 0x090fe20000410000 */
[-C--:B------:R-:W-:Y:S01]  /*a000*/  FMUL.FTZ R169, R169, R24.reuse ;  /* 0x00000018a9a97220 */ /* 0x080fe20000410000 */
[----:B------:R-:W-:-:S04]  /*a010*/  FMUL.FTZ R140, R140, R24 ;  /* 0x000000188c8c7220 */ /* 0x000fc80000410000 */
[----:B------:R2:W-:Y:S01]  /*a020*/  MUFU.EX2 R118, R6 ;  /* 0x0000000600767308 */ /* 0x0005e20000000800 */
[----:B------:R-:W-:Y:S01]  /*a030*/  FADD.FTZ R5, R138, -R5 ;  /* 0x800000058a057221 */ /* 0x000fe20000010000 */
[----:B------:R-:W-:Y:S01]  /*a040*/  MOV R138, R32 ;  /* 0x00000020008a7202 */ /* 0x000fe20000000f00 */
[-C--:B------:R-:W-:Y:S01]  /*a050*/  FMUL.FTZ R141, R141, R24.reuse ;  /* 0x000000188d8d7220 */ /* 0x080fe20000410000 */
[-C--:B------:R-:W-:Y:S01]  /*a060*/  FMUL.FTZ R152, R152, R24.reuse ;  /* 0x0000001898987220 */ /* 0x080fe20000410000 */
[----:B------:R-:W-:Y:S01]  /*a070*/  FMUL.FTZ R5, R5, UR15 ;  /* 0x0000000f05057c20 */ /* 0x000fe20008410000 */
[-C--:B------:R-:W-:Y:S01]  /*a080*/  FMUL.FTZ R153, R153, R24.reuse ;  /* 0x0000001899997220 */ /* 0x080fe20000410000 */
[-C--:B------:R-:W-:Y:S01]  /*a090*/  FMUL.FTZ R156, R156, R24.reuse ;  /* 0x000000189c9c7220 */ /* 0x080fe20000410000 */
[----:B------:R-:W-:Y:S01]  /*a0a0*/  FMUL.FTZ R157, R157, R24 ;  /* 0x000000189d9d7220 */ /* 0x000fe20000410000 */
[----:B-1----:R-:W-:Y:S01]  /*a0b0*/  FFMA.FTZ R4, R51, UR15, -R2 ;  /* 0x0000000f33047c23 */ /* 0x002fe20008010802 */
[----:B------:R-:W1:Y:S01]  /*a0c0*/  MUFU.EX2 R71, R5 ;  /* 0x0000000500477308 */ /* 0x000e620000000800 */
[----:B--2---:R-:W-:-:S07]  /*a0d0*/  FSEL R6, R68, RZ, P3 ;  /* 0x000000ff44067208 */ /* 0x004fce0001800000 */
[----:B------:R2:W-:Y:S01]  /*a0e0*/  MUFU.EX2 R129, R4 ;  /* 0x0000000400817308 */ /* 0x0005e20000000800 */
[-C--:B-1----:R-:W-:Y:S01]  /*a0f0*/  FMUL.FTZ R144, R144, R71.reuse ;  /* 0x0000004790907220 */ /* 0x082fe20000410000 */
[-C--:B------:R-:W-:Y:S01]  /*a100*/  FMUL.FTZ R145, R145, R71.reuse ;  /* 0x0000004791917220 */ /* 0x080fe20000410000 */
[-C--:B------:R-:W-:Y:S01]  /*a110*/  FMUL.FTZ R148, R148, R71.reuse ;  /* 0x0000004794947220 */ /* 0x080fe20000410000 */
[-C--:B------:R-:W-:Y:S01]  /*a120*/  FMUL.FTZ R149, R149, R71.reuse ;  /* 0x0000004795957220 */ /* 0x080fe20000410000 */
[-C--:B------:R-:W-:Y:S01]  /*a130*/  FMUL.FTZ R160, R160, R71.reuse ;  /* 0x00000047a0a07220 */ /* 0x080fe20000410000 */
[-C--:B------:R-:W-:Y:S01]  /*a140*/  FMUL.FTZ R161, R161, R71.reuse ;  /* 0x00000047a1a17220 */ /* 0x080fe20000410000 */
[-C--:B------:R-:W-:Y:S01]  /*a150*/  FMUL.FTZ R164, R164, R71.reuse ;  /* 0x00000047a4a47220 */ /* 0x080fe20000410000 */
[----:B------:R-:W-:Y:S01]  /*a160*/  FMUL.FTZ R165, R165, R71 ;  /* 0x00000047a5a57220 */ /* 0x000fe20000410000 */
[----:B--2---:R-:W-:-:S04]  /*a170*/  FFMA.FTZ R4, R50, UR15, -R2 ;  /* 0x0000000f32047c23 */ /* 0x004fc80008010802 */
        /* <DEDUP_REMOVED lines=12> */
[----:B------:R-:W-:Y:S02]  /*a240*/  MOV R197, R17 ;  /* 0x0000001100c57202 */ /* 0x000fe40000000f00 */
[----:B------:R-:W1:Y:S03]  /*a250*/  LDSM.16.MT88.4 R16, [R214+0x4000] ;  /* 0x00400000d610783b */ /* 0x000e660000004200 */
[----:B------:R2:W-:Y:S02]  /*a260*/  MUFU.EX2 R112, R4 ;  /* 0x0000000400707308 */ /* 0x0005e40000000800 */
[----:B--2---:R-:W-:Y:S01]  /*a270*/  FFMA.FTZ R4, R200, UR15, -R0 ;  /* 0x0000000fc8047c23 */ /* 0x004fe20008010800 */
[----:B------:R-:W-:-:S05]  /*a280*/  MOV R200, R15 ;  /* 0x0000000f00c87202 */ /* 0x000fca0000000f00 */
[----:B------:R2:W3:Y:S02]  /*a290*/  MUFU.EX2 R113, R4 ;  /* 0x0000000400717308 */ /* 0x0004e40000000800 */
[----:B--2---:R-:W-:Y:S01]  /*a2a0*/  FFMA.FTZ R4, R199, UR15, -R0 ;  /* 0x0000000fc7047c23 */ /* 0x004fe20008010800 */
[----:B------:R-:W-:Y:S02]  /*a2b0*/  MOV R199, R14 ;  /* 0x0000000e00c77202 */ /* 0x000fe40000000f00 */
[----:B---3--:R-:W-:-:S03]  /*a2c0*/  F2FP.F16.F32.PACK_AB R5, R113, R112 ;  /* 0x000000707105723e */ /* 0x008fc600000000ff */
[----:B------:R2:W-:Y:S02]  /*a2d0*/  MUFU.EX2 R114, R4 ;  /* 0x0000000400727308 */ /* 0x0005e40000000800 */
[----:B--2---:R-:W-:Y:S01]  /*a2e0*/  FFMA.FTZ R4, R187, UR15, -R0 ;  /* 0x0000000fbb047c23 */ /* 0x004fe20008010800 */
[----:B------:R-:W-:Y:S02]  /*a2f0*/  MOV R187, R13 ;  /* 0x0000000d00bb7202 */ /* 0x000fe40000000f00 */
[----:B------:R-:W2:Y:S03]  /*a300*/  LDSM.16.MT88.4 R12, [R213+0x4000] ;  /* 0x00400000d50c783b */ /* 0x000ea60000004200 */
[----:B------:R3:W4:Y:S02]  /*a310*/  MUFU.EX2 R117, R4 ;  /* 0x0000000400757308 */ /* 0x0007240000000800 */
[----:B---3--:R-:W-:-:S02]  /*a320*/  FSEL R4, R26, RZ, P1 ;  /* 0x000000ff1a047208 */ /* 0x008fc40000800000 */
[----:B----4-:R-:W-:-:S03]  /*a330*/  F2FP.F16.F32.PACK_AB R7, R117, R114 ;  /* 0x000000727507723e */ /* 0x010fc600000000ff */
[----:B------:R-:W-:Y:S01]  /*a340*/  FADD.FTZ R4, R88, -R4 ;  /* 0x8000000458047221 */ /* 0x000fe20000010000 */
[----:B------:R-:W-:-:S03]  /*a350*/  MOV R88, R33 ;  /* 0x0000002100587202 */ /* 0x000fc60000000f00 */
[----:B------:R-:W-:-:S04]  /*a360*/  FMUL.FTZ R4, R4, UR15 ;  /* 0x0000000f04047c20 */ /* 0x000fc80008410000 */
[----:B------:R3:W4:Y:S02]  /*a370*/  MUFU.EX2 R25, R4 ;  /* 0x0000000400197308 */ /* 0x0007240000000800 */
[--C-:B---3--:R-:W-:Y:S01]  /*a380*/  FFMA.FTZ R4, R204, UR15, -R0.reuse ;  /* 0x0000000fcc047c23 */ /* 0x108fe20008010800 */
[----:B------:R-:W-:Y:S01]  /*a390*/  MOV R204, R8 ;  /* 0x0000000800cc7202 */ /* 0x000fe20000000f00 */
[----:B------:R-:W-:Y:S01]  /*a3a0*/  FFMA.FTZ R8, R178, UR15, -R0 ;  /* 0x0000000fb2087c23 */ /* 0x000fe20008010800 */
[----:B------:R-:W-:-:S03]  /*a3b0*/  MOV R178, R9 ;  /* 0x0000000900b27202 */ /* 0x000fc60000000f00 */
[----:B------:R3:W-:Y:S01]  /*a3c0*/  MUFU.EX2 R115, R4 ;  /* 0x0000000400737308 */ /* 0x0007e20000000800 */
[-C--:B----4-:R-:W-:Y:S01]  /*a3d0*/  FMUL.FTZ R170, R170, R25.reuse ;  /* 0x00000019aaaa7220 */ /* 0x090fe20000410000 */
[-C--:B------:R-:W-:Y:S01]  /*a3e0*/  FMUL.FTZ R171, R171, R25.reuse ;  /* 0x00000019abab7220 */ /* 0x080fe20000410000 */
[-C--:B------:R-:W-:Y:S01]  /*a3f0*/  FMUL.FTZ R142, R142, R25.reuse ;  /* 0x000000198e8e7220 */ /* 0x080fe20000410000 */
[-C--:B------:R-:W-:Y:S01]  /*a400*/  FMUL.FTZ R143, R143, R25.reuse ;  /* 0x000000198f8f7220 */ /* 0x080fe20000410000 */
[-C--:B------:R-:W-:Y:S01]  /*a410*/  FMUL.FTZ R154, R154, R25.reuse ;  /* 0x000000199a9a7220 */ /* 0x080fe20000410000 */
[-C--:B------:R-:W-:Y:S01]  /*a420*/  FMUL.FTZ R155, R155, R25.reuse ;  /* 0x000000199b9b7220 */ /* 0x080fe20000410000 */
[-C--:B------:R-:W-:Y:S01]  /*a430*/  FMUL.FTZ R158, R158, R25.reuse ;  /* 0x000000199e9e7220 */ /* 0x080fe20000410000 */
[----:B------:R4:W-:Y:S01]  /*a440*/  MUFU.EX2 R108, R8 ;  /* 0x00000008006c7308 */ /* 0x0009e20000000800 */
[----:B------:R-:W-:Y:S01]  /*a450*/  FMUL.FTZ R159, R159, R25 ;  /* 0x000000199f9f7220 */ /* 0x000fe20000410000 */
[----:B---3--:R-:W-:Y:S01]  /*a460*/  FADD.FTZ R4, R137, -R6 ;  /* 0x8000000689047221 */ /* 0x008fe20000010000 */
[----:B------:R-:W-:-:S02]  /*a470*/  F2FP.F16.F32.PACK_AB R6, R123, R120 ;  /* 0x000000787b06723e */ /* 0x000fc400000000ff */
[----:B------:R-:W-:Y:S01]  /*a480*/  MOV R137, R38 ;  /* 0x0000002600897202 */ /* 0x000fe20000000f00 */
[----:B------:R-:W-:Y:S01]  /*a490*/  FMUL.FTZ R9, R4, UR15 ;  /* 0x0000000f04097c20 */ /* 0x000fe20008410000 */
[----:B------:R-:W-:Y:S01]  /*a4a0*/  F2FP.F16.F32.PACK_AB R4, R121, R122 ;  /* 0x0000007a7904723e */ /* 0x000fe200000000ff */
[----:B----4-:R-:W-:Y:S01]  /*a4b0*/  FFMA.FTZ R8, R179, UR15, -R0 ;  /* 0x0000000fb3087c23 */ /* 0x010fe20008010800 */
[----:B------:R-:W-:Y:S01]  /*a4c0*/  MOV R179, R34 ;  /* 0x0000002200b37202 */ /* 0x000fe20000000f00 */
[----:B------:R-:W3:Y:S01]  /*a4d0*/  MUFU.EX2 R69, R9 ;  /* 0x0000000900457308 */ /* 0x000ee20000000800 */
[----:B------:R-:W4:Y:S03]  /*a4e0*/  LDSM.16.MT88.4 R32, [R213+0x4400] ;  /* 0x00440000d520783b */ /* 0x000f260000004200 */
[C---:B-1----:R-:W-:Y:S06]  /*a4f0*/  HMMA.16816.F32 R48, R4.reuse, R18, R168 ;  /* 0x000000120430723c */ /* 0x042fec00000018a8 */
[----:B--2---:R-:W-:Y:S01]  /*a500*/  HMMA.16816.F32 R20, R4, R12, R140 ;  /* 0x0000000c0414723c */ /* 0x004fe2000000188c */
[----:B------:R-:W-:Y:S01]  /*a510*/  MOV R168, R31 ;  /* 0x0000001f00a87202 */ /* 0x000fe20000000f00 */
[----:B------:R1:W2:Y:S01]  /*a520*/  MUFU.EX2 R107, R8 ;  /* 0x00000008006b7308 */ /* 0x0002a20000000800 */
[----:B------:R-:W-:-:S02]  /*a530*/  MOV R171, R30 ;  /* 0x0000001e00ab7202 */ /* 0x000fc40000000f00 */
[----:B------:R-:W-:Y:S01]  /*a540*/  MOV R170, R29 ;  /* 0x0000001d00aa7202 */ /* 0x000fe20000000f00 */
[C---:B------:R-:W-:Y:S01]  /*a550*/  HMMA.16816.F32 R40, R4.reuse, R14, R152 ;  /* 0x0000000e0428723c */ /* 0x040fe20000001898 */
[----:B------:R-:W5:Y:S01]  /*a560*/  LDSM.16.MT88.4 R28, [R214+0x4400] ;  /* 0x00440000d61c783b */ /* 0x000f620000004200 */
[----:B------:R-:W-:Y:S01]  /*a570*/  MOV R169, R10 ;  /* 0x0000000a00a97202 */ /* 0x000fe20000000f00 */
[-C--:B---3--:R-:W-:Y:S01]  /*a580*/  FMUL.FTZ R146, R146, R69.reuse ;  /* 0x0000004592927220 */ /* 0x088fe20000410000 */
[----:B------:R-:W-:Y:S01]  /*a590*/  F2FP.F16.F32.PACK_AB R9, R188, R182 ;  /* 0x000000b6bc09723e */ /* 0x000fe200000000ff */
[----:B------:R-:W-:Y:S01]  /*a5a0*/  FMUL.FTZ R147, R147, R69 ;  /* 0x0000004593937220 */ /* 0x000fe20000410000 */
[----:B------:R-:W-:Y:S01]  /*a5b0*/  HMMA.16816.F32 R44, R4, R16, R156 ;  /* 0x00000010042c723c */ /* 0x000fe2000000189c */
[----:B------:R-:W-:Y:S01]  /*a5c0*/  F2FP.F16.F32.PACK_AB R10, R136, R171 ;  /* 0x000000ab880a723e */ /* 0x000fe200000000ff */
[-C--:B------:R-:W-:Y:S01]  /*a5d0*/  FMUL.FTZ R150, R150, R69.reuse ;  /* 0x0000004596967220 */ /* 0x080fe20000410000 */
[-C--:B------:R-:W-:Y:S01]  /*a5e0*/  FMUL.FTZ R151, R151, R69.reuse ;  /* 0x0000004597977220 */ /* 0x080fe20000410000 */
[-C--:B------:R-:W-:Y:S01]  /*a5f0*/  FMUL.FTZ R162, R162, R69.reuse ;  /* 0x00000045a2a27220 */ /* 0x080fe20000410000 */
[-C--:B------:R-:W-:Y:S01]  /*a600*/  FMUL.FTZ R163, R163, R69.reuse ;  /* 0x00000045a3a37220 */ /* 0x080fe20000410000 */
[-C--:B------:R-:W-:Y:S01]  /*a610*/  FMUL.FTZ R166, R166, R69.reuse ;  /* 0x00000045a6a67220 */ /* 0x080fe20000410000 */
[----:B-1----:R-:W-:Y:S01]  /*a620*/  F2FP.F16.F32.PACK_AB R8, R168, R66 ;  /* 0x00000042a808723e */ /* 0x002fe200000000ff */
[----:B------:R-:W-:Y:S01]  /*a630*/  FMUL.FTZ R167, R167, R69 ;  /* 0x00000045a7a77220 */ /* 0x000fe20000410000 */
[----:B------:R-:W-:Y:S01]  /*a640*/  FFMA.FTZ R4, R52, UR15, -R2 ;  /* 0x0000000f34047c23 */ /* 0x000fe20008010802 */
[----:B------:R-:W-:-:S02]  /*a650*/  F2FP.F16.F32.PACK_AB R5, R115, R118 ;  /* 0x000000767305723e */ /* 0x000fc400000000ff */
[----:B------:R-:W-:Y:S01]  /*a660*/  F2FP.F16.F32.PACK_AB R6, R128, R126 ;  /* 0x0000007e8006723e */ /* 0x000fe200000000ff */
[----:B------:R1:W-:Y:S01]  /*a670*/  MUFU.EX2 R119, R4 ;  /* 0x0000000400777308 */ /* 0x0003e20000000800 */
[----:B------:R-:W-:Y:S01]  /*a680*/  HMMA.16816.F32 R144, R8, R12, R144 ;  /* 0x0000000c0890723c */ /* 0x000fe20000001890 */
[----:B--2---:R-:W-:-:S05]  /*a690*/  F2FP.F16.F32.PACK_AB R7, R107, R108 ;  /* 0x0000006c6b07723e */ /* 0x004fca00000000ff */
[C---:B------:R-:W-:Y:S01]  /*a6a0*/  HMMA.16816.F32 R148, R8.reuse, R14, R148 ;  /* 0x0000000e0894723c */ /* 0x040fe20000001894 */
[----:B------:R-:W-:Y:S05]  /*a6b0*/  LDSM.16.MT88.4 R12, [R214+0x4800] ;  /* 0x00480000d60c783b */ /* 0x000fea0000004200 */
[----:B------:R-:W-:Y:S01]  /*a6c0*/  HMMA.16816.F32 R160, R8, R16, R160 ;  /* 0x0000001008a0723c */ /* 0x000fe200000018a0 */
[----:B-1----:R-:W-:-:S05]  /*a6d0*/  FFMA.FTZ R4, R53, UR15, -R2 ;  /* 0x0000000f35047c23 */ /* 0x002fca0008010802 */
[----:B------:R-:W-:Y:S01]  /*a6e0*/  HMMA.16816.F32 R164, R8, R18, R164 ;  /* 0x0000001208a4723c */ /* 0x000fe200000018a4 */
[----:B------:R-:W1:Y:S01]  /*a6f0*/  LDSM.16.MT88.4 R16, [R213+0x4800] ;  /* 0x00480000d510783b */ /* 0x000e620000004200 */
[----:B------:R2:W-:Y:S05]  /*a700*/  MUFU.EX2 R116, R4 ;  /* 0x0000000400747308 */ /* 0x0005ea0000000800 */
[----:B------:R-:W-:Y:S01]  /*a710*/  FFMA.FTZ R8, R56, UR15, -R2 ;  /* 0x0000000f38087c23 */ /* 0x000fe20008010802 */
[----:B------:R-:W-:Y:S02]  /*a720*/  F2FP.F16.F32.PACK_AB R9, R241, R252 ;  /* 0x000000fcf109723e */ /* 0x000fe400000000ff */
[----:B------:R-:W-:Y:S01]  /*a730*/  F2FP.F16.F32.PACK_AB R10, R170, R169 ;  /* 0x000000a9aa0a723e */ /* 0x000fe200000000ff */
[----:B------:R3:W-:Y:S01]  /*a740*/  MUFU.EX2 R109, R8 ;  /* 0x00000008006d7308 */ /* 0x0007e20000000800 */
[----:B------:R-:W-:-:S02]  /*a750*/  F2FP.F16.F32.PACK_AB R11, R237, R240 ;  /* 0x000000f0ed0b723e */ /* 0x000fc400000000ff */
[----:B--2---:R-:W-:-:S07]  /*a760*/  F2FP.F16.F32.PACK_AB R4, R125, R124 ;  /* 0x0000007c7d04723e */ /* 0x004fce00000000ff */
[----:B----4-:R-:W-:Y:S01]  /*a770*/  HMMA.16816.F32 R20, R4, R32, R20 ;  /* 0x000000200414723c */ /* 0x010fe20000001814 */
[----:B---3--:R-:W-:Y:S01]  /*a780*/  FFMA.FTZ R8, R230, UR15, -R0 ;  /* 0x0000000fe6087c23 */ /* 0x008fe20008010800 */
[----:B------:R-:W-:-:S03]  /*a790*/  MOV R230, R61 ;  /* 0x0000003d00e67202 */ /* 0x000fc60000000f00 */
[----:B------:R2:W-:Y:S01]  /*a7a0*/  MUFU.EX2 R103, R8 ;  /* 0x0000000800677308 */ /* 0x0005e20000000800 */
[C---:B------:R-:W-:Y:S06]  /*a7b0*/  HMMA.16816.F32 R40, R4.reuse, R34, R40 ;  /* 0x000000220428723c */ /* 0x040fec0000001828 */
[C---:B-----5:R-:W-:Y:S06]  /*a7c0*/  HMMA.16816.F32 R44, R4.reuse, R28, R44 ;  /* 0x0000001c042c723c */ /* 0x060fec000000182c */
[----:B------:R-:W-:Y:S01]  /*a7d0*/  HMMA.16816.F32 R48, R4, R30, R48 ;  /* 0x0000001e0430723c */ /* 0x000fe20000001830 */
[----:B--2---:R-:W-:Y:S01]  /*a7e0*/  FFMA.FTZ R8, R231, UR15, -R0 ;  /* 0x0000000fe7087c23 */ /* 0x004fe20008010800 */
[----:B------:R-:W-:-:S05]  /*a7f0*/  MOV R231, R60 ;  /* 0x0000003c00e77202 */ /* 0x000fca0000000f00 */
[----:B------:R-:W-:Y:S01]  /*a800*/  FFMA.FTZ R4, R175, UR15, -R0 ;  /* 0x0000000faf047c23 */ /* 0x000fe20008010800 */
[----:B------:R2:W3:Y:S01]  /*a810*/  MUFU.EX2 R101, R8 ;  /* 0x0000000800657308 */ /* 0x0004e20000000800 */
[----:B------:R-:W-:Y:S02]  /*a820*/  F2FP.F16.F32.PACK_AB R6, R131, R130 ;  /* 0x000000828306723e */ /* 0x000fe400000000ff */
[----:B------:R-:W-:-:S05]  /*a830*/  MOV R175, R39 ;  /* 0x0000002700af7202 */ /* 0x000fca0000000f00 */
[----:B------:R4:W-:Y:S01]  /*a840*/  MUFU.EX2 R100, R4 ;  /* 0x0000000400647308 */ /* 0x0009e20000000800 */
[----:B--2---:R-:W-:Y:S01]  /*a850*/  FFMA.FTZ R8, R174, UR15, -R0 ;  /* 0x0000000fae087c23 */ /* 0x004fe20008010800 */
[----:B---3--:R-:W-:Y:S02]  /*a860*/  F2FP.F16.F32.PACK_AB R5, R101, R103 ;  /* 0x000000676505723e */ /* 0x008fe400000000ff */
[----:B------:R-:W-:-:S04]  /*a870*/  MOV R174, R59 ;  /* 0x0000003b00ae7202 */ /* 0x000fc80000000f00 */
[----:B------:R2:W3:Y:S01]  /*a880*/  MUFU.EX2 R99, R8 ;  /* 0x0000000800637308 */ /* 0x0004e20000000800 */
[----:B----4-:R-:W-:Y:S01]  /*a890*/  FFMA.FTZ R4, R248, UR15, -R2 ;  /* 0x0000000ff8047c23 */ /* 0x010fe20008010802 */
[----:B------:R-:W-:-:S06]  /*a8a0*/  MOV R248, R37 ;  /* 0x0000002500f87202 */ /* 0x000fcc0000000f00 */
[----:B------:R4:W-:Y:S01]  /*a8b0*/  MUFU.EX2 R106, R4 ;  /* 0x00000004006a7308 */ /* 0x0009e20000000800 */
[----:B--2---:R-:W-:Y:S02]  /*a8c0*/  F2FP.F16.F32.PACK_AB R8, R138, R88 ;  /* 0x000000588a08723e */ /* 0x004fe400000000ff */
[----:B---3--:R-:W-:-:S05]  /*a8d0*/  F2FP.F16.F32.PACK_AB R7, R100, R99 ;  /* 0x000000636407723e */ /* 0x008fca00000000ff */
[----:B------:R-:W-:Y:S01]  /*a8e0*/  HMMA.16816.F32 R56, R8, R32, R144 ;  /* 0x000000200838723c */ /* 0x000fe20000001890 */
[----:B----4-:R-:W-:Y:S01]  /*a8f0*/  FFMA.FTZ R4, R249, UR15, -R2 ;  /* 0x0000000ff9047c23 */ /* 0x010fe20008010802 */
[----:B------:R-:W-:-:S03]  /*a900*/  MOV R249, R36 ;  /* 0x0000002400f97202 */ /* 0x000fc60000000f00 */
[----:B------:R2:W-:Y:S01]  /*a910*/  MUFU.EX2 R104, R4 ;  /* 0x0000000400687308 */ /* 0x0005e20000000800 */
[C---:B------:R-:W-:Y:S01]  /*a920*/  HMMA.16816.F32 R60, R8.reuse, R34, R148 ;  /* 0x00000022083c723c */ /* 0x040fe20000001894 */
[----:B------:R-:W-:Y:S05]  /*a930*/  LDSM.16.MT88.4 R148, [R213+0x5c00] ;  /* 0x005c0000d594783b */ /* 0x000fea0000004200 */
[C---:B------:R-:W-:Y:S06]  /*a940*/  HMMA.16816.F32 R160, R8.reuse, R28, R160 ;  /* 0x0000001c08a0723c */ /* 0x040fec00000018a0 */
[----:B------:R-:W-:Y:S01]  /*a950*/  HMMA.16816.F32 R164, R8, R30, R164 ;  /* 0x0000001e08a4723c */ /* 0x000fe200000018a4 */
[----:B------:R-:W3:Y:S01]  /*a960*/  LDSM.16.MT88.4 R28, [R213+0x4c00] ;  /* 0x004c0000d51c783b */ /* 0x000ee20000004200 */
[----:B--2---:R-:W-:-:S05]  /*a970*/  F2FP.F16.F32.PACK_AB R4, R129, R127 ;  /* 0x0000007f8104723e */ /* 0x004fca00000000ff */
[----:B------:R-:W-:Y:S01]  /*a980*/  FFMA.FTZ R8, R72, UR15, -R2 ;  /* 0x0000000f48087c23 */ /* 0x000fe20008010802 */
[----:B------:R-:W-:Y:S02]  /*a990*/  F2FP.F16.F32.PACK_AB R9, R233, R236 ;  /* 0x000000ece909723e */ /* 0x000fe400000000ff */
[----:B------:R-:W-:Y:S01]  /*a9a0*/  F2FP.F16.F32.PACK_AB R11, R229, R232 ;  /* 0x000000e8e50b723e */ /* 0x000fe200000000ff */
[----:B------:R2:W-:Y:S01]  /*a9b0*/  MUFU.EX2 R102, R8 ;  /* 0x0000000800667308 */ /* 0x0005e20000000800 */
[C---:B-1----:R-:W-:Y:S01]  /*a9c0*/  HMMA.16816.F32 R36, R4.reuse, R16, R20 ;  /* 0x000000100424723c */ /* 0x042fe20000001814 */
[----:B------:R-:W1:Y:S05]  /*a9d0*/  LDSM.16.MT88.4 R20, [R214+0x4c00] ;  /* 0x004c0000d614783b */ /* 0x000e6a0000004200 */
[C---:B------:R-:W-:Y:S06]  /*a9e0*/  HMMA.16816.F32 R32, R4.reuse, R18, R40 ;  /* 0x000000120420723c */ /* 0x040fec0000001828 */
[----:B------:R-:W-:Y:S01]  /*a9f0*/  HMMA.16816.F32 R40, R4, R12, R44 ;  /* 0x0000000c0428723c */ /* 0x000fe2000000182c */
[----:B--2---:R-:W-:Y:S01]  /*aa00*/  FFMA.FTZ R8, R234, UR15, -R0 ;  /* 0x0000000fea087c23 */ /* 0x004fe20008010800 */
[----:B------:R-:W-:-:S04]  /*aa10*/  MOV R234, R96 ;  /* 0x0000006000ea7202 */ /* 0x000fc80000000f00 */
[----:B------:R-:W-:Y:S01]  /*aa20*/  HMMA.16816.F32 R48, R4, R14, R48 ;  /* 0x0000000e0430723c */ /* 0x000fe20000001830 */
[----:B------:R2:W-:Y:S01]  /*aa30*/  MUFU.EX2 R96, R8 ;  /* 0x0000000800607308 */ /* 0x0005e20000000800 */
[----:B------:R-:W-:-:S05]  /*aa40*/  F2FP.F16.F32.PACK_AB R10, R249, R234 ;  /* 0x000000eaf90a723e */ /* 0x000fca00000000ff */
[----:B------:R-:W-:Y:S01]  /*aa50*/  FFMA.FTZ R4, R87, UR15, -R0 ;  /* 0x0000000f57047c23 */ /* 0x000fe20008010800 */
[----:B------:R-:W-:-:S03]  /*aa60*/  F2FP.F16.F32.PACK_AB R6, R135, R133 ;  /* 0x000000858706723e */ /* 0x000fc600000000ff */
[----:B------:R4:W-:Y:S01]  /*aa70*/  MUFU.EX2 R93, R4 ;  /* 0x00000004005d7308 */ /* 0x0009e20000000800 */
[----:B--2---:R-:W-:Y:S01]  /*aa80*/  FFMA.FTZ R8, R235, UR15, -R0 ;  /* 0x0000000feb087c23 */ /* 0x004fe20008010800 */
[----:B------:R-:W-:-:S06]  /*aa90*/  MOV R235, R91 ;  /* 0x0000005b00eb7202 */ /* 0x000fcc0000000f00 */
[----:B------:R2:W5:Y:S01]  /*aaa0*/  MUFU.EX2 R95, R8 ;  /* 0x00000008005f7308 */ /* 0x0005620000000800 */
[----:B----4-:R-:W-:-:S07]  /*aab0*/  FFMA.FTZ R4, R73, UR15, -R2 ;  /* 0x0000000f49047c23 */ /* 0x010fce0008010802 */
[----:B------:R4:W-:Y:S01]  /*aac0*/  MUFU.EX2 R98, R4 ;  /* 0x0000000400627308 */ /* 0x0009e20000000800 */
[----:B--2---:R-:W-:Y:S01]  /*aad0*/  FFMA.FTZ R8, R86, UR15, -R0 ;  /* 0x0000000f56087c23 */ /* 0x004fe20008010800 */
[----:B-----5:R-:W-:-:S06]  /*aae0*/  F2FP.F16.F32.PACK_AB R5, R95, R96 ;  /* 0x000000605f05723e */ /* 0x020fcc00000000ff */
[----:B------:R2:W5:Y:S01]  /*aaf0*/  MUFU.EX2 R92, R8 ;  /* 0x00000008005c7308 */ /* 0x0005620000000800 */
[----:B----4-:R-:W-:-:S07]  /*ab00*/  FFMA.FTZ R4, R54, UR15, -R2 ;  /* 0x0000000f36047c23 */ /* 0x010fce0008010802 */
[----:B------:R4:W-:Y:S01]  /*ab10*/  MUFU.EX2 R97, R4 ;  /* 0x0000000400617308 */ /* 0x0009e20000000800 */
[----:B--2---:R-:W-:Y:S02]  /*ab20*/  F2FP.F16.F32.PACK_AB R8, R235, R137 ;  /* 0x00000089eb08723e */ /* 0x004fe400000000ff */
[----:B-----5:R-:W-:-:S05]  /*ab30*/  F2FP.F16.F32.PACK_AB R7, R93, R92 ;  /* 0x0000005c5d07723e */ /* 0x020fca00000000ff */
[----:B------:R-:W-:Y:S01]  /*ab40*/  HMMA.16816.F32 R56, R8, R16, R56 ;  /* 0x000000100838723c */ /* 0x000fe20000001838 */
[----:B----4-:R-:W-:-:S05]  /*ab50*/  F2FP.F16.F32.PACK_AB R4, R134, R132 ;  /* 0x000000848604723e */ /* 0x010fca00000000ff */
[C---:B------:R-:W-:Y:S01]  /*ab60*/  HMMA.16816.F32 R60, R8.reuse, R18, R60 ;  /* 0x00000012083c723c */ /* 0x040fe2000000183c */
[----:B------:R-:W2:Y:S05]  /*ab70*/  LDSM.16.MT88.4 R16, [R213+0x5000] ;  /* 0x00500000d510783b */ /* 0x000eaa0000004200 */
[C---:B------:R-:W-:Y:S06]  /*ab80*/  HMMA.16816.F32 R52, R8.reuse, R12, R160 ;  /* 0x0000000c0834723c */ /* 0x040fec00000018a0 */
[----:B------:R-:W-:Y:S01]  /*ab90*/  HMMA.16816.F32 R164, R8, R14, R164 ;  /* 0x0000000e08a4723c */ /* 0x000fe200000018a4 */
[----:B------:R-:W4:Y:S01]  /*aba0*/  LDSM.16.MT88.4 R12, [R214+0x5000] ;  /* 0x00500000d60c783b */ /* 0x000f220000004200 */
[----:B------:R-:W-:-:S02]  /*abb0*/  MOV R163, R66 ;  /* 0x0000004200a37202 */ /* 0x000fc40000000f00 */
[----:B------:R-:W-:Y:S02]  /*abc0*/  MOV R160, R136 ;  /* 0x0000008800a07202 */ /* 0x000fe40000000f00 */
[C---:B---3--:R-:W-:Y:S01]  /*abd0*/  HMMA.16816.F32 R44, R4.reuse, R28, R36 ;  /* 0x0000001c042c723c */ /* 0x048fe20000001824 */
[----:B------:R-:W-:Y:S01]  /*abe0*/  FFMA.FTZ R8, R74, UR15, -R2 ;  /* 0x0000000f4a087c23 */ /* 0x000fe20008010802 */
[----:B------:R-:W-:Y:S02]  /*abf0*/  F2FP.F16.F32.PACK_AB R9, R227, R228 ;  /* 0x000000e4e309723e */ /* 0x000fe400000000ff */
[----:B------:R-:W-:Y:S01]  /*ac00*/  F2FP.F16.F32.PACK_AB R10, R231, R174 ;  /* 0x000000aee70a723e */ /* 0x000fe200000000ff */
[----:B------:R3:W-:Y:S01]  /*ac10*/  MUFU.EX2 R94, R8 ;  /* 0x00000008005e7308 */ /* 0x0007e20000000800 */
[----:B------:R-:W-:Y:S01]  /*ac20*/  HMMA.16816.F32 R36, R4, R30, R32 ;  /* 0x0000001e0424723c */ /* 0x000fe20000001820 */
[----:B------:R-:W-:Y:S02]  /*ac30*/  F2FP.F16.F32.PACK_AB R11, R210, R211 ;  /* 0x000000d3d20b723e */ /* 0x000fe400000000ff */
[----:B------:R-:W-:-:S02]  /*ac40*/  MOV R161, R88 ;  /* 0x0000005800a17202 */ /* 0x000fc40000000f00 */
[----:B------:R-:W-:Y:S01]  /*ac50*/  MOV R162, R138 ;  /* 0x0000008a00a27202 */ /* 0x000fe20000000f00 */
[C---:B-1----:R-:W-:Y:S01]  /*ac60*/  HMMA.16816.F32 R32, R4.reuse, R20, R40 ;  /* 0x000000140420723c */ /* 0x042fe20000001828 */
[----:B------:R-:W-:Y:S02]  /*ac70*/  MOV R138, R70 ;  /* 0x00000046008a7202 */ /* 0x000fe40000000f00 */
[----:B------:R-:W-:Y:S02]  /*ac80*/  MOV R88, R26 ;  /* 0x0000001a00587202 */ /* 0x000fe40000000f00 */
[----:B------:R-:W-:Y:S01]  /*ac90*/  MOV R136, R27 ;  /* 0x0000001b00887202 */ /* 0x000fe20000000f00 */
[----:B------:R-:W-:Y:S01]  /*aca0*/  HMMA.16816.F32 R40, R4, R22, R48 ;  /* 0x000000160428723c */ /* 0x000fe20000001830 */
[----:B------:R-:W-:Y:S02]  /*acb0*/  @P0 MOV R138, R70 ;  /* 0x00000046008a0202 */ /* 0x000fe40000000f00 */
[----:B------:R-:W-:Y:S01]  /*acc0*/  @P0 MOV R88, R26 ;  /* 0x0000001a00580202 */ /* 0x000fe20000000f00 */
[----:B---3--:R-:W-:Y:S01]  /*acd0*/  FFMA.FTZ R8, R238, UR15, -R0 ;  /* 0x0000000fee087c23 */ /* 0x008fe20008010800 */
[----:B------:R-:W-:-:S02]  /*ace0*/  MOV R238, R137 ;  /* 0x0000008900ee7202 */ /* 0x000fc40000000f00 */
[--C-:B------:R-:W-:Y:S01]  /*acf0*/  FFMA.FTZ R4, R81, UR15, -R0.reuse ;  /* 0x0000000f51047c23 */ /* 0x100fe20008010800 */
[----:B------:R1:W-:Y:S01]  /*ad00*/  MUFU.EX2 R90, R8 ;  /* 0x00000008005a7308 */ /* 0x0003e20000000800 */
[----:B------:R-:W-:Y:S02]  /*ad10*/  F2FP.F16.F32.PACK_AB R6, R109, R116 ;  /* 0x000000746d06723e */ /* 0x000fe400000000ff */
[-C--:B------:R-:W-:Y:S02]  /*ad20*/  MOV R137, R68.reuse ;  /* 0x0000004400897202 */ /* 0x080fe40000000f00 */
[----:B------:R-:W-:Y:S02]  /*ad30*/  @P0 MOV R137, R68 ;  /* 0x0000004400890202 */ /* 0x000fe40000000f00 */
[----:B------:R-:W-:Y:S01]  /*ad40*/  @P0 MOV R136, R27 ;  /* 0x0000001b00880202 */ /* 0x000fe20000000f00 */
[----:B------:R3:W-:Y:S01]  /*ad50*/  MUFU.EX2 R81, R4 ;  /* 0x0000000400517308 */ /* 0x0007e20000000800 */
[----:B-1----:R-:W-:Y:S01]  /*ad60*/  FFMA.FTZ R8, R239, UR15, -R0 ;  /* 0x0000000fef087c23 */ /* 0x002fe20008010800 */
[----:B------:R-:W-:-:S06]  /*ad70*/  MOV R239, R170 ;  /* 0x000000aa00ef7202 */ /* 0x000fcc0000000f00 */
[----:B------:R1:W5:Y:S01]  /*ad80*/  MUFU.EX2 R87, R8 ;  /* 0x0000000800577308 */ /* 0x0003620000000800 */
[----:B---3--:R-:W-:-:S07]  /*ad90*/  FFMA.FTZ R4, R75, UR15, -R2 ;  /* 0x0000000f4b047c23 */ /* 0x008fce0008010802 */
[----:B------:R3:W-:Y:S01]  /*ada0*/  MUFU.EX2 R91, R4 ;  /* 0x00000004005b7308 */ /* 0x0007e20000000800 */
[----:B-1----:R-:W-:Y:S01]  /*adb0*/  FFMA.FTZ R8, R80, UR15, -R0 ;  /* 0x0000000f50087c23 */ /* 0x002fe20008010800 */
[----:B-----5:R-:W-:-:S06]  /*adc0*/  F2FP.F16.F32.PACK_AB R5, R87, R90 ;  /* 0x0000005a5705723e */ /* 0x020fcc00000000ff */
[----:B------:R1:W5:Y:S01]  /*add0*/  MUFU.EX2 R80, R8 ;  /* 0x0000000800507308 */ /* 0x0003620000000800 */
[----:B---3--:R-:W-:-:S07]  /*ade0*/  FFMA.FTZ R4, R65, UR15, -R2 ;  /* 0x0000000f41047c23 */ /* 0x008fce0008010802 */
[----:B------:R3:W-:Y:S01]  /*adf0*/  MUFU.EX2 R89, R4 ;  /* 0x0000000400597308 */ /* 0x0007e20000000800 */
[----:B-1----:R-:W-:Y:S02]  /*ae00*/  F2FP.F16.F32.PACK_AB R8, R175, R248 ;  /* 0x000000f8af08723e */ /* 0x002fe400000000ff */
[----:B-----5:R-:W-:-:S05]  /*ae10*/  F2FP.F16.F32.PACK_AB R7, R81, R80 ;  /* 0x000000505107723e */ /* 0x020fca00000000ff */
[----:B------:R-:W-:Y:S01]  /*ae20*/  HMMA.16816.F32 R48, R8, R28, R56 ;  /* 0x0000001c0830723c */ /* 0x000fe20000001838 */
[----:B---3--:R-:W-:-:S05]  /*ae30*/  F2FP.F16.F32.PACK_AB R4, R119, R139 ;  /* 0x0000008b7704723e */ /* 0x008fca00000000ff */
[C---:B------:R-:W-:Y:S01]  /*ae40*/  HMMA.16816.F32 R60, R8.reuse, R30, R60 ;  /* 0x0000001e083c723c */ /* 0x040fe2000000183c */
[----:B------:R-:W-:Y:S05]  /*ae50*/  LDSM.16.MT88.4 R28, [R214+0x5400] ;  /* 0x00540000d61c783b */ /* 0x000fea0000004200 */
[C---:B------:R-:W-:Y:S06]  /*ae60*/  HMMA.16816.F32 R52, R8.reuse, R20, R52 ;  /* 0x000000140834723c */ /* 0x040fec0000001834 */
[----:B------:R-:W-:Y:S01]  /*ae70*/  HMMA.16816.F32 R164, R8, R22, R164 ;  /* 0x0000001608a4723c */ /* 0x000fe200000018a4 */
[----:B------:R-:W-:Y:S05]  /*ae80*/  LDSM.16.MT88.4 R20, [R213+0x5800] ;  /* 0x00580000d514783b */ /* 0x000fea0000004200 */
[----:B--2---:R-:W-:Y:S01]  /*ae90*/  HMMA.16816.F32 R140, R4, R16, R44 ;  /* 0x00000010048c723c */ /* 0x004fe2000000182c */
[----:B------:R-:W-:Y:S01]  /*aea0*/  FFMA.FTZ R8, R64, UR15, -R2 ;  /* 0x0000000f40087c23 */ /* 0x000fe20008010802 */
[----:B------:R-:W-:-:S02]  /*aeb0*/  F2FP.F16.F32.PACK_AB R9, R207, R209 ;  /* 0x000000d1cf09723e */ /* 0x000fc400000000ff */
[----:B------:R-:W-:Y:S01]  /*aec0*/  F2FP.F16.F32.PACK_AB R10, R204, R178 ;  /* 0x000000b2cc0a723e */ /* 0x000fe200000000ff */
[----:B------:R1:W-:Y:S01]  /*aed0*/  MUFU.EX2 R86, R8 ;  /* 0x0000000800567308 */ /* 0x0003e20000000800 */
[----:B----4-:R-:W-:Y:S01]  /*aee0*/  HMMA.16816.F32 R64, R4, R12, R32 ;  /* 0x0000000c0440723c */ /* 0x010fe20000001820 */
[----:B------:R-:W2:Y:S01]  /*aef0*/  LDSM.16.MT88.4 R32, [R213+0x5400] ;  /* 0x00540000d520783b */ /* 0x000ea20000004200 */
[----:B------:R-:W-:-:S04]  /*af00*/  F2FP.F16.F32.PACK_AB R11, R196, R206 ;  /* 0x000000cec40b723e */ /* 0x000fc800000000ff */
[C---:B------:R-:W-:Y:S06]  /*af10*/  HMMA.16816.F32 R152, R4.reuse, R18, R36 ;  /* 0x000000120498723c */ /* 0x040fec0000001824 */
[----:B------:R-:W-:Y:S01]  /*af20*/  HMMA.16816.F32 R56, R4, R14, R40 ;  /* 0x0000000e0438723c */ /* 0x000fe20000001828 */
[----:B-1----:R-:W-:Y:S01]  /*af30*/  FFMA.FTZ R8, R250, UR15, -R0 ;  /* 0x0000000ffa087c23 */ /* 0x002fe20008010800 */
[----:B------:R-:W-:-:S05]  /*af40*/  MOV R250, R171 ;  /* 0x000000ab00fa7202 */ /* 0x000fca0000000f00 */
[----:B------:R-:W-:Y:S01]  /*af50*/  FFMA.FTZ R4, R83, UR15, -R0 ;  /* 0x0000000f53047c23 */ /* 0x000fe20008010800 */
[----:B------:R1:W-:Y:S01]  /*af60*/  MUFU.EX2 R75, R8 ;  /* 0x00000008004b7308 */ /* 0x0003e20000000800 */
[----:B------:R-:W-:-:S07]  /*af70*/  F2FP.F16.F32.PACK_AB R6, R98, R102 ;  /* 0x000000666206723e */ /* 0x000fce00000000ff */
[----:B------:R3:W-:Y:S01]  /*af80*/  MUFU.EX2 R73, R4 ;  /* 0x0000000400497308 */ /* 0x0007e20000000800 */
[----:B-1----:R-:W-:Y:S01]  /*af90*/  FFMA.FTZ R8, R251, UR15, -R0 ;  /* 0x0000000ffb087c23 */ /* 0x002fe20008010800 */
[----:B------:R-:W-:-:S06]  /*afa0*/  MOV R251, R168 ;  /* 0x000000a800fb7202 */ /* 0x000fcc0000000f00 */
[----:B------:R1:W4:Y:S01]  /*afb0*/  MUFU.EX2 R74, R8 ;  /* 0x00000008004a7308 */ /* 0x0003220000000800 */
[----:B---3--:R-:W-:-:S07]  /*afc0*/  FFMA.FTZ R4, R76, UR15, -R2 ;  /* 0x0000000f4c047c23 */ /* 0x008fce0008010802 */
[----:B------:R3:W5:Y:S01]  /*afd0*/  MUFU.EX2 R76, R4 ;  /* 0x00000004004c7308 */ /* 0x0007620000000800 */
[----:B-1----:R-:W-:Y:S01]  /*afe0*/  FFMA.FTZ R8, R82, UR15, -R0 ;  /* 0x0000000f52087c23 */ /* 0x002fe20008010800 */
[----:B----4-:R-:W-:-:S06]  /*aff0*/  F2FP.F16.F32.PACK_AB R5, R74, R75 ;  /* 0x0000004b4a05723e */ /* 0x010fcc00000000ff */
[----:B------:R1:W4:Y:S01]  /*b000*/  MUFU.EX2 R72, R8 ;  /* 0x0000000800487308 */ /* 0x0003220000000800 */
[----:B---3--:R-:W-:Y:S01]  /*b010*/  FFMA.FTZ R4, R77, UR15, -R0 ;  /* 0x0000000f4d047c23 */ /* 0x008fe20008010800 */
[----:B-----5:R-:W-:Y:S02]  /*b020*/  F2FP.F16.F32.PACK_AB R168, R76, R86 ;  /* 0x000000564ca8723e */ /* 0x020fe400000000ff */
[----:B-1----:R-:W-:Y:S02]  /*b030*/  F2FP.F16.F32.PACK_AB R8, R179, R230 ;  /* 0x000000e6b308723e */ /* 0x002fe400000000ff */
[----:B----4-:R-:W-:-:S05]  /*b040*/  F2FP.F16.F32.PACK_AB R7, R73, R72 ;  /* 0x000000484907723e */ /* 0x010fca00000000ff */
[C---:B------:R-:W-:Y:S06]  /*b050*/  HMMA.16816.F32 R48, R8.reuse, R16, R48 ;  /* 0x000000100830723c */ /* 0x040fec0000001830 */
[C---:B------:R-:W-:Y:S01]  /*b060*/  HMMA.16816.F32 R40, R8.reuse, R18, R60 ;  /* 0x000000120828723c */ /* 0x040fe2000000183c */
[----:B------:R-:W1:Y:S01]  /*b070*/  LDSM.16.MT88.4 R16, [R214+0x5800] ;  /* 0x00580000d610783b */ /* 0x000e620000004200 */
[----:B------:R3:W-:Y:S04]  /*b080*/  MUFU.EX2 R61, R4 ;  /* 0x00000004003d7308 */ /* 0x0007e80000000800 */
[C---:B------:R-:W-:Y:S06]  /*b090*/  HMMA.16816.F32 R36, R8.reuse, R12, R52 ;  /* 0x0000000c0824723c */ /* 0x040fec0000001834 */
[----:B------:R-:W-:Y:S01]  /*b0a0*/  HMMA.16816.F32 R44, R8, R14, R164 ;  /* 0x0000000e082c723c */ /* 0x000fe200000018a4 */
[----:B------:R-:W-:-:S02]  /*b0b0*/  F2FP.F16.F32.PACK_AB R12, R187, R186 ;  /* 0x000000babb0c723e */ /* 0x000fc400000000ff */
[----:B------:R-:W-:-:S04]  /*b0c0*/  F2FP.F16.F32.PACK_AB R13, R194, R195 ;  /* 0x000000c3c20d723e */ /* 0x000fc800000000ff */
[--C-:B------:R-:W-:Y:S01]  /*b0d0*/  FFMA.FTZ R8, R84, UR15, -R0.reuse ;  /* 0x0000000f54087c23 */ /* 0x100fe20008010800 */
[----:B---3--:R-:W-:Y:S01]  /*b0e0*/  F2FP.F16.F32.PACK_AB R4, R104, R106 ;  /* 0x0000006a6804723e */ /* 0x008fe200000000ff */
[--C-:B------:R-:W-:Y:S01]  /*b0f0*/  FFMA.FTZ R9, R78, UR15, -R0.reuse ;  /* 0x0000000f4e097c23 */ /* 0x100fe20008010800 */
[----:B------:R-:W-:Y:S01]  /*b100*/  F2FP.F16.F32.PACK_AB R14, R200, R199 ;  /* 0x000000c7c80e723e */ /* 0x000fe200000000ff */
[----:B------:R3:W4:Y:S01]  /*b110*/  MUFU.EX2 R60, R8 ;  /* 0x00000008003c7308 */ /* 0x0007220000000800 */
[----:B------:R-:W-:Y:S02]  /*b120*/  F2FP.F16.F32.PACK_AB R15, R191, R193 ;  /* 0x000000c1bf0f723e */ /* 0x000fe400000000ff */
[----:B------:R-:W-:Y:S01]  /*b130*/  F2FP.F16.F32.PACK_AB R10, R89, R91 ;  /* 0x0000005b590a723e */ /* 0x000fe200000000ff */
[C---:B--2---:R-:W-:Y:S01]  /*b140*/  HMMA.16816.F32 R140, R4.reuse, R32, R140 ;  /* 0x00000020048c723c */ /* 0x044fe2000000188c */
[----:B------:R-:W-:Y:S02]  /*b150*/  F2FP.F16.F32.PACK_AB R164, R202, R203 ;  /* 0x000000cbcaa4723e */ /* 0x000fe400000000ff */
[----:B------:R-:W-:Y:S01]  /*b160*/  F2FP.F16.F32.PACK_AB R166, R198, R201 ;  /* 0x000000c9c6a6723e */ /* 0x000fe200000000ff */
[----:B------:R4:W-:Y:S02]  /*b170*/  MUFU.EX2 R54, R9 ;  /* 0x0000000900367308 */ /* 0x0009e40000000800 */
[C---:B------:R-:W-:Y:S06]  /*b180*/  HMMA.16816.F32 R152, R4.reuse, R34, R152 ;  /* 0x000000220498723c */ /* 0x040fec0000001898 */
[----:B------:R-:W-:Y:S01]  /*b190*/  HMMA.16816.F32 R64, R4, R28, R64 ;  /* 0x0000001c0440723c */ /* 0x000fe20000001840 */
[----:B---3--:R-:W-:-:S04]  /*b1a0*/  FFMA.FTZ R8, R85, UR15, -R0 ;  /* 0x0000000f55087c23 */ /* 0x008fc80008010800 */
[----:B------:R2:W3:Y:S01]  /*b1b0*/  MUFU.EX2 R55, R8 ;  /* 0x0000000800377308 */ /* 0x0004e20000000800 */
[----:B------:R-:W-:Y:S01]  /*b1c0*/  HMMA.16816.F32 R56, R4, R30, R56 ;  /* 0x0000001e0438723c */ /* 0x000fe20000001838 */
[----:B----4-:R-:W-:-:S05]  /*b1d0*/  F2FP.F16.F32.PACK_AB R9, R60, R61 ;  /* 0x0000003d3c09723e */ /* 0x010fca00000000ff */
[C---:B------:R-:W-:Y:S01]  /*b1e0*/  HMMA.16816.F32 R144, R12.reuse, R32, R48 ;  /* 0x000000200c90723c */ /* 0x040fe20000001830 */
[--C-:B------:R-:W-:Y:S01]  /*b1f0*/  FFMA.FTZ R4, R79, UR15, -R2.reuse ;  /* 0x0000000f4f047c23 */ /* 0x100fe20008010802 */
[----:B------:R-:W-:Y:S01]  /*b200*/  FFMA.FTZ R2, R105, UR15, -R2 ;  /* 0x0000000f69027c23 */ /* 0x000fe20008010802 */
[----:B------:R-:W-:Y:S02]  /*b210*/  F2FP.F16.F32.PACK_AB R5, R189, R190 ;  /* 0x000000bebd05723e */ /* 0x000fe400000000ff */
[----:B------:R4:W-:Y:S01]  /*b220*/  MUFU.EX2 R53, R4 ;  /* 0x0000000400357308 */ /* 0x0009e20000000800 */
[C---:B------:R-:W-:Y:S01]  /*b230*/  HMMA.16816.F32 R48, R12.reuse, R34, R40 ;  /* 0x000000220c30723c */ /* 0x040fe20000001828 */
[----:B------:R-:W-:Y:S02]  /*b240*/  F2FP.F16.F32.PACK_AB R6, R192, R184 ;  /* 0x000000b8c006723e */ /* 0x000fe400000000ff */
[----:B------:R-:W-:Y:S02]  /*b250*/  F2FP.F16.F32.PACK_AB R7, R181, R183 ;  /* 0x000000b7b507723e */ /* 0x000fe400000000ff */
[----:B--2---:R-:W-:Y:S01]  /*b260*/  F2FP.F16.F32.PACK_AB R8, R94, R97 ;  /* 0x000000615e08723e */ /* 0x004fe200000000ff */
[C---:B------:R-:W-:Y:S01]  /*b270*/  HMMA.16816.F32 R32, R12.reuse, R28, R36 ;  /* 0x0000001c0c20723c */ /* 0x040fe20000001824 */
[----:B------:R2:W5:Y:S01]  /*b280*/  MUFU.EX2 R52, R2 ;  /* 0x0000000200347308 */ /* 0x0005620000000800 */
[----:B---3--:R-:W-:Y:S01]  /*b290*/  F2FP.F16.F32.PACK_AB R11, R54, R55 ;  /* 0x00000037360b723e */ /* 0x008fe200000000ff */
[----:B------:R-:W3:Y:S03]  /*b2a0*/  LDSM.16.MT88.4 R36, [R214+0x5c00] ;  /* 0x005c0000d624783b */ /* 0x000ee60000004200 */
[----:B------:R-:W-:Y:S01]  /*b2b0*/  HMMA.16816.F32 R28, R12, R30, R44 ;  /* 0x0000001e0c1c723c */ /* 0x000fe2000000182c */
[----:B----4-:R-:W-:-:S05]  /*b2c0*/  FFMA.FTZ R4, R110, UR15, -R0 ;  /* 0x0000000f6e047c23 */ /* 0x010fca0008010800 */
[C---:B------:R-:W-:Y:S01]  /*b2d0*/  HMMA.16816.F32 R140, R8.reuse, R20, R140 ;  /* 0x00000014088c723c */ /* 0x040fe2000000188c */
[--C-:B------:R-:W-:Y:S01]  /*b2e0*/  FFMA.FTZ R12, R226, UR15, -R3.reuse ;  /* 0x0000000fe20c7c23 */ /* 0x100fe20008010803 */
[----:B------:R4:W-:Y:S01]  /*b2f0*/  MUFU.EX2 R45, R4 ;  /* 0x00000004002d7308 */ /* 0x0009e20000000800 */
[--C-:B------:R-:W-:Y:S01]  /*b300*/  FFMA.FTZ R13, R172, UR15, -R3.reuse ;  /* 0x0000000fac0d7c23 */ /* 0x100fe20008010803 */
[----:B------:R-:W-:Y:S01]  /*b310*/  FFMA.FTZ R14, R173, UR15, -R3 ;  /* 0x0000000fad0e7c23 */ /* 0x000fe20008010803 */
[----:B------:R-:W-:Y:S01]  /*b320*/  FFMA.FTZ R3, R242, R71, R163 ;  /* 0x00000047f2037223 */ /* 0x000fe200000100a3 */
[----:B--2---:R-:W-:Y:S01]  /*b330*/  FFMA.FTZ R2, R111, UR15, -R0 ;  /* 0x0000000f6f027c23 */ /* 0x004fe20008010800 */
[----:B------:R-:W-:Y:S01]  /*b340*/  HMMA.16816.F32 R152, R8, R22, R152 ;  /* 0x000000160898723c */ /* 0x000fe20000001898 */
[----:B------:R-:W-:Y:S02]  /*b350*/  MOV R163, R169 ;  /* 0x000000a900a37202 */ /* 0x000fe40000000f00 */
[----:B------:R2:W3:Y:S01]  /*b360*/  MUFU.EX2 R44, R2 ;  /* 0x00000002002c7308 */ /* 0x0004e20000000800 */
[----:B-----5:R-:W-:-:S02]  /*b370*/  F2FP.F16.F32.PACK_AB R170, R52, R53 ;  /* 0x0000003534aa723e */ /* 0x020fc400000000ff */
[C---:B-1----:R-:W-:Y:S05]  /*b380*/  HMMA.16816.F32 R156, R8.reuse, R16, R64 ;  /* 0x00000010089c723c */ /* 0x042fea0000001840 */
[----:B------:R-:W1:Y:S01]  /*b390*/  MUFU.EX2 R12, R12 ;  /* 0x0000000c000c7308 */ /* 0x000e620000000800 */
[----:B----4-:R-:W-:Y:S01]  /*b3a0*/  F2FP.F16.F32.PACK_AB R4, R185, R197 ;  /* 0x000000c5b904723e */ /* 0x010fe200000000ff */
[----:B------:R-:W-:Y:S06]  /*b3b0*/  HMMA.16816.F32 R40, R8, R18, R56 ;  /* 0x000000120828723c */ /* 0x000fec0000001838 */
[C---:B------:R-:W-:Y:S01]  /*b3c0*/  HMMA.16816.F32 R144, R4.reuse, R20, R144 ;  /* 0x000000140490723c */ /* 0x040fe20000001890 */
[--C-:B--2---:R-:W-:Y:S01]  /*b3d0*/  FFMA.FTZ R2, R176, UR15, -R0.reuse ;  /* 0x0000000fb0027c23 */ /* 0x104fe20008010800 */
[----:B------:R-:W-:Y:S01]  /*b3e0*/  FFMA.FTZ R0, R177, UR15, -R0 ;  /* 0x0000000fb1007c23 */ /* 0x000fe20008010800 */
[----:B------:R-:W-:Y:S01]  /*b3f0*/  FFMA.FTZ R8, R243, R69, R182 ;  /* 0x00000045f3087223 */ /* 0x000fe200000100b6 */
[----:B------:R-:W-:Y:S01]  /*b400*/  MUFU.EX2 R13, R13 ;  /* 0x0000000d000d7308 */ /* 0x000fe20000000800 */
[----:B---3--:R-:W-:Y:S01]  /*b410*/  F2FP.F16.F32.PACK_AB R169, R44, R45 ;  /* 0x0000002d2ca9723e */ /* 0x008fe200000000ff */
[----:B------:R-:W-:Y:S01]  /*b420*/  HMMA.16816.F32 R48, R4, R22, R48 ;  /* 0x000000160430723c */ /* 0x000fe20000001830 */
[----:B-1----:R-:W-:-:S05]  /*b430*/  F2FP.F16.F32.PACK_AB R165, R12, R180 ;  /* 0x000000b40ca5723e */ /* 0x002fca00000000ff */
[----:B------:R1:W-:Y:S01]  /*b440*/  MUFU.EX2 R15, R2 ;  /* 0x00000002000f7308 */ /* 0x0003e20000000800 */
[C---:B------:R-:W-:Y:S06]  /*b450*/  HMMA.16816.F32 R32, R4.reuse, R16, R32 ;  /* 0x000000100420723c */ /* 0x040fec0000001820 */
[----:B------:R-:W-:Y:S01]  /*b460*/  HMMA.16816.F32 R28, R4, R18, R28 ;  /* 0x00000012041c723c */ /* 0x000fe2000000181c */
[----:B------:R2:W3:Y:S06]  /*b470*/  MUFU.EX2 R9, R0 ;  /* 0x0000000000097308 */ /* 0x0004ec0000000800 */
[----:B------:R-:W-:Y:S01]  /*b480*/  FADD.FTZ R4, R251, R3 ;  /* 0x00000003fb047221 */ /* 0x000fe20000010000 */
[----:B------:R-:W-:Y:S01]  /*b490*/  FADD.FTZ R3, R188, R8 ;  /* 0x00000008bc037221 */ /* 0x000fe20000010000 */
[----:B------:R-:W4:Y:S01]  /*b4a0*/  MUFU.EX2 R14, R14 ;  /* 0x0000000e000e7308 */ /* 0x000f220000000800 */
[----:B-1----:R-:W-:Y:S01]  /*b4b0*/  FFMA.FTZ R2, R244, R24, R122 ;  /* 0x00000018f4027223 */ /* 0x002fe2000001007a */
[----:B------:R-:W-:Y:S01]  /*b4c0*/  FADD.FTZ R5, R250, R4 ;  /* 0x00000004fa057221 */ /* 0x000fe20000010000 */
[----:B------:R-:W-:-:S02]  /*b4d0*/  FADD.FTZ R4, R205, R3 ;  /* 0x00000003cd047221 */ /* 0x000fc40000010000 */
[----:B------:R-:W-:Y:S02]  /*b4e0*/  FADD.FTZ R2, R121, R2 ;  /* 0x0000000279027221 */ /* 0x000fe40000010000 */
[----:B------:R-:W-:Y:S01]  /*b4f0*/  FADD.FTZ R4, R208, R4 ;  /* 0x00000004d0047221 */ /* 0x000fe20000010000 */
[----:B--2---:R-:W-:Y:S01]  /*b500*/  FFMA.FTZ R0, R245, R25, R112 ;  /* 0x00000019f5007223 */ /* 0x004fe20000010070 */
[----:B------:R-:W-:Y:S01]  /*b510*/  FADD.FTZ R3, R120, R2 ;  /* 0x0000000278037221 */ /* 0x000fe20000010000 */
[----:B---3--:R-:W-:Y:S02]  /*b520*/  F2FP.F16.F32.PACK_AB R171, R9, R15 ;  /* 0x0000000f09ab723e */ /* 0x008fe400000000ff */
[----:B------:R-:W-:Y:S01]  /*b530*/  FADD.FTZ R0, R113, R0 ;  /* 0x0000000071007221 */ /* 0x000fe20000010000 */
[----:B------:R-:W-:-:S03]  /*b540*/  FADD.FTZ R3, R123, R3 ;  /* 0x000000037b037221 */ /* 0x000fc60000010000 */
[----:B------:R-:W-:Y:S01]  /*b550*/  FADD.FTZ R2, R114, R0 ;  /* 0x0000000072027221 */ /* 0x000fe20000010000 */
[----:B------:R-:W-:Y:S01]  /*b560*/  FADD.FTZ R0, R160, R5 ;  /* 0x00000005a0007221 */ /* 0x000fe20000010000 */
[----:B----4-:R-:W-:Y:S01]  /*b570*/  F2FP.F16.F32.PACK_AB R167, R14, R13 ;  /* 0x0000000d0ea7723e */ /* 0x010fe200000000ff */
        /* <DEDUP_REMOVED lines=117> */
[C---:B------:R-:W-:Y:S06]  /*bcd0*/  HMMA.16816.F32 R148, R164.reuse, R150, R48 ;  /* 0x00000096a494723c */ /* 0x040fec0000001830 */
[----:B------:R-:W-:Y:S06]  /*bce0*/  HMMA.16816.F32 R160, R164, R36, R32 ;  /* 0x00000024a4a0723c */ /* 0x000fec0000001820 */
[-C--:B------:R-:W-:Y:S06]  /*bcf0*/  HMMA.16816.F32 R168, R168, R38.reuse, R40 ;  /* 0x00000026a8a8723c */ /* 0x080fec0000001828 */
[----:B------:R-:W-:Y:S01]  /*bd00*/  HMMA.16816.F32 R164, R164, R38, R28 ;  /* 0x00000026a4a4723c */ /* 0x000fe2000000181c */
[----:B------:R-:W-:-:S08]  /*bd10*/  NOP ;  /* 0x0000000000007918 */ /* 0x000fd00000000000 */
[----:B------:R-:W-:-:S15]  /*bd20*/  @P0 BRA `(.L_x_89) ;  /* 0x0000000000040947 */ /* 0x000fde0003800000 */
.L_x_85:
[----:B------:R-:W-:-:S12]  /*bd30*/  UIADD3 UR17, UR4, -0x1, URZ ;  /* 0xffffffff04117890 */ /* 0x000fd8000fffe03f */
.L_x_89:
[----:B------:R-:W-:-:S13]  /*bd40*/  ISETP.LE.AND P0, PT, RZ, UR17, PT ;  /* 0x00000011ff007c0c */ /* 0x000fda000bf03270 */
[----:B------:R-:W-:Y:S05]  /*bd50*/  @!P0 BRA `(.L_x_90) ;  /* 0x0000003800f48947 */ /* 0x000fea0003800000 */
[----:B------:R-:W2:Y:S01]  /*bd60*/  LDL.64 R2, [R1+0x10] ;  /* 0x0000100001027983 */ /* 0x000ea20000100a00 */
[----:B------:R-:W-:Y:S01]  /*bd70*/  ULDC UR4, c[0x0][0x2d0] ;  /* 0x0000b40000047ab9 */ /* 0x000fe20000000800 */
[----:B------:R-:W-:Y:S01]  /*bd80*/  USHF.L.U64.HI UR15, UR8, 0x6, UR9 ;  /* 0x00000006080f7899 */ /* 0x000fe20008010209 */
[----:B------:R-:W-:Y:S01]  /*bd90*/  IMAD.MOV.U32 R133, RZ, RZ, R137 ;  /* 0x000000ffff857224 */ /* 0x000fe200078e0089 */
[----:B------:R-:W-:Y:S01]  /*bda0*/  UIMAD.WIDE.U32 UR30, UR8, 0x60, URZ ;  /* 0x00000060081e78a5 */ /* 0x000fe2000f8e003f */
[----:B------:R-:W-:Y:S01]  /*bdb0*/  IMAD.MOV.U32 R135, RZ, RZ, R88 ;  /* 0x000000ffff877224 */ /* 0x000fe200078e0058 */
[----:B------:R-:W-:Y:S01]  /*bdc0*/  UIMAD UR9, UR9, 0x60, URZ ;  /* 0x00000060090978a4 */ /* 0x000fe2000f8e023f */
[----:B------:R-:W-:Y:S01]  /*bdd0*/  MOV R134, R136 ;  /* 0x0000008800867202 */ /* 0x000fe20000000f00 */
[----:B------:R-:W-:Y:S02]  /*bde0*/  UIMAD.WIDE.U32 UR32, UR10, 0x60, URZ ;  /* 0x000000600a2078a5 */ /* 0x000fe4000f8e003f */
[----:B------:R-:W-:-:S02]  /*bdf0*/  UIMAD UR19, UR11, 0x60, URZ ;  /* 0x000000600b1378a4 */ /* 0x000fc4000f8e023f */
[----:B------:R-:W-:Y:S02]  /*be00*/  USHF.L.U32 UR16, UR8, 0x6, URZ ;  /* 0x0000000608107899 */ /* 0x000fe4000800063f */
[----:B------:R-:W-:Y:S02]  /*be10*/  USHF.L.U64.HI UR8, UR10, 0x6, UR11 ;  /* 0x000000060a087899 */ /* 0x000fe4000801020b */
[----:B------:R-:W-:Y:S02]  /*be20*/  USHF.L.U32 UR11, UR10, 0x6, URZ ;  /* 0x000000060a0b7899 */ /* 0x000fe4000800063f */
[----:B------:R-:W-:Y:S02]  /*be30*/  UIADD3 UR10, UR9, UR31, URZ ;  /* 0x0000001f090a7290 */ /* 0x000fe4000fffe03f */
[----:B------:R-:W-:Y:S01]  /*be40*/  UIADD3 UR19, UR19, UR33, URZ ;  /* 0x0000002113137290 */ /* 0x000fe2000fffe03f */
[----:B------:R-:W-:Y:S01]  /*be50*/  ULDC.64 UR6, c[0x0][0x248] ;  /* 0x0000920000067ab9 */ /* 0x000fe20000000a00 */
[----:B--2---:R-:W-:Y:S01]  /*be60*/  ISETP.GE.AND P0, PT, R2, UR4, PT ;  /* 0x0000000402007c0c */ /* 0x004fe2000bf06270 */
[----:B------:R-:W-:-:S12]  /*be70*/  ULDC UR4, c[0x0][0x2ec] ;  /* 0x0000bb0000047ab9 */ /* 0x000fd80000000800 */
[----:B------:R-:W1:Y:S08]  /*be80*/  @!P0 LDC.64 R4, c[0x0][0x220] ;  /* 0x00008800ff048b82 */ /* 0x000e700000000a00 */
[----:B------:R-:W2:Y:S08]  /*be90*/  @!P0 LDC.64 R2, c[0x0][0x220] ;  /* 0x00008800ff028b82 */ /* 0x000eb00000000a00 */
[----:B------:R-:W3:Y:S01]  /*bea0*/  @!P0 LDC.64 R250, c[0x0][0x220] ;  /* 0x00008800fffa8b82 */ /* 0x000ee20000000a00 */
[----:B-1----:R1:W-:Y:S07]  /*beb0*/  @!P0 STL.64 [R1+0x8], R4 ;  /* 0x0000080401008387 */ /* 0x0023ee0000100a00 */
[----:B------:R-:W4:Y:S01]  /*bec0*/  @!P0 LDC.64 R248, c[0x0][0x220] ;  /* 0x00008800fff88b82 */ /* 0x000f220000000a00 */
[----:B--2---:R2:W-:Y:S04]  /*bed0*/  @!P0 STL.64 [R1], R2 ;  /* 0x0000000201008387 */ /* 0x0045e80000100a00 */
[----:B-1----:R-:W5:Y:S01]  /*bee0*/  LDL.LU.64 R4, [R1+0x28] ;  /* 0x0000280001047983 */ /* 0x002f620000300a00 */
[----:B--2---:R-:W-:Y:S01]  /*bef0*/  MOV R3, R138 ;  /* 0x0000008a00037202 */ /* 0x004fe20000000f00 */
[----:B-----5:R-:W-:Y:S01]  /*bf00*/  IMAD.MOV.U32 R246, RZ, RZ, R4 ;  /* 0x000000fffff67224 */ /* 0x020fe200078e0004 */
[----:B---34-:R-:W-:Y:S06]  /*bf10*/  BRA `(.L_x_91) ;  /* 0x0000000000dc7947 */ /* 0x018fec0003800000 */
.L_x_93:
[----:B------:R-:W2:Y:S01]  /*bf20*/  LDL.64 R228, [R1+0x20] ;  /* 0x0000200001e47983 */ /* 0x000ea20000100a00 */
[----:B------:R-:W1:Y:S01]  /*bf30*/  @!P0 LDC.64 R174, c[0x0][0x218] ;  /* 0x00008600ffae8b82 */ /* 0x000e620000000a00 */
[----:B------:R-:W-:Y:S02]  /*bf40*/  UIADD3 UR20, UR17, -0x1, URZ ;  /* 0xffffffff11147890 */ /* 0x000fe4000fffe03f */
[----:B------:R-:W3:Y:S02]  /*bf50*/  LDL.64 R226, [R1+0x18] ;  /* 0x0000180001e27983 */ /* 0x000ee40000100a00 */
[----:B------:R-:W-:Y:S02]  /*bf60*/  USHF.R.S32.HI UR9, URZ, 0x1f, UR20 ;  /* 0x0000001f3f097899 */ /* 0x000fe40008011414 */
[----:B------:R4:W-:Y:S01]  /*bf70*/  @P0 STS [R225+0x2000], RZ ;  /* 0x002000ffe1000388 */ /* 0x0009e20000000800 */
[----:B------:R-:W5:Y:S01]  /*bf80*/  @!P0 LDC.64 R172, c[0x0][0x218] ;  /* 0x00008600ffac8b82 */ /* 0x000f620000000a00 */
[----:B------:R-:W-:Y:S02]  /*bf90*/  UIMAD UR9, UR9, UR6, URZ ;  /* 0x00000006090972a4 */ /* 0x000fe4000f8e023f */
[----:B------:R4:W-:Y:S01]  /*bfa0*/  @P0 STS [R225+0x2004], RZ ;  /* 0x002004ffe1000388 */ /* 0x0009e20000000800 */
[----:B------:R-:W-:Y:S02]  /*bfb0*/  UIMAD.WIDE.U32 UR34, UR20, UR6, URZ ;  /* 0x00000006142272a5 */ /* 0x000fe4000f8e003f */
[----:B------:R-:W-:Y:S01]  /*bfc0*/  UIMAD UR9, UR20, UR7, UR9 ;  /* 0x00000007140972a4 */ /* 0x000fe2000f8e0209 */
[----:B------:R4:W-:Y:S01]  /*bfd0*/  @P0 STS.64 [R225+0x2008], RZ ;  /* 0x002008ffe1000388 */ /* 0x0009e20000000a00 */
[----:B------:R-:W4:Y:S02]  /*bfe0*/  @!P0 LDC.64 R178, c[0x0][0x218] ;  /* 0x00008600ffb28b82 */ /* 0x000f240000000a00 */
[----:B------:R-:W-:Y:S01]  /*bff0*/  UIADD3 UR9, UR35, UR9, URZ ;  /* 0x0000000923097290 */ /* 0x000fe2000fffe03f */
[----:B------:R-:W-:Y:S02]  /*c000*/  IMAD.U32 R0, RZ, RZ, UR34 ;  /* 0x00000022ff007e24 */ /* 0x000fe4000f8e00ff */
[----:B------:R-:W-:Y:S03]  /*c010*/  IMAD.U32 R132, RZ, RZ, UR34 ;  /* 0x00000022ff847e24 */ /* 0x000fe6000f8e00ff */
[----:B------:R-:W-:Y:S01]  /*c020*/  IMAD.U32 R2, RZ, RZ, UR9 ;  /* 0x00000009ff027e24 */ /* 0x000fe2000f8e00ff */
[----:B------:R-:W4:Y:S01]  /*c030*/  @!P0 LDC.64 R182, c[0x0][0x218] ;  /* 0x00008600ffb68b82 */ /* 0x000f220000000a00 */
[----:B--2---:R-:W-:Y:S04]  /*c040*/  LEA R0, P2, R0, R228, 0x7 ;  /* 0x000000e400007211 */ /* 0x004fe800078438ff */
[----:B-1----:R-:W-:Y:S02]  /*c050*/  @!P0 LEA R174, P6, R0, R174, 0x1 ;  /* 0x000000ae00ae8211 */ /* 0x002fe400078c08ff */
[----:B---3--:R-:W-:Y:S02]  /*c060*/  LEA.HI.X R2, R132, R227, R2, 0x7, P2 ;  /* 0x000000e384027211 */ /* 0x008fe400010f3c02 */
[C---:B------:R-:W-:Y:S02]  /*c070*/  @!P0 IADD3 R132, P4, R0.reuse, UR26, RZ ;  /* 0x0000001a00848c10 */ /* 0x040fe4000ff9e0ff */
[----:B------:R-:W-:Y:S02]  /*c080*/  @!P0 LEA.HI.X R175, R0, R175, R2, 0x1, P6 ;  /* 0x000000af00af8211 */ /* 0x000fe400030f0c02 */
[----:B-----5:R-:W-:Y:S02]  /*c090*/  @!P0 LEA R172, P5, R132, R172, 0x1 ;  /* 0x000000ac84ac8211 */ /* 0x020fe400078a08ff */
[----:B------:R-:W-:Y:S01]  /*c0a0*/  @!P0 IADD3.X R180, R2, UR25, RZ, P4, !PT ;  /* 0x0000001902b48c10 */ /* 0x000fe2000a7fe4ff */
[----:B------:R-:W-:Y:S01]  /*c0b0*/  @!PT LDS RZ, [RZ] ;  /* 0x00000000fffff984 */ /* 0x000fe20000000800 */
[----:B------:R-:W-:Y:S01]  /*c0c0*/  @!PT LDS RZ, [RZ] ;  /* 0x00000000fffff984 */ /* 0x000fe20000000800 */
[----:B------:R-:W-:Y:S01]  /*c0d0*/  @!PT LDS RZ, [RZ] ;  /* 0x00000000fffff984 */ /* 0x000fe20000000800 */
[----:B------:R1:W-:Y:S01]  /*c0e0*/  @!P0 LDGSTS.E.BYPASS.LTC128B.128 [R225+0x2000], desc[UR22][R174.64] ;  /* 0x02000000aee18fae */ /* 0x0003e2000b901d56 */
[----:B------:R-:W-:Y:S02]  /*c0f0*/  @!P0 IADD3 R137, P2, R0, UR11, RZ ;  /* 0x0000000b00898c10 */ /* 0x000fe4000ff5e0ff */
[----:B------:R-:W-:Y:S01]  /*c100*/  @!P0 LEA.HI.X R173, R132, R173, R180, 0x1, P5 ;  /* 0x000000ad84ad8211 */ /* 0x000fe200028f0cb4 */
[----:B------:R1:W-:Y:S01]  /*c110*/  @P0 STS.128 [R225+0x2800], RZ ;  /* 0x002800ffe1000388 */ /* 0x0003e20000000c00 */
[C---:B----4-:R-:W-:Y:S02]  /*c120*/  @!P0 LEA R138, P4, R137.reuse, R178, 0x1 ;  /* 0x000000b2898a8211 */ /* 0x050fe400078808ff */
        /* <DEDUP_REMOVED lines=8> */
[----:B------:R-:W-:Y:S02]  /*c1b0*/  @!P0 LEA R136, P2, R176, R182, 0x1 ;  /* 0x000000b6b0888211 */ /* 0x000fe400078408ff */
[----:B------:R-:W-:Y:S01]  /*c1c0*/  @!P0 IADD3.X R178, R2, UR19, RZ, P3, !PT ;  /* 0x0000001302b28c10 */ /* 0x000fe20009ffe4ff */
[----:B------:R-:W-:Y:S01]  /*c1d0*/  @!PT LDS RZ, [RZ] ;  /* 0x00000000fffff984 */ /* 0x000fe20000000800 */
[----:B------:R-:W-:Y:S01]  /*c1e0*/  @!PT LDS RZ, [RZ] ;  /* 0x00000000fffff984 */ /* 0x000fe20000000800 */
[----:B------:R-:W-:Y:S01]  /*c1f0*/  @!PT LDS RZ, [RZ] ;  /* 0x00000000fffff984 */ /* 0x000fe20000000800 */
[----:B------:R1:W-:Y:S03]  /*c200*/  @!P0 LDGSTS.E.BYPASS.LTC128B.128 [R225+0x3000], desc[UR22][R138.64] ;  /* 0x030000008ae18fae */ /* 0x0003e6000b901d56 */
[----:B------:R-:W-:Y:S01]  /*c210*/  @!P0 LEA.HI.X R137, R176, R183, R178, 0x1, P2 ;  /* 0x000000b7b0898211 */ /* 0x000fe200010f0cb2 */
[----:B------:R1:W-:Y:S04]  /*c220*/  @P0 STS.128 [R225+0x3800], RZ ;  /* 0x003800ffe1000388 */ /* 0x0003e80000000c00 */
[----:B------:R-:W-:Y:S01]  /*c230*/  @!PT LDS RZ, [RZ] ;  /* 0x00000000fffff984 */ /* 0x000fe20000000800 */
[----:B------:R-:W-:Y:S01]  /*c240*/  @!PT LDS RZ, [RZ] ;  /* 0x00000000fffff984 */ /* 0x000fe20000000800 */
[----:B------:R-:W-:Y:S01]  /*c250*/  @!PT LDS RZ, [RZ] ;  /* 0x00000000fffff984 */ /* 0x000fe20000000800 */
[----:B------:R1:W-:Y:S04]  /*c260*/  @!P0 LDGSTS.E.BYPASS.LTC128B.128 [R225+0x3800], desc[UR22][R136.64] ;  /* 0x0380000088e18fae */ /* 0x0003e8000b901d56 */
[----:B------:R-:W0:Y:S01]  /*c270*/  LDGDEPBAR ;  /* 0x00000000000079af */ /* 0x000e220000000000 */
[----:B------:R-:W-:Y:S05]  /*c280*/  BRA `(.L_x_92) ;  /* 0x0000001000047947 */ /* 0x000fea0003800000 */
.L_x_91:
[----:B------:R-:W2:Y:S01]  /*c290*/  LDL R8, [R1+0x8] ;  /* 0x0000080001087983 */ /* 0x000ea20000100800 */
[----:B------:R-:W-:Y:S04]  /*c2a0*/  DEPBAR.LE SB0, 0x0 ;  /* 0x000080000000791a */ /* 0x000fe80000000000 */
[----:B------:R-:W3:Y:S01]  /*c2b0*/  LDL R17, [R1+0xc] ;  /* 0x00000c0001117983 */ /* 0x000ee20000100800 */
[----:B------:R-:W-:Y:S01]  /*c2c0*/  USHF.R.S32.HI UR20, URZ, 0x1f, UR17 ;  /* 0x0000001f3f147899 */ /* 0x000fe20008011411 */
[----:B------:R-:W-:Y:S01]  /*c2d0*/  IMAD.U32 R4, RZ, RZ, UR17 ;  /* 0x00000011ff047e24 */ /* 0x000fe2000f8e00ff */
[----:B------:R-:W-:Y:S01]  /*c2e0*/  UIMAD UR9, UR21, UR17, URZ ;  /* 0x00000011150972a4 */ /* 0x000fe2000f8e023f */
[----:B------:R-:W4:Y:S02]  /*c2f0*/  LDL R6, [R1] ;  /* 0x0000000001067983 */ /* 0x000f240000100800 */
[----:B------:R-:W-:Y:S01]  /*c300*/  IMAD.WIDE.U32 R4, R4, UR28, R246 ;  /* 0x0000001c04047c25 */ /* 0x000fe2000f8e00f6 */
[----:B------:R-:W-:Y:S01]  /*c310*/  UIMAD UR9, UR20, UR28, UR9 ;  /* 0x0000001c140972a4 */ /* 0x000fe2000f8e0209 */
[----:B------:R-:W5:Y:S01]  /*c320*/  LDL R16, [R1+0x4] ;  /* 0x0000040001107983 */ /* 0x000f620000100800 */
[----:B------:R-:W-:Y:S04]  /*c330*/  BAR.SYNC.DEFER_BLOCKING 0x0 ;  /* 0x0000000000007b1d */ /* 0x000fe80000010000 */
[----:B------:R-:W-:Y:S01]  /*c340*/  VIADD R0, R5, UR9 ;  /* 0x0000000905007c36 */ /* 0x000fe20008000000 */
[C---:B------:R-:W-:Y:S02]  /*c350*/  @!P0 IADD3 R2, P3, R4.reuse, UR27, RZ ;  /* 0x0000001b04028c10 */ /* 0x040fe4000ff7e0ff */
[----:B------:R-:W-:Y:S02]  /*c360*/  @!P0 IADD3 R5, P2, R4, UR16, RZ ;  /* 0x0000001004058c10 */ /* 0x000fe4000ff5e0ff */
[C---:B------:R-:W-:Y:S02]  /*c370*/  @!P0 IADD3.X R9, R0.reuse, UR18, RZ, P3, !PT ;  /* 0x0000001200098c10 */ /* 0x040fe40009ffe4ff */
[----:B------:R-:W-:Y:S02]  /*c380*/  @!P0 IADD3.X R14, R0, UR15, RZ, P2, !PT ;  /* 0x0000000f000e8c10 */ /* 0x000fe400097fe4ff */
[----:B------:R-:W-:Y:S04]  /*c390*/  @!P0 IADD3 R7, P1, R4, UR30, RZ ;  /* 0x0000001e04078c10 */ /* 0x000fe8000ff3e0ff */
[----:B------:R-:W-:Y:S01]  /*c3a0*/  @!P0 IADD3.X R15, R0, UR10, RZ, P1, !PT ;  /* 0x0000000a000f8c10 */ /* 0x000fe20008ffe4ff */
[----:B------:R-:W-:Y:S06]  /*c3b0*/  @P0 STS.64 [R225+0x4008], RZ ;  /* 0x004008ffe1000388 */ /* 0x000fec0000000a00 */
[----:B------:R-:W-:Y:S04]  /*c3c0*/  @P0 STS [R225+0x4000], RZ ;  /* 0x004000ffe1000388 */ /* 0x000fe80000000800 */
[----:B------:R-:W-:Y:S01]  /*c3d0*/  @P0 STS [R225+0x4004], RZ ;  /* 0x004004ffe1000388 */ /* 0x000fe20000000800 */
[C---:B--2---:R-:W-:Y:S02]  /*c3e0*/  @!P0 LEA R12, P4, R4.reuse, R8, 0x1 ;  /* 0x00000008040c8211 */ /* 0x044fe400078808ff */
[----:B------:R-:W-:Y:S02]  /*c3f0*/  @!P0 LEA R8, P2, R5, R250, 0x1 ;  /* 0x000000fa05088211 */ /* 0x000fe400078408ff */
[----:B---3--:R-:W-:Y:S02]  /*c400*/  @!P0 LEA.HI.X R13, R4, R17, R0, 0x1, P4 ;  /* 0x00000011040d8211 */ /* 0x008fe400020f0c00 */
[C---:B----4-:R-:W-:Y:S03]  /*c410*/  @!P0 LEA R10, P3, R2.reuse, R6, 0x1 ;  /* 0x00000006020a8211 */ /* 0x050fe600078608ff */
[----:B------:R-:W-:Y:S01]  /*c420*/  @!PT LDS RZ, [RZ] ;  /* 0x00000000fffff984 */ /* 0x000fe20000000800 */
[----:B------:R-:W-:Y:S01]  /*c430*/  @!PT LDS RZ, [RZ] ;  /* 0x00000000fffff984 */ /* 0x000fe20000000800 */
[----:B------:R-:W-:Y:S01]  /*c440*/  @!PT LDS RZ, [RZ] ;  /* 0x00000000fffff984 */ /* 0x000fe20000000800 */
[----:B------:R-:W-:Y:S01]  /*c450*/  @!P0 LDGSTS.E.BYPASS.LTC128B.128 [R225+0x4000], desc[UR22][R12.64] ;  /* 0x040000000ce18fae */ /* 0x000fe2000b901d56 */
[----:B------:R-:W-:Y:S02]  /*c460*/  @!P0 LEA R6, P1, R7, R248, 0x1 ;  /* 0x000000f807068211 */ /* 0x000fe400078208ff */
[----:B-----5:R-:W-:Y:S02]  /*c470*/  @!P0 LEA.HI.X R11, R2, R16, R9, 0x1, P3 ;  /* 0x00000010020b8211 */ /* 0x020fe400018f0c09 */
[----:B------:R-:W-:Y:S02]  /*c480*/  @!P0 LEA.HI.X R9, R5, R251, R14, 0x1, P2 ;  /* 0x000000fb05098211 */ /* 0x000fe400010f0c0e */
[----:B------:R-:W-:Y:S01]  /*c490*/  @!P0 LEA.HI.X R7, R7, R249, R15, 0x1, P1 ;  /* 0x000000f907078211 */ /* 0x000fe200008f0c0f */
[----:B------:R-:W-:Y:S01]  /*c4a0*/  @P0 STS.128 [R225+0x4800], RZ ;  /* 0x004800ffe1000388 */ /* 0x000fe20000000c00 */
[----:B------:R-:W-:Y:S07]  /*c4b0*/  ISETP.LT.AND P1, PT, RZ, UR17, PT ;  /* 0x00000011ff007c0c */ /* 0x000fee000bf21270 */
[----:B------:R-:W-:Y:S01]  /*c4c0*/  @!PT LDS RZ, [RZ] ;  /* 0x00000000fffff984 */ /* 0x000fe20000000800 */
[----:B------:R-:W-:Y:S01]  /*c4d0*/  @!PT LDS RZ, [RZ] ;  /* 0x00000000fffff984 */ /* 0x000fe20000000800 */
[----:B------:R-:W-:Y:S01]  /*c4e0*/  @!PT LDS RZ, [RZ] ;  /* 0x00000000fffff984 */ /* 0x000fe20000000800 */
[----:B------:R-:W-:Y:S08]  /*c4f0*/  @!P0 LDGSTS.E.BYPASS.LTC128B.128 [R225+0x4800], desc[UR22][R10.64] ;  /* 0x048000000ae18fae */ /* 0x000ff0000b901d56 */
[----:B------:R-:W-:Y:S08]  /*c500*/  @P0 STS.128 [R225+0x5000], RZ ;  /* 0x005000ffe1000388 */ /* 0x000ff00000000c00 */
        /* <DEDUP_REMOVED lines=8> */
[----:B------:R1:W-:Y:S08]  /*c590*/  @!P0 LDGSTS.E.BYPASS.LTC128B.128 [R225+0x5800], desc[UR22][R6.64] ;  /* 0x0580000006e18fae */ /* 0x0003f0000b901d56 */
        /* <DEDUP_REMOVED lines=208> */
.L_x_92:
[----:B-1----:R-:W-:Y:S01]  /*d2a0*/  SHFL.BFLY PT, R138, R177, 0x2, 0x1f ;  /* 0x0c401f00b18a7f89 */ /* 0x002fe200000e0000 */
[----:B------:R-:W-:Y:S01]  /*d2b0*/  FMNMX.FTZ R136, R131, R184, !PT ;  /* 0x000000b883887209 */ /* 0x000fe20007810000 */
[----:B------:R-:W-:Y:S01]  /*d2c0*/  UIADD3 UR17, UR17, -0x1, URZ ;  /* 0xffffffff11117890 */ /* 0x000fe2000fffe03f */
[----:B------:R-:W-:Y:S02]  /*d2d0*/  FMNMX.FTZ R0, R122, R185, !PT ;  /* 0x000000b97a007209 */ /* 0x000fe40007810000 */
[----:B------:R-:W-:Y:S03]  /*d2e0*/  FMNMX.FTZ R2, R121, R181, !PT ;  /* 0x000000b579027209 */ /* 0x000fe60007810000 */
[----:B------:R-:W-:Y:S01]  /*d2f0*/  SHFL.BFLY PT, R139, R136, 0x2, 0x1f ;  /* 0x0c401f00888b7f89 */ /* 0x000fe200000e0000 */
[----:B------:R-:W-:Y:S02]  /*d300*/  FMNMX.FTZ R0, R123, R0, !PT ;  /* 0x000000007b007209 */ /* 0x000fe40007810000 */
[----:B------:R-:W-:Y:S02]  /*d310*/  FMNMX.FTZ R2, R124, R2, !PT ;  /* 0x000000027c027209 */ /* 0x000fe40007810000 */
[----:B------:R-:W-:Y:S02]  /*d320*/  FMNMX.FTZ R0, R126, R0, !PT ;  /* 0x000000007e007209 */ /* 0x000fe40007810000 */
[----:B------:R-:W-:Y:S02]  /*d330*/  FMNMX.FTZ R132, R125, R2, !PT ;  /* 0x000000027d847209 */ /* 0x000fe40007810000 */
[----:B------:R-:W-:Y:S03]  /*d340*/  FMNMX.FTZ R0, R127, R0, !PT ;  /* 0x000000007f007209 */ /* 0x000fe60007810000 */
        /* <DEDUP_REMOVED lines=606> */
.L_x_90:
[----:B------:R-:W1:Y:S01]  /*f930*/  S2R R37, SR_TID.X ;  /* 0x0000000000257919 */ /* 0x000e620000002100 */
[----:B------:R-:W2:Y:S01]  /*f940*/  S2UR UR8, SR_CgaCtaId ;  /* 0x00000000000879c3 */ /* 0x000ea20000008800 */
[----:B------:R-:W-:Y:S01]  /*f950*/  UISETP.NE.AND UP0, UPT, UR12, -0x1, UPT ;  /* 0xffffffff0c00788c */ /* 0x000fe2000bf05270 */
[----:B------:R-:W3:Y:S01]  /*f960*/  SHFL.BFLY PT, R0, R242, 0x2, 0x1f ;  /* 0x0c401f00f2007f89 */ /* 0x000ee200000e0000 */
[----:B------:R-:W-:-:S03]  /*f970*/  UMOV UR4, 0x400 ;  /* 0x0000040000047882 */ /* 0x000fc60000000000 */
[----:B------:R-:W4:Y:S01]  /*f980*/  SHFL.BFLY PT, R4, R243, 0x2, 0x1f ;  /* 0x0c401f00f3047f89 */ /* 0x000f2200000e0000 */
[----:B------:R-:W-:-:S03]  /*f990*/  PLOP3.LUT P0, PT, PT, PT, UP0, 0x80, 0x0 ;  /* 0x000000000000781c */ /* 0x000fc60003f0f008 */
[----:B------:R-:W5:Y:S02]  /*f9a0*/  SHFL.BFLY PT, R5, R244, 0x2, 0x1f ;  /* 0x0c401f00f4057f89 */ /* 0x000f6400000e0000 */
[----:B------:R-:W-:Y:S02]  /*f9b0*/  @UP0 ULDC.64 UR6, c[0x0][0x298] ;  /* 0x0000a60000060ab9 */ /* 0x000fe40000000a00 */
[----:B------:R-:W-:Y:S01]  /*f9c0*/  @UP0 UIMAD.WIDE.U32 UR10, UR12, UR6, URZ ;  /* 0x000000060c0a02a5 */ /* 0x000fe2000f8e003f */
[----:B------:R-:W5:Y:S06]  /*f9d0*/  SHFL.BFLY PT, R6, R245, 0x2, 0x1f ;  /* 0x0c401f00f5067f89 */ /* 0x000f6c00000e0000 */
[----:B------:R-:W-:Y:S01]  /*f9e0*/  @UP0 UMOV UR6, UR10 ;  /* 0x0000000a00060c82 */ /* 0x000fe20008000000 */
[----:B--2---:R-:W-:-:S02]  /*f9f0*/  ULEA UR8, UR8, UR4, 0x18 ;  /* 0x0000000408087291 */ /* 0x004fc4000f8ec03f */
[----:B------:R-:W-:Y:S01]  /*fa00*/  @UP0 UIMAD UR4, UR12, UR7, UR11 ;  /* 0x000000070c0402a4 */ /* 0x000fe2000f8e020b */
[----:B---3--:R-:W-:Y:S01]  /*fa10*/  FADD.FTZ R0, R0, R242 ;  /* 0x000000f200007221 */ /* 0x008fe20000010000 */
[----:B-1----:R-:W-:-:S04]  /*fa20*/  SHF.R.S32.HI R31, RZ, 0x1f, R37 ;  /* 0x0000001fff1f7819 */ /* 0x002fc80000011425 */
[----:B------:R-:W1:Y:S01]  /*fa30*/  SHFL.BFLY PT, R7, R0, 0x1, 0x1f ;  /* 0x0c201f0000077f89 */ /* 0x000e6200000e0000 */
[----:B----4-:R-:W-:Y:S01]  /*fa40*/  FADD.FTZ R4, R4, R243 ;  /* 0x000000f304047221 */ /* 0x010fe20000010000 */
[-C--:B------:R-:W-:Y:S01]  /*fa50*/  LEA.HI R30, R31, R37.reuse, RZ, 0x2 ;  /* 0x000000251f1e7211 */ /* 0x080fe200078f10ff */
[----:B-----5:R-:W-:Y:S01]  /*fa60*/  FADD.FTZ R5, R5, R244 ;  /* 0x000000f405057221 */ /* 0x020fe20000010000 */
[----:B------:R-:W-:Y:S02]  /*fa70*/  LEA.HI R31, R31, R37, RZ, 0x5 ;  /* 0x000000251f1f7211 */ /* 0x000fe400078f28ff */
[----:B------:R-:W2:Y:S01]  /*fa80*/  SHFL.BFLY PT, R27, R4, 0x1, 0x1f ;  /* 0x0c201f00041b7f89 */ /* 0x000ea200000e0000 */
[----:B------:R-:W-:Y:S01]  /*fa90*/  SHF.R.S32.HI R36, RZ, 0x2, R30 ;  /* 0x00000002ff247819 */ /* 0x000fe2000001141e */
[----:B------:R-:W-:Y:S01]  /*faa0*/  FADD.FTZ R6, R6, R245 ;  /* 0x000000f506067221 */ /* 0x000fe20000010000 */
[----:B------:R-:W-:Y:S01]  /*fab0*/  SHF.R.S32.HI R29, RZ, 0x5, R31 ;  /* 0x00000005ff1d7819 */ /* 0x000fe2000001141f */
[----:B------:R3:W4:Y:S01]  /*fac0*/  SHFL.BFLY PT, R21, R5, 0x1, 0x1f ;  /* 0x0c201f0005157f89 */ /* 0x00072200000e0000 */
[----:B------:R-:W-:-:S03]  /*fad0*/  SHF.R.S32.HI R2, RZ, 0x1f, R36 ;  /* 0x0000001fff027819 */ /* 0x000fc60000011424 */
[----:B------:R3:W3:Y:S01]  /*fae0*/  SHFL.BFLY PT, R26, R6, 0x1, 0x1f ;  /* 0x0c201f00061a7f89 */ /* 0x0006e200000e0000 */
[----:B------:R-:W-:-:S04]  /*faf0*/  LEA.HI R2, R2, R36, RZ, 0x3 ;  /* 0x0000002402027211 */ /* 0x000fc800078f18ff */
[----:B------:R-:W-:-:S05]  /*fb00*/  LOP3.LUT R2, R2, 0xfffffff8, RZ, 0xc0, !PT ;  /* 0xfffffff802027812 */ /* 0x000fca00078ec0ff */
[----:B------:R-:W-:Y:S02]  /*fb10*/  IMAD.IADD R3, R36, 0x1, -R2 ;  /* 0x0000000124037824 */ /* 0x000fe400078e0a02 */
[----:B-1----:R-:W-:Y:S01]  /*fb20*/  FADD.FTZ R28, R0, R7 ;  /* 0x00000007001c7221 */ /* 0x002fe20000010000 */
[----:B------:R-:W-:Y:S02]  /*fb30*/  LOP3.LUT R7, R30, 0xfffffffc, RZ, 0xc0, !PT ;  /* 0xfffffffc1e077812 */ /* 0x000fe400078ec0ff */
[----:B------:R-:W-:Y:S01]  /*fb40*/  LEA.HI R2, R3, R3, RZ, 0x1 ;  /* 0x0000000303027211 */ /* 0x000fe200078f08ff */
[----:B--2---:R-:W-:-:S03]  /*fb50*/  FADD.FTZ R27, R4, R27 ;  /* 0x0000001b041b7221 */ /* 0x004fc60000010000 */
[----:B------:R-:W-:Y:S02]  /*fb60*/  SHF.R.S32.HI R0, RZ, 0x1, R2 ;  /* 0x00000001ff007819 */ /* 0x000fe40000011402 */
[----:B------:R-:W-:Y:S01]  /*fb70*/  LOP3.LUT R8, R2, 0x3fffffe, RZ, 0xc0, !PT ;  /* 0x03fffffe02087812 */ /* 0x000fe200078ec0ff */
[----:B------:R-:W-:Y:S02]  /*fb80*/  IMAD.IADD R2, R37, 0x1, -R7 ;  /* 0x0000000125027824 */ /* 0x000fe400078e0a07 */
[----:B------:R-:W-:Y:S02]  /*fb90*/  IMAD.SHL.U32 R4, R0, 0x40, RZ ;  /* 0x0000004000047824 */ /* 0x000fe400078e00ff */
[----:B------:R-:W-:Y:S02]  /*fba0*/  IMAD.IADD R3, R3, 0x1, -R8 ;  /* 0x0000000103037824 */ /* 0x000fe400078e0a08 */
[----:B------:R-:W-:Y:S01]  /*fbb0*/  IMAD R2, R29, 0x100, R2 ;  /* 0x000001001d027824 */ /* 0x000fe200078e0202 */
[----:B------:R-:W-:-:S03]  /*fbc0*/  LOP3.LUT R4, R4, 0xc0, RZ, 0xc0, !PT ;  /* 0x000000c004047812 */ /* 0x000fc600078ec0ff */
[----:B------:R-:W-:Y:S01]  /*fbd0*/  IMAD R2, R3, 0x10, R2 ;  /* 0x0000001003027824 */ /* 0x000fe200078e0202 */
[----:B------:R-:W-:-:S05]  /*fbe0*/  LEA.HI R3, R4, R4, RZ, 0x1d ;  /* 0x0000000404037211 */ /* 0x000fca00078fe8ff */
[----:B------:R-:W-:Y:S01]  /*fbf0*/  IMAD.U32 R2, R2, 0x2, R3 ;  /* 0x0000000202027824 */ /* 0x000fe200078e0003 */
[----:B------:R-:W-:-:S04]  /*fc00*/  LOP3.LUT R3, R0, 0x1, RZ, 0xc0, !PT ;  /* 0x0000000100037812 */ /* 0x000fc800078ec0ff */
[----:B------:R-:W-:Y:S01]  /*fc10*/  LEA R15, R2, UR8, 0x1 ;  /* 0x00000008020f7c11 */ /* 0x000fe2000f8e08ff */
[----:B---34-:R-:W-:Y:S06]  /*fc20*/  @P0 BRA `(.L_x_94) ;  /* 0x0000000000200947 */ /* 0x018fec0003800000 */
[----:B------:R-:W1:Y:S01]  /*fc30*/  S2UR UR8, SR_CTAID.Y ;  /* 0x00000000000879c3 */ /* 0x000e620000002600 */
[----:B------:R-:W-:Y:S01]  /*fc40*/  ULDC.64 UR6, c[0x0][0x290] ;  /* 0x0000a40000067ab9 */ /* 0x000fe20000000a00 */
[----:B-1----:R-:W-:Y:S02]  /*fc50*/  USHF.R.S32.HI UR4, URZ, 0x1f, UR8 ;  /* 0x0000001f3f047899 */ /* 0x002fe40008011408 */
[----:B------:R-:W-:Y:S02]  /*fc60*/  UIMAD.WIDE.U32 UR10, UR8, UR6, URZ ;  /* 0x00000006080a72a5 */ /* 0x000fe4000f8e003f */
[----:B------:R-:W-:-:S04]  /*fc70*/  UIMAD UR4, UR4, UR6, URZ ;  /* 0x00000006040472a4 */ /* 0x000fc8000f8e023f */
[----:B------:R-:W-:Y:S01]  /*fc80*/  UIMAD UR4, UR8, UR7, UR4 ;  /* 0x00000007080472a4 */ /* 0x000fe2000f8e0204 */
[----:B------:R-:W-:-:S03]  /*fc90*/  UMOV UR6, UR10 ;  /* 0x0000000a00067c82 */ /* 0x000fc60008000000 */
[----:B------:R-:W-:-:S12]  /*fca0*/  UIADD3 UR4, UR11, UR4, URZ ;  /* 0x000000040b047290 */ /* 0x000fd8000fffe03f */
.L_x_94:
[----:B------:R-:W-:Y:S01]  /*fcb0*/  ULDC.U8 UR7, c[0x0][0x3d8] ;  /* 0x0000f60000077ab9 */ /* 0x000fe20000000000 */
[----:B------:R-:W-:Y:S01]  /*fcc0*/  ULDC.U8 UR9, c[0x0][0x3d9] ;  /* 0x0000f64000097ab9 */ /* 0x000fe20000000000 */
[----:B------:R-:W-:Y:S01]  /*fcd0*/  ISETP.NE.AND P2, PT, RZ, UR7, PT ;  /* 0x00000007ff007c0c */ /* 0x000fe2000bf45270 */
[----:B------:R-:W-:Y:S01]  /*fce0*/  FADD.FTZ R21, R5, R21 ;  /* 0x0000001505157221 */ /* 0x000fe20000010000 */
[----:B------:R-:W-:Y:S01]  /*fcf0*/  ISETP.NE.U32.AND P3, PT, R3, 0x1, PT ;  /* 0x000000010300780c */ /* 0x000fe20003f65070 */
[----:B------:R-:W-:Y:S01]  /*fd00*/  IMAD.MOV.U32 R3, RZ, RZ, 0x3f800000 ;  /* 0x3f800000ff037424 */ /* 0x000fe200078e00ff */
[----:B------:R-:W-:Y:S01]  /*fd10*/  ISETP.NE.OR P1, PT, RZ, UR9, !P2 ;  /* 0x00000009ff007c0c */ /* 0x000fe2000d725670 */
[----:B------:R-:W-:Y:S01]  /*fd20*/  IMAD.MOV.U32 R22, RZ, RZ, 0x10 ;  /* 0x00000010ff167424 */ /* 0x000fe200078e00ff */
[----:B------:R-:W-:Y:S02]  /*fd30*/  LOP3.LUT P0, RZ, R0, 0x2, RZ, 0xc0, !PT ;  /* 0x0000000200ff7812 */ /* 0x000fe4000780c0ff */
[----:B------:R-:W-:-:S02]  /*fd40*/  CS2R R24, SRZ ;  /* 0x0000000000187805 */ /* 0x000fc4000001ff00 */
[----:B------:R-:W-:Y:S02]  /*fd50*/  FSETP.NE.FTZ.AND P5, PT, R28, RZ, PT ;  /* 0x000000ff1c00720b */ /* 0x000fe40003fb5000 */
[----:B------:R-:W-:Y:S02]  /*fd60*/  FSETP.NE.FTZ.AND P4, PT, R27, RZ, PT ;  /* 0x000000ff1b00720b */ /* 0x000fe40003f95000 */
[----:B------:R-:W-:-:S03]  /*fd70*/  PLOP3.LUT P6, PT, PT, PT, PT, 0x8, 0x0 ;  /* 0x000000000000781c */ /* 0x000fc60003fce170 */
[----:B------:R-:W-:Y:S10]  /*fd80*/  @P1 BRA `(.L_x_95) ;  /* 0x0000000000201947 */ /* 0x000ff40003800000 */
[----:B------:R-:W1:Y:S01]  /*fd90*/  S2UR UR7, SR_CTAID.Y ;  /* 0x00000000000779c3 */ /* 0x000e620000002600 */
[----:B------:R-:W-:Y:S01]  /*fda0*/  ULDC UR8, c[0x0][0x2c4] ;  /* 0x0000b10000087ab9 */ /* 0x000fe20000000800 */
[----:B------:R-:W-:Y:S01]  /*fdb0*/  PLOP3.LUT P6, PT, PT, PT, PT, 0x80, 0x0 ;  /* 0x000000000000781c */ /* 0x000fe20003fcf070 */
[----:B-1----:R-:W-:-:S04]  /*fdc0*/  UIMAD UR7, UR7, UR8, URZ ;  /* 0x00000008070772a4 */ /* 0x002fc8000f8e023f */
[----:B------:R-:W-:-:S04]  /*fdd0*/  USEL UR12, UR7, UR12, !UP0 ;  /* 0x0000000c070c7287 */ /* 0x000fc8000c000000 */
[----:B------:R-:W-:Y:S02]  /*fde0*/  USHF.R.S32.HI UR7, URZ, 0x1f, UR12 ;  /* 0x0000001f3f077899 */ /* 0x000fe4000801140c */
[----:B------:R-:W-:-:S04]  /*fdf0*/  IMAD.U32 R24, RZ, RZ, UR12 ;  /* 0x0000000cff187e24 */ /* 0x000fc8000f8e00ff */
[----:B------:R-:W-:-:S07]  /*fe00*/  MOV R25, UR7 ;  /* 0x0000000700197c02 */ /* 0x000fce0008000f00 */
.L_x_95:
[----:B------:R-:W-:Y:S01]  /*fe10*/  ISETP.NE.AND P1, PT, RZ, UR9, PT ;  /* 0x00000009ff007c0c */ /* 0x000fe2000bf25270 */
[----:B------:R-:W-:Y:S01]  /*fe20*/  FADD.FTZ R26, R6, R26 ;  /* 0x0000001a061a7221 */ /* 0x000fe20000010000 */
[C---:B------:R-:W-:Y:S01]  /*fe30*/  IADD3 R19, R15.reuse, 0x20, RZ ;  /* 0x000000200f137810 */ /* 0x040fe20007ffe0ff */
[----:B------:R-:W1:Y:S01]  /*fe40*/  @P5 MUFU.RCP R3, R28 ;  /* 0x0000001c00035308 */ /* 0x000e620000001000 */
[----:B------:R-:W-:Y:S01]  /*fe50*/  @P0 IADD3 R19, R15, -0x20, RZ ;  /* 0xffffffe00f130810 */ /* 0x000fe20007ffe0ff */
[----:B------:R-:W2:Y:S01]  /*fe60*/  S2R R39, SR_CTAID.Y ;  /* 0x0000000000277919 */ /* 0x000ea20000002600 */
[----:B------:R-:W-:Y:S01]  /*fe70*/  PLOP3.LUT P0, PT, PT, PT, PT, 0x8, 0x0 ;  /* 0x000000000000781c */ /* 0x000fe20003f0e170 */
[----:B------:R-:W3:Y:S01]  /*fe80*/  S2UR UR7, SR_CTAID.X ;  /* 0x00000000000779c3 */ /* 0x000ee20000002500 */
[----:B------:R-:W-:Y:S01]  /*fe90*/  SEL R22, R22, 0xfffffff0, P3 ;  /* 0xfffffff016167807 */ /* 0x000fe20001800000 */
[----:B------:R-:W4:Y:S01]  /*fea0*/  S2R R38, SR_CTAID.Z ;  /* 0x0000000000267919 */ /* 0x000f220000002700 */
[----:B------:R-:W-:Y:S01]  /*feb0*/  FSETP.NE.FTZ.AND P3, PT, R21, RZ, PT ;  /* 0x000000ff1500720b */ /* 0x000fe20003f75000 */
[----:B------:R-:W-:Y:S01]  /*fec0*/  BSSY B0, `(.L_x_96) ;  /* 0x00000ab000007945 */ /* 0x000fe20003800000 */
[----:B------:R-:W-:-:S02]  /*fed0*/  MOV R4, 0x3f800000 ;  /* 0x3f80000000047802 */ /* 0x000fc40000000f00 */
[----:B------:R-:W-:Y:S01]  /*fee0*/  @!P1 PLOP3.LUT P0, PT, P2, PT, PT, 0x80, 0x0 ;  /* 0x000000000000981c */ /* 0x000fe2000170f070 */
[----:B------:R-:W5:Y:S01]  /*fef0*/  @!P1 LDC R7, c[0x0][0x2c4] ;  /* 0x0000b100ff079b82 */ /* 0x000f620000000800 */
[----:B------:R-:W-:Y:S02]  /*ff00*/  FSETP.NE.FTZ.AND P2, PT, R26, RZ, PT ;  /* 0x000000ff1a00720b */ /* 0x000fe40003f55000 */
[----:B------:R-:W-:Y:S01]  /*ff10*/  MOV R0, 0x3f800000 ;  /* 0x3f80000000007802 */ /* 0x000fe20000000f00 */
[----:B------:R-:W3:Y:S01]  /*ff20*/  @P4 MUFU.RCP R4, R27 ;  /* 0x0000001b00044308 */ /* 0x000ee20000001000 */
[----:B------:R-:W-:Y:S01]  /*ff30*/  MOV R2, 0x3f800000 ;  /* 0x3f80000000027802 */ /* 0x000fe20000000f00 */
[C---:B-1----:R-:W-:Y:S01]  /*ff40*/  FMUL.FTZ R144, R3.reuse, R144 ;  /* 0x0000009003907220 */ /* 0x042fe20000410000 */
[C---:B------:R-:W-:Y:S01]  /*ff50*/  FMUL.FTZ R9, R3.reuse, R145 ;  /* 0x0000009103097220 */ /* 0x040fe20000410000 */
[C---:B------:R-:W-:Y:S01]  /*ff60*/  FMUL.FTZ R148, R3.reuse, R148 ;  /* 0x0000009403947220 */ /* 0x040fe20000410000 */
[C---:B------:R-:W-:Y:S01]  /*ff70*/  FMUL.FTZ R149, R3.reuse, R149 ;  /* 0x0000009503957220 */ /* 0x040fe20000410000 */
[C---:B------:R-:W-:Y:S01]  /*ff80*/  FMUL.FTZ R160, R3.reuse, R160 ;  /* 0x000000a003a07220 */ /* 0x040fe20000410000 */
[C---:B------:R-:W-:Y:S01]  /*ff90*/  FMUL.FTZ R14, R3.reuse, R161 ;  /* 0x000000a1030e7220 */ /* 0x040fe20000410000 */
[----:B------:R-:W1:Y:S01]  /*ffa0*/  @P3 MUFU.RCP R0, R21 ;  /* 0x0000001500003308 */ /* 0x000e620000001000 */
[C---:B------:R-:W-:Y:S01]  /*ffb0*/  FMUL.FTZ R164, R3.reuse, R164 ;  /* 0x000000a403a47220 */ /* 0x040fe20000410000 */
[----:B------:R-:W-:Y:S01]  /*ffc0*/  FMUL.FTZ R11, R3, R165 ;  /* 0x000000a5030b7220 */ /* 0x000fe20000410000 */
[----:B------:R-:W-:-:S02]  /*ffd0*/  F2FP.F16.F32.PACK_AB R9, R9, R144 ;  /* 0x000000900909723e */ /* 0x000fc400000000ff */
[----:B------:R-:W-:Y:S02]  /*ffe0*/  F2FP.F16.F32.PACK_AB R14, R14, R160 ;  /* 0x000000a00e0e723e */ /* 0x000fe400000000ff */
[----:B------:R-:W-:Y:S01]  /*fff0*/  F2FP.F16.F32.PACK_AB R11, R11, R164 ;  /* 0x000000a40b0b723e */ /* 0x000fe200000000ff */
[----:B------:R-:W2:Y:S01]  /*10000*/  @P2 MUFU.RCP R2, R26 ;  /* 0x0000001a00022308 */ /* 0x000ea20000001000 */
        /* <DEDUP_REMOVED lines=12> */
[----:B------:R-:W-:Y:S01]  /*100d0*/  F2FP.F16.F32.PACK_AB R8, R8, R146 ;  /* 0x000000920808723e */ /* 0x000fe200000000ff */
[C---:B------:R-:W-:Y:S01]  /*100e0*/  FMUL.FTZ R156, R0.reuse, R156 ;  /* 0x0000009c009c7220 */ /* 0x040fe20000410000 */
[----:B------:R-:W-:Y:S01]  /*100f0*/  F2FP.F16.F32.PACK_AB R4, R149, R148 ;  /* 0x000000949504723e */ /* 0x000fe200000000ff */
[----:B------:R-:W-:Y:S01]  /*10100*/  FMUL.FTZ R12, R0, R157 ;  /* 0x0000009d000c7220 */ /* 0x000fe20000410000 */
        /* <DEDUP_REMOVED lines=8> */
[----:B------:R-:W-:Y:S01]  /*10190*/  F2FP.F16.F32.PACK_AB R3, R3, R150 ;  /* 0x000000960303723e */ /* 0x000fe200000000ff */
[C---:B------:R-:W-:Y:S01]  /*101a0*/  FMUL.FTZ R168, R0.reuse, R168 ;  /* 0x000000a800a87220 */ /* 0x040fe20000410000 */
[----:B------:R-:W-:Y:S01]  /*101b0*/  IADD3 R2, R15, R22, RZ ;  /* 0x000000160f027210 */ /* 0x000fe20007ffe0ff */
[----:B------:R-:W-:Y:S01]  /*101c0*/  FMUL.FTZ R18, R0, R169 ;  /* 0x000000a900127220 */ /* 0x000fe20000410000 */
[----:B------:R-:W-:Y:S01]  /*101d0*/  F2FP.F16.F32.PACK_AB R6, R6, R140 ;  /* 0x0000008c0606723e */ /* 0x000fe200000000ff */
[----:B------:R1:W-:Y:S01]  /*101e0*/  STS [R15], R9 ;  /* 0x000000090f007388 */ /* 0x0003e20000000800 */
[----:B------:R-:W-:Y:S01]  /*101f0*/  F2FP.F16.F32.PACK_AB R5, R143, R5 ;  /* 0x000000058f05723e */ /* 0x000fe200000000ff */
[----:B-----5:R-:W2:Y:S01]  /*10200*/  @P0 LDC R7, c[0x0][0x2e4] ;  /* 0x0000b900ff070b82 */ /* 0x020ea20000000800 */
[----:B------:R-:W-:Y:S01]  /*10210*/  F2FP.F16.F32.PACK_AB R0, R153, R152 ;  /* 0x000000989900723e */ /* 0x000fe200000000ff */
[----:B------:R3:W-:Y:S01]  /*10220*/  STS [R15+0x200], R8 ;  /* 0x000200080f007388 */ /* 0x0007e20000000800 */
[----:B------:R-:W-:-:S02]  /*10230*/  F2FP.F16.F32.PACK_AB R16, R155, R16 ;  /* 0x000000109b10723e */ /* 0x000fc400000000ff */
[----:B------:R-:W-:Y:S01]  /*10240*/  F2FP.F16.F32.PACK_AB R13, R13, R162 ;  /* 0x000000a20d0d723e */ /* 0x000fe200000000ff */
[----:B------:R5:W-:Y:S01]  /*10250*/  STS [R2], R4 ;  /* 0x0000000402007388 */ /* 0x000be20000000800 */
[----:B------:R-:W-:Y:S02]  /*10260*/  F2FP.F16.F32.PACK_AB R10, R10, R166 ;  /* 0x000000a60a0a723e */ /* 0x000fe400000000ff */
[----:B------:R-:W-:Y:S01]  /*10270*/  F2FP.F16.F32.PACK_AB R12, R12, R156 ;  /* 0x0000009c0c0c723e */ /* 0x000fe200000000ff */
[----:B------:R4:W-:Y:S01]  /*10280*/  STS [R2+0x200], R3 ;  /* 0x0002000302007388 */ /* 0x0009e20000000800 */
[----:B------:R-:W-:Y:S02]  /*10290*/  F2FP.F16.F32.PACK_AB R17, R159, R17 ;  /* 0x000000119f11723e */ /* 0x000fe400000000ff */
[----:B------:R-:W-:Y:S01]  /*102a0*/  F2FP.F16.F32.PACK_AB R18, R18, R168 ;  /* 0x000000a81212723e */ /* 0x000fe200000000ff */
[----:B------:R4:W-:Y:S01]  /*102b0*/  STS [R15+0x1000], R6 ;  /* 0x001000060f007388 */ /* 0x0009e20000000800 */
[----:B------:R-:W-:-:S03]  /*102c0*/  F2FP.F16.F32.PACK_AB R20, R171, R20 ;  /* 0x00000014ab14723e */ /* 0x000fc600000000ff */
[----:B------:R2:W-:Y:S04]  /*102d0*/  STS [R15+0x1200], R5 ;  /* 0x001200050f007388 */ /* 0x0005e80000000800 */
[----:B------:R2:W-:Y:S01]  /*102e0*/  STS [R2+0x1000], R0 ;  /* 0x0010000002007388 */ /* 0x0005e20000000800 */
[----:B-1----:R-:W1:Y:S03]  /*102f0*/  @P5 LDC R9, c[0x0][0x2e8] ;  /* 0x0000ba00ff095b82 */ /* 0x002e660000000800 */
[----:B------:R-:W-:Y:S04]  /*10300*/  STS [R2+0x1200], R16 ;  /* 0x0012001002007388 */ /* 0x000fe80000000800 */
[----:B------:R-:W-:Y:S01]  /*10310*/  STS [R19], R14 ;  /* 0x0000000e13007388 */ /* 0x000fe20000000800 */
[----:B---3--:R-:W3:Y:S01]  /*10320*/  @!P1 LDC R8, c[0x0][0x270] ;  /* 0x00009c00ff089b82 */ /* 0x008ee20000000800 */
[----:B-----5:R5:W1:Y:S02]  /*10330*/  @P5 MUFU.LG2 R4, R28 ;  /* 0x0000001c00045308 */ /* 0x020a640000000c00 */
[----:B------:R3:W-:Y:S01]  /*10340*/  STS [R19+0x200], R13 ;  /* 0x0002000d13007388 */ /* 0x0007e20000000800 */
[----:B----4-:R-:W-:-:S04]  /*10350*/  @P1 MOV R3, 0x1 ;  /* 0x0000000100031802 */ /* 0x010fc80000000f00 */
[----:B------:R-:W4:Y:S01]  /*10360*/  @P1 LDC R6, c[0x0][0x2c0] ;  /* 0x0000b000ff061b82 */ /* 0x000f220000000800 */
[----:B--2---:R-:W2:Y:S01]  /*10370*/  @P4 MUFU.LG2 R5, R27 ;  /* 0x0000001b00054308 */ /* 0x004ea20000000c00 */
[----:B------:R-:W-:-:S06]  /*10380*/  IADD3 R0, R22, R19, RZ ;  /* 0x0000001316007210 */ /* 0x000fcc0007ffe0ff */
[----:B------:R-:W2:Y:S01]  /*10390*/  @P1 LDC.64 R22, c[0x0][0x2c0] ;  /* 0x0000b000ff161b82 */ /* 0x000ea20000000a00 */
[----:B-----5:R-:W5:Y:S01]  /*103a0*/  S2R R28, SR_TID.X ;  /* 0x00000000001c7919 */ /* 0x020f620000002100 */
[----:B------:R-:W-:Y:S01]  /*103b0*/  STS [R0], R11 ;  /* 0x0000000b00007388 */ /* 0x000fe20000000800 */
[----:B---3--:R-:W-:-:S03]  /*103c0*/  @!P1 IMAD R3, R7, R8, RZ ;  /* 0x0000000807039224 */ /* 0x008fc600078e02ff */
[----:B------:R3:W-:Y:S02]  /*103d0*/  STS [R0+0x200], R10 ;  /* 0x0002000a00007388 */ /* 0x0007e40000000800 */
[----:B------:R-:W5:Y:S01]  /*103e0*/  @P3 LDC R13, c[0x0][0x2e8] ;  /* 0x0000ba00ff0d3b82 */ /* 0x000f620000000800 */
[----:B------:R-:W-:Y:S01]  /*103f0*/  IMAD R3, R39, R3, RZ ;  /* 0x0000000327037224 */ /* 0x000fe200078e02ff */
[----:B------:R1:W-:Y:S01]  /*10400*/  STS [R19+0x1000], R12 ;  /* 0x0010000c13007388 */ /* 0x0003e20000000800 */
[----:B------:R-:W-:-:S03]  /*10410*/  @!P1 MOV R6, 0x1 ;  /* 0x0000000100069802 */ /* 0x000fc60000000f00 */
[----:B------:R-:W-:Y:S01]  /*10420*/  SEL R3, R3, RZ, !P6 ;  /* 0x000000ff03037207 */ /* 0x000fe20007000000 */
[----:B------:R-:W-:Y:S04]  /*10430*/  STS [R19+0x1200], R17 ;  /* 0x0012001113007388 */ /* 0x000fe80000000800 */
[----:B------:R-:W-:Y:S01]  /*10440*/  STS [R0+0x1000], R18 ;  /* 0x0010001200007388 */ /* 0x000fe20000000800 */
[----:B--2---:R-:W-:-:S03]  /*10450*/  @P1 IMAD R2, R23, R22, RZ ;  /* 0x0000001617021224 */ /* 0x004fc600078e02ff */
[----:B------:R2:W-:Y:S01]  /*10460*/  STS [R0+0x1200], R20 ;  /* 0x0012001400007388 */ /* 0x0005e20000000800 */
[----:B------:R-:W-:Y:S02]  /*10470*/  @!P1 MOV R2, R7 ;  /* 0x0000000700029202 */ /* 0x000fe40000000f00 */
[----:B------:R-:W-:Y:S01]  /*10480*/  @P2 MUFU.LG2 R7, R26 ;  /* 0x0000001a00072308 */ /* 0x000fe20000000c00 */
[----:B------:R-:W-:Y:S01]  /*10490*/  BAR.SYNC.DEFER_BLOCKING 0x0 ;  /* 0x0000000000007b1d */ /* 0x000fe20000010000 */
[----:B------:R-:W-:Y:S01]  /*104a0*/  MOV R22, 0x7f800000 ;  /* 0x7f80000000167802 */ /* 0x000fe20000000f00 */
[----:B------:R-:W-:Y:S01]  /*104b0*/  IMAD R2, R38, R2, R3 ;  /* 0x0000000226027224 */ /* 0x000fe200078e0203 */
[----:B------:R-:W-:-:S05]  /*104c0*/  MOV R23, 0x7f800000 ;  /* 0x7f80000000177802 */ /* 0x000fca0000000f00 */
[----:B---3--:R-:W3:Y:S01]  /*104d0*/  @P4 LDC R10, c[0x0][0x2e8] ;  /* 0x0000ba00ff0a4b82 */ /* 0x008ee20000000800 */
[----:B------:R-:W4:Y:S07]  /*104e0*/  @P3 MUFU.LG2 R11, R21 ;  /* 0x00000015000b3308 */ /* 0x000f2e0000000c00 */
[----:B-1----:R-:W1:Y:S01]  /*104f0*/  @P2 LDC R12, c[0x0][0x2e8] ;  /* 0x0000ba00ff0c2b82 */ /* 0x002e620000000800 */
[----:B--2---:R-:W-:Y:S02]  /*10500*/  LOP3.LUT R0, R31, 0xffffffe0, RZ, 0xc0, !PT ;  /* 0xffffffe01f007812 */ /* 0x004fe400078ec0ff */
[----:B------:R-:W-:Y:S01]  /*10510*/  MOV R20, 0x7f800000 ;  /* 0x7f80000000147802 */ /* 0x000fe20000000f00 */
[----:B------:R2:W1:Y:S01]  /*10520*/  LDS.128 R32, [R225+0x1800] ;  /* 0x00180000e1207984 */ /* 0x0004620000000c00 */
[----:B------:R-:W-:Y:S01]  /*10530*/  IADD3 R8, -R0, R37, RZ ;  /* 0x0000002500087210 */ /* 0x000fe20007ffe1ff */
[----:B------:R-:W-:Y:S01]  /*10540*/  @P5 FMUL.FTZ R0, R4, 0.69314718246459960938 ;  /* 0x3f31721804005820 */ /* 0x000fe20000410000 */
[----:B------:R-:W-:Y:S01]  /*10550*/  @P4 FMUL.FTZ R4, R5, 0.69314718246459960938 ;  /* 0x3f31721805044820 */ /* 0x000fe20000410000 */
[----:B----4-:R-:W-:Y:S01]  /*10560*/  @P3 FMUL.FTZ R5, R11, 0.69314718246459960938 ;  /* 0x3f3172180b053820 */ /* 0x010fe20000410000 */
[----:B------:R-:W-:Y:S01]  /*10570*/  LOP3.LUT P0, RZ, R8, 0x3, RZ, 0xc0, !PT ;  /* 0x0000000308ff7812 */ /* 0x000fe2000780c0ff */
[----:B------:R-:W-:Y:S01]  /*10580*/  @P5 FFMA.FTZ R22, R138, R9, R0 ;  /* 0x000000098a165223 */ /* 0x000fe20000010000 */
[----:B------:R-:W-:-:S02]  /*10590*/  IMAD R0, R6, UR7, RZ ;  /* 0x0000000706007c24 */ /* 0x000fc4000f8e02ff */
[----:B---3--:R-:W-:Y:S01]  /*105a0*/  @P4 FFMA.FTZ R23, R137, R10, R4 ;  /* 0x0000000a89174223 */ /* 0x008fe20000010004 */
[----:B-----5:R-:W-:Y:S01]  /*105b0*/  SHF.R.S32.HI R9, RZ, 0x1f, R28 ;  /* 0x0000001fff097819 */ /* 0x020fe2000001141c */
[----:B------:R-:W-:Y:S01]  /*105c0*/  @P2 FMUL.FTZ R4, R7, 0.69314718246459960938 ;  /* 0x3f31721807042820 */ /* 0x000fe20000410000 */
[----:B------:R-:W-:Y:S01]  /*105d0*/  MOV R21, 0x7f800000 ;  /* 0x7f80000000157802 */ /* 0x000fe20000000f00 */
[----:B------:R-:W-:Y:S01]  /*105e0*/  @P3 FFMA.FTZ R20, R136, R13, R5 ;  /* 0x0000000d88143223 */ /* 0x000fe20000010005 */
[----:B------:R-:W-:Y:S01]  /*105f0*/  SHF.L.U32 R0, R0, 0x7, RZ ;  /* 0x0000000700007819 */ /* 0x000fe200000006ff */
[----:B-1----:R-:W-:-:S03]  /*10600*/  @P2 FFMA.FTZ R21, R88, R12, R4 ;  /* 0x0000000c58152223 */ /* 0x002fc60000010004 */
[----:B------:R-:W-:Y:S02]  /*10610*/  IADD3 R8, P4, P1, R0, R24, R2 ;  /* 0x0000001800087210 */ /* 0x000fe4000799e002 */
[----:B------:R-:W-:Y:S02]  /*10620*/  SHF.R.S32.HI R3, RZ, 0x1f, R0 ;  /* 0x0000001fff037819 */ /* 0x000fe40000011400 */
[----:B------:R-:W-:Y:S02]  /*10630*/  SHF.R.S32.HI R2, RZ, 0x1f, R2 ;  /* 0x0000001fff027819 */ /* 0x000fe40000011402 */
[----:B------:R-:W-:Y:S02]  /*10640*/  LEA.HI R24, R9, R28, RZ, 0x2 ;  /* 0x0000001c09187211 */ /* 0x000fe400078f10ff */
[----:B------:R-:W-:Y:S01]  /*10650*/  IADD3.X R9, R3, R25, R2, P4, P1 ;  /* 0x0000001903097210 */ /* 0x000fe200027e2402 */
[----:B--2---:R-:W-:Y:S06]  /*10660*/  @P0 BRA `(.L_x_97) ;  /* 0x0000000000c00947 */ /* 0x004fec0003800000 */
[----:B------:R-:W1:Y:S01]  /*10670*/  S2R R3, SR_TID.X ;  /* 0x0000000000037919 */ /* 0x000e620000002100 */
[----:B------:R-:W-:-:S04]  /*10680*/  SHF.R.S32.HI R2, RZ, 0x1f, R29 ;  /* 0x0000001fff027819 */ /* 0x000fc8000001141d */
[----:B------:R-:W-:-:S04]  /*10690*/  LEA.HI R2, R2, R29, RZ, 0x2 ;  /* 0x0000001d02027211 */ /* 0x000fc800078f10ff */
[----:B------:R-:W-:-:S05]  /*106a0*/  LOP3.LUT R2, R2, 0xffffffc, RZ, 0xc0, !PT ;  /* 0x0ffffffc02027812 */ /* 0x000fca00078ec0ff */
[----:B------:R-:W-:Y:S01]  /*106b0*/  IMAD.IADD R2, R29, 0x1, -R2 ;  /* 0x000000011d027824 */ /* 0x000fe200078e0a02 */
[----:B-1----:R-:W-:-:S04]  /*106c0*/  SHF.R.S32.HI R0, RZ, 0x1f, R3 ;  /* 0x0000001fff007819 */ /* 0x002fc80000011403 */
[----:B------:R-:W-:-:S04]  /*106d0*/  LEA.HI R0, R0, R3, RZ, 0x5 ;  /* 0x0000000300007211 */ /* 0x000fc800078f28ff */
[----:B------:R-:W-:-:S05]  /*106e0*/  LOP3.LUT R0, R0, 0xffffffe0, RZ, 0xc0, !PT ;  /* 0xffffffe000007812 */ /* 0x000fca00078ec0ff */
[----:B------:R-:W-:-:S05]  /*106f0*/  IMAD.IADD R0, R3, 0x1, -R0 ;  /* 0x0000000103007824 */ /* 0x000fca00078e0a00 */
[----:B------:R-:W-:-:S04]  /*10700*/  SHF.R.S32.HI R3, RZ, 0x1f, R0 ;  /* 0x0000001fff037819 */ /* 0x000fc80000011400 */
[----:B------:R-:W-:-:S04]  /*10710*/  LEA.HI R0, R3, R0, RZ, 0x2 ;  /* 0x0000000003007211 */ /* 0x000fc800078f10ff */
[----:B------:R-:W-:-:S05]  /*10720*/  SHF.R.S32.HI R0, RZ, 0x2, R0 ;  /* 0x00000002ff007819 */ /* 0x000fca0000011400 */
[----:B------:R-:W-:-:S04]  /*10730*/  IMAD R0, R2, 0x10, R0 ;  /* 0x0000001002007824 */ /* 0x000fc800078e0200 */
        /* <DEDUP_REMOVED lines=8> */
[----:B------:R-:W-:-:S03]  /*107c0*/  @!P6 IMAD R4, R0, R6, RZ ;  /* 0x000000060004e224 */ /* 0x000fc600078e02ff */
[-C--:B------:R-:W-:Y:S02]  /*107d0*/  @!P5 IMAD R2, R2, R6.reuse, RZ ;  /* 0x000000060202d224 */ /* 0x080fe400078e02ff */
[----:B------:R-:W-:Y:S01]  /*107e0*/  @!P4 IMAD R0, R3, R6, RZ ;  /* 0x000000060300c224 */ /* 0x000fe200078e02ff */
[----:B------:R-:W-:Y:S01]  /*107f0*/  @!P6 IADD3 R7, P0, R4, R8, RZ ;  /* 0x000000080407e210 */ /* 0x000fe20007f1e0ff */
[----:B------:R-:W2:Y:S01]  /*10800*/  @!P5 LDC.64 R14, c[0x0][0x2b0] ;  /* 0x0000ac00ff0edb82 */ /* 0x000ea20000000a00 */
[----:B------:R-:W-:Y:S01]  /*10810*/  @!P3 IMAD R5, R5, R6, RZ ;  /* 0x000000060505b224 */ /* 0x000fe200078e02ff */
[-C--:B------:R-:W-:Y:S02]  /*10820*/  @!P5 IADD3 R3, P2, R2, R8.reuse, RZ ;  /* 0x000000080203d210 */ /* 0x080fe40007f5e0ff */
[----:B------:R-:W-:Y:S02]  /*10830*/  @!P4 IADD3 R11, P1, R0, R8, RZ ;  /* 0x00000008000bc210 */ /* 0x000fe40007f3e0ff */
[----:B------:R-:W-:-:S02]  /*10840*/  @!P6 LEA.HI.X.SX32 R4, R4, R9, 0x1, P0 ;  /* 0x000000090404e211 */ /* 0x000fc400000f0eff */
[----:B------:R-:W3:Y:S01]  /*10850*/  @!P4 LDC.64 R16, c[0x0][0x2b0] ;  /* 0x0000ac00ff10cb82 */ /* 0x000ee20000000a00 */
[----:B------:R-:W-:Y:S02]  /*10860*/  @!P3 IADD3 R10, P0, R5, R8, RZ ;  /* 0x00000008050ab210 */ /* 0x000fe40007f1e0ff */
[----:B------:R-:W-:-:S05]  /*10870*/  @!P5 LEA.HI.X.SX32 R2, R2, R9, 0x1, P2 ;  /* 0x000000090202d211 */ /* 0x000fca00010f0eff */
[----:B------:R-:W4:Y:S01]  /*10880*/  @!P3 LDC.64 R18, c[0x0][0x2b0] ;  /* 0x0000ac00ff12bb82 */ /* 0x000f220000000a00 */
[----:B-1----:R-:W-:Y:S02]  /*10890*/  @!P6 LEA R8, P2, R7, R12, 0x2 ;  /* 0x0000000c0708e211 */ /* 0x002fe400078410ff */
[-C--:B------:R-:W-:Y:S02]  /*108a0*/  @!P4 LEA.HI.X.SX32 R12, R0, R9.reuse, 0x1, P1 ;  /* 0x00000009000cc211 */ /* 0x080fe400008f0eff */
[----:B------:R-:W-:Y:S02]  /*108b0*/  @!P3 LEA.HI.X.SX32 R0, R5, R9, 0x1, P0 ;  /* 0x000000090500b211 */ /* 0x000fe400000f0eff */
        /* <DEDUP_REMOVED lines=11> */
.L_x_97:
[----:B------:R-:W-:Y:S05]  /*10970*/  BSYNC B0 ;  /* 0x0000000000007941 */ /* 0x000fea0003800000 */
.L_x_96:
[----:B-1----:R-:W2:Y:S01]  /*10980*/  LDL.LU.64 R8, [R1+0x10] ;  /* 0x0000100001087983 */ /* 0x002ea20000300a00 */
[----:B------:R-:W-:Y:S01]  /*10990*/  LOP3.LUT R0, R24, 0xfffffffc, RZ, 0xc0, !PT ;  /* 0xfffffffc18007812 */ /* 0x000fe200078ec0ff */
[----:B------:R-:W-:Y:S01]  /*109a0*/  UIMAD UR14, UR7, -0x80, UR14 ;  /* 0xffffff80070e78a4 */ /* 0x000fe2000f8e020e */
[----:B------:R-:W-:Y:S01]  /*109b0*/  LEA.HI.SX32 R3, R30, 0x20, 0x1e ;  /* 0x000000201e037811 */ /* 0x000fe200078ff2ff */
[----:B------:R1:W3:Y:S01]  /*109c0*/  LDS.128 R12, [R225] ;  /* 0x00000000e10c7984 */ /* 0x0002e20000000c00 */
[----:B------:R-:W-:Y:S01]  /*109d0*/  ULDC UR7, c[0x0][0x2d0] ;  /* 0x0000b40000077ab9 */ /* 0x000fe20000000800 */
[----:B------:R-:W-:Y:S01]  /*109e0*/  IMAD.IADD R0, R28, 0x1, -R0 ;  /* 0x000000011c007824 */ /* 0x000fe200078e0a00 */
[----:B------:R-:W-:Y:S01]  /*109f0*/  SHF.R.S32.HI R2, RZ, 0x2, R24 ;  /* 0x00000002ff027819 */ /* 0x000fe20000011418 */
[----:B------:R-:W-:Y:S01]  /*10a00*/  BSSY B0, `(.L_x_98) ;  /* 0x0000020000007945 */ /* 0x000fe20003800000 */
[----:B------:R-:W-:Y:S01]  /*10a10*/  SHF.R.S32.HI R6, RZ, 0x1f, R38 ;  /* 0x0000001fff067819 */ /* 0x000fe20000011426 */
[----:B------:R-:W-:-:S02]  /*10a20*/  IMAD.SHL.U32 R0, R0, 0x8, RZ ;  /* 0x0000000800007824 */ /* 0x000fc400078e00ff */
[----:B------:R-:W-:Y:S01]  /*10a30*/  VIADD R5, R2, 0x40 ;  /* 0x0000004002057836 */ /* 0x000fe20000000000 */
[C---:B--2---:R-:W-:Y:S02]  /*10a40*/  ISETP.GE.AND P4, PT, R8.reuse, UR7, PT ;  /* 0x0000000708007c0c */ /* 0x044fe4000bf86270 */
[----:B------:R-:W-:Y:S01]  /*10a50*/  IADD3 R4, P0, R8, UR6, RZ ;  /* 0x0000000608047c10 */ /* 0x000fe2000ff1e0ff */
[----:B------:R-:W-:Y:S01]  /*10a60*/  ULDC.64 UR6, c[0x0][0x2a0] ;  /* 0x0000a80000067ab9 */ /* 0x000fe20000000a00 */
[----:B------:R-:W-:Y:S02]  /*10a70*/  ISETP.GE.OR P2, PT, R3, UR14, P4 ;  /* 0x0000000e03007c0c */ /* 0x000fe4000a746670 */
[----:B------:R-:W-:Y:S02]  /*10a80*/  ISETP.GE.OR P3, PT, R36, UR14, P4 ;  /* 0x0000000e24007c0c */ /* 0x000fe4000a766670 */
[----:B------:R-:W-:Y:S01]  /*10a90*/  SHF.R.S32.HI R3, RZ, 0x1f, R0 ;  /* 0x0000001fff037819 */ /* 0x000fe20000011400 */
[----:B------:R-:W-:Y:S01]  /*10aa0*/  VIADD R0, R2, 0x60 ;  /* 0x0000006002007836 */ /* 0x000fe20000000000 */
[----:B------:R-:W-:-:S02]  /*10ab0*/  ISETP.GE.OR P1, PT, R5, UR5, P4 ;  /* 0x0000000505007c0c */ /* 0x000fc4000a726670 */
[----:B------:R-:W-:Y:S02]  /*10ac0*/  IADD3.X R5, R3, UR4, RZ, P0, !PT ;  /* 0x0000000403057c10 */ /* 0x000fe400087fe4ff */
[----:B------:R-:W-:Y:S01]  /*10ad0*/  ISETP.GE.OR P4, PT, R0, UR5, P4 ;  /* 0x0000000500007c0c */ /* 0x000fe2000a786670 */
[----:B------:R-:W-:Y:S01]  /*10ae0*/  IMAD R0, R6, UR6, RZ ;  /* 0x0000000606007c24 */ /* 0x000fe2000f8e02ff */
[----:B------:R-:W-:Y:S01]  /*10af0*/  SHF.R.S32.HI R3, RZ, 0x1f, R2 ;  /* 0x0000001fff037819 */ /* 0x000fe20000011402 */
[----:B------:R-:W-:Y:S02]  /*10b00*/  IMAD.U32 R6, RZ, RZ, UR13 ;  /* 0x0000000dff067e24 */ /* 0x000fe4000f8e00ff */
[C---:B------:R-:W-:Y:S02]  /*10b10*/  IMAD R0, R38.reuse, UR7, R0 ;  /* 0x0000000726007c24 */ /* 0x040fe4000f8e0200 */
[----:B------:R-:W-:-:S04]  /*10b20*/  IMAD.WIDE.U32 R8, R38, UR6, R4 ;  /* 0x0000000626087c25 */ /* 0x000fc8000f8e0004 */
[----:B------:R-:W-:-:S04]  /*10b30*/  IMAD.WIDE R2, R6, 0x80, R2 ;  /* 0x0000008006027825 */ /* 0x000fc800078e0202 */
[----:B------:R-:W-:Y:S01]  /*10b40*/  IMAD.IADD R5, R9, 0x1, R0 ;  /* 0x0000000109057824 */ /* 0x000fe200078e0200 */
[----:B-1-3--:R-:W-:Y:S06]  /*10b50*/  @P3 BRA `(.L_x_99) ;  /* 0x0000000000283947 */ /* 0x00afec0003800000 */
        /* <DEDUP_REMOVED lines=10> */
.L_x_99:
[----:B------:R-:W-:Y:S05]  /*10c00*/  BSYNC B0 ;  /* 0x0000000000007941 */ /* 0x000fea0003800000 */
.L_x_98:
        /* <DEDUP_REMOVED lines=16> */
.L_x_101:
[----:B------:R-:W-:Y:S05]  /*10d10*/  BSYNC B0 ;  /* 0x0000000000007941 */ /* 0x000fea0003800000 */
.L_x_100:
        /* <DEDUP_REMOVED lines=16> */
.L_x_103:
[----:B------:R-:W-:Y:S05]  /*10e20*/  BSYNC B0 ;  /* 0x0000000000007941 */ /* 0x000fea0003800000 */
.L_x_102:
[----:B------:R-:W-:Y:S05]  /*10e30*/  @P4 EXIT ;  /* 0x000000000000494d */ /* 0x000fea0003800000 */
[----:B------:R-:W-:Y:S01]  /*10e40*/  IADD3 R0, P0, R2, 0x60, RZ ;  /* 0x0000006002007810 */ /* 0x000fe20007f1e0ff */
[----:B------:R-:W-:-:S04]  /*10e50*/  ULDC.64 UR4, c[0x0][0x298] ;  /* 0x0000a60000047ab9 */ /* 0x000fc80000000a00 */
[----:B------:R-:W-:Y:S01]  /*10e60*/  IMAD.X R2, RZ, RZ, R3, P0 ;  /* 0x000000ffff027224 */ /* 0x000fe200000e0603 */
[----:B------:R-:W-:-:S03]  /*10e70*/  MOV R3, R5 ;  /* 0x0000000500037202 */ /* 0x000fc60000000f00 */
        /* <DEDUP_REMOVED lines=8> */
[----:B------:R-:W-:Y:S01]  /*10f00*/  STG.E.128 desc[UR22][R2.64], R32 ;  /* 0x0000002002007986 */ /* 0x000fe2000c101d16 */
[----:B------:R-:W-:Y:S05]  /*10f10*/  EXIT ;  /* 0x000000000000794d */ /* 0x000fea0003800000 */
.L_x_55:
[----:B------:R-:W-:Y:S01]  /*10f20*/  UISETP.NE.AND UP4, UPT, UR12, -0x1, UPT ;  /* 0xffffffff0c00788c */ /* 0x000fe2000bf85270 */
[----:B------:R-:W-:Y:S01]  /*10f30*/  SHF.R.S32.HI R2, RZ, 0x1f, R121 ;  /* 0x0000001fff027819 */ /* 0x000fe20000011479 */
[----:B------:R-:W-:Y:S01]  /*10f40*/  ULDC.U8 UR8, c[0x0][0x3d9] ;  /* 0x0000f64000087ab9 */ /* 0x000fe20000000000 */
[----:B------:R-:W-:Y:S01]  /*10f50*/  ULDC.U8 UR15, c[0x0][0x3d8] ;  /* 0x0000f600000f7ab9 */ /* 0x000fe20000000000 */
[----:B------:R-:W-:Y:S01]  /*10f60*/  UISETP.NE.AND UP2, UPT, UR8, URZ, UPT ;  /* 0x0000003f0800728c */ /* 0x000fe2000bf45270 */
[----:B------:R-:W-:Y:S01]  /*10f70*/  LEA.HI R2, R2, R121, RZ, 0x2 ;  /* 0x0000007902027211 */ /* 0x000fe200078f10ff */
[----:B------:R-:W-:Y:S01]  /*10f80*/  UISETP.NE.AND UP3, UPT, UR15, URZ, UPT ;  /* 0x0000003f0f00728c */ /* 0x000fe2000bf65270 */
[----:B------:R-:W-:Y:S01]  /*10f90*/  BSSY B0, `(.L_x_104) ;  /* 0x0000051000007945 */ /* 0x000fe20003800000 */
[----:B------:R-:W-:Y:S01]  /*10fa0*/  UISETP.NE.AND UP0, UPT, UR15, URZ, !UP2 ;  /* 0x0000003f0f00728c */ /* 0x000fe2000d705270 */
[----:B------:R-:W-:Y:S01]  /*10fb0*/  LOP3.LUT R0, R2, 0xfffffffc, RZ, 0xc0, !PT ;  /* 0xfffffffc02007812 */ /* 0x000fe200078ec0ff */
[----:B------:R-:W-:Y:S01]  /*10fc0*/  UISETP.NE.OR UP3, UPT, UR8, URZ, !UP3 ;  /* 0x0000003f0800728c */ /* 0x000fe2000df65670 */
[----:B------:R-:W-:Y:S01]  /*10fd0*/  SHF.R.S32.HI R2, RZ, 0x2, R2 ;  /* 0x00000002ff027819 */ /* 0x000fe20000011402 */
[----:B------:R-:W-:Y:S01]  /*10fe0*/  @!UP4 USHF.R.S32.HI UR9, URZ, 0x1f, UR28 ;  /* 0x0000001f3f09c899 */ /* 0x000fe2000801141c */
[----:B------:R-:W-:Y:S01]  /*10ff0*/  @UP4 ULDC.64 UR6, c[0x0][0x298] ;  /* 0x0000a60000064ab9 */ /* 0x000fe20000000a00 */
[----:B------:R-:W-:Y:S01]  /*11000*/  @!UP4 ULDC.64 UR4, c[0x0][0x290] ;  /* 0x0000a4000004cab9 */ /* 0x000fe20000000a00 */
[----:B------:R-:W-:Y:S01]  /*11010*/  @UP4 UIMAD.WIDE.U32 UR10, UR12, UR6, URZ ;  /* 0x000000060c0a42a5 */ /* 0x000fe2000f8e003f */
[----:B------:R-:W-:Y:S01]  /*11020*/  IMAD.IADD R0, R121, 0x1, -R0 ;  /* 0x0000000179007824 */ /* 0x000fe200078e0a00 */
[----:B------:R-:W-:Y:S01]  /*11030*/  @!UP4 UIMAD UR6, UR9, UR4, URZ ;  /* 0x000000040906c2a4 */ /* 0x000fe2000f8e023f */
[----:B------:R-:W-:Y:S01]  /*11040*/  VIADD R14, R2, 0x20 ;  /* 0x00000020020e7836 */ /* 0x000fe20000000000 */
[----:B------:R-:W-:Y:S01]  /*11050*/  @!UP4 UIMAD.WIDE.U32 UR16, UR28, UR4, URZ ;  /* 0x000000041c10c2a5 */ /* 0x000fe2000f8e003f */
[----:B------:R-:W-:Y:S01]  /*11060*/  IMAD.SHL.U32 R4, R0, 0x8, RZ ;  /* 0x0000000800047824 */ /* 0x000fe200078e00ff */
[----:B------:R-:W-:Y:S01]  /*11070*/  @!UP4 UIMAD UR6, UR28, UR5, UR6 ;  /* 0x000000051c06c2a4 */ /* 0x000fe2000f8e0206 */
[C---:B------:R-:W-:Y:S01]  /*11080*/  VIADD R15, R2.reuse, 0x40 ;  /* 0x00000040020f7836 */ /* 0x040fe20000000000 */
[----:B------:R-:W-:Y:S01]  /*11090*/  USHF.R.S32.HI UR9, URZ, 0x1f, UR27 ;  /* 0x0000001f3f097899 */ /* 0x000fe2000801141b */
[----:B------:R-:W-:Y:S01]  /*110a0*/  VIADD R16, R2, 0x60 ;  /* 0x0000006002107836 */ /* 0x000fe20000000000 */
[----:B------:R-:W-:Y:S01]  /*110b0*/  @UP2 ULDC.64 UR4, c[0x0][0x2c0] ;  /* 0x0000b00000042ab9 */ /* 0x000fe20000000a00 */
[----:B------:R-:W-:-:S02]  /*110c0*/  UISETP.NE.OR UP1, UPT, UR12, -0x1, UP3 ;  /* 0xffffffff0c00788c */ /* 0x000fc40009f25670 */
[----:B------:R-:W-:Y:S01]  /*110d0*/  @UP2 UIMAD UR18, UR5, UR4, URZ ;  /* 0x00000004051222a4 */ /* 0x000fe2000f8e023f */
[----:B------:R-:W-:Y:S02]  /*110e0*/  @!UP2 ULDC UR8, c[0x0][0x2c4] ;  /* 0x0000b1000008aab9 */ /* 0x000fe40000000800 */
[----:B------:R-:W-:Y:S01]  /*110f0*/  ULDC.64 UR4, c[0x0][0x2a0] ;  /* 0x0000a80000047ab9 */ /* 0x000fe20000000a00 */
[----:B------:R-:W-:Y:S01]  /*11100*/  @UP0 ULDC UR8, c[0x0][0x2e4] ;  /* 0x0000b90000080ab9 */ /* 0x000fe20000000800 */
[----:B------:R-:W-:Y:S01]  /*11110*/  UIMAD UR9, UR9, UR4, URZ ;  /* 0x00000004090972a4 */ /* 0x000fe2000f8e023f */
[----:B------:R-:W-:Y:S01]  /*11120*/  IMAD.U32 R3, RZ, RZ, UR4 ;  /* 0x00000004ff037e24 */ /* 0x000fe2000f8e00ff */
[----:B------:R-:W-:Y:S01]  /*11130*/  @UP2 UMOV UR15, 0x1 ;  /* 0x00000001000f2882 */ /* 0x000fe20000000000 */
[----:B------:R-:W-:Y:S01]  /*11140*/  @!UP2 ULDC UR4, c[0x0][0x270] ;  /* 0x00009c000004aab9 */ /* 0x000fe20000000800 */
[----:B------:R-:W-:Y:S02]  /*11150*/  @UP4 UIMAD UR7, UR12, UR7, UR11 ;  /* 0x000000070c0742a4 */ /* 0x000fe4000f8e020b */
[----:B------:R-:W-:Y:S01]  /*11160*/  @!UP2 UIMAD UR15, UR8, UR4, URZ ;  /* 0x00000004080fa2a4 */ /* 0x000fe2000f8e023f */
[----:B------:R-:W-:Y:S01]  /*11170*/  ULDC UR11, c[0x0][0x2d0] ;  /* 0x0000b400000b7ab9 */ /* 0x000fe20000000800 */
[----:B------:R-:W-:Y:S01]  /*11180*/  UIADD3 UR14, -UR21, UR14, URZ ;  /* 0x0000000e150e7290 */ /* 0x000fe2000fffe13f */
[----:B------:R-:W-:Y:S01]  /*11190*/  ISETP.GE.AND P5, PT, R4, UR11, PT ;  /* 0x0000000b04007c0c */ /* 0x000fe2000bfa6270 */
[----:B------:R-:W-:-:S02]  /*111a0*/  UIMAD UR5, UR27, UR5, UR9 ;  /* 0x000000051b0572a4 */ /* 0x000fc4000f8e0209 */
[----:B------:R-:W-:Y:S01]  /*111b0*/  UIMAD UR15, UR28, UR15, URZ ;  /* 0x0000000f1c0f72a4 */ /* 0x000fe2000f8e023f */
[----:B------:R-:W-:Y:S01]  /*111c0*/  @!UP3 ULDC UR9, c[0x0][0x2c4] ;  /* 0x0000b1000009bab9 */ /* 0x000fe20000000800 */
[----:B------:R-:W-:Y:S01]  /*111d0*/  @!UP4 UIADD3 UR7, UR17, UR6, URZ ;  /* 0x000000061107c290 */ /* 0x000fe2000fffe03f */
[----:B------:R-:W-:Y:S01]  /*111e0*/  ISETP.GE.OR P6, PT, R2, UR14, P5 ;  /* 0x0000000e02007c0c */ /* 0x000fe2000afc6670 */
[----:B------:R-:W-:Y:S01]  /*111f0*/  @!UP4 UMOV UR10, UR16 ;  /* 0x00000010000acc82 */ /* 0x000fe20008000000 */
[----:B------:R-:W-:Y:S01]  /*11200*/  @!UP1 UIMAD UR12, UR28, UR9, URZ ;  /* 0x000000091c0c92a4 */ /* 0x000fe2000f8e023f */
[----:B------:R-:W-:Y:S01]  /*11210*/  IADD3 R8, P0, R4, UR10, RZ ;  /* 0x0000000a04087c10 */ /* 0x000fe2000ff1e0ff */
[----:B------:R-:W-:Y:S01]  /*11220*/  @UP2 ULDC UR19, c[0x0][0x2c0] ;  /* 0x0000b00000132ab9 */ /* 0x000fe20000000800 */
[----:B------:R-:W-:Y:S01]  /*11230*/  USEL UR15, UR15, URZ, UP3 ;  /* 0x0000003f0f0f7287 */ /* 0x000fe20009800000 */
[----:B------:R-:W-:Y:S01]  /*11240*/  ISETP.GE.AND P4, PT, R2, UR14, PT ;  /* 0x0000000e02007c0c */ /* 0x000fe2000bf86270 */
[----:B------:R-:W-:Y:S01]  /*11250*/  @!UP2 UMOV UR19, 0x1 ;  /* 0x000000010013a882 */ /* 0x000fe20000000000 */
[----:B------:R-:W-:Y:S01]  /*11260*/  @!UP2 UMOV UR18, UR8 ;  /* 0x000000080012ac82 */ /* 0x000fe20008000000 */
[----:B------:R-:W-:Y:S01]  /*11270*/  UIMAD UR21, UR21, UR19, URZ ;  /* 0x00000013151572a4 */ /* 0x000fe2000f8e023f */
[----:B------:R-:W-:Y:S01]  /*11280*/  LEA.HI.X.SX32 R9, R4, UR7, 0x1, P0 ;  /* 0x0000000704097c11 */ /* 0x000fe200080f0eff */
[----:B------:R-:W-:Y:S01]  /*11290*/  UIMAD UR15, UR27, UR18, UR15 ;  /* 0x000000121b0f72a4 */ /* 0x000fe2000f8e020f */
[----:B------:R-:W-:Y:S01]  /*112a0*/  ISETP.GE.AND P3, PT, R14, UR14, PT ;  /* 0x0000000e0e007c0c */ /* 0x000fe2000bf66270 */
[----:B------:R-:W-:Y:S01]  /*112b0*/  UMOV UR24, URZ ;  /* 0x0000003f00187c82 */ /* 0x000fe20008000000 */
[----:B------:R-:W-:Y:S01]  /*112c0*/  @!UP3 UMOV UR24, UR12 ;  /* 0x0000000c0018bc82 */ /* 0x000fe20008000000 */
[----:B------:R-:W-:Y:S01]  /*112d0*/  UMOV UR25, URZ ;  /* 0x0000003f00197c82 */ /* 0x000fe20008000000 */
[----:B------:R-:W-:Y:S01]  /*112e0*/  USHF.R.S32.HI UR4, URZ, 0x1f, UR21 ;  /* 0x0000001f3f047899 */ /* 0x000fe20008011415 */
[----:B------:R-:W-:Y:S01]  /*112f0*/  IMAD.WIDE.U32 R8, R3, UR27, R8 ;  /* 0x0000001b03087c25 */ /* 0x000fe2000f8e0008 */
[----:B------:R-:W-:Y:S01]  /*11300*/  @!UP3 USHF.R.S32.HI UR25, URZ, 0x1f, UR12 ;  /* 0x0000001f3f19b899 */ /* 0x000fe2000801140c */
[--C-:B------:R-:W-:Y:S01]  /*11310*/  SHF.R.S32.HI R3, RZ, 0x1f, R2.reuse ;  /* 0x0000001fff037819 */ /* 0x100fe20000011402 */
[----:B------:R-:W-:Y:S01]  /*11320*/  USHF.R.S32.HI UR6, URZ, 0x1f, UR15 ;  /* 0x0000001f3f067899 */ /* 0x000fe2000801140f */
[----:B------:R-:W-:Y:S01]  /*11330*/  ISETP.GE.AND P2, PT, R15, UR14, PT ;  /* 0x0000000e0f007c0c */ /* 0x000fe2000bf46270 */
[----:B------:R-:W-:Y:S01]  /*11340*/  UIADD3 UR21, UP1, UP0, UR21, UR24, UR15 ;  /* 0x0000001815157290 */ /* 0x000fe2000f83e00f */
[----:B------:R-:W-:Y:S01]  /*11350*/  ISETP.GE.AND P1, PT, R16, UR14, PT ;  /* 0x0000000e10007c0c */ /* 0x000fe2000bf26270 */
[----:B------:R-:W-:Y:S01]  /*11360*/  IMAD.U32 R4, RZ, RZ, UR13 ;  /* 0x0000000dff047e24 */ /* 0x000fe2000f8e00ff */
[C---:B------:R-:W-:Y:S01]  /*11370*/  ISETP.NE.OR P4, PT, R0.reuse, RZ, P4 ;  /* 0x000000ff0000720c */ /* 0x040fe20002785670 */
[----:B------:R-:W-:Y:S01]  /*11380*/  UIADD3.X UR24, UR4, UR25, UR6, UP1, UP0 ;  /* 0x0000001904187290 */ /* 0x000fe20008fe0406 */
[----:B------:R-:W-:Y:S01]  /*11390*/  VIADD R7, R9, UR5 ;  /* 0x0000000509077c36 */ /* 0x000fe20008000000 */
[----:B------:R-:W-:Y:S01]  /*113a0*/  ISETP.NE.OR P3, PT, R0, RZ, P3 ;  /* 0x000000ff0000720c */ /* 0x000fe20001f65670 */
[----:B------:R-:W-:Y:S01]  /*113b0*/  IMAD.WIDE R4, R4, 0x80, R2 ;  /* 0x0000008004047825 */ /* 0x000fe200078e0202 */
[----:B------:R-:W-:-:S02]  /*113c0*/  ISETP.NE.OR P2, PT, R0, RZ, P2 ;  /* 0x000000ff0000720c */ /* 0x000fc40001745670 */
[----:B------:R-:W-:Y:S02]  /*113d0*/  ISETP.NE.OR P1, PT, R0, RZ, P1 ;  /* 0x000000ff0000720c */ /* 0x000fe40000f25670 */
[----:B------:R-:W-:Y:S01]  /*113e0*/  ISETP.GE.OR P0, PT, R14, UR14, P5 ;  /* 0x0000000e0e007c0c */ /* 0x000fe2000af06670 */
[----:B------:R-:W-:-:S12]  /*113f0*/  @P6 BRA `(.L_x_105) ;  /* 0x0000000000286947 */ /* 0x000fd80003800000 */
        /* <DEDUP_REMOVED lines=10> */
.L_x_105:
[----:B------:R-:W-:Y:S05]  /*114a0*/  BSYNC B0 ;  /* 0x0000000000007941 */ /* 0x000fea0003800000 */
.L_x_104:
[----:B------:R-:W-:Y:S01]  /*114b0*/  BSSY B0, `(.L_x_106) ;  /* 0x0000011000007945 */ /* 0x000fe20003800000 */
[----:B------:R-:W-:Y:S02]  /*114c0*/  ISETP.GE.OR P6, PT, R15, UR14, P5 ;  /* 0x0000000e0f007c0c */ /* 0x000fe4000afc6670 */
[----:B------:R-:W-:Y:S01]  /*114d0*/  ISETP.GE.OR P5, PT, R16, UR14, P5 ;  /* 0x0000000e10007c0c */ /* 0x000fe2000afa6670 */
[----:B------:R-:W-:-:S12]  /*114e0*/  @P0 BRA `(.L_x_107) ;  /* 0x0000000000340947 */ /* 0x000fd80003800000 */
        /* <DEDUP_REMOVED lines=13> */
.L_x_107:
[----:B------:R-:W-:Y:S05]  /*115c0*/  BSYNC B0 ;  /* 0x0000000000007941 */ /* 0x000fea0003800000 */
.L_x_106:
        /* <DEDUP_REMOVED lines=15> */
.L_x_109:
[----:B------:R-:W-:Y:S05]  /*116c0*/  BSYNC B0 ;  /* 0x0000000000007941 */ /* 0x000fea0003800000 */
.L_x_108:
[----:B------:R-:W-:Y:S04]  /*116d0*/  BSSY B0, `(.L_x_110) ;  /* 0x000000e000007945 */ /* 0x000fe80003800000 */
        /* <DEDUP_REMOVED lines=13> */
.L_x_111:
[----:B------:R-:W-:Y:S05]  /*117b0*/  BSYNC B0 ;  /* 0x0000000000007941 */ /* 0x000fea0003800000 */
.L_x_110:
[----:B------:R-:W-:Y:S04]  /*117c0*/  BSSY B0, `(.L_x_112) ;  /* 0x000000a000007945 */ /* 0x000fe80003800000 */
[----:B------:R-:W-:Y:S05]  /*117d0*/  @P4 BRA `(.L_x_113) ;  /* 0x0000000000204947 */ /* 0x000fea0003800000 */
[----:B------:R-:W-:Y:S01]  /*117e0*/  IMAD R2, R2, UR19, RZ ;  /* 0x0000001302027c24 */ /* 0x000fe2000f8e02ff */
[----:B------:R-:W-:-:S04]  /*117f0*/  ULDC.64 UR4, c[0x0][0x2b0] ;  /* 0x0000ac0000047ab9 */ /* 0x000fc80000000a00 */
[----:B------:R-:W-:-:S04]  /*11800*/  IADD3 R0, P0, R2, UR21, RZ ;  /* 0x0000001502007c10 */ /* 0x000fc8000ff1e0ff */
[----:B------:R-:W-:Y:S02]  /*11810*/  LEA.HI.X.SX32 R3, R2, UR24, 0x1, P0 ;  /* 0x0000001802037c11 */ /* 0x000fe400080f0eff */
[----:B------:R-:W-:-:S04]  /*11820*/  LEA R2, P0, R0, UR4, 0x2 ;  /* 0x0000000400027c11 */ /* 0x000fc8000f8010ff */
[----:B------:R-:W-:Y:S01]  /*11830*/  LEA.HI.X R3, R0, UR5, R3, 0x2, P0 ;  /* 0x0000000500037c11 */ /* 0x000fe200080f1403 */
[----:B------:R-:W-:-:S05]  /*11840*/  IMAD.MOV.U32 R0, RZ, RZ, 0x7f800000 ;  /* 0x7f800000ff007424 */ /* 0x000fca00078e00ff */
[----:B------:R1:W-:Y:S03]  /*11850*/  STG.E desc[UR22][R2.64], R0 ;  /* 0x0000000002007986 */ /* 0x0003e6000c101916 */
.L_x_113:
[----:B------:R-:W-:Y:S05]  /*11860*/  BSYNC B0 ;  /* 0x0000000000007941 */ /* 0x000fea0003800000 */
.L_x_112:
[----:B------:R-:W-:Y:S04]  /*11870*/  BSSY B0, `(.L_x_114) ;  /* 0x000000a000007945 */ /* 0x000fe80003800000 */
[----:B------:R-:W-:Y:S05]  /*11880*/  @P3 BRA `(.L_x_115) ;  /* 0x0000000000203947 */ /* 0x000fea0003800000 */
[----:B-1----:R-:W-:Y:S01]  /*11890*/  IMAD R0, R14, UR19, RZ ;  /* 0x000000130e007c24 */ /* 0x002fe2000f8e02ff */
[----:B------:R-:W-:-:S04]  /*118a0*/  ULDC.64 UR4, c[0x0][0x2b0] ;  /* 0x0000ac0000047ab9 */ /* 0x000fc80000000a00 */
[----:B------:R-:W-:-:S04]  /*118b0*/  IADD3 R3, P0, R0, UR21, RZ ;  /* 0x0000001500037c10 */ /* 0x000fc8000ff1e0ff */
[----:B------:R-:W-:Y:S02]  /*118c0*/  LEA.HI.X.SX32 R0, R0, UR24, 0x1, P0 ;  /* 0x0000001800007c11 */ /* 0x000fe400080f0eff */
[----:B------:R-:W-:-:S04]  /*118d0*/  LEA R2, P0, R3, UR4, 0x2 ;  /* 0x0000000403027c11 */ /* 0x000fc8000f8010ff */
[----:B------:R-:W-:Y:S01]  /*118e0*/  LEA.HI.X R3, R3, UR5, R0, 0x2, P0 ;  /* 0x0000000503037c11 */ /* 0x000fe200080f1400 */
[----:B------:R-:W-:-:S05]  /*118f0*/  IMAD.MOV.U32 R0, RZ, RZ, 0x7f800000 ;  /* 0x7f800000ff007424 */ /* 0x000fca00078e00ff */
[----:B------:R1:W-:Y:S03]  /*11900*/  STG.E desc[UR22][R2.64], R0 ;  /* 0x0000000002007986 */ /* 0x0003e6000c101916 */
.L_x_115:
[----:B------:R-:W-:Y:S05]  /*11910*/  BSYNC B0 ;  /* 0x0000000000007941 */ /* 0x000fea0003800000 */
.L_x_114:
        /* <DEDUP_REMOVED lines=10> */
.L_x_117:
[----:B------:R-:W-:Y:S05]  /*119c0*/  BSYNC B0 ;  /* 0x0000000000007941 */ /* 0x000fea0003800000 */
.L_x_116:
[----:B------:R-:W-:Y:S05]  /*119d0*/  @P1 EXIT ;  /* 0x000000000000194d */ /* 0x000fea0003800000 */
[----:B-1----:R-:W-:Y:S01]  /*119e0*/  IMAD R0, R16, UR19, RZ ;  /* 0x0000001310007c24 */ /* 0x002fe2000f8e02ff */
[----:B------:R-:W-:-:S04]  /*119f0*/  ULDC.64 UR4, c[0x0][0x2b0] ;  /* 0x0000ac0000047ab9 */ /* 0x000fc80000000a00 */
[----:B------:R-:W-:-:S04]  /*11a00*/  IADD3 R3, P0, R0, UR21, RZ ;  /* 0x0000001500037c10 */ /* 0x000fc8000ff1e0ff */
[----:B------:R-:W-:Y:S02]  /*11a10*/  LEA.HI.X.SX32 R0, R0, UR24, 0x1, P0 ;  /* 0x0000001800007c11 */ /* 0x000fe400080f0eff */
[----:B------:R-:W-:-:S04]  /*11a20*/  LEA R2, P0, R3, UR4, 0x2 ;  /* 0x0000000403027c11 */ /* 0x000fc8000f8010ff */
[----:B------:R-:W-:Y:S01]  /*11a30*/  LEA.HI.X R3, R3, UR5, R0, 0x2, P0 ;  /* 0x0000000503037c11 */ /* 0x000fe200080f1400 */
[----:B------:R-:W-:-:S05]  /*11a40*/  IMAD.MOV.U32 R0, RZ, RZ, 0x7f800000 ;  /* 0x7f800000ff007424 */ /* 0x000fca00078e00ff */
[----:B------:R-:W-:Y:S01]  /*11a50*/  STG.E desc[UR22][R2.64], R0 ;  /* 0x0000000002007986 */ /* 0x000fe2000c101916 */
[----:B------:R-:W-:Y:S05]  /*11a60*/  EXIT ;  /* 0x000000000000794d */ /* 0x000fea0003800000 */
.L_x_118:
        /* <DEDUP_REMOVED lines=9> */
.L_x_718:


//--------------------- .text._ZN5flash16flash_fwd_kernelI23Flash_fwd_kernel_traitsILi32ELi128ELi128ELi4ELb0ELb0EN7cutlass6half_tE19Flash_kernel_traitsILi32ELi128ELi128ELi4ES3_EELb0ELb1ELb0ELb1ELb0ELb0ELb0ELb0EEEvNS_16Flash_fwd_paramsE --------------------------
	.section	.text._ZN5flash16flash_fwd_kernelI23Flash_fwd_kernel_traitsILi32ELi128ELi128ELi4ELb0ELb0EN7cutlass6half_tE19Flash_kernel_traitsILi32ELi128ELi128ELi4ES3_EELb0ELb1ELb0ELb1ELb0ELb0ELb0ELb0EEEvNS_16Flash_fwd_paramsE,"ax",@progbits
	.align	128
        .global         _ZN5flash16flash_fwd_kernelI23Flash_fwd_kernel_traitsILi32ELi128ELi128ELi4ELb0ELb0EN7cutlass6half_tE19Flash_kernel_traitsILi32ELi128ELi128ELi4ES3_EELb0ELb1ELb0ELb1ELb0ELb0ELb0ELb0EEEvNS_16Flash_fwd_paramsE
        .type           _ZN5flash16flash_fwd_kernelI23Flash_fwd_kernel_traitsILi32ELi128ELi128ELi4ELb0ELb0EN7cutlass6half_tE19Flash_kernel_traitsILi32ELi128ELi128ELi4ES3_EELb0ELb1ELb0ELb1ELb0ELb0ELb0ELb0EEEvNS_16Flash_fwd_paramsE,@function
        .size           _ZN5flash16flash_fwd_kernelI23Flash_fwd_kernel_traitsILi32ELi128ELi128ELi4ELb0ELb0EN7cutlass6half_tE19Flash_kernel_traitsILi32ELi128ELi128ELi4ES3_EELb0ELb1ELb0ELb1ELb0ELb0ELb0ELb0EEEvNS_16Flash_fwd_paramsE,(.L_x_719 - _ZN5flash16flash_fwd_kernelI23Flash_fwd_kernel_traitsILi32ELi128ELi128ELi4ELb0ELb0EN7cutlass6half_tE19Flash_kernel_traitsILi32ELi128ELi128ELi4ES3_EELb0ELb1ELb0ELb1ELb0ELb0ELb0ELb0EEEvNS_16Flash_fwd_paramsE)
        .other          _ZN5flash16flash_fwd_kernelI23Flash_fwd_kernel_traitsILi32ELi128ELi128ELi4ELb0ELb0EN7cutlass6half_tE19Flash_kernel_traitsILi32ELi128ELi128ELi4ES3_EELb0ELb1ELb0ELb1ELb0ELb0ELb0ELb0EEEvNS_16Flash_fwd_paramsE,@"STO_CUDA_ENTRY STV_DEFAULT"
_ZN5flash16flash_fwd_kernelI23Flash_fwd_kernel_traitsILi32ELi128ELi128ELi4ELb0ELb0EN7cutlass6half_tE19Flash_kernel_traitsILi32ELi128ELi128ELi4ES3_EELb0ELb1ELb0ELb1ELb0ELb0ELb0ELb0EEEvNS_16Flash_fwd_paramsE:
.text._ZN5flash16flash_fwd_kernelI23Flash_fwd_kernel_traitsILi32ELi128ELi128ELi4ELb0ELb0EN7cutlass6half_tE19Flash_kernel_traitsILi32ELi128ELi128ELi4ES3_EELb0ELb1ELb0ELb1ELb0ELb0ELb0ELb0EEEvNS_16Flash_fwd_paramsE:
[----:B------:R-:W1:Y:S08]  /*0000*/  LDC R1, c[0x0][0x28] ;  /* 0x00000a00ff017b82 */ /* 0x000e700000000800 */
[----:B------:R-:W2:Y:S01]  /*0010*/  S2UR UR28, SR_CTAID.Y ;  /* 0x00000000001c79c3 */ /* 0x000ea20000002600 */
[----:B------:R-:W-:Y:S01]  /*0020*/  ULDC.64 UR6, c[0x0][0x2f0] ;  /* 0x0000bc0000067ab9 */ /* 0x000fe20000000a00 */
[----:B------:R-:W-:Y:S01]  /*0030*/  ULDC.64 UR4, c[0x0][0x300] ;  /* 0x0000c00000047ab9 */ /* 0x000fe20000000a00 */
[----:B------:R-:W-:Y:S01]  /*0040*/  UISETP.NE.U32.AND UP2, UPT, UR6, URZ, UPT ;  /* 0x0000003f0600728c */ /* 0x000fe2000bf45070 */
[----:B-1----:R-:W-:Y:S01]  /*0050*/  VIADD R1, R1, 0xfffffff0 ;  /* 0xfffffff001017836 */ /* 0x002fe20000000000 */
[----:B------:R-:W-:-:S02]  /*0060*/  UISETP.NE.U32.AND UP1, UPT, UR4, URZ, UPT ;  /* 0x0000003f0400728c */ /* 0x000fc4000bf25070 */
[----:B------:R-:W-:Y:S02]  /*0070*/  UISETP.NE.AND.EX UP2, UPT, UR7, URZ, UPT, UP2 ;  /* 0x0000003f0700728c */ /* 0x000fe4000bf45320 */
[----:B------:R-:W-:Y:S01]  /*0080*/  UISETP.NE.AND.EX UP1, UPT, UR5, URZ, UPT, UP1 ;  /* 0x0000003f0500728c */ /* 0x000fe2000bf25310 */
[----:B------:R-:W-:Y:S01]  /*0090*/  ULDC.64 UR8, c[0x0][0x2f0] ;  /* 0x0000bc0000087ab9 */ /* 0x000fe20000000a00 */
[----:B------:R-:W-:Y:S02]  /*00a0*/  ULDC.64 UR20, c[0x0][0x208] ;  /* 0x0000820000147ab9 */ /* 0x000fe40000000a00 */
[----:B------:R-:W-:Y:S01]  /*00b0*/  PLOP3.LUT P2, PT, PT, PT, UP2, 0x80, 0x0 ;  /* 0x000000000000781c */ /* 0x000fe20003f4f028 */
[----:B------:R-:W-:Y:S01]  /*00c0*/  ULDC.U8 UR6, c[0x0][0x3c2] ;  /* 0x0000f08000067ab9 */ /* 0x000fe20000000000 */
[----:B------:R-:W-:Y:S01]  /*00d0*/  PLOP3.LUT P0, PT, PT, PT, UP1, 0x80, 0x0 ;  /* 0x000000000000781c */ /* 0x000fe20003f0f018 */
[----:B------:R-:W-:Y:S01]  /*00e0*/  ULDC.64 UR4, c[0x0][0x2f8] ;  /* 0x0000be0000047ab9 */ /* 0x000fe20000000a00 */
[----:B------:R-:W-:-:S02]  /*00f0*/  UISETP.NE.AND UP3, UPT, UR6, URZ, UPT ;  /* 0x0000003f0600728c */ /* 0x000fc4000bf65270 */
[----:B------:R-:W-:Y:S01]  /*0100*/  UISETP.EQ.U32.AND UP0, UPT, UR4, URZ, UPT ;  /* 0x0000003f0400728c */ /* 0x000fe2000bf02070 */
[----:B------:R-:W-:-:S03]  /*0110*/  ULDC.64 UR6, c[0x0][0x2f8] ;  /* 0x0000be0000067ab9 */ /* 0x000fc60000000a00 */
[----:B------:R-:W-:Y:S02]  /*0120*/  UISETP.EQ.OR.EX UP0, UPT, UR5, URZ, !UP3, UP0 ;  /* 0x0000003f0500728c */ /* 0x000fe4000df02700 */
[----:B--2---:R-:W-:-:S06]  /*0130*/  UIMAD.WIDE UR8, UR28, 0x4, UR8 ;  /* 0x000000041c0878a5 */ /* 0x004fcc000f8e0208 */
[----:B------:R-:W-:Y:S02]  /*0140*/  IMAD.U32 R2, RZ, RZ, UR8 ;  /* 0x00000008ff027e24 */ /* 0x000fe4000f8e00ff */
[----:B------:R-:W-:Y:S01]  /*0150*/  IMAD.U32 R3, RZ, RZ, UR9 ;  /* 0x00000009ff037e24 */ /* 0x000fe2000f8e00ff */
[----:B------:R-:W-:Y:S02]  /*0160*/  @UP1 ULDC.64 UR8, c[0x0][0x300] ;  /* 0x0000c00000081ab9 */ /* 0x000fe40000000a00 */
[----:B------:R-:W-:Y:S02]  /*0170*/  @UP1 UIMAD.WIDE UR8, UR28, 0x4, UR8 ;  /* 0x000000041c0818a5 */ /* 0x000fe4000f8e0208 */
[----:B------:R-:W2:Y:S04]  /*0180*/  @P2 LDG.E R4, desc[UR20][R2.64] ;  /* 0x0000001402042981 */ /* 0x000ea8000c1e1900 */
[----:B------:R1:W3:Y:S01]  /*0190*/  @P2 LDG.E R0, desc[UR20][R2.64+0x4] ;  /* 0x0000041402002981 */ /* 0x0002e2000c1e1900 */
[----:B------:R-:W-:Y:S01]  /*01a0*/  PLOP3.LUT P1, PT, PT, PT, UP0, 0x80, 0x0 ;  /* 0x000000000000781c */ /* 0x000fe20003f2f008 */
[----:B------:R-:W-:-:S06]  /*01b0*/  UIMAD.WIDE UR6, UR28, 0x4, UR6 ;  /* 0x000000041c0678a5 */ /* 0x000fcc000f8e0206 */
[----:B------:R-:W-:Y:S02]  /*01c0*/  IMAD.U32 R6, RZ, RZ, UR6 ;  /* 0x00000006ff067e24 */ /* 0x000fe4000f8e00ff */
[----:B------:R-:W-:Y:S02]  /*01d0*/  IMAD.U32 R7, RZ, RZ, UR7 ;  /* 0x00000007ff077e24 */ /* 0x000fe4000f8e00ff */
[----:B-1----:R-:W-:Y:S02]  /*01e0*/  IMAD.U32 R2, RZ, RZ, UR8 ;  /* 0x00000008ff027e24 */ /* 0x002fe4000f8e00ff */
[----:B------:R-:W-:-:S05]  /*01f0*/  IMAD.U32 R3, RZ, RZ, UR9 ;  /* 0x00000009ff037e24 */ /* 0x000fca000f8e00ff */
[----:B------:R-:W4:Y:S04]  /*0200*/  @P0 LDG.E R2, desc[UR20][R2.64] ;  /* 0x0000001402020981 */ /* 0x000f28000c1e1900 */
[----:B------:R-:W5:Y:S01]  /*0210*/  @!P1 LDG.E R3, desc[UR20][R6.64] ;  /* 0x0000001406039981 */ /* 0x000f62000c1e1900 */
[----:B------:R-:W-:Y:S01]  /*0220*/  UMOV UR17, 0xffffffff ;  /* 0xffffffff00117882 */ /* 0x000fe20000000000 */
[----:B------:R-:W-:Y:S01]  /*0230*/  UMOV UR14, URZ ;  /* 0x0000003f000e7c82 */ /* 0x000fe20008000000 */
[----:B------:R-:W-:Y:S01]  /*0240*/  UMOV UR8, 0xffffffff ;  /* 0xffffffff00087882 */ /* 0x000fe20000000000 */
[----:B------:R-:W1:Y:S08]  /*0250*/  S2UR UR18, SR_CTAID.X ;  /* 0x00000000001279c3 */ /* 0x000e700000002500 */
[----:B------:R-:W1:Y:S01]  /*0260*/  S2UR UR30, SR_CTAID.Z ;  /* 0x00000000001e79c3 */ /* 0x000e620000002700 */
[----:B--2---:R-:W-:-:S02]  /*0270*/  @P2 R2UR UR17, R4 ;  /* 0x00000000041122ca */ /* 0x004fc400000e0000 */
[----:B---3--:R-:W-:-:S13]  /*0280*/  @P2 R2UR UR19, R0 ;  /* 0x00000000001322ca */ /* 0x008fda00000e0000 */
[----:B------:R-:W-:-:S07]  /*0290*/  @UP2 UIADD3 UR19, UR19, -UR17, URZ ;  /* 0x8000001113132290 */ /* 0x000fce000fffe03f */
[----:B------:R-:W-:Y:S01]  /*02a0*/  @!UP2 ULDC UR19, c[0x0][0x2c4] ;  /* 0x0000b1000013aab9 */ /* 0x000fe20000000800 */
[----:B----4-:R-:W-:Y:S02]  /*02b0*/  @P0 R2UR UR14, R2 ;  /* 0x00000000020e02ca */ /* 0x010fe400000e0000 */
[----:B------:R-:W-:-:S04]  /*02c0*/  ISETP.NE.U32.AND P0, PT, RZ, UR4, PT ;  /* 0x00000004ff007c0c */ /* 0x000fc8000bf05070 */
[----:B------:R-:W-:Y:S02]  /*02d0*/  ISETP.NE.AND.EX P0, PT, RZ, UR5, PT, P0 ;  /* 0x00000005ff007c0c */ /* 0x000fe4000bf05300 */
[----:B-----5:R-:W-:-:S11]  /*02e0*/  @!P1 R2UR UR8, R3 ;  /* 0x00000000030892ca */ /* 0x020fd600000e0000 */
[----:B-1----:R-:W-:Y:S05]  /*02f0*/  @!P0 BRA `(.L_x_119) ;  /* 0x00000000001c8947 */ /* 0x002fea0003800000 */
[----:B------:R-:W-:-:S13]  /*0300*/  PLOP3.LUT P0, PT, PT, PT, UP3, 0x80, 0x0 ;  /* 0x000000000000781c */ /* 0x000fda0003f0f038 */
[----:B------:R-:W2:Y:S04]  /*0310*/  @P0 LDG.E R0, desc[UR20][R6.64+0x4] ;  /* 0x0000041406000981 */ /* 0x000ea8000c1e1900 */
[----:B------:R-:W3:Y:S01]  /*0320*/  @!P0 LDG.E R6, desc[UR20][R6.64] ;  /* 0x0000001406068981 */ /* 0x000ee2000c1e1900 */
[----:B--2---:R-:W-:-:S13]  /*0330*/  @P0 R2UR UR6, R0 ;  /* 0x00000000000602ca */ /* 0x004fda00000e0000 */
[----:B------:R-:W-:-:S07]  /*0340*/  @UP3 UIADD3 UR6, UR6, -UR8, URZ ;  /* 0x8000000806063290 */ /* 0x000fce000fffe03f */
[----:B---3--:R-:W-:Y:S01]  /*0350*/  @!P0 R2UR UR6, R6 ;  /* 0x00000000060682ca */ /* 0x008fe200000e0000 */
[----:B------:R-:W-:-:S14]  /*0360*/  BRA `(.L_x_120) ;  /* 0x0000000000047947 */ /* 0x000fdc0003800000 */
.L_x_119:
[----:B------:R-:W-:-:S05]  /*0370*/  ULDC UR6, c[0x0][0x2c8] ;  /* 0x0000b20000067ab9 */ /* 0x000fca0000000800 */
.L_x_120:
        /* <DEDUP_REMOVED lines=39> */
[----:B------:R-:W-:Y:S01]  /*05f0*/  UISETP.NE.AND UP1, UPT, UR17, -0x1, UPT ;  /* 0xffffffff1100788c */ /* 0x000fe2000bf25270 */
[----:B------:R-:W-:Y:S01]  /*0600*/  SHF.R.S32.HI R9, RZ, 0x1f, R2 ;  /* 0x0000001fff097819 */ /* 0x000fe20000011402 */
[----:B------:R-:W-:-:S03]  /*0610*/  UISETP.NE.AND UP0, UPT, UR8, -0x1, UPT ;  /* 0xffffffff0800788c */ /* 0x000fc6000bf05270 */
[CC--:B------:R-:W-:Y:S02]  /*0620*/  LEA.HI R10, R9.reuse, R2.reuse, RZ, 0x2 ;  /* 0x00000002090a7211 */ /* 0x0c0fe400078f10ff */
[----:B------:R-:W-:Y:S02]  /*0630*/  LEA.HI R8, R9, R2, RZ, 0x3 ;  /* 0x0000000209087211 */ /* 0x000fe400078f18ff */
[----:B------:R-:W-:Y:S02]  /*0640*/  PLOP3.LUT P0, PT, PT, PT, UP0, 0x80, 0x0 ;  /* 0x000000000000781c */ /* 0x000fe40003f0f008 */
[----:B------:R-:W-:Y:S01]  /*0650*/  @UP1 ULDC.64 UR6, c[0x0][0x240] ;  /* 0x0000900000061ab9 */ /* 0x000fe20000000a00 */
[----:B------:R-:W-:Y:S01]  /*0660*/  @!UP1 USHF.R.S32.HI UR9, URZ, 0x1f, UR28 ;  /* 0x0000001f3f099899 */ /* 0x000fe2000801141c */
[----:B------:R-:W-:Y:S01]  /*0670*/  LOP3.LUT R234, R10, 0xfffffffc, RZ, 0xc0, !PT ;  /* 0xfffffffc0aea7812 */ /* 0x000fe200078ec0ff */
[----:B------:R-:W-:Y:S01]  /*0680*/  @UP1 UIMAD.WIDE.U32 UR24, UR17, UR6, URZ ;  /* 0x00000006111812a5 */ /* 0x000fe2000f8e003f */
[----:B------:R-:W-:Y:S01]  /*0690*/  SHF.R.S32.HI R12, RZ, 0x2, R10 ;  /* 0x00000002ff0c7819 */ /* 0x000fe2000001140a */
[----:B------:R-:W-:-:S02]  /*06a0*/  @UP0 UIADD3 UR13, UR14, UR8, URZ ;  /* 0x000000080e0d0290 */ /* 0x000fc4000fffe03f */
[----:B------:R-:W-:Y:S01]  /*06b0*/  @UP1 UIMAD UR4, UR17, UR7, UR25 ;  /* 0x00000007110412a4 */ /* 0x000fe2000f8e0219 */
[----:B------:R-:W-:Y:S01]  /*06c0*/  IMAD.IADD R234, R2, 0x1, -R234 ;  /* 0x0000000102ea7824 */ /* 0x000fe200078e0aea */
[----:B------:R-:W-:Y:S01]  /*06d0*/  @UP0 ULDC.64 UR10, c[0x0][0x248] ;  /* 0x00009200000a0ab9 */ /* 0x000fe20000000a00 */
[----:B------:R-:W-:Y:S01]  /*06e0*/  @!UP1 ULDC.64 UR6, c[0x0][0x228] ;  /* 0x00008a0000069ab9 */ /* 0x000fe20000000a00 */
[----:B-1----:R-:W-:Y:S01]  /*06f0*/  IABS R0, R4 ;  /* 0x0000000400007213 */ /* 0x002fe20000000000 */
[----:B------:R-:W-:Y:S01]  /*0700*/  @!UP1 UIMAD UR9, UR9, UR6, URZ ;  /* 0x00000006090992a4 */ /* 0x000fe2000f8e023f */
[----:B------:R-:W-:Y:S01]  /*0710*/  IMAD.SHL.U32 R234, R234, 0x8, RZ ;  /* 0x00000008eaea7824 */ /* 0x000fe200078e00ff */
[----:B------:R-:W-:Y:S01]  /*0720*/  @!UP1 UIMAD.WIDE.U32 UR32, UR28, UR6, URZ ;  /* 0x000000061c2092a5 */ /* 0x000fe2000f8e003f */
[----:B------:R-:W1:Y:S01]  /*0730*/  I2F.RP R6, R0 ;  /* 0x0000000000067306 */ /* 0x000e620000209400 */
[----:B------:R-:W-:Y:S01]  /*0740*/  @UP0 UIMAD.WIDE.U32 UR34, UR13, UR10, URZ ;  /* 0x0000000a0d2202a5 */ /* 0x000fe2000f8e003f */
[----:B------:R-:W-:Y:S01]  /*0750*/  LEA.HI R10, R10, R12, RZ, 0x1 ;  /* 0x0000000c0a0a7211 */ /* 0x000fe200078f08ff */
[----:B------:R-:W-:Y:S01]  /*0760*/  @!UP1 UIMAD UR7, UR28, UR7, UR9 ;  /* 0x000000071c0792a4 */ /* 0x000fe2000f8e0209 */
[----:B--2---:R-:W-:Y:S01]  /*0770*/  IABS R3, R3 ;  /* 0x0000000300037213 */ /* 0x004fe20000000000 */
[----:B------:R-:W-:Y:S01]  /*0780*/  @UP0 UIMAD UR13, UR13, UR11, URZ ;  /* 0x0000000b0d0d02a4 */ /* 0x000fe2000f8e023f */
[----:B------:R-:W-:-:S02]  /*0790*/  LOP3.LUT R10, R10, 0x7fffffe, RZ, 0xc0, !PT ;  /* 0x07fffffe0a0a7812 */ /* 0x000fc400078ec0ff */
[----:B------:R-:W-:Y:S01]  /*07a0*/  @UP0 UMOV UR22, UR34 ;  /* 0x0000002200160c82 */ /* 0x000fe20008000000 */
[----:B------:R-:W-:Y:S02]  /*07b0*/  @!UP1 UIADD3 UR4, UR33, UR7, URZ ;  /* 0x0000000721049290 */ /* 0x000fe4000fffe03f */
[----:B------:R-:W-:Y:S01]  /*07c0*/  @UP0 UIADD3 UR13, UR35, UR13, URZ ;  /* 0x0000000d230d0290 */ /* 0x000fe2000fffe03f */
        /* <DEDUP_REMOVED lines=8> */
[----:B------:R-:W-:-:S03]  /*0850*/  SHF.R.S32.HI R7, RZ, 0x3, R8 ;  /* 0x00000003ff077819 */ /* 0x000fc60000011408 */
[----:B------:R-:W-:-:S04]  /*0860*/  IMAD.MOV.U32 R5, RZ, RZ, R3 ;  /* 0x000000ffff057224 */ /* 0x000fc800078e0003 */
[----:B------:R-:W-:Y:S01]  /*0870*/  IMAD.HI.U32 R240, R6, R5, RZ ;  /* 0x0000000506f07227 */ /* 0x000fe200078e00ff */
[----:B------:R-:W-:-:S03]  /*0880*/  LEA.HI R6, R9, R2, RZ, 0x5 ;  /* 0x0000000209067211 */ /* 0x000fc600078f28ff */
[----:B------:R-:W-:Y:S01]  /*0890*/  IMAD.MOV R3, RZ, RZ, -R240 ;  /* 0x000000ffff037224 */ /* 0x000fe200078e0af0 */
[----:B------:R-:W-:-:S03]  /*08a0*/  SHF.R.S32.HI R236, RZ, 0x5, R6 ;  /* 0x00000005ffec7819 */ /* 0x000fc60000011406 */
[----:B------:R-:W-:Y:S02]  /*08b0*/  IMAD R3, R0, R3, R5 ;  /* 0x0000000300037224 */ /* 0x000fe400078e0205 */
[----:B------:R-:W-:-:S05]  /*08c0*/  IMAD.SHL.U32 R5, R7, 0x40, RZ ;  /* 0x0000004007057824 */ /* 0x000fca00078e00ff */
[----:B------:R-:W-:-:S04]  /*08d0*/  LOP3.LUT R5, R5, 0xc0, RZ, 0xc0, !PT ;  /* 0x000000c005057812 */ /* 0x000fc800078ec0ff */
        /* <DEDUP_REMOVED lines=11> */
[----:B------:R-:W-:Y:S01]  /*0990*/  UIMAD UR9, UR9, UR6, URZ ;  /* 0x00000006090972a4 */ /* 0x000fe2000f8e023f */
[----:B------:R-:W-:Y:S02]  /*09a0*/  UMOV UR12, UR32 ;  /* 0x00000020000c7c82 */ /* 0x000fe40008000000 */
[----:B------:R-:W-:Y:S02]  /*09b0*/  UIMAD.WIDE.U32 UR12, UR28, UR6, UR12 ;  /* 0x000000061c0c72a5 */ /* 0x000fe4000f8e000c */
[----:B------:R-:W-:-:S04]  /*09c0*/  UIMAD UR7, UR28, UR7, UR9 ;  /* 0x000000071c0772a4 */ /* 0x000fc8000f8e0209 */
[----:B------:R-:W-:Y:S01]  /*09d0*/  UIADD3 UR13, UR13, UR7, URZ ;  /* 0x000000070d0d7290 */ /* 0x000fe2000fffe03f */
[----:B------:R-:W-:-:S11]  /*09e0*/  UMOV UR22, UR12 ;  /* 0x0000000c00167c82 */ /* 0x000fd60008000000 */
.L_x_122:
[----:B------:R-:W-:Y:S01]  /*09f0*/  @UP0 UIADD3 UR12, UR14, UR8, URZ ;  /* 0x000000080e0c0290 */ /* 0x000fe2000fffe03f */
[----:B------:R-:W-:Y:S01]  /*0a00*/  IMAD.IADD R10, R12, 0x1, -R10 ;  /* 0x000000010c0a7824 */ /* 0x000fe200078e0a0a */
[----:B------:R-:W-:Y:S01]  /*0a10*/  LOP3.LUT R5, R11, R5, RZ, 0x3c, !PT ;  /* 0x000000050b057212 */ /* 0x000fe200078e3cff */
[----:B------:R-:W-:Y:S01]  /*0a20*/  @UP0 ULDC.64 UR8, c[0x0][0x250] ;  /* 0x0000940000080ab9 */ /* 0x000fe20000000a00 */
[----:B------:R-:W-:Y:S01]  /*0a30*/  USHF.R.S32.HI UR29, URZ, 0x1f, UR30 ;  /* 0x0000001f3f1d7899 */ /* 0x000fe2000801141e */
[----:B------:R-:W-:Y:S01]  /*0a40*/  ISETP.GT.U32.AND P1, PT, R0, R3, PT ;  /* 0x000000030000720c */ /* 0x000fe20003f24070 */
[----:B------:R-:W-:Y:S01]  /*0a50*/  @UP0 UIMAD.WIDE.U32 UR6, UR12, UR8, URZ ;  /* 0x000000080c0602a5 */ /* 0x000fe2000f8e003f */
[----:B------:R-:W-:Y:S01]  /*0a60*/  LEA R10, R236, R10, 0x3 ;  /* 0x0000000aec0a7211 */ /* 0x000fe200078e18ff */
[----:B------:R-:W-:-:S04]  /*0a70*/  @UP0 UIMAD UR12, UR12, UR9, URZ ;  /* 0x000000090c0c02a4 */ /* 0x000fc8000f8e023f */
[----:B------:R-:W-:Y:S01]  /*0a80*/  @UP0 UIADD3 UR12, UR7, UR12, URZ ;  /* 0x0000000c070c0290 */ /* 0x000fe2000fffe03f */
[----:B------:R-:W-:Y:S01]  /*0a90*/  IMAD.U32 R229, R10, 0x20, R5 ;  /* 0x000000200ae57824 */ /* 0x000fe200078e0005 */
[----:B------:R-:W-:Y:S01]  /*0aa0*/  @UP0 UMOV UR16, UR6 ;  /* 0x0000000600100c82 */ /* 0x000fe20008000000 */
[----:B------:R-:W-:Y:S09]  /*0ab0*/  @P0 BRA `(.L_x_123) ;  /* 0x0000000000380947 */ /* 0x000ff20003800000 */
        /* <DEDUP_REMOVED lines=8> */
[----:B------:R-:W-:Y:S01]  /*0b40*/  UIMAD UR12, UR12, UR6, URZ ;  /* 0x000000060c0c72a4 */ /* 0x000fe2000f8e023f */
[----:B------:R-:W-:-:S03]  /*0b50*/  UMOV UR14, UR32 ;  /* 0x00000020000e7c82 */ /* 0x000fc60008000000 */
[----:B------:R-:W-:Y:S02]  /*0b60*/  UIMAD UR12, UR28, UR7, UR12 ;  /* 0x000000071c0c72a4 */ /* 0x000fe4000f8e020c */
[----:B------:R-:W-:-:S04]  /*0b70*/  UIMAD.WIDE.U32 UR6, UR28, UR6, UR14 ;  /* 0x000000061c0672a5 */ /* 0x000fc8000f8e000e */
[----:B------:R-:W-:-:S03]  /*0b80*/  UIADD3 UR12, UR7, UR12, URZ ;  /* 0x0000000c070c7290 */ /* 0x000fc6000fffe03f */
[----:B------:R-:W-:-:S09]  /*0b90*/  UMOV UR16, UR6 ;  /* 0x0000000600107c82 */ /* 0x000fd20008000000 */
.L_x_123:
[----:B------:R-:W1:Y:S01]  /*0ba0*/  S2UR UR25, SR_CgaCtaId ;  /* 0x00000000001979c3 */ /* 0x000e620000008800 */
[----:B------:R-:W-:Y:S01]  /*0bb0*/  UIADD3 UR14, -UR31, UR19, URZ ;  /* 0x000000131f0e7290 */ /* 0x000fe2000fffe13f */
[----:B------:R-:W-:Y:S01]  /*0bc0*/  @!P1 IMAD.IADD R3, R3, 0x1, -R0 ;  /* 0x0000000103039824 */ /* 0x000fe200078e0a00 */
[----:B------:R-:W-:Y:S01]  /*0bd0*/  SHF.R.S32.HI R235, RZ, 0x1f, R234 ;  /* 0x0000001fffeb7819 */ /* 0x000fe200000114ea */
[----:B------:R-:W-:Y:S01]  /*0be0*/  ULDC.64 UR6, c[0x0][0x258] ;  /* 0x0000960000067ab9 */ /* 0x000fe20000000a00 */
[----:B------:R-:W-:Y:S01]  /*0bf0*/  IADD3 R10, P0, R234, UR24, RZ ;  /* 0x00000018ea0a7c10 */ /* 0x000fe2000ff1e0ff */
[----:B------:R-:W-:Y:S01]  /*0c00*/  UIMAD UR15, UR29, UR6, URZ ;  /* 0x000000061d0f72a4 */ /* 0x000fe2000f8e023f */
[----:B------:R-:W-:Y:S01]  /*0c10*/  ISETP.GE.AND P3, PT, R12, UR14, PT ;  /* 0x0000000e0c007c0c */ /* 0x000fe2000bf66270 */
[----:B------:R-:W-:Y:S01]  /*0c20*/  IMAD.U32 R14, RZ, RZ, UR6 ;  /* 0x00000006ff0e7e24 */ /* 0x000fe2000f8e00ff */
[----:B------:R-:W-:Y:S01]  /*0c30*/  ISETP.GE.U32.AND P6, PT, R3, R0, PT ;  /* 0x000000000300720c */ /* 0x000fe20003fc6070 */
[----:B------:R-:W-:Y:S01]  /*0c40*/  UIMAD UR7, UR30, UR7, UR15 ;  /* 0x000000071e0772a4 */ /* 0x000fe2000f8e020f */
[----:B------:R-:W-:Y:S01]  /*0c50*/  IADD3.X R11, R235, UR4, RZ, P0, !PT ;  /* 0x00000004eb0b7c10 */ /* 0x000fe200087fe4ff */
[----:B------:R-:W-:Y:S01]  /*0c60*/  UMOV UR6, 0x400 ;  /* 0x0000040000067882 */ /* 0x000fe20000000000 */
[----:B------:R-:W-:Y:S01]  /*0c70*/  LOP3.LUT R5, R4, UR30, RZ, 0x3c, !PT ;  /* 0x0000001e04057c12 */ /* 0x000fe2000f8e3cff */
[----:B------:R-:W-:Y:S01]  /*0c80*/  VIADD R3, R12, 0x40 ;  /* 0x000000400c037836 */ /* 0x000fe20000000000 */
[----:B------:R-:W-:Y:S01]  /*0c90*/  SHF.R.S32.HI R13, RZ, 0x1f, R12 ;  /* 0x0000001fff0d7819 */ /* 0x000fe2000001140c */
[----:B------:R-:W-:Y:S01]  /*0ca0*/  IMAD.WIDE.U32 R14, R14, UR30, R10 ;  /* 0x0000001e0e0e7c25 */ /* 0x000fe2000f8e000a */
[----:B------:R-:W-:Y:S01]  /*0cb0*/  ISETP.GE.AND P4, PT, R5, RZ, PT ;  /* 0x000000ff0500720c */ /* 0x000fe20003f86270 */
[----:B------:R-:W-:Y:S01]  /*0cc0*/  BSSY B0, `(.L_x_124) ;  /* 0x0000022000007945 */ /* 0x000fe20003800000 */
[----:B------:R-:W-:Y:S01]  /*0cd0*/  ISETP.NE.AND P5, PT, R4, RZ, PT ;  /* 0x000000ff0400720c */ /* 0x000fe20003fa5270 */
[----:B------:R-:W-:-:S02]  /*0ce0*/  VIADD R5, R12, 0x20 ;  /* 0x000000200c057836 */ /* 0x000fc40000000000 */
[----:B------:R-:W-:Y:S01]  /*0cf0*/  VIADD R0, R12, 0x60 ;  /* 0x000000600c007836 */ /* 0x000fe20000000000 */
[----:B-1----:R-:W-:Y:S01]  /*0d00*/  ULEA UR4, UR25, UR6, 0x18 ;  /* 0x0000000619047291 */ /* 0x002fe2000f8ec03f */
[----:B------:R-:W-:Y:S01]  /*0d10*/  IMAD.U32 R18, RZ, RZ, UR18 ;  /* 0x00000012ff127e24 */ /* 0x000fe2000f8e00ff */
[----:B------:R-:W-:Y:S01]  /*0d20*/  ISETP.GE.AND P2, PT, R5, UR14, PT ;  /* 0x0000000e05007c0c */ /* 0x000fe2000bf46270 */
[----:B------:R-:W-:Y:S01]  /*0d30*/  @!P1 VIADD R240, R240, 0x1 ;  /* 0x00000001f0f09836 */ /* 0x000fe20000000000 */
[----:B------:R-:W-:Y:S01]  /*0d40*/  ISETP.GE.AND P1, PT, R3, UR14, PT ;  /* 0x0000000e03007c0c */ /* 0x000fe2000bf26270 */
[----:B------:R-:W-:Y:S01]  /*0d50*/  VIADD R17, R15, UR7 ;  /* 0x000000070f117c36 */ /* 0x000fe20008000000 */
[----:B------:R-:W-:Y:S01]  /*0d60*/  ISETP.GE.AND P0, PT, R0, UR14, PT ;  /* 0x0000000e00007c0c */ /* 0x000fe2000bf06270 */
[----:B------:R-:W-:Y:S01]  /*0d70*/  IMAD.WIDE R18, R18, 0x80, R12 ;  /* 0x0000008012127825 */ /* 0x000fe200078e020c */
[----:B------:R-:W-:-:S03]  /*0d80*/  LEA R229, R229, UR4, 0x1 ;  /* 0x00000004e5e57c11 */ /* 0x000fc6000f8e08ff */
[----:B------:R-:W-:Y:S01]  /*0d90*/  @P6 VIADD R240, R240, 0x1 ;  /* 0x00000001f0f06836 */ /* 0x000fe20000000000 */
[----:B------:R-:W-:Y:S07]  /*0da0*/  @P3 BRA `(.L_x_125) ;  /* 0x00000000004c3947 */ /* 0x000fee0003800000 */
        /* <DEDUP_REMOVED lines=19> */
.L_x_125:
[----:B------:R-:W-:Y:S05]  /*0ee0*/  BSYNC B0 ;  /* 0x0000000000007941 */ /* 0x000fea0003800000 */
.L_x_124:
        /* <DEDUP_REMOVED lines=8> */
[----:B------:R-:W-:Y:S01]  /*0f70*/  MOV R21, R17 ;  /* 0x0000001100157202 */ /* 0x000fe20000000f00 */
[----:B------:R-:W-:Y:S02]  /*0f80*/  IMAD.MOV.U32 R20, RZ, RZ, R14 ;  /* 0x000000ffff147224 */ /* 0x000fe400078e000e */
[----:B------:R-:W-:Y:S02]  /*0f90*/  IMAD.X R10, RZ, RZ, R19, P2 ;  /* 0x000000ffff0a7224 */ /* 0x000fe400010e0613 */
[----:B------:R-:W-:-:S04]  /*0fa0*/  IMAD.WIDE.U32 R20, R11, UR6, R20 ;  /* 0x000000060b147c25 */ /* 0x000fc8000f8e0014 */
[----:B------:R-:W-:-:S04]  /*0fb0*/  IMAD R10, R10, UR6, RZ ;  /* 0x000000060a0a7c24 */ /* 0x000fc8000f8e02ff */
[----:B------:R-:W-:Y:S01]  /*0fc0*/  IMAD R10, R11, UR7, R10 ;  /* 0x000000070b0a7c24 */ /* 0x000fe2000f8e020a */
[----:B------:R-:W-:Y:S02]  /*0fd0*/  ULDC.64 UR6, c[0x0][0x210] ;  /* 0x0000840000067ab9 */ /* 0x000fe40000000a00 */
[----:B--2---:R-:W-:Y:S02]  /*0fe0*/  LEA R22, P2, R20, UR6, 0x1 ;  /* 0x0000000614167c11 */ /* 0x004fe4000f8408ff */
[----:B------:R-:W-:-:S04]  /*0ff0*/  IADD3 R10, R21, R10, RZ ;  /* 0x0000000a150a7210 */ /* 0x000fc80007ffe0ff */
[----:B------:R-:W-:-:S05]  /*1000*/  LEA.HI.X R23, R20, UR7, R10, 0x1, P2 ;  /* 0x0000000714177c11 */ /* 0x000fca00090f0c0a */
[----:B------:R-:W-:Y:S01]  /*1010*/  @!PT LDS RZ, [RZ] ;  /* 0x00000000fffff984 */ /* 0x000fe20000000800 */
[----:B------:R-:W-:Y:S01]  /*1020*/  @!PT LDS RZ, [RZ] ;  /* 0x00000000fffff984 */ /* 0x000fe20000000800 */
[----:B------:R-:W-:Y:S01]  /*1030*/  @!PT LDS RZ, [RZ] ;  /* 0x00000000fffff984 */ /* 0x000fe20000000800 */
[----:B------:R4:W-:Y:S02]  /*1040*/  LDGSTS.E.BYPASS.LTC128B.128 [R229+0x800], desc[UR20][R22.64] ;  /* 0x0080000016e57fae */ /* 0x0009e4000b901d54 */
.L_x_127:
[----:B------:R-:W-:Y:S05]  /*1050*/  BSYNC B0 ;  /* 0x0000000000007941 */ /* 0x000fea0003800000 */
.L_x_126:
        /* <DEDUP_REMOVED lines=15> */
[----:B--2-4-:R-:W-:Y:S02]  /*1150*/  LEA R22, P1, R20, UR6, 0x1 ;  /* 0x0000000614167c11 */ /* 0x014fe4000f8208ff */
[----:B------:R-:W-:-:S04]  /*1160*/  IADD3 R10, R21, R10, RZ ;  /* 0x0000000a150a7210 */ /* 0x000fc80007ffe0ff */
[----:B------:R-:W-:-:S05]  /*1170*/  LEA.HI.X R23, R20, UR7, R10, 0x1, P1 ;  /* 0x0000000714177c11 */ /* 0x000fca00088f0c0a */
[----:B------:R-:W-:Y:S01]  /*1180*/  @!PT LDS RZ, [RZ] ;  /* 0x00000000fffff984 */ /* 0x000fe20000000800 */
[----:B------:R-:W-:Y:S01]  /*1190*/  @!PT LDS RZ, [RZ] ;  /* 0x00000000fffff984 */ /* 0x000fe20000000800 */
[----:B------:R-:W-:Y:S01]  /*11a0*/  @!PT LDS RZ, [RZ] ;  /* 0x00000000fffff984 */ /* 0x000fe20000000800 */
[----:B------:R2:W-:Y:S02]  /*11b0*/  LDGSTS.E.BYPASS.LTC128B.128 [R229+0x1000], desc[UR20][R22.64] ;  /* 0x0100000016e57fae */ /* 0x0005e4000b901d54 */
.L_x_129:
[----:B------:R-:W-:Y:S05]  /*11c0*/  BSYNC B0 ;  /* 0x0000000000007941 */ /* 0x000fea0003800000 */
.L_x_128:
        /* <DEDUP_REMOVED lines=9> */
[----:B------:R-:W-:Y:S01]  /*1260*/  IADD3.X R11, RZ, R19, RZ, P0, !PT ;  /* 0x00000013ff0b7210 */ /* 0x000fe200007fe4ff */
        /* <DEDUP_REMOVED lines=11> */
.L_x_131:
[----:B------:R-:W-:Y:S05]  /*1320*/  BSYNC B0 ;  /* 0x0000000000007941 */ /* 0x000fea0003800000 */
.L_x_130:
[----:B-1----:R-:W-:Y:S01]  /*1330*/  IMAD R10, R13, UR10, RZ ;  /* 0x0000000a0d0a7c24 */ /* 0x002fe2000f8e02ff */
[----:B------:R-:W-:Y:S01]  /*1340*/  @!P4 IADD3 R240, -R240, RZ, RZ ;  /* 0x000000fff0f0c210 */ /* 0x000fe20007ffe1ff */
[C---:B------:R-:W-:Y:S01]  /*1350*/  IMAD.WIDE.U32 R16, R12.reuse, UR10, R234 ;  /* 0x0000000a0c107c25 */ /* 0x040fe2000f8e00ea */
[----:B------:R-:W-:Y:S01]  /*1360*/  @!P5 LOP3.LUT R240, RZ, R4, RZ, 0x33, !PT ;  /* 0x00000004fff0d212 */ /* 0x000fe200078e33ff */
[----:B------:R-:W-:Y:S01]  /*1370*/  ULDC.64 UR6, c[0x0][0x260] ;  /* 0x0000980000067ab9 */ /* 0x000fe20000000a00 */
[----:B------:R-:W-:Y:S01]  /*1380*/  USHF.L.U64.HI UR24, UR10, 0x7, UR11 ;  /* 0x000000070a187899 */ /* 0x000fe2000801020b */
[----:B------:R-:W-:Y:S01]  /*1390*/  IMAD R10, R12, UR11, R10 ;  /* 0x0000000b0c0a7c24 */ /* 0x000fe2000f8e020a */
[----:B------:R-:W-:Y:S01]  /*13a0*/  IADD3 R230, P0, R16, UR22, RZ ;  /* 0x0000001610e67c10 */ /* 0x000fe2000ff1e0ff */
[----:B------:R-:W-:Y:S01]  /*13b0*/  IMAD.WIDE.U32 R14, R12, UR8, R234 ;  /* 0x000000080c0e7c25 */ /* 0x000fe2000f8e00ea */
[----:B------:R-:W-:Y:S01]  /*13c0*/  SHF.R.S32.HI R242, RZ, 0x1f, R240 ;  /* 0x0000001ffff27819 */ /* 0x000fe200000114f0 */
[----:B------:R-:W-:Y:S01]  /*13d0*/  UIADD3 UR22, UR23, -0x1, URZ ;  /* 0xffffffff17167890 */ /* 0x000fe2000fffe03f */
[----:B------:R-:W-:Y:S01]  /*13e0*/  IADD3.X R231, R17, UR13, R10, P0, !PT ;  /* 0x0000000d11e77c10 */ /* 0x000fe200087fe40a */
[----:B------:R-:W-:Y:S01]  /*13f0*/  IMAD R4, R13, UR8, RZ ;  /* 0x000000080d047c24 */ /* 0x000fe2000f8e02ff */
[----:B------:R-:W-:Y:S01]  /*1400*/  IADD3 R10, P0, R14, UR16, RZ ;  /* 0x000000100e0a7c10 */ /* 0x000fe2000ff1e0ff */
[----:B------:R-:W-:Y:S01]  /*1410*/  IMAD R232, R242, UR6, RZ ;  /* 0x00000006f2e87c24 */ /* 0x000fe2000f8e02ff */
[----:B------:R-:W-:Y:S01]  /*1420*/  UIMAD UR27, UR22, -0x80, UR26 ;  /* 0xffffff80161b78a4 */ /* 0x000fe2000f8e021a */
[----:B------:R-:W-:Y:S01]  /*1430*/  IMAD R4, R12, UR9, R4 ;  /* 0x000000090c047c24 */ /* 0x000fe2000f8e0204 */
[----:B------:R-:W-:Y:S01]  /*1440*/  USHF.L.U32 UR25, UR10, 0x7, URZ ;  /* 0x000000070a197899 */ /* 0x000fe2000800063f */
[C---:B------:R-:W-:Y:S01]  /*1450*/  IMAD R232, R240.reuse, UR7, R232 ;  /* 0x00000007f0e87c24 */ /* 0x040fe2000f8e02e8 */
[----:B------:R-:W-:Y:S01]  /*1460*/  USHF.R.S32.HI UR32, URZ, 0x1f, UR22 ;  /* 0x0000001f3f207899 */ /* 0x000fe20008011416 */
[----:B------:R-:W-:Y:S01]  /*1470*/  IMAD.WIDE.U32 R230, R240, UR6, R230 ;  /* 0x00000006f0e67c25 */ /* 0x000fe2000f8e00e6 */
[----:B------:R-:W-:Y:S01]  /*1480*/  IADD3.X R11, R15, UR12, R4, P0, !PT ;  /* 0x0000000c0f0b7c10 */ /* 0x000fe200087fe404 */
[----:B------:R-:W-:Y:S01]  /*1490*/  UIMAD UR12, UR24, UR22, URZ ;  /* 0x00000016180c72a4 */ /* 0x000fe2000f8e023f */
[----:B------:R-:W-:Y:S01]  /*14a0*/  ISETP.GE.AND P0, PT, R12, UR27, PT ;  /* 0x0000001b0c007c0c */ /* 0x000fe2000bf06270 */
[----:B------:R-:W-:Y:S01]  /*14b0*/  ULDC.64 UR6, c[0x0][0x268] ;  /* 0x00009a0000067ab9 */ /* 0x000fe20000000a00 */
[----:B------:R-:W-:Y:S01]  /*14c0*/  IADD3 R233, R231, R232, RZ ;  /* 0x000000e8e7e97210 */ /* 0x000fe20007ffe0ff */
[----:B------:R-:W-:Y:S01]  /*14d0*/  UIMAD UR12, UR32, UR25, UR12 ;  /* 0x00000019200c72a4 */ /* 0x000fe2000f8e020c */
[----:B------:R-:W-:Y:S01]  /*14e0*/  MOV R14, UR22 ;  /* 0x00000016000e7c02 */ /* 0x000fe20008000f00 */
[----:B------:R-:W-:Y:S01]  /*14f0*/  IMAD R242, R242, UR6, RZ ;  /* 0x00000006f2f27c24 */ /* 0x000fe2000f8e02ff */
[----:B------:R-:W-:Y:S01]  /*1500*/  MOV R232, R230 ;  /* 0x000000e600e87202 */ /* 0x000fe20000000f00 */
[----:B------:R-:W-:Y:S01]  /*1510*/  BSSY B0, `(.L_x_132) ;  /* 0x0000016000007945 */ /* 0x000fe20003800000 */
[----:B------:R-:W-:Y:S01]  /*1520*/  ISETP.GE.AND P3, PT, R5, UR27, PT ;  /* 0x0000001b05007c0c */ /* 0x000fe2000bf66270 */
[----:B------:R-:W-:Y:S01]  /*1530*/  IMAD R242, R240, UR7, R242 ;  /* 0x00000007f0f27c24 */ /* 0x000fe2000f8e02f2 */
[----:B------:R-:W-:Y:S01]  /*1540*/  ISETP.GE.AND P2, PT, R3, UR27, PT ;  /* 0x0000001b03007c0c */ /* 0x000fe2000bf46270 */
[----:B------:R-:W-:Y:S01]  /*1550*/  IMAD.WIDE.U32 R14, R14, UR25, R232 ;  /* 0x000000190e0e7c25 */ /* 0x000fe2000f8e00e8 */
[----:B------:R-:W-:-:S03]  /*1560*/  ISETP.GE.AND P1, PT, R0, UR27, PT ;  /* 0x0000001b00007c0c */ /* 0x000fc6000bf26270 */
[----:B------:R-:W-:Y:S01]  /*1570*/  IMAD.WIDE.U32 R240, R240, UR6, R10 ;  /* 0x00000006f0f07c25 */ /* 0x000fe2000f8e000a */
[----:B------:R-:W-:Y:S01]  /*1580*/  IADD3 R17, R15, UR12, RZ ;  /* 0x0000000c0f117c10 */ /* 0x000fe2000fffe0ff */
[----:B------:R-:W-:Y:S08]  /*1590*/  @P0 BRA `(.L_x_133) ;  /* 0x0000000000340947 */ /* 0x000ff00003800000 */
        /* <DEDUP_REMOVED lines=13> */
.L_x_133:
[----:B------:R-:W-:Y:S05]  /*1670*/  BSYNC B0 ;  /* 0x0000000000007941 */ /* 0x000fea0003800000 */
.L_x_132:
[----:B------:R-:W-:Y:S01]  /*1680*/  USHF.L.U64.HI UR15, UR10, 0x5, UR11 ;  /* 0x000000050a0f7899 */ /* 0x000fe2000801020b */
[----:B------:R-:W-:Y:S01]  /*1690*/  BSSY B0, `(.L_x_134) ;  /* 0x0000010000007945 */ /* 0x000fe20003800000 */
[----:B------:R-:W-:-:S03]  /*16a0*/  USHF.L.U32 UR16, UR10, 0x5, URZ ;  /* 0x000000050a107899 */ /* 0x000fc6000800063f */
[----:B------:R-:W-:Y:S09]  /*16b0*/  @P3 BRA `(.L_x_135) ;  /* 0x0000000000343947 */ /* 0x000ff20003800000 */
[----:B------:R-:W-:Y:S02]  /*16c0*/  ULDC UR6, c[0x0][0x2d0] ;  /* 0x0000b40000067ab9 */ /* 0x000fe40000000800 */
[----:B------:R-:W-:-:S13]  /*16d0*/  ISETP.GE.AND P0, PT, R234, UR6, PT ;  /* 0x00000006ea007c0c */ /* 0x000fda000bf06270 */
[----:B------:R1:W-:Y:S01]  /*16e0*/  @P0 STS.128 [R229+0x2800], RZ ;  /* 0x002800ffe5000388 */ /* 0x0003e20000000c00 */
[----:B------:R-:W-:Y:S05]  /*16f0*/  @P0 BRA `(.L_x_135) ;  /* 0x0000000000240947 */ /* 0x000fea0003800000 */
[----:B-1----:R-:W-:Y:S01]  /*1700*/  IADD3 R10, P0, R14, UR16, RZ ;  /* 0x000000100e0a7c10 */ /* 0x002fe2000ff1e0ff */
[----:B------:R-:W-:-:S03]  /*1710*/  ULDC.64 UR6, c[0x0][0x218] ;  /* 0x0000860000067ab9 */ /* 0x000fc60000000a00 */
[----:B------:R-:W-:Y:S02]  /*1720*/  IADD3.X R4, R17, UR15, RZ, P0, !PT ;  /* 0x0000000f11047c10 */ /* 0x000fe400087fe4ff */
[----:B------:R-:W-:-:S04]  /*1730*/  LEA R18, P0, R10, UR6, 0x1 ;  /* 0x000000060a127c11 */ /* 0x000fc8000f8008ff */
[----:B------:R-:W-:-:S05]  /*1740*/  LEA.HI.X R19, R10, UR7, R4, 0x1, P0 ;  /* 0x000000070a137c11 */ /* 0x000fca00080f0c04 */
[----:B------:R-:W-:Y:S01]  /*1750*/  @!PT LDS RZ, [RZ] ;  /* 0x00000000fffff984 */ /* 0x000fe20000000800 */
[----:B------:R-:W-:Y:S01]  /*1760*/  @!PT LDS RZ, [RZ] ;  /* 0x00000000fffff984 */ /* 0x000fe20000000800 */
[----:B------:R-:W-:Y:S01]  /*1770*/  @!PT LDS RZ, [RZ] ;  /* 0x00000000fffff984 */ /* 0x000fe20000000800 */
[----:B------:R1:W-:Y:S04]  /*1780*/  LDGSTS.E.BYPASS.LTC128B.128 [R229+0x2800], desc[UR20][R18.64] ;  /* 0x0280000012e57fae */ /* 0x0003e8000b901d54 */
.L_x_135:
[----:B------:R-:W-:Y:S05]  /*1790*/  BSYNC B0 ;  /* 0x0000000000007941 */ /* 0x000fea0003800000 */
.L_x_134:
[----:B------:R-:W-:Y:S04]  /*17a0*/  BSSY B0, `(.L_x_136) ;  /* 0x0000012000007945 */ /* 0x000fe80003800000 */
[----:B------:R-:W-:Y:S05]  /*17b0*/  @P2 BRA `(.L_x_137) ;  /* 0x0000000000402947 */ /* 0x000fea0003800000 */
[----:B------:R-:W-:Y:S02]  /*17c0*/  ULDC UR6, c[0x0][0x2d0] ;  /* 0x0000b40000067ab9 */ /* 0x000fe40000000800 */
[----:B------:R-:W-:-:S13]  /*17d0*/  ISETP.GE.AND P0, PT, R234, UR6, PT ;  /* 0x00000006ea007c0c */ /* 0x000fda000bf06270 */
[----:B------:R1:W-:Y:S01]  /*17e0*/  @P0 STS.128 [R229+0x3000], RZ ;  /* 0x003000ffe5000388 */ /* 0x0003e20000000c00 */
[----:B------:R-:W-:Y:S05]  /*17f0*/  @P0 BRA `(.L_x_137) ;  /* 0x0000000000300947 */ /* 0x000fea0003800000 */
[----:B-1----:R-:W-:Y:S01]  /*1800*/  IMAD.U32 R11, RZ, RZ, UR10 ;  /* 0x0000000aff0b7e24 */ /* 0x002fe2000f8e00ff */
[----:B------:R-:W-:Y:S01]  /*1810*/  ULDC.64 UR6, c[0x0][0x218] ;  /* 0x0000860000067ab9 */ /* 0x000fe20000000a00 */
[----:B------:R-:W-:Y:S02]  /*1820*/  IMAD.U32 R10, RZ, RZ, UR10 ;  /* 0x0000000aff0a7e24 */ /* 0x000fe4000f8e00ff */
        /* <DEDUP_REMOVED lines=9> */
.L_x_137:
[----:B------:R-:W-:Y:S05]  /*18c0*/  BSYNC B0 ;  /* 0x0000000000007941 */ /* 0x000fea0003800000 */
.L_x_136:
        /* <DEDUP_REMOVED lines=12> */
[----:B-1----:R-:W-:-:S04]  /*1990*/  LEA R10, P0, R16, UR6, 0x1 ;  /* 0x00000006100a7c11 */ /* 0x002fc8000f8008ff */
[----:B------:R-:W-:-:S05]  /*19a0*/  LEA.HI.X R11, R16, UR7, R4, 0x1, P0 ;  /* 0x00000007100b7c11 */ /* 0x000fca00080f0c04 */
[----:B------:R-:W-:Y:S01]  /*19b0*/  @!PT LDS RZ, [RZ] ;  /* 0x00000000fffff984 */ /* 0x000fe20000000800 */
[----:B------:R-:W-:Y:S01]  /*19c0*/  @!PT LDS RZ, [RZ] ;  /* 0x00000000fffff984 */ /* 0x000fe20000000800 */
[----:B------:R-:W-:Y:S01]  /*19d0*/  @!PT LDS RZ, [RZ] ;  /* 0x00000000fffff984 */ /* 0x000fe20000000800 */
[----:B------:R1:W-:Y:S04]  /*19e0*/  LDGSTS.E.BYPASS.LTC128B.128 [R229+0x3800], desc[UR20][R10.64] ;  /* 0x038000000ae57fae */ /* 0x0003e8000b901d54 */
.L_x_139:
[----:B------:R-:W-:Y:S05]  /*19f0*/  BSYNC B0 ;  /* 0x0000000000007941 */ /* 0x000fea0003800000 */
.L_x_138:
[----:B------:R-:W-:Y:S01]  /*1a00*/  ULDC.64 UR12, c[0x0][0x3c8] ;  /* 0x0000f200000c7ab9 */ /* 0x000fe20000000a00 */
[----:B------:R-:W0:Y:S01]  /*1a10*/  LDGDEPBAR ;  /* 0x00000000000079af */ /* 0x000e220000000000 */
[----:B------:R-:W-:-:S04]  /*1a20*/  UISETP.NE.U32.AND UP1, UPT, UR12, URZ, UPT ;  /* 0x0000003f0c00728c */ /* 0x000fc8000bf25070 */
[----:B------:R-:W-:-:S06]  /*1a30*/  UISETP.NE.AND.EX UP1, UPT, UR13, URZ, UPT, UP1 ;  /* 0x0000003f0d00728c */ /* 0x000fcc000bf25310 */
[----:B------:R-:W-:-:S05]  /*1a40*/  PLOP3.LUT P0, PT, PT, PT, UP1, 0x80, 0x0 ;  /* 0x000000000000781c */ /* 0x000fca0003f0f018 */
[----:B------:R-:W-:Y:S01]  /*1a50*/  @UP1 USHF.R.S32.HI UR33, URZ, 0x1f, UR28 ;  /* 0x0000001f3f211899 */ /* 0x000fe2000801141c */
[----:B------:R-:W-:Y:S01]  /*1a60*/  @UP1 ULDC.64 UR6, c[0x0][0x3d0] ;  /* 0x0000f40000061ab9 */ /* 0x000fe20000000a00 */
[----:B------:R-:W-:Y:S02]  /*1a70*/  @UP1 UMOV UR34, UR30 ;  /* 0x0000001e00221c82 */ /* 0x000fe40008000000 */
[----:B------:R-:W-:Y:S01]  /*1a80*/  @UP1 UIMAD UR33, UR33, UR6, URZ ;  /* 0x00000006212112a4 */ /* 0x000fe2000f8e023f */
[----:B------:R-:W-:Y:S02]  /*1a90*/  @UP1 UMOV UR35, UR29 ;  /* 0x0000001d00231c82 */ /* 0x000fe40008000000 */
[----:B------:R-:W-:Y:S01]  /*1aa0*/  @UP1 UIMAD.WIDE.U32 UR34, UR28, UR6, UR34 ;  /* 0x000000061c2212a5 */ /* 0x000fe2000f8e0022 */
[----:B------:R-:W-:Y:S01]  /*1ab0*/  LEA.HI R9, R9, R2, RZ, 0x4 ;  /* 0x0000000209097211 */ /* 0x000fe200078f20ff */
[----:B------:R-:W-:Y:S01]  /*1ac0*/  @UP1 UIMAD UR7, UR28, UR7, UR33 ;  /* 0x000000071c0712a4 */ /* 0x000fe2000f8e0221 */
[----:B------:R-:W-:Y:S01]  /*1ad0*/  ISETP.GE.AND P2, PT, R3, UR27, PT ;  /* 0x0000001b03007c0c */ /* 0x000fe2000bf46270 */
[----:B------:R-:W-:Y:S01]  /*1ae0*/  @UP1 ULEA UR12, UP0, UR34, UR12, 0x2 ;  /* 0x0000000c220c1291 */ /* 0x000fe2000f80103f */
[----:B------:R-:W-:Y:S01]  /*1af0*/  LOP3.LUT R228, R6, 0xffffffe0, RZ, 0xc0, !PT ;  /* 0xffffffe006e47812 */ /* 0x000fe200078ec0ff */
[----:B------:R-:W-:Y:S01]  /*1b00*/  @UP1 UIADD3 UR7, UR35, UR7, URZ ;  /* 0x0000000723071290 */ /* 0x000fe2000fffe03f */
[----:B------:R-:W-:Y:S01]  /*1b10*/  LOP3.LUT R178, R8, 0xfffffff8, RZ, 0xc0, !PT ;  /* 0xfffffff808b27812 */ /* 0x000fe200078ec0ff */
[----:B------:R-:W-:-:S04]  /*1b20*/  DEPBAR.LE SB0, 0x0 ;  /* 0x000080000000791a */ /* 0x000fc80000000000 */
[----:B------:R-:W-:Y:S01]  /*1b30*/  @UP1 ULEA.HI.X UR13, UR34, UR13, UR7, 0x2, UP0 ;  /* 0x0000000d220d1291 */ /* 0x000fe200080f1407 */
[----:B-1----:R-:W-:Y:S01]  /*1b40*/  IMAD.U32 R10, RZ, RZ, UR12 ;  /* 0x0000000cff0a7e24 */ /* 0x002fe2000f8e00ff */
[----:B------:R-:W-:-:S04]  /*1b50*/  @UP1 ULDC UR6, c[0x0][0x2e8] ;  /* 0x0000ba0000061ab9 */ /* 0x000fc80000000800 */
[----:B------:R-:W-:-:S05]  /*1b60*/  IMAD.U32 R11, RZ, RZ, UR13 ;  /* 0x0000000dff0b7e24 */ /* 0x000fca000f8e00ff */
[----:B------:R-:W5:Y:S01]  /*1b70*/  @P0 LDG.E R4, desc[UR20][R10.64] ;  /* 0x000000140a040981 */ /* 0x000f62000c1e1900 */
[----:B------:R-:W-:Y:S01]  /*1b80*/  SHF.R.S32.HI R176, RZ, 0x4, R9 ;  /* 0x00000004ffb07819 */ /* 0x000fe20000011409 */
[----:B------:R-:W-:Y:S01]  /*1b90*/  IMAD.SHL.U32 R6, R7, 0x8, RZ ;  /* 0x0000000807067824 */ /* 0x000fe200078e00ff */
[C---:B------:R-:W-:Y:S01]  /*1ba0*/  LOP3.LUT R182, R9.reuse, 0xfffffff0, RZ, 0xc0, !PT ;  /* 0xfffffff009b67812 */ /* 0x040fe200078ec0ff */
[C---:B------:R-:W-:Y:S01]  /*1bb0*/  IMAD.IADD R228, R2.reuse, 0x1, -R228 ;  /* 0x0000000102e47824 */ /* 0x040fe200078e0ae4 */
[----:B------:R-:W-:Y:S01]  /*1bc0*/  LEA.HI R3, R9, R176, RZ, 0x1 ;  /* 0x000000b009037211 */ /* 0x000fe200078f08ff */
[----:B------:R-:W-:Y:S01]  /*1bd0*/  IMAD.IADD R178, R2, 0x1, -R178 ;  /* 0x0000000102b27824 */ /* 0x000fe200078e0ab2 */
[----:B------:R-:W-:Y:S01]  /*1be0*/  ISETP.GE.AND P1, PT, R0, UR27, PT ;  /* 0x0000001b00007c0c */ /* 0x000fe2000bf26270 */
[----:B------:R-:W-:Y:S01]  /*1bf0*/  IMAD.IADD R182, R2, 0x1, -R182 ;  /* 0x0000000102b67824 */ /* 0x000fe200078e0ab6 */
[----:B------:R-:W-:Y:S01]  /*1c00*/  LOP3.LUT R3, R3, 0xfffffffe, RZ, 0xc0, !PT ;  /* 0xfffffffe03037812 */ /* 0x000fe200078ec0ff */
[----:B------:R-:W-:Y:S01]  /*1c10*/  IMAD.U32 R180, RZ, RZ, UR26 ;  /* 0x0000001affb47e24 */ /* 0x000fe2000f8e00ff */
[----:B------:R-:W-:Y:S01]  /*1c20*/  SHF.R.S32.HI R0, RZ, 0x1f, R228 ;  /* 0x0000001fff007819 */ /* 0x000fe200000114e4 */
[----:B------:R-:W-:Y:S01]  /*1c30*/  USHF.L.U64.HI UR12, UR8, 0x7, UR9 ;  /* 0x00000007080c7899 */ /* 0x000fe20008010209 */
[-C--:B------:R-:W-:Y:S01]  /*1c40*/  LEA.HI R9, R182, R182.reuse, RZ, 0x1 ;  /* 0x000000b6b6097211 */ /* 0x080fe200078f08ff */
[----:B------:R-:W-:Y:S01]  /*1c50*/  IMAD.IADD R176, R176, 0x1, -R3 ;  /* 0x00000001b0b07824 */ /* 0x000fe200078e0a03 */
[----:B------:R-:W-:Y:S01]  /*1c60*/  SHF.R.S32.HI R181, RZ, 0x1f, R182 ;  /* 0x0000001fffb57819 */ /* 0x000fe200000114b6 */
[----:B------:R-:W-:Y:S01]  /*1c70*/  USHF.L.U32 UR13, UR8, 0x7, URZ ;  /* 0x00000007080d7899 */ /* 0x000fe2000800063f */
[--C-:B------:R-:W-:Y:S01]  /*1c80*/  SHF.R.S32.HI R7, RZ, 0x1, R9.reuse ;  /* 0x00000001ff077819 */ /* 0x100fe20000011409 */
[----:B------:R-:W-:Y:S01]  /*1c90*/  UIMAD UR7, UR12, UR22, URZ ;  /* 0x000000160c0772a4 */ /* 0x000fe2000f8e023f */
[----:B------:R-:W-:Y:S01]  /*1ca0*/  SHF.R.S32.HI R3, RZ, 0x1f, R9 ;  /* 0x0000001fff037819 */ /* 0x000fe20000011409 */
[----:B------:R-:W-:Y:S01]  /*1cb0*/  IMAD.IADD R243, R241, 0x1, R242 ;  /* 0x00000001f1f37824 */ /* 0x000fe200078e02f2 */
[----:B------:R-:W-:Y:S01]  /*1cc0*/  LOP3.LUT R9, R9, 0x7fffffe, RZ, 0xc0, !PT ;  /* 0x07fffffe09097812 */ /* 0x000fe200078ec0ff */
[----:B------:R-:W-:Y:S01]  /*1cd0*/  IMAD.MOV.U32 R242, RZ, RZ, R240 ;  /* 0x000000fffff27224 */ /* 0x000fe200078e00f0 */
[----:B------:R-:W-:Y:S01]  /*1ce0*/  LEA.HI R181, R181, R182, RZ, 0x3 ;  /* 0x000000b6b5b57211 */ /* 0x000fe200078f18ff */
[----:B------:R-:W-:Y:S01]  /*1cf0*/  UIMAD UR7, UR32, UR13, UR7 ;  /* 0x0000000d200772a4 */ /* 0x000fe2000f8e0207 */
[----:B------:R-:W-:Y:S01]  /*1d00*/  LEA.HI R8, R178, R178, RZ, 0x1 ;  /* 0x000000b2b2087211 */ /* 0x000fe200078f08ff */
[----:B------:R-:W-:Y:S01]  /*1d10*/  IMAD.IADD R182, R182, 0x1, -R9 ;  /* 0x00000001b6b67824 */ /* 0x000fe200078e0a09 */
[----:B------:R-:W-:Y:S01]  /*1d20*/  LEA.HI R3, R3, R7, RZ, 0x2 ;  /* 0x0000000703037211 */ /* 0x000fe200078f10ff */
[----:B------:R-:W5:Y:S01]  /*1d30*/  @P0 MUFU.RCP R9, UR6 ;  /* 0x0000000600090d08 */ /* 0x000f620008001000 */
[----:B------:R-:W-:Y:S01]  /*1d40*/  LEA.HI R228, R0, R228, RZ, 0x2 ;  /* 0x000000e400e47211 */ /* 0x000fe200078f10ff */
[----:B------:R-:W-:Y:S01]  /*1d50*/  IMAD.SHL.U32 R181, R181, 0x20, RZ ;  /* 0x00000020b5b57824 */ /* 0x000fe200078e00ff */
[----:B------:R-:W-:Y:S01]  /*1d60*/  ISETP.GE.AND P4, PT, R12, UR27, PT ;  /* 0x0000001b0c007c0c */ /* 0x000fe2000bf86270 */
[----:B------:R-:W-:Y:S01]  /*1d70*/  BAR.SYNC.DEFER_BLOCKING 0x0 ;  /* 0x0000000000007b1d */ /* 0x000fe20000010000 */
[----:B------:R-:W-:-:S02]  /*1d80*/  SHF.R.S32.HI R0, RZ, 0x1, R8 ;  /* 0x00000001ff007819 */ /* 0x000fc40000011408 */
[----:B------:R-:W-:Y:S02]  /*1d90*/  LOP3.LUT R3, R3, 0xfffffffc, RZ, 0xc0, !PT ;  /* 0xfffffffc03037812 */ /* 0x000fe400078ec0ff */
[----:B------:R-:W-:Y:S01]  /*1da0*/  LOP3.LUT R8, R8, 0x7fffffe, RZ, 0xc0, !PT ;  /* 0x07fffffe08087812 */ /* 0x000fe200078ec0ff */
[----:B------:R-:W-:Y:S01]  /*1db0*/  BSSY B0, `(.L_x_140) ;  /* 0x0000033000007945 */ /* 0x000fe20003800000 */
[----:B------:R-:W-:Y:S01]  /*1dc0*/  ISETP.GE.AND P3, PT, R5, UR27, PT ;  /* 0x0000001b05007c0c */ /* 0x000fe2000bf66270 */
[----:B------:R-:W-:Y:S01]  /*1dd0*/  IMAD.SHL.U32 R5, R0, 0x40, RZ ;  /* 0x0000004000057824 */ /* 0x000fe200078e00ff */
[----:B------:R-:W-:Y:S01]  /*1de0*/  SHF.R.S32.HI R228, RZ, 0x2, R228 ;  /* 0x00000002ffe47819 */ /* 0x000fe200000114e4 */
[----:B------:R-:W-:Y:S01]  /*1df0*/  IMAD.IADD R3, R7, 0x1, -R3 ;  /* 0x0000000107037824 */ /* 0x000fe200078e0a03 */
[----:B------:R-:W-:Y:S01]  /*1e00*/  LOP3.LUT R181, R181, 0xffffff00, RZ, 0xc0, !PT ;  /* 0xffffff00b5b57812 */ /* 0x000fe200078ec0ff */
[----:B------:R-:W-:Y:S01]  /*1e10*/  IMAD.IADD R178, R178, 0x1, -R8 ;  /* 0x00000001b2b27824 */ /* 0x000fe200078e0a08 */
[----:B------:R-:W-:Y:S01]  /*1e20*/  LOP3.LUT R5, R5, 0xc0, RZ, 0xc0, !PT ;  /* 0x000000c005057812 */ /* 0x000fe200078ec0ff */
[----:B------:R-:W-:Y:S01]  /*1e30*/  IMAD.SHL.U32 R7, R3, 0x40, RZ ;  /* 0x0000004003077824 */ /* 0x000fe200078e00ff */
[----:B------:R-:W-:Y:S01]  /*1e40*/  LEA R8, R236, UR31, 0x4 ;  /* 0x0000001fec087c11 */ /* 0x000fe2000f8e20ff */
[C---:B------:R-:W-:Y:S01]  /*1e50*/  IMAD R178, R176.reuse, 0x8, R178 ;  /* 0x00000008b0b27824 */ /* 0x040fe200078e02b2 */
[----:B------:R-:W-:Y:S01]  /*1e60*/  LOP3.LUT R6, R5, 0x8, R6, 0xf8, !PT ;  /* 0x0000000805067812 */ /* 0x000fe200078ef806 */
[----:B------:R-:W-:Y:S01]  /*1e70*/  IMAD.SHL.U32 R176, R176, 0x8, RZ ;  /* 0x00000008b0b07824 */ /* 0x000fe200078e00ff */
[----:B------:R-:W-:-:S02]  /*1e80*/  LOP3.LUT R7, R7, 0xc0, RZ, 0xc0, !PT ;  /* 0x000000c007077812 */ /* 0x000fc400078ec0ff */
[----:B------:R-:W-:Y:S02]  /*1e90*/  SHF.R.U32.HI R5, RZ, 0x3, R5 ;  /* 0x00000003ff057819 */ /* 0x000fe40000011605 */
[----:B------:R-:W-:Y:S01]  /*1ea0*/  IADD3 R8, R8, 0x1, R228 ;  /* 0x0000000108087810 */ /* 0x000fe20007ffe0e4 */
[----:B------:R1:W-:Y:S01]  /*1eb0*/  @P4 STS [R229+0x4000], RZ ;  /* 0x004000ffe5004388 */ /* 0x0003e20000000800 */
[----:B------:R-:W-:Y:S02]  /*1ec0*/  LOP3.LUT R176, R7, 0x8, R176, 0xf8, !PT ;  /* 0x0000000807b07812 */ /* 0x000fe400078ef8b0 */
[----:B------:R-:W-:Y:S01]  /*1ed0*/  LOP3.LUT R6, R6, R5, RZ, 0x3c, !PT ;  /* 0x0000000506067212 */ /* 0x000fe200078e3cff */
[----:B------:R1:W-:Y:S01]  /*1ee0*/  @P4 STS [R229+0x4004], RZ ;  /* 0x004004ffe5004388 */ /* 0x0003e20000000800 */
[----:B------:R-:W-:Y:S01]  /*1ef0*/  SHF.R.U32.HI R7, RZ, 0x3, R7 ;  /* 0x00000003ff077819 */ /* 0x000fe20000011607 */
[----:B------:R-:W-:Y:S01]  /*1f00*/  IMAD R5, R236, 0x200, R181 ;  /* 0x00000200ec057824 */ /* 0x000fe200078e02b5 */
[----:B------:R-:W-:Y:S01]  /*1f10*/  IADD3 R180, R180, -UR19, R8 ;  /* 0x80000013b4b47c10 */ /* 0x000fe2000fffe008 */
[----:B------:R1:W-:Y:S01]  /*1f20*/  @P4 STS.64 [R229+0x4008], RZ ;  /* 0x004008ffe5004388 */ /* 0x0003e20000000a00 */
[----:B------:R-:W-:Y:S01]  /*1f30*/  IMAD.U32 R8, RZ, RZ, UR22 ;  /* 0x00000016ff087e24 */ /* 0x000fe2000f8e00ff */
[----:B------:R-:W-:Y:S01]  /*1f40*/  LOP3.LUT R176, R176, R7, RZ, 0x3c, !PT ;  /* 0x00000007b0b07212 */ /* 0x000fe200078e3cff */
[----:B------:R-:W-:-:S02]  /*1f50*/  IMAD R5, R182, 0x20, R5 ;  /* 0x00000020b6057824 */ /* 0x000fc400078e0205 */
[----:B------:R-:W-:Y:S01]  /*1f60*/  VIADD R180, R180, UR5 ;  /* 0x00000005b4b47c36 */ /* 0x000fe20008000000 */
[----:B------:R-:W-:Y:S01]  /*1f70*/  UMOV UR5, URZ ;  /* 0x0000003f00057c82 */ /* 0x000fe20008000000 */
[----:B------:R-:W-:Y:S02]  /*1f80*/  IMAD.IADD R179, R176, 0x1, R5 ;  /* 0x00000001b0b37824 */ /* 0x000fe400078e0205 */
[----:B------:R-:W-:-:S03]  /*1f90*/  IMAD.U32 R178, R178, 0x20, R6 ;  /* 0x00000020b2b27824 */ /* 0x000fc600078e0006 */
[----:B------:R-:W-:Y:S01]  /*1fa0*/  LEA R179, R179, UR4, 0x1 ;  /* 0x00000004b3b37c11 */ /* 0x000fe2000f8e08ff */
[----:B-----5:R-:W-:Y:S01]  /*1fb0*/  @P0 FMUL.FTZ R4, R4, R9 ;  /* 0x0000000904040220 */ /* 0x020fe20000410000 */
[----:B------:R-:W-:-:S04]  /*1fc0*/  IMAD.WIDE.U32 R8, R8, UR13, R242 ;  /* 0x0000000d08087c25 */ /* 0x000fc8000f8e00f2 */
[----:B------:R-:W-:Y:S01]  /*1fd0*/  @P0 R2UR UR6, R4 ;  /* 0x00000000040602ca */ /* 0x000fe200000e0000 */
[----:B------:R-:W-:-:S12]  /*1fe0*/  VIADD R11, R9, UR7 ;  /* 0x00000007090b7c36 */ /* 0x000fd80008000000 */
[----:B------:R-:W-:Y:S01]  /*1ff0*/  @UP1 UMOV UR5, UR6 ;  /* 0x0000000600051c82 */ /* 0x000fe20008000000 */
[----:B-1----:R-:W-:Y:S05]  /*2000*/  @P4 BRA `(.L_x_141) ;  /* 0x0000000000344947 */ /* 0x002fea0003800000 */
        /* <DEDUP_REMOVED lines=13> */
.L_x_141:
[----:B------:R-:W-:Y:S05]  /*20e0*/  BSYNC B0 ;  /* 0x0000000000007941 */ /* 0x000fea0003800000 */
.L_x_140:
        /* <DEDUP_REMOVED lines=19> */
.L_x_143:
[----:B------:R-:W-:Y:S05]  /*2220*/  BSYNC B0 ;  /* 0x0000000000007941 */ /* 0x000fea0003800000 */
.L_x_142:
[----:B------:R1:W-:Y:S01]  /*2230*/  @P2 STS.128 [R229+0x5000], RZ ;  /* 0x005000ffe5002388 */ /* 0x0003e20000000c00 */
        /* <DEDUP_REMOVED lines=18> */
.L_x_145:
[----:B------:R-:W-:Y:S05]  /*2360*/  BSYNC B0 ;  /* 0x0000000000007941 */ /* 0x000fea0003800000 */
.L_x_144:
        /* <DEDUP_REMOVED lines=8> */
[----:B-1----:R-:W-:Y:S01]  /*23f0*/  IMAD.U32 R4, RZ, RZ, UR8 ;  /* 0x00000008ff047e24 */ /* 0x002fe2000f8e00ff */
        /* <DEDUP_REMOVED lines=10> */
.L_x_147:
[----:B------:R-:W-:Y:S05]  /*24a0*/  BSYNC B0 ;  /* 0x0000000000007941 */ /* 0x000fea0003800000 */
.L_x_146:
[----:B------:R-:W-:Y:S01]  /*24b0*/  LDSM.16.M88.4 R108, [R179] ;  /* 0x00000000b36c783b */ /* 0x000fe20000000200 */
[----:B------:R-:W-:Y:S01]  /*24c0*/  LOP3.LUT P1, RZ, R3, 0x2, RZ, 0xc0, !PT ;  /* 0x0000000203ff7812 */ /* 0x000fe2000782c0ff */
[----:B------:R-:W-:Y:S01]  /*24d0*/  IMAD.MOV.U32 R3, RZ, RZ, 0x10 ;  /* 0x00000010ff037424 */ /* 0x000fe200078e00ff */
[----:B------:R-:W-:Y:S01]  /*24e0*/  LOP3.LUT P0, RZ, R0, 0x2, RZ, 0xc0, !PT ;  /* 0x0000000200ff7812 */ /* 0x000fe2000780c0ff */
[----:B------:R-:W1:Y:S01]  /*24f0*/  LDSM.16.M88.4 R172, [R178+0x3c00] ;  /* 0x003c0000b2ac783b */ /* 0x000e620000000200 */
[----:B------:R-:W-:Y:S01]  /*2500*/  IMAD.SHL.U32 R2, R2, 0x2, RZ ;  /* 0x0000000202027824 */ /* 0x000fe200078e00ff */
[----:B------:R-:W-:Y:S01]  /*2510*/  UISETP.GE.AND UP0, UPT, UR23, 0x2, UPT ;  /* 0x000000021700788c */ /* 0x000fe2000bf06270 */
[C---:B------:R-:W-:Y:S01]  /*2520*/  SEL R0, R3.reuse, 0xfffffff0, !P1 ;  /* 0xfffffff003007807 */ /* 0x040fe20004800000 */
[----:B------:R-:W5:Y:S01]  /*2530*/  LDSM.16.M88.4 R64, [R179+0x1000] ;  /* 0x00100000b340783b */ /* 0x000f620000000200 */
[----:B------:R-:W-:Y:S01]  /*2540*/  SEL R3, R3, 0xfffffff0, !P0 ;  /* 0xfffffff003037807 */ /* 0x000fe20004000000 */
[----:B------:R-:W-:Y:S01]  /*2550*/  IMAD R237, R182, 0x20, R181 ;  /* 0x00000020b6ed7824 */ /* 0x000fe200078e02b5 */
[----:B------:R-:W-:Y:S01]  /*2560*/  LOP3.LUT R184, R2, 0x6, RZ, 0xc0, !PT ;  /* 0x0000000602b87812 */ /* 0x000fe200078ec0ff */
[----:B------:R-:W2:Y:S01]  /*2570*/  LDSM.16.M88.4 R148, [R178+0x2000] ;  /* 0x00200000b294783b */ /* 0x000ea20000000200 */
[----:B------:R-:W-:-:S02]  /*2580*/  IMAD R177, R0, 0x2, R179 ;  /* 0x0000000200b17824 */ /* 0x000fc400078e02b3 */
[C---:B------:R-:W-:Y:S01]  /*2590*/  IMAD R84, R3.reuse, 0x2, R178 ;  /* 0x0000000203547824 */ /* 0x040fe200078e02b2 */
[----:B------:R-:W3:Y:S01]  /*25a0*/  LDSM.16.M88.4 R80, [R178+0x3000] ;  /* 0x00300000b250783b */ /* 0x000ee20000000200 */
[----:B------:R-:W-:Y:S02]  /*25b0*/  VIADD R2, R178, 0x2000 ;  /* 0x00002000b2027836 */ /* 0x000fe40000000000 */
[----:B------:R-:W-:Y:S01]  /*25c0*/  IMAD.IADD R237, R176, 0x1, R237 ;  /* 0x00000001b0ed7824 */ /* 0x000fe200078e02ed */
[----:B------:R-:W4:Y:S01]  /*25d0*/  LDSM.16.M88.4 R132, [R178+0x2800] ;  /* 0x00280000b284783b */ /* 0x000f220000000200 */
[----:B------:R-:W-:-:S03]  /*25e0*/  IMAD R176, R3, 0x2, R2 ;  /* 0x0000000203b07824 */ /* 0x000fc600078e0202 */
[----:B------:R-:W4:Y:S04]  /*25f0*/  LDSM.16.M88.4 R140, [R178+0x2400] ;  /* 0x00240000b28c783b */ /* 0x000f280000000200 */
[----:B------:R-:W-:Y:S04]  /*2600*/  LDSM.16.M88.4 R164, [R84+0x2000] ;  /* 0x0020000054a4783b */ /* 0x000fe80000000200 */
[----:B------:R-:W-:Y:S04]  /*2610*/  LDSM.16.M88.4 R160, [R84+0x2400] ;  /* 0x0024000054a0783b */ /* 0x000fe80000000200 */
[----:B------:R-:W-:Y:S04]  /*2620*/  LDSM.16.M88.4 R156, [R84+0x2800] ;  /* 0x00280000549c783b */ /* 0x000fe80000000200 */
[----:B------:R-:W-:Y:S04]  /*2630*/  LDSM.16.M88.4 R104, [R84+0x2c00] ;  /* 0x002c00005468783b */ /* 0x000fe80000000200 */
[----:B------:R-:W-:Y:S01]  /*2640*/  LDSM.16.M88.4 R100, [R84+0x3000] ;  /* 0x003000005464783b */ /* 0x000fe20000000200 */
[-C--:B-1----:R-:W-:Y:S03]  /*2650*/  HMMA.16816.F32 R4, R108, R172.reuse, RZ ;  /* 0x000000ac6c04723c */ /* 0x082fe600000018ff */
[----:B------:R-:W-:Y:S03]  /*2660*/  LDSM.16.M88.4 R96, [R84+0x3400] ;  /* 0x003400005460783b */ /* 0x000fe60000000200 */
[----:B-----5:R-:W-:Y:S01]  /*2670*/  HMMA.16816.F32 R112, R64, R172, RZ ;  /* 0x000000ac4070723c */ /* 0x020fe200000018ff */
[----:B------:R-:W-:Y:S04]  /*2680*/  LDSM.16.M88.4 R88, [R84+0x3800] ;  /* 0x003800005458783b */ /* 0x000fe80000000200 */
[----:B------:R-:W-:Y:S01]  /*2690*/  LDSM.16.M88.4 R168, [R177] ;  /* 0x00000000b1a8783b */ /* 0x000fe20000000200 */
[C---:B--2---:R-:W-:Y:S03]  /*26a0*/  HMMA.16816.F32 R60, R108.reuse, R148, RZ ;  /* 0x000000946c3c723c */ /* 0x044fe600000018ff */
[----:B------:R-:W1:Y:S03]  /*26b0*/  LDSM.16.M88.4 R84, [R84+0x3c00] ;  /* 0x003c00005454783b */ /* 0x000e660000000200 */
[-C--:B---3--:R-:W-:Y:S01]  /*26c0*/  HMMA.16816.F32 R28, R108, R80.reuse, RZ ;  /* 0x000000506c1c723c */ /* 0x088fe200000018ff */
[----:B------:R-:W2:Y:S04]  /*26d0*/  LDSM.16.M88.4 R72, [R177+0x1000] ;  /* 0x00100000b148783b */ /* 0x000ea80000000200 */
[----:B------:R-:W3:Y:S01]  /*26e0*/  LDSM.16.M88.4 R68, [R178+0x3800] ;  /* 0x00380000b244783b */ /* 0x000ee20000000200 */
[----:B------:R-:W-:Y:S03]  /*26f0*/  HMMA.16816.F32 R124, R64, R80, RZ ;  /* 0x00000050407c723c */ /* 0x000fe600000018ff */
[----:B------:R-:W5:Y:S03]  /*2700*/  LDSM.16.M88.4 R76, [R178+0x3400] ;  /* 0x00340000b24c783b */ /* 0x000f660000000200 */
[C---:B----4-:R-:W-:Y:S01]  /*2710*/  HMMA.16816.F32 R44, R108.reuse, R132, RZ ;  /* 0x000000846c2c723c */ /* 0x050fe200000018ff */
[----:B------:R-:W4:Y:S04]  /*2720*/  LDSM.16.M88.4 R92, [R178+0x2c00] ;  /* 0x002c0000b25c783b */ /* 0x000f280000000200 */
        /* <DEDUP_REMOVED lines=8> */
[----:B------:R-:W-:Y:S06]  /*27b0*/  HMMA.16816.F32 R52, R108, R140, RZ ;  /* 0x0000008c6c34723c */ /* 0x000fec00000018ff */
[-C--:B-1----:R-:W-:Y:S06]  /*27c0*/  HMMA.16816.F32 R4, R168, R84.reuse, R4 ;  /* 0x00000054a804723c */ /* 0x082fec0000001804 */
[----:B--2---:R-:W-:Y:S06]  /*27d0*/  HMMA.16816.F32 R112, R72, R84, R112 ;  /* 0x000000544870723c */ /* 0x004fec0000001870 */
[----:B------:R-:W-:Y:S01]  /*27e0*/  HMMA.16816.F32 R60, R168, R164, R60 ;  /* 0x000000a4a83c723c */ /* 0x000fe2000000183c */
[----:B------:R-:W-:-:S04]  /*27f0*/  SHF.R.S32.HI R84, RZ, 0x1f, R236 ;  /* 0x0000001fff547819 */ /* 0x000fc800000114ec */
[----:B------:R-:W-:Y:S01]  /*2800*/  LEA.HI R84, R84, R236, RZ, 0x2 ;  /* 0x000000ec54547211 */ /* 0x000fe200078f10ff */
[----:B------:R-:W-:Y:S03]  /*2810*/  HMMA.16816.F32 R28, R168, R100, R28 ;  /* 0x00000064a81c723c */ /* 0x000fe6000000181c */
[----:B------:R-:W-:-:S03]  /*2820*/  LOP3.LUT R84, R84, 0xfffffffc, RZ, 0xc0, !PT ;  /* 0xfffffffc54547812 */ /* 0x000fc600078ec0ff */
[----:B------:R-:W-:Y:S02]  /*2830*/  HMMA.16816.F32 R124, R72, R100, R124 ;  /* 0x00000064487c723c */ /* 0x000fe4000000187c */
[----:B------:R-:W-:-:S04]  /*2840*/  IMAD.IADD R236, R236, 0x1, -R84 ;  /* 0x00000001ecec7824 */ /* 0x000fc800078e0a54 */
[----:B------:R-:W-:Y:S01]  /*2850*/  HMMA.16816.F32 R56, R168, R166, R56 ;  /* 0x000000a6a838723c */ /* 0x000fe20000001838 */
[----:B------:R-:W-:-:S04]  /*2860*/  IMAD.U32 R100, RZ, RZ, UR22 ;  /* 0x00000016ff647e24 */ /* 0x000fc8000f8e00ff */
[----:B------:R-:W-:Y:S01]  /*2870*/  IMAD R100, R100, 0x80, R184 ;  /* 0x0000008064647824 */ /* 0x000fe200078e02b8 */
[----:B------:R-:W-:Y:S03]  /*2880*/  HMMA.16816.F32 R152, R72, R164, R152 ;  /* 0x000000a44898723c */ /* 0x000fe60000001898 */
[C---:B------:R-:W-:Y:S02]  /*2890*/  VIADD R84, R100.reuse, 0x1 ;  /* 0x0000000164547836 */ /* 0x040fe40000000000 */
[C---:B------:R-:W-:Y:S01]  /*28a0*/  VIADD R2, R100.reuse, 0x8 ;  /* 0x0000000864027836 */ /* 0x040fe20000000000 */
[----:B------:R-:W-:Y:S01]  /*28b0*/  HMMA.16816.F32 R44, R168, R156, R44 ;  /* 0x0000009ca82c723c */ /* 0x000fe2000000182c */
[----:B------:R-:W-:-:S03]  /*28c0*/  VIADD R3, R100, 0x9 ;  /* 0x0000000964037836 */ /* 0x000fc60000000000 */
[----:B------:R-:W-:Y:S02]  /*28d0*/  I2FP.F32.S32 R85, R2 ;  /* 0x0000000200557245 */ /* 0x000fe40000201400 */
[----:B------:R-:W-:Y:S06]  /*28e0*/  HMMA.16816.F32 R40, R168, R158, R40 ;  /* 0x0000009ea828723c */ /* 0x000fec0000001828 */
[----:B------:R-:W-:Y:S01]  /*28f0*/  HMMA.16816.F32 R136, R72, R156, R136 ;  /* 0x0000009c4888723c */ /* 0x000fe20000001888 */
[----:B------:R-:W-:-:S05]  /*2900*/  FFMA.FTZ R56, R85, UR5, R56 ;  /* 0x0000000555387c23 */ /* 0x000fca0008010038 */
[----:B------:R-:W-:Y:S01]  /*2910*/  HMMA.16816.F32 R132, R72, R158, R132 ;  /* 0x0000009e4884723c */ /* 0x000fe20000001884 */
[----:B------:R-:W-:Y:S02]  /*2920*/  IMAD.MOV.U32 R157, RZ, RZ, 0x40 ;  /* 0x00000040ff9d7424 */ /* 0x000fe400078e00ff */
[----:B------:R-:W-:-:S03]  /*2930*/  IMAD.MOV.U32 R156, RZ, RZ, 0x48 ;  /* 0x00000048ff9c7424 */ /* 0x000fc600078e00ff */
[----:B---3--:R-:W-:Y:S01]  /*2940*/  HMMA.16816.F32 R12, R108, R68, RZ ;  /* 0x000000446c0c723c */ /* 0x008fe200000018ff */
[----:B------:R-:W-:Y:S01]  /*2950*/  IMAD.MOV.U32 R158, RZ, RZ, 0x8 ;  /* 0x00000008ff9e7424 */ /* 0x000fe200078e00ff */
[C---:B------:R-:W-:Y:S02]  /*2960*/  VIADDMNMX R157, R180.reuse, R157, UR26, PT ;  /* 0x0000001ab49d7e46 */ /* 0x040fe4000b80019d */
[C---:B------:R-:W-:Y:S02]  /*2970*/  VIMNMX R159, R180.reuse, UR26, PT ;  /* 0x0000001ab49f7c48 */ /* 0x040fe4000bfe0100 */
[C---:B------:R-:W-:Y:S01]  /*2980*/  HMMA.16816.F32 R144, R64.reuse, R140, RZ ;  /* 0x0000008c4090723c */ /* 0x040fe200000018ff */
[C---:B------:R-:W-:Y:S02]  /*2990*/  VIADDMNMX R158, R180.reuse, R158, UR26, PT ;  /* 0x0000001ab49e7e46 */ /* 0x040fe4000b80019e */
[----:B------:R-:W-:Y:S02]  /*29a0*/  VIADDMNMX R156, R180, R156, UR26, PT ;  /* 0x0000001ab49c7e46 */ /* 0x000fe4000b80019c */
[C---:B------:R-:W-:Y:S01]  /*29b0*/  ISETP.GE.AND P3, PT, R84.reuse, R159, PT ;  /* 0x0000009f5400720c */ /* 0x040fe20003f66270 */
[----:B------:R-:W-:Y:S01]  /*29c0*/  HMMA.16816.F32 R116, R64, R68, RZ ;  /* 0x000000444074723c */ /* 0x000fe200000018ff */
[----:B------:R-:W-:-:S02]  /*29d0*/  ISETP.GE.AND P1, PT, R84, R158, PT ;  /* 0x0000009e5400720c */ /* 0x000fc40003f26270 */
[C---:B------:R-:W-:Y:S02]  /*29e0*/  ISETP.GE.AND P0, PT, R84.reuse, R157, PT ;  /* 0x0000009d5400720c */ /* 0x040fe40003f06270 */
[----:B------:R-:W-:Y:S01]  /*29f0*/  ISETP.GE.AND P4, PT, R84, R156, PT ;  /* 0x0000009c5400720c */ /* 0x000fe20003f86270 */
[C---:B------:R-:W-:Y:S01]  /*2a00*/  HMMA.16816.F32 R8, R108.reuse, R70, RZ ;  /* 0x000000466c08723c */ /* 0x040fe200000018ff */
[----:B------:R-:W-:Y:S02]  /*2a10*/  I2FP.F32.S32 R84, R84 ;  /* 0x0000005400547245 */ /* 0x000fe40000201400 */
[C---:B------:R-:W-:Y:S02]  /*2a20*/  ISETP.GE.AND P2, PT, R2.reuse, R159, PT ;  /* 0x0000009f0200720c */ /* 0x040fe40003f46270 */
[----:B------:R-:W-:Y:S01]  /*2a30*/  ISETP.GE.AND P6, PT, R2, R158, PT ;  /* 0x0000009e0200720c */ /* 0x000fe20003fc6270 */
[-C--:B-----5:R-:W-:Y:S01]  /*2a40*/  HMMA.16816.F32 R20, R108, R76.reuse, RZ ;  /* 0x0000004c6c14723c */ /* 0x0a0fe200000018ff */
[C---:B------:R-:W-:Y:S01]  /*2a50*/  FFMA.FTZ R61, R84.reuse, UR5, R61 ;  /* 0x00000005543d7c23 */ /* 0x040fe2000801003d */
[----:B------:R-:W-:Y:S01]  /*2a60*/  FFMA.FTZ R63, R84, UR5, R63 ;  /* 0x00000005543f7c23 */ /* 0x000fe2000801003f */
[----:B------:R-:W-:Y:S01]  /*2a70*/  ISETP.GE.AND P5, PT, R2, R157, PT ;  /* 0x0000009d0200720c */ /* 0x000fe20003fa6270 */
[----:B------:R-:W-:Y:S01]  /*2a80*/  FFMA.FTZ R101, R84, UR5, R155 ;  /* 0x0000000554657c23 */ /* 0x000fe2000801009b */
[----:B------:R-:W-:Y:S01]  /*2a90*/  FSEL R56, R56, -INF , !P2 ;  /* 0xff80000038387808 */ /* 0x000fe20005000000 */
[----:B------:R-:W-:Y:S01]  /*2aa0*/  HMMA.16816.F32 R120, R64, R76, RZ ;  /* 0x0000004c4078723c */ /* 0x000fe200000018ff */
[----:B------:R-:W-:-:S02]  /*2ab0*/  FSEL R61, R61, -INF , !P3 ;  /* 0xff8000003d3d7808 */ /* 0x000fc40005800000 */
[----:B------:R-:W-:Y:S01]  /*2ac0*/  ISETP.GE.AND P3, PT, R2, R156, PT ;  /* 0x0000009c0200720c */ /* 0x000fe20003f66270 */
[----:B------:R-:W-:Y:S01]  /*2ad0*/  FFMA.FTZ R2, R84, UR5, R153 ;  /* 0x0000000554027c23 */ /* 0x000fe20008010099 */
[----:B------:R-:W-:Y:S01]  /*2ae0*/  FSEL R84, R63, -INF , !P1 ;  /* 0xff8000003f547808 */ /* 0x000fe20004800000 */
[----:B------:R-:W-:Y:S01]  /*2af0*/  HMMA.16816.F32 R68, R64, R70, RZ ;  /* 0x000000464044723c */ /* 0x000fe200000018ff */
[----:B------:R-:W-:Y:S02]  /*2b00*/  I2FP.F32.S32 R63, R3 ;  /* 0x00000003003f7245 */ /* 0x000fe40000201400 */
[----:B------:R-:W-:Y:S02]  /*2b10*/  FSEL R2, R2, -INF , !P0 ;  /* 0xff80000002027808 */ /* 0x000fe40004000000 */
[----:B------:R-:W-:Y:S01]  /*2b20*/  FSEL R101, R101, -INF , !P4 ;  /* 0xff80000065657808 */ /* 0x000fe20006000000 */
[----:B------:R-:W-:Y:S01]  /*2b30*/  HMMA.16816.F32 R148, R72, R166, R148 ;  /* 0x000000a64894723c */ /* 0x000fe20000001894 */
[----:B------:R-:W-:Y:S01]  /*2b40*/  ISETP.GE.AND P1, PT, R3, R159, PT ;  /* 0x0000009f0300720c */ /* 0x000fe20003f26270 */
[----:B------:R-:W-:Y:S01]  /*2b50*/  FFMA.FTZ R57, R63, UR5, R57 ;  /* 0x000000053f397c23 */ /* 0x000fe20008010039 */
[----:B------:R-:W-:-:S02]  /*2b60*/  ISETP.GE.AND P0, PT, R3, R158, PT ;  /* 0x0000009e0300720c */ /* 0x000fc40003f06270 */
[C---:B------:R-:W-:Y:S01]  /*2b70*/  ISETP.GE.AND P4, PT, R3.reuse, R157, PT ;  /* 0x0000009d0300720c */ /* 0x040fe20003f86270 */
[----:B------:R-:W-:Y:S01]  /*2b80*/  HMMA.16816.F32 R48, R108, R142, RZ ;  /* 0x0000008e6c30723c */ /* 0x000fe200000018ff */
[----:B------:R-:W-:Y:S02]  /*2b90*/  ISETP.GE.AND P2, PT, R3, R156, PT ;  /* 0x0000009c0300720c */ /* 0x000fe40003f46270 */
[----:B------:R-:W-:-:S03]  /*2ba0*/  FSEL R57, R57, -INF , !P1 ;  /* 0xff80000039397808 */ /* 0x000fc60004800000 */
[----:B------:R-:W-:Y:S06]  /*2bb0*/  HMMA.16816.F32 R140, R64, R142, RZ ;  /* 0x0000008e408c723c */ /* 0x000fec00000018ff */
[----:B------:R-:W-:Y:S06]  /*2bc0*/  HMMA.16816.F32 R52, R168, R160, R52 ;  /* 0x000000a0a834723c */ /* 0x000fec0000001834 */
[----:B----4-:R-:W-:Y:S01]  /*2bd0*/  HMMA.16816.F32 R36, R108, R92, RZ ;  /* 0x0000005c6c24723c */ /* 0x010fe200000018ff */
[----:B------:R-:W-:Y:S01]  /*2be0*/  FFMA.FTZ R3, R85, UR5, R148 ;  /* 0x0000000555037c23 */ /* 0x000fe20008010094 */
[----:B------:R-:W-:-:S04]  /*2bf0*/  FFMA.FTZ R151, R63, UR5, R151 ;  /* 0x000000053f977c23 */ /* 0x000fc80008010097 */
[----:B------:R-:W-:Y:S01]  /*2c00*/  HMMA.16816.F32 R32, R108, R94, RZ ;  /* 0x0000005e6c20723c */ /* 0x000fe200000018ff */
[----:B------:R-:W-:-:S05]  /*2c10*/  FSEL R3, R3, -INF , !P5 ;  /* 0xff80000003037808 */ /* 0x000fca0006800000 */
[C---:B------:R-:W-:Y:S06]  /*2c20*/  HMMA.16816.F32 R24, R108.reuse, R82, RZ ;  /* 0x000000526c18723c */ /* 0x040fec00000018ff */
[C---:B------:R-:W-:Y:S06]  /*2c30*/  HMMA.16816.F32 R16, R108.reuse, R78, RZ ;  /* 0x0000004e6c10723c */ /* 0x040fec00000018ff */
[----:B------:R-:W-:Y:S06]  /*2c40*/  HMMA.16816.F32 R108, R108, R174, RZ ;  /* 0x000000ae6c6c723c */ /* 0x000fec00000018ff */
[C---:B------:R-:W-:Y:S06]  /*2c50*/  HMMA.16816.F32 R76, R64.reuse, R78, RZ ;  /* 0x0000004e404c723c */ /* 0x040fec00000018ff */
[----:B------:R-:W-:Y:S06]  /*2c60*/  HMMA.16816.F32 R80, R64, R82, RZ ;  /* 0x000000524050723c */ /* 0x000fec00000018ff */
[----:B------:R-:W-:Y:S06]  /*2c70*/  HMMA.16816.F32 R12, R168, R88, R12 ;  /* 0x00000058a80c723c */ /* 0x000fec000000180c */
[C---:B------:R-:W-:Y:S06]  /*2c80*/  HMMA.16816.F32 R144, R72.reuse, R160, R144 ;  /* 0x000000a04890723c */ /* 0x040fec0000001890 */
[----:B------:R-:W-:Y:S06]  /*2c90*/  HMMA.16816.F32 R116, R72, R88, R116 ;  /* 0x000000584874723c */ /* 0x000fec0000001874 */
[----:B------:R-:W-:Y:S01]  /*2ca0*/  HMMA.16816.F32 R20, R168, R96, R20 ;  /* 0x00000060a814723c */ /* 0x000fe20000001814 */
[----:B------:R-:W-:-:S02]  /*2cb0*/  VIADD R88, R100, 0x10 ;  /* 0x0000001064587836 */ /* 0x000fc40000000000 */
[----:B------:R-:W-:-:S03]  /*2cc0*/  FFMA.FTZ R89, R63, UR5, R59 ;  /* 0x000000053f597c23 */ /* 0x000fc6000801003b */
[----:B------:R-:W-:Y:S01]  /*2cd0*/  HMMA.16816.F32 R8, R168, R90, R8 ;  /* 0x0000005aa808723c */ /* 0x000fe20000001808 */
[----:B------:R-:W-:Y:S02]  /*2ce0*/  I2FP.F32.S32 R59, R88 ;  /* 0x00000058003b7245 */ /* 0x000fe40000201400 */
[C---:B------:R-:W-:Y:S02]  /*2cf0*/  ISETP.GE.AND P5, PT, R88.reuse, R158, PT ;  /* 0x0000009e5800720c */ /* 0x040fe40003fa6270 */
[----:B------:R-:W-:Y:S01]  /*2d00*/  ISETP.GE.AND P1, PT, R88, R156, PT ;  /* 0x0000009c5800720c */ /* 0x000fe20003f26270 */
[----:B------:R-:W-:Y:S01]  /*2d10*/  HMMA.16816.F32 R120, R72, R96, R120 ;  /* 0x000000604878723c */ /* 0x000fe20000001878 */
[----:B------:R-:W-:Y:S01]  /*2d20*/  FFMA.FTZ R52, R59, UR5, R52 ;  /* 0x000000053b347c23 */ /* 0x000fe20008010034 */
[----:B------:R-:W-:Y:S01]  /*2d30*/  FSEL R89, R89, -INF , !P0 ;  /* 0xff80000059597808 */ /* 0x000fe20004000000 */
[----:B------:R-:W-:-:S03]  /*2d40*/  FFMA.FTZ R146, R59, UR5, R146 ;  /* 0x000000053b927c23 */ /* 0x000fc60008010092 */
[----:B------:R-:W-:Y:S01]  /*2d50*/  HMMA.16816.F32 R68, R72, R90, R68 ;  /* 0x0000005a4844723c */ /* 0x000fe20000001844 */
[----:B------:R-:W-:Y:S01]  /*2d60*/  FFMA.FTZ R96, R85, UR5, R150 ;  /* 0x0000000555607c23 */ /* 0x000fe20008010096 */
[----:B------:R-:W-:Y:S01]  /*2d70*/  FFMA.FTZ R97, R59, UR5, R54 ;  /* 0x000000053b617c23 */ /* 0x000fe20008010036 */
[----:B------:R-:W-:Y:S01]  /*2d80*/  VIADD R54, R100, 0x18 ;  /* 0x0000001864367836 */ /* 0x000fe20000000000 */
[----:B------:R-:W-:Y:S02]  /*2d90*/  FSEL R173, R146, -INF , !P1 ;  /* 0xff80000092ad7808 */ /* 0x000fe40004800000 */
[----:B------:R-:W-:Y:S01]  /*2da0*/  HMMA.16816.F32 R48, R168, R162, R48 ;  /* 0x000000a2a830723c */ /* 0x000fe20000001830 */
[----:B------:R-:W-:Y:S01]  /*2db0*/  FFMA.FTZ R90, R85, UR5, R58 ;  /* 0x00000005555a7c23 */ /* 0x000fe2000801003a */
[----:B------:R-:W-:Y:S01]  /*2dc0*/  FSEL R96, R96, -INF , !P3 ;  /* 0xff80000060607808 */ /* 0x000fe20005800000 */
[----:B------:R-:W-:Y:S01]  /*2dd0*/  VIADD R58, R100, 0x11 ;  /* 0x00000011643a7836 */ /* 0x000fe20000000000 */
[----:B------:R-:W-:-:S02]  /*2de0*/  ISETP.GE.AND P3, PT, R88, R157, PT ;  /* 0x0000009d5800720c */ /* 0x000fc40003f66270 */
[----:B------:R-:W-:Y:S01]  /*2df0*/  FSEL R85, R90, -INF , !P6 ;  /* 0xff8000005a557808 */ /* 0x000fe20007000000 */
[----:B------:R-:W-:Y:S01]  /*2e00*/  HMMA.16816.F32 R140, R72, R162, R140 ;  /* 0x000000a2488c723c */ /* 0x000fe2000000188c */
[-C--:B------:R-:W-:Y:S01]  /*2e10*/  ISETP.GE.AND P6, PT, R88, R159.reuse, PT ;  /* 0x0000009f5800720c */ /* 0x080fe20003fc6270 */
[----:B------:R-:W-:Y:S01]  /*2e20*/  FFMA.FTZ R88, R63, UR5, R149 ;  /* 0x000000053f587c23 */ /* 0x000fe20008010095 */
[----:B------:R-:W-:Y:S02]  /*2e30*/  ISETP.GE.AND P0, PT, R58, R159, PT ;  /* 0x0000009f3a00720c */ /* 0x000fe40003f06270 */
[----:B------:R-:W-:Y:S01]  /*2e40*/  FSEL R52, R52, -INF , !P6 ;  /* 0xff80000034347808 */ /* 0x000fe20007000000 */
[----:B------:R-:W-:Y:S01]  /*2e50*/  HMMA.16816.F32 R36, R168, R104, R36 ;  /* 0x00000068a824723c */ /* 0x000fe20000001824 */
[----:B------:R-:W-:Y:S02]  /*2e60*/  FSEL R88, R88, -INF , !P4 ;  /* 0xff80000058587808 */ /* 0x000fe40006000000 */
[----:B------:R-:W-:-:S02]  /*2e70*/  ISETP.GE.AND P4, PT, R58, R158, PT ;  /* 0x0000009e3a00720c */ /* 0x000fc40003f86270 */
[----:B------:R-:W-:Y:S01]  /*2e80*/  ISETP.GE.AND P6, PT, R58, R156, PT ;  /* 0x0000009c3a00720c */ /* 0x000fe20003fc6270 */
[C---:B------:R-:W-:Y:S01]  /*2e90*/  HMMA.16816.F32 R32, R168.reuse, R106, R32 ;  /* 0x0000006aa820723c */ /* 0x040fe20000001820 */
[----:B------:R-:W-:Y:S02]  /*2ea0*/  FSEL R97, R97, -INF , !P5 ;  /* 0xff80000061617808 */ /* 0x000fe40006800000 */
[C---:B------:R-:W-:Y:S01]  /*2eb0*/  ISETP.GE.AND P5, PT, R54.reuse, R159, PT ;  /* 0x0000009f3600720c */ /* 0x040fe20003fa6270 */
[----:B------:R-:W-:Y:S01]  /*2ec0*/  BAR.SYNC.DEFER_BLOCKING 0x0 ;  /* 0x0000000000007b1d */ /* 0x000fe20000010000 */
[----:B------:R-:W-:Y:S01]  /*2ed0*/  ISETP.GE.AND P1, PT, R54, R157, PT ;  /* 0x0000009d3600720c */ /* 0x000fe20003f26270 */
[C---:B------:R-:W-:Y:S06]  /*2ee0*/  HMMA.16816.F32 R24, R168.reuse, R102, R24 ;  /* 0x00000066a818723c */ /* 0x040fec0000001818 */
[C---:B------:R-:W-:Y:S06]  /*2ef0*/  HMMA.16816.F32 R16, R168.reuse, R98, R16 ;  /* 0x00000062a810723c */ /* 0x040fec0000001810 */
[----:B------:R-:W-:Y:S06]  /*2f00*/  HMMA.16816.F32 R108, R168, R86, R108 ;  /* 0x00000056a86c723c */ /* 0x000fec000000186c */
[----:B------:R-:W-:Y:S01]  /*2f10*/  HMMA.16816.F32 R76, R72, R98, R76 ;  /* 0x00000062484c723c */ /* 0x000fe2000000184c */
[----:B------:R-:W-:-:S02]  /*2f20*/  FSEL R171, R151, -INF , !P2 ;  /* 0xff80000097ab7808 */ /* 0x000fc40005000000 */
[----:B------:R-:W-:Y:S02]  /*2f30*/  ISETP.GE.AND P2, PT, R58, R157, PT ;  /* 0x0000009d3a00720c */ /* 0x000fe40003f46270 */
[----:B------:R-:W-:Y:S01]  /*2f40*/  I2FP.F32.S32 R58, R58 ;  /* 0x0000003a003a7245 */ /* 0x000fe20000201400 */
[----:B------:R-:W-:Y:S04]  /*2f50*/  HMMA.16816.F32 R80, R72, R102, R80 ;  /* 0x000000664850723c */ /* 0x000fe80000001850 */
[C---:B------:R-:W-:Y:S01]  /*2f60*/  FFMA.FTZ R98, R58.reuse, UR5, R55 ;  /* 0x000000053a627c23 */ /* 0x040fe20008010037 */
[----:B------:R-:W-:Y:S01]  /*2f70*/  I2FP.F32.S32 R55, R54 ;  /* 0x0000003600377245 */ /* 0x000fe20000201400 */
[----:B------:R-:W-:Y:S01]  /*2f80*/  FFMA.FTZ R53, R58, UR5, R53 ;  /* 0x000000053a357c23 */ /* 0x000fe20008010035 */
[----:B------:R-:W-:Y:S01]  /*2f90*/  FFMA.FTZ R102, R59, UR5, R144 ;  /* 0x000000053b667c23 */ /* 0x000fe20008010090 */
[----:B------:R-:W-:-:S02]  /*2fa0*/  VIADD R59, R100, 0x19 ;  /* 0x00000019643b7836 */ /* 0x000fc40000000000 */
[C---:B------:R-:W-:Y:S01]  /*2fb0*/  FFMA.FTZ R145, R58.reuse, UR5, R145 ;  /* 0x000000053a917c23 */ /* 0x040fe20008010091 */
[----:B------:R-:W-:Y:S01]  /*2fc0*/  FFMA.FTZ R147, R58, UR5, R147 ;  /* 0x000000053a937c23 */ /* 0x000fe20008010093 */
[C---:B------:R-:W-:Y:S01]  /*2fd0*/  FFMA.FTZ R48, R55.reuse, UR5, R48 ;  /* 0x0000000537307c23 */ /* 0x040fe20008010030 */
[----:B------:R-:W-:Y:S01]  /*2fe0*/  FSEL R102, R102, -INF , !P3 ;  /* 0xff80000066667808 */ /* 0x000fe20005800000 */
[C---:B------:R-:W-:Y:S01]  /*2ff0*/  FFMA.FTZ R140, R55.reuse, UR5, R140 ;  /* 0x00000005378c7c23 */ /* 0x040fe2000801008c */
[----:B------:R-:W-:Y:S01]  /*3000*/  I2FP.F32.S32 R58, R59 ;  /* 0x0000003b003a7245 */ /* 0x000fe20000201400 */
[----:B------:R-:W-:Y:S01]  /*3010*/  FFMA.FTZ R142, R55, UR5, R142 ;  /* 0x00000005378e7c23 */ /* 0x000fe2000801008e */
[----:B------:R-:W-:Y:S01]  /*3020*/  FSEL R53, R53, -INF , !P0 ;  /* 0xff80000035357808 */ /* 0x000fe20004000000 */
[C---:B------:R-:W-:Y:S01]  /*3030*/  HMMA.16816.F32 R128, R64.reuse, R92, RZ ;  /* 0x0000005c4080723c */ /* 0x040fe200000018ff */
[----:B------:R-:W-:Y:S01]  /*3040*/  ISETP.GE.AND P3, PT, R54, R158, PT ;  /* 0x0000009e3600720c */ /* 0x000fe20003f66270 */
[----:B------:R-:W-:Y:S01]  /*3050*/  FFMA.FTZ R49, R58, UR5, R49 ;  /* 0x000000053a317c23 */ /* 0x000fe20008010031 */
[-C--:B------:R-:W-:Y:S01]  /*3060*/  ISETP.GE.AND P0, PT, R54, R156.reuse, PT ;  /* 0x0000009c3600720c */ /* 0x080fe20003f06270 */
[----:B------:R-:W-:Y:S01]  /*3070*/  FFMA.FTZ R103, R58, UR5, R51 ;  /* 0x000000053a677c23 */ /* 0x000fe20008010033 */
[----:B------:R-:W-:Y:S01]  /*3080*/  FSEL R54, R48, -INF , !P5 ;  /* 0xff80000030367808 */ /* 0x000fe20006800000 */
[----:B------:R-:W-:Y:S01]  /*3090*/  FFMA.FTZ R48, R55, UR5, R50 ;  /* 0x0000000537307c23 */ /* 0x000fe20008010032 */
[----:B------:R-:W-:Y:S01]  /*30a0*/  FSEL R98, R98, -INF , !P4 ;  /* 0xff80000062627808 */ /* 0x000fe20006000000 */
[----:B------:R-:W-:Y:S01]  /*30b0*/  VIADD R55, R100, 0x20 ;  /* 0x0000002064377836 */ /* 0x000fe20000000000 */
[-C--:B------:R-:W-:Y:S01]  /*30c0*/  ISETP.GE.AND P4, PT, R59, R159.reuse, PT ;  /* 0x0000009f3b00720c */ /* 0x080fe20003f86270 */
[C---:B------:R-:W-:Y:S01]  /*30d0*/  HMMA.16816.F32 R92, R64.reuse, R94, RZ ;  /* 0x0000005e405c723c */ /* 0x040fe200000018ff */
[----:B------:R-:W-:Y:S01]  /*30e0*/  FSEL R48, R48, -INF , !P3 ;  /* 0xff80000030307808 */ /* 0x000fe20005800000 */
[----:B------:R-:W-:Y:S01]  /*30f0*/  FFMA.FTZ R141, R58, UR5, R141 ;  /* 0x000000053a8d7c23 */ /* 0x000fe2000801008d */
[----:B------:R-:W-:Y:S01]  /*3100*/  FSEL R170, R142, -INF , !P0 ;  /* 0xff8000008eaa7808 */ /* 0x000fe20004000000 */
[----:B------:R-:W-:Y:S01]  /*3110*/  FFMA.FTZ R143, R58, UR5, R143 ;  /* 0x000000053a8f7c23 */ /* 0x000fe2000801008f */
[----:B------:R-:W-:Y:S01]  /*3120*/  FSEL R49, R49, -INF , !P4 ;  /* 0xff80000031317808 */ /* 0x000fe20006000000 */
[----:B------:R-:W-:Y:S01]  /*3130*/  HMMA.16816.F32 R64, R64, R174, RZ ;  /* 0x000000ae4040723c */ /* 0x000fe200000018ff */
[C---:B------:R-:W-:Y:S01]  /*3140*/  ISETP.GE.AND P3, PT, R55.reuse, R159, PT ;  /* 0x0000009f3700720c */ /* 0x040fe20003f66270 */
[C---:B------:R-:W-:Y:S01]  /*3150*/  VIADD R51, R100.reuse, 0x21 ;  /* 0x0000002164337836 */ /* 0x040fe20000000000 */
[C---:B------:R-:W-:Y:S01]  /*3160*/  ISETP.GE.AND P0, PT, R55.reuse, R157, PT ;  /* 0x0000009d3700720c */ /* 0x040fe20003f06270 */
[----:B------:R-:W-:Y:S01]  /*3170*/  VIADD R58, R100, 0x29 ;  /* 0x00000029643a7836 */ /* 0x000fe20000000000 */
[----:B------:R-:W-:-:S02]  /*3180*/  ISETP.GE.AND P4, PT, R55, R156, PT ;  /* 0x0000009c3700720c */ /* 0x000fc40003f86270 */
[----:B------:R-:W-:Y:S01]  /*3190*/  FSEL R175, R140, -INF , !P1 ;  /* 0xff8000008caf7808 */ /* 0x000fe20004800000 */
[C---:B------:R-:W-:Y:S01]  /*31a0*/  HMMA.16816.F32 R128, R72.reuse, R104, R128 ;  /* 0x000000684880723c */ /* 0x040fe20000001880 */
[-C--:B------:R-:W-:Y:S02]  /*31b0*/  ISETP.GE.AND P1, PT, R55, R158.reuse, PT ;  /* 0x0000009e3700720c */ /* 0x080fe40003f26270 */
[----:B------:R-:W-:Y:S02]  /*31c0*/  I2FP.F32.S32 R55, R55 ;  /* 0x0000003700377245 */ /* 0x000fe40000201400 */
[----:B------:R-:W-:Y:S02]  /*31d0*/  FSEL R174, R145, -INF , !P2 ;  /* 0xff80000091ae7808 */ /* 0x000fe40005000000 */
[----:B------:R-:W-:Y:S01]  /*31e0*/  FSEL R172, R147, -INF , !P6 ;  /* 0xff80000093ac7808 */ /* 0x000fe20007000000 */
[----:B------:R-:W-:Y:S01]  /*31f0*/  FFMA.FTZ R44, R55, UR5, R44 ;  /* 0x00000005372c7c23 */ /* 0x000fe2000801002c */
[----:B------:R-:W-:Y:S01]  /*3200*/  ISETP.GE.AND P2, PT, R59, R158, PT ;  /* 0x0000009e3b00720c */ /* 0x000fe20003f46270 */
[----:B------:R-:W-:Y:S01]  /*3210*/  FFMA.FTZ R136, R55, UR5, R136 ;  /* 0x0000000537887c23 */ /* 0x000fe20008010088 */
[----:B------:R-:W-:Y:S01]  /*3220*/  ISETP.GE.AND P6, PT, R59, R157, PT ;  /* 0x0000009d3b00720c */ /* 0x000fe20003fc6270 */
[----:B------:R-:W-:Y:S01]  /*3230*/  FFMA.FTZ R138, R55, UR5, R138 ;  /* 0x00000005378a7c23 */ /* 0x000fe2000801008a */
[----:B------:R-:W-:Y:S01]  /*3240*/  ISETP.GE.AND P5, PT, R59, R156, PT ;  /* 0x0000009c3b00720c */ /* 0x000fe20003fa6270 */
[----:B------:R-:W-:Y:S01]  /*3250*/  HMMA.16816.F32 R92, R72, R106, R92 ;  /* 0x0000006a485c723c */ /* 0x000fe2000000185c */
[----:B------:R-:W-:-:S02]  /*3260*/  FSEL R103, R103, -INF , !P2 ;  /* 0xff80000067677808 */ /* 0x000fc40005000000 */
[----:B------:R-:W-:Y:S02]  /*3270*/  FSEL R180, R141, -INF , !P6 ;  /* 0xff8000008db47808 */ /* 0x000fe40007000000 */
[----:B------:R-:W-:Y:S01]  /*3280*/  FSEL R169, R143, -INF , !P5 ;  /* 0xff8000008fa97808 */ /* 0x000fe20006800000 */
[----:B------:R-:W-:Y:S01]  /*3290*/  HMMA.16816.F32 R64, R72, R86, R64 ;  /* 0x000000564840723c */ /* 0x000fe20000001840 */
[----:B------:R-:W-:Y:S01]  /*32a0*/  FSEL R50, R44, -INF , !P3 ;  /* 0xff8000002c327808 */ /* 0x000fe20005800000 */
[----:B------:R-:W-:Y:S01]  /*32b0*/  FFMA.FTZ R44, R55, UR5, R46 ;  /* 0x00000005372c7c23 */ /* 0x000fe2000801002e */
[C---:B------:R-:W-:Y:S01]  /*32c0*/  ISETP.GE.AND P2, PT, R51.reuse, R159, PT ;  /* 0x0000009f3300720c */ /* 0x040fe20003f46270 */
[----:B------:R-:W-:Y:S01]  /*32d0*/  VIADD R55, R100, 0x28 ;  /* 0x0000002864377836 */ /* 0x000fe20000000000 */
[C---:B------:R-:W-:Y:S02]  /*32e0*/  ISETP.GE.AND P6, PT, R51.reuse, R158, PT ;  /* 0x0000009e3300720c */ /* 0x040fe40003fc6270 */
[----:B------:R-:W-:-:S02]  /*32f0*/  ISETP.GE.AND P5, PT, R51, R157, PT ;  /* 0x0000009d3300720c */ /* 0x000fc40003fa6270 */
[----:B------:R-:W-:Y:S02]  /*3300*/  ISETP.GE.AND P3, PT, R51, R156, PT ;  /* 0x0000009c3300720c */ /* 0x000fe40003f66270 */
[----:B------:R-:W-:Y:S02]  /*3310*/  I2FP.F32.S32 R51, R51 ;  /* 0x0000003300337245 */ /* 0x000fe40000201400 */
[----:B------:R-:W-:Y:S02]  /*3320*/  FSEL R44, R44, -INF , !P1 ;  /* 0xff8000002c2c7808 */ /* 0x000fe40004800000 */
[----:B------:R-:W-:Y:S01]  /*3330*/  FSEL R181, R136, -INF , !P0 ;  /* 0xff80000088b57808 */ /* 0x000fe20004000000 */
[C---:B------:R-:W-:Y:S01]  /*3340*/  FFMA.FTZ R46, R51.reuse, UR5, R45 ;  /* 0x00000005332e7c23 */ /* 0x040fe2000801002d */
[----:B------:R-:W-:Y:S01]  /*3350*/  FSEL R167, R138, -INF , !P4 ;  /* 0xff8000008aa77808 */ /* 0x000fe20006000000 */
[----:B------:R-:W-:Y:S01]  /*3360*/  FFMA.FTZ R45, R51, UR5, R47 ;  /* 0x00000005332d7c23 */ /* 0x000fe2000801002f */
[----:B------:R-:W-:Y:S01]  /*3370*/  ISETP.GE.AND P1, PT, R55, R159, PT ;  /* 0x0000009f3700720c */ /* 0x000fe20003f26270 */
[C---:B------:R-:W-:Y:S01]  /*3380*/  FFMA.FTZ R137, R51.reuse, UR5, R137 ;  /* 0x0000000533897c23 */ /* 0x040fe20008010089 */
[----:B------:R-:W-:Y:S01]  /*3390*/  FSEL R46, R46, -INF , !P2 ;  /* 0xff8000002e2e7808 */ /* 0x000fe20005000000 */
[----:B------:R-:W-:Y:S01]  /*33a0*/  FFMA.FTZ R139, R51, UR5, R139 ;  /* 0x00000005338b7c23 */ /* 0x000fe2000801008b */
[----:B------:R-:W-:-:S02]  /*33b0*/  ISETP.GE.AND P0, PT, R55, R158, PT ;  /* 0x0000009e3700720c */ /* 0x000fc40003f06270 */
[C---:B------:R-:W-:Y:S02]  /*33c0*/  ISETP.GE.AND P4, PT, R55.reuse, R157, PT ;  /* 0x0000009d3700720c */ /* 0x040fe40003f86270 */
[----:B------:R-:W-:Y:S02]  /*33d0*/  ISETP.GE.AND P2, PT, R55, R156, PT ;  /* 0x0000009c3700720c */ /* 0x000fe40003f46270 */
[----:B------:R-:W-:Y:S02]  /*33e0*/  I2FP.F32.S32 R55, R55 ;  /* 0x0000003700377245 */ /* 0x000fe40000201400 */
[----:B------:R-:W-:Y:S02]  /*33f0*/  I2FP.F32.S32 R51, R58 ;  /* 0x0000003a00337245 */ /* 0x000fe40000201400 */
[----:B------:R-:W-:Y:S01]  /*3400*/  FSEL R45, R45, -INF , !P6 ;  /* 0xff8000002d2d7808 */ /* 0x000fe20007000000 */
[C---:B------:R-:W-:Y:S01]  /*3410*/  FFMA.FTZ R40, R55.reuse, UR5, R40 ;  /* 0x0000000537287c23 */ /* 0x040fe20008010028 */
[C---:B------:R-:W-:Y:S01]  /*3420*/  FFMA.FTZ R132, R55.reuse, UR5, R132 ;  /* 0x0000000537847c23 */ /* 0x040fe20008010084 */
[----:B------:R-:W-:Y:S01]  /*3430*/  FFMA.FTZ R134, R55, UR5, R134 ;  /* 0x0000000537867c23 */ /* 0x000fe20008010086 */
[----:B------:R-:W-:Y:S01]  /*3440*/  ISETP.GE.AND P6, PT, R58, R159, PT ;  /* 0x0000009f3a00720c */ /* 0x000fe20003fc6270 */
[----:B------:R-:W-:Y:S01]  /*3450*/  FFMA.FTZ R133, R51, UR5, R133 ;  /* 0x0000000533857c23 */ /* 0x000fe20008010085 */
[----:B------:R-:W-:Y:S01]  /*3460*/  FSEL R47, R40, -INF , !P1 ;  /* 0xff800000282f7808 */ /* 0x000fe20004800000 */
[----:B------:R-:W-:Y:S01]  /*3470*/  FFMA.FTZ R40, R55, UR5, R42 ;  /* 0x0000000537287c23 */ /* 0x000fe2000801002a */
[C---:B------:R-:W-:Y:S01]  /*3480*/  FFMA.FTZ R42, R51.reuse, UR5, R41 ;  /* 0x00000005332a7c23 */ /* 0x040fe20008010029 */
[----:B------:R-:W-:Y:S01]  /*3490*/  VIADD R55, R100, 0x30 ;  /* 0x0000003064377836 */ /* 0x000fe20000000000 */
[----:B------:R-:W-:Y:S01]  /*34a0*/  FSEL R183, R132, -INF , !P4 ;  /* 0xff80000084b77808 */ /* 0x000fe20006000000 */
[C---:B------:R-:W-:Y:S01]  /*34b0*/  FFMA.FTZ R41, R51.reuse, UR5, R43 ;  /* 0x0000000533297c23 */ /* 0x040fe2000801002b */
[----:B------:R-:W-:Y:S01]  /*34c0*/  FSEL R40, R40, -INF , !P0 ;  /* 0xff80000028287808 */ /* 0x000fe20004000000 */
[----:B------:R-:W-:Y:S01]  /*34d0*/  FFMA.FTZ R135, R51, UR5, R135 ;  /* 0x0000000533877c23 */ /* 0x000fe20008010087 */
[----:B------:R-:W-:-:S02]  /*34e0*/  FSEL R165, R134, -INF , !P2 ;  /* 0xff80000086a57808 */ /* 0x000fc40005000000 */
[----:B------:R-:W-:Y:S02]  /*34f0*/  FSEL R42, R42, -INF , !P6 ;  /* 0xff8000002a2a7808 */ /* 0x000fe40007000000 */
[C---:B------:R-:W-:Y:S02]  /*3500*/  ISETP.GE.AND P0, PT, R55.reuse, R159, PT ;  /* 0x0000009f3700720c */ /* 0x040fe40003f06270 */
[C---:B------:R-:W-:Y:S02]  /*3510*/  ISETP.GE.AND P4, PT, R55.reuse, R158, PT ;  /* 0x0000009e3700720c */ /* 0x040fe40003f86270 */
[C---:B------:R-:W-:Y:S02]  /*3520*/  ISETP.GE.AND P2, PT, R55.reuse, R157, PT ;  /* 0x0000009d3700720c */ /* 0x040fe40003f46270 */
[----:B------:R-:W-:Y:S02]  /*3530*/  ISETP.GE.AND P6, PT, R55, R156, PT ;  /* 0x0000009c3700720c */ /* 0x000fe40003fc6270 */
[----:B------:R-:W-:-:S02]  /*3540*/  FSEL R182, R137, -INF , !P5 ;  /* 0xff80000089b67808 */ /* 0x000fc40006800000 */
[----:B------:R-:W-:Y:S02]  /*3550*/  FSEL R166, R139, -INF , !P3 ;  /* 0xff8000008ba67808 */ /* 0x000fe40005800000 */
[----:B------:R-:W-:Y:S02]  /*3560*/  I2FP.F32.S32 R55, R55 ;  /* 0x0000003700377245 */ /* 0x000fe40000201400 */
[C---:B------:R-:W-:Y:S02]  /*3570*/  ISETP.GE.AND P5, PT, R58.reuse, R158, PT ;  /* 0x0000009e3a00720c */ /* 0x040fe40003fa6270 */
[C---:B------:R-:W-:Y:S01]  /*3580*/  ISETP.GE.AND P3, PT, R58.reuse, R157, PT ;  /* 0x0000009d3a00720c */ /* 0x040fe20003f66270 */
[----:B------:R-:W-:Y:S01]  /*3590*/  FFMA.FTZ R36, R55, UR5, R36 ;  /* 0x0000000537247c23 */ /* 0x000fe20008010024 */
[----:B------:R-:W-:Y:S01]  /*35a0*/  ISETP.GE.AND P1, PT, R58, R156, PT ;  /* 0x0000009c3a00720c */ /* 0x000fe20003f26270 */
[----:B------:R-:W-:Y:S01]  /*35b0*/  VIADD R58, R100, 0x31 ;  /* 0x00000031643a7836 */ /* 0x000fe20000000000 */
[----:B------:R-:W-:Y:S01]  /*35c0*/  FSEL R41, R41, -INF , !P5 ;  /* 0xff80000029297808 */ /* 0x000fe20006800000 */
[C---:B------:R-:W-:Y:S01]  /*35d0*/  FFMA.FTZ R128, R55.reuse, UR5, R128 ;  /* 0x0000000537807c23 */ /* 0x040fe20008010080 */
[----:B------:R-:W-:Y:S01]  /*35e0*/  FSEL R43, R36, -INF , !P0 ;  /* 0xff800000242b7808 */ /* 0x000fe20004000000 */
[C---:B------:R-:W-:Y:S01]  /*35f0*/  FFMA.FTZ R36, R55.reuse, UR5, R38 ;  /* 0x0000000537247c23 */ /* 0x040fe20008010026 */
[----:B------:R-:W-:Y:S01]  /*3600*/  I2FP.F32.S32 R51, R58 ;  /* 0x0000003a00337245 */ /* 0x000fe20000201400 */
[----:B------:R-:W-:Y:S01]  /*3610*/  FFMA.FTZ R130, R55, UR5, R130 ;  /* 0x0000000537827c23 */ /* 0x000fe20008010082 */
[-C--:B------:R-:W-:Y:S01]  /*3620*/  ISETP.GE.AND P5, PT, R58, R159.reuse, PT ;  /* 0x0000009f3a00720c */ /* 0x080fe20003fa6270 */
[----:B------:R-:W-:Y:S01]  /*3630*/  VIADD R55, R100, 0x38 ;  /* 0x0000003864377836 */ /* 0x000fe20000000000 */
[----:B------:R-:W-:Y:S01]  /*3640*/  FSEL R36, R36, -INF , !P4 ;  /* 0xff80000024247808 */ /* 0x000fe20006000000 */
[C---:B------:R-:W-:Y:S01]  /*3650*/  FFMA.FTZ R38, R51.reuse, UR5, R37 ;  /* 0x0000000533267c23 */ /* 0x040fe20008010025 */
[----:B------:R-:W-:Y:S01]  /*3660*/  FSEL R186, R128, -INF , !P2 ;  /* 0xff80000080ba7808 */ /* 0x000fe20005000000 */
[C---:B------:R-:W-:Y:S01]  /*3670*/  FFMA.FTZ R37, R51.reuse, UR5, R39 ;  /* 0x0000000533257c23 */ /* 0x040fe20008010027 */
[----:B------:R-:W-:Y:S01]  /*3680*/  FSEL R140, R130, -INF , !P6 ;  /* 0xff800000828c7808 */ /* 0x000fe20007000000 */
[C---:B------:R-:W-:Y:S01]  /*3690*/  FFMA.FTZ R129, R51.reuse, UR5, R129 ;  /* 0x0000000533817c23 */ /* 0x040fe20008010081 */
[----:B------:R-:W-:Y:S01]  /*36a0*/  FSEL R38, R38, -INF , !P5 ;  /* 0xff80000026267808 */ /* 0x000fe20006800000 */
[----:B------:R-:W-:Y:S01]  /*36b0*/  FFMA.FTZ R131, R51, UR5, R131 ;  /* 0x0000000533837c23 */ /* 0x000fe20008010083 */
[----:B------:R-:W-:-:S02]  /*36c0*/  ISETP.GE.AND P4, PT, R55, R159, PT ;  /* 0x0000009f3700720c */ /* 0x000fc40003f86270 */
[C---:B------:R-:W-:Y:S02]  /*36d0*/  ISETP.GE.AND P2, PT, R55.reuse, R158, PT ;  /* 0x0000009e3700720c */ /* 0x040fe40003f46270 */
[C---:B------:R-:W-:Y:S02]  /*36e0*/  ISETP.GE.AND P6, PT, R55.reuse, R157, PT ;  /* 0x0000009d3700720c */ /* 0x040fe40003fc6270 */
[----:B------:R-:W-:Y:S02]  /*36f0*/  ISETP.GE.AND P5, PT, R55, R156, PT ;  /* 0x0000009c3700720c */ /* 0x000fe40003fa6270 */
[----:B------:R-:W-:Y:S02]  /*3700*/  FSEL R185, R133, -INF , !P3 ;  /* 0xff80000085b97808 */ /* 0x000fe40005800000 */
[----:B------:R-:W-:Y:S02]  /*3710*/  FSEL R164, R135, -INF , !P1 ;  /* 0xff80000087a47808 */ /* 0x000fe40004800000 */
[----:B------:R-:W-:-:S02]  /*3720*/  I2FP.F32.S32 R55, R55 ;  /* 0x0000003700377245 */ /* 0x000fc40000201400 */
        /* <DEDUP_REMOVED lines=39> */
[----:B------:R-:W-:Y:S01]  /*39a0*/  FSEL R33, R33, -INF , !P1 ;  /* 0xff80000021217808 */ /* 0x000fe20004800000 */
[----:B------:R-:W-:Y:S01]  /*39b0*/  VIADD R55, R100, 0x48 ;  /* 0x0000004864377836 */ /* 0x000fe20000000000 */
[----:B------:R-:W-:Y:S01]  /*39c0*/  FSEL R129, R95, -INF , !P4 ;  /* 0xff8000005f817808 */ /* 0x000fe20006000000 */
[C---:B------:R-:W-:Y:S01]  /*39d0*/  FFMA.FTZ R30, R51.reuse, UR5, R29 ;  /* 0x00000005331e7c23 */ /* 0x040fe2000801001d */
[C---:B------:R-:W-:Y:S01]  /*39e0*/  ISETP.GE.AND P1, PT, R58.reuse, R159, PT ;  /* 0x0000009f3a00720c */ /* 0x040fe20003f26270 */
[C---:B------:R-:W-:Y:S01]  /*39f0*/  FFMA.FTZ R29, R51.reuse, UR5, R31 ;  /* 0x00000005331d7c23 */ /* 0x040fe2000801001f */
[C---:B------:R-:W-:Y:S01]  /*3a00*/  ISETP.GE.AND P0, PT, R58.reuse, R158, PT ;  /* 0x0000009e3a00720c */ /* 0x040fe20003f06270 */
[C---:B------:R-:W-:Y:S01]  /*3a10*/  FFMA.FTZ R125, R51.reuse, UR5, R125 ;  /* 0x00000005337d7c23 */ /* 0x040fe2000801007d */
[C---:B------:R-:W-:Y:S01]  /*3a20*/  ISETP.GE.AND P4, PT, R58.reuse, R157, PT ;  /* 0x0000009d3a00720c */ /* 0x040fe20003f86270 */
[----:B------:R-:W-:Y:S01]  /*3a30*/  FFMA.FTZ R127, R51, UR5, R127 ;  /* 0x00000005337f7c23 */ /* 0x000fe2000801007f */
[----:B------:R-:W-:Y:S01]  /*3a40*/  ISETP.GE.AND P2, PT, R58, R156, PT ;  /* 0x0000009c3a00720c */ /* 0x000fe20003f46270 */
[----:B------:R-:W-:Y:S01]  /*3a50*/  VIADD R58, R100, 0x49 ;  /* 0x00000049643a7836 */ /* 0x000fe20000000000 */
[----:B------:R-:W-:-:S02]  /*3a60*/  FSEL R28, R28, -INF , !P6 ;  /* 0xff8000001c1c7808 */ /* 0x000fc40007000000 */
[----:B------:R-:W-:Y:S02]  /*3a70*/  FSEL R93, R93, -INF , !P5 ;  /* 0xff8000005d5d7808 */ /* 0x000fe40006800000 */
[----:B------:R-:W-:Y:S02]  /*3a80*/  FSEL R143, R126, -INF , !P3 ;  /* 0xff8000007e8f7808 */ /* 0x000fe40005800000 */
[----:B------:R-:W-:Y:S02]  /*3a90*/  FSEL R30, R30, -INF , !P1 ;  /* 0xff8000001e1e7808 */ /* 0x000fe40004800000 */
[C---:B------:R-:W-:Y:S02]  /*3aa0*/  ISETP.GE.AND P6, PT, R55.reuse, R159, PT ;  /* 0x0000009f3700720c */ /* 0x040fe40003fc6270 */
[C---:B------:R-:W-:Y:S02]  /*3ab0*/  ISETP.GE.AND P5, PT, R55.reuse, R158, PT ;  /* 0x0000009e3700720c */ /* 0x040fe40003fa6270 */
[----:B------:R-:W-:-:S02]  /*3ac0*/  ISETP.GE.AND P3, PT, R55, R157, PT ;  /* 0x0000009d3700720c */ /* 0x000fc40003f66270 */
[----:B------:R-:W-:Y:S02]  /*3ad0*/  ISETP.GE.AND P1, PT, R55, R156, PT ;  /* 0x0000009c3700720c */ /* 0x000fe40003f26270 */
[----:B------:R-:W-:Y:S02]  /*3ae0*/  I2FP.F32.S32 R55, R55 ;  /* 0x0000003700377245 */ /* 0x000fe40000201400 */
[----:B------:R-:W-:Y:S02]  /*3af0*/  I2FP.F32.S32 R51, R58 ;  /* 0x0000003a00337245 */ /* 0x000fe40000201400 */
[----:B------:R-:W-:Y:S01]  /*3b00*/  FSEL R29, R29, -INF , !P0 ;  /* 0xff8000001d1d7808 */ /* 0x000fe20004000000 */
[C---:B------:R-:W-:Y:S01]  /*3b10*/  FFMA.FTZ R31, R55.reuse, UR5, R24 ;  /* 0x00000005371f7c23 */ /* 0x040fe20008010018 */
[C---:B------:R-:W-:Y:S01]  /*3b20*/  FFMA.FTZ R80, R55.reuse, UR5, R80 ;  /* 0x0000000537507c23 */ /* 0x040fe20008010050 */
[C---:B------:R-:W-:Y:S01]  /*3b30*/  FFMA.FTZ R63, R55.reuse, UR5, R26 ;  /* 0x00000005373f7c23 */ /* 0x040fe2000801001a */
[----:B------:R-:W-:Y:S01]  /*3b40*/  FFMA.FTZ R82, R55, UR5, R82 ;  /* 0x0000000537527c23 */ /* 0x000fe20008010052 */
[----:B------:R-:W-:Y:S01]  /*3b50*/  FFMA.FTZ R59, R51, UR5, R25 ;  /* 0x00000005333b7c23 */ /* 0x000fe20008010019 */
[----:B------:R-:W-:Y:S01]  /*3b60*/  ISETP.GE.AND P0, PT, R58, R159, PT ;  /* 0x0000009f3a00720c */ /* 0x000fe20003f06270 */
[----:B------:R-:W-:-:S02]  /*3b70*/  VIADD R55, R100, 0x50 ;  /* 0x0000005064377836 */ /* 0x000fc40000000000 */
[----:B------:R-:W-:Y:S01]  /*3b80*/  FFMA.FTZ R26, R51, UR5, R27 ;  /* 0x00000005331a7c23 */ /* 0x000fe2000801001b */
[----:B------:R-:W-:Y:S01]  /*3b90*/  FSEL R25, R63, -INF , !P5 ;  /* 0xff8000003f197808 */ /* 0x000fe20006800000 */
[C---:B------:R-:W-:Y:S01]  /*3ba0*/  FFMA.FTZ R81, R51.reuse, UR5, R81 ;  /* 0x0000000533517c23 */ /* 0x040fe20008010051 */
[----:B------:R-:W-:Y:S01]  /*3bb0*/  FSEL R168, R80, -INF , !P3 ;  /* 0xff80000050a87808 */ /* 0x000fe20005800000 */
[----:B------:R-:W-:Y:S01]  /*3bc0*/  FFMA.FTZ R83, R51, UR5, R83 ;  /* 0x0000000533537c23 */ /* 0x000fe20008010053 */
[----:B------:R-:W-:Y:S02]  /*3bd0*/  FSEL R151, R82, -INF , !P1 ;  /* 0xff80000052977808 */ /* 0x000fe40004800000 */
[----:B------:R-:W-:Y:S01]  /*3be0*/  FSEL R27, R59, -INF , !P0 ;  /* 0xff8000003b1b7808 */ /* 0x000fe20004000000 */
[----:B------:R-:W-:Y:S01]  /*3bf0*/  VIADD R59, R100, 0x59 ;  /* 0x00000059643b7836 */ /* 0x000fe20000000000 */
[C---:B------:R-:W-:Y:S02]  /*3c00*/  ISETP.GE.AND P5, PT, R55.reuse, R159, PT ;  /* 0x0000009f3700720c */ /* 0x040fe40003fa6270 */
[----:B------:R-:W-:-:S02]  /*3c10*/  ISETP.GE.AND P3, PT, R55, R158, PT ;  /* 0x0000009e3700720c */ /* 0x000fc40003f66270 */
[C---:B------:R-:W-:Y:S02]  /*3c20*/  ISETP.GE.AND P1, PT, R55.reuse, R157, PT ;  /* 0x0000009d3700720c */ /* 0x040fe40003f26270 */
[----:B------:R-:W-:Y:S02]  /*3c30*/  ISETP.GE.AND P0, PT, R55, R156, PT ;  /* 0x0000009c3700720c */ /* 0x000fe40003f06270 */
[----:B------:R-:W-:Y:S02]  /*3c40*/  I2FP.F32.S32 R55, R55 ;  /* 0x0000003700377245 */ /* 0x000fe40000201400 */
[----:B------:R-:W-:Y:S02]  /*3c50*/  FSEL R24, R125, -INF , !P4 ;  /* 0xff8000007d187808 */ /* 0x000fe40006000000 */
[----:B------:R-:W-:Y:S01]  /*3c60*/  FSEL R145, R127, -INF , !P2 ;  /* 0xff8000007f917808 */ /* 0x000fe20005000000 */
[----:B------:R-:W-:Y:S01]  /*3c70*/  FFMA.FTZ R20, R55, UR5, R20 ;  /* 0x0000000537147c23 */ /* 0x000fe20008010014 */
[----:B------:R-:W-:Y:S01]  /*3c80*/  FSEL R31, R31, -INF , !P6 ;  /* 0xff8000001f1f7808 */ /* 0x000fe20007000000 */
[C---:B------:R-:W-:Y:S01]  /*3c90*/  FFMA.FTZ R120, R55.reuse, UR5, R120 ;  /* 0x0000000537787c23 */ /* 0x040fe20008010078 */
[C---:B------:R-:W-:Y:S01]  /*3ca0*/  ISETP.GE.AND P4, PT, R58.reuse, R158, PT ;  /* 0x0000009e3a00720c */ /* 0x040fe20003f86270 */
[----:B------:R-:W-:Y:S01]  /*3cb0*/  FFMA.FTZ R122, R55, UR5, R122 ;  /* 0x00000005377a7c23 */ /* 0x000fe2000801007a */
[----:B------:R-:W-:-:S02]  /*3cc0*/  ISETP.GE.AND P2, PT, R58, R157, PT ;  /* 0x0000009d3a00720c */ /* 0x000fc40003f46270 */
[----:B------:R-:W-:Y:S01]  /*3cd0*/  ISETP.GE.AND P6, PT, R58, R156, PT ;  /* 0x0000009c3a00720c */ /* 0x000fe20003fc6270 */
[----:B------:R-:W-:Y:S01]  /*3ce0*/  VIADD R58, R100, 0x51 ;  /* 0x00000051643a7836 */ /* 0x000fe20000000000 */
[----:B------:R-:W-:Y:S02]  /*3cf0*/  FSEL R26, R26, -INF , !P4 ;  /* 0xff8000001a1a7808 */ /* 0x000fe40006000000 */
[----:B------:R-:W-:Y:S02]  /*3d00*/  FSEL R126, R81, -INF , !P2 ;  /* 0xff800000517e7808 */ /* 0x000fe40005000000 */
[----:B------:R-:W-:Y:S02]  /*3d10*/  FSEL R150, R83, -INF , !P6 ;  /* 0xff80000053967808 */ /* 0x000fe40007000000 */
[----:B------:R-:W-:Y:S01]  /*3d20*/  FSEL R51, R20, -INF , !P5 ;  /* 0xff80000014337808 */ /* 0x000fe20006800000 */
[----:B------:R-:W-:Y:S01]  /*3d30*/  FFMA.FTZ R20, R55, UR5, R22 ;  /* 0x0000000537147c23 */ /* 0x000fe20008010016 */
[----:B------:R-:W-:Y:S01]  /*3d40*/  ISETP.GE.AND P4, PT, R58, R159, PT ;  /* 0x0000009f3a00720c */ /* 0x000fe20003f86270 */
[----:B------:R-:W-:Y:S01]  /*3d50*/  VIADD R55, R100, 0x58 ;  /* 0x0000005864377836 */ /* 0x000fe20000000000 */
        /* <DEDUP_REMOVED lines=26> */
[----:B------:R-:W-:Y:S01]  /*3f00*/  FFMA.FTZ R18, R58, UR5, R17 ;  /* 0x000000053a127c23 */ /* 0x000fe20008010011 */
[----:B------:R-:W-:Y:S01]  /*3f10*/  VIADD R55, R100, 0x60 ;  /* 0x0000006064377836 */ /* 0x000fe20000000000 */
[----:B------:R-:W-:Y:S01]  /*3f20*/  FSEL R162, R76, -INF , !P0 ;  /* 0xff8000004ca27808 */ /* 0x000fe20004000000 */
[----:B------:R-:W-:Y:S01]  /*3f30*/  FFMA.FTZ R17, R58, UR5, R19 ;  /* 0x000000053a117c23 */ /* 0x000fe20008010013 */
[----:B------:R-:W-:Y:S01]  /*3f40*/  FSEL R16, R16, -INF , !P1 ;  /* 0xff80000010107808 */ /* 0x000fe20004800000 */
[----:B------:R-:W-:Y:S01]  /*3f50*/  FFMA.FTZ R79, R58, UR5, R79 ;  /* 0x000000053a4f7c23 */ /* 0x000fe2000801004f */
[----:B------:R-:W-:Y:S01]  /*3f60*/  FSEL R144, R78, -INF , !P4 ;  /* 0xff8000004e907808 */ /* 0x000fe20006000000 */
[----:B------:R-:W-:Y:S01]  /*3f70*/  VIADD R58, R100, 0x68 ;  /* 0x00000068643a7836 */ /* 0x000fe20000000000 */
[----:B------:R-:W-:-:S02]  /*3f80*/  FSEL R18, R18, -INF , !P2 ;  /* 0xff80000012127808 */ /* 0x000fc40005000000 */
[C---:B------:R-:W-:Y:S02]  /*3f90*/  ISETP.GE.AND P1, PT, R55.reuse, R159, PT ;  /* 0x0000009f3700720c */ /* 0x040fe40003f26270 */
[C---:B------:R-:W-:Y:S02]  /*3fa0*/  ISETP.GE.AND P0, PT, R55.reuse, R158, PT ;  /* 0x0000009e3700720c */ /* 0x040fe40003f06270 */
[C---:B------:R-:W-:Y:S02]  /*3fb0*/  ISETP.GE.AND P4, PT, R55.reuse, R157, PT ;  /* 0x0000009d3700720c */ /* 0x040fe40003f86270 */
[----:B------:R-:W-:Y:S02]  /*3fc0*/  ISETP.GE.AND P2, PT, R55, R156, PT ;  /* 0x0000009c3700720c */ /* 0x000fe40003f46270 */
[----:B------:R-:W-:Y:S02]  /*3fd0*/  I2FP.F32.S32 R55, R55 ;  /* 0x0000003700377245 */ /* 0x000fe40000201400 */
[----:B------:R-:W-:-:S02]  /*3fe0*/  FSEL R163, R121, -INF , !P6 ;  /* 0xff80000079a37808 */ /* 0x000fc40007000000 */
[----:B------:R-:W-:Y:S01]  /*3ff0*/  FSEL R146, R123, -INF , !P5 ;  /* 0xff8000007b927808 */ /* 0x000fe20006800000 */
[----:B------:R-:W-:Y:S01]  /*4000*/  FFMA.FTZ R12, R55, UR5, R12 ;  /* 0x00000005370c7c23 */ /* 0x000fe2000801000c */
[----:B------:R-:W-:Y:S01]  /*4010*/  ISETP.GE.AND P6, PT, R59, R158, PT ;  /* 0x0000009e3b00720c */ /* 0x000fe20003fc6270 */
[----:B------:R-:W-:Y:S01]  /*4020*/  FFMA.FTZ R116, R55, UR5, R116 ;  /* 0x0000000537747c23 */ /* 0x000fe20008010074 */
[----:B------:R-:W-:Y:S01]  /*4030*/  ISETP.GE.AND P5, PT, R59, R157, PT ;  /* 0x0000009d3b00720c */ /* 0x000fe20003fa6270 */
[----:B------:R-:W-:Y:S01]  /*4040*/  FFMA.FTZ R118, R55, UR5, R118 ;  /* 0x0000000537767c23 */ /* 0x000fe20008010076 */
[----:B------:R-:W-:Y:S01]  /*4050*/  ISETP.GE.AND P3, PT, R59, R156, PT ;  /* 0x0000009c3b00720c */ /* 0x000fe20003f66270 */
[----:B------:R-:W-:Y:S01]  /*4060*/  VIADD R59, R100, 0x61 ;  /* 0x00000061643b7836 */ /* 0x000fe20000000000 */
[----:B------:R-:W-:Y:S02]  /*4070*/  FSEL R17, R17, -INF , !P6 ;  /* 0xff80000011117808 */ /* 0x000fe40007000000 */
[----:B------:R-:W-:-:S02]  /*4080*/  FSEL R142, R77, -INF , !P5 ;  /* 0xff8000004d8e7808 */ /* 0x000fc40006800000 */
[----:B------:R-:W-:Y:S02]  /*4090*/  FSEL R141, R79, -INF , !P3 ;  /* 0xff8000004f8d7808 */ /* 0x000fe40005800000 */
[----:B------:R-:W-:Y:S01]  /*40a0*/  FSEL R19, R12, -INF , !P1 ;  /* 0xff8000000c137808 */ /* 0x000fe20004800000 */
[----:B------:R-:W-:Y:S01]  /*40b0*/  FFMA.FTZ R12, R55, UR5, R14 ;  /* 0x00000005370c7c23 */ /* 0x000fe2000801000e */
[C---:B------:R-:W-:Y:S01]  /*40c0*/  ISETP.GE.AND P6, PT, R59.reuse, R159, PT ;  /* 0x0000009f3b00720c */ /* 0x040fe20003fc6270 */
[----:B------:R-:W-:Y:S01]  /*40d0*/  VIADD R14, R100, 0x69 ;  /* 0x00000069640e7836 */ /* 0x000fe20000000000 */
[C---:B------:R-:W-:Y:S02]  /*40e0*/  ISETP.GE.AND P5, PT, R59.reuse, R158, PT ;  /* 0x0000009e3b00720c */ /* 0x040fe40003fa6270 */
[C---:B------:R-:W-:Y:S02]  /*40f0*/  ISETP.GE.AND P3, PT, R59.reuse, R157, PT ;  /* 0x0000009d3b00720c */ /* 0x040fe40003f66270 */
[----:B------:R-:W-:-:S02]  /*4100*/  ISETP.GE.AND P1, PT, R59, R156, PT ;  /* 0x0000009c3b00720c */ /* 0x000fc40003f26270 */
[----:B------:R-:W-:Y:S02]  /*4110*/  I2FP.F32.S32 R59, R59 ;  /* 0x0000003b003b7245 */ /* 0x000fe40000201400 */
[----:B------:R-:W-:Y:S02]  /*4120*/  FSEL R12, R12, -INF , !P0 ;  /* 0xff8000000c0c7808 */ /* 0x000fe40004000000 */
[----:B------:R-:W-:Y:S01]  /*4130*/  FSEL R161, R116, -INF , !P4 ;  /* 0xff80000074a17808 */ /* 0x000fe20006000000 */
[C---:B------:R-:W-:Y:S01]  /*4140*/  FFMA.FTZ R55, R59.reuse, UR5, R13 ;  /* 0x000000053b377c23 */ /* 0x040fe2000801000d */
        /* <DEDUP_REMOVED lines=16> */
[----:B------:R-:W-:Y:S01]  /*4250*/  FFMA.FTZ R15, R58, UR5, R10 ;  /* 0x000000053a0f7c23 */ /* 0x000fe2000801000a */
[----:B------:R-:W-:Y:S01]  /*4260*/  FSEL R76, R8, -INF , !P0 ;  /* 0xff800000084c7808 */ /* 0x000fe20004000000 */
[----:B------:R-:W-:Y:S01]  /*4270*/  FFMA.FTZ R70, R58, UR5, R70 ;  /* 0x000000053a467c23 */ /* 0x000fe20008010046 */
[----:B------:R-:W-:Y:S01]  /*4280*/  ISETP.GE.AND P3, PT, R14, R158, PT ;  /* 0x0000009e0e00720c */ /* 0x000fe20003f66270 */
[----:B------:R-:W-:Y:S01]  /*4290*/  VIADD R8, R100, 0x70 ;  /* 0x0000007064087836 */ /* 0x000fe20000000000 */
[----:B------:R-:W-:-:S02]  /*42a0*/  ISETP.GE.AND P1, PT, R14, R157, PT ;  /* 0x0000009d0e00720c */ /* 0x000fc40003f26270 */
[----:B------:R-:W-:Y:S02]  /*42b0*/  ISETP.GE.AND P0, PT, R14, R156, PT ;  /* 0x0000009c0e00720c */ /* 0x000fe40003f06270 */
[----:B------:R-:W-:Y:S02]  /*42c0*/  I2FP.F32.S32 R14, R14 ;  /* 0x0000000e000e7245 */ /* 0x000fe40000201400 */
[----:B------:R-:W-:Y:S02]  /*42d0*/  FSEL R155, R68, -INF , !P2 ;  /* 0xff800000449b7808 */ /* 0x000fe40005000000 */
[----:B------:R-:W-:Y:S01]  /*42e0*/  FSEL R131, R70, -INF , !P6 ;  /* 0xff80000046837808 */ /* 0x000fe20007000000 */
[C---:B------:R-:W-:Y:S01]  /*42f0*/  FFMA.FTZ R77, R14.reuse, UR5, R9 ;  /* 0x000000050e4d7c23 */ /* 0x040fe20008010009 */
[C---:B------:R-:W-:Y:S01]  /*4300*/  FFMA.FTZ R10, R14.reuse, UR5, R11 ;  /* 0x000000050e0a7c23 */ /* 0x040fe2000801000b */
[----:B------:R-:W-:Y:S01]  /*4310*/  FSEL R11, R15, -INF , !P4 ;  /* 0xff8000000f0b7808 */ /* 0x000fe20006000000 */
[----:B------:R-:W-:Y:S01]  /*4320*/  FFMA.FTZ R69, R14, UR5, R69 ;  /* 0x000000050e457c23 */ /* 0x000fe20008010045 */
[----:B------:R-:W-:Y:S01]  /*4330*/  ISETP.GE.AND P4, PT, R8, R159, PT ;  /* 0x0000009f0800720c */ /* 0x000fe20003f86270 */
[----:B------:R-:W-:Y:S01]  /*4340*/  FFMA.FTZ R71, R14, UR5, R71 ;  /* 0x000000050e477c23 */ /* 0x000fe20008010047 */
[----:B------:R-:W-:Y:S01]  /*4350*/  FSEL R77, R77, -INF , !P5 ;  /* 0xff8000004d4d7808 */ /* 0x000fe20006800000 */
[----:B------:R-:W-:Y:S01]  /*4360*/  VIADD R9, R100, 0x71 ;  /* 0x0000007164097836 */ /* 0x000fe20000000000 */
        /* <DEDUP_REMOVED lines=13> */
[C---:B------:R-:W-:Y:S01]  /*4440*/  ISETP.GE.AND P1, PT, R9.reuse, R158, PT ;  /* 0x0000009e0900720c */ /* 0x040fe20003f26270 */
[----:B------:R-:W-:Y:S01]  /*4450*/  VIADD R4, R100, 0x78 ;  /* 0x0000007864047836 */ /* 0x000fe20000000000 */
[----:B------:R-:W-:-:S02]  /*4460*/  ISETP.GE.AND P0, PT, R9, R157, PT ;  /* 0x0000009d0900720c */ /* 0x000fc40003f06270 */
        /* <DEDUP_REMOVED lines=17> */
[----:B------:R-:W-:Y:S01]  /*4580*/  FFMA.FTZ R73, R5, UR5, R108 ;  /* 0x0000000505497c23 */ /* 0x000fe2000801006c */
[----:B------:R-:W-:Y:S01]  /*4590*/  ISETP.GE.AND P0, PT, R100, R158, PT ;  /* 0x0000009e6400720c */ /* 0x000fe20003f06270 */
[----:B------:R-:W-:Y:S01]  /*45a0*/  FFMA.FTZ R62, R4, UR5, R62 ;  /* 0x00000005043e7c23 */ /* 0x000fe2000801003e */
[----:B------:R-:W-:Y:S01]  /*45b0*/  FSEL R118, R7, -INF , !P1 ;  /* 0xff80000007767808 */ /* 0x000fe20004800000 */
[----:B------:R-:W-:Y:S01]  /*45c0*/  FFMA.FTZ R110, R5, UR5, R110 ;  /* 0x00000005056e7c23 */ /* 0x000fe2000801006e */
[----:B------:R-:W-:Y:S01]  /*45d0*/  FSEL R125, R115, -INF , !P4 ;  /* 0xff800000737d7808 */ /* 0x000fe20006000000 */
[----:B------:R-:W-:Y:S01]  /*45e0*/  FFMA.FTZ R64, R5, UR5, R64 ;  /* 0x0000000505407c23 */ /* 0x000fe20008010040 */
[----:B------:R-:W-:Y:S01]  /*45f0*/  FSEL R73, R73, -INF , !P2 ;  /* 0xff80000049497808 */ /* 0x000fe20005000000 */
[----:B------:R-:W-:Y:S01]  /*4600*/  FFMA.FTZ R66, R5, UR5, R66 ;  /* 0x0000000505427c23 */ /* 0x000fe20008010042 */
[----:B------:R-:W-:Y:S01]  /*4610*/  ISETP.GE.AND P1, PT, R100, R159, PT ;  /* 0x0000009f6400720c */ /* 0x000fe20003f26270 */
[----:B------:R-:W-:Y:S01]  /*4620*/  FFMA.FTZ R58, R4, UR5, R60 ;  /* 0x00000005043a7c23 */ /* 0x000fe2000801003c */
[----:B------:R-:W-:Y:S01]  /*4630*/  ISETP.GE.AND P4, PT, R100, R157, PT ;  /* 0x0000009d6400720c */ /* 0x000fe20003f86270 */
[----:B------:R-:W-:Y:S01]  /*4640*/  FFMA.FTZ R72, R4, UR5, R152 ;  /* 0x0000000504487c23 */ /* 0x000fe20008010098 */
[C---:B------:R-:W-:Y:S01]  /*4650*/  ISETP.GE.AND P2, PT, R100.reuse, R156, PT ;  /* 0x0000009c6400720c */ /* 0x040fe20003f46270 */
[----:B------:R-:W-:Y:S01]  /*4660*/  VIADD R100, R100, 0x79 ;  /* 0x0000007964647836 */ /* 0x000fe20000000000 */
[----:B------:R-:W-:Y:S01]  /*4670*/  FSEL R80, R62, -INF , !P0 ;  /* 0xff8000003e507808 */ /* 0x000fe20004000000 */
[----:B------:R-:W-:Y:S01]  /*4680*/  FFMA.FTZ R14, R4, UR5, R154 ;  /* 0x00000005040e7c23 */ /* 0x000fe2000801009a */
[----:B------:R-:W-:-:S02]  /*4690*/  PLOP3.LUT P0, PT, PT, PT, UP0, 0x80, 0x0 ;  /* 0x000000000000781c */ /* 0x000fc40003f0f008 */
[----:B------:R-:W-:Y:S02]  /*46a0*/  I2FP.F32.S32 R5, R100 ;  /* 0x0000006400057245 */ /* 0x000fe40000201400 */
[----:B------:R-:W-:Y:S02]  /*46b0*/  FSEL R116, R110, -INF , !P6 ;  /* 0xff8000006e747808 */ /* 0x000fe40007000000 */
[----:B------:R-:W-:Y:S01]  /*46c0*/  FSEL R137, R64, -INF , !P5 ;  /* 0xff80000040897808 */ /* 0x000fe20006800000 */
[C---:B------:R-:W-:Y:S01]  /*46d0*/  FFMA.FTZ R81, R5.reuse, UR5, R109 ;  /* 0x0000000505517c23 */ /* 0x040fe2000801006d */
[----:B------:R-:W-:Y:S01]  /*46e0*/  FSEL R120, R66, -INF , !P3 ;  /* 0xff80000042787808 */ /* 0x000fe20005800000 */
[C---:B------:R-:W-:Y:S01]  /*46f0*/  FFMA.FTZ R110, R5.reuse, UR5, R111 ;  /* 0x00000005056e7c23 */ /* 0x040fe2000801006f */
[----:B------:R-:W-:Y:S01]  /*4700*/  FSEL R58, R58, -INF , !P1 ;  /* 0xff8000003a3a7808 */ /* 0x000fe20004800000 */
[C---:B------:R-:W-:Y:S01]  /*4710*/  FFMA.FTZ R65, R5.reuse, UR5, R65 ;  /* 0x0000000505417c23 */ /* 0x040fe20008010041 */
[----:B------:R-:W-:Y:S01]  /*4720*/  FFMA.FTZ R67, R5, UR5, R67 ;  /* 0x0000000505437c23 */ /* 0x000fe20008010043 */
[----:B------:R-:W-:-:S02]  /*4730*/  ISETP.GE.AND P6, PT, R100, R159, PT ;  /* 0x0000009f6400720c */ /* 0x000fc40003fc6270 */
[C---:B------:R-:W-:Y:S02]  /*4740*/  ISETP.GE.AND P5, PT, R100.reuse, R158, PT ;  /* 0x0000009e6400720c */ /* 0x040fe40003fa6270 */
[C---:B------:R-:W-:Y:S02]  /*4750*/  ISETP.GE.AND P3, PT, R100.reuse, R157, PT ;  /* 0x0000009d6400720c */ /* 0x040fe40003f66270 */
[----:B------:R-:W-:Y:S02]  /*4760*/  ISETP.GE.AND P1, PT, R100, R156, PT ;  /* 0x0000009c6400720c */ /* 0x000fe40003f26270 */
        /* <DEDUP_REMOVED lines=53> */
[----:B--2---:R-:W-:Y:S01]  /*4ac0*/  IMAD.U32 R4, RZ, RZ, UR10 ;  /* 0x0000000aff047e24 */ /* 0x004fe2000f8e00ff */
        /* <DEDUP_REMOVED lines=10> */
.L_x_150:
[----:B------:R-:W-:Y:S05]  /*4b70*/  BSYNC B0 ;  /* 0x0000000000007941 */ /* 0x000fea0003800000 */
.L_x_149:
[----:B------:R-:W0:Y:S02]  /*4b80*/  LDGDEPBAR ;  /* 0x00000000000079af */ /* 0x000e240000000000 */
.L_x_148:
[----:B--2---:R-:W-:Y:S01]  /*4b90*/  FMNMX.FTZ R5, R58, R61, !PT ;  /* 0x0000003d3a057209 */ /* 0x004fe20007810000 */
        /* <DEDUP_REMOVED lines=57> */
[----:B-1----:R-:W-:Y:S02]  /*4f30*/  FMNMX.FTZ R6, R14, R101, !PT ;  /* 0x000000650e067209 */ /* 0x002fe40007810000 */
[----:B------:R-:W-:Y:S02]  /*4f40*/  FMNMX.FTZ R5, R73, R5, !PT ;  /* 0x0000000549057209 */ /* 0x000fe40007810000 */
[----:B------:R-:W-:-:S02]  /*4f50*/  FMNMX.FTZ R132, R118, R132, !PT ;  /* 0x0000008476847209 */ /* 0x000fc40007810000 */
[----:B------:R-:W-:Y:S02]  /*4f60*/  FMNMX.FTZ R5, R81, R5, !PT ;  /* 0x0000000551057209 */ /* 0x000fe40007810000 */
[----:B------:R-:W-:Y:S02]  /*4f70*/  FMNMX.FTZ R6, R96, R6, !PT ;  /* 0x0000000660067209 */ /* 0x000fe40007810000 */
[----:B------:R-:W-:Y:S01]  /*4f80*/  FMNMX.FTZ R132, R116, R132, !PT ;  /* 0x0000008474847209 */ /* 0x000fe20007810000 */
[----:B------:R-:W1:Y:S01]  /*4f90*/  SHFL.BFLY PT, R4, R5, 0x2, 0x1f ;  /* 0x0c401f0005047f89 */ /* 0x000e6200000e0000 */
[----:B------:R-:W-:Y:S02]  /*4fa0*/  FMNMX.FTZ R6, R171, R6, !PT ;  /* 0x00000006ab067209 */ /* 0x000fe40007810000 */
[----:B------:R-:W-:Y:S02]  /*4fb0*/  FMNMX.FTZ R132, R110, R132, !PT ;  /* 0x000000846e847209 */ /* 0x000fe40007810000 */
[----:B------:R-:W-:-:S02]  /*4fc0*/  FMNMX.FTZ R6, R173, R6, !PT ;  /* 0x00000006ad067209 */ /* 0x000fc40007810000 */
[----:B------:R-:W-:Y:S01]  /*4fd0*/  LEA R237, R237, UR4, 0x1 ;  /* 0x00000004eded7c11 */ /* 0x000fe2000f8e08ff */
[----:B------:R-:W-:Y:S01]  /*4fe0*/  UMOV UR4, UR22 ;  /* 0x0000001600047c82 */ /* 0x000fe20008000000 */
[----:B------:R-:W-:Y:S02]  /*4ff0*/  FMNMX.FTZ R6, R172, R6, !PT ;  /* 0x00000006ac067209 */ /* 0x000fe40007810000 */
[----:B------:R-:W-:Y:S01]  /*5000*/  LEA R238, R0, R237, 0x1 ;  /* 0x000000ed00ee7211 */ /* 0x000fe200078e08ff */
[----:B------:R-:W-:Y:S01]  /*5010*/  LDSM.16.MT88.4 R188, [R237+0x4000] ;  /* 0x00400000edbc783b */ /* 0x000fe20000004200 */
[----:B------:R-:W-:-:S04]  /*5020*/  FMNMX.FTZ R6, R170, R6, !PT ;  /* 0x00000006aa067209 */ /* 0x000fc80007810000 */
[----:B------:R-:W-:-:S04]  /*5030*/  FMNMX.FTZ R6, R169, R6, !PT ;  /* 0x00000006a9067209 */ /* 0x000fc80007810000 */
[----:B------:R-:W-:Y:S02]  /*5040*/  FMNMX.FTZ R6, R167, R6, !PT ;  /* 0x00000006a7067209 */ /* 0x000fe40007810000 */
[----:B-1----:R-:W-:Y:S02]  /*5050*/  FMNMX.FTZ R4, R5, R4, !PT ;  /* 0x0000000405047209 */ /* 0x002fe40007810000 */
[----:B------:R-:W1:Y:S01]  /*5060*/  SHFL.BFLY PT, R5, R132, 0x2, 0x1f ;  /* 0x0c401f0084057f89 */ /* 0x000e6200000e0000 */
[----:B------:R-:W-:-:S03]  /*5070*/  FMNMX.FTZ R6, R166, R6, !PT ;  /* 0x00000006a6067209 */ /* 0x000fc60007810000 */
[----:B------:R-:W2:Y:S01]  /*5080*/  SHFL.BFLY PT, R133, R4, 0x1, 0x1f ;  /* 0x0c201f0004857f89 */ /* 0x000ea200000e0000 */
[----:B------:R-:W-:-:S04]  /*5090*/  FMNMX.FTZ R6, R165, R6, !PT ;  /* 0x00000006a5067209 */ /* 0x000fc80007810000 */
[----:B------:R-:W-:-:S04]  /*50a0*/  FMNMX.FTZ R6, R164, R6, !PT ;  /* 0x00000006a4067209 */ /* 0x000fc80007810000 */
[----:B------:R-:W-:-:S04]  /*50b0*/  FMNMX.FTZ R6, R140, R6, !PT ;  /* 0x000000068c067209 */ /* 0x000fc80007810000 */
[----:B------:R-:W-:-:S04]  /*50c0*/  FMNMX.FTZ R6, R135, R6, !PT ;  /* 0x0000000687067209 */ /* 0x000fc80007810000 */
[----:B------:R-:W-:Y:S02]  /*50d0*/  FMNMX.FTZ R6, R130, R6, !PT ;  /* 0x0000000682067209 */ /* 0x000fe40007810000 */
[----:B-1----:R-:W-:Y:S02]  /*50e0*/  FMNMX.FTZ R132, R132, R5, !PT ;  /* 0x0000000584847209 */ /* 0x002fe40007810000 */
[----:B------:R-:W-:Y:S02]  /*50f0*/  FMNMX.FTZ R6, R129, R6, !PT ;  /* 0x0000000681067209 */ /* 0x000fe40007810000 */
[----:B--2---:R-:W-:Y:S01]  /*5100*/  FMNMX.FTZ R133, R4, R133, !PT ;  /* 0x0000008504857209 */ /* 0x004fe20007810000 */
[----:B------:R-:W1:Y:S01]  /*5110*/  SHFL.BFLY PT, R5, R132, 0x1, 0x1f ;  /* 0x0c201f0084057f89 */ /* 0x000e6200000e0000 */
[----:B------:R-:W-:Y:S02]  /*5120*/  FMNMX.FTZ R6, R143, R6, !PT ;  /* 0x000000068f067209 */ /* 0x000fe40007810000 */
[C---:B------:R-:W-:Y:S01]  /*5130*/  FSETP.NEU.FTZ.AND P1, PT, R133.reuse, -INF , PT ;  /* 0xff8000008500780b */ /* 0x040fe20003f3d000 */
[----:B------:R-:W-:Y:S01]  /*5140*/  FMUL.FTZ R4, R133, UR24 ;  /* 0x0000001885047c20 */ /* 0x000fe20008410000 */
[----:B------:R-:W-:-:S04]  /*5150*/  FMNMX.FTZ R6, R145, R6, !PT ;  /* 0x0000000691067209 */ /* 0x000fc80007810000 */
[----:B------:R-:W-:Y:S02]  /*5160*/  FSEL R4, R4, RZ, P1 ;  /* 0x000000ff04047208 */ /* 0x000fe40000800000 */
[----:B------:R-:W-:-:S03]  /*5170*/  FMNMX.FTZ R6, R151, R6, !PT ;  /* 0x0000000697067209 */ /* 0x000fc60007810000 */
[--C-:B------:R-:W-:Y:S01]  /*5180*/  FFMA.FTZ R113, R58, UR24, -R4.reuse ;  /* 0x000000183a717c23 */ /* 0x100fe20008010804 */
        /* <DEDUP_REMOVED lines=30> */
[----:B------:R-:W-:Y:S01]  /*5370*/  FFMA.FTZ R49, R81, UR24, -R4 ;  /* 0x0000001851317c23 */ /* 0x000fe20008010804 */
[----:B------:R-:W-:Y:S01]  /*5380*/  FMNMX.FTZ R4, R72, R2, !PT ;  /* 0x0000000248047209 */ /* 0x000fe20007810000 */
[----:B------:R-:W-:Y:S01]  /*5390*/  MUFU.EX2 R113, R113 ;  /* 0x0000007100717308 */ /* 0x000fe20000000800 */
[----:B-1----:R-:W-:-:S02]  /*53a0*/  FMNMX.FTZ R132, R132, R5, !PT ;  /* 0x0000000584847209 */ /* 0x002fc40007810000 */
[----:B------:R-:W-:Y:S02]  /*53b0*/  FMNMX.FTZ R4, R3, R4, !PT ;  /* 0x0000000403047209 */ /* 0x000fe40007810000 */
[----:B------:R-:W-:Y:S01]  /*53c0*/  FMNMX.FTZ R6, R150, R6, !PT ;  /* 0x0000000696067209 */ /* 0x000fe20007810000 */
[----:B------:R-:W-:Y:S01]  /*53d0*/  FMUL.FTZ R111, R132, UR24 ;  /* 0x00000018846f7c20 */ /* 0x000fe20008410000 */
[----:B------:R-:W-:Y:S01]  /*53e0*/  FMNMX.FTZ R4, R88, R4, !PT ;  /* 0x0000000458047209 */ /* 0x000fe20007810000 */
[----:B------:R-:W1:Y:S01]  /*53f0*/  MUFU.EX2 R112, R112 ;  /* 0x0000007000707308 */ /* 0x000e620000000800 */
[----:B------:R-:W-:Y:S02]  /*5400*/  FMNMX.FTZ R6, R148, R6, !PT ;  /* 0x0000000694067209 */ /* 0x000fe40007810000 */
[----:B------:R-:W-:Y:S02]  /*5410*/  FMNMX.FTZ R4, R102, R4, !PT ;  /* 0x0000000466047209 */ /* 0x000fe40007810000 */
[----:B------:R-:W-:-:S02]  /*5420*/  FMNMX.FTZ R6, R146, R6, !PT ;  /* 0x0000000692067209 */ /* 0x000fc40007810000 */
[----:B------:R-:W-:Y:S01]  /*5430*/  FMNMX.FTZ R4, R174, R4, !PT ;  /* 0x00000004ae047209 */ /* 0x000fe20007810000 */
[----:B------:R-:W-:Y:S01]  /*5440*/  MUFU.EX2 R108, R108 ;  /* 0x0000006c006c7308 */ /* 0x000fe20000000800 */
[----:B------:R-:W-:Y:S02]  /*5450*/  FMNMX.FTZ R6, R144, R6, !PT ;  /* 0x0000000690067209 */ /* 0x000fe40007810000 */
[----:B------:R-:W-:Y:S02]  /*5460*/  FMNMX.FTZ R4, R175, R4, !PT ;  /* 0x00000004af047209 */ /* 0x000fe40007810000 */
[----:B------:R-:W-:Y:S02]  /*5470*/  FMNMX.FTZ R6, R141, R6, !PT ;  /* 0x000000068d067209 */ /* 0x000fe40007810000 */
[----:B------:R-:W-:Y:S01]  /*5480*/  FMNMX.FTZ R4, R180, R4, !PT ;  /* 0x00000004b4047209 */ /* 0x000fe20007810000 */
[----:B------:R-:W2:Y:S01]  /*5490*/  MUFU.EX2 R100, R100 ;  /* 0x0000006400647308 */ /* 0x000ea20000000800 */
[----:B------:R-:W-:-:S02]  /*54a0*/  FMNMX.FTZ R6, R136, R6, !PT ;  /* 0x0000000688067209 */ /* 0x000fc40007810000 */
[----:B------:R-:W-:Y:S02]  /*54b0*/  FMNMX.FTZ R4, R181, R4, !PT ;  /* 0x00000004b5047209 */ /* 0x000fe40007810000 */
[----:B------:R-:W-:Y:S02]  /*54c0*/  FMNMX.FTZ R6, R134, R6, !PT ;  /* 0x0000000686067209 */ /* 0x000fe40007810000 */
[----:B------:R-:W-:Y:S01]  /*54d0*/  FMNMX.FTZ R4, R182, R4, !PT ;  /* 0x00000004b6047209 */ /* 0x000fe20007810000 */
[----:B------:R-:W-:Y:S01]  /*54e0*/  MUFU.EX2 R91, R91 ;  /* 0x0000005b005b7308 */ /* 0x000fe20000000800 */
        /* <DEDUP_REMOVED lines=9> */
[----:B------:R-:W-:Y:S01]  /*5580*/  MUFU.EX2 R86, R86 ;  /* 0x0000005600567308 */ /* 0x000fe20000000800 */
[----:B------:R-:W-:-:S02]  /*5590*/  FMNMX.FTZ R7, R120, R7, !PT ;  /* 0x0000000778077209 */ /* 0x000fc40007810000 */
[----:B------:R-:W-:Y:S02]  /*55a0*/  FMNMX.FTZ R4, R92, R4, !PT ;  /* 0x000000045c047209 */ /* 0x000fe40007810000 */
[----:B------:R-:W-:Y:S02]  /*55b0*/  FMNMX.FTZ R7, R122, R7, !PT ;  /* 0x000000077a077209 */ /* 0x000fe40007810000 */
[----:B------:R-:W-:Y:S01]  /*55c0*/  FMNMX.FTZ R4, R94, R4, !PT ;  /* 0x000000045e047209 */ /* 0x000fe20007810000 */
[----:B------:R-:W-:Y:S01]  /*55d0*/  MUFU.EX2 R79, R79 ;  /* 0x0000004f004f7308 */ /* 0x000fe20000000800 */
[----:B------:R-:W-:Y:S02]  /*55e0*/  FSETP.NEU.FTZ.AND P1, PT, R132, -INF , PT ;  /* 0xff8000008400780b */ /* 0x000fe40003f3d000 */
[----:B------:R-:W-:Y:S02]  /*55f0*/  FMNMX.FTZ R4, R93, R4, !PT ;  /* 0x000000045d047209 */ /* 0x000fe40007810000 */
[----:B------:R-:W-:-:S02]  /*5600*/  FSEL R111, R111, RZ, P1 ;  /* 0x000000ff6f6f7208 */ /* 0x000fc40000800000 */
[----:B------:R-:W-:Y:S01]  /*5610*/  FMNMX.FTZ R4, R24, R4, !PT ;  /* 0x0000000418047209 */ /* 0x000fe20007810000 */
[----:B------:R-:W-:Y:S01]  /*5620*/  MUFU.EX2 R74, R74 ;  /* 0x0000004a004a7308 */ /* 0x000fe20000000800 */
[----:B-1----:R-:W-:Y:S01]  /*5630*/  F2FP.F16.F32.PACK_AB R196, R112, R113 ;  /* 0x0000007170c4723e */ /* 0x002fe200000000ff */
[--C-:B------:R-:W-:Y:S01]  /*5640*/  FFMA.FTZ R78, R103, UR24, -R111.reuse ;  /* 0x00000018674e7c23 */ /* 0x100fe2000801086f */
[----:B------:R-:W-:Y:S01]  /*5650*/  FMNMX.FTZ R4, R168, R4, !PT ;  /* 0x00000004a8047209 */ /* 0x000fe20007810000 */
[--C-:B------:R-:W-:Y:S01]  /*5660*/  FFMA.FTZ R31, R11, UR24, -R111.reuse ;  /* 0x000000180b1f7c23 */ /* 0x100fe2000801086f */
[--C-:B------:R-:W-:Y:S01]  /*5670*/  FFMA.FTZ R30, R10, UR24, -R111.reuse ;  /* 0x000000180a1e7c23 */ /* 0x100fe2000801086f */
[--C-:B------:R-:W-:Y:S01]  /*5680*/  FFMA.FTZ R99, R89, UR24, -R111.reuse ;  /* 0x0000001859637c23 */ /* 0x100fe2000801086f */
[----:B------:R-:W-:Y:S01]  /*5690*/  FMNMX.FTZ R4, R126, R4, !PT ;  /* 0x000000047e047209 */ /* 0x000fe20007810000 */
[----:B------:R-:W1:Y:S01]  /*56a0*/  LDSM.16.MT88.4 R8, [R238+0x4000] ;  /* 0x00400000ee08783b */ /* 0x000e620000004200 */
[--C-:B------:R-:W-:Y:S01]  /*56b0*/  FFMA.FTZ R89, R97, UR24, -R111.reuse ;  /* 0x0000001861597c23 */ /* 0x100fe2000801086f */
[--C-:B------:R-:W-:Y:S01]  /*56c0*/  FFMA.FTZ R105, R85, UR24, -R111.reuse ;  /* 0x0000001855697c23 */ /* 0x100fe2000801086f */
[----:B------:R-:W-:Y:S01]  /*56d0*/  FMNMX.FTZ R4, R124, R4, !PT ;  /* 0x000000047c047209 */ /* 0x000fe20007810000 */
[--C-:B------:R-:W-:Y:S01]  /*56e0*/  FFMA.FTZ R85, R98, UR24, -R111.reuse ;  /* 0x0000001862557c23 */ /* 0x100fe2000801086f */
[--C-:B------:R-:W-:Y:S01]  /*56f0*/  FFMA.FTZ R107, R80, UR24, -R111.reuse ;  /* 0x00000018506b7c23 */ /* 0x100fe2000801086f */
[--C-:B------:R-:W-:Y:S01]  /*5700*/  FFMA.FTZ R106, R84, UR24, -R111.reuse ;  /* 0x00000018546a7c23 */ /* 0x100fe2000801086f */
[----:B------:R-:W-:Y:S01]  /*5710*/  FMNMX.FTZ R4, R163, R4, !PT ;  /* 0x00000004a3047209 */ /* 0x000fe20007810000 */
[--C-:B------:R-:W-:Y:S01]  /*5720*/  FFMA.FTZ R84, R48, UR24, -R111.reuse ;  /* 0x0000001830547c23 */ /* 0x100fe2000801086f */
[----:B------:R-:W-:Y:S01]  /*5730*/  MUFU.EX2 R105, R105 ;  /* 0x0000006900697308 */ /* 0x000fe20000000800 */
        /* <DEDUP_REMOVED lines=15> */
[----:B------:R-:W3:Y:S01]  /*5830*/  MUFU.EX2 R106, R106 ;  /* 0x0000006a006a7308 */ /* 0x000ee20000000800 */
[--C-:B------:R-:W-:Y:S01]  /*5840*/  FFMA.FTZ R33, R12, UR24, -R111.reuse ;  /* 0x000000180c217c23 */ /* 0x100fe2000801086f */
[----:B------:R-:W-:Y:S01]  /*5850*/  FMNMX.FTZ R4, R155, R4, !PT ;  /* 0x000000049b047209 */ /* 0x000fe20007810000 */
[--C-:B------:R-:W-:Y:S01]  /*5860*/  FFMA.FTZ R32, R13, UR24, -R111.reuse ;  /* 0x000000180d207c23 */ /* 0x100fe2000801086f */
[--C-:B------:R-:W-:Y:S01]  /*5870*/  FFMA.FTZ R29, R15, UR24, -R111.reuse ;  /* 0x000000180f1d7c23 */ /* 0x100fe2000801086f */
[----:B------:R-:W-:Y:S01]  /*5880*/  LDSM.16.MT88.4 R20, [R238+0x4400] ;  /* 0x00440000ee14783b */ /* 0x000fe20000004200 */
[----:B------:R-:W-:Y:S01]  /*5890*/  FMNMX.FTZ R4, R147, R4, !PT ;  /* 0x0000000493047209 */ /* 0x000fe20007810000 */
[--C-:B------:R-:W-:Y:S01]  /*58a0*/  FFMA.FTZ R39, R25, UR24, -R111.reuse ;  /* 0x0000001819277c23 */ /* 0x100fe2000801086f */
[----:B------:R-:W4:Y:S01]  /*58b0*/  MUFU.EX2 R99, R99 ;  /* 0x0000006300637308 */ /* 0x000f220000000800 */
[----:B--2---:R-:W-:Y:S01]  /*58c0*/  F2FP.F16.F32.PACK_AB R198, R100, R108 ;  /* 0x0000006c64c6723e */ /* 0x004fe200000000ff */
[--C-:B------:R-:W-:Y:S01]  /*58d0*/  FFMA.FTZ R38, R26, UR24, -R111.reuse ;  /* 0x000000181a267c23 */ /* 0x100fe2000801086f */
[----:B------:R-:W-:Y:S01]  /*58e0*/  FMNMX.FTZ R4, R153, R4, !PT ;  /* 0x0000000499047209 */ /* 0x000fe20007810000 */
[--C-:B------:R-:W-:Y:S01]  /*58f0*/  FFMA.FTZ R46, R41, UR24, -R111.reuse ;  /* 0x00000018292e7c23 */ /* 0x100fe2000801086f */
[--C-:B------:R-:W-:Y:S01]  /*5900*/  FFMA.FTZ R35, R16, UR24, -R111.reuse ;  /* 0x0000001810237c23 */ /* 0x100fe2000801086f */
[--C-:B------:R-:W-:Y:S01]  /*5910*/  FFMA.FTZ R34, R17, UR24, -R111.reuse ;  /* 0x0000001811227c23 */ /* 0x100fe2000801086f */
[----:B------:R-:W-:Y:S01]  /*5920*/  FMNMX.FTZ R4, R149, R4, !PT ;  /* 0x0000000495047209 */ /* 0x000fe20007810000 */
[----:B------:R-:W2:Y:S01]  /*5930*/  MUFU.EX2 R89, R89 ;  /* 0x0000005900597308 */ /* 0x000ea20000000800 */
[----:B---3--:R-:W-:Y:S01]  /*5940*/  F2FP.F16.F32.PACK_AB R197, R106, R107 ;  /* 0x0000006b6ac5723e */ /* 0x008fe200000000ff */
[--C-:B------:R-:W-:Y:S01]  /*5950*/  FFMA.FTZ R41, R28, UR24, -R111.reuse ;  /* 0x000000181c297c23 */ /* 0x100fe2000801086f */
[----:B------:R-:W-:Y:S01]  /*5960*/  FMNMX.FTZ R4, R137, R4, !PT ;  /* 0x0000000489047209 */ /* 0x000fe20007810000 */
[----:B------:R-:W-:Y:S01]  /*5970*/  FADD.FTZ R112, R113, R112 ;  /* 0x0000007071707221 */ /* 0x000fe20000010000 */
[----:B------:R-:W-:Y:S01]  /*5980*/  FADD.FTZ R106, R107, R106 ;  /* 0x0000006a6b6a7221 */ /* 0x000fe20000010000 */
[--C-:B------:R-:W-:Y:S01]  /*5990*/  FFMA.FTZ R118, R118, UR24, -R111.reuse ;  /* 0x0000001876767c23 */ /* 0x100fe2000801086f */
[----:B------:R-:W-:Y:S01]  /*59a0*/  FMNMX.FTZ R4, R138, R4, !PT ;  /* 0x000000048a047209 */ /* 0x000fe20007810000 */
[----:B------:R-:W3:Y:S01]  /*59b0*/  MUFU.EX2 R85, R85 ;  /* 0x0000005500557308 */ /* 0x000ee20000000800 */
[----:B----4-:R-:W-:Y:S01]  /*59c0*/  F2FP.F16.F32.PACK_AB R199, R99, R105 ;  /* 0x0000006963c7723e */ /* 0x010fe200000000ff */
[----:B------:R-:W-:Y:S01]  /*59d0*/  FADD.FTZ R112, R108, R112 ;  /* 0x000000706c707221 */ /* 0x000fe20000010000 */
[----:B------:R-:W-:Y:S01]  /*59e0*/  FADD.FTZ R106, R105, R106 ;  /* 0x0000006a696a7221 */ /* 0x000fe20000010000 */
[----:B------:R-:W4:Y:S01]  /*59f0*/  SHFL.BFLY PT, R5, R4, 0x2, 0x1f ;  /* 0x0c401f0004057f89 */ /* 0x000f2200000e0000 */
[----:B------:R-:W-:Y:S01]  /*5a00*/  FFMA.FTZ R116, R116, UR24, -R111 ;  /* 0x0000001874747c23 */ /* 0x000fe2000801086f */
[----:B------:R-:W-:Y:S01]  /*5a10*/  FADD.FTZ R100, R100, R112 ;  /* 0x0000007064647221 */ /* 0x000fe20000010000 */
[----:B------:R-:W-:Y:S01]  /*5a20*/  FADD.FTZ R99, R99, R106 ;  /* 0x0000006a63637221 */ /* 0x000fe20000010000 */
[----:B------:R-:W-:Y:S01]  /*5a30*/  HMMA.16816.F32 R192, R196, R188, RZ ;  /* 0x000000bcc4c0723c */ /* 0x000fe200000018ff */
[----:B------:R-:W5:Y:S01]  /*5a40*/  MUFU.EX2 R84, R84 ;  /* 0x0000005400547308 */ /* 0x000f620000000800 */
[----:B------:R-:W-:Y:S01]  /*5a50*/  FADD.FTZ R100, R91, R100 ;  /* 0x000000645b647221 */ /* 0x000fe20000010000 */
[----:B--2---:R-:W-:-:S03]  /*5a60*/  FADD.FTZ R99, R89, R99 ;  /* 0x0000006359637221 */ /* 0x004fc60000010000 */
[----:B-1----:R-:W-:Y:S01]  /*5a70*/  HMMA.16816.F32 R200, R196, R8, RZ ;  /* 0x00000008c4c8723c */ /* 0x002fe200000018ff */
[----:B------:R-:W-:Y:S02]  /*5a80*/  FADD.FTZ R100, R90, R100 ;  /* 0x000000645a647221 */ /* 0x000fe40000010000 */
[----:B------:R-:W1:Y:S01]  /*5a90*/  MUFU.EX2 R78, R78 ;  /* 0x0000004e004e7308 */ /* 0x000e620000000800 */
[----:B---3--:R-:W-:Y:S01]  /*5aa0*/  FADD.FTZ R99, R85, R99 ;  /* 0x0000006355637221 */ /* 0x008fe20000010000 */
[----:B------:R-:W-:-:S04]  /*5ab0*/  FADD.FTZ R100, R86, R100 ;  /* 0x0000006456647221 */ /* 0x000fc80000010000 */
[----:B------:R-:W-:Y:S02]  /*5ac0*/  FADD.FTZ R100, R79, R100 ;  /* 0x000000644f647221 */ /* 0x000fe40000010000 */
[----:B------:R-:W2:Y:S01]  /*5ad0*/  MUFU.EX2 R71, R71 ;  /* 0x0000004700477308 */ /* 0x000ea20000000800 */
[----:B-----5:R-:W-:Y:S01]  /*5ae0*/  FADD.FTZ R99, R84, R99 ;  /* 0x0000006354637221 */ /* 0x020fe20000010000 */
[----:B------:R-:W-:Y:S01]  /*5af0*/  FADD.FTZ R100, R74, R100 ;  /* 0x000000644a647221 */ /* 0x000fe20000010000 */
[----:B----4-:R-:W-:-:S05]  /*5b00*/  FMNMX.FTZ R5, R4, R5, !PT ;  /* 0x0000000504057209 */ /* 0x010fca0007810000 */
[----:B------:R-:W3:Y:S01]  /*5b10*/  SHFL.BFLY PT, R4, R5, 0x1, 0x1f ;  /* 0x0c201f0005047f89 */ /* 0x000ee200000e0000 */
[----:B------:R-:W4:Y:S01]  /*5b20*/  MUFU.EX2 R70, R70 ;  /* 0x0000004600467308 */ /* 0x000f220000000800 */
[----:B-1----:R-:W-:-:S07]  /*5b30*/  FADD.FTZ R99, R78, R99 ;  /* 0x000000634e637221 */ /* 0x002fce0000010000 */
[----:B------:R-:W1:Y:S01]  /*5b40*/  MUFU.EX2 R69, R69 ;  /* 0x0000004500457308 */ /* 0x000e620000000800 */
[----:B--2---:R-:W-:-:S07]  /*5b50*/  FADD.FTZ R100, R71, R100 ;  /* 0x0000006447647221 */ /* 0x004fce0000010000 */
[----:B------:R-:W2:Y:S01]  /*5b60*/  MUFU.EX2 R73, R73 ;  /* 0x0000004900497308 */ /* 0x000ea20000000800 */
[----:B----4-:R-:W-:Y:S01]  /*5b70*/  FADD.FTZ R100, R70, R100 ;  /* 0x0000006446647221 */ /* 0x010fe20000010000 */
[----:B---3--:R-:W-:-:S06]  /*5b80*/  FMNMX.FTZ R5, R5, R4, !PT ;  /* 0x0000000405057209 */ /* 0x008fcc0007810000 */
[----:B------:R-:W3:Y:S01]  /*5b90*/  MUFU.EX2 R48, R48 ;  /* 0x0000003000307308 */ /* 0x000ee20000000800 */
[----:B------:R-:W4:Y:S01]  /*5ba0*/  SHFL.BFLY PT, R4, R7, 0x2, 0x1f ;  /* 0x0c401f0007047f89 */ /* 0x000f2200000e0000 */
[----:B-1----:R-:W-:Y:S01]  /*5bb0*/  FADD.FTZ R100, R69, R100 ;  /* 0x0000006445647221 */ /* 0x002fe20000010000 */
[C---:B------:R-:W-:Y:S01]  /*5bc0*/  FSETP.NEU.FTZ.AND P1, PT, R5.reuse, -INF , PT ;  /* 0xff8000000500780b */ /* 0x040fe20003f3d000 */
[----:B------:R-:W-:-:S04]  /*5bd0*/  FMUL.FTZ R139, R5, UR24 ;  /* 0x00000018058b7c20 */ /* 0x000fc80008410000 */
[----:B------:R-:W-:Y:S01]  /*5be0*/  MUFU.EX2 R47, R47 ;  /* 0x0000002f002f7308 */ /* 0x000fe20000000800 */
[----:B------:R-:W-:Y:S01]  /*5bf0*/  FSEL R139, R139, RZ, P1 ;  /* 0x000000ff8b8b7208 */ /* 0x000fe20000800000 */
[----:B--2---:R-:W-:-:S04]  /*5c00*/  FADD.FTZ R99, R73, R99 ;  /* 0x0000006349637221 */ /* 0x004fc80000010000 */
[--C-:B------:R-:W-:Y:S01]  /*5c10*/  FFMA.FTZ R103, R2, UR24, -R139.reuse ;  /* 0x0000001802677c23 */ /* 0x100fe2000801088b */
[--C-:B------:R-:W-:Y:S01]  /*5c20*/  FFMA.FTZ R97, R88, UR24, -R139.reuse ;  /* 0x0000001858617c23 */ /* 0x100fe2000801088b */
[--C-:B------:R-:W-:Y:S01]  /*5c30*/  FFMA.FTZ R88, R102, UR24, -R139.reuse ;  /* 0x0000001866587c23 */ /* 0x100fe2000801088b */
[--C-:B------:R-:W-:Y:S01]  /*5c40*/  FFMA.FTZ R104, R72, UR24, -R139.reuse ;  /* 0x0000001848687c23 */ /* 0x100fe2000801088b */
[--C-:B------:R-:W-:Y:S01]  /*5c50*/  FFMA.FTZ R98, R3, UR24, -R139.reuse ;  /* 0x0000001803627c23 */ /* 0x100fe2000801088b */
[--C-:B------:R-:W-:Y:S01]  /*5c60*/  FFMA.FTZ R0, R92, UR24, -R139.reuse ;  /* 0x000000185c007c23 */ /* 0x100fe2000801088b */
[----:B------:R-:W-:Y:S01]  /*5c70*/  MUFU.EX2 R103, R103 ;  /* 0x0000006700677308 */ /* 0x000fe20000000800 */
[--C-:B------:R-:W-:Y:S01]  /*5c80*/  FFMA.FTZ R83, R174, UR24, -R139.reuse ;  /* 0x00000018ae537c23 */ /* 0x100fe2000801088b */
[--C-:B------:R-:W-:Y:S01]  /*5c90*/  FFMA.FTZ R77, R175, UR24, -R139.reuse ;  /* 0x00000018af4d7c23 */ /* 0x100fe2000801088b */
[--C-:B------:R-:W-:Y:S01]  /*5ca0*/  FFMA.FTZ R76, R180, UR24, -R139.reuse ;  /* 0x00000018b44c7c23 */ /* 0x100fe2000801088b */
[--C-:B------:R-:W-:Y:S01]  /*5cb0*/  FFMA.FTZ R82, R93, UR24, -R139.reuse ;  /* 0x000000185d527c23 */ /* 0x100fe2000801088b */
[----:B----4-:R-:W-:Y:S01]  /*5cc0*/  FMNMX.FTZ R7, R7, R4, !PT ;  /* 0x0000000407077209 */ /* 0x010fe20007810000 */
[--C-:B------:R-:W-:Y:S01]  /*5cd0*/  FFMA.FTZ R93, R24, UR24, -R139.reuse ;  /* 0x00000018185d7c23 */ /* 0x100fe2000801088b */
[--C-:B------:R-:W-:Y:S01]  /*5ce0*/  FFMA.FTZ R75, R94, UR24, -R139.reuse ;  /* 0x000000185e4b7c23 */ /* 0x100fe2000801088b */
[----:B------:R-:W1:Y:S01]  /*5cf0*/  MUFU.EX2 R104, R104 ;  /* 0x0000006800687308 */ /* 0x000e620000000800 */
[----:B------:R-:W-:Y:S01]  /*5d00*/  LDSM.16.MT88.4 R24, [R238+0x4800] ;  /* 0x00480000ee18783b */ /* 0x000fe20000004200 */
[--C-:B------:R-:W-:Y:S01]  /*5d10*/  FFMA.FTZ R72, R181, UR24, -R139.reuse ;  /* 0x00000018b5487c23 */ /* 0x100fe2000801088b */
[--C-:B------:R-:W-:Y:S01]  /*5d20*/  FFMA.FTZ R28, R182, UR24, -R139.reuse ;  /* 0x00000018b61c7c23 */ /* 0x100fe2000801088b */
[--C-:B------:R-:W-:Y:S01]  /*5d30*/  FFMA.FTZ R6, R183, UR24, -R139.reuse ;  /* 0x00000018b7067c23 */ /* 0x100fe2000801088b */
[----:B------:R-:W2:Y:S01]  /*5d40*/  SHFL.BFLY PT, R2, R7, 0x1, 0x1f ;  /* 0x0c201f0007027f89 */ /* 0x000ea200000e0000 */
[--C-:B------:R-:W-:Y:S01]  /*5d50*/  FFMA.FTZ R4, R185, UR24, -R139.reuse ;  /* 0x00000018b9047c23 */ /* 0x100fe2000801088b */
[--C-:B------:R-:W-:Y:S01]  /*5d60*/  FFMA.FTZ R119, R126, UR24, -R139.reuse ;  /* 0x000000187e777c23 */ /* 0x100fe2000801088b */
[----:B------:R-:W4:Y:S01]  /*5d70*/  MUFU.EX2 R98, R98 ;  /* 0x0000006200627308 */ /* 0x000f220000000800 */
[--C-:B------:R-:W-:Y:S01]  /*5d80*/  FFMA.FTZ R121, R124, UR24, -R139.reuse ;  /* 0x000000187c797c23 */ /* 0x100fe2000801088b */
[--C-:B------:R-:W-:Y:S01]  /*5d90*/  FFMA.FTZ R3, R186, UR24, -R139.reuse ;  /* 0x00000018ba037c23 */ /* 0x100fe2000801088b */
[--C-:B------:R-:W-:Y:S01]  /*5da0*/  FFMA.FTZ R117, R168, UR24, -R139.reuse ;  /* 0x00000018a8757c23 */ /* 0x100fe2000801088b */
[----:B------:R-:W-:Y:S01]  /*5db0*/  FFMA.FTZ R142, R142, UR24, -R139 ;  /* 0x000000188e8e7c23 */ /* 0x000fe2000801088b */
[----:B---3--:R-:W-:Y:S01]  /*5dc0*/  FADD.FTZ R99, R48, R99 ;  /* 0x0000006330637221 */ /* 0x008fe20000010000 */
[--C-:B------:R-:W-:Y:S01]  /*5dd0*/  FFMA.FTZ R152, R161, UR24, -R139.reuse ;  /* 0x00000018a1987c23 */ /* 0x100fe2000801088b */
[----:B------:R-:W-:Y:S01]  /*5de0*/  FFMA.FTZ R154, R160, UR24, -R139 ;  /* 0x00000018a09a7c23 */ /* 0x000fe2000801088b */
[----:B------:R-:W3:Y:S01]  /*5df0*/  MUFU.EX2 R97, R97 ;  /* 0x0000006100617308 */ /* 0x000ee20000000800 */
[----:B-1----:R-:W-:Y:S01]  /*5e00*/  F2FP.F16.F32.PACK_AB R204, R103, R104 ;  /* 0x0000006867cc723e */ /* 0x002fe200000000ff */
[----:B------:R-:W-:Y:S01]  /*5e10*/  FADD.FTZ R103, R104, R103 ;  /* 0x0000006768677221 */ /* 0x000fe20000010000 */
[----:B------:R-:W-:Y:S01]  /*5e20*/  FADD.FTZ R99, R47, R99 ;  /* 0x000000632f637221 */ /* 0x000fe20000010000 */
[--C-:B------:R-:W-:Y:S01]  /*5e30*/  FFMA.FTZ R155, R155, UR24, -R139.reuse ;  /* 0x000000189b9b7c23 */ /* 0x100fe2000801088b */
[--C-:B------:R-:W-:Y:S01]  /*5e40*/  FFMA.FTZ R147, R147, UR24, -R139.reuse ;  /* 0x0000001893937c23 */ /* 0x100fe2000801088b */
[--C-:B------:R-:W-:Y:S01]  /*5e50*/  FFMA.FTZ R153, R153, UR24, -R139.reuse ;  /* 0x0000001899997c23 */ /* 0x100fe2000801088b */
[----:B------:R-:W-:Y:S01]  /*5e60*/  FFMA.FTZ R149, R149, UR24, -R139 ;  /* 0x0000001895957c23 */ /* 0x000fe2000801088b */
[----:B------:R-:W1:Y:S01]  /*5e70*/  MUFU.EX2 R88, R88 ;  /* 0x0000005800587308 */ /* 0x000e620000000800 */
[----:B----4-:R-:W-:Y:S01]  /*5e80*/  FADD.FTZ R103, R98, R103 ;  /* 0x0000006762677221 */ /* 0x010fe20000010000 */
[--C-:B------:R-:W-:Y:S01]  /*5e90*/  FFMA.FTZ R137, R137, UR24, -R139.reuse ;  /* 0x0000001889897c23 */ /* 0x100fe2000801088b */
[----:B------:R-:W-:Y:S01]  /*5ea0*/  FFMA.FTZ R182, R138, UR24, -R139 ;  /* 0x000000188ab67c23 */ /* 0x000fe2000801088b */
[----:B------:R-:W-:Y:S01]  /*5eb0*/  FFMA.FTZ R181, R110, UR24, -R111 ;  /* 0x000000186eb57c23 */ /* 0x000fe2000801086f */
[----:B--2---:R-:W-:Y:S01]  /*5ec0*/  FMNMX.FTZ R7, R7, R2, !PT ;  /* 0x0000000207077209 */ /* 0x004fe20007810000 */
[----:B------:R-:W-:-:S02]  /*5ed0*/  FFMA.FTZ R2, R187, UR24, -R139 ;  /* 0x00000018bb027c23 */ /* 0x000fc4000801088b */
[----:B------:R-:W2:Y:S01]  /*5ee0*/  MUFU.EX2 R83, R83 ;  /* 0x0000005300537308 */ /* 0x000ea20000000800 */
[C---:B------:R-:W-:Y:S01]  /*5ef0*/  FSETP.NEU.FTZ.AND P1, PT, R7.reuse, -INF , PT ;  /* 0xff8000000700780b */ /* 0x040fe20003f3d000 */
[----:B------:R-:W-:Y:S01]  /*5f00*/  FMUL.FTZ R123, R7, UR24 ;  /* 0x00000018077b7c20 */ /* 0x000fe20008410000 */
[C---:B---3--:R-:W-:Y:S01]  /*5f10*/  F2FP.F16.F32.PACK_AB R206, R97.reuse, R98 ;  /* 0x0000006261ce723e */ /* 0x048fe200000000ff */
[----:B------:R-:W-:-:S03]  /*5f20*/  FADD.FTZ R97, R97, R103 ;  /* 0x0000006761617221 */ /* 0x000fc60000010000 */
[----:B------:R-:W-:Y:S01]  /*5f30*/  FSEL R123, R123, RZ, P1 ;  /* 0x000000ff7b7b7208 */ /* 0x000fe20000800000 */
[----:B------:R-:W3:Y:S01]  /*5f40*/  MUFU.EX2 R77, R77 ;  /* 0x0000004d004d7308 */ /* 0x000ee20000000800 */
[----:B-1----:R-:W-:-:S03]  /*5f50*/  FADD.FTZ R97, R88, R97 ;  /* 0x0000006158617221 */ /* 0x002fc60000010000 */
[--C-:B------:R-:W-:Y:S01]  /*5f60*/  FFMA.FTZ R109, R101, UR24, -R123.reuse ;  /* 0x00000018656d7c23 */ /* 0x100fe2000801087b */
[--C-:B------:R-:W-:Y:S01]  /*5f70*/  FFMA.FTZ R101, R96, UR24, -R123.reuse ;  /* 0x0000001860657c23 */ /* 0x100fe2000801087b */
[--C-:B------:R-:W-:Y:S01]  /*5f80*/  FFMA.FTZ R102, R14, UR24, -R123.reuse ;  /* 0x000000180e667c23 */ /* 0x100fe2000801087b */
[--C-:B------:R-:W-:Y:S01]  /*5f90*/  FFMA.FTZ R96, R171, UR24, -R123.reuse ;  /* 0x00000018ab607c23 */ /* 0x100fe2000801087b */
[----:B------:R-:W1:Y:S01]  /*5fa0*/  LDSM.16.MT88.4 R12, [R237+0x4400] ;  /* 0x00440000ed0c783b */ /* 0x000e620000004200 */
[--C-:B------:R-:W-:Y:S01]  /*5fb0*/  FFMA.FTZ R92, R173, UR24, -R123.reuse ;  /* 0x00000018ad5c7c23 */ /* 0x100fe2000801087b */
[----:B------:R-:W-:Y:S01]  /*5fc0*/  MUFU.EX2 R109, R109 ;  /* 0x0000006d006d7308 */ /* 0x000fe20000000800 */
[--C-:B------:R-:W-:Y:S01]  /*5fd0*/  FFMA.FTZ R87, R172, UR24, -R123.reuse ;  /* 0x00000018ac577c23 */ /* 0x100fe2000801087b */
[--C-:B------:R-:W-:Y:S01]  /*5fe0*/  FFMA.FTZ R81, R170, UR24, -R123.reuse ;  /* 0x00000018aa517c23 */ /* 0x100fe2000801087b */
[--C-:B------:R-:W-:Y:S01]  /*5ff0*/  FFMA.FTZ R80, R169, UR24, -R123.reuse ;  /* 0x00000018a9507c23 */ /* 0x100fe2000801087b */
[----:B--2---:R-:W-:Y:S01]  /*6000*/  F2FP.F16.F32.PACK_AB R16, R83, R88 ;  /* 0x000000585310723e */ /* 0x004fe200000000ff */
[--C-:B------:R-:W-:Y:S01]  /*6010*/  FFMA.FTZ R95, R167, UR24, -R123.reuse ;  /* 0x00000018a75f7c23 */ /* 0x100fe2000801087b */
[--C-:B------:R-:W-:Y:S01]  /*6020*/  FFMA.FTZ R94, R166, UR24, -R123.reuse ;  /* 0x00000018a65e7c23 */ /* 0x100fe2000801087b */
[--C-:B------:R-:W-:Y:S01]  /*6030*/  FFMA.FTZ R115, R165, UR24, -R123.reuse ;  /* 0x00000018a5737c23 */ /* 0x100fe2000801087b */
[----:B------:R-:W2:Y:S01]  /*6040*/  MUFU.EX2 R102, R102 ;  /* 0x0000006600667308 */ /* 0x000ea20000000800 */
[--C-:B------:R-:W-:Y:S01]  /*6050*/  FFMA.FTZ R114, R164, UR24, -R123.reuse ;  /* 0x00000018a4727c23 */ /* 0x100fe2000801087b */
[--C-:B------:R-:W-:Y:S01]  /*6060*/  FFMA.FTZ R124, R140, UR24, -R123.reuse ;  /* 0x000000188c7c7c23 */ /* 0x100fe2000801087b */
[--C-:B------:R-:W-:Y:S01]  /*6070*/  FFMA.FTZ R126, R135, UR24, -R123.reuse ;  /* 0x00000018877e7c23 */ /* 0x100fe2000801087b */
[--C-:B------:R-:W-:Y:S01]  /*6080*/  FFMA.FTZ R130, R130, UR24, -R123.reuse ;  /* 0x0000001882827c23 */ /* 0x100fe2000801087b */
[--C-:B------:R-:W-:Y:S01]  /*6090*/  FFMA.FTZ R129, R129, UR24, -R123.reuse ;  /* 0x0000001881817c23 */ /* 0x100fe2000801087b */
[--C-:B------:R-:W-:Y:S01]  /*60a0*/  FFMA.FTZ R143, R143, UR24, -R123.reuse ;  /* 0x000000188f8f7c23 */ /* 0x100fe2000801087b */
[--C-:B------:R-:W-:Y:S01]  /*60b0*/  FFMA.FTZ R145, R145, UR24, -R123.reuse ;  /* 0x0000001891917c23 */ /* 0x100fe2000801087b */
[----:B------:R-:W4:Y:S01]  /*60c0*/  MUFU.EX2 R101, R101 ;  /* 0x0000006500657308 */ /* 0x000f220000000800 */
[--C-:B------:R-:W-:Y:S01]  /*60d0*/  FFMA.FTZ R151, R151, UR24, -R123.reuse ;  /* 0x0000001897977c23 */ /* 0x100fe2000801087b */
[----:B------:R-:W-:Y:S01]  /*60e0*/  FFMA.FTZ R150, R150, UR24, -R123 ;  /* 0x0000001896967c23 */ /* 0x000fe2000801087b */
[----:B------:R-:W-:Y:S01]  /*60f0*/  FADD.FTZ R97, R83, R97 ;  /* 0x0000006153617221 */ /* 0x000fe20000010000 */
[--C-:B------:R-:W-:Y:S01]  /*6100*/  FFMA.FTZ R135, R163, UR24, -R139.reuse ;  /* 0x00000018a3877c23 */ /* 0x100fe2000801088b */
[----:B------:R-:W-:Y:S01]  /*6110*/  FFMA.FTZ R140, R162, UR24, -R139 ;  /* 0x00000018a28c7c23 */ /* 0x000fe2000801088b */
[----:B------:R-:W-:Y:S01]  /*6120*/  FFMA.FTZ R148, R148, UR24, -R123 ;  /* 0x0000001894947c23 */ /* 0x000fe2000801087b */
[----:B---3--:R-:W-:Y:S01]  /*6130*/  FADD.FTZ R97, R77, R97 ;  /* 0x000000614d617221 */ /* 0x008fe20000010000 */
[----:B------:R-:W3:Y:S01]  /*6140*/  MUFU.EX2 R96, R96 ;  /* 0x0000006000607308 */ /* 0x000ee20000000800 */
[----:B--2---:R-:W-:Y:S01]  /*6150*/  F2FP.F16.F32.PACK_AB R205, R109, R102 ;  /* 0x000000666dcd723e */ /* 0x004fe200000000ff */
[----:B------:R-:W-:Y:S01]  /*6160*/  FADD.FTZ R102, R102, R109 ;  /* 0x0000006d66667221 */ /* 0x000fe20000010000 */
[--C-:B------:R-:W-:Y:S01]  /*6170*/  FFMA.FTZ R146, R146, UR24, -R123.reuse ;  /* 0x0000001892927c23 */ /* 0x100fe2000801087b */
[--C-:B------:R-:W-:Y:S01]  /*6180*/  FFMA.FTZ R144, R144, UR24, -R123.reuse ;  /* 0x0000001890907c23 */ /* 0x100fe2000801087b */
[--C-:B------:R-:W-:Y:S01]  /*6190*/  FFMA.FTZ R141, R141, UR24, -R123.reuse ;  /* 0x000000188d8d7c23 */ /* 0x100fe2000801087b */
[--C-:B------:R-:W-:Y:S01]  /*61a0*/  FFMA.FTZ R136, R136, UR24, -R123.reuse ;  /* 0x0000001888887c23 */ /* 0x100fe2000801087b */
[--C-:B------:R-:W-:Y:S01]  /*61b0*/  FFMA.FTZ R134, R134, UR24, -R123.reuse ;  /* 0x0000001886867c23 */ /* 0x100fe2000801087b */
[----:B------:R-:W2:Y:S01]  /*61c0*/  MUFU.EX2 R76, R76 ;  /* 0x0000004c004c7308 */ /* 0x000ea20000000800 */
[----:B----4-:R-:W-:Y:S01]  /*61d0*/  FADD.FTZ R102, R101, R102 ;  /* 0x0000006665667221 */ /* 0x010fe20000010000 */
[--C-:B------:R-:W-:Y:S01]  /*61e0*/  FFMA.FTZ R131, R131, UR24, -R123.reuse ;  /* 0x0000001883837c23 */ /* 0x100fe2000801087b */
[--C-:B------:R-:W-:Y:S01]  /*61f0*/  FFMA.FTZ R128, R128, UR24, -R123.reuse ;  /* 0x0000001880807c23 */ /* 0x100fe2000801087b */
[--C-:B------:R-:W-:Y:S01]  /*6200*/  FFMA.FTZ R127, R127, UR24, -R123.reuse ;  /* 0x000000187f7f7c23 */ /* 0x100fe2000801087b */
[--C-:B------:R-:W-:Y:S01]  /*6210*/  FFMA.FTZ R125, R125, UR24, -R123.reuse ;  /* 0x000000187d7d7c23 */ /* 0x100fe2000801087b */
[--C-:B------:R-:W-:Y:S01]  /*6220*/  FFMA.FTZ R120, R120, UR24, -R123.reuse ;  /* 0x0000001878787c23 */ /* 0x100fe2000801087b */
[----:B------:R-:W-:Y:S01]  /*6230*/  FFMA.FTZ R183, R122, UR24, -R123 ;  /* 0x000000187ab77c23 */ /* 0x000fe2000801087b */
[----:B------:R-:W4:Y:S01]  /*6240*/  MUFU.EX2 R92, R92 ;  /* 0x0000005c005c7308 */ /* 0x000f220000000800 */
[C---:B---3--:R-:W-:Y:S01]  /*6250*/  F2FP.F16.F32.PACK_AB R207, R96.reuse, R101 ;  /* 0x0000006560cf723e */ /* 0x048fe200000000ff */
[----:B------:R-:W-:-:S06]  /*6260*/  FADD.FTZ R102, R96, R102 ;  /* 0x0000006660667221 */ /* 0x000fcc0000010000 */
[----:B------:R-:W-:Y:S01]  /*6270*/  HMMA.16816.F32 R216, R204, R188, RZ ;  /* 0x000000bcccd8723c */ /* 0x000fe200000018ff */
[----:B------:R-:W3:Y:S01]  /*6280*/  MUFU.EX2 R87, R87 ;  /* 0x0000005700577308 */ /* 0x000ee20000000800 */
[C---:B--2---:R-:W-:Y:S01]  /*6290*/  F2FP.F16.F32.PACK_AB R18, R76.reuse, R77 ;  /* 0x0000004d4c12723e */ /* 0x044fe200000000ff */
[----:B------:R-:W-:-:S03]  /*62a0*/  FADD.FTZ R97, R76, R97 ;  /* 0x000000614c617221 */ /* 0x000fc60000010000 */
[C---:B------:R-:W-:Y:S03]  /*62b0*/  HMMA.16816.F32 R208, R204.reuse, R8, RZ ;  /* 0x00000008ccd0723c */ /* 0x040fe600000018ff */
[----:B------:R-:W2:Y:S01]  /*62c0*/  MUFU.EX2 R81, R81 ;  /* 0x0000005100517308 */ /* 0x000ea20000000800 */
[----:B----4-:R-:W-:Y:S02]  /*62d0*/  FADD.FTZ R102, R92, R102 ;  /* 0x000000665c667221 */ /* 0x010fe40000010000 */
[C---:B------:R-:W-:Y:S05]  /*62e0*/  HMMA.16816.F32 R212, R204.reuse, R190, RZ ;  /* 0x000000beccd4723c */ /* 0x040fea00000018ff */
[----:B------:R-:W4:Y:S01]  /*62f0*/  MUFU.EX2 R80, R80 ;  /* 0x0000005000507308 */ /* 0x000f220000000800 */
[----:B------:R-:W-:Y:S01]  /*6300*/  HMMA.16816.F32 R204, R204, R10, RZ ;  /* 0x0000000acccc723c */ /* 0x000fe200000018ff */
[C---:B---3--:R-:W-:Y:S01]  /*6310*/  F2FP.F16.F32.PACK_AB R17, R87.reuse, R92 ;  /* 0x0000005c5711723e */ /* 0x048fe200000000ff */
[----:B------:R-:W-:-:S04]  /*6320*/  FADD.FTZ R102, R87, R102 ;  /* 0x0000006657667221 */ /* 0x000fc80000010000 */
[----:B------:R-:W-:Y:S01]  /*6330*/  HMMA.16816.F32 R188, R196, R190, RZ ;  /* 0x000000bec4bc723c */ /* 0x000fe200000018ff */
[----:B------:R-:W3:Y:S01]  /*6340*/  MUFU.EX2 R72, R72 ;  /* 0x0000004800487308 */ /* 0x000ee20000000800 */
[----:B--2---:R-:W-:-:S04]  /*6350*/  FADD.FTZ R102, R81, R102 ;  /* 0x0000006651667221 */ /* 0x004fc80000010000 */
[----:B------:R-:W-:Y:S01]  /*6360*/  HMMA.16816.F32 R196, R196, R10, RZ ;  /* 0x0000000ac4c4723c */ /* 0x000fe200000018ff */
[----:B------:R-:W2:Y:S02]  /*6370*/  LDSM.16.MT88.4 R8, [R237+0x4800] ;  /* 0x00480000ed08783b */ /* 0x000ea40000004200 */
[----:B------:R-:W5:Y:S01]  /*6380*/  MUFU.EX2 R28, R28 ;  /* 0x0000001c001c7308 */ /* 0x000f620000000800 */
[C---:B----4-:R-:W-:Y:S01]  /*6390*/  F2FP.F16.F32.PACK_AB R19, R80.reuse, R81 ;  /* 0x000000515013723e */ /* 0x050fe200000000ff */
[----:B------:R-:W-:-:S06]  /*63a0*/  FADD.FTZ R102, R80, R102 ;  /* 0x0000006650667221 */ /* 0x000fcc0000010000 */
[----:B------:R-:W4:Y:S01]  /*63b0*/  MUFU.EX2 R6, R6 ;  /* 0x0000000600067308 */ /* 0x000f220000000800 */
[----:B-1----:R-:W-:Y:S01]  /*63c0*/  HMMA.16816.F32 R216, R16, R12, R216 ;  /* 0x0000000c10d8723c */ /* 0x002fe200000018d8 */
[----:B---3--:R-:W-:-:S05]  /*63d0*/  FADD.FTZ R97, R72, R97 ;  /* 0x0000006148617221 */ /* 0x008fca0000010000 */
[----:B------:R-:W-:Y:S01]  /*63e0*/  HMMA.16816.F32 R208, R16, R20, R208 ;  /* 0x0000001410d0723c */ /* 0x000fe200000018d0 */
[----:B------:R-:W1:Y:S01]  /*63f0*/  MUFU.EX2 R4, R4 ;  /* 0x0000000400047308 */ /* 0x000e620000000800 */
[----:B-----5:R-:W-:-:S04]  /*6400*/  FADD.FTZ R97, R28, R97 ;  /* 0x000000611c617221 */ /* 0x020fc80000010000 */
[C---:B------:R-:W-:Y:S03]  /*6410*/  HMMA.16816.F32 R212, R16.reuse, R14, R212 ;  /* 0x0000000e10d4723c */ /* 0x040fe600000018d4 */
[----:B------:R-:W3:Y:S01]  /*6420*/  MUFU.EX2 R95, R95 ;  /* 0x0000005f005f7308 */ /* 0x000ee20000000800 */
[----:B----4-:R-:W-:Y:S02]  /*6430*/  FADD.FTZ R97, R6, R97 ;  /* 0x0000006106617221 */ /* 0x010fe40000010000 */
[----:B------:R-:W-:Y:S05]  /*6440*/  HMMA.16816.F32 R204, R16, R22, R204 ;  /* 0x0000001610cc723c */ /* 0x000fea00000018cc */
[----:B------:R-:W4:Y:S01]  /*6450*/  MUFU.EX2 R94, R94 ;  /* 0x0000005e005e7308 */ /* 0x000f220000000800 */
[----:B-1----:R-:W-:Y:S01]  /*6460*/  FADD.FTZ R97, R4, R97 ;  /* 0x0000006104617221 */ /* 0x002fe20000010000 */
[----:B------:R-:W-:-:S02]  /*6470*/  F2FP.F16.F32.PACK_AB R16, R90, R91 ;  /* 0x0000005b5a10723e */ /* 0x000fc400000000ff */
[----:B------:R-:W-:Y:S02]  /*6480*/  F2FP.F16.F32.PACK_AB R17, R85, R89 ;  /* 0x000000595511723e */ /* 0x000fe400000000ff */
[----:B------:R-:W-:Y:S02]  /*6490*/  F2FP.F16.F32.PACK_AB R18, R79, R86 ;  /* 0x000000564f12723e */ /* 0x000fe400000000ff */
[----:B------:R-:W1:Y:S01]  /*64a0*/  MUFU.EX2 R115, R115 ;  /* 0x0000007300737308 */ /* 0x000e620000000800 */
[----:B------:R-:W-:Y:S01]  /*64b0*/  F2FP.F16.F32.PACK_AB R19, R78, R84 ;  /* 0x000000544e13723e */ /* 0x000fe200000000ff */
[----:B---3--:R-:W-:-:S06]  /*64c0*/  FADD.FTZ R102, R95, R102 ;  /* 0x000000665f667221 */ /* 0x008fcc0000010000 */
[----:B------:R-:W3:Y:S01]  /*64d0*/  MUFU.EX2 R114, R114 ;  /* 0x0000007200727308 */ /* 0x000ee20000000800 */
[----:B------:R-:W-:Y:S01]  /*64e0*/  HMMA.16816.F32 R192, R16, R12, R192 ;  /* 0x0000000c10c0723c */ /* 0x000fe200000018c0 */
[----:B----4-:R-:W-:-:S05]  /*64f0*/  FADD.FTZ R102, R94, R102 ;  /* 0x000000665e667221 */ /* 0x010fca0000010000 */
[C---:B------:R-:W-:Y:S01]  /*6500*/  HMMA.16816.F32 R200, R16.reuse, R20, R200 ;  /* 0x0000001410c8723c */ /* 0x040fe200000018c8 */
[----:B------:R-:W4:Y:S01]  /*6510*/  MUFU.EX2 R46, R46 ;  /* 0x0000002e002e7308 */ /* 0x000f220000000800 */
[----:B------:R-:W-:Y:S01]  /*6520*/  F2FP.F16.F32.PACK_AB R12, R28, R72 ;  /* 0x000000481c0c723e */ /* 0x000fe200000000ff */
[----:B-1----:R-:W-:Y:S01]  /*6530*/  FADD.FTZ R102, R115, R102 ;  /* 0x0000006673667221 */ /* 0x002fe20000010000 */
[----:B------:R-:W-:Y:S02]  /*6540*/  F2FP.F16.F32.PACK_AB R13, R94, R95 ;  /* 0x0000005f5e0d723e */ /* 0x000fe400000000ff */
[----:B------:R-:W-:Y:S03]  /*6550*/  HMMA.16816.F32 R188, R16, R14, R188 ;  /* 0x0000000e10bc723c */ /* 0x000fe600000018bc */
[----:B------:R-:W1:Y:S01]  /*6560*/  MUFU.EX2 R3, R3 ;  /* 0x0000000300037308 */ /* 0x000e620000000800 */
[----:B---3--:R-:W-:-:S02]  /*6570*/  FADD.FTZ R102, R114, R102 ;  /* 0x0000006672667221 */ /* 0x008fc40000010000 */
[----:B------:R-:W-:Y:S01]  /*6580*/  HMMA.16816.F32 R196, R16, R22, R196 ;  /* 0x0000001610c4723c */ /* 0x000fe200000018c4 */
[----:B------:R-:W3:Y:S01]  /*6590*/  LDSM.16.MT88.4 R16, [R237+0x4c00] ;  /* 0x004c0000ed10783b */ /* 0x000ee20000004200 */
[----:B------:R-:W-:Y:S02]  /*65a0*/  F2FP.F16.F32.PACK_AB R14, R4, R6 ;  /* 0x00000006040e723e */ /* 0x000fe400000000ff */
[----:B------:R-:W-:Y:S01]  /*65b0*/  F2FP.F16.F32.PACK_AB R15, R114, R115 ;  /* 0x00000073720f723e */ /* 0x000fe200000000ff */
[----:B------:R-:W5:Y:S01]  /*65c0*/  LDSM.16.MT88.4 R20, [R238+0x4c00] ;  /* 0x004c0000ee14783b */ /* 0x000f620000004200 */
[----:B------:R-:W1:Y:S01]  /*65d0*/  MUFU.EX2 R2, R2 ;  /* 0x0000000200027308 */ /* 0x000e620000000800 */
[----:B----4-:R-:W-:-:S04]  /*65e0*/  FADD.FTZ R99, R46, R99 ;  /* 0x000000632e637221 */ /* 0x010fc80000010000 */
[C---:B--2---:R-:W-:Y:S03]  /*65f0*/  HMMA.16816.F32 R216, R12.reuse, R8, R216 ;  /* 0x000000080cd8723c */ /* 0x044fe600000018d8 */
[----:B------:R-:W2:Y:S01]  /*6600*/  MUFU.EX2 R0, R0 ;  /* 0x0000000000007308 */ /* 0x000ea20000000800 */
[----:B-1----:R-:W-:Y:S02]  /*6610*/  FADD.FTZ R97, R3, R97 ;  /* 0x0000006103617221 */ /* 0x002fe40000010000 */
[C---:B------:R-:W-:Y:S05]  /*6620*/  HMMA.16816.F32 R208, R12.reuse, R24, R208 ;  /* 0x000000180cd0723c */ /* 0x040fea00000018d0 */
[----:B------:R-:W1:Y:S01]  /*6630*/  MUFU.EX2 R75, R75 ;  /* 0x0000004b004b7308 */ /* 0x000e620000000800 */
[----:B------:R-:W-:Y:S01]  /*6640*/  HMMA.16816.F32 R212, R12, R10, R212 ;  /* 0x0000000a0cd4723c */ /* 0x000fe200000018d4 */
[----:B------:R-:W-:-:S05]  /*6650*/  FADD.FTZ R97, R2, R97 ;  /* 0x0000006102617221 */ /* 0x000fca0000010000 */
[----:B------:R-:W-:Y:S01]  /*6660*/  HMMA.16816.F32 R204, R12, R26, R204 ;  /* 0x0000001a0ccc723c */ /* 0x000fe200000018cc */
[----:B------:R-:W4:Y:S01]  /*6670*/  MUFU.EX2 R124, R124 ;  /* 0x0000007c007c7308 */ /* 0x000f220000000800 */
[----:B--2---:R-:W-:-:S05]  /*6680*/  FADD.FTZ R97, R0, R97 ;  /* 0x0000006100617221 */ /* 0x004fca0000010000 */
[----:B------:R-:W-:Y:S02]  /*6690*/  F2FP.F16.F32.PACK_AB R12, R71, R74 ;  /* 0x0000004a470c723e */ /* 0x000fe400000000ff */
[----:B------:R-:W2:Y:S01]  /*66a0*/  MUFU.EX2 R126, R126 ;  /* 0x0000007e007e7308 */ /* 0x000ea20000000800 */
[----:B------:R-:W-:Y:S01]  /*66b0*/  F2FP.F16.F32.PACK_AB R13, R48, R73 ;  /* 0x00000049300d723e */ /* 0x000fe200000000ff */
[----:B-1----:R-:W-:Y:S01]  /*66c0*/  FADD.FTZ R97, R75, R97 ;  /* 0x000000614b617221 */ /* 0x002fe20000010000 */
[----:B------:R-:W-:Y:S02]  /*66d0*/  F2FP.F16.F32.PACK_AB R14, R69, R70 ;  /* 0x00000046450e723e */ /* 0x000fe400000000ff */
[----:B------:R-:W-:-:S03]  /*66e0*/  F2FP.F16.F32.PACK_AB R15, R46, R47 ;  /* 0x0000002f2e0f723e */ /* 0x000fc600000000ff */
[----:B------:R-:W1:Y:S01]  /*66f0*/  MUFU.EX2 R130, R130 ;  /* 0x0000008200827308 */ /* 0x000e620000000800 */
[----:B----4-:R-:W-:-:S03]  /*6700*/  FADD.FTZ R102, R124, R102 ;  /* 0x000000667c667221 */ /* 0x010fc60000010000 */
[C---:B------:R-:W-:Y:S04]  /*6710*/  HMMA.16816.F32 R192, R12.reuse, R8, R192 ;  /* 0x000000080cc0723c */ /* 0x040fe800000018c0 */
[----:B------:R-:W4:Y:S01]  /*6720*/  MUFU.EX2 R129, R129 ;  /* 0x0000008100817308 */ /* 0x000f220000000800 */
[----:B--2---:R-:W-:Y:S01]  /*6730*/  FADD.FTZ R102, R126, R102 ;  /* 0x000000667e667221 */ /* 0x004fe20000010000 */
[----:B------:R-:W-:Y:S01]  /*6740*/  HMMA.16816.F32 R188, R12, R10, R188 ;  /* 0x0000000a0cbc723c */ /* 0x000fe200000018bc */
[----:B------:R-:W-:Y:S02]  /*6750*/  F2FP.F16.F32.PACK_AB R8, R2, R3 ;  /* 0x000000030208723e */ /* 0x000fe400000000ff */
[----:B------:R-:W-:-:S03]  /*6760*/  F2FP.F16.F32.PACK_AB R9, R126, R124 ;  /* 0x0000007c7e09723e */ /* 0x000fc600000000ff */
[----:B------:R-:W-:Y:S01]  /*6770*/  HMMA.16816.F32 R200, R12, R24, R200 ;  /* 0x000000180cc8723c */ /* 0x000fe200000018c8 */
[----:B------:R-:W2:Y:S01]  /*6780*/  MUFU.EX2 R68, R68 ;  /* 0x0000004400447308 */ /* 0x000ea20000000800 */
[----:B------:R-:W-:Y:S01]  /*6790*/  F2FP.F16.F32.PACK_AB R10, R75, R0 ;  /* 0x000000004b0a723e */ /* 0x000fe200000000ff */
[----:B-1----:R-:W-:-:S03]  /*67a0*/  FADD.FTZ R102, R130, R102 ;  /* 0x0000006682667221 */ /* 0x002fc60000010000 */
[----:B------:R-:W-:Y:S01]  /*67b0*/  HMMA.16816.F32 R196, R12, R26, R196 ;  /* 0x0000001a0cc4723c */ /* 0x000fe200000018c4 */
[----:B------:R-:W1:Y:S02]  /*67c0*/  LDSM.16.MT88.4 R12, [R237+0x5000] ;  /* 0x00500000ed0c783b */ /* 0x000e640000004200 */
[----:B------:R-:W5:Y:S01]  /*67d0*/  MUFU.EX2 R67, R67 ;  /* 0x0000004300437308 */ /* 0x000f620000000800 */
[C---:B----4-:R-:W-:Y:S01]  /*67e0*/  F2FP.F16.F32.PACK_AB R11, R129.reuse, R130 ;  /* 0x00000082810b723e */ /* 0x050fe200000000ff */
[----:B------:R-:W4:Y:S01]  /*67f0*/  LDSM.16.MT88.4 R24, [R238+0x5000] ;  /* 0x00500000ee18783b */ /* 0x000f220000004200 */
[----:B------:R-:W-:-:S05]  /*6800*/  FADD.FTZ R102, R129, R102 ;  /* 0x0000006681667221 */ /* 0x000fca0000010000 */
[----:B------:R-:W5:Y:S01]  /*6810*/  MUFU.EX2 R66, R66 ;  /* 0x0000004200427308 */ /* 0x000f620000000800 */
[----:B---3--:R-:W-:Y:S01]  /*6820*/  HMMA.16816.F32 R216, R8, R16, R216 ;  /* 0x0000001008d8723c */ /* 0x008fe200000018d8 */
[----:B--2---:R-:W-:-:S05]  /*6830*/  FADD.FTZ R100, R68, R100 ;  /* 0x0000006444647221 */ /* 0x004fca0000010000 */
[----:B------:R-:W-:Y:S01]  /*6840*/  HMMA.16816.F32 R212, R8, R18, R212 ;  /* 0x0000001208d4723c */ /* 0x000fe200000018d4 */
[----:B------:R-:W2:Y:S01]  /*6850*/  MUFU.EX2 R65, R65 ;  /* 0x0000004100417308 */ /* 0x000ea20000000800 */
[----:B-----5:R-:W-:-:S04]  /*6860*/  FADD.FTZ R100, R67, R100 ;  /* 0x0000006443647221 */ /* 0x020fc80000010000 */
[C---:B------:R-:W-:Y:S03]  /*6870*/  HMMA.16816.F32 R208, R8.reuse, R20, R208 ;  /* 0x0000001408d0723c */ /* 0x040fe600000018d0 */
[----:B------:R-:W3:Y:S01]  /*6880*/  MUFU.EX2 R45, R45 ;  /* 0x0000002d002d7308 */ /* 0x000ee20000000800 */
[----:B------:R-:W-:Y:S02]  /*6890*/  FADD.FTZ R100, R66, R100 ;  /* 0x0000006442647221 */ /* 0x000fe40000010000 */
[----:B------:R-:W-:Y:S05]  /*68a0*/  HMMA.16816.F32 R204, R8, R22, R204 ;  /* 0x0000001608cc723c */ /* 0x000fea00000018cc */
[----:B------:R-:W5:Y:S01]  /*68b0*/  MUFU.EX2 R44, R44 ;  /* 0x0000002c002c7308 */ /* 0x000f620000000800 */
[----:B--2---:R-:W-:Y:S01]  /*68c0*/  FADD.FTZ R100, R65, R100 ;  /* 0x0000006441647221 */ /* 0x004fe20000010000 */
[----:B------:R-:W-:-:S02]  /*68d0*/  F2FP.F16.F32.PACK_AB R8, R67, R68 ;  /* 0x000000444308723e */ /* 0x000fc400000000ff */
[----:B------:R-:W-:-:S04]  /*68e0*/  F2FP.F16.F32.PACK_AB R10, R65, R66 ;  /* 0x00000042410a723e */ /* 0x000fc800000000ff */
[----:B------:R-:W2:Y:S01]  /*68f0*/  MUFU.EX2 R43, R43 ;  /* 0x0000002b002b7308 */ /* 0x000ea20000000800 */
[----:B---3--:R-:W-:-:S07]  /*6900*/  FADD.FTZ R99, R45, R99 ;  /* 0x000000632d637221 */ /* 0x008fce0000010000 */
[----:B------:R-:W3:Y:S01]  /*6910*/  MUFU.EX2 R42, R42 ;  /* 0x0000002a002a7308 */ /* 0x000ee20000000800 */
[C---:B-----5:R-:W-:Y:S01]  /*6920*/  F2FP.F16.F32.PACK_AB R9, R44.reuse, R45 ;  /* 0x0000002d2c09723e */ /* 0x060fe200000000ff */
[----:B------:R-:W-:-:S06]  /*6930*/  FADD.FTZ R99, R44, R99 ;  /* 0x000000632c637221 */ /* 0x000fcc0000010000 */
[----:B------:R-:W5:Y:S01]  /*6940*/  MUFU.EX2 R82, R82 ;  /* 0x0000005200527308 */ /* 0x000f620000000800 */
[----:B--2---:R-:W-:-:S07]  /*6950*/  FADD.FTZ R99, R43, R99 ;  /* 0x000000632b637221 */ /* 0x004fce0000010000 */
[----:B------:R-:W2:Y:S01]  /*6960*/  MUFU.EX2 R93, R93 ;  /* 0x0000005d005d7308 */ /* 0x000ea20000000800 */
[C---:B---3--:R-:W-:Y:S01]  /*6970*/  F2FP.F16.F32.PACK_AB R11, R42.reuse, R43 ;  /* 0x0000002b2a0b723e */ /* 0x048fe200000000ff */
[----:B------:R-:W-:-:S06]  /*6980*/  FADD.FTZ R99, R42, R99 ;  /* 0x000000632a637221 */ /* 0x000fcc0000010000 */
[----:B------:R-:W3:Y:S01]  /*6990*/  MUFU.EX2 R117, R117 ;  /* 0x0000007500757308 */ /* 0x000ee20000000800 */
[----:B------:R-:W-:Y:S01]  /*69a0*/  HMMA.16816.F32 R192, R8, R16, R192 ;  /* 0x0000001008c0723c */ /* 0x000fe200000018c0 */
[----:B-----5:R-:W-:-:S05]  /*69b0*/  FADD.FTZ R97, R82, R97 ;  /* 0x0000006152617221 */ /* 0x020fca0000010000 */
[----:B------:R-:W-:Y:S01]  /*69c0*/  HMMA.16816.F32 R188, R8, R18, R188 ;  /* 0x0000001208bc723c */ /* 0x000fe200000018bc */
[----:B------:R-:W5:Y:S01]  /*69d0*/  MUFU.EX2 R119, R119 ;  /* 0x0000007700777308 */ /* 0x000f620000000800 */
[C---:B--2---:R-:W-:Y:S01]  /*69e0*/  F2FP.F16.F32.PACK_AB R16, R93.reuse, R82 ;  /* 0x000000525d10723e */ /* 0x044fe200000000ff */
[----:B------:R-:W-:-:S03]  /*69f0*/  FADD.FTZ R97, R93, R97 ;  /* 0x000000615d617221 */ /* 0x000fc60000010000 */
[C---:B------:R-:W-:Y:S03]  /*6a00*/  HMMA.16816.F32 R200, R8.reuse, R20, R200 ;  /* 0x0000001408c8723c */ /* 0x040fe600000018c8 */
[----:B------:R-:W2:Y:S01]  /*6a10*/  MUFU.EX2 R143, R143 ;  /* 0x0000008f008f7308 */ /* 0x000ea20000000800 */
[----:B---3--:R-:W-:Y:S02]  /*6a20*/  FADD.FTZ R97, R117, R97 ;  /* 0x0000006175617221 */ /* 0x008fe40000010000 */
[----:B------:R-:W-:Y:S01]  /*6a30*/  HMMA.16816.F32 R196, R8, R22, R196 ;  /* 0x0000001608c4723c */ /* 0x000fe200000018c4 */
[----:B------:R-:W3:Y:S04]  /*6a40*/  LDSM.16.MT88.4 R8, [R237+0x5400] ;  /* 0x00540000ed08783b */ /* 0x000ee80000004200 */
[----:B------:R-:W1:Y:S01]  /*6a50*/  MUFU.EX2 R145, R145 ;  /* 0x0000009100917308 */ /* 0x000e620000000800 */
[C---:B-----5:R-:W-:Y:S01]  /*6a60*/  F2FP.F16.F32.PACK_AB R18, R119.reuse, R117 ;  /* 0x000000757712723e */ /* 0x060fe200000000ff */
[----:B------:R-:W-:-:S06]  /*6a70*/  FADD.FTZ R97, R119, R97 ;  /* 0x0000006177617221 */ /* 0x000fcc0000010000 */
[----:B------:R-:W5:Y:S01]  /*6a80*/  MUFU.EX2 R151, R151 ;  /* 0x0000009700977308 */ /* 0x000f620000000800 */
[----:B--2---:R-:W-:-:S07]  /*6a90*/  FADD.FTZ R102, R143, R102 ;  /* 0x000000668f667221 */ /* 0x004fce0000010000 */
[----:B------:R-:W2:Y:S01]  /*6aa0*/  MUFU.EX2 R150, R150 ;  /* 0x0000009600967308 */ /* 0x000ea20000000800 */
[C---:B-1----:R-:W-:Y:S01]  /*6ab0*/  F2FP.F16.F32.PACK_AB R17, R145.reuse, R143 ;  /* 0x0000008f9111723e */ /* 0x042fe200000000ff */
[----:B------:R-:W-:-:S06]  /*6ac0*/  FADD.FTZ R102, R145, R102 ;  /* 0x0000006691667221 */ /* 0x000fcc0000010000 */
[----:B------:R-:W1:Y:S01]  /*6ad0*/  MUFU.EX2 R64, R64 ;  /* 0x0000004000407308 */ /* 0x000e620000000800 */
[----:B-----5:R-:W-:-:S07]  /*6ae0*/  FADD.FTZ R102, R151, R102 ;  /* 0x0000006697667221 */ /* 0x020fce0000010000 */
[----:B------:R-:W5:Y:S01]  /*6af0*/  MUFU.EX2 R63, R63 ;  /* 0x0000003f003f7308 */ /* 0x000f620000000800 */
[C---:B--2---:R-:W-:Y:S01]  /*6b00*/  F2FP.F16.F32.PACK_AB R19, R150.reuse, R151 ;  /* 0x000000979613723e */ /* 0x044fe200000000ff */
[----:B------:R-:W-:-:S06]  /*6b10*/  FADD.FTZ R102, R150, R102 ;  /* 0x0000006696667221 */ /* 0x000fcc0000010000 */
[----:B------:R-:W2:Y:S01]  /*6b20*/  MUFU.EX2 R62, R62 ;  /* 0x0000003e003e7308 */ /* 0x000ea20000000800 */
[----:B------:R-:W-:Y:S01]  /*6b30*/  HMMA.16816.F32 R216, R16, R12, R216 ;  /* 0x0000000c10d8723c */ /* 0x000fe200000018d8 */
[----:B-1----:R-:W-:-:S05]  /*6b40*/  FADD.FTZ R100, R64, R100 ;  /* 0x0000006440647221 */ /* 0x002fca0000010000 */
[----:B------:R-:W-:Y:S01]  /*6b50*/  HMMA.16816.F32 R212, R16, R14, R212 ;  /* 0x0000000e10d4723c */ /* 0x000fe200000018d4 */
[----:B------:R-:W1:Y:S01]  /*6b60*/  MUFU.EX2 R61, R61 ;  /* 0x0000003d003d7308 */ /* 0x000e620000000800 */
[C---:B-----5:R-:W-:Y:S01]  /*6b70*/  F2FP.F16.F32.PACK_AB R20, R63.reuse, R64 ;  /* 0x000000403f14723e */ /* 0x060fe200000000ff */
[----:B------:R-:W-:-:S03]  /*6b80*/  FADD.FTZ R100, R63, R100 ;  /* 0x000000643f647221 */ /* 0x000fc60000010000 */
[C---:B----4-:R-:W-:Y:S03]  /*6b90*/  HMMA.16816.F32 R208, R16.reuse, R24, R208 ;  /* 0x0000001810d0723c */ /* 0x050fe600000018d0 */
[----:B------:R-:W4:Y:S01]  /*6ba0*/  MUFU.EX2 R41, R41 ;  /* 0x0000002900297308 */ /* 0x000f220000000800 */
[----:B--2---:R-:W-:Y:S02]  /*6bb0*/  FADD.FTZ R100, R62, R100 ;  /* 0x000000643e647221 */ /* 0x004fe40000010000 */
[----:B------:R-:W-:Y:S01]  /*6bc0*/  HMMA.16816.F32 R204, R16, R26, R204 ;  /* 0x0000001a10cc723c */ /* 0x000fe200000018cc */
[----:B------:R-:W2:Y:S04]  /*6bd0*/  LDSM.16.MT88.4 R16, [R238+0x5400] ;  /* 0x00540000ee10783b */ /* 0x000ea80000004200 */
[----:B------:R-:W5:Y:S01]  /*6be0*/  MUFU.EX2 R40, R40 ;  /* 0x0000002800287308 */ /* 0x000f620000000800 */
[C---:B-1----:R-:W-:Y:S01]  /*6bf0*/  F2FP.F16.F32.PACK_AB R22, R61.reuse, R62 ;  /* 0x0000003e3d16723e */ /* 0x042fe200000000ff */
[----:B------:R-:W-:-:S06]  /*6c00*/  FADD.FTZ R100, R61, R100 ;  /* 0x000000643d647221 */ /* 0x000fcc0000010000 */
[----:B------:R-:W1:Y:S01]  /*6c10*/  MUFU.EX2 R39, R39 ;  /* 0x0000002700277308 */ /* 0x000e620000000800 */
[----:B----4-:R-:W-:-:S07]  /*6c20*/  FADD.FTZ R99, R41, R99 ;  /* 0x0000006329637221 */ /* 0x010fce0000010000 */
[----:B------:R-:W4:Y:S01]  /*6c30*/  MUFU.EX2 R38, R38 ;  /* 0x0000002600267308 */ /* 0x000f220000000800 */
[C---:B-----5:R-:W-:Y:S01]  /*6c40*/  F2FP.F16.F32.PACK_AB R21, R40.reuse, R41 ;  /* 0x000000292815723e */ /* 0x060fe200000000ff */
[----:B------:R-:W-:-:S06]  /*6c50*/  FADD.FTZ R99, R40, R99 ;  /* 0x0000006328637221 */ /* 0x000fcc0000010000 */
[----:B------:R-:W5:Y:S01]  /*6c60*/  MUFU.EX2 R121, R121 ;  /* 0x0000007900797308 */ /* 0x000f620000000800 */
[----:B-1----:R-:W-:-:S07]  /*6c70*/  FADD.FTZ R99, R39, R99 ;  /* 0x0000006327637221 */ /* 0x002fce0000010000 */
[----:B------:R-:W1:Y:S01]  /*6c80*/  MUFU.EX2 R135, R135 ;  /* 0x0000008700877308 */ /* 0x000e620000000800 */
[C---:B----4-:R-:W-:Y:S01]  /*6c90*/  F2FP.F16.F32.PACK_AB R23, R38.reuse, R39 ;  /* 0x000000272617723e */ /* 0x050fe200000000ff */
[----:B------:R-:W-:-:S06]  /*6ca0*/  FADD.FTZ R99, R38, R99 ;  /* 0x0000006326637221 */ /* 0x000fcc0000010000 */
[----:B------:R-:W4:Y:S01]  /*6cb0*/  MUFU.EX2 R140, R140 ;  /* 0x0000008c008c7308 */ /* 0x000f220000000800 */
[----:B------:R-:W-:Y:S01]  /*6cc0*/  HMMA.16816.F32 R192, R20, R12, R192 ;  /* 0x0000000c14c0723c */ /* 0x000fe200000018c0 */
[----:B-----5:R-:W-:-:S05]  /*6cd0*/  FADD.FTZ R97, R121, R97 ;  /* 0x0000006179617221 */ /* 0x020fca0000010000 */
[----:B------:R-:W-:Y:S01]  /*6ce0*/  HMMA.16816.F32 R188, R20, R14, R188 ;  /* 0x0000000e14bc723c */ /* 0x000fe200000018bc */
[----:B------:R-:W5:Y:S01]  /*6cf0*/  MUFU.EX2 R142, R142 ;  /* 0x0000008e008e7308 */ /* 0x000f620000000800 */
[C---:B-1----:R-:W-:Y:S01]  /*6d00*/  F2FP.F16.F32.PACK_AB R12, R135.reuse, R121 ;  /* 0x00000079870c723e */ /* 0x042fe200000000ff */
[----:B------:R-:W-:-:S03]  /*6d10*/  FADD.FTZ R97, R135, R97 ;  /* 0x0000006187617221 */ /* 0x000fc60000010000 */
[C---:B------:R-:W-:Y:S03]  /*6d20*/  HMMA.16816.F32 R200, R20.reuse, R24, R200 ;  /* 0x0000001814c8723c */ /* 0x040fe600000018c8 */
[----:B------:R-:W1:Y:S01]  /*6d30*/  MUFU.EX2 R148, R148 ;  /* 0x0000009400947308 */ /* 0x000e620000000800 */
[----:B----4-:R-:W-:Y:S02]  /*6d40*/  FADD.FTZ R97, R140, R97 ;  /* 0x000000618c617221 */ /* 0x010fe40000010000 */
[----:B------:R-:W-:Y:S01]  /*6d50*/  HMMA.16816.F32 R196, R20, R26, R196 ;  /* 0x0000001a14c4723c */ /* 0x000fe200000018c4 */
[----:B------:R-:W4:Y:S04]  /*6d60*/  LDSM.16.MT88.4 R20, [R237+0x5800] ;  /* 0x00580000ed14783b */ /* 0x000f280000004200 */
[----:B------:R-:W3:Y:S01]  /*6d70*/  MUFU.EX2 R146, R146 ;  /* 0x0000009200927308 */ /* 0x000ee20000000800 */
[----:B------:R-:W4:Y:S01]  /*6d80*/  LDSM.16.MT88.4 R24, [R238+0x5800] ;  /* 0x00580000ee18783b */ /* 0x000f220000004200 */
[C---:B-----5:R-:W-:Y:S01]  /*6d90*/  F2FP.F16.F32.PACK_AB R14, R142.reuse, R140 ;  /* 0x0000008c8e0e723e */ /* 0x060fe200000000ff */
[----:B------:R-:W-:-:S05]  /*6da0*/  FADD.FTZ R97, R142, R97 ;  /* 0x000000618e617221 */ /* 0x000fca0000010000 */
[----:B------:R-:W5:Y:S01]  /*6db0*/  MUFU.EX2 R144, R144 ;  /* 0x0000009000907308 */ /* 0x000f620000000800 */
[----:B-1----:R-:W-:-:S07]  /*6dc0*/  FADD.FTZ R102, R148, R102 ;  /* 0x0000006694667221 */ /* 0x002fce0000010000 */
[----:B------:R-:W1:Y:S01]  /*6dd0*/  MUFU.EX2 R141, R141 ;  /* 0x0000008d008d7308 */ /* 0x000e620000000800 */
[C---:B---3--:R-:W-:Y:S01]  /*6de0*/  F2FP.F16.F32.PACK_AB R13, R146.reuse, R148 ;  /* 0x00000094920d723e */ /* 0x048fe200000000ff */
[----:B------:R-:W-:-:S06]  /*6df0*/  FADD.FTZ R102, R146, R102 ;  /* 0x0000006692667221 */ /* 0x000fcc0000010000 */
[----:B------:R-:W3:Y:S01]  /*6e00*/  MUFU.EX2 R60, R60 ;  /* 0x0000003c003c7308 */ /* 0x000ee20000000800 */
[----:B-----5:R-:W-:-:S07]  /*6e10*/  FADD.FTZ R102, R144, R102 ;  /* 0x0000006690667221 */ /* 0x020fce0000010000 */
[----:B------:R-:W5:Y:S01]  /*6e20*/  MUFU.EX2 R59, R59 ;  /* 0x0000003b003b7308 */ /* 0x000f620000000800 */
[C---:B-1----:R-:W-:Y:S01]  /*6e30*/  F2FP.F16.F32.PACK_AB R15, R141.reuse, R144 ;  /* 0x000000908d0f723e */ /* 0x042fe200000000ff */
[----:B------:R-:W-:-:S06]  /*6e40*/  FADD.FTZ R102, R141, R102 ;  /* 0x000000668d667221 */ /* 0x000fcc0000010000 */
[----:B------:R-:W1:Y:S01]  /*6e50*/  MUFU.EX2 R58, R58 ;  /* 0x0000003a003a7308 */ /* 0x000e620000000800 */
[----:B------:R-:W-:Y:S01]  /*6e60*/  HMMA.16816.F32 R216, R12, R8, R216 ;  /* 0x000000080cd8723c */ /* 0x000fe200000018d8 */
[----:B---3--:R-:W-:-:S05]  /*6e70*/  FADD.FTZ R100, R60, R100 ;  /* 0x000000643c647221 */ /* 0x008fca0000010000 */
[----:B------:R-:W-:Y:S01]  /*6e80*/  HMMA.16816.F32 R212, R12, R10, R212 ;  /* 0x0000000a0cd4723c */ /* 0x000fe200000018d4 */
[----:B------:R-:W3:Y:S01]  /*6e90*/  MUFU.EX2 R57, R57 ;  /* 0x0000003900397308 */ /* 0x000ee20000000800 */
[----:B-----5:R-:W-:-:S04]  /*6ea0*/  FADD.FTZ R100, R59, R100 ;  /* 0x000000643b647221 */ /* 0x020fc80000010000 */
[C---:B--2---:R-:W-:Y:S03]  /*6eb0*/  HMMA.16816.F32 R208, R12.reuse, R16, R208 ;  /* 0x000000100cd0723c */ /* 0x044fe600000018d0 */
[----:B------:R-:W2:Y:S01]  /*6ec0*/  MUFU.EX2 R37, R37 ;  /* 0x0000002500257308 */ /* 0x000ea20000000800 */
[----:B-1----:R-:W-:Y:S02]  /*6ed0*/  FADD.FTZ R100, R58, R100 ;  /* 0x000000643a647221 */ /* 0x002fe40000010000 */
[----:B------:R-:W-:Y:S05]  /*6ee0*/  HMMA.16816.F32 R204, R12, R18, R204 ;  /* 0x000000120ccc723c */ /* 0x000fea00000018cc */
[----:B------:R-:W1:Y:S01]  /*6ef0*/  MUFU.EX2 R36, R36 ;  /* 0x0000002400247308 */ /* 0x000e620000000800 */
[----:B---3--:R-:W-:Y:S01]  /*6f00*/  FADD.FTZ R100, R57, R100 ;  /* 0x0000006439647221 */ /* 0x008fe20000010000 */
[----:B------:R-:W-:-:S02]  /*6f10*/  F2FP.F16.F32.PACK_AB R12, R59, R60 ;  /* 0x0000003c3b0c723e */ /* 0x000fc400000000ff */
[----:B------:R-:W-:-:S04]  /*6f20*/  F2FP.F16.F32.PACK_AB R14, R57, R58 ;  /* 0x0000003a390e723e */ /* 0x000fc800000000ff */
[----:B------:R-:W3:Y:S01]  /*6f30*/  MUFU.EX2 R35, R35 ;  /* 0x0000002300237308 */ /* 0x000ee20000000800 */
[----:B--2---:R-:W-:-:S07]  /*6f40*/  FADD.FTZ R99, R37, R99 ;  /* 0x0000006325637221 */ /* 0x004fce0000010000 */
[----:B------:R-:W2:Y:S01]  /*6f50*/  MUFU.EX2 R34, R34 ;  /* 0x0000002200227308 */ /* 0x000ea20000000800 */
[C---:B-1----:R-:W-:Y:S01]  /*6f60*/  F2FP.F16.F32.PACK_AB R13, R36.reuse, R37 ;  /* 0x00000025240d723e */ /* 0x042fe200000000ff */
[----:B------:R-:W-:-:S06]  /*6f70*/  FADD.FTZ R99, R36, R99 ;  /* 0x0000006324637221 */ /* 0x000fcc0000010000 */
[----:B------:R-:W1:Y:S01]  /*6f80*/  MUFU.EX2 R152, R152 ;  /* 0x0000009800987308 */ /* 0x000e620000000800 */
[----:B---3--:R-:W-:-:S07]  /*6f90*/  FADD.FTZ R99, R35, R99 ;  /* 0x0000006323637221 */ /* 0x008fce0000010000 */
[----:B------:R-:W3:Y:S01]  /*6fa0*/  MUFU.EX2 R154, R154 ;  /* 0x0000009a009a7308 */ /* 0x000ee20000000800 */
[C---:B--2---:R-:W-:Y:S01]  /*6fb0*/  F2FP.F16.F32.PACK_AB R15, R34.reuse, R35 ;  /* 0x00000023220f723e */ /* 0x044fe200000000ff */
[----:B------:R-:W-:-:S06]  /*6fc0*/  FADD.FTZ R99, R34, R99 ;  /* 0x0000006322637221 */ /* 0x000fcc0000010000 */
[----:B------:R-:W2:Y:S01]  /*6fd0*/  MUFU.EX2 R155, R155 ;  /* 0x0000009b009b7308 */ /* 0x000ea20000000800 */
[----:B------:R-:W-:Y:S01]  /*6fe0*/  HMMA.16816.F32 R200, R12, R16, R200 ;  /* 0x000000100cc8723c */ /* 0x000fe200000018c8 */
[----:B-1----:R-:W-:-:S05]  /*6ff0*/  FADD.FTZ R97, R152, R97 ;  /* 0x0000006198617221 */ /* 0x002fca0000010000 */
[----:B------:R-:W-:Y:S01]  /*7000*/  HMMA.16816.F32 R192, R12, R8, R192 ;  /* 0x000000080cc0723c */ /* 0x000fe200000018c0 */
[----:B------:R-:W1:Y:S01]  /*7010*/  MUFU.EX2 R147, R147 ;  /* 0x0000009300937308 */ /* 0x000e620000000800 */
[----:B---3--:R-:W-:-:S04]  /*7020*/  FADD.FTZ R97, R154, R97 ;  /* 0x000000619a617221 */ /* 0x008fc80000010000 */
[C---:B------:R-:W-:Y:S01]  /*7030*/  HMMA.16816.F32 R188, R12.reuse, R10, R188 ;  /* 0x0000000a0cbc723c */ /* 0x040fe200000018bc */
[----:B------:R-:W-:Y:S02]  /*7040*/  F2FP.F16.F32.PACK_AB R8, R154, R152 ;  /* 0x000000989a08723e */ /* 0x000fe400000000ff */
[----:B------:R-:W3:Y:S01]  /*7050*/  MUFU.EX2 R136, R136 ;  /* 0x0000008800887308 */ /* 0x000ee20000000800 */
[----:B--2---:R-:W-:Y:S02]  /*7060*/  FADD.FTZ R97, R155, R97 ;  /* 0x000000619b617221 */ /* 0x004fe40000010000 */
[----:B------:R-:W-:Y:S01]  /*7070*/  HMMA.16816.F32 R196, R12, R18, R196 ;  /* 0x000000120cc4723c */ /* 0x000fe200000018c4 */
[----:B------:R-:W2:Y:S04]  /*7080*/  LDSM.16.MT88.4 R16, [R237+0x5c00] ;  /* 0x005c0000ed10783b */ /* 0x000ea80000004200 */
[----:B------:R-:W5:Y:S01]  /*7090*/  MUFU.EX2 R134, R134 ;  /* 0x0000008600867308 */ /* 0x000f620000000800 */
[C---:B-1----:R-:W-:Y:S01]  /*70a0*/  F2FP.F16.F32.PACK_AB R10, R147.reuse, R155 ;  /* 0x0000009b930a723e */ /* 0x042fe200000000ff */
[----:B------:R-:W1:Y:S01]  /*70b0*/  LDSM.16.MT88.4 R12, [R238+0x5c00] ;  /* 0x005c0000ee0c783b */ /* 0x000e620000004200 */
[----:B------:R-:W-:-:S05]  /*70c0*/  FADD.FTZ R97, R147, R97 ;  /* 0x0000006193617221 */ /* 0x000fca0000010000 */
[----:B------:R-:W4:Y:S01]  /*70d0*/  MUFU.EX2 R131, R131 ;  /* 0x0000008300837308 */ /* 0x000f220000000800 */
[----:B---3--:R-:W-:-:S07]  /*70e0*/  FADD.FTZ R102, R136, R102 ;  /* 0x0000006688667221 */ /* 0x008fce0000010000 */
[----:B------:R-:W3:Y:S01]  /*70f0*/  MUFU.EX2 R128, R128 ;  /* 0x0000008000807308 */ /* 0x000ee20000000800 */
[C---:B-----5:R-:W-:Y:S01]  /*7100*/  F2FP.F16.F32.PACK_AB R9, R134.reuse, R136 ;  /* 0x000000888609723e */ /* 0x060fe200000000ff */
[----:B------:R-:W-:-:S06]  /*7110*/  FADD.FTZ R102, R134, R102 ;  /* 0x0000006686667221 */ /* 0x000fcc0000010000 */
[----:B------:R-:W5:Y:S01]  /*7120*/  MUFU.EX2 R56, R56 ;  /* 0x0000003800387308 */ /* 0x000f620000000800 */
[----:B----4-:R-:W-:-:S07]  /*7130*/  FADD.FTZ R102, R131, R102 ;  /* 0x0000006683667221 */ /* 0x010fce0000010000 */
[----:B------:R-:W4:Y:S01]  /*7140*/  MUFU.EX2 R55, R55 ;  /* 0x0000003700377308 */ /* 0x000f220000000800 */
[C---:B---3--:R-:W-:Y:S01]  /*7150*/  F2FP.F16.F32.PACK_AB R11, R128.reuse, R131 ;  /* 0x00000083800b723e */ /* 0x048fe200000000ff */
[----:B------:R-:W-:-:S06]  /*7160*/  FADD.FTZ R102, R128, R102 ;  /* 0x0000006680667221 */ /* 0x000fcc0000010000 */
[----:B------:R-:W3:Y:S01]  /*7170*/  MUFU.EX2 R54, R54 ;  /* 0x0000003600367308 */ /* 0x000ee20000000800 */
[----:B------:R-:W-:Y:S01]  /*7180*/  HMMA.16816.F32 R216, R8, R20, R216 ;  /* 0x0000001408d8723c */ /* 0x000fe200000018d8 */
[----:B-----5:R-:W-:-:S05]  /*7190*/  FADD.FTZ R100, R56, R100 ;  /* 0x0000006438647221 */ /* 0x020fca0000010000 */
[----:B------:R-:W-:Y:S01]  /*71a0*/  HMMA.16816.F32 R212, R8, R22, R212 ;  /* 0x0000001608d4723c */ /* 0x000fe200000018d4 */
[----:B------:R-:W5:Y:S01]  /*71b0*/  MUFU.EX2 R53, R53 ;  /* 0x0000003500357308 */ /* 0x000f620000000800 */
[----:B----4-:R-:W-:-:S04]  /*71c0*/  FADD.FTZ R100, R55, R100 ;  /* 0x0000006437647221 */ /* 0x010fc80000010000 */
[C---:B------:R-:W-:Y:S03]  /*71d0*/  HMMA.16816.F32 R208, R8.reuse, R24, R208 ;  /* 0x0000001808d0723c */ /* 0x040fe600000018d0 */
[----:B------:R-:W4:Y:S01]  /*71e0*/  MUFU.EX2 R33, R33 ;  /* 0x0000002100217308 */ /* 0x000f220000000800 */
[----:B---3--:R-:W-:Y:S02]  /*71f0*/  FADD.FTZ R100, R54, R100 ;  /* 0x0000006436647221 */ /* 0x008fe40000010000 */
[----:B------:R-:W-:Y:S05]  /*7200*/  HMMA.16816.F32 R204, R8, R26, R204 ;  /* 0x0000001a08cc723c */ /* 0x000fea00000018cc */
[----:B------:R-:W3:Y:S01]  /*7210*/  MUFU.EX2 R32, R32 ;  /* 0x0000002000207308 */ /* 0x000ee20000000800 */
[----:B-----5:R-:W-:Y:S01]  /*7220*/  FADD.FTZ R100, R53, R100 ;  /* 0x0000006435647221 */ /* 0x020fe20000010000 */
[----:B------:R-:W-:-:S02]  /*7230*/  F2FP.F16.F32.PACK_AB R8, R55, R56 ;  /* 0x000000383708723e */ /* 0x000fc400000000ff */
[----:B------:R-:W-:-:S04]  /*7240*/  F2FP.F16.F32.PACK_AB R10, R53, R54 ;  /* 0x00000036350a723e */ /* 0x000fc800000000ff */
[----:B------:R-:W5:Y:S01]  /*7250*/  MUFU.EX2 R31, R31 ;  /* 0x0000001f001f7308 */ /* 0x000f620000000800 */
[----:B----4-:R-:W-:-:S07]  /*7260*/  FADD.FTZ R99, R33, R99 ;  /* 0x0000006321637221 */ /* 0x010fce0000010000 */
[----:B------:R-:W4:Y:S01]  /*7270*/  MUFU.EX2 R30, R30 ;  /* 0x0000001e001e7308 */ /* 0x000f220000000800 */
[C---:B---3--:R-:W-:Y:S01]  /*7280*/  F2FP.F16.F32.PACK_AB R9, R32.reuse, R33 ;  /* 0x000000212009723e */ /* 0x048fe200000000ff */
[----:B------:R-:W-:-:S06]  /*7290*/  FADD.FTZ R99, R32, R99 ;  /* 0x0000006320637221 */ /* 0x000fcc0000010000 */
[----:B------:R-:W3:Y:S01]  /*72a0*/  MUFU.EX2 R52, R52 ;  /* 0x0000003400347308 */ /* 0x000ee20000000800 */
[----:B-----5:R-:W-:-:S07]  /*72b0*/  FADD.FTZ R99, R31, R99 ;  /* 0x000000631f637221 */ /* 0x020fce0000010000 */
[----:B------:R-:W5:Y:S01]  /*72c0*/  MUFU.EX2 R29, R29 ;  /* 0x0000001d001d7308 */ /* 0x000f620000000800 */
[C---:B----4-:R-:W-:Y:S01]  /*72d0*/  F2FP.F16.F32.PACK_AB R11, R30.reuse, R31 ;  /* 0x0000001f1e0b723e */ /* 0x050fe200000000ff */
[----:B------:R-:W-:-:S06]  /*72e0*/  FADD.FTZ R99, R30, R99 ;  /* 0x000000631e637221 */ /* 0x000fcc0000010000 */
[----:B------:R-:W4:Y:S01]  /*72f0*/  MUFU.EX2 R153, R153 ;  /* 0x0000009900997308 */ /* 0x000f220000000800 */
[----:B------:R-:W-:Y:S01]  /*7300*/  HMMA.16816.F32 R200, R8, R24, R200 ;  /* 0x0000001808c8723c */ /* 0x000fe200000018c8 */
[----:B---3--:R-:W-:-:S05]  /*7310*/  FADD.FTZ R100, R52, R100 ;  /* 0x0000006434647221 */ /* 0x008fca0000010000 */
[----:B------:R-:W-:Y:S01]  /*7320*/  HMMA.16816.F32 R192, R8, R20, R192 ;  /* 0x0000001408c0723c */ /* 0x000fe200000018c0 */
[----:B------:R-:W3:Y:S01]  /*7330*/  MUFU.EX2 R127, R127 ;  /* 0x0000007f007f7308 */ /* 0x000ee20000000800 */
[----:B-----5:R-:W-:-:S04]  /*7340*/  FADD.FTZ R99, R29, R99 ;  /* 0x000000631d637221 */ /* 0x020fc80000010000 */
[C---:B------:R-:W-:Y:S03]  /*7350*/  HMMA.16816.F32 R188, R8.reuse, R22, R188 ;  /* 0x0000001608bc723c */ /* 0x040fe600000018bc */
[----:B------:R-:W5:Y:S01]  /*7360*/  MUFU.EX2 R51, R51 ;  /* 0x0000003300337308 */ /* 0x000f620000000800 */
[----:B----4-:R-:W-:Y:S02]  /*7370*/  FADD.FTZ R97, R153, R97 ;  /* 0x0000006199617221 */ /* 0x010fe40000010000 */
[----:B------:R-:W-:Y:S05]  /*7380*/  HMMA.16816.F32 R196, R8, R26, R196 ;  /* 0x0000001a08c4723c */ /* 0x000fea00000018c4 */
        /* <DEDUP_REMOVED lines=28> */
[----:B------:R-:W-:Y:S01]  /*7550*/  FADD.FTZ R99, R118, R99 ;  /* 0x0000006376637221 */ /* 0x000fe20000010000 */
[----:B--2---:R-:W-:Y:S03]  /*7560*/  HMMA.16816.F32 R216, R20, R16, R216 ;  /* 0x0000001014d8723c */ /* 0x004fe600000018d8 */
[----:B----4-:R-:W-:-:S03]  /*7570*/  FADD.FTZ R99, R24, R99 ;  /* 0x0000006318637221 */ /* 0x010fc60000010000 */
[C---:B------:R-:W-:Y:S06]  /*7580*/  HMMA.16816.F32 R212, R20.reuse, R18, R212 ;  /* 0x0000001214d4723c */ /* 0x040fec00000018d4 */
[----:B-1----:R-:W-:Y:S01]  /*7590*/  HMMA.16816.F32 R208, R20, R12, R208 ;  /* 0x0000000c14d0723c */ /* 0x002fe200000018d0 */
[C---:B---3--:R-:W-:Y:S01]  /*75a0*/  F2FP.F16.F32.PACK_AB R11, R181.reuse, R24 ;  /* 0x00000018b50b723e */ /* 0x048fe200000000ff */
[----:B------:R-:W-:-:S04]  /*75b0*/  FADD.FTZ R181, R181, R99 ;  /* 0x00000063b5b57221 */ /* 0x000fc80000010000 */
[----:B------:R-:W-:Y:S06]  /*75c0*/  HMMA.16816.F32 R204, R20, R14, R204 ;  /* 0x0000000e14cc723c */ /* 0x000fec00000018cc */
[C---:B------:R-:W-:Y:S06]  /*75d0*/  HMMA.16816.F32 R192, R8.reuse, R16, R192 ;  /* 0x0000001008c0723c */ /* 0x040fec00000018c0 */
[C---:B------:R-:W-:Y:S06]  /*75e0*/  HMMA.16816.F32 R188, R8.reuse, R18, R188 ;  /* 0x0000001208bc723c */ /* 0x040fec00000018bc */
[C---:B------:R-:W-:Y:S06]  /*75f0*/  HMMA.16816.F32 R200, R8.reuse, R12, R200 ;  /* 0x0000000c08c8723c */ /* 0x040fec00000018c8 */
[----:B------:R-:W-:Y:S01]  /*7600*/  HMMA.16816.F32 R196, R8, R14, R196 ;  /* 0x0000000e08c4723c */ /* 0x000fe200000018c4 */
[----:B------:R-:W-:-:S08]  /*7610*/  NOP ;  /* 0x0000000000007918 */ /* 0x000fd00000000000 */
[----:B------:R-:W-:-:S15]  /*7620*/  @!P0 BRA `(.L_x_151) ;  /* 0x00000058006c8947 */ /* 0x000fde0003800000 */
[----:B------:R-:W-:Y:S01]  /*7630*/  ULDC UR4, c[0x0][0x2d0] ;  /* 0x0000b40000047ab9 */ /* 0x000fe20000000800 */
[----:B------:R-:W-:-:S04]  /*7640*/  DEPBAR.LE SB0, 0x0 ;  /* 0x000080000000791a */ /* 0x000fc80000000000 */
[----:B------:R-:W-:Y:S01]  /*7650*/  BAR.SYNC.DEFER_BLOCKING 0x0 ;  /* 0x0000000000007b1d */ /* 0x000fe20000010000 */
[----:B------:R-:W-:Y:S01]  /*7660*/  ISETP.GE.AND P1, PT, R234, UR4, PT ;  /* 0x00000004ea007c0c */ /* 0x000fe2000bf26270 */
[----:B------:R-:W-:Y:S01]  /*7670*/  UIADD3 UR4, UR23, -0x2, URZ ;  /* 0xfffffffe17047890 */ /* 0x000fe2000fffe03f */
[----:B------:R-:W-:Y:S02]  /*7680*/  IMAD.U32 R14, RZ, RZ, UR8 ;  /* 0x00000008ff0e7e24 */ /* 0x000fe4000f8e00ff */
[----:B------:R-:W-:Y:S01]  /*7690*/  IMAD.U32 R0, RZ, RZ, UR8 ;  /* 0x00000008ff007e24 */ /* 0x000fe2000f8e00ff */
[----:B------:R-:W-:Y:S01]  /*76a0*/  USHF.R.S32.HI UR7, URZ, 0x1f, UR4 ;  /* 0x0000001f3f077899 */ /* 0x000fe20008011404 */
[----:B------:R-:W-:Y:S01]  /*76b0*/  IMAD.U32 R6, RZ, RZ, UR9 ;  /* 0x00000009ff067e24 */ /* 0x000fe2000f8e00ff */
[----:B------:R-:W-:Y:S01]  /*76c0*/  UIMAD UR6, UR12, UR4, URZ ;  /* 0x000000040c0672a4 */ /* 0x000fe2000f8e023f */
[----:B------:R-:W-:-:S03]  /*76d0*/  IMAD.U32 R16, RZ, RZ, UR4 ;  /* 0x00000004ff107e24 */ /* 0x000fc6000f8e00ff */
[----:B------:R-:W-:Y:S01]  /*76e0*/  UIMAD UR6, UR7, UR13, UR6 ;  /* 0x0000000d070672a4 */ /* 0x000fe2000f8e0206 */
[----:B------:R-:W-:Y:S01]  /*76f0*/  IMAD.WIDE.U32 R16, R16, UR13, R242 ;  /* 0x0000000d10107c25 */ /* 0x000fe2000f8e00f2 */
[----:B------:R-:W1:Y:S01]  /*7700*/  @!P1 LDC.64 R12, c[0x0][0x220] ;  /* 0x00008800ff0c9b82 */ /* 0x000e620000000a00 */
[----:B------:R-:W-:-:S03]  /*7710*/  VOTEU.ALL UP0, P1 ;  /* 0x00000000003f7886 */ /* 0x000fc60000800000 */
[----:B------:R-:W-:Y:S01]  /*7720*/  VIADD R17, R17, UR6 ;  /* 0x0000000611117c36 */ /* 0x000fe20008000000 */
[----:B------:R-:W-:Y:S01]  /*7730*/  @!P1 LEA R14, P0, R14, R16, 0x6 ;  /* 0x000000100e0e9211 */ /* 0x000fe200078030ff */
[----:B------:R-:W-:Y:S02]  /*7740*/  @!UP0 UIMAD UR6, UR9, 0x60, URZ ;  /* 0x00000060090688a4 */ /* 0x000fe4000f8e023f */
[----:B------:R-:W2:Y:S01]  /*7750*/  @!P1 LDC.64 R8, c[0x0][0x220] ;  /* 0x00008800ff089b82 */ /* 0x000ea20000000a00 */
[C---:B------:R-:W-:Y:S01]  /*7760*/  @!P1 LEA.HI.X R6, R0.reuse, R17, R6, 0x6, P0 ;  /* 0x0000001100069211 */ /* 0x040fe200000f3406 */
[----:B------:R-:W-:Y:S01]  /*7770*/  @!P1 IMAD.WIDE.U32 R20, R0, 0x60, R16 ;  /* 0x0000006000149825 */ /* 0x000fe200078e0010 */
[----:B------:R-:W-:Y:S01]  /*7780*/  @!P1 IADD3 R4, P0, R16, UR29, RZ ;  /* 0x0000001d10049c10 */ /* 0x000fe2000ff1e0ff */
[----:B------:R-:W-:Y:S01]  /*7790*/  @P1 STS [R229+0x4000], RZ ;  /* 0x004000ffe5001388 */ /* 0x000fe20000000800 */
[----:B------:R-:W-:Y:S01]  /*77a0*/  UISETP.GE.AND UP0, UPT, UR23, 0x3, UPT ;  /* 0x000000031700788c */ /* 0x000fe2000bf06270 */
[----:B------:R-:W-:-:S02]  /*77b0*/  @!P1 VIADD R0, R21, UR6 ;  /* 0x0000000615009c36 */ /* 0x000fc40008000000 */
[----:B------:R-:W3:Y:S01]  /*77c0*/  @!P1 LDC.64 R10, c[0x0][0x220] ;  /* 0x00008800ff0a9b82 */ /* 0x000ee20000000a00 */
[----:B------:R-:W-:Y:S04]  /*77d0*/  @P1 STS [R229+0x4004], RZ ;  /* 0x004004ffe5001388 */ /* 0x000fe80000000800 */
[----:B------:R-:W-:Y:S03]  /*77e0*/  @P1 STS.64 [R229+0x4008], RZ ;  /* 0x004008ffe5001388 */ /* 0x000fe60000000a00 */
[----:B------:R-:W4:Y:S01]  /*77f0*/  @!P1 LDC.64 R2, c[0x0][0x220] ;  /* 0x00008800ff029b82 */ /* 0x000f220000000a00 */
[----:B-1----:R-:W-:Y:S02]  /*7800*/  @!P1 LEA R18, P3, R16, R12, 0x1 ;  /* 0x0000000c10129211 */ /* 0x002fe400078608ff */
[----:B------:R-:W-:-:S02]  /*7810*/  @!P1 IADD3.X R12, R17, UR28, RZ, P0, !PT ;  /* 0x0000001c110c9c10 */ /* 0x000fc400087fe4ff */
[----:B------:R-:W-:Y:S02]  /*7820*/  @!P1 LEA.HI.X R19, R16, R13, R17, 0x1, P3 ;  /* 0x0000000d10139211 */ /* 0x000fe400018f0c11 */
[----:B--2---:R-:W-:-:S03]  /*7830*/  @!P1 LEA R8, P0, R14, R8, 0x1 ;  /* 0x000000080e089211 */ /* 0x004fc600078008ff */
[----:B------:R-:W-:Y:S01]  /*7840*/  @!PT LDS RZ, [RZ] ;  /* 0x00000000fffff984 */ /* 0x000fe20000000800 */
[----:B------:R-:W-:Y:S01]  /*7850*/  @!PT LDS RZ, [RZ] ;  /* 0x00000000fffff984 */ /* 0x000fe20000000800 */
[----:B------:R-:W-:Y:S01]  /*7860*/  @!PT LDS RZ, [RZ] ;  /* 0x00000000fffff984 */ /* 0x000fe20000000800 */
[----:B------:R1:W-:Y:S01]  /*7870*/  @!P1 LDGSTS.E.BYPASS.LTC128B.128 [R229+0x4000], desc[UR20][R18.64] ;  /* 0x0400000012e59fae */ /* 0x0003e2000b901d54 */
[----:B------:R-:W-:-:S03]  /*7880*/  @!P1 LEA.HI.X R9, R14, R9, R6, 0x1, P0 ;  /* 0x000000090e099211 */ /* 0x000fc600000f0c06 */
[----:B------:R-:W-:Y:S01]  /*7890*/  @P1 STS.128 [R229+0x4800], RZ ;  /* 0x004800ffe5001388 */ /* 0x000fe20000000c00 */
[----:B---3--:R-:W-:-:S04]  /*78a0*/  @!P1 LEA R10, P2, R4, R10, 0x1 ;  /* 0x0000000a040a9211 */ /* 0x008fc800078408ff */
[----:B------:R-:W-:Y:S02]  /*78b0*/  @!P1 LEA.HI.X R11, R4, R11, R12, 0x1, P2 ;  /* 0x0000000b040b9211 */ /* 0x000fe400010f0c0c */
[----:B----4-:R-:W-:-:S03]  /*78c0*/  @!P1 LEA R2, P0, R20, R2, 0x1 ;  /* 0x0000000214029211 */ /* 0x010fc600078008ff */
[----:B------:R-:W-:Y:S01]  /*78d0*/  @!PT LDS RZ, [RZ] ;  /* 0x00000000fffff984 */ /* 0x000fe20000000800 */
[----:B------:R-:W-:Y:S01]  /*78e0*/  @!PT LDS RZ, [RZ] ;  /* 0x00000000fffff984 */ /* 0x000fe20000000800 */
[----:B------:R-:W-:Y:S01]  /*78f0*/  @!PT LDS RZ, [RZ] ;  /* 0x00000000fffff984 */ /* 0x000fe20000000800 */
[----:B------:R-:W-:Y:S01]  /*7900*/  @!P1 LDGSTS.E.BYPASS.LTC128B.128 [R229+0x4800], desc[UR20][R10.64] ;  /* 0x048000000ae59fae */ /* 0x000fe2000b901d54 */
[----:B------:R-:W-:-:S03]  /*7910*/  @!P1 LEA.HI.X R3, R20, R3, R0, 0x1, P0 ;  /* 0x0000000314039211 */ /* 0x000fc600000f0c00 */
        /* <DEDUP_REMOVED lines=10> */
[----:B------:R-:W-:Y:S04]  /*79c0*/  LDSM.16.M88.4 R116, [R179] ;  /* 0x00000000b374783b */ /* 0x000fe80000000200 */
[----:B------:R-:W3:Y:S04]  /*79d0*/  LDSM.16.M88.4 R72, [R178+0x2800] ;  /* 0x00280000b248783b */ /* 0x000ee80000000200 */
[----:B------:R-:W4:Y:S04]  /*79e0*/  LDSM.16.M88.4 R112, [R179+0x1000] ;  /* 0x00100000b370783b */ /* 0x000f280000000200 */
[----:B------:R-:W5:Y:S04]  /*79f0*/  LDSM.16.M88.4 R80, [R178+0x2400] ;  /* 0x00240000b250783b */ /* 0x000f680000000200 */
[----:B-1----:R-:W1:Y:S04]  /*7a00*/  LDSM.16.M88.4 R16, [R178+0x2c00] ;  /* 0x002c0000b210783b */ /* 0x002e680000000200 */
[----:B------:R-:W2:Y:S04]  /*7a10*/  LDSM.16.M88.4 R40, [R178+0x2000] ;  /* 0x00200000b228783b */ /* 0x000ea80000000200 */
[----:B------:R-:W-:Y:S04]  /*7a20*/  LDSM.16.M88.4 R108, [R177] ;  /* 0x00000000b16c783b */ /* 0x000fe80000000200 */
[----:B------:R-:W2:Y:S04]  /*7a30*/  LDSM.16.M88.4 R128, [R176+0x800] ;  /* 0x00080000b080783b */ /* 0x000ea80000000200 */
[----:B------:R-:W2:Y:S04]  /*7a40*/  LDSM.16.M88.4 R104, [R177+0x1000] ;  /* 0x00100000b168783b */ /* 0x000ea80000000200 */
[----:B------:R-:W2:Y:S04]  /*7a50*/  LDSM.16.M88.4 R100, [R176+0x400] ;  /* 0x00040000b064783b */ /* 0x000ea80000000200 */
[----:B------:R-:W2:Y:S04]  /*7a60*/  LDSM.16.M88.4 R60, [R176+0xc00] ;  /* 0x000c0000b03c783b */ /* 0x000ea80000000200 */
[----:B------:R-:W2:Y:S01]  /*7a70*/  LDSM.16.M88.4 R56, [R176] ;  /* 0x00000000b038783b */ /* 0x000ea20000000200 */
[-C--:B---3--:R-:W-:Y:S03]  /*7a80*/  HMMA.16816.F32 R32, R116, R74.reuse, RZ ;  /* 0x0000004a7420723c */ /* 0x088fe600000018ff */
[----:B------:R-:W3:Y:S03]  /*7a90*/  LDSM.16.M88.4 R120, [R178+0x3400] ;  /* 0x00340000b278783b */ /* 0x000ee60000000200 */
[----:B----4-:R-:W-:Y:S01]  /*7aa0*/  HMMA.16816.F32 R36, R112, R74, RZ ;  /* 0x0000004a7024723c */ /* 0x010fe200000018ff */
[----:B------:R-:W4:Y:S04]  /*7ab0*/  LDSM.16.M88.4 R64, [R178+0x3000] ;  /* 0x00300000b240783b */ /* 0x000f280000000200 */
[----:B------:R-:W4:Y:S01]  /*7ac0*/  LDSM.16.M88.4 R96, [R176+0x1400] ;  /* 0x00140000b060783b */ /* 0x000f220000000200 */
[-C--:B-----5:R-:W-:Y:S03]  /*7ad0*/  HMMA.16816.F32 R92, R116, R80.reuse, RZ ;  /* 0x00000050745c723c */ /* 0x0a0fe600000018ff */
[----:B------:R-:W5:Y:S03]  /*7ae0*/  LDSM.16.M88.4 R124, [R176+0x1000] ;  /* 0x00100000b07c783b */ /* 0x000f660000000200 */
[----:B------:R-:W-:Y:S01]  /*7af0*/  HMMA.16816.F32 R88, R112, R80, RZ ;  /* 0x000000507058723c */ /* 0x000fe200000018ff */
[----:B------:R-:W0:Y:S05]  /*7b00*/  LDGDEPBAR ;  /* 0x00000000000079af */ /* 0x000e2a0000000000 */
[-C--:B-1----:R-:W-:Y:S06]  /*7b10*/  HMMA.16816.F32 R28, R116, R16.reuse, RZ ;  /* 0x00000010741c723c */ /* 0x082fec00000018ff */
[C---:B------:R-:W-:Y:S06]  /*7b20*/  HMMA.16816.F32 R24, R112.reuse, R16, RZ ;  /* 0x000000107018723c */ /* 0x040fec00000018ff */
[----:B------:R-:W-:Y:S06]  /*7b30*/  HMMA.16816.F32 R20, R112, R18, RZ ;  /* 0x000000127014723c */ /* 0x000fec00000018ff */
[-C--:B--2---:R-:W-:Y:S06]  /*7b40*/  HMMA.16816.F32 R52, R116, R40.reuse, RZ ;  /* 0x000000287434723c */ /* 0x084fec00000018ff */
[C---:B------:R-:W-:Y:S06]  /*7b50*/  HMMA.16816.F32 R48, R112.reuse, R40, RZ ;  /* 0x000000287030723c */ /* 0x040fec00000018ff */
[----:B------:R-:W-:Y:S06]  /*7b60*/  HMMA.16816.F32 R44, R112, R42, RZ ;  /* 0x0000002a702c723c */ /* 0x000fec00000018ff */
[C---:B------:R-:W-:Y:S06]  /*7b70*/  HMMA.16816.F32 R16, R116.reuse, R18, RZ ;  /* 0x000000127410723c */ /* 0x040fec00000018ff */
[----:B------:R-:W-:Y:S06]  /*7b80*/  HMMA.16816.F32 R40, R116, R42, RZ ;  /* 0x0000002a7428723c */ /* 0x000fec00000018ff */
[-C--:B------:R-:W-:Y:S06]  /*7b90*/  HMMA.16816.F32 R32, R108, R130.reuse, R32 ;  /* 0x000000826c20723c */ /* 0x080fec0000001820 */
[----:B------:R-:W-:Y:S06]  /*7ba0*/  HMMA.16816.F32 R36, R104, R130, R36 ;  /* 0x000000826824723c */ /* 0x000fec0000001824 */
[-C--:B------:R-:W-:Y:S06]  /*7bb0*/  HMMA.16816.F32 R92, R108, R100.reuse, R92 ;  /* 0x000000646c5c723c */ /* 0x080fec000000185c */
[----:B------:R-:W-:Y:S06]  /*7bc0*/  HMMA.16816.F32 R88, R104, R100, R88 ;  /* 0x000000646858723c */ /* 0x000fec0000001858 */
[----:B------:R-:W-:Y:S01]  /*7bd0*/  HMMA.16816.F32 R28, R108, R60, R28 ;  /* 0x0000003c6c1c723c */ /* 0x000fe2000000181c */
[----:B------:R-:W-:-:S04]  /*7be0*/  IMAD.U32 R100, RZ, RZ, UR4 ;  /* 0x00000004ff647e24 */ /* 0x000fc8000f8e00ff */
[----:B------:R-:W-:Y:S01]  /*7bf0*/  IMAD R100, R100, 0x80, R184 ;  /* 0x0000008064647824 */ /* 0x000fe200078e02b8 */
[C---:B------:R-:W-:Y:S03]  /*7c00*/  HMMA.16816.F32 R24, R104.reuse, R60, R24 ;  /* 0x0000003c6818723c */ /* 0x040fe60000001818 */
[C---:B------:R-:W-:Y:S02]  /*7c10*/  VIADD R0, R100.reuse, 0x29 ;  /* 0x0000002964007836 */ /* 0x040fe40000000000 */
[----:B------:R-:W-:Y:S01]  /*7c20*/  VIADD R137, R100, 0x28 ;  /* 0x0000002864897836 */ /* 0x000fe20000000000 */
[----:B------:R-:W-:Y:S02]  /*7c30*/  HMMA.16816.F32 R20, R104, R62, R20 ;  /* 0x0000003e6814723c */ /* 0x000fe40000001814 */
[-C--:B------:R-:W-:Y:S02]  /*7c40*/  I2FP.F32.S32 R3, R0.reuse ;  /* 0x0000000000037245 */ /* 0x080fe40000201400 */
[----:B------:R-:W-:-:S02]  /*7c50*/  I2FP.F32.S32 R4, R0 ;  /* 0x0000000000047245 */ /* 0x000fc40000201400 */
[C---:B------:R-:W-:Y:S01]  /*7c60*/  HMMA.16816.F32 R16, R108.reuse, R62, R16 ;  /* 0x0000003e6c10723c */ /* 0x040fe20000001810 */
[----:B------:R-:W-:Y:S01]  /*7c70*/  FFMA.FTZ R33, R3, UR5, R33 ;  /* 0x0000000503217c23 */ /* 0x000fe20008010021 */
[----:B------:R-:W-:Y:S01]  /*7c80*/  VIADD R3, R100, 0x30 ;  /* 0x0000003064037836 */ /* 0x000fe20000000000 */
[----:B------:R-:W-:Y:S01]  /*7c90*/  ISETP.GE.AND P5, PT, R0, R159, PT ;  /* 0x0000009f0000720c */ /* 0x000fe20003fa6270 */
[----:B------:R-:W-:Y:S01]  /*7ca0*/  FFMA.FTZ R35, R4, UR5, R35 ;  /* 0x0000000504237c23 */ /* 0x000fe20008010023 */
[C---:B------:R-:W-:Y:S01]  /*7cb0*/  ISETP.GE.AND P3, PT, R0.reuse, R158, PT ;  /* 0x0000009e0000720c */ /* 0x040fe20003f66270 */
[-C--:B------:R-:W-:Y:S01]  /*7cc0*/  HMMA.16816.F32 R52, R108, R56.reuse, R52 ;  /* 0x000000386c34723c */ /* 0x080fe20000001834 */
[C---:B------:R-:W-:Y:S02]  /*7cd0*/  ISETP.GE.AND P6, PT, R0.reuse, R157, PT ;  /* 0x0000009d0000720c */ /* 0x040fe40003fc6270 */
[----:B------:R-:W-:Y:S02]  /*7ce0*/  ISETP.GE.AND P0, PT, R0, R156, PT ;  /* 0x0000009c0000720c */ /* 0x000fe40003f06270 */
[----:B------:R-:W-:Y:S01]  /*7cf0*/  I2FP.F32.S32 R2, R0 ;  /* 0x0000000000027245 */ /* 0x000fe20000201400 */
[----:B------:R-:W-:Y:S01]  /*7d00*/  HMMA.16816.F32 R48, R104, R56, R48 ;  /* 0x000000386830723c */ /* 0x000fe20000001830 */
[----:B------:R-:W-:Y:S01]  /*7d10*/  FFMA.FTZ R0, R4, UR5, R37 ;  /* 0x0000000504007c23 */ /* 0x000fe20008010025 */
[----:B------:R-:W-:-:S02]  /*7d20*/  I2FP.F32.S32 R4, R3 ;  /* 0x0000000300047245 */ /* 0x000fc40000201400 */
[----:B------:R-:W-:Y:S01]  /*7d30*/  FFMA.FTZ R39, R2, UR5, R39 ;  /* 0x0000000502277c23 */ /* 0x000fe20008010027 */
[----:B------:R-:W-:Y:S01]  /*7d40*/  I2FP.F32.S32 R2, R3 ;  /* 0x0000000300027245 */ /* 0x000fe20000201400 */
[-C--:B------:R-:W-:Y:S01]  /*7d50*/  HMMA.16816.F32 R44, R104, R58.reuse, R44 ;  /* 0x0000003a682c723c */ /* 0x080fe2000000182c */
[----:B------:R-:W-:Y:S01]  /*7d60*/  FFMA.FTZ R28, R4, UR5, R28 ;  /* 0x00000005041c7c23 */ /* 0x000fe2000801001c */
[----:B------:R-:W-:Y:S01]  /*7d70*/  VIADD R4, R100, 0x31 ;  /* 0x0000003164047836 */ /* 0x000fe20000000000 */
[----:B------:R-:W-:Y:S01]  /*7d80*/  FSEL R223, R33, -INF , !P5 ;  /* 0xff80000021df7808 */ /* 0x000fe20006800000 */
[C---:B------:R-:W-:Y:S01]  /*7d90*/  FFMA.FTZ R30, R2.reuse, UR5, R30 ;  /* 0x00000005021e7c23 */ /* 0x040fe2000801001e */
[C---:B------:R-:W-:Y:S01]  /*7da0*/  ISETP.GE.AND P4, PT, R3.reuse, R159, PT ;  /* 0x0000009f0300720c */ /* 0x040fe20003f86270 */
[----:B------:R-:W-:Y:S01]  /*7db0*/  HMMA.16816.F32 R40, R108, R58, R40 ;  /* 0x0000003a6c28723c */ /* 0x000fe20000001828 */
[C---:B------:R-:W-:Y:S01]  /*7dc0*/  ISETP.GE.AND P2, PT, R3.reuse, R158, PT ;  /* 0x0000009e0300720c */ /* 0x040fe20003f46270 */
[----:B------:R-:W-:Y:S01]  /*7dd0*/  FFMA.FTZ R2, R2, UR5, R24 ;  /* 0x0000000502027c23 */ /* 0x000fe20008010018 */
[----:B------:R-:W-:-:S02]  /*7de0*/  ISETP.GE.AND P5, PT, R3, R157, PT ;  /* 0x0000009d0300720c */ /* 0x000fc40003fa6270 */
[----:B------:R-:W-:Y:S01]  /*7df0*/  I2FP.F32.S32 R6, R4 ;  /* 0x0000000400067245 */ /* 0x000fe20000201400 */
[-C--:B---3--:R-:W-:Y:S01]  /*7e00*/  HMMA.16816.F32 R60, R116, R120.reuse, RZ ;  /* 0x00000078743c723c */ /* 0x088fe200000018ff */
[----:B------:R-:W-:Y:S02]  /*7e10*/  FSEL R0, R0, -INF , !P6 ;  /* 0xff80000000007808 */ /* 0x000fe40007000000 */
[----:B------:R-:W-:Y:S01]  /*7e20*/  FSEL R136, R39, -INF , !P0 ;  /* 0xff80000027887808 */ /* 0x000fe20004000000 */
[----:B------:R-:W-:Y:S01]  /*7e30*/  FFMA.FTZ R29, R6, UR5, R29 ;  /* 0x00000005061d7c23 */ /* 0x000fe2000801001d */
[----:B------:R-:W-:Y:S01]  /*7e40*/  FSEL R225, R28, -INF , !P4 ;  /* 0xff8000001ce17808 */ /* 0x000fe20006000000 */
[----:B------:R-:W-:Y:S01]  /*7e50*/  HMMA.16816.F32 R56, R112, R120, RZ ;  /* 0x000000787038723c */ /* 0x000fe200000018ff */
[----:B------:R-:W-:Y:S01]  /*7e60*/  ISETP.GE.AND P6, PT, R4, R159, PT ;  /* 0x0000009f0400720c */ /* 0x000fe20003fc6270 */
[----:B------:R-:W-:Y:S01]  /*7e70*/  VIADD R6, R100, 0x38 ;  /* 0x0000003864067836 */ /* 0x000fe20000000000 */
[----:B------:R-:W-:-:S02]  /*7e80*/  ISETP.GE.AND P0, PT, R4, R158, PT ;  /* 0x0000009e0400720c */ /* 0x000fc40003f06270 */
[----:B------:R-:W-:Y:S01]  /*7e90*/  ISETP.GE.AND P4, PT, R4, R157, PT ;  /* 0x0000009d0400720c */ /* 0x000fe20003f86270 */
[----:B----4-:R-:W-:Y:S01]  /*7ea0*/  HMMA.16816.F32 R12, R116, R64, RZ ;  /* 0x00000040740c723c */ /* 0x010fe200000018ff */
[----:B------:R-:W-:Y:S02]  /*7eb0*/  I2FP.F32.S32 R239, R6 ;  /* 0x0000000600ef7245 */ /* 0x000fe40000201400 */
[----:B------:R-:W-:Y:S02]  /*7ec0*/  FSEL R2, R2, -INF , !P5 ;  /* 0xff80000002027808 */ /* 0x000fe40006800000 */
[----:B------:R-:W-:Y:S01]  /*7ed0*/  FSEL R226, R29, -INF , !P6 ;  /* 0xff8000001de27808 */ /* 0x000fe20007000000 */
[----:B------:R-:W-:Y:S01]  /*7ee0*/  HMMA.16816.F32 R84, R112, R82, RZ ;  /* 0x000000527054723c */ /* 0x000fe200000018ff */
[C---:B------:R-:W-:Y:S01]  /*7ef0*/  ISETP.GE.AND P5, PT, R6.reuse, R159, PT ;  /* 0x0000009f0600720c */ /* 0x040fe20003fa6270 */
[----:B------:R-:W-:Y:S01]  /*7f00*/  FFMA.FTZ R239, R239, UR5, R16 ;  /* 0x00000005efef7c23 */ /* 0x000fe20008010010 */
[----:B------:R-:W-:Y:S01]  /*7f10*/  ISETP.GE.AND P6, PT, R6, R157, PT ;  /* 0x0000009d0600720c */ /* 0x000fe20003fc6270 */
[----:B------:R-:W-:-:S02]  /*7f20*/  VIADD R16, R100, 0x39 ;  /* 0x0000003964107836 */ /* 0x000fc40000000000 */
[----:B------:R-:W-:Y:S01]  /*7f30*/  HMMA.16816.F32 R80, R116, R82, RZ ;  /* 0x000000527450723c */ /* 0x000fe200000018ff */
[----:B------:R-:W-:Y:S02]  /*7f40*/  FSEL R239, R239, -INF , !P5 ;  /* 0xff800000efef7808 */ /* 0x000fe40006800000 */
[----:B------:R-:W-:-:S03]  /*7f50*/  ISETP.GE.AND P5, PT, R16, R157, PT ;  /* 0x0000009d1000720c */ /* 0x000fc60003fa6270 */
[-C--:B------:R-:W-:Y:S06]  /*7f60*/  HMMA.16816.F32 R60, R108, R96.reuse, R60 ;  /* 0x000000606c3c723c */ /* 0x080fec000000183c */
[----:B------:R-:W-:Y:S06]  /*7f70*/  HMMA.16816.F32 R56, R104, R96, R56 ;  /* 0x000000606838723c */ /* 0x000fec0000001838 */
[----:B------:R-:W-:Y:S01]  /*7f80*/  HMMA.16816.F32 R8, R112, R64, RZ ;  /* 0x000000407008723c */ /* 0x000fe200000018ff */
[----:B------:R-:W-:-:S02]  /*7f90*/  FSEL R96, R35, -INF , !P3 ;  /* 0xff80000023607808 */ /* 0x000fc40005800000 */
[-C--:B------:R-:W-:Y:S02]  /*7fa0*/  ISETP.GE.AND P3, PT, R3, R156.reuse, PT ;  /* 0x0000009c0300720c */ /* 0x080fe40003f66270 */
[----:B------:R-:W-:Y:S01]  /*7fb0*/  I2FP.F32.S32 R3, R3 ;  /* 0x0000000300037245 */ /* 0x000fe20000201400 */
[-C--:B------:R-:W-:Y:S01]  /*7fc0*/  HMMA.16816.F32 R76, R116, R72.reuse, RZ ;  /* 0x00000048744c723c */ /* 0x080fe200000018ff */
[----:B------:R-:W-:Y:S02]  /*7fd0*/  FSEL R97, R30, -INF , !P2 ;  /* 0xff8000001e617808 */ /* 0x000fe40005000000 */
[----:B------:R-:W-:Y:S01]  /*7fe0*/  ISETP.GE.AND P2, PT, R4, R156, PT ;  /* 0x0000009c0400720c */ /* 0x000fe20003f46270 */
[----:B------:R-:W-:Y:S01]  /*7ff0*/  FFMA.FTZ R26, R3, UR5, R26 ;  /* 0x00000005031a7c23 */ /* 0x000fe2000801001a */
[-C--:B------:R-:W-:Y:S01]  /*8000*/  I2FP.F32.S32 R3, R4.reuse ;  /* 0x0000000400037245 */ /* 0x080fe20000201400 */
[----:B------:R-:W-:Y:S01]  /*8010*/  HMMA.16816.F32 R72, R112, R72, RZ ;  /* 0x000000487048723c */ /* 0x000fe200000018ff */
[----:B------:R-:W-:-:S02]  /*8020*/  I2FP.F32.S32 R4, R4 ;  /* 0x0000000400047245 */ /* 0x000fc40000201400 */
[----:B------:R-:W-:Y:S01]  /*8030*/  FSEL R144, R26, -INF , !P3 ;  /* 0xff8000001a907808 */ /* 0x000fe20005800000 */
[C---:B------:R-:W-:Y:S01]  /*8040*/  FFMA.FTZ R31, R3.reuse, UR5, R31 ;  /* 0x00000005031f7c23 */ /* 0x040fe2000801001f */
[----:B------:R-:W-:Y:S01]  /*8050*/  ISETP.GE.AND P3, PT, R6, R158, PT ;  /* 0x0000009e0600720c */ /* 0x000fe20003f66270 */
[----:B------:R-:W-:Y:S01]  /*8060*/  FFMA.FTZ R27, R4, UR5, R27 ;  /* 0x00000005041b7c23 */ /* 0x000fe2000801001b */
[----:B-----5:R-:W-:Y:S01]  /*8070*/  HMMA.16816.F32 R12, R108, R124, R12 ;  /* 0x0000007c6c0c723c */ /* 0x020fe2000000180c */
[----:B------:R-:W-:Y:S01]  /*8080*/  I2FP.F32.S32 R4, R6 ;  /* 0x0000000600047245 */ /* 0x000fe20000201400 */
[----:B------:R-:W-:Y:S02]  /*8090*/  FFMA.FTZ R3, R3, UR5, R25 ;  /* 0x0000000503037c23 */ /* 0x000fe40008010019 */
[----:B------:R-:W-:Y:S02]  /*80a0*/  FSEL R143, R27, -INF , !P2 ;  /* 0xff8000001b8f7808 */ /* 0x000fe40005000000 */
[-C--:B------:R-:W-:Y:S01]  /*80b0*/  HMMA.16816.F32 R84, R104, R102.reuse, R84 ;  /* 0x000000666854723c */ /* 0x080fe20000001854 */
[C---:B------:R-:W-:Y:S01]  /*80c0*/  FFMA.FTZ R18, R4.reuse, UR5, R18 ;  /* 0x0000000504127c23 */ /* 0x040fe20008010012 */
[----:B------:R-:W-:Y:S01]  /*80d0*/  FFMA.FTZ R4, R4, UR5, R20 ;  /* 0x0000000504047c23 */ /* 0x000fe20008010014 */
[----:B------:R-:W-:Y:S01]  /*80e0*/  FSEL R3, R3, -INF , !P4 ;  /* 0xff80000003037808 */ /* 0x000fe20006000000 */
[----:B------:R-:W-:Y:S01]  /*80f0*/  LDSM.16.M88.4 R24, [R176+0x1800] ;  /* 0x00180000b018783b */ /* 0x000fe20000000200 */
[----:B------:R-:W-:Y:S01]  /*8100*/  ISETP.GE.AND P4, PT, R16, R159, PT ;  /* 0x0000009f1000720c */ /* 0x000fe20003f86270 */
[----:B------:R-:W-:Y:S01]  /*8110*/  HMMA.16816.F32 R80, R108, R102, R80 ;  /* 0x000000666c50723c */ /* 0x000fe20000001850 */
[----:B------:R-:W-:-:S02]  /*8120*/  FSEL R138, R18, -INF , !P3 ;  /* 0xff800000128a7808 */ /* 0x000fc40005800000 */
[----:B------:R-:W-:Y:S02]  /*8130*/  ISETP.GE.AND P2, PT, R16, R158, PT ;  /* 0x0000009e1000720c */ /* 0x000fe40003f46270 */
[----:B------:R-:W-:Y:S01]  /*8140*/  I2FP.F32.S32 R20, R16 ;  /* 0x0000001000147245 */ /* 0x000fe20000201400 */
[----:B------:R-:W-:Y:S01]  /*8150*/  HMMA.16816.F32 R8, R104, R124, R8 ;  /* 0x0000007c6808723c */ /* 0x000fe20000001808 */
[----:B------:R-:W-:Y:S02]  /*8160*/  FSEL R103, R31, -INF , !P0 ;  /* 0xff8000001f677808 */ /* 0x000fe40004000000 */
[----:B------:R-:W-:Y:S01]  /*8170*/  ISETP.GE.AND P0, PT, R6, R156, PT ;  /* 0x0000009c0600720c */ /* 0x000fe20003f06270 */
[----:B------:R-:W-:Y:S01]  /*8180*/  FFMA.FTZ R17, R20, UR5, R17 ;  /* 0x0000000514117c23 */ /* 0x000fe20008010011 */
[----:B------:R-:W-:Y:S01]  /*8190*/  I2FP.F32.S32 R6, R6 ;  /* 0x0000000600067245 */ /* 0x000fe20000201400 */
[-C--:B------:R-:W-:Y:S01]  /*81a0*/  HMMA.16816.F32 R76, R108, R128.reuse, R76 ;  /* 0x000000806c4c723c */ /* 0x080fe2000000184c */
[----:B------:R-:W-:Y:S01]  /*81b0*/  ISETP.GE.AND P3, PT, R16, R156, PT ;  /* 0x0000009c1000720c */ /* 0x000fe20003f66270 */
[----:B------:R-:W-:Y:S01]  /*81c0*/  LDSM.16.M88.4 R28, [R176+0x1c00] ;  /* 0x001c0000b01c783b */ /* 0x000fe20000000200 */
[----:B------:R-:W-:Y:S01]  /*81d0*/  FSEL R245, R17, -INF , !P4 ;  /* 0xff80000011f57808 */ /* 0x000fe20006000000 */
[----:B------:R-:W-:Y:S01]  /*81e0*/  FFMA.FTZ R22, R6, UR5, R22 ;  /* 0x0000000506167c23 */ /* 0x000fe20008010016 */
[-C--:B------:R-:W-:Y:S01]  /*81f0*/  I2FP.F32.S32 R6, R16.reuse ;  /* 0x0000001000067245 */ /* 0x080fe20000201400 */
[----:B------:R-:W-:Y:S01]  /*8200*/  HMMA.16816.F32 R72, R104, R128, R72 ;  /* 0x000000806848723c */ /* 0x000fe20000001848 */
[----:B------:R-:W-:-:S02]  /*8210*/  I2FP.F32.S32 R16, R16 ;  /* 0x0000001000107245 */ /* 0x000fc40000201400 */
[----:B------:R-:W-:Y:S01]  /*8220*/  FSEL R4, R4, -INF , !P6 ;  /* 0xff80000004047808 */ /* 0x000fe20007000000 */
[C---:B------:R-:W-:Y:S01]  /*8230*/  FFMA.FTZ R19, R6.reuse, UR5, R19 ;  /* 0x0000000506137c23 */ /* 0x040fe20008010013 */
[----:B------:R-:W-:Y:S01]  /*8240*/  FFMA.FTZ R6, R6, UR5, R21 ;  /* 0x0000000506067c23 */ /* 0x000fe20008010015 */
[----:B------:R-:W-:Y:S01]  /*8250*/  FFMA.FTZ R23, R16, UR5, R23 ;  /* 0x0000000510177c23 */ /* 0x000fe20008010017 */
[----:B------:R-:W-:Y:S01]  /*8260*/  VIADD R128, R100, 0x40 ;  /* 0x0000004064807836 */ /* 0x000fe20000000000 */
[----:B------:R-:W-:Y:S01]  /*8270*/  FSEL R142, R22, -INF , !P0 ;  /* 0xff800000168e7808 */ /* 0x000fe20004000000 */
[----:B------:R-:W-:Y:S01]  /*8280*/  VIADD R16, R100, 0x1 ;  /* 0x0000000164107836 */ /* 0x000fe20000000000 */
[----:B------:R-:W-:Y:S01]  /*8290*/  FSEL R175, R19, -INF , !P2 ;  /* 0xff80000013af7808 */ /* 0x000fe20005000000 */
[----:B------:R-:W-:Y:S01]  /*82a0*/  HMMA.16816.F32 R68, R112, R66, RZ ;  /* 0x000000427044723c */ /* 0x000fe200000018ff */
[-C--:B------:R-:W-:Y:S02]  /*82b0*/  I2FP.F32.S32 R18, R128.reuse ;  /* 0x0000008000127245 */ /* 0x080fe40000201400 */
[----:B------:R-:W-:-:S02]  /*82c0*/  I2FP.F32.S32 R125, R128 ;  /* 0x00000080007d7245 */ /* 0x000fc40000201400 */
[----:B------:R-:W-:Y:S01]  /*82d0*/  I2FP.F32.S32 R17, R16 ;  /* 0x0000001000117245 */ /* 0x000fe20000201400 */
[----:B------:R-:W-:Y:S01]  /*82e0*/  FFMA.FTZ R12, R18, UR5, R12 ;  /* 0x00000005120c7c23 */ /* 0x000fe2000801000c */
[C---:B------:R-:W-:Y:S01]  /*82f0*/  ISETP.GE.AND P6, PT, R128.reuse, R159, PT ;  /* 0x0000009f8000720c */ /* 0x040fe20003fc6270 */
[----:B------:R-:W-:Y:S01]  /*8300*/  FFMA.FTZ R14, R125, UR5, R14 ;  /* 0x000000057d0e7c23 */ /* 0x000fe2000801000e */
[----:B------:R-:W-:Y:S01]  /*8310*/  ISETP.GE.AND P0, PT, R128, R158, PT ;  /* 0x0000009e8000720c */ /* 0x000fe20003f06270 */
[----:B------:R-:W-:Y:S01]  /*8320*/  FFMA.FTZ R17, R17, UR5, R53 ;  /* 0x0000000511117c23 */ /* 0x000fe20008010035 */
[----:B------:R-:W-:Y:S01]  /*8330*/  FSEL R6, R6, -INF , !P5 ;  /* 0xff80000006067808 */ /* 0x000fe20006800000 */
[----:B------:R-:W-:Y:S01]  /*8340*/  FFMA.FTZ R125, R125, UR5, R8 ;  /* 0x000000057d7d7c23 */ /* 0x000fe20008010008 */
[----:B------:R-:W-:Y:S01]  /*8350*/  FSEL R140, R23, -INF , !P3 ;  /* 0xff800000178c7808 */ /* 0x000fe20005800000 */
[----:B------:R-:W-:Y:S01]  /*8360*/  VIADD R8, R100, 0x9 ;  /* 0x0000000964087836 */ /* 0x000fe20000000000 */
[----:B------:R-:W-:Y:S01]  /*8370*/  FSEL R247, R12, -INF , !P6 ;  /* 0xff8000000cf77808 */ /* 0x000fe20007000000 */
[----:B------:R-:W1:Y:S01]  /*8380*/  LDSM.16.M88.4 R20, [R178+0x3800] ;  /* 0x00380000b214783b */ /* 0x000e620000000200 */
[----:B------:R-:W-:Y:S01]  /*8390*/  FSEL R53, R14, -INF , !P0 ;  /* 0xff8000000e357808 */ /* 0x000fe20004000000 */
[----:B------:R-:W-:Y:S01]  /*83a0*/  HMMA.16816.F32 R64, R116, R66, RZ ;  /* 0x000000427440723c */ /* 0x000fe200000018ff */
[----:B------:R-:W-:-:S02]  /*83b0*/  ISETP.GE.AND P4, PT, R128, R157, PT ;  /* 0x0000009d8000720c */ /* 0x000fc40003f86270 */
[----:B------:R-:W-:Y:S02]  /*83c0*/  ISETP.GE.AND P2, PT, R128, R156, PT ;  /* 0x0000009c8000720c */ /* 0x000fe40003f46270 */
[C---:B------:R-:W-:Y:S01]  /*83d0*/  ISETP.GE.AND P5, PT, R16.reuse, R159, PT ;  /* 0x0000009f1000720c */ /* 0x040fe20003fa6270 */
[----:B------:R-:W-:Y:S01]  /*83e0*/  HMMA.16816.F32 R68, R104, R126, R68 ;  /* 0x0000007e6844723c */ /* 0x000fe20000001844 */
[C---:B------:R-:W-:Y:S02]  /*83f0*/  ISETP.GE.AND P3, PT, R16.reuse, R158, PT ;  /* 0x0000009e1000720c */ /* 0x040fe40003f66270 */
[C---:B------:R-:W-:Y:S02]  /*8400*/  ISETP.GE.AND P6, PT, R16.reuse, R157, PT ;  /* 0x0000009d1000720c */ /* 0x040fe40003fc6270 */
[----:B------:R-:W-:Y:S02]  /*8410*/  ISETP.GE.AND P0, PT, R16, R156, PT ;  /* 0x0000009c1000720c */ /* 0x000fe40003f06270 */
[----:B------:R-:W-:-:S02]  /*8420*/  I2FP.F32.S32 R128, R128 ;  /* 0x0000008000807245 */ /* 0x000fc40000201400 */
[----:B------:R-:W-:Y:S02]  /*8430*/  I2FP.F32.S32 R16, R16 ;  /* 0x0000001000107245 */ /* 0x000fe40000201400 */
[----:B------:R-:W-:Y:S01]  /*8440*/  FSEL R125, R125, -INF , !P4 ;  /* 0xff8000007d7d7808 */ /* 0x000fe20006000000 */
[----:B------:R-:W-:Y:S01]  /*8450*/  FFMA.FTZ R128, R128, UR5, R10 ;  /* 0x0000000580807c23 */ /* 0x000fe2000801000a */
[----:B------:R-:W-:Y:S02]  /*8460*/  VIADD R10, R100, 0x8 ;  /* 0x00000008640a7836 */ /* 0x000fe40000000000 */
[C---:B------:R-:W-:Y:S01]  /*8470*/  FFMA.FTZ R55, R16.reuse, UR5, R55 ;  /* 0x0000000510377c23 */ /* 0x040fe20008010037 */
[C---:B------:R-:W-:Y:S01]  /*8480*/  FFMA.FTZ R102, R16.reuse, UR5, R49 ;  /* 0x0000000510667c23 */ /* 0x040fe20008010031 */
[----:B------:R-:W-:Y:S01]  /*8490*/  FSEL R14, R17, -INF , !P5 ;  /* 0xff800000110e7808 */ /* 0x000fe20006800000 */
[----:B------:R-:W-:Y:S01]  /*84a0*/  FFMA.FTZ R51, R16, UR5, R51 ;  /* 0x0000000510337c23 */ /* 0x000fe20008010033 */
[----:B------:R-:W-:Y:S01]  /*84b0*/  FSEL R128, R128, -INF , !P2 ;  /* 0xff80000080807808 */ /* 0x000fe20005000000 */
[----:B------:R-:W-:Y:S01]  /*84c0*/  HMMA.16816.F32 R64, R108, R126, R64 ;  /* 0x0000007e6c40723c */ /* 0x000fe20000001840 */
[----:B------:R-:W-:Y:S01]  /*84d0*/  FSEL R49, R55, -INF , !P3 ;  /* 0xff80000037317808 */ /* 0x000fe20005800000 */
[----:B------:R2:W-:Y:S01]  /*84e0*/  STL [R1], R14 ;  /* 0x0000000e01007387 */ /* 0x0005e20000100800 */
[----:B------:R-:W-:-:S02]  /*84f0*/  ISETP.GE.AND P4, PT, R10, R159, PT ;  /* 0x0000009f0a00720c */ /* 0x000fc40003f86270 */
[C---:B------:R-:W-:Y:S02]  /*8500*/  ISETP.GE.AND P2, PT, R10.reuse, R158, PT ;  /* 0x0000009e0a00720c */ /* 0x040fe40003f46270 */
[C---:B------:R-:W-:Y:S02]  /*8510*/  ISETP.GE.AND P5, PT, R10.reuse, R157, PT ;  /* 0x0000009d0a00720c */ /* 0x040fe40003fa6270 */
[----:B------:R-:W-:Y:S02]  /*8520*/  I2FP.F32.S32 R12, R10 ;  /* 0x0000000a000c7245 */ /* 0x000fe40000201400 */
[----:B------:R-:W-:Y:S02]  /*8530*/  ISETP.GE.AND P3, PT, R10, R156, PT ;  /* 0x0000009c0a00720c */ /* 0x000fe40003f66270 */
[----:B------:R-:W-:Y:S01]  /*8540*/  I2FP.F32.S32 R10, R10 ;  /* 0x0000000a000a7245 */ /* 0x000fe20000201400 */
[----:B------:R-:W-:Y:S01]  /*8550*/  FFMA.FTZ R12, R12, UR5, R40 ;  /* 0x000000050c0c7c23 */ /* 0x000fe20008010028 */
[----:B------:R-:W-:-:S02]  /*8560*/  FSEL R101, R51, -INF , !P0 ;  /* 0xff80000033657808 */ /* 0x000fc40004000000 */
[----:B------:R-:W-:Y:S01]  /*8570*/  FSEL R102, R102, -INF , !P6 ;  /* 0xff80000066667808 */ /* 0x000fe20007000000 */
[----:B------:R-:W-:Y:S01]  /*8580*/  FFMA.FTZ R42, R10, UR5, R42 ;  /* 0x000000050a2a7c23 */ /* 0x000fe2000801002a */
[----:B------:R-:W-:Y:S01]  /*8590*/  ISETP.GE.AND P6, PT, R8, R159, PT ;  /* 0x0000009f0800720c */ /* 0x000fe20003fc6270 */
[----:B------:R-:W-:Y:S01]  /*85a0*/  FFMA.FTZ R44, R10, UR5, R44 ;  /* 0x000000050a2c7c23 */ /* 0x000fe2000801002c */
[----:B------:R-:W-:Y:S01]  /*85b0*/  ISETP.GE.AND P0, PT, R8, R158, PT ;  /* 0x0000009e0800720c */ /* 0x000fe20003f06270 */
[----:B------:R-:W-:Y:S01]  /*85c0*/  FFMA.FTZ R46, R10, UR5, R46 ;  /* 0x000000050a2e7c23 */ /* 0x000fe2000801002e */
[----:B------:R-:W-:Y:S01]  /*85d0*/  FSEL R51, R42, -INF , !P2 ;  /* 0xff8000002a337808 */ /* 0x000fe20005000000 */
[----:B------:R-:W-:Y:S01]  /*85e0*/  VIADD R10, R100, 0x11 ;  /* 0x00000011640a7836 */ /* 0x000fe20000000000 */
[----:B------:R-:W-:Y:S02]  /*85f0*/  ISETP.GE.AND P2, PT, R8, R156, PT ;  /* 0x0000009c0800720c */ /* 0x000fe40003f46270 */
[----:B--2---:R-:W-:-:S02]  /*8600*/  FSEL R14, R12, -INF , !P4 ;  /* 0xff8000000c0e7808 */ /* 0x004fc40006000000 */
[----:B------:R-:W-:Y:S02]  /*8610*/  ISETP.GE.AND P4, PT, R8, R157, PT ;  /* 0x0000009d0800720c */ /* 0x000fe40003f86270 */
[-C--:B------:R-:W-:Y:S01]  /*8620*/  I2FP.F32.S32 R12, R8.reuse ;  /* 0x00000008000c7245 */ /* 0x080fe20000201400 */
[----:B------:R2:W-:Y:S01]  /*8630*/  STL [R1+0x4], R14 ;  /* 0x0000040e01007387 */ /* 0x0005e20000100800 */
[----:B------:R-:W-:Y:S02]  /*8640*/  I2FP.F32.S32 R8, R8 ;  /* 0x0000000800087245 */ /* 0x000fe40000201400 */
[----:B------:R-:W-:Y:S01]  /*8650*/  FSEL R124, R44, -INF , !P5 ;  /* 0xff8000002c7c7808 */ /* 0x000fe20006800000 */
[----:B------:R-:W-:Y:S01]  /*8660*/  FFMA.FTZ R41, R12, UR5, R41 ;  /* 0x000000050c297c23 */ /* 0x000fe20008010029 */
[----:B------:R-:W-:Y:S02]  /*8670*/  VIADD R12, R100, 0x10 ;  /* 0x00000010640c7836 */ /* 0x000fe40000000000 */
[----:B------:R-:W-:Y:S01]  /*8680*/  FFMA.FTZ R43, R8, UR5, R43 ;  /* 0x00000005082b7c23 */ /* 0x000fe2000801002b */
[----:B------:R-:W-:Y:S01]  /*8690*/  FSEL R170, R46, -INF , !P3 ;  /* 0xff8000002eaa7808 */ /* 0x000fe20005800000 */
[C---:B------:R-:W-:Y:S01]  /*86a0*/  FFMA.FTZ R45, R8.reuse, UR5, R45 ;  /* 0x00000005082d7c23 */ /* 0x040fe2000801002d */
[----:B------:R-:W-:Y:S01]  /*86b0*/  FSEL R16, R41, -INF , !P6 ;  /* 0xff80000029107808 */ /* 0x000fe20007000000 */
[----:B------:R-:W-:Y:S01]  /*86c0*/  FFMA.FTZ R47, R8, UR5, R47 ;  /* 0x00000005082f7c23 */ /* 0x000fe2000801002f */
[----:B------:R-:W-:-:S02]  /*86d0*/  FSEL R55, R43, -INF , !P0 ;  /* 0xff8000002b377808 */ /* 0x000fc40004000000 */
[C---:B------:R-:W-:Y:S01]  /*86e0*/  ISETP.GE.AND P5, PT, R12.reuse, R159, PT ;  /* 0x0000009f0c00720c */ /* 0x040fe20003fa6270 */
[----:B------:R-:W-:Y:S01]  /*86f0*/  STL [R1+0x8], R16 ;  /* 0x0000081001007387 */ /* 0x000fe20000100800 */
[C---:B------:R-:W-:Y:S01]  /*8700*/  ISETP.GE.AND P3, PT, R12.reuse, R158, PT ;  /* 0x0000009e0c00720c */ /* 0x040fe20003f66270 */
[----:B-1----:R-:W-:Y:S01]  /*8710*/  HMMA.16816.F32 R40, R116, R22, RZ ;  /* 0x000000167428723c */ /* 0x002fe200000018ff */
[C---:B------:R-:W-:Y:S01]  /*8720*/  ISETP.GE.AND P6, PT, R12.reuse, R157, PT ;  /* 0x0000009d0c00720c */ /* 0x040fe20003fc6270 */
[----:B------:R-:W1:Y:S01]  /*8730*/  LDSM.16.M88.4 R16, [R178+0x3c00] ;  /* 0x003c0000b210783b */ /* 0x000e620000000200 */
[----:B------:R-:W-:Y:S01]  /*8740*/  ISETP.GE.AND P0, PT, R12, R156, PT ;  /* 0x0000009c0c00720c */ /* 0x000fe20003f06270 */
[----:B------:R-:W-:-:S04]  /*8750*/  DEPBAR.LE SB0, 0x0 ;  /* 0x000080000000791a */ /* 0x000fc80000000000 */
[----:B------:R-:W-:Y:S02]  /*8760*/  FSEL R174, R45, -INF , !P4 ;  /* 0xff8000002dae7808 */ /* 0x000fe40006000000 */
[-C--:B--2---:R-:W-:Y:S02]  /*8770*/  I2FP.F32.S32 R14, R12.reuse ;  /* 0x0000000c000e7245 */ /* 0x084fe40000201400 */
[----:B------:R-:W-:Y:S02]  /*8780*/  I2FP.F32.S32 R12, R12 ;  /* 0x0000000c000c7245 */ /* 0x000fe40000201400 */
[----:B------:R-:W-:Y:S01]  /*8790*/  FSEL R172, R47, -INF , !P2 ;  /* 0xff8000002fac7808 */ /* 0x000fe20005000000 */
[----:B------:R-:W-:Y:S01]  /*87a0*/  FFMA.FTZ R92, R14, UR5, R92 ;  /* 0x000000050e5c7c23 */ /* 0x000fe2000801005c */
[----:B------:R-:W-:Y:S01]  /*87b0*/  ISETP.GE.AND P4, PT, R10, R159, PT ;  /* 0x0000009f0a00720c */ /* 0x000fe20003f86270 */
[----:B------:R-:W-:Y:S01]  /*87c0*/  FFMA.FTZ R94, R12, UR5, R94 ;  /* 0x000000050c5e7c23 */ /* 0x000fe2000801005e */
[----:B------:R-:W-:Y:S01]  /*87d0*/  ISETP.GE.AND P2, PT, R10, R158, PT ;  /* 0x0000009e0a00720c */ /* 0x000fe20003f46270 */
[----:B------:R-:W-:Y:S01]  /*87e0*/  FFMA.FTZ R88, R12, UR5, R88 ;  /* 0x000000050c587c23 */ /* 0x000fe20008010058 */
[----:B------:R-:W-:Y:S01]  /*87f0*/  FSEL R92, R92, -INF , !P5 ;  /* 0xff8000005c5c7808 */ /* 0x000fe20006800000 */
[----:B------:R-:W-:Y:S01]  /*8800*/  FFMA.FTZ R90, R12, UR5, R90 ;  /* 0x000000050c5a7c23 */ /* 0x000fe2000801005a */
[----:B------:R-:W-:Y:S01]  /*8810*/  FSEL R227, R94, -INF , !P3 ;  /* 0xff8000005ee37808 */ /* 0x000fe20005800000 */
[----:B------:R-:W-:Y:S01]  /*8820*/  VIADD R12, R100, 0x19 ;  /* 0x00000019640c7836 */ /* 0x000fe20000000000 */
[----:B------:R-:W-:Y:S01]  /*8830*/  BAR.SYNC.DEFER_BLOCKING 0x0 ;  /* 0x0000000000007b1d */ /* 0x000fe20000010000 */
[----:B------:R-:W-:Y:S01]  /*8840*/  ISETP.GE.AND P5, PT, R10, R157, PT ;  /* 0x0000009d0a00720c */ /* 0x000fe20003fa6270 */
[----:B------:R-:W-:Y:S01]  /*8850*/  HMMA.16816.F32 R44, R116, R122, RZ ;  /* 0x0000007a742c723c */ /* 0x000fe200000018ff */
[----:B------:R-:W-:-:S02]  /*8860*/  I2FP.F32.S32 R8, R10 ;  /* 0x0000000a00087245 */ /* 0x000fc40000201400 */
[----:B------:R-:W-:Y:S02]  /*8870*/  ISETP.GE.AND P3, PT, R10, R156, PT ;  /* 0x0000009c0a00720c */ /* 0x000fe40003f66270 */
[----:B------:R-:W-:Y:S01]  /*8880*/  I2FP.F32.S32 R10, R10 ;  /* 0x0000000a000a7245 */ /* 0x000fe20000201400 */
[----:B------:R-:W-:Y:S01]  /*8890*/  FFMA.FTZ R93, R8, UR5, R93 ;  /* 0x00000005085d7c23 */ /* 0x000fe2000801005d */
[----:B------:R-:W-:Y:S01]  /*88a0*/  VIADD R8, R100, 0x18 ;  /* 0x0000001864087836 */ /* 0x000fe20000000000 */
[----:B------:R-:W-:Y:S01]  /*88b0*/  FSEL R185, R88, -INF , !P6 ;  /* 0xff80000058b97808 */ /* 0x000fe20007000000 */
[----:B------:R-:W-:Y:S01]  /*88c0*/  HMMA.16816.F32 R40, R108, R26, R40 ;  /* 0x0000001a6c28723c */ /* 0x000fe20000001828 */
[----:B------:R-:W-:Y:S01]  /*88d0*/  FFMA.FTZ R95, R10, UR5, R95 ;  /* 0x000000050a5f7c23 */ /* 0x000fe2000801005f */
[----:B------:R-:W-:Y:S01]  /*88e0*/  FSEL R173, R90, -INF , !P0 ;  /* 0xff8000005aad7808 */ /* 0x000fe20004000000 */
[C---:B------:R-:W-:Y:S01]  /*88f0*/  FFMA.FTZ R89, R10.reuse, UR5, R89 ;  /* 0x000000050a597c23 */ /* 0x040fe20008010059 */
[----:B------:R-:W-:Y:S01]  /*8900*/  FSEL R88, R93, -INF , !P4 ;  /* 0xff8000005d587808 */ /* 0x000fe20006000000 */
[----:B------:R-:W-:Y:S01]  /*8910*/  FFMA.FTZ R91, R10, UR5, R91 ;  /* 0x000000050a5b7c23 */ /* 0x000fe2000801005b */
[----:B------:R-:W-:Y:S01]  /*8920*/  FSEL R244, R95, -INF , !P2 ;  /* 0xff8000005ff47808 */ /* 0x000fe20005000000 */
[----:B------:R-:W-:Y:S01]  /*8930*/  HMMA.16816.F32 R120, R112, R122, RZ ;  /* 0x0000007a7078723c */ /* 0x000fe200000018ff */
[----:B------:R-:W-:-:S02]  /*8940*/  ISETP.GE.AND P6, PT, R8, R159, PT ;  /* 0x0000009f0800720c */ /* 0x000fc40003fc6270 */
[C---:B------:R-:W-:Y:S02]  /*8950*/  ISETP.GE.AND P0, PT, R8.reuse, R158, PT ;  /* 0x0000009e0800720c */ /* 0x040fe40003f06270 */
[C---:B------:R-:W-:Y:S02]  /*8960*/  ISETP.GE.AND P4, PT, R8.reuse, R157, PT ;  /* 0x0000009d0800720c */ /* 0x040fe40003f86270 */
[----:B------:R-:W-:Y:S01]  /*8970*/  I2FP.F32.S32 R14, R8 ;  /* 0x00000008000e7245 */ /* 0x000fe20000201400 */
[----:B------:R-:W-:Y:S01]  /*8980*/  HMMA.16816.F32 R44, R108, R98, R44 ;  /* 0x000000626c2c723c */ /* 0x000fe2000000182c */
[----:B------:R-:W-:Y:S02]  /*8990*/  ISETP.GE.AND P2, PT, R8, R156, PT ;  /* 0x0000009c0800720c */ /* 0x000fe40003f46270 */
[----:B------:R-:W-:Y:S01]  /*89a0*/  I2FP.F32.S32 R8, R8 ;  /* 0x0000000800087245 */ /* 0x000fe20000201400 */
[----:B------:R-:W-:Y:S01]  /*89b0*/  FFMA.FTZ R80, R14, UR5, R80 ;  /* 0x000000050e507c23 */ /* 0x000fe20008010050 */
[----:B------:R-:W-:-:S02]  /*89c0*/  I2FP.F32.S32 R14, R12 ;  /* 0x0000000c000e7245 */ /* 0x000fc40000201400 */
[----:B------:R-:W-:Y:S01]  /*89d0*/  I2FP.F32.S32 R10, R12 ;  /* 0x0000000c000a7245 */ /* 0x000fe20000201400 */
[C---:B------:R-:W-:Y:S01]  /*89e0*/  FFMA.FTZ R82, R8.reuse, UR5, R82 ;  /* 0x0000000508527c23 */ /* 0x040fe20008010052 */
[----:B------:R-:W-:Y:S01]  /*89f0*/  FSEL R186, R89, -INF , !P5 ;  /* 0xff80000059ba7808 */ /* 0x000fe20006800000 */
[C---:B------:R-:W-:Y:S01]  /*8a00*/  FFMA.FTZ R84, R8.reuse, UR5, R84 ;  /* 0x0000000508547c23 */ /* 0x040fe20008010054 */
        /* <DEDUP_REMOVED lines=12> */
[----:B------:R-:W-:Y:S01]  /*8ad0*/  ISETP.GE.AND P0, PT, R12, R156, PT ;  /* 0x0000009c0c00720c */ /* 0x000fe20003f06270 */
[----:B------:R-:W-:Y:S01]  /*8ae0*/  VIADD R12, R100, 0x20 ;  /* 0x00000020640c7836 */ /* 0x000fe20000000000 */
[----:B------:R-:W-:Y:S01]  /*8af0*/  FSEL R187, R84, -INF , !P4 ;  /* 0xff80000054bb7808 */ /* 0x000fe20006000000 */
[----:B------:R-:W-:Y:S01]  /*8b00*/  HMMA.16816.F32 R120, R104, R98, R120 ;  /* 0x000000626878723c */ /* 0x000fe20000001878 */
[----:B------:R-:W-:-:S02]  /*8b10*/  FSEL R171, R86, -INF , !P2 ;  /* 0xff80000056ab7808 */ /* 0x000fc40005000000 */
[----:B------:R-:W-:Y:S02]  /*8b20*/  FSEL R81, R81, -INF , !P5 ;  /* 0xff80000051517808 */ /* 0x000fe40006800000 */
[----:B------:R-:W-:Y:S02]  /*8b30*/  FSEL R248, R83, -INF , !P3 ;  /* 0xff80000053f87808 */ /* 0x000fe40005800000 */
[C---:B------:R-:W-:Y:S02]  /*8b40*/  ISETP.GE.AND P4, PT, R12.reuse, R159, PT ;  /* 0x0000009f0c00720c */ /* 0x040fe40003f86270 */
[C---:B------:R-:W-:Y:S02]  /*8b50*/  ISETP.GE.AND P2, PT, R12.reuse, R158, PT ;  /* 0x0000009e0c00720c */ /* 0x040fe40003f46270 */
[----:B------:R-:W-:Y:S02]  /*8b60*/  ISETP.GE.AND P5, PT, R12, R157, PT ;  /* 0x0000009d0c00720c */ /* 0x000fe40003fa6270 */
[----:B------:R-:W-:-:S02]  /*8b70*/  I2FP.F32.S32 R14, R12 ;  /* 0x0000000c000e7245 */ /* 0x000fc40000201400 */
[----:B------:R-:W-:Y:S02]  /*8b80*/  ISETP.GE.AND P3, PT, R12, R156, PT ;  /* 0x0000009c0c00720c */ /* 0x000fe40003f66270 */
[----:B------:R-:W-:Y:S01]  /*8b90*/  I2FP.F32.S32 R12, R12 ;  /* 0x0000000c000c7245 */ /* 0x000fe20000201400 */
[----:B------:R-:W-:Y:S01]  /*8ba0*/  FFMA.FTZ R76, R14, UR5, R76 ;  /* 0x000000050e4c7c23 */ /* 0x000fe2000801004c */
[----:B------:R-:W-:Y:S02]  /*8bb0*/  FSEL R220, R85, -INF , !P6 ;  /* 0xff80000055dc7808 */ /* 0x000fe40007000000 */
[----:B------:R-:W-:Y:S01]  /*8bc0*/  FSEL R152, R87, -INF , !P0 ;  /* 0xff80000057987808 */ /* 0x000fe20004000000 */
[----:B------:R-:W-:Y:S01]  /*8bd0*/  FFMA.FTZ R78, R12, UR5, R78 ;  /* 0x000000050c4e7c23 */ /* 0x000fe2000801004e */
[----:B------:R-:W-:Y:S01]  /*8be0*/  FSEL R76, R76, -INF , !P4 ;  /* 0xff8000004c4c7808 */ /* 0x000fe20006000000 */
[----:B------:R-:W-:Y:S01]  /*8bf0*/  FFMA.FTZ R72, R12, UR5, R72 ;  /* 0x000000050c487c23 */ /* 0x000fe20008010048 */
[----:B------:R-:W-:Y:S01]  /*8c00*/  ISETP.GE.AND P6, PT, R8, R159, PT ;  /* 0x0000009f0800720c */ /* 0x000fe20003fc6270 */
[----:B------:R-:W-:Y:S01]  /*8c10*/  FFMA.FTZ R74, R12, UR5, R74 ;  /* 0x000000050c4a7c23 */ /* 0x000fe2000801004a */
[----:B------:R-:W-:-:S02]  /*8c20*/  FSEL R249, R78, -INF , !P2 ;  /* 0xff8000004ef97808 */ /* 0x000fc40005000000 */
[C---:B------:R-:W-:Y:S02]  /*8c30*/  ISETP.GE.AND P0, PT, R8.reuse, R158, PT ;  /* 0x0000009e0800720c */ /* 0x040fe40003f06270 */
[C---:B------:R-:W-:Y:S02]  /*8c40*/  ISETP.GE.AND P4, PT, R8.reuse, R157, PT ;  /* 0x0000009d0800720c */ /* 0x040fe40003f86270 */
[----:B------:R-:W-:Y:S02]  /*8c50*/  ISETP.GE.AND P2, PT, R8, R156, PT ;  /* 0x0000009c0800720c */ /* 0x000fe40003f46270 */
[-C--:B------:R-:W-:Y:S02]  /*8c60*/  I2FP.F32.S32 R10, R8.reuse ;  /* 0x00000008000a7245 */ /* 0x080fe40000201400 */
[----:B------:R-:W-:Y:S02]  /*8c70*/  I2FP.F32.S32 R8, R8 ;  /* 0x0000000800087245 */ /* 0x000fe40000201400 */
[----:B------:R-:W-:Y:S01]  /*8c80*/  FSEL R221, R72, -INF , !P5 ;  /* 0xff80000048dd7808 */ /* 0x000fe20006800000 */
[----:B------:R-:W-:Y:S01]  /*8c90*/  FFMA.FTZ R77, R10, UR5, R77 ;  /* 0x000000050a4d7c23 */ /* 0x000fe2000801004d */
[----:B------:R-:W-:Y:S01]  /*8ca0*/  FSEL R130, R74, -INF , !P3 ;  /* 0xff8000004a827808 */ /* 0x000fe20005800000 */
[C---:B------:R-:W-:Y:S01]  /*8cb0*/  FFMA.FTZ R79, R8.reuse, UR5, R79 ;  /* 0x00000005084f7c23 */ /* 0x040fe2000801004f */
[----:B------:R-:W-:Y:S01]  /*8cc0*/  ISETP.GE.AND P5, PT, R137, R159, PT ;  /* 0x0000009f8900720c */ /* 0x000fe20003fa6270 */
[C---:B------:R-:W-:Y:S01]  /*8cd0*/  FFMA.FTZ R73, R8.reuse, UR5, R73 ;  /* 0x0000000508497c23 */ /* 0x040fe20008010049 */
[----:B------:R-:W-:Y:S01]  /*8ce0*/  FSEL R72, R77, -INF , !P6 ;  /* 0xff8000004d487808 */ /* 0x000fe20007000000 */
[----:B------:R-:W-:Y:S01]  /*8cf0*/  FFMA.FTZ R75, R8, UR5, R75 ;  /* 0x00000005084b7c23 */ /* 0x000fe2000801004b */
[----:B------:R-:W-:Y:S01]  /*8d00*/  FSEL R250, R79, -INF , !P0 ;  /* 0xff8000004ffa7808 */ /* 0x000fe20004000000 */
[----:B------:R-:W-:Y:S01]  /*8d10*/  VIADD R8, R100, 0x48 ;  /* 0x0000004864087836 */ /* 0x000fe20000000000 */
[----:B------:R-:W-:-:S02]  /*8d20*/  ISETP.GE.AND P3, PT, R137, R158, PT ;  /* 0x0000009e8900720c */ /* 0x000fc40003f66270 */
        /* <DEDUP_REMOVED lines=13> */
[----:B-1----:R-:W-:Y:S01]  /*8e00*/  HMMA.16816.F32 R36, R116, R16, RZ ;  /* 0x000000107424723c */ /* 0x002fe200000018ff */
[----:B------:R-:W-:Y:S01]  /*8e10*/  ISETP.GE.AND P2, PT, R8, R158, PT ;  /* 0x0000009e0800720c */ /* 0x000fe20003f46270 */
[----:B------:R-:W-:Y:S01]  /*8e20*/  VIADD R10, R100, 0x49 ;  /* 0x00000049640a7836 */ /* 0x000fe20000000000 */
[----:B------:R-:W-:-:S02]  /*8e30*/  ISETP.GE.AND P5, PT, R8, R157, PT ;  /* 0x0000009d0800720c */ /* 0x000fc40003fa6270 */
[----:B------:R-:W-:Y:S01]  /*8e40*/  ISETP.GE.AND P3, PT, R8, R156, PT ;  /* 0x0000009c0800720c */ /* 0x000fe20003f66270 */
[C---:B------:R-:W-:Y:S01]  /*8e50*/  HMMA.16816.F32 R32, R116.reuse, R20, RZ ;  /* 0x000000147420723c */ /* 0x040fe200000018ff */
[----:B------:R-:W-:Y:S02]  /*8e60*/  I2FP.F32.S32 R8, R8 ;  /* 0x0000000800087245 */ /* 0x000fe40000201400 */
[----:B------:R-:W-:Y:S02]  /*8e70*/  I2FP.F32.S32 R12, R100 ;  /* 0x00000064000c7245 */ /* 0x000fe40000201400 */
[----:B------:R-:W-:Y:S01]  /*8e80*/  FSEL R224, R224, -INF , !P6 ;  /* 0xff800000e0e07808 */ /* 0x000fe20007000000 */
[C---:B------:R-:W-:Y:S01]  /*8e90*/  FFMA.FTZ R68, R8.reuse, UR5, R68 ;  /* 0x0000000508447c23 */ /* 0x040fe20008010044 */
[C---:B------:R-:W-:Y:S01]  /*8ea0*/  FFMA.FTZ R64, R8.reuse, UR5, R64 ;  /* 0x0000000508407c23 */ /* 0x040fe20008010040 */
[----:B------:R-:W-:Y:S01]  /*8eb0*/  FFMA.FTZ R66, R8, UR5, R66 ;  /* 0x0000000508427c23 */ /* 0x000fe20008010042 */
[----:B------:R-:W-:Y:S01]  /*8ec0*/  FSEL R137, R137, -INF , !P0 ;  /* 0xff80000089897808 */ /* 0x000fe20004000000 */
[----:B------:R-:W-:Y:S01]  /*8ed0*/  HMMA.16816.F32 R116, R116, R18, RZ ;  /* 0x000000127474723c */ /* 0x000fe200000018ff */
[----:B------:R-:W-:Y:S01]  /*8ee0*/  FSEL R127, R68, -INF , !P5 ;  /* 0xff800000447f7808 */ /* 0x000fe20006800000 */
[----:B------:R-:W-:Y:S01]  /*8ef0*/  FFMA.FTZ R52, R12, UR5, R52 ;  /* 0x000000050c347c23 */ /* 0x000fe20008010034 */
[CC--:B------:R-:W-:Y:S01]  /*8f00*/  ISETP.GE.AND P5, PT, R100.reuse, R159.reuse, PT ;  /* 0x0000009f6400720c */ /* 0x0c0fe20003fa6270 */
[----:B------:R-:W-:Y:S01]  /*8f10*/  VIADD R100, R100, 0x41 ;  /* 0x0000004164647836 */ /* 0x000fe20000000000 */
[----:B------:R-:W-:Y:S01]  /*8f20*/  FSEL R64, R64, -INF , !P4 ;  /* 0xff80000040407808 */ /* 0x000fe20006000000 */
[----:B------:R-:W-:Y:S01]  /*8f30*/  IMAD.U32 R12, RZ, RZ, UR4 ;  /* 0x00000004ff0c7e24 */ /* 0x000fe2000f8e00ff */
[----:B------:R-:W-:Y:S01]  /*8f40*/  FSEL R251, R66, -INF , !P2 ;  /* 0xff80000042fb7808 */ /* 0x000fe20005000000 */
[----:B------:R-:W-:Y:S01]  /*8f50*/  FFMA.FTZ R70, R8, UR5, R70 ;  /* 0x0000000508467c23 */ /* 0x000fe20008010046 */
[----:B------:R-:W-:Y:S01]  /*8f60*/  ISETP.GE.AND P6, PT, R10, R159, PT ;  /* 0x0000009f0a00720c */ /* 0x000fe20003fc6270 */
[----:B------:R-:W-:Y:S01]  /*8f70*/  IMAD R12, R12, 0x80, R184 ;  /* 0x000000800c0c7824 */ /* 0x000fe200078e02b8 */
[C---:B------:R-:W-:Y:S01]  /*8f80*/  ISETP.GE.AND P0, PT, R10.reuse, R158, PT ;  /* 0x0000009e0a00720c */ /* 0x040fe20003f06270 */
[----:B------:R-:W-:Y:S01]  /*8f90*/  HMMA.16816.F32 R36, R108, R28, R36 ;  /* 0x0000001c6c24723c */ /* 0x000fe20000001824 */
[----:B------:R-:W-:Y:S01]  /*8fa0*/  ISETP.GE.AND P4, PT, R10, R157, PT ;  /* 0x0000009d0a00720c */ /* 0x000fe20003f86270 */
[----:B------:R-:W-:Y:S01]  /*8fb0*/  VIADD R12, R12, 0x50 ;  /* 0x000000500c0c7836 */ /* 0x000fe20000000000 */
[----:B------:R-:W-:-:S02]  /*8fc0*/  ISETP.GE.AND P2, PT, R10, R156, PT ;  /* 0x0000009c0a00720c */ /* 0x000fc40003f46270 */
[----:B------:R-:W-:Y:S01]  /*8fd0*/  I2FP.F32.S32 R10, R10 ;  /* 0x0000000a000a7245 */ /* 0x000fe20000201400 */
[C---:B------:R-:W-:Y:S01]  /*8fe0*/  HMMA.16816.F32 R32, R108.reuse, R24, R32 ;  /* 0x000000186c20723c */ /* 0x040fe20000001820 */
[-C--:B------:R-:W-:Y:S02]  /*8ff0*/  I2FP.F32.S32 R66, R100.reuse ;  /* 0x0000006400427245 */ /* 0x080fe40000201400 */
[----:B------:R-:W-:Y:S01]  /*9000*/  I2FP.F32.S32 R8, R100 ;  /* 0x0000006400087245 */ /* 0x000fe20000201400 */
[C---:B------:R-:W-:Y:S01]  /*9010*/  FFMA.FTZ R65, R10.reuse, UR5, R65 ;  /* 0x000000050a417c23 */ /* 0x040fe20008010041 */
[C---:B------:R-:W-:Y:S01]  /*9020*/  FFMA.FTZ R14, R10.reuse, UR5, R67 ;  /* 0x000000050a0e7c23 */ /* 0x040fe20008010043 */
[C---:B------:R-:W-:Y:S01]  /*9030*/  FFMA.FTZ R69, R10.reuse, UR5, R69 ;  /* 0x000000050a457c23 */ /* 0x040fe20008010045 */
[----:B------:R-:W-:Y:S01]  /*9040*/  FFMA.FTZ R71, R10, UR5, R71 ;  /* 0x000000050a477c23 */ /* 0x000fe20008010047 */
[----:B------:R-:W-:Y:S02]  /*9050*/  IMAD.U32 R10, RZ, RZ, UR4 ;  /* 0x00000004ff0a7e24 */ /* 0x000fe4000f8e00ff */
[----:B------:R-:W-:Y:S01]  /*9060*/  FFMA.FTZ R13, R66, UR5, R13 ;  /* 0x00000005420d7c23 */ /* 0x000fe2000801000d */
[----:B------:R-:W-:Y:S01]  /*9070*/  FFMA.FTZ R15, R8, UR5, R15 ;  /* 0x00000005080f7c23 */ /* 0x000fe2000801000f */
[----:B------:R-:W-:Y:S01]  /*9080*/  FSEL R150, R70, -INF , !P3 ;  /* 0xff80000046967808 */ /* 0x000fe20005800000 */
[----:B------:R-:W-:Y:S01]  /*9090*/  IMAD R10, R10, 0x80, R184 ;  /* 0x000000800a0a7824 */ /* 0x000fe200078e02b8 */
[----:B------:R-:W-:Y:S01]  /*90a0*/  FSEL R67, R52, -INF , !P5 ;  /* 0xff80000034437808 */ /* 0x000fe20006800000 */
[----:B------:R-:W-:Y:S01]  /*90b0*/  HMMA.16816.F32 R116, R108, R30, R116 ;  /* 0x0000001e6c74723c */ /* 0x000fe20000001874 */
[-C--:B------:R-:W-:Y:S01]  /*90c0*/  ISETP.GE.AND P3, PT, R100, R159.reuse, PT ;  /* 0x0000009f6400720c */ /* 0x080fe20003f66270 */
[----:B------:R-:W-:Y:S01]  /*90d0*/  VIADD R90, R10, 0x60 ;  /* 0x000000600a5a7836 */ /* 0x000fe20000000000 */
[-C--:B------:R-:W-:Y:S01]  /*90e0*/  ISETP.GE.AND P5, PT, R100, R158.reuse, PT ;  /* 0x0000009e6400720c */ /* 0x080fe20003fa6270 */
[C---:B------:R-:W-:Y:S01]  /*90f0*/  VIADD R91, R10.reuse, 0x59 ;  /* 0x000000590a5b7836 */ /* 0x040fe20000000000 */
[----:B------:R-:W-:Y:S01]  /*9100*/  FSEL R141, R69, -INF , !P4 ;  /* 0xff800000458d7808 */ /* 0x000fe20006000000 */
[C---:B------:R-:W-:Y:S01]  /*9110*/  VIADD R79, R10.reuse, 0x69 ;  /* 0x000000690a4f7836 */ /* 0x040fe20000000000 */
[----:B------:R-:W-:Y:S01]  /*9120*/  FSEL R149, R71, -INF , !P2 ;  /* 0xff80000047957808 */ /* 0x000fe20005000000 */
[C---:B------:R-:W-:Y:S01]  /*9130*/  VIADD R84, R10.reuse, 0x68 ;  /* 0x000000680a547836 */ /* 0x040fe20000000000 */
[----:B------:R-:W-:Y:S01]  /*9140*/  FSEL R66, R13, -INF , !P3 ;  /* 0xff8000000d427808 */ /* 0x000fe20005800000 */
[C---:B------:R-:W-:Y:S01]  /*9150*/  VIADD R13, R10.reuse, 0x58 ;  /* 0x000000580a0d7836 */ /* 0x040fe20000000000 */
[----:B------:R-:W-:Y:S01]  /*9160*/  FSEL R52, R15, -INF , !P5 ;  /* 0xff8000000f347808 */ /* 0x000fe20006800000 */
[----:B------:R-:W-:Y:S01]  /*9170*/  VIADD R74, R10, 0x71 ;  /* 0x000000710a4a7836 */ /* 0x000fe20000000000 */
[----:B------:R-:W-:Y:S01]  /*9180*/  FSEL R94, R14, -INF , !P0 ;  /* 0xff8000000e5e7808 */ /* 0x000fe20004000000 */
[----:B------:R-:W-:Y:S01]  /*9190*/  VIADD R14, R10, 0x51 ;  /* 0x000000510a0e7836 */ /* 0x000fe20000000000 */
[----:B------:R-:W-:Y:S01]  /*91a0*/  ISETP.GE.AND P4, PT, R12, R159, PT ;  /* 0x0000009f0c00720c */ /* 0x000fe20003f86270 */
[----:B------:R-:W-:Y:S01]  /*91b0*/  FFMA.FTZ R9, R8, UR5, R9 ;  /* 0x0000000508097c23 */ /* 0x000fe20008010009 */
[----:B------:R-:W-:Y:S01]  /*91c0*/  ISETP.GE.AND P2, PT, R12, R158, PT ;  /* 0x0000009e0c00720c */ /* 0x000fe20003f46270 */
[----:B------:R-:W-:Y:S01]  /*91d0*/  VIADD R86, R10, 0x61 ;  /* 0x000000610a567836 */ /* 0x000fe20000000000 */
[----:B------:R-:W-:Y:S01]  /*91e0*/  ISETP.GE.AND P3, PT, R12, R157, PT ;  /* 0x0000009d0c00720c */ /* 0x000fe20003f66270 */
[----:B------:R-:W-:Y:S01]  /*91f0*/  VIADD R71, R10, 0x78 ;  /* 0x000000780a477836 */ /* 0x000fe20000000000 */
[----:B------:R-:W-:Y:S01]  /*9200*/  ISETP.GE.AND P5, PT, R12, R156, PT ;  /* 0x0000009c0c00720c */ /* 0x000fe20003fa6270 */
[C---:B------:R-:W-:Y:S01]  /*9210*/  VIADD R77, R10.reuse, 0x70 ;  /* 0x000000700a4d7836 */ /* 0x040fe20000000000 */
[----:B------:R-:W-:Y:S01]  /*9220*/  I2FP.F32.S32 R12, R12 ;  /* 0x0000000c000c7245 */ /* 0x000fe20000201400 */
[----:B------:R-:W-:Y:S01]  /*9230*/  VIADD R70, R10, 0x79 ;  /* 0x000000790a467836 */ /* 0x000fe20000000000 */
[----:B------:R-:W-:-:S02]  /*9240*/  I2FP.F32.S32 R93, R14 ;  /* 0x0000000e005d7245 */ /* 0x000fc40000201400 */
[----:B------:R-:W-:Y:S01]  /*9250*/  I2FP.F32.S32 R87, R13 ;  /* 0x0000000d00577245 */ /* 0x000fe20000201400 */
[C---:B------:R-:W-:Y:S01]  /*9260*/  FFMA.FTZ R62, R12.reuse, UR5, R62 ;  /* 0x000000050c3e7c23 */ /* 0x040fe2000801003e */
[----:B------:R-:W-:Y:S01]  /*9270*/  I2FP.F32.S32 R83, R90 ;  /* 0x0000005a00537245 */ /* 0x000fe20000201400 */
[----:B------:R-:W-:Y:S01]  /*9280*/  FFMA.FTZ R61, R93, UR5, R61 ;  /* 0x000000055d3d7c23 */ /* 0x000fe2000801003d */
[C---:B------:R-:W-:Y:S01]  /*9290*/  FFMA.FTZ R58, R12.reuse, UR5, R58 ;  /* 0x000000050c3a7c23 */ /* 0x040fe2000801003a */
[----:B------:R-:W-:Y:S01]  /*92a0*/  I2FP.F32.S32 R89, R91 ;  /* 0x0000005b00597245 */ /* 0x000fe20000201400 */
[----:B------:R-:W-:Y:S01]  /*92b0*/  FFMA.FTZ R60, R12, UR5, R60 ;  /* 0x000000050c3c7c23 */ /* 0x000fe2000801003c */
[----:B------:R-:W-:Y:S01]  /*92c0*/  FSEL R109, R62, -INF , !P2 ;  /* 0xff8000003e6d7808 */ /* 0x000fe20005000000 */
[----:B------:R-:W-:Y:S01]  /*92d0*/  FFMA.FTZ R148, R12, UR5, R56 ;  /* 0x000000050c947c23 */ /* 0x000fe20008010038 */
[----:B------:R-:W-:Y:S01]  /*92e0*/  ISETP.GE.AND P2, PT, R14, R159, PT ;  /* 0x0000009f0e00720c */ /* 0x000fe20003f46270 */
[----:B------:R-:W-:Y:S01]  /*92f0*/  FFMA.FTZ R62, R87, UR5, R44 ;  /* 0x00000005573e7c23 */ /* 0x000fe2000801002c */
[----:B------:R-:W-:Y:S01]  /*9300*/  I2FP.F32.S32 R12, R10 ;  /* 0x0000000a000c7245 */ /* 0x000fe20000201400 */
[----:B------:R-:W-:Y:S01]  /*9310*/  FFMA.FTZ R32, R83, UR5, R32 ;  /* 0x0000000553207c23 */ /* 0x000fe20008010020 */
[----:B------:R-:W-:Y:S01]  /*9320*/  FSEL R44, R61, -INF , !P2 ;  /* 0xff8000003d2c7808 */ /* 0x000fe20005000000 */
[----:B------:R-:W-:Y:S01]  /*9330*/  FFMA.FTZ R45, R89, UR5, R45 ;  /* 0x00000005592d7c23 */ /* 0x000fe2000801002d */
[----:B------:R-:W-:Y:S01]  /*9340*/  I2FP.F32.S32 R78, R79 ;  /* 0x0000004f004e7245 */ /* 0x000fe20000201400 */
[----:B------:R-:W-:Y:S01]  /*9350*/  FFMA.FTZ R8, R12, UR5, R54 ;  /* 0x000000050c087c23 */ /* 0x000fe20008010036 */
[----:B------:R-:W-:Y:S01]  /*9360*/  FSEL R146, R58, -INF , !P5 ;  /* 0xff8000003a927808 */ /* 0x000fe20006800000 */
[----:B------:R-:W-:Y:S01]  /*9370*/  FFMA.FTZ R34, R83, UR5, R34 ;  /* 0x0000000553227c23 */ /* 0x000fe20008010022 */
[-C--:B------:R-:W-:Y:S01]  /*9380*/  ISETP.GE.AND P2, PT, R90, R159.reuse, PT ;  /* 0x0000009f5a00720c */ /* 0x080fe20003f46270 */
[----:B------:R-:W-:Y:S01]  /*9390*/  FFMA.FTZ R41, R78, UR5, R41 ;  /* 0x000000054e297c23 */ /* 0x000fe20008010029 */
[----:B------:R-:W-:Y:S01]  /*93a0*/  I2FP.F32.S32 R82, R84 ;  /* 0x0000005400527245 */ /* 0x000fe20000201400 */
[C---:B------:R-:W-:Y:S01]  /*93b0*/  FFMA.FTZ R48, R12.reuse, UR5, R48 ;  /* 0x000000050c307c23 */ /* 0x040fe20008010030 */
[----:B------:R-:W-:Y:S01]  /*93c0*/  ISETP.GE.AND P5, PT, R91, R159, PT ;  /* 0x0000009f5b00720c */ /* 0x000fe20003fa6270 */
[----:B------:R-:W-:Y:S01]  /*93d0*/  FFMA.FTZ R50, R12, UR5, R50 ;  /* 0x000000050c327c23 */ /* 0x000fe20008010032 */
[----:B------:R-:W-:Y:S01]  /*93e0*/  FSEL R65, R65, -INF , !P6 ;  /* 0xff80000041417808 */ /* 0x000fe20007000000 */
[----:B------:R-:W-:Y:S01]  /*93f0*/  FFMA.FTZ R40, R82, UR5, R40 ;  /* 0x0000000552287c23 */ /* 0x000fe20008010028 */
[----:B------:R-:W-:Y:S01]  /*9400*/  ISETP.GE.AND P6, PT, R100, R157, PT ;  /* 0x0000009d6400720c */ /* 0x000fe20003fc6270 */
[----:B------:R-:W-:Y:S01]  /*9410*/  FFMA.FTZ R15, R82, UR5, R42 ;  /* 0x00000005520f7c23 */ /* 0x000fe2000801002a */
[----:B------:R-:W-:Y:S01]  /*9420*/  ISETP.GE.AND P0, PT, R100, R156, PT ;  /* 0x0000009c6400720c */ /* 0x000fe20003f06270 */
[----:B------:R-:W-:Y:S01]  /*9430*/  FFMA.FTZ R121, R89, UR5, R121 ;  /* 0x0000000559797c23 */ /* 0x000fe20008010079 */
[----:B------:R-:W-:Y:S01]  /*9440*/  FSEL R56, R60, -INF , !P4 ;  /* 0xff8000003c387808 */ /* 0x000fe20006000000 */
[C---:B------:R-:W-:Y:S01]  /*9450*/  FFMA.FTZ R57, R93.reuse, UR5, R57 ;  /* 0x000000055d397c23 */ /* 0x040fe20008010039 */
[----:B------:R-:W-:Y:S01]  /*9460*/  I2FP.F32.S32 R100, R100 ;  /* 0x0000006400647245 */ /* 0x000fe20000201400 */
[----:B------:R-:W-:Y:S01]  /*9470*/  FFMA.FTZ R59, R93, UR5, R59 ;  /* 0x000000055d3b7c23 */ /* 0x000fe2000801003b */
[----:B------:R-:W-:Y:S01]  /*9480*/  FSEL R60, R32, -INF , !P2 ;  /* 0xff800000203c7808 */ /* 0x000fe20005000000 */
[----:B------:R-:W-:Y:S01]  /*9490*/  FFMA.FTZ R120, R87, UR5, R120 ;  /* 0x0000000557787c23 */ /* 0x000fe20008010078 */
[----:B------:R-:W-:Y:S01]  /*94a0*/  FSEL R61, R45, -INF , !P5 ;  /* 0xff8000002d3d7808 */ /* 0x000fe20006800000 */
[----:B------:R-:W-:Y:S01]  /*94b0*/  FFMA.FTZ R11, R100, UR5, R11 ;  /* 0x00000005640b7c23 */ /* 0x000fe2000801000b */
[-C--:B------:R-:W-:Y:S01]  /*94c0*/  ISETP.GE.AND P2, PT, R79, R159.reuse, PT ;  /* 0x0000009f4f00720c */ /* 0x080fe20003f46270 */
[----:B------:R-:W-:Y:S01]  /*94d0*/  FFMA.FTZ R122, R87, UR5, R122 ;  /* 0x00000005577a7c23 */ /* 0x000fe2000801007a */
[----:B------:R-:W-:Y:S01]  /*94e0*/  I2FP.F32.S32 R54, R74 ;  /* 0x0000004a00367245 */ /* 0x000fe20000201400 */
[----:B------:R-:W-:Y:S01]  /*94f0*/  FFMA.FTZ R123, R89, UR5, R123 ;  /* 0x00000005597b7c23 */ /* 0x000fe2000801007b */
[----:B------:R-:W-:-:S02]  /*9500*/  ISETP.GE.AND P5, PT, R84, R159, PT ;  /* 0x0000009f5400720c */ /* 0x000fc40003fa6270 */
[----:B------:R-:W-:Y:S01]  /*9510*/  FSEL R168, R9, -INF , !P6 ;  /* 0xff80000009a87808 */ /* 0x000fe20007000000 */
        /* <DEDUP_REMOVED lines=9> */
[----:B------:R-:W-:Y:S01]  /*95b0*/  FSEL R68, R40, -INF , !P5 ;  /* 0xff80000028447808 */ /* 0x000fe20006800000 */
[----:B------:R-:W-:Y:S01]  /*95c0*/  FFMA.FTZ R40, R89, UR5, R47 ;  /* 0x0000000559287c23 */ /* 0x000fe2000801002f */
[----:B------:R-:W-:Y:S01]  /*95d0*/  ISETP.GE.AND P6, PT, R10, R158, PT ;  /* 0x0000009e0a00720c */ /* 0x000fe20003fc6270 */
[----:B------:R-:W-:Y:S01]  /*95e0*/  FFMA.FTZ R35, R85, UR5, R35 ;  /* 0x0000000555237c23 */ /* 0x000fe20008010023 */
[----:B------:R-:W-:-:S02]  /*95f0*/  ISETP.GE.AND P5, PT, R74, R159, PT ;  /* 0x0000009f4a00720c */ /* 0x000fc40003fa6270 */
[----:B------:R-:W-:Y:S02]  /*9600*/  I2FP.F32.S32 R63, R71 ;  /* 0x00000047003f7245 */ /* 0x000fe40000201400 */
[----:B------:R-:W-:Y:S02]  /*9610*/  FSEL R160, R11, -INF , !P0 ;  /* 0xff8000000ba07808 */ /* 0x000fe40004000000 */
[----:B------:R-:W-:Y:S01]  /*9620*/  FSEL R62, R62, -INF , !P3 ;  /* 0xff8000003e3e7808 */ /* 0x000fe20005800000 */
[C---:B------:R-:W-:Y:S01]  /*9630*/  FFMA.FTZ R116, R63.reuse, UR5, R116 ;  /* 0x000000053f747c23 */ /* 0x040fe20008010074 */
[C---:B------:R-:W-:Y:S01]  /*9640*/  ISETP.GE.AND P0, PT, R10.reuse, R157, PT ;  /* 0x0000009d0a00720c */ /* 0x040fe20003f06270 */
[----:B------:R-:W-:Y:S01]  /*9650*/  FFMA.FTZ R100, R63, UR5, R118 ;  /* 0x000000053f647c23 */ /* 0x000fe20008010076 */
[----:B------:R-:W-:Y:S02]  /*9660*/  ISETP.GE.AND P4, PT, R10, R156, PT ;  /* 0x0000009c0a00720c */ /* 0x000fe40003f86270 */
[----:B------:R-:W-:-:S02]  /*9670*/  ISETP.GE.AND P3, PT, R86, R159, PT ;  /* 0x0000009f5600720c */ /* 0x000fc40003f66270 */
[----:B------:R-:W-:Y:S02]  /*9680*/  FSEL R46, R9, -INF , !P5 ;  /* 0xff800000092e7808 */ /* 0x000fe40006800000 */
[----:B------:R-:W-:Y:S02]  /*9690*/  FSEL R42, R8, -INF , !P6 ;  /* 0xff800000082a7808 */ /* 0x000fe40007000000 */
[C---:B------:R-:W-:Y:S01]  /*96a0*/  HMMA.16816.F32 R8, R112.reuse, R20, RZ ;  /* 0x000000147008723c */ /* 0x040fe200000018ff */
[----:B------:R-:W-:Y:S02]  /*96b0*/  ISETP.GE.AND P2, PT, R71, R159, PT ;  /* 0x0000009f4700720c */ /* 0x000fe40003f46270 */
[----:B------:R-:W-:Y:S01]  /*96c0*/  FSEL R69, R33, -INF , !P3 ;  /* 0xff80000021457808 */ /* 0x000fe20005800000 */
[----:B------:R-:W-:Y:S01]  /*96d0*/  FFMA.FTZ R33, R78, UR5, R43 ;  /* 0x000000054e217c23 */ /* 0x000fe2000801002b */
[----:B------:R-:W-:Y:S01]  /*96e0*/  I2FP.F32.S32 R75, R77 ;  /* 0x0000004d004b7245 */ /* 0x000fe20000201400 */
[----:B------:R-:W-:Y:S01]  /*96f0*/  HMMA.16816.F32 R20, R112, R22, RZ ;  /* 0x000000167014723c */ /* 0x000fe200000018ff */
[----:B------:R-:W-:-:S02]  /*9700*/  FSEL R43, R116, -INF , !P2 ;  /* 0xff800000742b7808 */ /* 0x000fc40005000000 */
[-C--:B------:R-:W-:Y:S01]  /*9710*/  ISETP.GE.AND P5, PT, R14, R158.reuse, PT ;  /* 0x0000009e0e00720c */ /* 0x080fe20003fa6270 */
[----:B------:R-:W-:Y:S01]  /*9720*/  FFMA.FTZ R36, R75, UR5, R36 ;  /* 0x000000054b247c23 */ /* 0x000fe20008010024 */
[-C--:B------:R-:W-:Y:S01]  /*9730*/  ISETP.GE.AND P2, PT, R13, R158.reuse, PT ;  /* 0x0000009e0d00720c */ /* 0x080fe20003f46270 */
[----:B------:R-:W-:Y:S01]  /*9740*/  FFMA.FTZ R32, R75, UR5, R38 ;  /* 0x000000054b207c23 */ /* 0x000fe20008010026 */
[----:B------:R-:W-:Y:S02]  /*9750*/  ISETP.GE.AND P3, PT, R77, R159, PT ;  /* 0x0000009f4d00720c */ /* 0x000fe40003f66270 */
[----:B------:R-:W-:Y:S02]  /*9760*/  ISETP.GE.AND P6, PT, R91, R158, PT ;  /* 0x0000009e5b00720c */ /* 0x000fe40003fc6270 */
[----:B------:R-:W-:Y:S02]  /*9770*/  FSEL R41, R41, -INF , !P5 ;  /* 0xff80000029297808 */ /* 0x000fe40006800000 */
[----:B------:R-:W-:-:S02]  /*9780*/  FSEL R37, R37, -INF , !P2 ;  /* 0xff80000025257808 */ /* 0x000fc40005000000 */
[-C--:B------:R-:W-:Y:S02]  /*9790*/  ISETP.GE.AND P5, PT, R90, R158.reuse, PT ;  /* 0x0000009e5a00720c */ /* 0x080fe40003fa6270 */
[-C--:B------:R-:W-:Y:S01]  /*97a0*/  ISETP.GE.AND P2, PT, R86, R158.reuse, PT ;  /* 0x0000009e5600720c */ /* 0x080fe20003f46270 */
[C---:B------:R-:W-:Y:S01]  /*97b0*/  HMMA.16816.F32 R8, R104.reuse, R24, R8 ;  /* 0x000000186808723c */ /* 0x040fe20000001808 */
[----:B------:R-:W-:Y:S02]  /*97c0*/  FSEL R45, R36, -INF , !P3 ;  /* 0xff800000242d7808 */ /* 0x000fe40005800000 */
[----:B------:R-:W-:Y:S02]  /*97d0*/  FSEL R40, R40, -INF , !P6 ;  /* 0xff80000028287808 */ /* 0x000fe40007000000 */
[----:B------:R-:W-:Y:S01]  /*97e0*/  ISETP.GE.AND P6, PT, R84, R158, PT ;  /* 0x0000009e5400720c */ /* 0x000fe20003fc6270 */
[----:B------:R-:W-:Y:S01]  /*97f0*/  HMMA.16816.F32 R20, R104, R26, R20 ;  /* 0x0000001a6814723c */ /* 0x000fe20000001814 */
[----:B------:R-:W-:-:S02]  /*9800*/  FSEL R36, R34, -INF , !P5 ;  /* 0xff80000022247808 */ /* 0x000fc40006800000 */
[----:B------:R-:W-:Y:S02]  /*9810*/  FSEL R35, R35, -INF , !P2 ;  /* 0xff80000023237808 */ /* 0x000fe40005000000 */
[----:B------:R-:W-:Y:S02]  /*9820*/  I2FP.F32.S32 R38, R70 ;  /* 0x0000004600267245 */ /* 0x000fe40000201400 */
[-C--:B------:R-:W-:Y:S02]  /*9830*/  ISETP.GE.AND P5, PT, R79, R158.reuse, PT ;  /* 0x0000009e4f00720c */ /* 0x080fe40003fa6270 */
[----:B------:R-:W-:Y:S01]  /*9840*/  ISETP.GE.AND P2, PT, R77, R158, PT ;  /* 0x0000009e4d00720c */ /* 0x000fe20003f46270 */
[C---:B------:R-:W-:Y:S01]  /*9850*/  FFMA.FTZ R99, R38.reuse, UR5, R119 ;  /* 0x0000000526637c23 */ /* 0x040fe20008010077 */
[----:B------:R-:W-:Y:S01]  /*9860*/  FSEL R34, R15, -INF , !P6 ;  /* 0xff8000000f227808 */ /* 0x000fe20007000000 */
[----:B------:R-:W-:Y:S01]  /*9870*/  FFMA.FTZ R15, R38, UR5, R117 ;  /* 0x00000005260f7c23 */ /* 0x000fe20008010075 */
[----:B------:R-:W-:-:S02]  /*9880*/  FSEL R33, R33, -INF , !P5 ;  /* 0xff80000021217808 */ /* 0x000fc40006800000 */
[----:B------:R-:W-:Y:S02]  /*9890*/  FSEL R32, R32, -INF , !P2 ;  /* 0xff80000020207808 */ /* 0x000fe40005000000 */
[----:B------:R-:W-:Y:S01]  /*98a0*/  ISETP.GE.AND P3, PT, R70, R159, PT ;  /* 0x0000009f4600720c */ /* 0x000fe20003f66270 */
[C---:B------:R-:W-:Y:S01]  /*98b0*/  FFMA.FTZ R8, R83.reuse, UR5, R8 ;  /* 0x0000000553087c23 */ /* 0x040fe20008010008 */
[-C--:B------:R-:W-:Y:S01]  /*98c0*/  ISETP.GE.AND P6, PT, R74, R158.reuse, PT ;  /* 0x0000009e4a00720c */ /* 0x080fe20003fc6270 */
[----:B------:R-:W-:Y:S01]  /*98d0*/  FFMA.FTZ R10, R83, UR5, R10 ;  /* 0x00000005530a7c23 */ /* 0x000fe2000801000a */
[-C--:B------:R-:W-:Y:S01]  /*98e0*/  ISETP.GE.AND P5, PT, R71, R158.reuse, PT ;  /* 0x0000009e4700720c */ /* 0x080fe20003fa6270 */
[----:B------:R-:W-:Y:S01]  /*98f0*/  FFMA.FTZ R9, R85, UR5, R9 ;  /* 0x0000000555097c23 */ /* 0x000fe20008010009 */
[----:B------:R-:W-:Y:S01]  /*9900*/  ISETP.GE.AND P2, PT, R70, R158, PT ;  /* 0x0000009e4600720c */ /* 0x000fe20003f46270 */
[----:B------:R-:W-:Y:S01]  /*9910*/  FFMA.FTZ R20, R82, UR5, R20 ;  /* 0x0000000552147c23 */ /* 0x000fe20008010014 */
[----:B------:R-:W-:Y:S01]  /*9920*/  FSEL R117, R39, -INF , !P6 ;  /* 0xff80000027757808 */ /* 0x000fe20007000000 */
[----:B------:R-:W-:Y:S01]  /*9930*/  FFMA.FTZ R11, R85, UR5, R11 ;  /* 0x00000005550b7c23 */ /* 0x000fe2000801000b */
[----:B------:R-:W-:Y:S01]  /*9940*/  FSEL R100, R100, -INF , !P5 ;  /* 0xff80000064647808 */ /* 0x000fe20006800000 */
[C---:B------:R-:W-:Y:S01]  /*9950*/  FFMA.FTZ R21, R78.reuse, UR5, R21 ;  /* 0x000000054e157c23 */ /* 0x040fe20008010015 */
[----:B------:R-:W-:Y:S01]  /*9960*/  FSEL R24, R15, -INF , !P3 ;  /* 0xff8000000f187808 */ /* 0x000fe20005800000 */
[----:B------:R-:W-:Y:S01]  /*9970*/  FFMA.FTZ R23, R78, UR5, R23 ;  /* 0x000000054e177c23 */ /* 0x000fe20008010017 */
[----:B------:R-:W-:Y:S01]  /*9980*/  FSEL R99, R99, -INF , !P2 ;  /* 0xff80000063637808 */ /* 0x000fe20005000000 */
[----:B------:R-:W-:Y:S01]  /*9990*/  FFMA.FTZ R22, R82, UR5, R22 ;  /* 0x0000000552167c23 */ /* 0x000fe20008010016 */
[----:B------:R-:W-:-:S02]  /*99a0*/  ISETP.GE.AND P6, PT, R14, R157, PT ;  /* 0x0000009d0e00720c */ /* 0x000fc40003fc6270 */
[-C--:B------:R-:W-:Y:S02]  /*99b0*/  ISETP.GE.AND P5, PT, R14, R156.reuse, PT ;  /* 0x0000009c0e00720c */ /* 0x080fe40003fa6270 */
[CC--:B------:R-:W-:Y:S02]  /*99c0*/  ISETP.GE.AND P3, PT, R13.reuse, R157.reuse, PT ;  /* 0x0000009d0d00720c */ /* 0x0c0fe40003f66270 */
[----:B------:R-:W-:Y:S02]  /*99d0*/  ISETP.GE.AND P2, PT, R13, R156, PT ;  /* 0x0000009c0d00720c */ /* 0x000fe40003f46270 */
[C---:B------:R-:W-:Y:S01]  /*99e0*/  HMMA.16816.F32 R12, R112.reuse, R16, RZ ;  /* 0x00000010700c723c */ /* 0x040fe200000018ff */
[----:B------:R-:W-:Y:S02]  /*99f0*/  FSEL R167, R57, -INF , !P6 ;  /* 0xff80000039a77808 */ /* 0x000fe40007000000 */
[----:B------:R-:W-:Y:S02]  /*9a00*/  FSEL R159, R59, -INF , !P5 ;  /* 0xff8000003b9f7808 */ /* 0x000fe40006800000 */
[----:B------:R-:W-:Y:S01]  /*9a10*/  ISETP.GE.AND P6, PT, R90, R157, PT ;  /* 0x0000009d5a00720c */ /* 0x000fe20003fc6270 */
[----:B------:R-:W-:Y:S01]  /*9a20*/  HMMA.16816.F32 R112, R112, R18, RZ ;  /* 0x000000127070723c */ /* 0x000fe200000018ff */
[----:B------:R-:W-:-:S02]  /*9a30*/  FSEL R17, R48, -INF , !P0 ;  /* 0xff80000030117808 */ /* 0x000fc40004000000 */
[-C--:B------:R-:W-:Y:S02]  /*9a40*/  ISETP.GE.AND P0, PT, R91, R157.reuse, PT ;  /* 0x0000009d5b00720c */ /* 0x080fe40003f06270 */
[----:B------:R-:W-:Y:S02]  /*9a50*/  ISETP.GE.AND P5, PT, R90, R156, PT ;  /* 0x0000009c5a00720c */ /* 0x000fe40003fa6270 */
[----:B------:R-:W-:Y:S02]  /*9a60*/  FSEL R161, R121, -INF , !P0 ;  /* 0xff80000079a17808 */ /* 0x000fe40004000000 */
[----:B------:R-:W-:Y:S02]  /*9a70*/  ISETP.GE.AND P0, PT, R84, R157, PT ;  /* 0x0000009d5400720c */ /* 0x000fe40003f06270 */
[----:B------:R-:W-:Y:S02]  /*9a80*/  FSEL R16, R50, -INF , !P4 ;  /* 0xff80000032107808 */ /* 0x000fe40006000000 */
[----:B------:R-:W-:-:S02]  /*9a90*/  FSEL R165, R20, -INF , !P0 ;  /* 0xff80000014a57808 */ /* 0x000fc40004000000 */
[-C--:B------:R-:W-:Y:S02]  /*9aa0*/  ISETP.GE.AND P0, PT, R74, R157.reuse, PT ;  /* 0x0000009d4a00720c */ /* 0x080fe40003f06270 */
[----:B------:R-:W-:Y:S01]  /*9ab0*/  FSEL R166, R120, -INF , !P3 ;  /* 0xff80000078a67808 */ /* 0x000fe20005800000 */
[C---:B------:R-:W-:Y:S01]  /*9ac0*/  HMMA.16816.F32 R12, R104.reuse, R28, R12 ;  /* 0x0000001c680c723c */ /* 0x040fe2000000180c */
[----:B------:R-:W-:Y:S02]  /*9ad0*/  FSEL R158, R122, -INF , !P2 ;  /* 0xff8000007a9e7808 */ /* 0x000fe40005000000 */
[-C--:B------:R-:W-:Y:S02]  /*9ae0*/  ISETP.GE.AND P4, PT, R91, R156.reuse, PT ;  /* 0x0000009c5b00720c */ /* 0x080fe40003f86270 */
[C---:B------:R-:W-:Y:S01]  /*9af0*/  ISETP.GE.AND P3, PT, R86.reuse, R157, PT ;  /* 0x0000009d5600720c */ /* 0x040fe20003f66270 */
[----:B------:R-:W-:Y:S01]  /*9b00*/  HMMA.16816.F32 R112, R104, R30, R112 ;  /* 0x0000001e6870723c */ /* 0x000fe20000001870 */
[----:B------:R-:W-:-:S02]  /*9b10*/  ISETP.GE.AND P2, PT, R86, R156, PT ;  /* 0x0000009c5600720c */ /* 0x000fc40003f46270 */
[----:B------:R-:W-:Y:S02]  /*9b20*/  FSEL R163, R8, -INF , !P6 ;  /* 0xff80000008a37808 */ /* 0x000fe40007000000 */
[----:B------:R-:W-:Y:S02]  /*9b30*/  FSEL R151, R10, -INF , !P5 ;  /* 0xff8000000a977808 */ /* 0x000fe40006800000 */
[C---:B------:R-:W-:Y:S02]  /*9b40*/  ISETP.GE.AND P6, PT, R79.reuse, R157, PT ;  /* 0x0000009d4f00720c */ /* 0x040fe40003fc6270 */
[----:B------:R-:W-:Y:S02]  /*9b50*/  ISETP.GE.AND P5, PT, R79, R156, PT ;  /* 0x0000009c4f00720c */ /* 0x000fe40003fa6270 */
[----:B------:R-:W-:Y:S02]  /*9b60*/  FSEL R154, R123, -INF , !P4 ;  /* 0xff8000007b9a7808 */ /* 0x000fe40006000000 */
[----:B------:R-:W-:-:S02]  /*9b70*/  FSEL R164, R9, -INF , !P3 ;  /* 0xff80000009a47808 */ /* 0x000fc40005800000 */
[----:B------:R-:W-:Y:S02]  /*9b80*/  FSEL R147, R11, -INF , !P2 ;  /* 0xff8000000b937808 */ /* 0x000fe40005000000 */
[-C--:B------:R-:W-:Y:S01]  /*9b90*/  ISETP.GE.AND P4, PT, R84, R156.reuse, PT ;  /* 0x0000009c5400720c */ /* 0x080fe20003f86270 */
[C---:B------:R-:W-:Y:S01]  /*9ba0*/  FFMA.FTZ R13, R54.reuse, UR5, R13 ;  /* 0x00000005360d7c23 */ /* 0x040fe2000801000d */
[C---:B------:R-:W-:Y:S01]  /*9bb0*/  FFMA.FTZ R12, R75.reuse, UR5, R12 ;  /* 0x000000054b0c7c23 */ /* 0x040fe2000801000c */
[----:B------:R-:W-:Y:S01]  /*9bc0*/  FFMA.FTZ R14, R75, UR5, R14 ;  /* 0x000000054b0e7c23 */ /* 0x000fe2000801000e */
[----:B------:R-:W-:Y:S01]  /*9bd0*/  ISETP.GE.AND P3, PT, R77, R157, PT ;  /* 0x0000009d4d00720c */ /* 0x000fe20003f66270 */
[----:B------:R-:W-:Y:S01]  /*9be0*/  FFMA.FTZ R15, R54, UR5, R15 ;  /* 0x00000005360f7c23 */ /* 0x000fe2000801000f */
[----:B------:R-:W-:Y:S01]  /*9bf0*/  FSEL R155, R13, -INF , !P0 ;  /* 0xff8000000d9b7808 */ /* 0x000fe20004000000 */
[C---:B------:R-:W-:Y:S01]  /*9c00*/  FFMA.FTZ R112, R63.reuse, UR5, R112 ;  /* 0x000000053f707c23 */ /* 0x040fe20008010070 */
[----:B------:R-:W-:Y:S01]  /*9c10*/  PLOP3.LUT P0, PT, PT, PT, UP0, 0x80, 0x0 ;  /* 0x000000000000781c */ /* 0x000fe20003f0f008 */
[----:B------:R-:W-:Y:S01]  /*9c20*/  FFMA.FTZ R114, R63, UR5, R114 ;  /* 0x000000053f727c23 */ /* 0x000fe20008010072 */
[----:B------:R-:W-:Y:S01]  /*9c30*/  ISETP.GE.AND P2, PT, R77, R156, PT ;  /* 0x0000009c4d00720c */ /* 0x000fe20003f46270 */
[C---:B------:R-:W-:Y:S01]  /*9c40*/  FFMA.FTZ R113, R38.reuse, UR5, R113 ;  /* 0x0000000526717c23 */ /* 0x040fe20008010071 */
[----:B------:R-:W-:Y:S01]  /*9c50*/  FSEL R162, R21, -INF , !P6 ;  /* 0xff80000015a27808 */ /* 0x000fe20007000000 */
[----:B------:R-:W-:Y:S01]  /*9c60*/  FFMA.FTZ R115, R38, UR5, R115 ;  /* 0x0000000526737c23 */ /* 0x000fe20008010073 */
[----:B------:R-:W-:-:S02]  /*9c70*/  FSEL R139, R23, -INF , !P5 ;  /* 0xff800000178b7808 */ /* 0x000fc40006800000 */
[-C--:B------:R-:W-:Y:S02]  /*9c80*/  ISETP.GE.AND P6, PT, R71, R157.reuse, PT ;  /* 0x0000009d4700720c */ /* 0x080fe40003fc6270 */
[----:B------:R-:W-:Y:S02]  /*9c90*/  ISETP.GE.AND P5, PT, R70, R157, PT ;  /* 0x0000009d4600720c */ /* 0x000fe40003fa6270 */
[----:B------:R-:W-:Y:S02]  /*9ca0*/  FSEL R145, R22, -INF , !P4 ;  /* 0xff80000016917808 */ /* 0x000fe40006000000 */
[----:B------:R-:W-:Y:S02]  /*9cb0*/  FSEL R157, R12, -INF , !P3 ;  /* 0xff8000000c9d7808 */ /* 0x000fe40005800000 */
[----:B------:R-:W-:Y:S02]  /*9cc0*/  FSEL R134, R14, -INF , !P2 ;  /* 0xff8000000e867808 */ /* 0x000fe40005000000 */
[----:B------:R-:W-:-:S02]  /*9cd0*/  ISETP.GE.AND P4, PT, R74, R156, PT ;  /* 0x0000009c4a00720c */ /* 0x000fc40003f86270 */
[-C--:B------:R-:W-:Y:S02]  /*9ce0*/  ISETP.GE.AND P3, PT, R71, R156.reuse, PT ;  /* 0x0000009c4700720c */ /* 0x080fe40003f66270 */
[----:B------:R-:W-:Y:S02]  /*9cf0*/  ISETP.GE.AND P2, PT, R70, R156, PT ;  /* 0x0000009c4600720c */ /* 0x000fe40003f46270 */
[----:B------:R-:W-:Y:S02]  /*9d00*/  FSEL R129, R15, -INF , !P4 ;  /* 0xff8000000f817808 */ /* 0x000fe40006000000 */
[----:B------:R-:W-:Y:S02]  /*9d10*/  FSEL R153, R112, -INF , !P6 ;  /* 0xff80000070997808 */ /* 0x000fe40007000000 */
[----:B------:R-:W-:Y:S02]  /*9d20*/  FSEL R135, R113, -INF , !P5 ;  /* 0xff80000071877808 */ /* 0x000fe40006800000 */
[----:B------:R-:W-:-:S02]  /*9d30*/  FSEL R126, R114, -INF , !P3 ;  /* 0xff800000727e7808 */ /* 0x000fc40005800000 */
[----:B------:R-:W-:Y:S01]  /*9d40*/  FSEL R123, R115, -INF , !P2 ;  /* 0xff800000737b7808 */ /* 0x000fe20005000000 */
[----:B------:R-:W-:Y:S06]  /*9d50*/  @!P0 BRA `(.L_x_152) ;  /* 0x0000000000f08947 */ /* 0x000fec0003800000 */
[----:B------:R-:W-:Y:S01]  /*9d60*/  UIADD3 UR7, UR23, -0x3, URZ ;  /* 0xfffffffd17077890 */ /* 0x000fe2000fffe03f */
[----:B------:R-:W1:Y:S01]  /*9d70*/  @!P1 LDC.64 R12, c[0x0][0x218] ;  /* 0x00008600ff0c9b82 */ /* 0x000e620000000a00 */
[----:B------:R-:W-:Y:S01]  /*9d80*/  IMAD.U32 R19, RZ, RZ, UR10 ;  /* 0x0000000aff137e24 */ /* 0x000fe2000f8e00ff */
[----:B------:R2:W-:Y:S01]  /*9d90*/  @P1 STS [R229+0x2000], RZ ;  /* 0x002000ffe5001388 */ /* 0x0005e20000000800 */
[----:B------:R-:W-:Y:S01]  /*9da0*/  USHF.R.S32.HI UR6, URZ, 0x1f, UR7 ;  /* 0x0000001f3f067899 */ /* 0x000fe20008011407 */
[----:B------:R-:W-:Y:S01]  /*9db0*/  BSSY B0, `(.L_x_153) ;  /* 0x0000035000007945 */ /* 0x000fe20003800000 */
[----:B------:R-:W-:Y:S01]  /*9dc0*/  UIMAD.WIDE.U32 UR26, UR7, UR10, URZ ;  /* 0x0000000a071a72a5 */ /* 0x000fe2000f8e003f */
[----:B------:R2:W-:Y:S01]  /*9dd0*/  @P1 STS [R229+0x2004], RZ ;  /* 0x002004ffe5001388 */ /* 0x0005e20000000800 */
[----:B------:R-:W-:Y:S01]  /*9de0*/  UIMAD UR6, UR6, UR10, URZ ;  /* 0x0000000a060672a4 */ /* 0x000fe2000f8e023f */
[----:B------:R-:W3:Y:S02]  /*9df0*/  @!P1 LDC.64 R10, c[0x0][0x218] ;  /* 0x00008600ff0a9b82 */ /* 0x000ee40000000a00 */
[----:B------:R2:W-:Y:S01]  /*9e00*/  @P1 STS.64 [R229+0x2008], RZ ;  /* 0x002008ffe5001388 */ /* 0x0005e20000000a00 */
[----:B------:R-:W-:Y:S01]  /*9e10*/  UIMAD UR6, UR7, UR11, UR6 ;  /* 0x0000000b070672a4 */ /* 0x000fe2000f8e0206 */
[----:B------:R-:W-:-:S02]  /*9e20*/  IMAD.U32 R20, RZ, RZ, UR26 ;  /* 0x0000001aff147e24 */ /* 0x000fc4000f8e00ff */
[----:B------:R-:W-:Y:S01]  /*9e30*/  IMAD.U32 R15, RZ, RZ, UR26 ;  /* 0x0000001aff0f7e24 */ /* 0x000fe2000f8e00ff */
[----:B------:R-:W-:Y:S01]  /*9e40*/  UIADD3 UR6, UR27, UR6, URZ ;  /* 0x000000061b067290 */ /* 0x000fe2000fffe03f */
[----:B------:R-:W4:Y:S01]  /*9e50*/  @!P1 LDC.64 R8, c[0x0][0x218] ;  /* 0x00008600ff089b82 */ /* 0x000f220000000a00 */
[----:B------:R-:W-:-:S04]  /*9e60*/  LEA R20, P2, R20, R230, 0x7 ;  /* 0x000000e614147211 */ /* 0x000fc800078438ff */
[----:B------:R-:W-:Y:S01]  /*9e70*/  IMAD.U32 R14, RZ, RZ, UR6 ;  /* 0x00000006ff0e7e24 */ /* 0x000fe2000f8e00ff */
[----:B------:R-:W-:Y:S02]  /*9e80*/  @!P1 LEA R19, P3, R19, R20, 0x6 ;  /* 0x0000001413139211 */ /* 0x000fe400078630ff */
[C---:B-1----:R-:W-:Y:S02]  /*9e90*/  @!P1 LEA R12, P4, R20.reuse, R12, 0x1 ;  /* 0x0000000c140c9211 */ /* 0x042fe400078808ff */
[----:B------:R-:W-:Y:S01]  /*9ea0*/  LEA.HI.X R21, R15, R233, R14, 0x7, P2 ;  /* 0x000000e90f157211 */ /* 0x000fe200010f3c0e */
[----:B------:R-:W-:Y:S01]  /*9eb0*/  IMAD.U32 R15, RZ, RZ, UR10 ;  /* 0x0000000aff0f7e24 */ /* 0x000fe2000f8e00ff */
[C---:B------:R-:W-:Y:S01]  /*9ec0*/  @!P1 IADD3 R18, P2, R20.reuse, UR16, RZ ;  /* 0x0000001014129c10 */ /* 0x040fe2000ff5e0ff */
[----:B------:R-:W-:Y:S01]  /*9ed0*/  IMAD.U32 R14, RZ, RZ, UR11 ;  /* 0x0000000bff0e7e24 */ /* 0x000fe2000f8e00ff */
[----:B------:R-:W-:-:S04]  /*9ee0*/  @!P1 LEA.HI.X R13, R20, R13, R21, 0x1, P4 ;  /* 0x0000000d140d9211 */ /* 0x000fc800020f0c15 */
[----:B------:R-:W-:Y:S01]  /*9ef0*/  @!P1 LEA.HI.X R14, R15, R21, R14, 0x6, P3 ;  /* 0x000000150f0e9211 */ /* 0x000fe200018f340e */
[----:B------:R-:W-:Y:S01]  /*9f00*/  @!PT LDS RZ, [RZ] ;  /* 0x00000000fffff984 */ /* 0x000fe20000000800 */
[----:B------:R-:W-:Y:S01]  /*9f10*/  @!PT LDS RZ, [RZ] ;  /* 0x00000000fffff984 */ /* 0x000fe20000000800 */
[----:B------:R-:W-:Y:S01]  /*9f20*/  @!PT LDS RZ, [RZ] ;  /* 0x00000000fffff984 */ /* 0x000fe20000000800 */
[----:B------:R2:W-:Y:S01]  /*9f30*/  @!P1 LDGSTS.E.BYPASS.LTC128B.128 [R229+0x2000], desc[UR20][R12.64] ;  /* 0x020000000ce59fae */ /* 0x0005e2000b901d54 */
[C---:B---3--:R-:W-:Y:S02]  /*9f40*/  @!P1 LEA R22, P3, R18.reuse, R10, 0x1 ;  /* 0x0000000a12169211 */ /* 0x048fe400078608ff */
[----:B------:R-:W-:Y:S01]  /*9f50*/  @!P1 IADD3.X R10, R21, UR15, RZ, P2, !PT ;  /* 0x0000000f150a9c10 */ /* 0x000fe200097fe4ff */
[----:B------:R2:W-:Y:S01]  /*9f60*/  @P1 STS.128 [R229+0x2800], RZ ;  /* 0x002800ffe5001388 */ /* 0x0005e20000000c00 */
        /* <DEDUP_REMOVED lines=14> */
[----:B--2---:R-:W-:Y:S01]  /*a050*/  IMAD.U32 R8, RZ, RZ, UR10 ;  /* 0x0000000aff087e24 */ /* 0x004fe2000f8e00ff */
[----:B------:R-:W-:Y:S01]  /*a060*/  UIMAD UR22, UR11, 0x60, URZ ;  /* 0x000000600b1678a4 */ /* 0x000fe2000f8e023f */
[----:B------:R-:W-:Y:S02]  /*a070*/  ULDC.64 UR6, c[0x0][0x218] ;  /* 0x0000860000067ab9 */ /* 0x000fe40000000a00 */
[----:B------:R-:W-:-:S05]  /*a080*/  IMAD.WIDE.U32 R20, R8, 0x60, R20 ;  /* 0x0000006008147825 */ /* 0x000fca00078e0014 */
[----:B------:R-:W-:Y:S02]  /*a090*/  IADD3 R8, R21, UR22, RZ ;  /* 0x0000001615087c10 */ /* 0x000fe4000fffe0ff */
[----:B------:R-:W-:-:S04]  /*a0a0*/  LEA R10, P1, R20, UR6, 0x1 ;  /* 0x00000006140a7c11 */ /* 0x000fc8000f8208ff */
[----:B------:R-:W-:-:S05]  /*a0b0*/  LEA.HI.X R11, R20, UR7, R8, 0x1, P1 ;  /* 0x00000007140b7c11 */ /* 0x000fca00088f0c08 */
[----:B------:R-:W-:Y:S01]  /*a0c0*/  @!PT LDS RZ, [RZ] ;  /* 0x00000000fffff984 */ /* 0x000fe20000000800 */
[----:B------:R-:W-:Y:S01]  /*a0d0*/  @!PT LDS RZ, [RZ] ;  /* 0x00000000fffff984 */ /* 0x000fe20000000800 */
[----:B------:R-:W-:Y:S01]  /*a0e0*/  @!PT LDS RZ, [RZ] ;  /* 0x00000000fffff984 */ /* 0x000fe20000000800 */
[----:B------:R1:W-:Y:S04]  /*a0f0*/  LDGSTS.E.BYPASS.LTC128B.128 [R229+0x3800], desc[UR20][R10.64] ;  /* 0x038000000ae57fae */ /* 0x0003e8000b901d54 */
.L_x_154:
[----:B------:R-:W-:Y:S05]  /*a100*/  BSYNC B0 ;  /* 0x0000000000007941 */ /* 0x000fea0003800000 */
.L_x_153:
[----:B------:R-:W0:Y:S02]  /*a110*/  LDGDEPBAR ;  /* 0x00000000000079af */ /* 0x000e240000000000 */
.L_x_152:
[----:B--2---:R-:W2:Y:S04]  /*a120*/  LDL.LU R12, [R1] ;  /* 0x00000000010c7983 */ /* 0x004ea80000300800 */
[----:B-1----:R-:W3:Y:S04]  /*a130*/  LDL.LU R11, [R1+0x4] ;  /* 0x00000400010b7983 */ /* 0x002ee80000300800 */
[----:B------:R-:W4:Y:S01]  /*a140*/  LDL.LU R10, [R1+0x8] ;  /* 0x00000800010a7983 */ /* 0x000f220000300800 */
[----:B------:R-:W-:Y:S01]  /*a150*/  FMNMX.FTZ R9, R133, R67, !PT ;  /* 0x0000004385097209 */ /* 0x000fe20007810000 */
[----:B------:R-:W-:Y:S01]  /*a160*/  @UP0 UIADD3 UR6, UR23, -0x3, URZ ;  /* 0xfffffffd17060890 */ /* 0x000fe2000fffe03f */
        /* <DEDUP_REMOVED lines=19> */
[----:B--2---:R-:W-:-:S04]  /*a2a0*/  FMNMX.FTZ R9, R12, R9, !PT ;  /* 0x000000090c097209 */ /* 0x004fc80007810000 */
[----:B---3--:R-:W-:-:S04]  /*a2b0*/  FMNMX.FTZ R9, R11, R9, !PT ;  /* 0x000000090b097209 */ /* 0x008fc80007810000 */
[----:B----4-:R-:W-:-:S04]  /*a2c0*/  FMNMX.FTZ R9, R10, R9, !PT ;  /* 0x000000090a097209 */ /* 0x010fc80007810000 */
        /* <DEDUP_REMOVED lines=28> */
[----:B------:R-:W1:Y:S02]  /*a490*/  SHFL.BFLY PT, R8, R9, 0x2, 0x1f ;  /* 0x0c401f0009087f89 */ /* 0x000e6400000e0000 */
[----:B-1----:R-:W-:-:S05]  /*a4a0*/  FMNMX.FTZ R8, R9, R8, !PT ;  /* 0x0000000809087209 */ /* 0x002fca0007810000 */
[----:B------:R-:W1:Y:S02]  /*a4b0*/  SHFL.BFLY PT, R98, R8, 0x1, 0x1f ;  /* 0x0c201f0008627f89 */ /* 0x000e6400000e0000 */
[----:B-1----:R-:W-:-:S04]  /*a4c0*/  FMNMX.FTZ R98, R8, R98, !PT ;  /* 0x0000006208627209 */ /* 0x002fc80007810000 */
[C---:B------:R-:W-:Y:S01]  /*a4d0*/  FSETP.NEU.FTZ.AND P4, PT, R98.reuse, -INF , PT ;  /* 0xff8000006200780b */ /* 0x040fe20003f9d000 */
[----:B------:R-:W-:-:S05]  /*a4e0*/  FMUL.FTZ R8, R98, UR24 ;  /* 0x0000001862087c20 */ /* 0x000fca0008410000 */
[----:B------:R-:W-:-:S05]  /*a4f0*/  FSEL R8, R8, RZ, P4 ;  /* 0x000000ff08087208 */ /* 0x000fca0002000000 */
[--C-:B------:R-:W-:Y:S01]  /*a500*/  FFMA.FTZ R111, R12, UR24, -R8.reuse ;  /* 0x000000180c6f7c23 */ /* 0x100fe20008010808 */
[----:B------:R-:W-:Y:S01]  /*a510*/  MOV R12, R94 ;  /* 0x0000005e000c7202 */ /* 0x000fe20000000f00 */
        /* <DEDUP_REMOVED lines=33> */
[----:B------:R-:W-:-:S02]  /*a730*/  MOV R11, R109 ;  /* 0x0000006d000b7202 */ /* 0x000fc40000000f00 */
[----:B------:R-:W-:Y:S02]  /*a740*/  FMNMX.FTZ R8, R102, R8, !PT ;  /* 0x0000000866087209 */ /* 0x000fe40007810000 */
[----:B------:R-:W-:Y:S02]  /*a750*/  FMNMX.FTZ R119, R12, R119, !PT ;  /* 0x000000770c777209 */ /* 0x000fe40007810000 */
        /* <DEDUP_REMOVED lines=32> */
[----:B------:R-:W-:Y:S01]  /*a960*/  FMNMX.FTZ R10, R7, R16, !PT ;  /* 0x00000010070a7209 */ /* 0x000fe20007810000 */
[----:B------:R-:W3:Y:S01]  /*a970*/  SHFL.BFLY PT, R9, R119, 0x2, 0x1f ;  /* 0x0c401f0077097f89 */ /* 0x000ee200000e0000 */
        /* <DEDUP_REMOVED lines=14> */
[----:B------:R-:W-:Y:S02]  /*aa60*/  FMNMX.FTZ R10, R171, R10, !PT ;  /* 0x0000000aab0a7209 */ /* 0x000fe40007810000 */
[----:B------:R-:W-:Y:S02]  /*aa70*/  FMNMX.FTZ R8, R167, R8, !PT ;  /* 0x00000008a7087209 */ /* 0x000fe40007810000 */
[----:B---3--:R-:W-:-:S02]  /*aa80*/  FMNMX.FTZ R119, R119, R9, !PT ;  /* 0x0000000977777209 */ /* 0x008fc40007810000 */
[----:B------:R-:W-:Y:S01]  /*aa90*/  FMNMX.FTZ R8, R166, R8, !PT ;  /* 0x00000008a6087209 */ /* 0x000fe20007810000 */
[----:B------:R-:W-:Y:S01]  /*aaa0*/  MUFU.EX2 R87, R87 ;  /* 0x0000005700577308 */ /* 0x000fe20000000800 */
[----:B------:R-:W-:Y:S01]  /*aab0*/  FMNMX.FTZ R10, R152, R10, !PT ;  /* 0x0000000a980a7209 */ /* 0x000fe20007810000 */
[----:B------:R-:W3:Y:S01]  /*aac0*/  SHFL.BFLY PT, R9, R119, 0x1, 0x1f ;  /* 0x0c201f0077097f89 */ /* 0x000ee200000e0000 */
        /* <DEDUP_REMOVED lines=16> */
[----:B---3--:R-:W-:Y:S02]  /*abd0*/  FMNMX.FTZ R119, R119, R9, !PT ;  /* 0x0000000977777209 */ /* 0x008fe40007810000 */
[----:B------:R-:W-:Y:S01]  /*abe0*/  FMNMX.FTZ R8, R153, R8, !PT ;  /* 0x0000000899087209 */ /* 0x000fe20007810000 */
[----:B------:R-:W-:Y:S01]  /*abf0*/  MUFU.EX2 R83, R83 ;  /* 0x0000005300537308 */ /* 0x000fe20000000800 */
[----:B------:R-:W-:Y:S01]  /*ac00*/  FMNMX.FTZ R10, R142, R10, !PT ;  /* 0x0000000a8e0a7209 */ /* 0x000fe20007810000 */
[----:B------:R-:W-:Y:S01]  /*ac10*/  FMUL.FTZ R120, R119, UR24 ;  /* 0x0000001877787c20 */ /* 0x000fe20008410000 */
[----:B------:R-:W-:-:S02]  /*ac20*/  FMNMX.FTZ R8, R135, R8, !PT ;  /* 0x0000000887087209 */ /* 0x000fc40007810000 */
[----:B------:R-:W-:Y:S02]  /*ac30*/  FMNMX.FTZ R10, R140, R10, !PT ;  /* 0x0000000a8c0a7209 */ /* 0x000fe40007810000 */
[----:B------:R-:W-:Y:S01]  /*ac40*/  FSETP.NEU.FTZ.AND P3, PT, R119, -INF , PT ;  /* 0xff8000007700780b */ /* 0x000fe20003f7d000 */
[----:B------:R-:W3:Y:S01]  /*ac50*/  SHFL.BFLY PT, R9, R8, 0x2, 0x1f ;  /* 0x0c401f0008097f89 */ /* 0x000ee200000e0000 */
[----:B------:R-:W-:Y:S01]  /*ac60*/  FMNMX.FTZ R10, R128, R10, !PT ;  /* 0x0000000a800a7209 */ /* 0x000fe20007810000 */
[----:B------:R-:W-:Y:S01]  /*ac70*/  MUFU.EX2 R82, R82 ;  /* 0x0000005200527308 */ /* 0x000fe20000000800 */
[----:B------:R-:W-:Y:S02]  /*ac80*/  FSEL R120, R120, RZ, P3 ;  /* 0x000000ff78787208 */ /* 0x000fe40001800000 */
[----:B-1----:R-:W-:Y:S02]  /*ac90*/  F2FP.F16.F32.PACK_AB R20, R111, R112 ;  /* 0x000000706f14723e */ /* 0x002fe400000000ff */
[----:B--2---:R-:W-:Y:S01]  /*aca0*/  F2FP.F16.F32.PACK_AB R22, R95, R110 ;  /* 0x0000006e5f16723e */ /* 0x004fe200000000ff */
        /* <DEDUP_REMOVED lines=13> */
[----:B------:R-:W-:Y:S01]  /*ad80*/  MUFU.EX2 R66, R66 ;  /* 0x0000004200427308 */ /* 0x000fe20000000800 */
[----:B------:R-:W-:Y:S01]  /*ad90*/  LDSM.16.MT88.4 R12, [R237+0x4400] ;  /* 0x00440000ed0c783b */ /* 0x000fe20000004200 */
[--C-:B------:R-:W-:Y:S01]  /*ada0*/  FFMA.FTZ R47, R37, UR24, -R120.reuse ;  /* 0x00000018252f7c23 */ /* 0x100fe20008010878 */
[----:B---3--:R-:W-:Y:S01]  /*adb0*/  FMNMX.FTZ R8, R8, R9, !PT ;  /* 0x0000000908087209 */ /* 0x008fe20007810000 */
[--C-:B------:R-:W-:Y:S01]  /*adc0*/  FFMA.FTZ R45, R36, UR24, -R120.reuse ;  /* 0x00000018242d7c23 */ /* 0x100fe20008010878 */
[----:B------:R-:W-:Y:S01]  /*add0*/  FMNMX.FTZ R9, R160, R10, !PT ;  /* 0x0000000aa0097209 */ /* 0x000fe20007810000 */
[--C-:B------:R-:W-:Y:S01]  /*ade0*/  FFMA.FTZ R65, R227, UR24, -R120.reuse ;  /* 0x00000018e3417c23 */ /* 0x100fe20008010878 */
[--C-:B------:R-:W-:Y:S01]  /*adf0*/  FFMA.FTZ R64, R244, UR24, -R120.reuse ;  /* 0x00000018f4407c23 */ /* 0x100fe20008010878 */
[----:B------:R-:W1:Y:S01]  /*ae00*/  SHFL.BFLY PT, R97, R8, 0x1, 0x1f ;  /* 0x0c201f0008617f89 */ /* 0x000e6200000e0000 */
[----:B------:R-:W-:Y:S01]  /*ae10*/  FMNMX.FTZ R9, R150, R9, !PT ;  /* 0x0000000996097209 */ /* 0x000fe20007810000 */
[----:B------:R-:W-:Y:S01]  /*ae20*/  MUFU.EX2 R109, R109 ;  /* 0x0000006d006d7308 */ /* 0x000fe20000000800 */
[--C-:B------:R-:W-:Y:S01]  /*ae30*/  FFMA.FTZ R63, R246, UR24, -R120.reuse ;  /* 0x00000018f63f7c23 */ /* 0x100fe20008010878 */
[--C-:B------:R-:W-:Y:S01]  /*ae40*/  FFMA.FTZ R62, R248, UR24, -R120.reuse ;  /* 0x00000018f83e7c23 */ /* 0x100fe20008010878 */
[----:B------:R-:W-:Y:S01]  /*ae50*/  FMNMX.FTZ R9, R149, R9, !PT ;  /* 0x0000000995097209 */ /* 0x000fe20007810000 */
[--C-:B------:R-:W-:Y:S01]  /*ae60*/  FFMA.FTZ R44, R35, UR24, -R120.reuse ;  /* 0x00000018232c7c23 */ /* 0x100fe20008010878 */
[--C-:B------:R-:W-:Y:S01]  /*ae70*/  FFMA.FTZ R43, R34, UR24, -R120.reuse ;  /* 0x00000018222b7c23 */ /* 0x100fe20008010878 */
[--C-:B------:R-:W-:Y:S01]  /*ae80*/  FFMA.FTZ R42, R33, UR24, -R120.reuse ;  /* 0x00000018212a7c23 */ /* 0x100fe20008010878 */
[----:B------:R-:W-:Y:S01]  /*ae90*/  FMNMX.FTZ R9, R146, R9, !PT ;  /* 0x0000000992097209 */ /* 0x000fe20007810000 */
[----:B------:R-:W2:Y:S01]  /*aea0*/  MUFU.EX2 R108, R108 ;  /* 0x0000006c006c7308 */ /* 0x000ea20000000800 */
[--C-:B------:R-:W-:Y:S01]  /*aeb0*/  FFMA.FTZ R61, R249, UR24, -R120.reuse ;  /* 0x00000018f93d7c23 */ /* 0x100fe20008010878 */
[--C-:B------:R-:W-:Y:S01]  /*aec0*/  FFMA.FTZ R60, R250, UR24, -R120.reuse ;  /* 0x00000018fa3c7c23 */ /* 0x100fe20008010878 */
[----:B------:R-:W-:Y:S01]  /*aed0*/  FMNMX.FTZ R9, R159, R9, !PT ;  /* 0x000000099f097209 */ /* 0x000fe20007810000 */
[--C-:B------:R-:W-:Y:S01]  /*aee0*/  FFMA.FTZ R59, R252, UR24, -R120.reuse ;  /* 0x00000018fc3b7c23 */ /* 0x100fe20008010878 */
[--C-:B------:R-:W-:Y:S01]  /*aef0*/  FFMA.FTZ R54, R175, UR24, -R120.reuse ;  /* 0x00000018af367c23 */ /* 0x100fe20008010878 */
[--C-:B------:R-:W-:Y:S01]  /*af00*/  FFMA.FTZ R53, R53, UR24, -R120.reuse ;  /* 0x0000001835357c23 */ /* 0x100fe20008010878 */
[----:B------:R-:W-:Y:S01]  /*af10*/  FMNMX.FTZ R9, R158, R9, !PT ;  /* 0x000000099e097209 */ /* 0x000fe20007810000 */
[----:B------:R-:W3:Y:S01]  /*af20*/  MUFU.EX2 R107, R107 ;  /* 0x0000006b006b7308 */ /* 0x000ee20000000800 */
[--C-:B------:R-:W-:Y:S01]  /*af30*/  FFMA.FTZ R52, R52, UR24, -R120.reuse ;  /* 0x0000001834347c23 */ /* 0x100fe20008010878 */
[--C-:B------:R-:W-:Y:S01]  /*af40*/  FFMA.FTZ R51, R251, UR24, -R120.reuse ;  /* 0x00000018fb337c23 */ /* 0x100fe20008010878 */
[----:B------:R-:W-:Y:S01]  /*af50*/  FMNMX.FTZ R9, R154, R9, !PT ;  /* 0x000000099a097209 */ /* 0x000fe20007810000 */
[----:B------:R-:W-:Y:S01]  /*af60*/  FFMA.FTZ R99, R99, UR24, -R120 ;  /* 0x0000001863637c23 */ /* 0x000fe20008010878 */
[----:B-1----:R-:W-:-:S02]  /*af70*/  FMNMX.FTZ R97, R8, R97, !PT ;  /* 0x0000006108617209 */ /* 0x002fc40007810000 */
[----:B------:R-:W-:Y:S01]  /*af80*/  FMNMX.FTZ R8, R151, R9, !PT ;  /* 0x0000000997087209 */ /* 0x000fe20007810000 */
[----:B------:R-:W-:Y:S01]  /*af90*/  MUFU.EX2 R65, R65 ;  /* 0x0000004100417308 */ /* 0x000fe20000000800 */
[C---:B------:R-:W-:Y:S01]  /*afa0*/  FSETP.NEU.FTZ.AND P2, PT, R97.reuse, -INF , PT ;  /* 0xff8000006100780b */ /* 0x040fe20003f5d000 */
[----:B------:R-:W-:Y:S01]  /*afb0*/  FMUL.FTZ R138, R97, UR24 ;  /* 0x00000018618a7c20 */ /* 0x000fe20008410000 */
[----:B------:R-:W-:Y:S02]  /*afc0*/  FMNMX.FTZ R8, R147, R8, !PT ;  /* 0x0000000893087209 */ /* 0x000fe40007810000 */
[----:B------:R-:W-:Y:S02]  /*afd0*/  FSEL R114, R97, RZ, P2 ;  /* 0x000000ff61727208 */ /* 0x000fe40001000000 */
[----:B------:R-:W-:Y:S01]  /*afe0*/  FMNMX.FTZ R8, R145, R8, !PT ;  /* 0x0000000891087209 */ /* 0x000fe20007810000 */
[----:B------:R-:W-:Y:S01]  /*aff0*/  MUFU.EX2 R64, R64 ;  /* 0x0000004000407308 */ /* 0x000fe20000000800 */
[----:B------:R-:W-:Y:S01]  /*b000*/  FSEL R138, R138, RZ, P2 ;  /* 0x000000ff8a8a7208 */ /* 0x000fe20001000000 */
[----:B------:R-:W-:Y:S01]  /*b010*/  FADD.FTZ R114, R5, -R114 ;  /* 0x8000007205727221 */ /* 0x000fe20000010000 */
[----:B------:R-:W-:-:S02]  /*b020*/  FMNMX.FTZ R8, R139, R8, !PT ;  /* 0x000000088b087209 */ /* 0x000fc40007810000 */
[----:B--2---:R-:W-:Y:S01]  /*b030*/  F2FP.F16.F32.PACK_AB R21, R108, R109 ;  /* 0x0000006d6c15723e */ /* 0x004fe200000000ff */
[--C-:B------:R-:W-:Y:S01]  /*b040*/  FFMA.FTZ R104, R124, UR24, -R138.reuse ;  /* 0x000000187c687c23 */ /* 0x100fe2000801088a */
[----:B------:R-:W-:Y:S01]  /*b050*/  FMNMX.FTZ R96, R134, R8, !PT ;  /* 0x0000000886607209 */ /* 0x000fe20007810000 */
[--C-:B------:R-:W-:Y:S01]  /*b060*/  FFMA.FTZ R106, R17, UR24, -R138.reuse ;  /* 0x00000018116a7c23 */ /* 0x100fe2000801088a */
[--C-:B------:R-:W-:Y:S01]  /*b070*/  FFMA.FTZ R29, R4, UR24, -R138.reuse ;  /* 0x00000018041d7c23 */ /* 0x100fe2000801088a */
[--C-:B------:R-:W-:Y:S01]  /*b080*/  FFMA.FTZ R28, R6, UR24, -R138.reuse ;  /* 0x00000018061c7c23 */ /* 0x100fe2000801088a */
[----:B------:R-:W-:Y:S01]  /*b090*/  FMNMX.FTZ R96, R129, R96, !PT ;  /* 0x0000006081607209 */ /* 0x000fe20007810000 */
[--C-:B------:R-:W-:Y:S01]  /*b0a0*/  FFMA.FTZ R105, R102, UR24, -R138.reuse ;  /* 0x0000001866697c23 */ /* 0x100fe2000801088a */
[--C-:B------:R-:W-:Y:S01]  /*b0b0*/  FFMA.FTZ R30, R3, UR24, -R138.reuse ;  /* 0x00000018031e7c23 */ /* 0x100fe2000801088a */
[--C-:B------:R-:W-:Y:S01]  /*b0c0*/  FFMA.FTZ R40, R174, UR24, -R138.reuse ;  /* 0x00000018ae287c23 */ /* 0x100fe2000801088a */
[----:B------:R-:W-:Y:S01]  /*b0d0*/  FMNMX.FTZ R96, R126, R96, !PT ;  /* 0x000000607e607209 */ /* 0x000fe20007810000 */
[----:B------:R-:W-:Y:S01]  /*b0e0*/  FMUL.FTZ R114, R114, UR24 ;  /* 0x0000001872727c20 */ /* 0x000fe20008410000 */
[----:B------:R-:W-:Y:S01]  /*b0f0*/  MUFU.EX2 R106, R106 ;  /* 0x0000006a006a7308 */ /* 0x000fe20000000800 */
[--C-:B------:R-:W-:Y:S01]  /*b100*/  FFMA.FTZ R32, R0, UR24, -R138.reuse ;  /* 0x0000001800207c23 */ /* 0x100fe2000801088a */
[----:B------:R-:W-:Y:S01]  /*b110*/  FMNMX.FTZ R96, R123, R96, !PT ;  /* 0x000000607b607209 */ /* 0x000fe20007810000 */
[--C-:B------:R-:W-:Y:S01]  /*b120*/  FFMA.FTZ R31, R2, UR24, -R138.reuse ;  /* 0x00000018021f7c23 */ /* 0x100fe2000801088a */
[----:B------:R-:W-:Y:S01]  /*b130*/  FSEL R0, R98, RZ, P4 ;  /* 0x000000ff62007208 */ /* 0x000fe20002000000 */
[--C-:B------:R-:W-:Y:S01]  /*b140*/  FFMA.FTZ R39, R185, UR24, -R138.reuse ;  /* 0x00000018b9277c23 */ /* 0x100fe2000801088a */
[----:B------:R-:W-:Y:S01]  /*b150*/  FFMA.FTZ R38, R186, UR24, -R138 ;  /* 0x00000018ba267c23 */ /* 0x000fe2000801088a */
[----:B------:R-:W1:Y:S01]  /*b160*/  SHFL.BFLY PT, R8, R96, 0x2, 0x1f ;  /* 0x0c401f0060087f89 */ /* 0x000e6200000e0000 */
[----:B------:R-:W-:Y:S01]  /*b170*/  MUFU.EX2 R105, R105 ;  /* 0x0000006900697308 */ /* 0x000fe20000000800 */
[----:B------:R-:W-:Y:S01]  /*b180*/  FADD.FTZ R9, R133, -R0 ;  /* 0x8000000085097221 */ /* 0x000fe20000010000 */
[--C-:B------:R-:W-:Y:S01]  /*b190*/  FFMA.FTZ R37, R187, UR24, -R138.reuse ;  /* 0x00000018bb257c23 */ /* 0x100fe2000801088a */
[--C-:B------:R-:W-:Y:S01]  /*b1a0*/  FFMA.FTZ R36, R220, UR24, -R138.reuse ;  /* 0x00000018dc247c23 */ /* 0x100fe2000801088a */
[----:B---3--:R-:W-:Y:S01]  /*b1b0*/  F2FP.F16.F32.PACK_AB R23, R66, R107 ;  /* 0x0000006b4217723e */ /* 0x008fe200000000ff */
[----:B------:R-:W-:Y:S01]  /*b1c0*/  FMUL.FTZ R9, R9, UR24 ;  /* 0x0000001809097c20 */ /* 0x000fe20008410000 */
[--C-:B------:R-:W-:Y:S01]  /*b1d0*/  FFMA.FTZ R35, R221, UR24, -R138.reuse ;  /* 0x00000018dd237c23 */ /* 0x100fe2000801088a */
[--C-:B------:R-:W-:Y:S01]  /*b1e0*/  FFMA.FTZ R34, R222, UR24, -R138.reuse ;  /* 0x00000018de227c23 */ /* 0x100fe2000801088a */
[----:B------:R-:W-:Y:S01]  /*b1f0*/  MUFU.EX2 R104, R104 ;  /* 0x0000006800687308 */ /* 0x000fe20000000800 */
[--C-:B------:R-:W-:Y:S01]  /*b200*/  FFMA.FTZ R33, R224, UR24, -R138.reuse ;  /* 0x00000018e0217c23 */ /* 0x100fe2000801088a */
[--C-:B------:R-:W-:Y:S01]  /*b210*/  FFMA.FTZ R122, R125, UR24, -R138.reuse ;  /* 0x000000187d7a7c23 */ /* 0x100fe2000801088a */
[--C-:B------:R-:W-:Y:S01]  /*b220*/  FFMA.FTZ R125, R168, UR24, -R138.reuse ;  /* 0x00000018a87d7c23 */ /* 0x100fe2000801088a */
[--C-:B------:R-:W-:Y:S01]  /*b230*/  FFMA.FTZ R127, R127, UR24, -R138.reuse ;  /* 0x000000187f7f7c23 */ /* 0x100fe2000801088a */
        /* <DEDUP_REMOVED lines=10> */
[----:B-1----:R-:W-:Y:S01]  /*b2e0*/  FMNMX.FTZ R96, R96, R8, !PT ;  /* 0x0000000860607209 */ /* 0x002fe20007810000 */
[----:B------:R-:W1:Y:S01]  /*b2f0*/  MUFU.EX2 R114, R114 ;  /* 0x0000007200727308 */ /* 0x000e620000000800 */
[--C-:B------:R-:W-:Y:S01]  /*b300*/  FFMA.FTZ R155, R155, UR24, -R138.reuse ;  /* 0x000000189b9b7c23 */ /* 0x100fe2000801088a */
[--C-:B------:R-:W-:Y:S01]  /*b310*/  FFMA.FTZ R153, R153, UR24, -R138.reuse ;  /* 0x0000001899997c23 */ /* 0x100fe2000801088a */
[----:B------:R-:W-:Y:S01]  /*b320*/  FFMA.FTZ R135, R135, UR24, -R138 ;  /* 0x0000001887877c23 */ /* 0x000fe2000801088a */
[----:B------:R-:W3:Y:S01]  /*b330*/  SHFL.BFLY PT, R8, R96, 0x1, 0x1f ;  /* 0x0c201f0060087f89 */ /* 0x000ee200000e0000 */
[----:B------:R-:W-:-:S02]  /*b340*/  MOV R133, R98 ;  /* 0x0000006200857202 */ /* 0x000fc40000000f00 */
[----:B------:R-:W-:Y:S01]  /*b350*/  @P0 MOV R133, R98 ;  /* 0x0000006200850202 */ /* 0x000fe20000000f00 */
[----:B------:R-:W4:Y:S01]  /*b360*/  MUFU.EX2 R116, R9 ;  /* 0x0000000900747308 */ /* 0x000f220000000800 */
[----:B--2---:R-:W-:-:S07]  /*b370*/  F2FP.F16.F32.PACK_AB R10, R40, R104 ;  /* 0x00000068280a723e */ /* 0x004fce00000000ff */
[----:B------:R-:W-:Y:S01]  /*b380*/  MUFU.EX2 R39, R39 ;  /* 0x0000002700277308 */ /* 0x000fe20000000800 */
        /* <DEDUP_REMOVED lines=8> */
[----:B------:R-:W1:Y:S01]  /*b410*/  MUFU.EX2 R38, R38 ;  /* 0x0000002600267308 */ /* 0x000e620000000800 */
[-C--:B----4-:R-:W-:Y:S01]  /*b420*/  FMUL.FTZ R192, R192, R116.reuse ;  /* 0x00000074c0c07220 */ /* 0x090fe20000410000 */
[----:B------:R-:W-:Y:S01]  /*b430*/  FMUL.FTZ R193, R193, R116 ;  /* 0x00000074c1c17220 */ /* 0x000fe20000410000 */
[----:B---3--:R-:W-:Y:S01]  /*b440*/  FMNMX.FTZ R96, R96, R8, !PT ;  /* 0x0000000860607209 */ /* 0x008fe20007810000 */
[-C--:B------:R-:W-:Y:S01]  /*b450*/  FMUL.FTZ R188, R188, R116.reuse ;  /* 0x00000074bcbc7220 */ /* 0x080fe20000410000 */
[----:B------:R-:W-:Y:S01]  /*b460*/  FSEL R8, R119, RZ, P3 ;  /* 0x000000ff77087208 */ /* 0x000fe20001800000 */
[-C--:B------:R-:W-:Y:S01]  /*b470*/  FMUL.FTZ R189, R189, R116.reuse ;  /* 0x00000074bdbd7220 */ /* 0x080fe20000410000 */
[C---:B------:R-:W-:Y:S01]  /*b480*/  FSETP.NEU.FTZ.AND P1, PT, R96.reuse, -INF , PT ;  /* 0xff8000006000780b */ /* 0x040fe20003f3d000 */
[----:B------:R-:W-:Y:S01]  /*b490*/  FMUL.FTZ R124, R96, UR24 ;  /* 0x00000018607c7c20 */ /* 0x000fe20008410000 */
[----:B------:R-:W-:Y:S01]  /*b4a0*/  MUFU.EX2 R37, R37 ;  /* 0x0000002500257308 */ /* 0x000fe20000000800 */
[----:B------:R-:W-:Y:S01]  /*b4b0*/  FADD.FTZ R8, R132, -R8 ;  /* 0x8000000884087221 */ /* 0x000fe20000010000 */
[----:B------:R-:W-:Y:S01]  /*b4c0*/  FSEL R113, R96, RZ, P1 ;  /* 0x000000ff60717208 */ /* 0x000fe20000800000 */
[----:B------:R-:W-:Y:S01]  /*b4d0*/  FMUL.FTZ R200, R200, R116 ;  /* 0x00000074c8c87220 */ /* 0x000fe20000410000 */
[----:B------:R-:W-:Y:S01]  /*b4e0*/  FSEL R124, R124, RZ, P1 ;  /* 0x000000ff7c7c7208 */ /* 0x000fe20000800000 */
[----:B------:R-:W-:Y:S01]  /*b4f0*/  FMUL.FTZ R115, R8, UR24 ;  /* 0x0000001808737c20 */ /* 0x000fe20008410000 */
[----:B------:R-:W-:Y:S01]  /*b500*/  F2FP.F16.F32.PACK_AB R8, R105, R106 ;  /* 0x0000006a6908723e */ /* 0x000fe200000000ff */
[----:B------:R-:W-:Y:S01]  /*b510*/  FADD.FTZ R113, R7, -R113 ;  /* 0x8000007107717221 */ /* 0x000fe20000010000 */
[----:B------:R-:W2:Y:S01]  /*b520*/  MUFU.EX2 R36, R36 ;  /* 0x0000002400247308 */ /* 0x000ea20000000800 */
[--C-:B------:R-:W-:Y:S01]  /*b530*/  FFMA.FTZ R103, R16, UR24, -R124.reuse ;  /* 0x0000001810677c23 */ /* 0x100fe2000801087c */
[----:B------:R-:W-:Y:S01]  /*b540*/  LDSM.16.MT88.4 R4, [R238+0x4000] ;  /* 0x00400000ee04783b */ /* 0x000fe20000004200 */
[--C-:B------:R-:W-:Y:S01]  /*b550*/  FFMA.FTZ R102, R101, UR24, -R124.reuse ;  /* 0x0000001865667c23 */ /* 0x100fe2000801087c */
[--C-:B------:R-:W-:Y:S01]  /*b560*/  FFMA.FTZ R101, R170, UR24, -R124.reuse ;  /* 0x00000018aa657c23 */ /* 0x100fe2000801087c */
[--C-:B------:R-:W-:Y:S01]  /*b570*/  FFMA.FTZ R3, R172, UR24, -R124.reuse ;  /* 0x00000018ac037c23 */ /* 0x100fe2000801087c */
[----:B------:R-:W3:Y:S01]  /*b580*/  LDSM.16.MT88.4 R16, [R237+0x4000] ;  /* 0x00400000ed10783b */ /* 0x000ee20000004200 */
[----:B------:R-:W-:Y:S01]  /*b590*/  FMUL.FTZ R113, R113, UR24 ;  /* 0x0000001871717c20 */ /* 0x000fe20008410000 */
[----:B------:R-:W-:Y:S01]  /*b5a0*/  MUFU.EX2 R103, R103 ;  /* 0x0000006700677308 */ /* 0x000fe20000000800 */
[--C-:B------:R-:W-:Y:S01]  /*b5b0*/  FFMA.FTZ R2, R173, UR24, -R124.reuse ;  /* 0x00000018ad027c23 */ /* 0x100fe2000801087c */
[--C-:B------:R-:W-:Y:S01]  /*b5c0*/  FFMA.FTZ R118, R171, UR24, -R124.reuse ;  /* 0x00000018ab767c23 */ /* 0x100fe2000801087c */
[--C-:B------:R-:W-:Y:S01]  /*b5d0*/  FFMA.FTZ R121, R152, UR24, -R124.reuse ;  /* 0x0000001898797c23 */ /* 0x100fe2000801087c */
[--C-:B------:R-:W-:Y:S01]  /*b5e0*/  FFMA.FTZ R169, R169, UR24, -R124.reuse ;  /* 0x00000018a9a97c23 */ /* 0x100fe2000801087c */
[-C--:B------:R-:W-:Y:S01]  /*b5f0*/  FMUL.FTZ R201, R201, R116.reuse ;  /* 0x00000074c9c97220 */ /* 0x080fe20000410000 */
[-C--:B------:R-:W-:Y:S01]  /*b600*/  FMUL.FTZ R196, R196, R116.reuse ;  /* 0x00000074c4c47220 */ /* 0x080fe20000410000 */
[-C--:B------:R-:W-:Y:S01]  /*b610*/  FMUL.FTZ R197, R197, R116.reuse ;  /* 0x00000074c5c57220 */ /* 0x080fe20000410000 */
[----:B------:R-:W4:Y:S01]  /*b620*/  MUFU.EX2 R102, R102 ;  /* 0x0000006600667308 */ /* 0x000f220000000800 */
[----:B-1----:R-:W-:Y:S01]  /*b630*/  F2FP.F16.F32.PACK_AB R24, R38, R39 ;  /* 0x000000272618723e */ /* 0x002fe200000000ff */
[--C-:B------:R-:W-:Y:S01]  /*b640*/  FFMA.FTZ R130, R130, UR24, -R124.reuse ;  /* 0x0000001882827c23 */ /* 0x100fe2000801087c */
[----:B--2---:R-:W-:Y:S01]  /*b650*/  F2FP.F16.F32.PACK_AB R26, R36, R37 ;  /* 0x00000025241a723e */ /* 0x004fe200000000ff */
        /* <DEDUP_REMOVED lines=11> */
[----:B------:R-:W-:Y:S01]  /*b710*/  FFMA.FTZ R149, R149, UR24, -R124 ;  /* 0x0000001895957c23 */ /* 0x000fe2000801087c */
[----:B------:R-:W1:Y:S01]  /*b720*/  MUFU.EX2 R3, R3 ;  /* 0x0000000300037308 */ /* 0x000e620000000800 */
[----:B----4-:R-:W-:Y:S01]  /*b730*/  F2FP.F16.F32.PACK_AB R9, R102, R103 ;  /* 0x000000676609723e */ /* 0x010fe200000000ff */
[----:B------:R-:W-:Y:S01]  /*b740*/  FFMA.FTZ R112, R180, R116, R112 ;  /* 0x00000074b4707223 */ /* 0x000fe20000010070 */
[----:B------:R-:W-:Y:S01]  /*b750*/  FFMA.FTZ R106, R182, R114, R106 ;  /* 0x00000072b66a7223 */ /* 0x000fe2000001006a */
[----:B------:R-:W-:Y:S01]  /*b760*/  FFMA.FTZ R152, R167, UR24, -R138 ;  /* 0x00000018a7987c23 */ /* 0x000fe2000801088a */
[----:B------:R-:W-:Y:S01]  /*b770*/  FFMA.FTZ R146, R146, UR24, -R124 ;  /* 0x0000001892927c23 */ /* 0x000fe2000801087c */
[----:B------:R-:W-:Y:S01]  /*b780*/  FADD.FTZ R112, R111, R112 ;  /* 0x000000706f707221 */ /* 0x000fe20000010000 */
[----:B------:R-:W-:Y:S01]  /*b790*/  FADD.FTZ R106, R105, R106 ;  /* 0x0000006a696a7221 */ /* 0x000fe20000010000 */
[----:B------:R-:W2:Y:S01]  /*b7a0*/  MUFU.EX2 R113, R113 ;  /* 0x0000007100717308 */ /* 0x000ea20000000800 */
[----:B------:R-:W-:Y:S01]  /*b7b0*/  FFMA.FTZ R159, R159, UR24, -R124 ;  /* 0x000000189f9f7c23 */ /* 0x000fe2000801087c */
[----:B------:R-:W-:Y:S01]  /*b7c0*/  FADD.FTZ R110, R110, R112 ;  /* 0x000000706e6e7221 */ /* 0x000fe20000010000 */
[----:B------:R-:W-:Y:S01]  /*b7d0*/  FADD.FTZ R104, R104, R106 ;  /* 0x0000006a68687221 */ /* 0x000fe20000010000 */
[--C-:B------:R-:W-:Y:S01]  /*b7e0*/  FFMA.FTZ R158, R158, UR24, -R124.reuse ;  /* 0x000000189e9e7c23 */ /* 0x100fe2000801087c */
[----:B------:R-:W-:Y:S01]  /*b7f0*/  FFMA.FTZ R154, R154, UR24, -R124 ;  /* 0x000000189a9a7c23 */ /* 0x000fe2000801087c */
[----:B------:R-:W-:Y:S01]  /*b800*/  FADD.FTZ R110, R95, R110 ;  /* 0x0000006e5f6e7221 */ /* 0x000fe20000010000 */
[----:B------:R-:W-:Y:S01]  /*b810*/  FADD.FTZ R104, R40, R104 ;  /* 0x0000006828687221 */ /* 0x000fe20000010000 */
[----:B------:R-:W4:Y:S01]  /*b820*/  MUFU.EX2 R115, R115 ;  /* 0x0000007300737308 */ /* 0x000f220000000800 */
[----:B-1----:R-:W-:Y:S01]  /*b830*/  F2FP.F16.F32.PACK_AB R11, R3, R101 ;  /* 0x00000065030b723e */ /* 0x002fe200000000ff */
[----:B------:R-:W-:Y:S01]  /*b840*/  FADD.FTZ R110, R94, R110 ;  /* 0x0000006e5e6e7221 */ /* 0x000fe20000010000 */
[----:B------:R-:W-:Y:S01]  /*b850*/  FADD.FTZ R104, R39, R104 ;  /* 0x0000006827687221 */ /* 0x000fe20000010000 */
[--C-:B------:R-:W-:Y:S01]  /*b860*/  FFMA.FTZ R151, R151, UR24, -R124.reuse ;  /* 0x0000001897977c23 */ /* 0x100fe2000801087c */
[----:B------:R-:W-:Y:S01]  /*b870*/  FFMA.FTZ R147, R147, UR24, -R124 ;  /* 0x0000001893937c23 */ /* 0x000fe2000801087c */
[----:B------:R-:W-:Y:S01]  /*b880*/  FADD.FTZ R110, R93, R110 ;  /* 0x0000006e5d6e7221 */ /* 0x000fe20000010000 */
[----:B------:R-:W-:Y:S01]  /*b890*/  FADD.FTZ R104, R38, R104 ;  /* 0x0000006826687221 */ /* 0x000fe20000010000 */
[----:B------:R-:W-:Y:S01]  /*b8a0*/  MUFU.EX2 R2, R2 ;  /* 0x0000000200027308 */ /* 0x000fe20000000800 */
[-C--:B--2---:R-:W-:Y:S01]  /*b8b0*/  FMUL.FTZ R218, R218, R113.reuse ;  /* 0x00000071dada7220 */ /* 0x084fe20000410000 */
[-C--:B------:R-:W-:Y:S01]  /*b8c0*/  FMUL.FTZ R219, R219, R113.reuse ;  /* 0x00000071dbdb7220 */ /* 0x080fe20000410000 */
[-C--:B------:R-:W-:Y:S01]  /*b8d0*/  FMUL.FTZ R214, R214, R113.reuse ;  /* 0x00000071d6d67220 */ /* 0x080fe20000410000 */
[-C--:B------:R-:W-:Y:S01]  /*b8e0*/  FMUL.FTZ R215, R215, R113.reuse ;  /* 0x00000071d7d77220 */ /* 0x080fe20000410000 */
[-C--:B------:R-:W-:Y:S01]  /*b8f0*/  FMUL.FTZ R210, R210, R113.reuse ;  /* 0x00000071d2d27220 */ /* 0x080fe20000410000 */
[-C--:B------:R-:W-:Y:S01]  /*b900*/  FMUL.FTZ R211, R211, R113.reuse ;  /* 0x00000071d3d37220 */ /* 0x080fe20000410000 */
[-C--:B------:R-:W-:Y:S01]  /*b910*/  FMUL.FTZ R206, R206, R113.reuse ;  /* 0x00000071cece7220 */ /* 0x080fe20000410000 */
[----:B------:R-:W-:Y:S01]  /*b920*/  FMUL.FTZ R207, R207, R113 ;  /* 0x00000071cfcf7220 */ /* 0x000fe20000410000 */
[C---:B---3--:R-:W-:Y:S01]  /*b930*/  HMMA.16816.F32 R216, R8.reuse, R16, R216 ;  /* 0x0000001008d8723c */ /* 0x048fe200000018d8 */
[----:B------:R-:W1:Y:S01]  /*b940*/  MUFU.EX2 R0, R169 ;  /* 0x000000a900007308 */ /* 0x000e620000000800 */
[-C--:B----4-:R-:W-:Y:S01]  /*b950*/  FMUL.FTZ R194, R194, R115.reuse ;  /* 0x00000073c2c27220 */ /* 0x090fe20000410000 */
[-C--:B------:R-:W-:Y:S01]  /*b960*/  FMUL.FTZ R195, R195, R115.reuse ;  /* 0x00000073c3c37220 */ /* 0x080fe20000410000 */
[-C--:B------:R-:W-:Y:S01]  /*b970*/  FMUL.FTZ R190, R190, R115.reuse ;  /* 0x00000073bebe7220 */ /* 0x080fe20000410000 */
[-C--:B------:R-:W-:Y:S01]  /*b980*/  FMUL.FTZ R191, R191, R115.reuse ;  /* 0x00000073bfbf7220 */ /* 0x080fe20000410000 */
[C---:B------:R-:W-:Y:S01]  /*b990*/  HMMA.16816.F32 R212, R8.reuse, R18, R212 ;  /* 0x0000001208d4723c */ /* 0x040fe200000018d4 */
[-C--:B------:R-:W-:Y:S01]  /*b9a0*/  FMUL.FTZ R202, R202, R115.reuse ;  /* 0x00000073caca7220 */ /* 0x080fe20000410000 */
[-C--:B------:R-:W-:Y:S01]  /*b9b0*/  FMUL.FTZ R203, R203, R115.reuse ;  /* 0x00000073cbcb7220 */ /* 0x080fe20000410000 */
[----:B------:R-:W-:Y:S01]  /*b9c0*/  MUFU.EX2 R118, R118 ;  /* 0x0000007600767308 */ /* 0x000fe20000000800 */
[-C--:B------:R-:W-:Y:S01]  /*b9d0*/  FMUL.FTZ R198, R198, R115.reuse ;  /* 0x00000073c6c67220 */ /* 0x080fe20000410000 */
[-C--:B------:R-:W-:Y:S01]  /*b9e0*/  FMUL.FTZ R199, R199, R115.reuse ;  /* 0x00000073c7c77220 */ /* 0x080fe20000410000 */
[C---:B------:R-:W-:Y:S01]  /*b9f0*/  HMMA.16816.F32 R208, R8.reuse, R4, R208 ;  /* 0x0000000408d0723c */ /* 0x040fe200000018d0 */
[----:B------:R-:W-:Y:S01]  /*ba00*/  FFMA.FTZ R109, R181, R115, R109 ;  /* 0x00000073b56d7223 */ /* 0x000fe2000001006d */
[----:B------:R-:W-:Y:S01]  /*ba10*/  FFMA.FTZ R103, R183, R113, R103 ;  /* 0x00000071b7677223 */ /* 0x000fe20000010067 */
[----:B------:R-:W-:Y:S01]  /*ba20*/  FADD.FTZ R110, R92, R110 ;  /* 0x0000006e5c6e7221 */ /* 0x000fe20000010000 */
[----:B------:R-:W-:Y:S01]  /*ba30*/  FADD.FTZ R104, R37, R104 ;  /* 0x0000006825687221 */ /* 0x000fe20000010000 */
[----:B------:R-:W2:Y:S01]  /*ba40*/  MUFU.EX2 R121, R121 ;  /* 0x0000007900797308 */ /* 0x000ea20000000800 */
[----:B------:R-:W-:Y:S01]  /*ba50*/  HMMA.16816.F32 R204, R8, R6, R204 ;  /* 0x0000000608cc723c */ /* 0x000fe200000018cc */
[----:B------:R-:W3:Y:S01]  /*ba60*/  LDSM.16.MT88.4 R8, [R238+0x4400] ;  /* 0x00440000ee08783b */ /* 0x000ee20000004200 */
[----:B-1----:R-:W-:Y:S01]  /*ba70*/  F2FP.F16.F32.PACK_AB R25, R0, R2 ;  /* 0x000000020019723e */ /* 0x002fe200000000ff */
[----:B------:R-:W-:Y:S01]  /*ba80*/  FADD.FTZ R109, R108, R109 ;  /* 0x0000006d6c6d7221 */ /* 0x000fe20000010000 */
[----:B------:R-:W-:Y:S01]  /*ba90*/  FADD.FTZ R103, R102, R103 ;  /* 0x0000006766677221 */ /* 0x000fe20000010000 */
[----:B------:R-:W-:Y:S01]  /*baa0*/  FADD.FTZ R110, R91, R110 ;  /* 0x0000006e5b6e7221 */ /* 0x000fe20000010000 */
[C---:B------:R-:W-:Y:S01]  /*bab0*/  HMMA.16816.F32 R192, R20.reuse, R16, R192 ;  /* 0x0000001014c0723c */ /* 0x040fe200000018c0 */
[----:B------:R-:W1:Y:S01]  /*bac0*/  MUFU.EX2 R63, R63 ;  /* 0x0000003f003f7308 */ /* 0x000e620000000800 */
[----:B------:R-:W-:Y:S01]  /*bad0*/  FADD.FTZ R107, R107, R109 ;  /* 0x0000006d6b6b7221 */ /* 0x000fe20000010000 */
[----:B------:R-:W-:Y:S01]  /*bae0*/  FADD.FTZ R103, R101, R103 ;  /* 0x0000006765677221 */ /* 0x000fe20000010000 */
[----:B------:R-:W-:Y:S01]  /*baf0*/  FADD.FTZ R104, R36, R104 ;  /* 0x0000006824687221 */ /* 0x000fe20000010000 */
[----:B------:R-:W-:Y:S01]  /*bb00*/  FADD.FTZ R110, R90, R110 ;  /* 0x0000006e5a6e7221 */ /* 0x000fe20000010000 */
[C---:B------:R-:W-:Y:S01]  /*bb10*/  HMMA.16816.F32 R188, R20.reuse, R18, R188 ;  /* 0x0000001214bc723c */ /* 0x040fe200000018bc */
[----:B------:R-:W4:Y:S01]  /*bb20*/  LDSM.16.MT88.4 R16, [R237+0x4800] ;  /* 0x00480000ed10783b */ /* 0x000f220000004200 */
[----:B------:R-:W-:Y:S01]  /*bb30*/  FADD.FTZ R107, R66, R107 ;  /* 0x0000006b426b7221 */ /* 0x000fe20000010000 */
[----:B------:R-:W5:Y:S01]  /*bb40*/  MUFU.EX2 R62, R62 ;  /* 0x0000003e003e7308 */ /* 0x000f620000000800 */
[----:B--2---:R-:W-:Y:S01]  /*bb50*/  F2FP.F16.F32.PACK_AB R27, R121, R118 ;  /* 0x00000076791b723e */ /* 0x004fe200000000ff */
[----:B------:R-:W-:Y:S01]  /*bb60*/  FADD.FTZ R103, R3, R103 ;  /* 0x0000006703677221 */ /* 0x000fe20000010000 */
[C---:B------:R-:W-:Y:S01]  /*bb70*/  HMMA.16816.F32 R200, R20.reuse, R4, R200 ;  /* 0x0000000414c8723c */ /* 0x040fe200000018c8 */
[----:B------:R-:W-:Y:S01]  /*bb80*/  FADD.FTZ R107, R65, R107 ;  /* 0x0000006b416b7221 */ /* 0x000fe20000010000 */
[----:B------:R-:W-:Y:S01]  /*bb90*/  FADD.FTZ R110, R89, R110 ;  /* 0x0000006e596e7221 */ /* 0x000fe20000010000 */
[----:B------:R-:W-:Y:S01]  /*bba0*/  FADD.FTZ R103, R2, R103 ;  /* 0x0000006702677221 */ /* 0x000fe20000010000 */
[----:B------:R-:W-:Y:S01]  /*bbb0*/  FFMA.FTZ R145, R145, UR24, -R124 ;  /* 0x0000001891917c23 */ /* 0x000fe2000801087c */
[----:B------:R-:W2:Y:S01]  /*bbc0*/  MUFU.EX2 R35, R35 ;  /* 0x0000002300237308 */ /* 0x000ea20000000800 */
[----:B------:R-:W-:Y:S01]  /*bbd0*/  HMMA.16816.F32 R196, R20, R6, R196 ;  /* 0x0000000614c4723c */ /* 0x000fe200000018c4 */
[----:B------:R-:W4:Y:S01]  /*bbe0*/  LDSM.16.MT88.4 R4, [R238+0x4800] ;  /* 0x00480000ee04783b */ /* 0x000f220000004200 */
[----:B------:R-:W-:Y:S01]  /*bbf0*/  FADD.FTZ R107, R64, R107 ;  /* 0x0000006b406b7221 */ /* 0x000fe20000010000 */
[----:B------:R-:W-:Y:S01]  /*bc00*/  FADD.FTZ R103, R0, R103 ;  /* 0x0000006700677221 */ /* 0x000fe20000010000 */
[----:B------:R-:W-:Y:S01]  /*bc10*/  FADD.FTZ R110, R88, R110 ;  /* 0x0000006e586e7221 */ /* 0x000fe20000010000 */
[----:B------:R-:W-:Y:S01]  /*bc20*/  FFMA.FTZ R139, R139, UR24, -R124 ;  /* 0x000000188b8b7c23 */ /* 0x000fe2000801087c */
[C---:B------:R-:W-:Y:S01]  /*bc30*/  HMMA.16816.F32 R216, R24.reuse, R12, R216 ;  /* 0x0000000c18d8723c */ /* 0x040fe200000018d8 */
[----:B------:R-:W3:Y:S01]  /*bc40*/  MUFU.EX2 R34, R34 ;  /* 0x0000002200227308 */ /* 0x000ee20000000800 */
[----:B-1----:R-:W-:Y:S01]  /*bc50*/  FADD.FTZ R107, R63, R107 ;  /* 0x0000006b3f6b7221 */ /* 0x002fe20000010000 */
[----:B------:R-:W-:Y:S01]  /*bc60*/  FADD.FTZ R103, R118, R103 ;  /* 0x0000006776677221 */ /* 0x000fe20000010000 */
[----:B------:R-:W-:Y:S01]  /*bc70*/  FADD.FTZ R110, R87, R110 ;  /* 0x0000006e576e7221 */ /* 0x000fe20000010000 */
[----:B------:R-:W-:Y:S01]  /*bc80*/  FFMA.FTZ R134, R134, UR24, -R124 ;  /* 0x0000001886867c23 */ /* 0x000fe2000801087c */
[C---:B------:R-:W-:Y:S01]  /*bc90*/  HMMA.16816.F32 R212, R24.reuse, R14, R212 ;  /* 0x0000000e18d4723c */ /* 0x040fe200000018d4 */
[----:B-----5:R-:W-:Y:S01]  /*bca0*/  FADD.FTZ R107, R62, R107 ;  /* 0x0000006b3e6b7221 */ /* 0x020fe20000010000 */
[----:B------:R-:W-:Y:S01]  /*bcb0*/  FADD.FTZ R103, R121, R103 ;  /* 0x0000006779677221 */ /* 0x000fe20000010000 */
[----:B------:R-:W1:Y:S01]  /*bcc0*/  MUFU.EX2 R33, R33 ;  /* 0x0000002100217308 */ /* 0x000e620000000800 */
[----:B--2---:R-:W-:Y:S01]  /*bcd0*/  FADD.FTZ R104, R35, R104 ;  /* 0x0000006823687221 */ /* 0x004fe20000010000 */
[----:B------:R-:W-:Y:S01]  /*bce0*/  FADD.FTZ R110, R86, R110 ;  /* 0x0000006e566e7221 */ /* 0x000fe20000010000 */
[C---:B---3--:R-:W-:Y:S01]  /*bcf0*/  HMMA.16816.F32 R208, R24.reuse, R8, R208 ;  /* 0x0000000818d0723c */ /* 0x048fe200000018d0 */
[--C-:B------:R-:W-:Y:S01]  /*bd00*/  FFMA.FTZ R129, R129, UR24, -R124.reuse ;  /* 0x0000001881817c23 */ /* 0x100fe2000801087c */
[----:B------:R-:W-:Y:S01]  /*bd10*/  FFMA.FTZ R126, R126, UR24, -R124 ;  /* 0x000000187e7e7c23 */ /* 0x000fe2000801087c */
[----:B------:R-:W-:Y:S01]  /*bd20*/  FADD.FTZ R110, R85, R110 ;  /* 0x0000006e556e7221 */ /* 0x000fe20000010000 */
[----:B------:R-:W-:Y:S01]  /*bd30*/  FFMA.FTZ R123, R123, UR24, -R124 ;  /* 0x000000187b7b7c23 */ /* 0x000fe2000801087c */
[----:B------:R-:W2:Y:S01]  /*bd40*/  MUFU.EX2 R32, R32 ;  /* 0x0000002000207308 */ /* 0x000ea20000000800 */
[----:B------:R-:W-:Y:S01]  /*bd50*/  HMMA.16816.F32 R204, R24, R10, R204 ;  /* 0x0000000a18cc723c */ /* 0x000fe200000018cc */
[C---:B------:R-:W-:Y:S01]  /*bd60*/  F2FP.F16.F32.PACK_AB R20, R34.reuse, R35 ;  /* 0x000000232214723e */ /* 0x040fe200000000ff */
[----:B------:R-:W-:Y:S01]  /*bd70*/  FADD.FTZ R104, R34, R104 ;  /* 0x0000006822687221 */ /* 0x000fe20000010000 */
[----:B------:R-:W-:Y:S01]  /*bd80*/  FADD.FTZ R110, R84, R110 ;  /* 0x0000006e546e7221 */ /* 0x000fe20000010000 */
[----:B------:R-:W-:-:S02]  /*bd90*/  MOV R132, R119 ;  /* 0x0000007700847202 */ /* 0x000fc40000000f00 */
[----:B------:R-:W-:Y:S01]  /*bda0*/  @P0 MOV R132, R119 ;  /* 0x0000007700840202 */ /* 0x000fe20000000f00 */
[----:B------:R-:W3:Y:S01]  /*bdb0*/  MUFU.EX2 R130, R130 ;  /* 0x0000008200827308 */ /* 0x000ee20000000800 */
[----:B------:R-:W-:Y:S01]  /*bdc0*/  F2FP.F16.F32.PACK_AB R24, R93, R94 ;  /* 0x0000005e5d18723e */ /* 0x000fe200000000ff */
[----:B-1----:R-:W-:Y:S01]  /*bdd0*/  FADD.FTZ R104, R33, R104 ;  /* 0x0000006821687221 */ /* 0x002fe20000010000 */
[----:B------:R-:W-:Y:S01]  /*bde0*/  F2FP.F16.F32.PACK_AB R25, R64, R65 ;  /* 0x000000414019723e */ /* 0x000fe200000000ff */
[----:B------:R-:W-:Y:S01]  /*bdf0*/  FADD.FTZ R110, R83, R110 ;  /* 0x0000006e536e7221 */ /* 0x000fe20000010000 */
[----:B------:R-:W-:Y:S02]  /*be00*/  F2FP.F16.F32.PACK_AB R26, R91, R92 ;  /* 0x0000005c5b1a723e */ /* 0x000fe400000000ff */
[----:B------:R-:W-:Y:S01]  /*be10*/  F2FP.F16.F32.PACK_AB R27, R62, R63 ;  /* 0x0000003f3e1b723e */ /* 0x000fe200000000ff */
[----:B------:R-:W1:Y:S01]  /*be20*/  MUFU.EX2 R131, R131 ;  /* 0x0000008300837308 */ /* 0x000e620000000800 */
[C---:B--2---:R-:W-:Y:S01]  /*be30*/  F2FP.F16.F32.PACK_AB R22, R32.reuse, R33 ;  /* 0x000000212016723e */ /* 0x044fe200000000ff */
[----:B------:R-:W-:Y:S01]  /*be40*/  FADD.FTZ R104, R32, R104 ;  /* 0x0000006820687221 */ /* 0x000fe20000010000 */
[----:B------:R-:W-:-:S03]  /*be50*/  FADD.FTZ R110, R82, R110 ;  /* 0x0000006e526e7221 */ /* 0x000fc60000010000 */
[----:B------:R-:W-:Y:S02]  /*be60*/  HMMA.16816.F32 R192, R24, R12, R192 ;  /* 0x0000000c18c0723c */ /* 0x000fe400000018c0 */
[----:B------:R-:W2:Y:S01]  /*be70*/  MUFU.EX2 R137, R137 ;  /* 0x0000008900897308 */ /* 0x000ea20000000800 */
[----:B---3--:R-:W-:-:S03]  /*be80*/  FADD.FTZ R103, R130, R103 ;  /* 0x0000006782677221 */ /* 0x008fc60000010000 */
[C---:B------:R-:W-:Y:S01]  /*be90*/  HMMA.16816.F32 R188, R24.reuse, R14, R188 ;  /* 0x0000000e18bc723c */ /* 0x040fe200000018bc */
[----:B------:R-:W3:Y:S03]  /*bea0*/  LDSM.16.MT88.4 R12, [R237+0x4c00] ;  /* 0x004c0000ed0c783b */ /* 0x000ee60000004200 */
[----:B------:R-:W5:Y:S01]  /*beb0*/  MUFU.EX2 R136, R136 ;  /* 0x0000008800887308 */ /* 0x000f620000000800 */
[C---:B-1----:R-:W-:Y:S01]  /*bec0*/  F2FP.F16.F32.PACK_AB R21, R131.reuse, R130 ;  /* 0x000000828315723e */ /* 0x042fe200000000ff */
[----:B------:R-:W-:Y:S01]  /*bed0*/  HMMA.16816.F32 R200, R24, R8, R200 ;  /* 0x0000000818c8723c */ /* 0x000fe200000018c8 */
[----:B------:R-:W-:-:S05]  /*bee0*/  FADD.FTZ R103, R131, R103 ;  /* 0x0000006783677221 */ /* 0x000fca0000010000 */
[----:B------:R-:W1:Y:S01]  /*bef0*/  MUFU.EX2 R61, R61 ;  /* 0x0000003d003d7308 */ /* 0x000e620000000800 */
[----:B------:R-:W-:Y:S01]  /*bf00*/  HMMA.16816.F32 R196, R24, R10, R196 ;  /* 0x0000000a18c4723c */ /* 0x000fe200000018c4 */
[----:B------:R-:W3:Y:S01]  /*bf10*/  LDSM.16.MT88.4 R8, [R238+0x4c00] ;  /* 0x004c0000ee08783b */ /* 0x000ee20000004200 */
[----:B--2---:R-:W-:-:S05]  /*bf20*/  FADD.FTZ R103, R137, R103 ;  /* 0x0000006789677221 */ /* 0x004fca0000010000 */
[----:B------:R-:W2:Y:S01]  /*bf30*/  MUFU.EX2 R60, R60 ;  /* 0x0000003c003c7308 */ /* 0x000ea20000000800 */
[C---:B-----5:R-:W-:Y:S01]  /*bf40*/  F2FP.F16.F32.PACK_AB R23, R136.reuse, R137 ;  /* 0x000000898817723e */ /* 0x060fe200000000ff */
[----:B------:R-:W-:Y:S01]  /*bf50*/  FADD.FTZ R103, R136, R103 ;  /* 0x0000006788677221 */ /* 0x000fe20000010000 */
[----:B------:R-:W-:Y:S02]  /*bf60*/  F2FP.F16.F32.PACK_AB R24, R89, R90 ;  /* 0x0000005a5918723e */ /* 0x000fe400000000ff */
[----:B------:R-:W-:-:S03]  /*bf70*/  F2FP.F16.F32.PACK_AB R26, R87, R88 ;  /* 0x00000058571a723e */ /* 0x000fc600000000ff */
[----:B------:R-:W5:Y:S01]  /*bf80*/  MUFU.EX2 R59, R59 ;  /* 0x0000003b003b7308 */ /* 0x000f620000000800 */
[----:B----4-:R-:W-:Y:S01]  /*bf90*/  HMMA.16816.F32 R216, R20, R16, R216 ;  /* 0x0000001014d8723c */ /* 0x010fe200000018d8 */
[----:B-1----:R-:W-:-:S05]  /*bfa0*/  FADD.FTZ R107, R61, R107 ;  /* 0x0000006b3d6b7221 */ /* 0x002fca0000010000 */
[----:B------:R-:W-:Y:S01]  /*bfb0*/  HMMA.16816.F32 R212, R20, R18, R212 ;  /* 0x0000001214d4723c */ /* 0x000fe200000018d4 */
[----:B------:R-:W1:Y:S01]  /*bfc0*/  MUFU.EX2 R58, R58 ;  /* 0x0000003a003a7308 */ /* 0x000e620000000800 */
[C---:B--2---:R-:W-:Y:S01]  /*bfd0*/  F2FP.F16.F32.PACK_AB R25, R60.reuse, R61 ;  /* 0x0000003d3c19723e */ /* 0x044fe200000000ff */
[----:B------:R-:W-:-:S03]  /*bfe0*/  FADD.FTZ R107, R60, R107 ;  /* 0x0000006b3c6b7221 */ /* 0x000fc60000010000 */
[C---:B------:R-:W-:Y:S03]  /*bff0*/  HMMA.16816.F32 R208, R20.reuse, R4, R208 ;  /* 0x0000000414d0723c */ /* 0x040fe600000018d0 */
[----:B------:R-:W2:Y:S01]  /*c000*/  MUFU.EX2 R31, R31 ;  /* 0x0000001f001f7308 */ /* 0x000ea20000000800 */
[----:B-----5:R-:W-:Y:S02]  /*c010*/  FADD.FTZ R107, R59, R107 ;  /* 0x0000006b3b6b7221 */ /* 0x020fe40000010000 */
[----:B------:R-:W-:Y:S05]  /*c020*/  HMMA.16816.F32 R204, R20, R6, R204 ;  /* 0x0000000614cc723c */ /* 0x000fea00000018cc */
[----:B------:R-:W4:Y:S01]  /*c030*/  MUFU.EX2 R30, R30 ;  /* 0x0000001e001e7308 */ /* 0x000f220000000800 */
[C---:B-1----:R-:W-:Y:S01]  /*c040*/  F2FP.F16.F32.PACK_AB R27, R58.reuse, R59 ;  /* 0x0000003b3a1b723e */ /* 0x042fe200000000ff */
[----:B------:R-:W-:-:S06]  /*c050*/  FADD.FTZ R107, R58, R107 ;  /* 0x0000006b3a6b7221 */ /* 0x000fcc0000010000 */
[----:B------:R-:W1:Y:S01]  /*c060*/  MUFU.EX2 R29, R29 ;  /* 0x0000001d001d7308 */ /* 0x000e620000000800 */
[----:B------:R-:W-:Y:S01]  /*c070*/  HMMA.16816.F32 R192, R24, R16, R192 ;  /* 0x0000001018c0723c */ /* 0x000fe200000018c0 */
[----:B--2---:R-:W-:-:S05]  /*c080*/  FADD.FTZ R104, R31, R104 ;  /* 0x000000681f687221 */ /* 0x004fca0000010000 */
[C---:B------:R-:W-:Y:S01]  /*c090*/  HMMA.16816.F32 R188, R24.reuse, R18, R188 ;  /* 0x0000001218bc723c */ /* 0x040fe200000018bc */
[----:B------:R-:W2:Y:S01]  /*c0a0*/  MUFU.EX2 R28, R28 ;  /* 0x0000001c001c7308 */ /* 0x000ea20000000800 */
[----:B------:R-:W5:Y:S01]  /*c0b0*/  LDSM.16.MT88.4 R16, [R237+0x5000] ;  /* 0x00500000ed10783b */ /* 0x000f620000004200 */
[C---:B----4-:R-:W-:Y:S01]  /*c0c0*/  F2FP.F16.F32.PACK_AB R20, R30.reuse, R31 ;  /* 0x0000001f1e14723e */ /* 0x050fe200000000ff */
[----:B------:R-:W-:Y:S02]  /*c0d0*/  FADD.FTZ R104, R30, R104 ;  /* 0x000000681e687221 */ /* 0x000fe40000010000 */
[----:B------:R-:W-:Y:S03]  /*c0e0*/  HMMA.16816.F32 R200, R24, R4, R200 ;  /* 0x0000000418c8723c */ /* 0x000fe600000018c8 */
[----:B------:R-:W4:Y:S01]  /*c0f0*/  MUFU.EX2 R144, R144 ;  /* 0x0000009000907308 */ /* 0x000f220000000800 */
[----:B-1----:R-:W-:-:S02]  /*c100*/  FADD.FTZ R104, R29, R104 ;  /* 0x000000681d687221 */ /* 0x002fc40000010000 */
[----:B------:R-:W-:Y:S01]  /*c110*/  HMMA.16816.F32 R196, R24, R6, R196 ;  /* 0x0000000618c4723c */ /* 0x000fe200000018c4 */
[----:B------:R-:W1:Y:S04]  /*c120*/  LDSM.16.MT88.4 R4, [R238+0x5000] ;  /* 0x00500000ee04783b */ /* 0x000e680000004200 */
[----:B------:R-:W3:Y:S01]  /*c130*/  MUFU.EX2 R143, R143 ;  /* 0x0000008f008f7308 */ /* 0x000ee20000000800 */
[C---:B--2---:R-:W-:Y:S01]  /*c140*/  F2FP.F16.F32.PACK_AB R22, R28.reuse, R29 ;  /* 0x0000001d1c16723e */ /* 0x044fe200000000ff */
[----:B------:R-:W-:Y:S01]  /*c150*/  LDSM.16.MT88.4 R24, [R238+0x5800] ;  /* 0x00580000ee18783b */ /* 0x000fe20000004200 */
[----:B------:R-:W-:-:S05]  /*c160*/  FADD.FTZ R104, R28, R104 ;  /* 0x000000681c687221 */ /* 0x000fca0000010000 */
[----:B------:R-:W2:Y:S01]  /*c170*/  MUFU.EX2 R142, R142 ;  /* 0x0000008e008e7308 */ /* 0x000ea20000000800 */
[----:B----4-:R-:W-:-:S07]  /*c180*/  FADD.FTZ R103, R144, R103 ;  /* 0x0000006790677221 */ /* 0x010fce0000010000 */
[----:B------:R-:W4:Y:S01]  /*c190*/  MUFU.EX2 R140, R140 ;  /* 0x0000008c008c7308 */ /* 0x000f220000000800 */
[C---:B---3--:R-:W-:Y:S01]  /*c1a0*/  F2FP.F16.F32.PACK_AB R21, R143.reuse, R144 ;  /* 0x000000908f15723e */ /* 0x048fe200000000ff */
[----:B------:R-:W-:-:S06]  /*c1b0*/  FADD.FTZ R103, R143, R103 ;  /* 0x000000678f677221 */ /* 0x000fcc0000010000 */
[----:B------:R-:W3:Y:S01]  /*c1c0*/  MUFU.EX2 R57, R57 ;  /* 0x0000003900397308 */ /* 0x000ee20000000800 */
[----:B--2---:R-:W-:-:S07]  /*c1d0*/  FADD.FTZ R103, R142, R103 ;  /* 0x000000678e677221 */ /* 0x004fce0000010000 */
[----:B------:R-:W2:Y:S01]  /*c1e0*/  MUFU.EX2 R56, R56 ;  /* 0x0000003800387308 */ /* 0x000ea20000000800 */
[C---:B----4-:R-:W-:Y:S01]  /*c1f0*/  F2FP.F16.F32.PACK_AB R23, R140.reuse, R142 ;  /* 0x0000008e8c17723e */ /* 0x050fe200000000ff */
[----:B------:R-:W-:-:S06]  /*c200*/  FADD.FTZ R103, R140, R103 ;  /* 0x000000678c677221 */ /* 0x000fcc0000010000 */
[----:B------:R-:W4:Y:S01]  /*c210*/  MUFU.EX2 R55, R55 ;  /* 0x0000003700377308 */ /* 0x000f220000000800 */
[----:B------:R-:W-:Y:S01]  /*c220*/  HMMA.16816.F32 R216, R20, R12, R216 ;  /* 0x0000000c14d8723c */ /* 0x000fe200000018d8 */
[----:B---3--:R-:W-:-:S05]  /*c230*/  FADD.FTZ R107, R57, R107 ;  /* 0x0000006b396b7221 */ /* 0x008fca0000010000 */
[----:B------:R-:W-:Y:S01]  /*c240*/  HMMA.16816.F32 R212, R20, R14, R212 ;  /* 0x0000000e14d4723c */ /* 0x000fe200000018d4 */
[----:B------:R-:W3:Y:S01]  /*c250*/  MUFU.EX2 R54, R54 ;  /* 0x0000003600367308 */ /* 0x000ee20000000800 */
[----:B--2---:R-:W-:-:S04]  /*c260*/  FADD.FTZ R107, R56, R107 ;  /* 0x0000006b386b7221 */ /* 0x004fc80000010000 */
[C---:B------:R-:W-:Y:S03]  /*c270*/  HMMA.16816.F32 R208, R20.reuse, R8, R208 ;  /* 0x0000000814d0723c */ /* 0x040fe600000018d0 */
[----:B------:R-:W2:Y:S01]  /*c280*/  MUFU.EX2 R122, R122 ;  /* 0x0000007a007a7308 */ /* 0x000ea20000000800 */
[----:B----4-:R-:W-:Y:S02]  /*c290*/  FADD.FTZ R107, R55, R107 ;  /* 0x0000006b376b7221 */ /* 0x010fe40000010000 */
[----:B------:R-:W-:Y:S05]  /*c2a0*/  HMMA.16816.F32 R204, R20, R10, R204 ;  /* 0x0000000a14cc723c */ /* 0x000fea00000018cc */
[----:B------:R-:W4:Y:S01]  /*c2b0*/  MUFU.EX2 R125, R125 ;  /* 0x0000007d007d7308 */ /* 0x000f220000000800 */
[----:B---3--:R-:W-:Y:S01]  /*c2c0*/  FADD.FTZ R107, R54, R107 ;  /* 0x0000006b366b7221 */ /* 0x008fe20000010000 */
[----:B------:R-:W-:-:S02]  /*c2d0*/  F2FP.F16.F32.PACK_AB R20, R85, R86 ;  /* 0x000000565514723e */ /* 0x000fc400000000ff */
[----:B------:R-:W-:Y:S02]  /*c2e0*/  F2FP.F16.F32.PACK_AB R21, R56, R57 ;  /* 0x000000393815723e */ /* 0x000fe400000000ff */
[----:B------:R-:W-:Y:S02]  /*c2f0*/  F2FP.F16.F32.PACK_AB R22, R83, R84 ;  /* 0x000000545316723e */ /* 0x000fe400000000ff */
[----:B------:R-:W3:Y:S01]  /*c300*/  MUFU.EX2 R127, R127 ;  /* 0x0000007f007f7308 */ /* 0x000ee20000000800 */
[----:B------:R-:W-:Y:S01]  /*c310*/  F2FP.F16.F32.PACK_AB R23, R54, R55 ;  /* 0x000000373617723e */ /* 0x000fe200000000ff */
[----:B--2---:R-:W-:-:S06]  /*c320*/  FADD.FTZ R104, R122, R104 ;  /* 0x000000687a687221 */ /* 0x004fcc0000010000 */
[----:B------:R-:W2:Y:S01]  /*c330*/  MUFU.EX2 R141, R141 ;  /* 0x0000008d008d7308 */ /* 0x000ea20000000800 */
[----:B------:R-:W-:Y:S01]  /*c340*/  HMMA.16816.F32 R192, R20, R12, R192 ;  /* 0x0000000c14c0723c */ /* 0x000fe200000018c0 */
[----:B----4-:R-:W-:-:S05]  /*c350*/  FADD.FTZ R104, R125, R104 ;  /* 0x000000687d687221 */ /* 0x010fca0000010000 */
[----:B------:R-:W-:Y:S01]  /*c360*/  HMMA.16816.F32 R188, R20, R14, R188 ;  /* 0x0000000e14bc723c */ /* 0x000fe200000018bc */
[----:B------:R-:W4:Y:S01]  /*c370*/  MUFU.EX2 R128, R128 ;  /* 0x0000008000807308 */ /* 0x000f220000000800 */
[----:B------:R-:W-:Y:S01]  /*c380*/  F2FP.F16.F32.PACK_AB R12, R125, R122 ;  /* 0x0000007a7d0c723e */ /* 0x000fe200000000ff */
[----:B---3--:R-:W-:-:S03]  /*c390*/  FADD.FTZ R104, R127, R104 ;  /* 0x000000687f687221 */ /* 0x008fc60000010000 */
[C---:B------:R-:W-:Y:S03]  /*c3a0*/  HMMA.16816.F32 R200, R20.reuse, R8, R200 ;  /* 0x0000000814c8723c */ /* 0x040fe600000018c8 */
[----:B------:R-:W3:Y:S01]  /*c3b0*/  MUFU.EX2 R160, R160 ;  /* 0x000000a000a07308 */ /* 0x000ee20000000800 */
[C---:B--2---:R-:W-:Y:S01]  /*c3c0*/  F2FP.F16.F32.PACK_AB R14, R141.reuse, R127 ;  /* 0x0000007f8d0e723e */ /* 0x044fe200000000ff */
[----:B------:R-:W-:Y:S01]  /*c3d0*/  FADD.FTZ R104, R141, R104 ;  /* 0x000000688d687221 */ /* 0x000fe20000010000 */
[----:B------:R-:W-:Y:S01]  /*c3e0*/  HMMA.16816.F32 R196, R20, R10, R196 ;  /* 0x0000000a14c4723c */ /* 0x000fe200000018c4 */
[----:B------:R-:W2:Y:S04]  /*c3f0*/  LDSM.16.MT88.4 R8, [R237+0x5400] ;  /* 0x00540000ed08783b */ /* 0x000ea80000004200 */
        /* <DEDUP_REMOVED lines=12> */
[C---:B---3--:R-:W-:Y:S01]  /*c4c0*/  F2FP.F16.F32.PACK_AB R20, R81.reuse, R82 ;  /* 0x000000525114723e */ /* 0x048fe200000000ff */
[----:B------:R-:W-:-:S04]  /*c4d0*/  FADD.FTZ R110, R81, R110 ;  /* 0x0000006e516e7221 */ /* 0x000fc80000010000 */
[----:B------:R-:W-:Y:S01]  /*c4e0*/  HMMA.16816.F32 R212, R12, R18, R212 ;  /* 0x000000120cd4723c */ /* 0x000fe200000018d4 */
[----:B------:R-:W3:Y:S01]  /*c4f0*/  MUFU.EX2 R53, R53 ;  /* 0x0000003500357308 */ /* 0x000ee20000000800 */
[----:B-----5:R-:W-:-:S04]  /*c500*/  FADD.FTZ R110, R80, R110 ;  /* 0x0000006e506e7221 */ /* 0x020fc80000010000 */
[C---:B-1----:R-:W-:Y:S03]  /*c510*/  HMMA.16816.F32 R208, R12.reuse, R4, R208 ;  /* 0x000000040cd0723c */ /* 0x042fe600000018d0 */
[----:B------:R-:W1:Y:S01]  /*c520*/  MUFU.EX2 R52, R52 ;  /* 0x0000003400347308 */ /* 0x000e620000000800 */
[C---:B----4-:R-:W-:Y:S01]  /*c530*/  F2FP.F16.F32.PACK_AB R22, R79.reuse, R80 ;  /* 0x000000504f16723e */ /* 0x050fe200000000ff */
[----:B------:R-:W-:Y:S01]  /*c540*/  FADD.FTZ R110, R79, R110 ;  /* 0x0000006e4f6e7221 */ /* 0x000fe20000010000 */
[----:B------:R-:W-:Y:S01]  /*c550*/  HMMA.16816.F32 R204, R12, R6, R204 ;  /* 0x000000060ccc723c */ /* 0x000fe200000018cc */
[----:B------:R-:W4:Y:S04]  /*c560*/  LDSM.16.MT88.4 R12, [R238+0x5400] ;  /* 0x00540000ee0c783b */ /* 0x000f280000004200 */
[----:B------:R-:W5:Y:S01]  /*c570*/  MUFU.EX2 R51, R51 ;  /* 0x0000003300337308 */ /* 0x000f620000000800 */
[----:B---3--:R-:W-:-:S07]  /*c580*/  FADD.FTZ R107, R53, R107 ;  /* 0x0000006b356b7221 */ /* 0x008fce0000010000 */
[----:B------:R-:W3:Y:S01]  /*c590*/  MUFU.EX2 R50, R50 ;  /* 0x0000003200327308 */ /* 0x000ee20000000800 */
[C---:B-1----:R-:W-:Y:S01]  /*c5a0*/  F2FP.F16.F32.PACK_AB R21, R52.reuse, R53 ;  /* 0x000000353415723e */ /* 0x042fe200000000ff */
[----:B------:R-:W-:-:S06]  /*c5b0*/  FADD.FTZ R107, R52, R107 ;  /* 0x0000006b346b7221 */ /* 0x000fcc0000010000 */
[----:B------:R-:W1:Y:S01]  /*c5c0*/  MUFU.EX2 R148, R148 ;  /* 0x0000009400947308 */ /* 0x000e620000000800 */
[----:B-----5:R-:W-:-:S07]  /*c5d0*/  FADD.FTZ R107, R51, R107 ;  /* 0x0000006b336b7221 */ /* 0x020fce0000010000 */
[----:B------:R-:W5:Y:S01]  /*c5e0*/  MUFU.EX2 R152, R152 ;  /* 0x0000009800987308 */ /* 0x000f620000000800 */
[C---:B---3--:R-:W-:Y:S01]  /*c5f0*/  F2FP.F16.F32.PACK_AB R23, R50.reuse, R51 ;  /* 0x000000333217723e */ /* 0x048fe200000000ff */
[----:B------:R-:W-:-:S06]  /*c600*/  FADD.FTZ R107, R50, R107 ;  /* 0x0000006b326b7221 */ /* 0x000fcc0000010000 */
[----:B------:R-:W3:Y:S01]  /*c610*/  MUFU.EX2 R156, R156 ;  /* 0x0000009c009c7308 */ /* 0x000ee20000000800 */
[----:B------:R-:W-:Y:S01]  /*c620*/  HMMA.16816.F32 R200, R20, R4, R200 ;  /* 0x0000000414c8723c */ /* 0x000fe200000018c8 */
[----:B-1----:R-:W-:-:S05]  /*c630*/  FADD.FTZ R104, R148, R104 ;  /* 0x0000006894687221 */ /* 0x002fca0000010000 */
[----:B------:R-:W-:Y:S01]  /*c640*/  HMMA.16816.F32 R196, R20, R6, R196 ;  /* 0x0000000614c4723c */ /* 0x000fe200000018c4 */
[----:B------:R-:W1:Y:S01]  /*c650*/  MUFU.EX2 R161, R161 ;  /* 0x000000a100a17308 */ /* 0x000e620000000800 */
[----:B------:R-:W4:Y:S01]  /*c660*/  LDSM.16.MT88.4 R4, [R237+0x5800] ;  /* 0x00580000ed04783b */ /* 0x000f220000004200 */
[----:B-----5:R-:W-:-:S03]  /*c670*/  FADD.FTZ R104, R152, R104 ;  /* 0x0000006898687221 */ /* 0x020fc60000010000 */
[C---:B------:R-:W-:Y:S03]  /*c680*/  HMMA.16816.F32 R192, R20.reuse, R16, R192 ;  /* 0x0000001014c0723c */ /* 0x040fe600000018c0 */
[----:B------:R-:W5:Y:S01]  /*c690*/  MUFU.EX2 R146, R146 ;  /* 0x0000009200927308 */ /* 0x000f620000000800 */
[----:B---3--:R-:W-:Y:S02]  /*c6a0*/  FADD.FTZ R104, R156, R104 ;  /* 0x000000689c687221 */ /* 0x008fe40000010000 */
[----:B------:R-:W-:Y:S01]  /*c6b0*/  HMMA.16816.F32 R188, R20, R18, R188 ;  /* 0x0000001214bc723c */ /* 0x000fe200000018bc */
[----:B------:R-:W-:-:S04]  /*c6c0*/  F2FP.F16.F32.PACK_AB R16, R152, R148 ;  /* 0x000000949810723e */ /* 0x000fc800000000ff */
[----:B------:R-:W3:Y:S01]  /*c6d0*/  MUFU.EX2 R159, R159 ;  /* 0x0000009f009f7308 */ /* 0x000ee20000000800 */
[C---:B-1----:R-:W-:Y:S01]  /*c6e0*/  FADD.FTZ R104, R161.reuse, R104 ;  /* 0x00000068a1687221 */ /* 0x042fe20000010000 */
[----:B------:R-:W-:-:S06]  /*c6f0*/  F2FP.F16.F32.PACK_AB R18, R161, R156 ;  /* 0x0000009ca112723e */ /* 0x000fcc00000000ff */
[----:B------:R-:W1:Y:S01]  /*c700*/  MUFU.EX2 R158, R158 ;  /* 0x0000009e009e7308 */ /* 0x000e620000000800 */
[----:B-----5:R-:W-:-:S07]  /*c710*/  FADD.FTZ R103, R146, R103 ;  /* 0x0000006792677221 */ /* 0x020fce0000010000 */
[----:B------:R-:W5:Y:S01]  /*c720*/  MUFU.EX2 R154, R154 ;  /* 0x0000009a009a7308 */ /* 0x000f620000000800 */
[C---:B---3--:R-:W-:Y:S01]  /*c730*/  F2FP.F16.F32.PACK_AB R17, R159.reuse, R146 ;  /* 0x000000929f11723e */ /* 0x048fe200000000ff */
[----:B------:R-:W-:-:S06]  /*c740*/  FADD.FTZ R103, R159, R103 ;  /* 0x000000679f677221 */ /* 0x000fcc0000010000 */
[----:B------:R-:W3:Y:S01]  /*c750*/  MUFU.EX2 R78, R78 ;  /* 0x0000004e004e7308 */ /* 0x000ee20000000800 */
[----:B-1----:R-:W-:-:S07]  /*c760*/  FADD.FTZ R103, R158, R103 ;  /* 0x000000679e677221 */ /* 0x002fce0000010000 */
[----:B------:R-:W1:Y:S01]  /*c770*/  MUFU.EX2 R77, R77 ;  /* 0x0000004d004d7308 */ /* 0x000e620000000800 */
[C---:B-----5:R-:W-:Y:S01]  /*c780*/  F2FP.F16.F32.PACK_AB R19, R154.reuse, R158 ;  /* 0x0000009e9a13723e */ /* 0x060fe200000000ff */
[----:B------:R-:W-:-:S06]  /*c790*/  FADD.FTZ R103, R154, R103 ;  /* 0x000000679a677221 */ /* 0x000fcc0000010000 */
[----:B------:R-:W5:Y:S01]  /*c7a0*/  MUFU.EX2 R76, R76 ;  /* 0x0000004c004c7308 */ /* 0x000f620000000800 */
[----:B--2---:R-:W-:Y:S01]  /*c7b0*/  HMMA.16816.F32 R216, R16, R8, R216 ;  /* 0x0000000810d8723c */ /* 0x004fe200000018d8 */
[----:B---3--:R-:W-:-:S05]  /*c7c0*/  FADD.FTZ R110, R78, R110 ;  /* 0x0000006e4e6e7221 */ /* 0x008fca0000010000 */
[----:B------:R-:W-:Y:S01]  /*c7d0*/  HMMA.16816.F32 R212, R16, R10, R212 ;  /* 0x0000000a10d4723c */ /* 0x000fe200000018d4 */
[----:B------:R-:W2:Y:S01]  /*c7e0*/  MUFU.EX2 R75, R75 ;  /* 0x0000004b004b7308 */ /* 0x000ea20000000800 */
[----:B-1----:R-:W-:-:S04]  /*c7f0*/  FADD.FTZ R110, R77, R110 ;  /* 0x0000006e4d6e7221 */ /* 0x002fc80000010000 */
[C---:B----4-:R-:W-:Y:S03]  /*c800*/  HMMA.16816.F32 R208, R16.reuse, R12, R208 ;  /* 0x0000000c10d0723c */ /* 0x050fe600000018d0 */
[----:B------:R-:W1:Y:S01]  /*c810*/  MUFU.EX2 R49, R49 ;  /* 0x0000003100317308 */ /* 0x000e620000000800 */
[----:B-----5:R-:W-:Y:S02]  /*c820*/  FADD.FTZ R110, R76, R110 ;  /* 0x0000006e4c6e7221 */ /* 0x020fe40000010000 */
[----:B------:R-:W-:Y:S05]  /*c830*/  HMMA.16816.F32 R204, R16, R14, R204 ;  /* 0x0000000e10cc723c */ /* 0x000fea00000018cc */
[----:B------:R-:W3:Y:S01]  /*c840*/  MUFU.EX2 R48, R48 ;  /* 0x0000003000307308 */ /* 0x000ee20000000800 */
[----:B--2---:R-:W-:Y:S01]  /*c850*/  FADD.FTZ R110, R75, R110 ;  /* 0x0000006e4b6e7221 */ /* 0x004fe20000010000 */
[----:B------:R-:W-:-:S02]  /*c860*/  F2FP.F16.F32.PACK_AB R16, R77, R78 ;  /* 0x0000004e4d10723e */ /* 0x000fc400000000ff */
[----:B------:R-:W-:-:S04]  /*c870*/  F2FP.F16.F32.PACK_AB R18, R75, R76 ;  /* 0x0000004c4b12723e */ /* 0x000fc800000000ff */
[----:B------:R-:W2:Y:S01]  /*c880*/  MUFU.EX2 R47, R47 ;  /* 0x0000002f002f7308 */ /* 0x000ea20000000800 */
[----:B-1----:R-:W-:-:S07]  /*c890*/  FADD.FTZ R107, R49, R107 ;  /* 0x0000006b316b7221 */ /* 0x002fce0000010000 */
[----:B------:R-:W1:Y:S01]  /*c8a0*/  MUFU.EX2 R46, R46 ;  /* 0x0000002e002e7308 */ /* 0x000e620000000800 */
[C---:B---3--:R-:W-:Y:S01]  /*c8b0*/  F2FP.F16.F32.PACK_AB R17, R48.reuse, R49 ;  /* 0x000000313011723e */ /* 0x048fe200000000ff */
[----:B------:R-:W-:-:S06]  /*c8c0*/  FADD.FTZ R107, R48, R107 ;  /* 0x0000006b306b7221 */ /* 0x000fcc0000010000 */
[----:B------:R-:W3:Y:S01]  /*c8d0*/  MUFU.EX2 R163, R163 ;  /* 0x000000a300a37308 */ /* 0x000ee20000000800 */
[----:B--2---:R-:W-:-:S07]  /*c8e0*/  FADD.FTZ R107, R47, R107 ;  /* 0x0000006b2f6b7221 */ /* 0x004fce0000010000 */
[----:B------:R-:W2:Y:S01]  /*c8f0*/  MUFU.EX2 R164, R164 ;  /* 0x000000a400a47308 */ /* 0x000ea20000000800 */
[C---:B-1----:R-:W-:Y:S01]  /*c900*/  F2FP.F16.F32.PACK_AB R19, R46.reuse, R47 ;  /* 0x0000002f2e13723e */ /* 0x042fe200000000ff */
[----:B------:R-:W-:-:S06]  /*c910*/  FADD.FTZ R107, R46, R107 ;  /* 0x0000006b2e6b7221 */ /* 0x000fcc0000010000 */
[----:B------:R-:W1:Y:S01]  /*c920*/  MUFU.EX2 R165, R165 ;  /* 0x000000a500a57308 */ /* 0x000e620000000800 */
[----:B------:R-:W-:Y:S01]  /*c930*/  HMMA.16816.F32 R192, R16, R8, R192 ;  /* 0x0000000810c0723c */ /* 0x000fe200000018c0 */
[----:B---3--:R-:W-:-:S05]  /*c940*/  FADD.FTZ R104, R163, R104 ;  /* 0x00000068a3687221 */ /* 0x008fca0000010000 */
[----:B------:R-:W-:Y:S01]  /*c950*/  HMMA.16816.F32 R188, R16, R10, R188 ;  /* 0x0000000a10bc723c */ /* 0x000fe200000018bc */
[----:B------:R-:W3:Y:S01]  /*c960*/  MUFU.EX2 R162, R162 ;  /* 0x000000a200a27308 */ /* 0x000ee20000000800 */
[C---:B--2---:R-:W-:Y:S01]  /*c970*/  F2FP.F16.F32.PACK_AB R8, R164.reuse, R163 ;  /* 0x000000a3a408723e */ /* 0x044fe200000000ff */
[----:B------:R-:W-:-:S03]  /*c980*/  FADD.FTZ R104, R164, R104 ;  /* 0x00000068a4687221 */ /* 0x000fc60000010000 */
[C---:B------:R-:W-:Y:S03]  /*c990*/  HMMA.16816.F32 R200, R16.reuse, R12, R200 ;  /* 0x0000000c10c8723c */ /* 0x040fe600000018c8 */
[----:B------:R-:W2:Y:S01]  /*c9a0*/  MUFU.EX2 R151, R151 ;  /* 0x0000009700977308 */ /* 0x000ea20000000800 */
[----:B-1----:R-:W-:Y:S02]  /*c9b0*/  FADD.FTZ R104, R165, R104 ;  /* 0x00000068a5687221 */ /* 0x002fe40000010000 */
[----:B------:R-:W-:Y:S01]  /*c9c0*/  HMMA.16816.F32 R196, R16, R14, R196 ;  /* 0x0000000e10c4723c */ /* 0x000fe200000018c4 */
[----:B------:R-:W1:Y:S04]  /*c9d0*/  LDSM.16.MT88.4 R12, [R237+0x5c00] ;  /* 0x005c0000ed0c783b */ /* 0x000e680000004200 */
        /* <DEDUP_REMOVED lines=9> */
[----:B---3--:R-:W-:-:S07]  /*ca70*/  FADD.FTZ R103, R145, R103 ;  /* 0x0000006791677221 */ /* 0x008fce0000010000 */
[----:B------:R-:W3:Y:S01]  /*ca80*/  MUFU.EX2 R73, R73 ;  /* 0x0000004900497308 */ /* 0x000ee20000000800 */
[C---:B--2---:R-:W-:Y:S01]  /*ca90*/  F2FP.F16.F32.PACK_AB R11, R139.reuse, R145 ;  /* 0x000000918b0b723e */ /* 0x044fe200000000ff */
[----:B------:R-:W-:-:S06]  /*caa0*/  FADD.FTZ R103, R139, R103 ;  /* 0x000000678b677221 */ /* 0x000fcc0000010000 */
[----:B------:R-:W2:Y:S01]  /*cab0*/  MUFU.EX2 R72, R72 ;  /* 0x0000004800487308 */ /* 0x000ea20000000800 */
[----:B------:R-:W-:Y:S01]  /*cac0*/  HMMA.16816.F32 R216, R8, R4, R216 ;  /* 0x0000000408d8723c */ /* 0x000fe200000018d8 */
[----:B----4-:R-:W-:-:S05]  /*cad0*/  FADD.FTZ R110, R74, R110 ;  /* 0x0000006e4a6e7221 */ /* 0x010fca0000010000 */
[----:B------:R-:W-:Y:S01]  /*cae0*/  HMMA.16816.F32 R212, R8, R6, R212 ;  /* 0x0000000608d4723c */ /* 0x000fe200000018d4 */
[----:B------:R-:W4:Y:S01]  /*caf0*/  MUFU.EX2 R71, R71 ;  /* 0x0000004700477308 */ /* 0x000f220000000800 */
[C---:B---3--:R-:W-:Y:S01]  /*cb00*/  F2FP.F16.F32.PACK_AB R20, R73.reuse, R74 ;  /* 0x0000004a4914723e */ /* 0x048fe200000000ff */
[----:B------:R-:W-:-:S03]  /*cb10*/  FADD.FTZ R110, R73, R110 ;  /* 0x0000006e496e7221 */ /* 0x000fc60000010000 */
[C---:B------:R-:W-:Y:S03]  /*cb20*/  HMMA.16816.F32 R208, R8.reuse, R24, R208 ;  /* 0x0000001808d0723c */ /* 0x040fe600000018d0 */
[----:B------:R-:W3:Y:S01]  /*cb30*/  MUFU.EX2 R45, R45 ;  /* 0x0000002d002d7308 */ /* 0x000ee20000000800 */
[----:B--2---:R-:W-:Y:S02]  /*cb40*/  FADD.FTZ R110, R72, R110 ;  /* 0x0000006e486e7221 */ /* 0x004fe40000010000 */
[----:B------:R-:W-:Y:S01]  /*cb50*/  HMMA.16816.F32 R204, R8, R26, R204 ;  /* 0x0000001a08cc723c */ /* 0x000fe200000018cc */
[----:B------:R-:W2:Y:S04]  /*cb60*/  LDSM.16.MT88.4 R8, [R238+0x5c00] ;  /* 0x005c0000ee08783b */ /* 0x000ea80000004200 */
[----:B------:R-:W5:Y:S01]  /*cb70*/  MUFU.EX2 R44, R44 ;  /* 0x0000002c002c7308 */ /* 0x000f620000000800 */
[C---:B----4-:R-:W-:Y:S01]  /*cb80*/  F2FP.F16.F32.PACK_AB R22, R71.reuse, R72 ;  /* 0x000000484716723e */ /* 0x050fe200000000ff */
[----:B------:R-:W-:-:S06]  /*cb90*/  FADD.FTZ R110, R71, R110 ;  /* 0x0000006e476e7221 */ /* 0x000fcc0000010000 */
        /* <DEDUP_REMOVED lines=10> */
[----:B------:R-:W-:Y:S01]  /*cc40*/  HMMA.16816.F32 R192, R20, R4, R192 ;  /* 0x0000000414c0723c */ /* 0x000fe200000018c0 */
[----:B------:R-:W3:Y:S01]  /*cc50*/  MUFU.EX2 R157, R157 ;  /* 0x0000009d009d7308 */ /* 0x000ee20000000800 */
[----:B-----5:R-:W-:-:S04]  /*cc60*/  FADD.FTZ R110, R70, R110 ;  /* 0x0000006e466e7221 */ /* 0x020fc80000010000 */
[C---:B------:R-:W-:Y:S01]  /*cc70*/  HMMA.16816.F32 R188, R20.reuse, R6, R188 ;  /* 0x0000000614bc723c */ /* 0x040fe200000018bc */
[--C-:B------:R-:W-:Y:S01]  /*cc80*/  FFMA.FTZ R4, R117, UR24, -R120.reuse ;  /* 0x0000001875047c23 */ /* 0x100fe20008010878 */
[-C--:B------:R-:W-:Y:S01]  /*cc90*/  MOV R5, R97.reuse ;  /* 0x0000006100057202 */ /* 0x080fe20000000f00 */
[----:B------:R-:W5:Y:S01]  /*cca0*/  MUFU.EX2 R134, R134 ;  /* 0x0000008600867308 */ /* 0x000f620000000800 */
[----:B----4-:R-:W-:Y:S01]  /*ccb0*/  FADD.FTZ R107, R41, R107 ;  /* 0x0000006b296b7221 */ /* 0x010fe20000010000 */
[----:B------:R-:W-:Y:S01]  /*ccc0*/  @P0 MOV R5, R97 ;  /* 0x0000006100050202 */ /* 0x000fe20000000f00 */
[C---:B------:R-:W-:Y:S01]  /*ccd0*/  HMMA.16816.F32 R200, R20.reuse, R24, R200 ;  /* 0x0000001814c8723c */ /* 0x040fe200000018c8 */
[----:B------:R-:W-:Y:S01]  /*cce0*/  FFMA.FTZ R6, R100, UR24, -R120 ;  /* 0x0000001864067c23 */ /* 0x000fe20008010878 */
[-C--:B------:R-:W-:Y:S02]  /*ccf0*/  MOV R7, R96.reuse ;  /* 0x0000006000077202 */ /* 0x080fe40000000f00 */
[----:B------:R-:W-:Y:S01]  /*cd00*/  @P0 MOV R7, R96 ;  /* 0x0000006000070202 */ /* 0x000fe20000000f00 */
[----:B------:R-:W4:Y:S01]  /*cd10*/  MUFU.EX2 R69, R69 ;  /* 0x0000004500457308 */ /* 0x000f220000000800 */
[----:B------:R-:W-:Y:S01]  /*cd20*/  HMMA.16816.F32 R196, R20, R26, R196 ;  /* 0x0000001a14c4723c */ /* 0x000fe200000018c4 */
[----:B---3--:R-:W-:-:S06]  /*cd30*/  FADD.FTZ R104, R157, R104 ;  /* 0x000000689d687221 */ /* 0x008fcc0000010000 */
[----:B------:R-:W3:Y:S01]  /*cd40*/  MUFU.EX2 R68, R68 ;  /* 0x0000004400447308 */ /* 0x000ee20000000800 */
[----:B-----5:R-:W-:-:S07]  /*cd50*/  FADD.FTZ R103, R134, R103 ;  /* 0x0000006786677221 */ /* 0x020fce0000010000 */
        /* <DEDUP_REMOVED lines=26> */
[----:B------:R-:W-:Y:S01]  /*cf00*/  FADD.FTZ R107, R4, R107 ;  /* 0x0000006b046b7221 */ /* 0x000fe20000010000 */
[----:B-1----:R-:W-:Y:S03]  /*cf10*/  HMMA.16816.F32 R216, R16, R12, R216 ;  /* 0x0000000c10d8723c */ /* 0x002fe600000018d8 */
[----:B---3--:R-:W-:-:S03]  /*cf20*/  FADD.FTZ R107, R6, R107 ;  /* 0x0000006b066b7221 */ /* 0x008fc60000010000 */
[C---:B------:R-:W-:Y:S06]  /*cf30*/  HMMA.16816.F32 R212, R16.reuse, R14, R212 ;  /* 0x0000000e10d4723c */ /* 0x040fec00000018d4 */
[----:B--2---:R-:W-:Y:S01]  /*cf40*/  HMMA.16816.F32 R208, R16, R8, R208 ;  /* 0x0000000810d0723c */ /* 0x004fe200000018d0 */
[C---:B-----5:R-:W-:Y:S01]  /*cf50*/  F2FP.F16.F32.PACK_AB R23, R24.reuse, R6 ;  /* 0x000000061817723e */ /* 0x060fe200000000ff */
[----:B------:R-:W-:-:S04]  /*cf60*/  FADD.FTZ R181, R24, R107 ;  /* 0x0000006b18b57221 */ /* 0x000fc80000010000 */
[----:B------:R-:W-:Y:S06]  /*cf70*/  HMMA.16816.F32 R204, R16, R10, R204 ;  /* 0x0000000a10cc723c */ /* 0x000fec00000018cc */
[C---:B------:R-:W-:Y:S06]  /*cf80*/  HMMA.16816.F32 R192, R20.reuse, R12, R192 ;  /* 0x0000000c14c0723c */ /* 0x040fec00000018c0 */
[C---:B------:R-:W-:Y:S06]  /*cf90*/  HMMA.16816.F32 R188, R20.reuse, R14, R188 ;  /* 0x0000000e14bc723c */ /* 0x040fec00000018bc */
[C---:B------:R-:W-:Y:S06]  /*cfa0*/  HMMA.16816.F32 R200, R20.reuse, R8, R200 ;  /* 0x0000000814c8723c */ /* 0x040fec00000018c8 */
[----:B------:R-:W-:Y:S01]  /*cfb0*/  HMMA.16816.F32 R196, R20, R10, R196 ;  /* 0x0000000a14c4723c */ /* 0x000fe200000018c4 */
[----:B------:R-:W-:-:S08]  /*cfc0*/  NOP ;  /* 0x0000000000007918 */ /* 0x000fd00000000000 */
[----:B------:R-:W-:-:S15]  /*cfd0*/  @P0 BRA `(.L_x_155) ;  /* 0x0000000000040947 */ /* 0x000fde0003800000 */
.L_x_151:
[----:B------:R-:W-:-:S12]  /*cfe0*/  UIADD3 UR6, UR4, -0x1, URZ ;  /* 0xffffffff04067890 */ /* 0x000fd8000fffe03f */
.L_x_155:
[----:B------:R-:W-:-:S13]  /*cff0*/  ISETP.LE.AND P0, PT, RZ, UR6, PT ;  /* 0x00000006ff007c0c */ /* 0x000fda000bf03270 */
[----:B------:R-:W-:Y:S05]  /*d000*/  @!P0 BRA `(.L_x_156) ;  /* 0x0000004400cc8947 */ /* 0x000fea0003800000 */
[----:B------:R-:W-:Y:S01]  /*d010*/  ULDC UR4, c[0x0][0x2d0] ;  /* 0x0000b40000047ab9 */ /* 0x000fe20000000800 */
[----:B------:R-:W-:Y:S01]  /*d020*/  USHF.L.U64.HI UR7, UR8, 0x6, UR9 ;  /* 0x0000000608077899 */ /* 0x000fe20008010209 */
[----:B------:R-:W-:Y:S01]  /*d030*/  ISETP.GE.AND P1, PT, R234, UR4, PT ;  /* 0x00000004ea007c0c */ /* 0x000fe2000bf26270 */
[----:B------:R-:W-:Y:S01]  /*d040*/  UIMAD UR9, UR9, 0x60, URZ ;  /* 0x00000060090978a4 */ /* 0x000fe2000f8e023f */
[----:B------:R-:W-:Y:S01]  /*d050*/  IMAD.MOV.U32 R3, RZ, RZ, R132 ;  /* 0x000000ffff037224 */ /* 0x000fe200078e0084 */
[----:B------:R-:W-:Y:S01]  /*d060*/  UIMAD.WIDE.U32 UR24, UR8, 0x60, URZ ;  /* 0x00000060081878a5 */ /* 0x000fe2000f8e003f */
[----:B------:R-:W-:Y:S01]  /*d070*/  MOV R187, R133 ;  /* 0x0000008500bb7202 */ /* 0x000fe20000000f00 */
[----:B------:R-:W-:Y:S01]  /*d080*/  UIMAD.WIDE.U32 UR32, UR10, 0x60, URZ ;  /* 0x000000600a2078a5 */ /* 0x000fe2000f8e003f */
[----:B------:R-:W-:Y:S01]  /*d090*/  IMAD.MOV.U32 R185, RZ, RZ, R7 ;  /* 0x000000ffffb97224 */ /* 0x000fe200078e0007 */
[----:B------:R-:W-:Y:S01]  /*d0a0*/  UIMAD UR27, UR11, 0x60, URZ ;  /* 0x000000600b1b78a4 */ /* 0x000fe2000f8e023f */
[----:B------:R-:W-:Y:S01]  /*d0b0*/  MOV R186, R5 ;  /* 0x0000000500ba7202 */ /* 0x000fe20000000f00 */
[----:B------:R-:W-:Y:S01]  /*d0c0*/  IMAD.MOV.U32 R241, RZ, RZ, R243 ;  /* 0x000000fffff17224 */ /* 0x000fe200078e00f3 */
[----:B------:R-:W-:-:S02]  /*d0d0*/  USHF.L.U64.HI UR23, UR10, 0x6, UR11 ;  /* 0x000000060a177899 */ /* 0x000fc4000801020b */
[----:B------:R-:W-:Y:S01]  /*d0e0*/  USHF.L.U32 UR22, UR8, 0x6, URZ ;  /* 0x0000000608167899 */ /* 0x000fe2000800063f */
[----:B------:R-:W1:Y:S01]  /*d0f0*/  @!P1 LDC.64 R226, c[0x0][0x220] ;  /* 0x00008800ffe29b82 */ /* 0x000e620000000a00 */
[----:B------:R-:W-:Y:S02]  /*d100*/  UIADD3 UR11, UR9, UR25, URZ ;  /* 0x00000019090b7290 */ /* 0x000fe4000fffe03f */
[----:B------:R-:W-:Y:S02]  /*d110*/  USHF.L.U32 UR26, UR10, 0x6, URZ ;  /* 0x000000060a1a7899 */ /* 0x000fe4000800063f */
[----:B------:R-:W-:Y:S01]  /*d120*/  UIADD3 UR27, UR27, UR33, URZ ;  /* 0x000000211b1b7290 */ /* 0x000fe2000fffe03f */
[----:B------:R-:W-:Y:S02]  /*d130*/  ULDC UR4, c[0x0][0x2ec] ;  /* 0x0000bb0000047ab9 */ /* 0x000fe40000000800 */
[----:B------:R-:W2:Y:S01]  /*d140*/  @!P1 LDC.64 R224, c[0x0][0x220] ;  /* 0x00008800ffe09b82 */ /* 0x000ea20000000a00 */
[----:B------:R-:W-:-:S07]  /*d150*/  ULDC.64 UR8, c[0x0][0x248] ;  /* 0x0000920000087ab9 */ /* 0x000fce0000000a00 */
[----:B------:R-:W3:Y:S08]  /*d160*/  @!P1 LDC.64 R222, c[0x0][0x220] ;  /* 0x00008800ffde9b82 */ /* 0x000ef00000000a00 */
[----:B------:R-:W4:Y:S01]  /*d170*/  @!P1 LDC.64 R220, c[0x0][0x220] ;  /* 0x00008800ffdc9b82 */ /* 0x000f220000000a00 */
[----:B------:R-:W-:Y:S05]  /*d180*/  BRA `(.L_x_157) ;  /* 0x0000000000d47947 */ /* 0x000fea0003800000 */
.L_x_159:
[----:B------:R1:W-:Y:S01]  /*d190*/  @P1 STS [R229+0x2000], RZ ;  /* 0x002000ffe5001388 */ /* 0x0003e20000000800 */
[----:B------:R-:W-:Y:S01]  /*d1a0*/  UIADD3 UR30, UR6, -0x1, URZ ;  /* 0xffffffff061e7890 */ /* 0x000fe2000fffe03f */
[----:B------:R-:W2:Y:S02]  /*d1b0*/  @!P1 LDC.64 R140, c[0x0][0x218] ;  /* 0x00008600ff8c9b82 */ /* 0x000ea40000000a00 */
[----:B------:R1:W-:Y:S01]  /*d1c0*/  @P1 STS [R229+0x2004], RZ ;  /* 0x002004ffe5001388 */ /* 0x0003e20000000800 */
[----:B------:R-:W-:Y:S02]  /*d1d0*/  USHF.R.S32.HI UR10, URZ, 0x1f, UR30 ;  /* 0x0000001f3f0a7899 */ /* 0x000fe4000801141e */
[----:B------:R-:W-:Y:S01]  /*d1e0*/  UIMAD.WIDE.U32 UR34, UR30, UR8, URZ ;  /* 0x000000081e2272a5 */ /* 0x000fe2000f8e003f */
[----:B------:R1:W-:Y:S01]  /*d1f0*/  @P1 STS.64 [R229+0x2008], RZ ;  /* 0x002008ffe5001388 */ /* 0x0003e20000000a00 */
[----:B------:R-:W-:Y:S01]  /*d200*/  UIMAD UR10, UR10, UR8, URZ ;  /* 0x000000080a0a72a4 */ /* 0x000fe2000f8e023f */
[----:B------:R-:W3:Y:S03]  /*d210*/  @!P1 LDC.64 R138, c[0x0][0x218] ;  /* 0x00008600ff8a9b82 */ /* 0x000ee60000000a00 */
[----:B------:R-:W-:Y:S01]  /*d220*/  UIMAD UR10, UR30, UR9, UR10 ;  /* 0x000000091e0a72a4 */ /* 0x000fe2000f8e020a */
[----:B------:R-:W-:Y:S02]  /*d230*/  IMAD.U32 R2, RZ, RZ, UR34 ;  /* 0x00000022ff027e24 */ /* 0x000fe4000f8e00ff */
[----:B------:R-:W-:Y:S01]  /*d240*/  IMAD.U32 R135, RZ, RZ, UR34 ;  /* 0x00000022ff877e24 */ /* 0x000fe2000f8e00ff */
[----:B------:R-:W-:Y:S01]  /*d250*/  UIADD3 UR10, UR35, UR10, URZ ;  /* 0x0000000a230a7290 */ /* 0x000fe2000fffe03f */
[----:B------:R-:W4:Y:S01]  /*d260*/  @!P1 LDC.64 R136, c[0x0][0x218] ;  /* 0x00008600ff889b82 */ /* 0x000f220000000a00 */
[----:B------:R-:W-:Y:S04]  /*d270*/  LEA R2, P0, R2, R230, 0x7 ;  /* 0x000000e602027211 */ /* 0x000fe800078038ff */
[----:B------:R-:W-:Y:S01]  /*d280*/  IMAD.U32 R0, RZ, RZ, UR10 ;  /* 0x0000000aff007e24 */ /* 0x000fe2000f8e00ff */
[C---:B------:R-:W-:Y:S02]  /*d290*/  @!P1 IADD3 R143, P3, R2.reuse, UR32, RZ ;  /* 0x00000020028f9c10 */ /* 0x040fe4000ff7e0ff */
[----:B------:R-:W5:Y:S02]  /*d2a0*/  @!P1 LDC.64 R132, c[0x0][0x218] ;  /* 0x00008600ff849b82 */ /* 0x000f640000000a00 */
[----:B------:R-:W-:Y:S02]  /*d2b0*/  LEA.HI.X R0, R135, R233, R0, 0x7, P0 ;  /* 0x000000e987007211 */ /* 0x000fe400000f3c00 */
[C---:B------:R-:W-:Y:S02]  /*d2c0*/  @!P1 IADD3 R135, P4, R2.reuse, UR16, RZ ;  /* 0x0000001002879c10 */ /* 0x040fe4000ff9e0ff */
[C---:B------:R-:W-:Y:S02]  /*d2d0*/  @!P1 IADD3 R142, P0, R2.reuse, UR26, RZ ;  /* 0x0000001a028e9c10 */ /* 0x040fe4000ff1e0ff */
[C---:B--2---:R-:W-:Y:S02]  /*d2e0*/  @!P1 LEA R140, P6, R2.reuse, R140, 0x1 ;  /* 0x0000008c028c9211 */ /* 0x044fe400078c08ff */
[C---:B---3--:R-:W-:Y:S02]  /*d2f0*/  @!P1 LEA R146, P5, R135.reuse, R138, 0x1 ;  /* 0x0000008a87929211 */ /* 0x048fe400078a08ff */
[----:B------:R-:W-:Y:S02]  /*d300*/  @!P1 LEA.HI.X R141, R2, R141, R0, 0x1, P6 ;  /* 0x0000008d028d9211 */ /* 0x000fe400030f0c00 */
[----:B------:R-:W-:Y:S02]  /*d310*/  @!P1 IADD3.X R138, R0, UR15, RZ, P4, !PT ;  /* 0x0000000f008a9c10 */ /* 0x000fe4000a7fe4ff */
[----:B----4-:R-:W-:Y:S01]  /*d320*/  @!P1 LEA R148, P4, R142, R136, 0x1 ;  /* 0x000000888e949211 */ /* 0x010fe200078808ff */
[----:B------:R-:W-:Y:S01]  /*d330*/  @!PT LDS RZ, [RZ] ;  /* 0x00000000fffff984 */ /* 0x000fe20000000800 */
[----:B------:R-:W-:Y:S01]  /*d340*/  @!PT LDS RZ, [RZ] ;  /* 0x00000000fffff984 */ /* 0x000fe20000000800 */
[----:B------:R-:W-:Y:S01]  /*d350*/  @!PT LDS RZ, [RZ] ;  /* 0x00000000fffff984 */ /* 0x000fe20000000800 */
[----:B------:R1:W-:Y:S01]  /*d360*/  @!P1 LDGSTS.E.BYPASS.LTC128B.128 [R229+0x2000], desc[UR20][R140.64] ;  /* 0x020000008ce59fae */ /* 0x0003e2000b901d54 */
[----:B------:R-:W-:Y:S02]  /*d370*/  @!P1 LEA.HI.X R147, R135, R139, R138, 0x1, P5 ;  /* 0x0000008b87939211 */ /* 0x000fe400028f0c8a */
[----:B------:R-:W-:Y:S01]  /*d380*/  @!P1 IADD3.X R136, R0, UR23, RZ, P0, !PT ;  /* 0x0000001700889c10 */ /* 0x000fe200087fe4ff */
[----:B------:R1:W-:Y:S03]  /*d390*/  @P1 STS.128 [R229+0x2800], RZ ;  /* 0x002800ffe5001388 */ /* 0x0003e60000000c00 */
[----:B------:R-:W-:Y:S01]  /*d3a0*/  @!P1 LEA.HI.X R149, R142, R137, R136, 0x1, P4 ;  /* 0x000000898e959211 */ /* 0x000fe200020f0c88 */
[----:B------:R-:W-:Y:S01]  /*d3b0*/  @!PT LDS RZ, [RZ] ;  /* 0x00000000fffff984 */ /* 0x000fe20000000800 */
[----:B------:R-:W-:Y:S01]  /*d3c0*/  @!PT LDS RZ, [RZ] ;  /* 0x00000000fffff984 */ /* 0x000fe20000000800 */
[----:B------:R-:W-:Y:S01]  /*d3d0*/  @!PT LDS RZ, [RZ] ;  /* 0x00000000fffff984 */ /* 0x000fe20000000800 */
[----:B------:R1:W-:Y:S01]  /*d3e0*/  @!P1 LDGSTS.E.BYPASS.LTC128B.128 [R229+0x2800], desc[UR20][R146.64] ;  /* 0x0280000092e59fae */ /* 0x0003e2000b901d54 */
[C---:B-----5:R-:W-:Y:S02]  /*d3f0*/  @!P1 LEA R150, P0, R143.reuse, R132, 0x1 ;  /* 0x000000848f969211 */ /* 0x060fe400078008ff */
[----:B------:R-:W-:Y:S01]  /*d400*/  @!P1 IADD3.X R132, R0, UR27, RZ, P3, !PT ;  /* 0x0000001b00849c10 */ /* 0x000fe20009ffe4ff */
[----:B------:R1:W-:Y:S03]  /*d410*/  @P1 STS.128 [R229+0x3000], RZ ;  /* 0x003000ffe5001388 */ /* 0x0003e60000000c00 */
[----:B------:R-:W-:Y:S01]  /*d420*/  @!P1 LEA.HI.X R151, R143, R133, R132, 0x1, P0 ;  /* 0x000000858f979211 */ /* 0x000fe200000f0c84 */
        /* <DEDUP_REMOVED lines=9> */
[----:B------:R-:W0:Y:S01]  /*d4c0*/  LDGDEPBAR ;  /* 0x00000000000079af */ /* 0x000e220000000000 */
[----:B------:R-:W-:Y:S05]  /*d4d0*/  BRA `(.L_x_158) ;  /* 0x00000018000c7947 */ /* 0x000fea0003800000 */
.L_x_157:
[----:B------:R-:W-:Y:S04]  /*d4e0*/  DEPBAR.LE SB0, 0x0 ;  /* 0x000080000000791a */ /* 0x000fe80000000000 */
[----:B------:R-:W-:Y:S01]  /*d4f0*/  BAR.SYNC.DEFER_BLOCKING 0x0 ;  /* 0x0000000000007b1d */ /* 0x000fe20000010000 */
[----:B------:R-:W-:Y:S01]  /*d500*/  MOV R10, UR6 ;  /* 0x00000006000a7c02 */ /* 0x000fe20008000f00 */
[----:B------:R-:W-:Y:S02]  /*d510*/  USHF.R.S32.HI UR30, URZ, 0x1f, UR6 ;  /* 0x0000001f3f1e7899 */ /* 0x000fe40008011406 */
[----:B------:R-:W-:Y:S02]  /*d520*/  UIMAD UR10, UR12, UR6, URZ ;  /* 0x000000060c0a72a4 */ /* 0x000fe4000f8e023f */
[----:B------:R-:W-:Y:S02]  /*d530*/  IMAD.WIDE.U32 R10, R10, UR13, R240 ;  /* 0x0000000d0a0a7c25 */ /* 0x000fe4000f8e00f0 */
[----:B------:R-:W-:Y:S01]  /*d540*/  UIMAD UR10, UR30, UR13, UR10 ;  /* 0x0000000d1e0a72a4 */ /* 0x000fe2000f8e020a */
[C---:B-1----:R-:W-:Y:S02]  /*d550*/  @!P1 LEA R18, P4, R10.reuse, R226, 0x1 ;  /* 0x000000e20a129211 */ /* 0x042fe400078808ff */
[C---:B------:R-:W-:Y:S03]  /*d560*/  @!P1 IADD3 R4, P3, R10.reuse, UR29, RZ ;  /* 0x0000001d0a049c10 */ /* 0x040fe6000ff7e0ff */
[----:B------:R-:W-:Y:S02]  /*d570*/  IADD3 R0, R11, UR10, RZ ;  /* 0x0000000a0b007c10 */ /* 0x000fe4000fffe0ff */
[C---:B------:R-:W-:Y:S02]  /*d580*/  @!P1 IADD3 R6, P2, R10.reuse, UR22, RZ ;  /* 0x000000160a069c10 */ /* 0x040fe4000ff5e0ff */
[----:B------:R-:W-:Y:S02]  /*d590*/  @!P1 LEA.HI.X R19, R10, R227, R0, 0x1, P4 ;  /* 0x000000e30a139211 */ /* 0x000fe400020f0c00 */
[----:B------:R-:W-:Y:S02]  /*d5a0*/  @!P1 IADD3.X R2, R0, UR28, RZ, P3, !PT ;  /* 0x0000001c00029c10 */ /* 0x000fe40009ffe4ff */
[----:B--2---:R-:W-:Y:S01]  /*d5b0*/  @!P1 LEA R16, P3, R4, R224, 0x1 ;  /* 0x000000e004109211 */ /* 0x004fe200078608ff */
[----:B------:R-:W-:Y:S01]  /*d5c0*/  @P1 STS.64 [R229+0x4008], RZ ;  /* 0x004008ffe5001388 */ /* 0x000fe20000000a00 */
[----:B------:R-:W-:Y:S02]  /*d5d0*/  @!P1 IADD3.X R5, R0, UR7, RZ, P2, !PT ;  /* 0x0000000700059c10 */ /* 0x000fe400097fe4ff */
[----:B------:R-:W-:Y:S02]  /*d5e0*/  @!P1 LEA.HI.X R17, R4, R225, R2, 0x1, P3 ;  /* 0x000000e104119211 */ /* 0x000fe400018f0c02 */
[----:B---3--:R-:W-:Y:S01]  /*d5f0*/  @!P1 LEA R14, P2, R6, R222, 0x1 ;  /* 0x000000de060e9211 */ /* 0x008fe200078408ff */
[----:B------:R-:W-:Y:S01]  /*d600*/  @P1 STS [R229+0x4000], RZ ;  /* 0x004000ffe5001388 */ /* 0x000fe20000000800 */
[----:B------:R-:W-:Y:S02]  /*d610*/  @!P1 IADD3 R8, P0, R10, UR24, RZ ;  /* 0x000000180a089c10 */ /* 0x000fe4000ff1e0ff */
[----:B------:R-:W-:Y:S01]  /*d620*/  @!P1 LEA.HI.X R15, R6, R223, R5, 0x1, P2 ;  /* 0x000000df060f9211 */ /* 0x000fe200010f0c05 */
[----:B------:R-:W-:Y:S01]  /*d630*/  @P1 STS [R229+0x4004], RZ ;  /* 0x004004ffe5001388 */ /* 0x000fe20000000800 */
[----:B------:R-:W-:Y:S01]  /*d640*/  @!P1 IADD3.X R7, R0, UR11, RZ, P0, !PT ;  /* 0x0000000b00079c10 */ /* 0x000fe200087fe4ff */
[----:B------:R-:W-:Y:S01]  /*d650*/  IMAD.U32 R0, RZ, RZ, UR6 ;  /* 0x00000006ff007e24 */ /* 0x000fe2000f8e00ff */
[C---:B----4-:R-:W-:Y:S01]  /*d660*/  @!P1 LEA R12, P0, R8.reuse, R220, 0x1 ;  /* 0x000000dc080c9211 */ /* 0x050fe200078008ff */
[----:B------:R-:W-:Y:S01]  /*d670*/  @!PT LDS RZ, [RZ] ;  /* 0x00000000fffff984 */ /* 0x000fe20000000800 */
[----:B------:R-:W-:Y:S01]  /*d680*/  @!PT LDS RZ, [RZ] ;  /* 0x00000000fffff984 */ /* 0x000fe20000000800 */
[----:B------:R-:W-:Y:S01]  /*d690*/  @!PT LDS RZ, [RZ] ;  /* 0x00000000fffff984 */ /* 0x000fe20000000800 */
[----:B------:R-:W-:Y:S01]  /*d6a0*/  @!P1 LDGSTS.E.BYPASS.LTC128B.128 [R229+0x4000], desc[UR20][R18.64] ;  /* 0x0400000012e59fae */ /* 0x000fe2000b901d54 */
[----:B------:R-:W-:Y:S02]  /*d6b0*/  ISETP.LT.AND P2, PT, RZ, UR6, PT ;  /* 0x00000006ff007c0c */ /* 0x000fe4000bf41270 */
[----:B------:R-:W-:Y:S05]  /*d6c0*/  @!P1 LEA.HI.X R13, R8, R221, R7, 0x1, P0 ;  /* 0x000000dd080d9211 */ /* 0x000fea00000f0c07 */
[----:B------:R-:W-:Y:S08]  /*d6d0*/  @P1 STS.128 [R229+0x4800], RZ ;  /* 0x004800ffe5001388 */ /* 0x000ff00000000c00 */
[----:B------:R-:W-:Y:S01]  /*d6e0*/  @!PT LDS RZ, [RZ] ;  /* 0x00000000fffff984 */ /* 0x000fe20000000800 */
[----:B------:R-:W-:Y:S01]  /*d6f0*/  @!PT LDS RZ, [RZ] ;  /* 0x00000000fffff984 */ /* 0x000fe20000000800 */
[----:B------:R-:W-:Y:S01]  /*d700*/  @!PT LDS RZ, [RZ] ;  /* 0x00000000fffff984 */ /* 0x000fe20000000800 */
[----:B------:R1:W-:Y:S08]  /*d710*/  @!P1 LDGSTS.E.BYPASS.LTC128B.128 [R229+0x4800], desc[UR20][R16.64] ;  /* 0x0480000010e59fae */ /* 0x0003f0000b901d54 */
        /* <DEDUP_REMOVED lines=11> */
[----:B------:R-:W0:Y:S08]  /*d7d0*/  LDGDEPBAR ;  /* 0x00000000000079af */ /* 0x000e300000000000 */
[----:B-1----:R-:W1:Y:S08]  /*d7e0*/  LDSM.16.M88.4 R16, [R178+0x2000] ;  /* 0x00200000b210783b */ /* 0x002e700000000200 */
[----:B------:R-:W3:Y:S08]  /*d7f0*/  LDSM.16.M88.4 R128, [R179+0x1000] ;  /* 0x00100000b380783b */ /* 0x000ef00000000200 */
[----:B------:R-:W4:Y:S08]  /*d800*/  LDSM.16.M88.4 R112, [R178+0x3800] ;  /* 0x00380000b270783b */ /* 0x000f300000000200 */
[----:B------:R-:W5:Y:S08]  /*d810*/  LDSM.16.M88.4 R32, [R178+0x2400] ;  /* 0x00240000b220783b */ /* 0x000f700000000200 */
[----:B------:R-:W-:Y:S01]  /*d820*/  LDSM.16.M88.4 R168, [R177] ;  /* 0x00000000b1a8783b */ /* 0x000fe20000000200 */
[C---:B-1----:R-:W-:Y:S07]  /*d830*/  HMMA.16816.F32 R4, R124.reuse, R16, RZ ;  /* 0x000000107c04723c */ /* 0x042fee00000018ff */
[----:B------:R-:W1:Y:S01]  /*d840*/  LDSM.16.M88.4 R164, [R176] ;  /* 0x00000000b0a4783b */ /* 0x000e620000000200 */
[----:B--2---:R-:W-:Y:S07]  /*d850*/  HMMA.16816.F32 R12, R124, R18, RZ ;  /* 0x000000127c0c723c */ /* 0x004fee00000018ff */
[----:B------:R-:W2:Y:S01]  /*d860*/  LDSM.16.M88.4 R48, [R178+0x2800] ;  /* 0x00280000b230783b */ /* 0x000ea20000000200 */
[----:B---3--:R-:W-:Y:S07]  /*d870*/  HMMA.16816.F32 R8, R128, R16, RZ ;  /* 0x000000108008723c */ /* 0x008fee00000018ff */
[----:B------:R-:W3:Y:S01]  /*d880*/  LDSM.16.M88.4 R64, [R178+0x2c00] ;  /* 0x002c0000b240783b */ /* 0x000ee20000000200 */
[-C--:B----4-:R-:W-:Y:S06]  /*d890*/  HMMA.16816.F32 R100, R124, R112.reuse, RZ ;  /* 0x000000707c64723c */ /* 0x090fec00000018ff */
[C---:B------:R-:W-:Y:S01]  /*d8a0*/  HMMA.16816.F32 R104, R128.reuse, R112, RZ ;  /* 0x000000708068723c */ /* 0x040fe200000018ff */
[----:B------:R-:W4:Y:S05]  /*d8b0*/  LDSM.16.M88.4 R80, [R178+0x3000] ;  /* 0x00300000b250783b */ /* 0x000f2a0000000200 */
[----:B------:R-:W-:Y:S03]  /*d8c0*/  HMMA.16816.F32 R16, R128, R18, RZ ;  /* 0x000000128010723c */ /* 0x000fe600000018ff */
[----:B------:R-:W4:Y:S03]  /*d8d0*/  LDSM.16.M88.4 R96, [R178+0x3400] ;  /* 0x00340000b260783b */ /* 0x000f260000000200 */
[----:B-----5:R-:W-:Y:S05]  /*d8e0*/  HMMA.16816.F32 R20, R124, R32, RZ ;  /* 0x000000207c14723c */ /* 0x020fea00000018ff */
[----:B------:R-:W5:Y:S01]  /*d8f0*/  LDSM.16.M88.4 R172, [R178+0x3c00] ;  /* 0x003c0000b2ac783b */ /* 0x000f620000000200 */
[----:B-1----:R-:W-:Y:S06]  /*d900*/  HMMA.16816.F32 R4, R168, R164, R4 ;  /* 0x000000a4a804723c */ /* 0x002fec0000001804 */
[C---:B------:R-:W-:Y:S01]  /*d910*/  HMMA.16816.F32 R28, R124.reuse, R34, RZ ;  /* 0x000000227c1c723c */ /* 0x040fe200000018ff */
[----:B------:R-:W1:Y:S05]  /*d920*/  LDSM.16.M88.4 R132, [R177+0x1000] ;  /* 0x00100000b184783b */ /* 0x000e6a0000000200 */
[C---:B--2---:R-:W-:Y:S03]  /*d930*/  HMMA.16816.F32 R36, R124.reuse, R48, RZ ;  /* 0x000000307c24723c */ /* 0x044fe600000018ff */
[----:B------:R-:W2:Y:S03]  /*d940*/  LDSM.16.M88.4 R140, [R176+0x1800] ;  /* 0x00180000b08c783b */ /* 0x000ea60000000200 */
[C---:B------:R-:W-:Y:S05]  /*d950*/  HMMA.16816.F32 R44, R124.reuse, R50, RZ ;  /* 0x000000327c2c723c */ /* 0x040fea00000018ff */
[----:B------:R-:W2:Y:S01]  /*d960*/  LDSM.16.M88.4 R160, [R176+0x400] ;  /* 0x00040000b0a0783b */ /* 0x000ea20000000200 */
[C---:B---3--:R-:W-:Y:S06]  /*d970*/  HMMA.16816.F32 R52, R124.reuse, R64, RZ ;  /* 0x000000407c34723c */ /* 0x048fec00000018ff */
[C---:B------:R-:W-:Y:S01]  /*d980*/  HMMA.16816.F32 R60, R124.reuse, R66, RZ ;  /* 0x000000427c3c723c */ /* 0x040fe200000018ff */
[----:B------:R-:W3:Y:S05]  /*d990*/  LDSM.16.M88.4 R156, [R176+0x800] ;  /* 0x00080000b09c783b */ /* 0x000eea0000000200 */
[C---:B----4-:R-:W-:Y:S03]  /*d9a0*/  HMMA.16816.F32 R68, R124.reuse, R80, RZ ;  /* 0x000000507c44723c */ /* 0x050fe600000018ff */
[----:B------:R-:W4:Y:S03]  /*d9b0*/  LDSM.16.M88.4 R152, [R176+0xc00] ;  /* 0x000c0000b098783b */ /* 0x000f260000000200 */
[C---:B------:R-:W-:Y:S05]  /*d9c0*/  HMMA.16816.F32 R76, R124.reuse, R82, RZ ;  /* 0x000000527c4c723c */ /* 0x040fea00000018ff */
[----:B------:R-:W4:Y:S01]  /*d9d0*/  LDSM.16.M88.4 R148, [R176+0x1000] ;  /* 0x00100000b094783b */ /* 0x000f220000000200 */
[C---:B------:R-:W-:Y:S06]  /*d9e0*/  HMMA.16816.F32 R84, R124.reuse, R96, RZ ;  /* 0x000000607c54723c */ /* 0x040fec00000018ff */
[C---:B------:R-:W-:Y:S01]  /*d9f0*/  HMMA.16816.F32 R92, R124.reuse, R98, RZ ;  /* 0x000000627c5c723c */ /* 0x040fe200000018ff */
[----:B------:R-:W4:Y:S05]  /*da00*/  LDSM.16.M88.4 R144, [R176+0x1400] ;  /* 0x00140000b090783b */ /* 0x000f2a0000000200 */
[----:B------:R-:W-:Y:S03]  /*da10*/  HMMA.16816.F32 R108, R124, R114, RZ ;  /* 0x000000727c6c723c */ /* 0x000fe600000018ff */
[----:B------:R-:W4:Y:S03]  /*da20*/  LDSM.16.M88.4 R136, [R176+0x1c00] ;  /* 0x001c0000b088783b */ /* 0x000f260000000200 */
[C---:B------:R-:W-:Y:S01]  /*da30*/  HMMA.16816.F32 R24, R128.reuse, R32, RZ ;  /* 0x000000208018723c */ /* 0x040fe200000018ff */
[----:B------:R-:W-:Y:S04]  /*da40*/  DEPBAR.LE SB0, 0x0 ;  /* 0x000080000000791a */ /* 0x000fe80000000000 */
[----:B------:R-:W-:Y:S01]  /*da50*/  BAR.SYNC.DEFER_BLOCKING 0x0 ;  /* 0x0000000000007b1d */ /* 0x000fe20000010000 */
[C---:B------:R-:W-:Y:S06]  /*da60*/  HMMA.16816.F32 R40, R128.reuse, R48, RZ ;  /* 0x000000308028723c */ /* 0x040fec00000018ff */
        /* <DEDUP_REMOVED lines=9> */
[----:B-----5:R-:W-:Y:S06]  /*db00*/  HMMA.16816.F32 R120, R128, R172, RZ ;  /* 0x000000ac8078723c */ /* 0x020fec00000018ff */
[----:B-1----:R-:W-:Y:S06]  /*db10*/  HMMA.16816.F32 R8, R132, R164, R8 ;  /* 0x000000a48408723c */ /* 0x002fec0000001808 */
[----:B------:R-:W-:Y:S06]  /*db20*/  HMMA.16816.F32 R128, R128, R174, RZ ;  /* 0x000000ae8080723c */ /* 0x000fec00000018ff */
[-C--:B--2---:R-:W-:Y:S06]  /*db30*/  HMMA.16816.F32 R100, R168, R140.reuse, R100 ;  /* 0x0000008ca864723c */ /* 0x084fec0000001864 */
[----:B------:R-:W-:Y:S06]  /*db40*/  HMMA.16816.F32 R104, R132, R140, R104 ;  /* 0x0000008c8468723c */ /* 0x000fec0000001868 */
[-C--:B------:R-:W-:Y:S05]  /*db50*/  HMMA.16816.F32 R12, R168, R166.reuse, R12 ;  /* 0x000000a6a80c723c */ /* 0x080fea000000180c */
[----:B------:R-:W-:Y:S01]  /*db60*/  LEA R140, R0, R184, 0x7 ;  /* 0x000000b8008c7211 */ /* 0x000fe200078e38ff */
[----:B------:R-:W-:Y:S05]  /*db70*/  HMMA.16816.F32 R16, R132, R166, R16 ;  /* 0x000000a68410723c */ /* 0x000fea0000001810 */
[----:B------:R-:W-:Y:S01]  /*db80*/  I2FP.F32.S32 R0, R140 ;  /* 0x0000008c00007245 */ /* 0x000fe20000201400 */
[-C--:B------:R-:W-:Y:S05]  /*db90*/  HMMA.16816.F32 R20, R168, R160.reuse, R20 ;  /* 0x000000a0a814723c */ /* 0x080fea0000001814 */
[----:B------:R-:W-:Y:S01]  /*dba0*/  IADD3 R2, R140, 0x1, RZ ;  /* 0x000000018c027810 */ /* 0x000fe20007ffe0ff */
[C---:B------:R-:W-:Y:S01]  /*dbb0*/  FFMA.FTZ R4, R0.reuse, UR5, R4 ;  /* 0x0000000500047c23 */ /* 0x040fe20008010004 */
[C---:B------:R-:W-:Y:S04]  /*dbc0*/  HMMA.16816.F32 R24, R132.reuse, R160, R24 ;  /* 0x000000a08418723c */ /* 0x040fe80000001818 */
[----:B------:R-:W-:Y:S01]  /*dbd0*/  I2FP.F32.S32 R2, R2 ;  /* 0x0000000200027245 */ /* 0x000fe20000201400 */
[C---:B------:R-:W-:Y:S01]  /*dbe0*/  FFMA.FTZ R6, R0.reuse, UR5, R6 ;  /* 0x0000000500067c23 */ /* 0x040fe20008010006 */
[C---:B------:R-:W-:Y:S01]  /*dbf0*/  FFMA.FTZ R8, R0.reuse, UR5, R8 ;  /* 0x0000000500087c23 */ /* 0x040fe20008010008 */
[C---:B------:R-:W-:Y:S04]  /*dc00*/  HMMA.16816.F32 R32, R132.reuse, R162, R32 ;  /* 0x000000a28420723c */ /* 0x040fe80000001820 */
[----:B------:R-:W-:Y:S01]  /*dc10*/  FFMA.FTZ R10, R0, UR5, R10 ;  /* 0x00000005000a7c23 */ /* 0x000fe2000801000a */
[----:B------:R-:W-:Y:S01]  /*dc20*/  VIADD R0, R140, 0x8 ;  /* 0x000000088c007836 */ /* 0x000fe20000000000 */
[C---:B---3--:R-:W-:Y:S05]  /*dc30*/  HMMA.16816.F32 R40, R132.reuse, R156, R40 ;  /* 0x0000009c8428723c */ /* 0x048fea0000001828 */
[----:B------:R-:W-:Y:S01]  /*dc40*/  I2FP.F32.S32 R0, R0 ;  /* 0x0000000000007245 */ /* 0x000fe20000201400 */
[C---:B------:R-:W-:Y:S05]  /*dc50*/  HMMA.16816.F32 R48, R132.reuse, R158, R48 ;  /* 0x0000009e8430723c */ /* 0x040fea0000001830 */
[C---:B------:R-:W-:Y:S01]  /*dc60*/  FFMA.FTZ R5, R2.reuse, UR5, R5 ;  /* 0x0000000502057c23 */ /* 0x040fe20008010005 */
[C---:B----4-:R-:W-:Y:S05]  /*dc70*/  HMMA.16816.F32 R56, R132.reuse, R152, R56 ;  /* 0x000000988438723c */ /* 0x050fea0000001838 */
[C---:B------:R-:W-:Y:S01]  /*dc80*/  FFMA.FTZ R7, R2.reuse, UR5, R7 ;  /* 0x0000000502077c23 */ /* 0x040fe20008010007 */
[C---:B------:R-:W-:Y:S05]  /*dc90*/  HMMA.16816.F32 R64, R132.reuse, R154, R64 ;  /* 0x0000009a8440723c */ /* 0x040fea0000001840 */
[C---:B------:R-:W-:Y:S01]  /*dca0*/  FFMA.FTZ R9, R2.reuse, UR5, R9 ;  /* 0x0000000502097c23 */ /* 0x040fe20008010009 */
[C---:B------:R-:W-:Y:S05]  /*dcb0*/  HMMA.16816.F32 R72, R132.reuse, R148, R72 ;  /* 0x000000948448723c */ /* 0x040fea0000001848 */
[----:B------:R-:W-:Y:S01]  /*dcc0*/  FFMA.FTZ R11, R2, UR5, R11 ;  /* 0x00000005020b7c23 */ /* 0x000fe2000801000b */
[C---:B------:R-:W-:Y:S05]  /*dcd0*/  HMMA.16816.F32 R80, R132.reuse, R150, R80 ;  /* 0x000000968450723c */ /* 0x040fea0000001850 */
[C---:B------:R-:W-:Y:S01]  /*dce0*/  FFMA.FTZ R12, R0.reuse, UR5, R12 ;  /* 0x00000005000c7c23 */ /* 0x040fe2000801000c */
[C---:B------:R-:W-:Y:S05]  /*dcf0*/  HMMA.16816.F32 R88, R132.reuse, R144, R88 ;  /* 0x000000908458723c */ /* 0x040fea0000001858 */
[C---:B------:R-:W-:Y:S01]  /*dd00*/  FFMA.FTZ R14, R0.reuse, UR5, R14 ;  /* 0x00000005000e7c23 */ /* 0x040fe2000801000e */
[C---:B------:R-:W-:Y:S05]  /*dd10*/  HMMA.16816.F32 R96, R132.reuse, R146, R96 ;  /* 0x000000928460723c */ /* 0x040fea0000001860 */
[C---:B------:R-:W-:Y:S01]  /*dd20*/  FFMA.FTZ R16, R0.reuse, UR5, R16 ;  /* 0x0000000500107c23 */ /* 0x040fe20008010010 */
[C---:B------:R-:W-:Y:S05]  /*dd30*/  HMMA.16816.F32 R112, R132.reuse, R142, R112 ;  /* 0x0000008e8470723c */ /* 0x040fea0000001870 */
[----:B------:R-:W-:Y:S01]  /*dd40*/  FFMA.FTZ R18, R0, UR5, R18 ;  /* 0x0000000500127c23 */ /* 0x000fe20008010012 */
[C---:B------:R-:W-:Y:S06]  /*dd50*/  HMMA.16816.F32 R120, R132.reuse, R136, R120 ;  /* 0x000000888478723c */ /* 0x040fec0000001878 */
[----:B------:R-:W-:Y:S06]  /*dd60*/  HMMA.16816.F32 R128, R132, R138, R128 ;  /* 0x0000008a8480723c */ /* 0x000fec0000001880 */
[C---:B------:R-:W-:Y:S05]  /*dd70*/  HMMA.16816.F32 R28, R168.reuse, R162, R28 ;  /* 0x000000a2a81c723c */ /* 0x040fea000000181c */
[C---:B------:R-:W-:Y:S01]  /*dd80*/  IADD3 R132, R140.reuse, 0x9, RZ ;  /* 0x000000098c847810 */ /* 0x040fe20007ffe0ff */
[C---:B------:R-:W-:Y:S05]  /*dd90*/  HMMA.16816.F32 R36, R168.reuse, R156, R36 ;  /* 0x0000009ca824723c */ /* 0x040fea0000001824 */
[C---:B------:R-:W-:Y:S01]  /*dda0*/  IADD3 R133, R140.reuse, 0x10, RZ ;  /* 0x000000108c857810 */ /* 0x040fe20007ffe0ff */
[C---:B------:R-:W-:Y:S05]  /*ddb0*/  HMMA.16816.F32 R44, R168.reuse, R158, R44 ;  /* 0x0000009ea82c723c */ /* 0x040fea000000182c */
[----:B------:R-:W-:Y:S01]  /*ddc0*/  I2FP.F32.S32 R2, R132 ;  /* 0x0000008400027245 */ /* 0x000fe20000201400 */
[C---:B------:R-:W-:Y:S01]  /*ddd0*/  VIADD R132, R140.reuse, 0x11 ;  /* 0x000000118c847836 */ /* 0x040fe20000000000 */
[----:B------:R-:W-:Y:S01]  /*dde0*/  I2FP.F32.S32 R0, R133 ;  /* 0x0000008500007245 */ /* 0x000fe20000201400 */
[----:B------:R-:W-:Y:S01]  /*ddf0*/  VIADD R133, R140, 0x20 ;  /* 0x000000208c857836 */ /* 0x000fe20000000000 */
[C---:B------:R-:W-:Y:S03]  /*de00*/  HMMA.16816.F32 R52, R168.reuse, R152, R52 ;  /* 0x00000098a834723c */ /* 0x040fe60000001834 */
[----:B------:R-:W-:Y:S01]  /*de10*/  FMNMX.FTZ R134, R6, R3, !PT ;  /* 0x0000000306867209 */ /* 0x000fe20007810000 */
[C---:B------:R-:W-:Y:S01]  /*de20*/  FFMA.FTZ R13, R2.reuse, UR5, R13 ;  /* 0x00000005020d7c23 */ /* 0x040fe2000801000d */
[C---:B------:R-:W-:Y:S01]  /*de30*/  FFMA.FTZ R15, R2.reuse, UR5, R15 ;  /* 0x00000005020f7c23 */ /* 0x040fe2000801000f */
[C---:B------:R-:W-:Y:S01]  /*de40*/  FFMA.FTZ R17, R2.reuse, UR5, R17 ;  /* 0x0000000502117c23 */ /* 0x040fe20008010011 */
[----:B------:R-:W-:Y:S01]  /*de50*/  FMNMX.FTZ R134, R7, R134, !PT ;  /* 0x0000008607867209 */ /* 0x000fe20007810000 */
[----:B------:R-:W-:Y:S01]  /*de60*/  FFMA.FTZ R19, R2, UR5, R19 ;  /* 0x0000000502137c23 */ /* 0x000fe20008010013 */
[C---:B------:R-:W-:Y:S03]  /*de70*/  HMMA.16816.F32 R60, R168.reuse, R154, R60 ;  /* 0x0000009aa83c723c */ /* 0x040fe6000000183c */
[----:B------:R-:W-:Y:S01]  /*de80*/  I2FP.F32.S32 R2, R132 ;  /* 0x0000008400027245 */ /* 0x000fe20000201400 */
[----:B------:R-:W-:Y:S01]  /*de90*/  FFMA.FTZ R20, R0, UR5, R20 ;  /* 0x0000000500147c23 */ /* 0x000fe20008010014 */
[----:B------:R-:W-:Y:S01]  /*dea0*/  IADD3 R132, R140, 0x19, RZ ;  /* 0x000000198c847810 */ /* 0x000fe20007ffe0ff */
[C---:B------:R-:W-:Y:S01]  /*deb0*/  FFMA.FTZ R22, R0.reuse, UR5, R22 ;  /* 0x0000000500167c23 */ /* 0x040fe20008010016 */
[C---:B------:R-:W-:Y:S01]  /*dec0*/  FFMA.FTZ R24, R0.reuse, UR5, R24 ;  /* 0x0000000500187c23 */ /* 0x040fe20008010018 */
[----:B------:R-:W-:Y:S01]  /*ded0*/  FFMA.FTZ R26, R0, UR5, R26 ;  /* 0x00000005001a7c23 */ /* 0x000fe2000801001a */
[C---:B------:R-:W-:Y:S03]  /*dee0*/  HMMA.16816.F32 R68, R168.reuse, R148, R68 ;  /* 0x00000094a844723c */ /* 0x040fe60000001844 */
[----:B------:R-:W-:Y:S01]  /*def0*/  IADD3 R0, R140, 0x18, RZ ;  /* 0x000000188c007810 */ /* 0x000fe20007ffe0ff */
[C---:B------:R-:W-:Y:S01]  /*df00*/  FFMA.FTZ R21, R2.reuse, UR5, R21 ;  /* 0x0000000502157c23 */ /* 0x040fe20008010015 */
[C---:B------:R-:W-:Y:S01]  /*df10*/  FFMA.FTZ R23, R2.reuse, UR5, R23 ;  /* 0x0000000502177c23 */ /* 0x040fe20008010017 */
[C---:B------:R-:W-:Y:S01]  /*df20*/  FFMA.FTZ R25, R2.reuse, UR5, R25 ;  /* 0x0000000502197c23 */ /* 0x040fe20008010019 */
[----:B------:R-:W-:Y:S01]  /*df30*/  I2FP.F32.S32 R0, R0 ;  /* 0x0000000000007245 */ /* 0x000fe20000201400 */
        /* <DEDUP_REMOVED lines=9> */
[----:B------:R-:W-:Y:S01]  /*dfd0*/  I2FP.F32.S32 R0, R133 ;  /* 0x0000008500007245 */ /* 0x000fe20000201400 */
[C---:B------:R-:W-:Y:S01]  /*dfe0*/  FFMA.FTZ R29, R2.reuse, UR5, R29 ;  /* 0x00000005021d7c23 */ /* 0x040fe2000801001d */
[C---:B------:R-:W-:Y:S01]  /*dff0*/  FFMA.FTZ R31, R2.reuse, UR5, R31 ;  /* 0x00000005021f7c23 */ /* 0x040fe2000801001f */
[C---:B------:R-:W-:Y:S01]  /*e000*/  FFMA.FTZ R33, R2.reuse, UR5, R33 ;  /* 0x0000000502217c23 */ /* 0x040fe20008010021 */
[----:B------:R-:W-:Y:S01]  /*e010*/  FFMA.FTZ R35, R2, UR5, R35 ;  /* 0x0000000502237c23 */ /* 0x000fe20008010023 */
[----:B------:R-:W-:Y:S01]  /*e020*/  I2FP.F32.S32 R2, R132 ;  /* 0x0000008400027245 */ /* 0x000fe20000201400 */
[----:B------:R-:W-:Y:S03]  /*e030*/  HMMA.16816.F32 R92, R168, R146, R92 ;  /* 0x00000092a85c723c */ /* 0x000fe6000000185c */
[----:B------:R-:W-:Y:S01]  /*e040*/  IADD3 R132, R140, 0x29, RZ ;  /* 0x000000298c847810 */ /* 0x000fe20007ffe0ff */
[C---:B------:R-:W-:Y:S01]  /*e050*/  FFMA.FTZ R36, R0.reuse, UR5, R36 ;  /* 0x0000000500247c23 */ /* 0x040fe20008010024 */
[C---:B------:R-:W-:Y:S01]  /*e060*/  FFMA.FTZ R38, R0.reuse, UR5, R38 ;  /* 0x0000000500267c23 */ /* 0x040fe20008010026 */
[C---:B------:R-:W-:Y:S01]  /*e070*/  FFMA.FTZ R40, R0.reuse, UR5, R40 ;  /* 0x0000000500287c23 */ /* 0x040fe20008010028 */
[----:B------:R-:W-:Y:S01]  /*e080*/  FFMA.FTZ R42, R0, UR5, R42 ;  /* 0x00000005002a7c23 */ /* 0x000fe2000801002a */
[----:B------:R-:W-:Y:S01]  /*e090*/  IADD3 R0, R140, 0x28, RZ ;  /* 0x000000288c007810 */ /* 0x000fe20007ffe0ff */
[----:B------:R-:W-:Y:S03]  /*e0a0*/  HMMA.16816.F32 R116, R124, R172, RZ ;  /* 0x000000ac7c74723c */ /* 0x000fe600000018ff */
[----:B------:R-:W-:Y:S01]  /*e0b0*/  I2FP.F32.S32 R0, R0 ;  /* 0x0000000000007245 */ /* 0x000fe20000201400 */
[C---:B------:R-:W-:Y:S01]  /*e0c0*/  FFMA.FTZ R37, R2.reuse, UR5, R37 ;  /* 0x0000000502257c23 */ /* 0x040fe20008010025 */
[C---:B------:R-:W-:Y:S01]  /*e0d0*/  FFMA.FTZ R39, R2.reuse, UR5, R39 ;  /* 0x0000000502277c23 */ /* 0x040fe20008010027 */
[C---:B------:R-:W-:Y:S01]  /*e0e0*/  FFMA.FTZ R41, R2.reuse, UR5, R41 ;  /* 0x0000000502297c23 */ /* 0x040fe20008010029 */
[----:B------:R-:W-:Y:S01]  /*e0f0*/  FFMA.FTZ R43, R2, UR5, R43 ;  /* 0x00000005022b7c23 */ /* 0x000fe2000801002b */
[----:B------:R-:W-:Y:S01]  /*e100*/  I2FP.F32.S32 R2, R132 ;  /* 0x0000008400027245 */ /* 0x000fe20000201400 */
[----:B------:R-:W-:Y:S05]  /*e110*/  HMMA.16816.F32 R108, R168, R142, R108 ;  /* 0x0000008ea86c723c */ /* 0x000fea000000186c */
[C---:B------:R-:W-:Y:S01]  /*e120*/  IADD3 R132, R140.reuse, 0x31, RZ ;  /* 0x000000318c847810 */ /* 0x040fe20007ffe0ff */
[----:B------:R-:W-:Y:S02]  /*e130*/  VIADD R133, R140, 0x30 ;  /* 0x000000308c857836 */ /* 0x000fe40000000000 */
[C---:B------:R-:W-:Y:S03]  /*e140*/  FFMA.FTZ R44, R0.reuse, UR5, R44 ;  /* 0x00000005002c7c23 */ /* 0x040fe6000801002c */
[C---:B------:R-:W-:Y:S01]  /*e150*/  FFMA.FTZ R46, R0.reuse, UR5, R46 ;  /* 0x00000005002e7c23 */ /* 0x040fe2000801002e */
[----:B------:R-:W-:Y:S03]  /*e160*/  HMMA.16816.F32 R124, R124, R174, RZ ;  /* 0x000000ae7c7c723c */ /* 0x000fe600000018ff */
[C---:B------:R-:W-:Y:S01]  /*e170*/  FFMA.FTZ R48, R0.reuse, UR5, R48 ;  /* 0x0000000500307c23 */ /* 0x040fe20008010030 */
[----:B------:R-:W-:Y:S01]  /*e180*/  FFMA.FTZ R50, R0, UR5, R50 ;  /* 0x0000000500327c23 */ /* 0x000fe20008010032 */
[----:B------:R-:W-:Y:S01]  /*e190*/  I2FP.F32.S32 R0, R133 ;  /* 0x0000008500007245 */ /* 0x000fe20000201400 */
[C---:B------:R-:W-:Y:S01]  /*e1a0*/  FFMA.FTZ R45, R2.reuse, UR5, R45 ;  /* 0x00000005022d7c23 */ /* 0x040fe2000801002d */
[C---:B------:R-:W-:Y:S01]  /*e1b0*/  FFMA.FTZ R47, R2.reuse, UR5, R47 ;  /* 0x00000005022f7c23 */ /* 0x040fe2000801002f */
[C---:B------:R-:W-:Y:S01]  /*e1c0*/  FFMA.FTZ R49, R2.reuse, UR5, R49 ;  /* 0x0000000502317c23 */ /* 0x040fe20008010031 */
[C---:B------:R-:W-:Y:S05]  /*e1d0*/  HMMA.16816.F32 R116, R168.reuse, R136, R116 ;  /* 0x00000088a874723c */ /* 0x040fea0000001874 */
[----:B------:R-:W-:Y:S01]  /*e1e0*/  FFMA.FTZ R51, R2, UR5, R51 ;  /* 0x0000000502337c23 */ /* 0x000fe20008010033 */
[----:B------:R-:W-:Y:S01]  /*e1f0*/  I2FP.F32.S32 R2, R132 ;  /* 0x0000008400027245 */ /* 0x000fe20000201400 */
[----:B------:R-:W-:Y:S01]  /*e200*/  FFMA.FTZ R52, R0, UR5, R52 ;  /* 0x0000000500347c23 */ /* 0x000fe20008010034 */
[----:B------:R-:W-:Y:S03]  /*e210*/  IADD3 R132, R140, 0x39, RZ ;  /* 0x000000398c847810 */ /* 0x000fe60007ffe0ff */
[C---:B------:R-:W-:Y:S01]  /*e220*/  FFMA.FTZ R54, R0.reuse, UR5, R54 ;  /* 0x0000000500367c23 */ /* 0x040fe20008010036 */
[C---:B------:R-:W-:Y:S01]  /*e230*/  FFMA.FTZ R56, R0.reuse, UR5, R56 ;  /* 0x0000000500387c23 */ /* 0x040fe20008010038 */
[----:B------:R-:W-:Y:S01]  /*e240*/  FFMA.FTZ R58, R0, UR5, R58 ;  /* 0x00000005003a7c23 */ /* 0x000fe2000801003a */
[----:B------:R-:W-:Y:S01]  /*e250*/  IADD3 R0, R140, 0x38, RZ ;  /* 0x000000388c007810 */ /* 0x000fe20007ffe0ff */
[C---:B------:R-:W-:Y:S01]  /*e260*/  FFMA.FTZ R53, R2.reuse, UR5, R53 ;  /* 0x0000000502357c23 */ /* 0x040fe20008010035 */
[C---:B------:R-:W-:Y:S01]  /*e270*/  FFMA.FTZ R55, R2.reuse, UR5, R55 ;  /* 0x0000000502377c23 */ /* 0x040fe20008010037 */
[C---:B------:R-:W-:Y:S01]  /*e280*/  FFMA.FTZ R57, R2.reuse, UR5, R57 ;  /* 0x0000000502397c23 */ /* 0x040fe20008010039 */
[----:B------:R-:W-:Y:S01]  /*e290*/  I2FP.F32.S32 R0, R0 ;  /* 0x0000000000007245 */ /* 0x000fe20000201400 */
[----:B------:R-:W-:Y:S01]  /*e2a0*/  FFMA.FTZ R59, R2, UR5, R59 ;  /* 0x00000005023b7c23 */ /* 0x000fe2000801003b */
[----:B------:R-:W-:Y:S01]  /*e2b0*/  I2FP.F32.S32 R2, R132 ;  /* 0x0000008400027245 */ /* 0x000fe20000201400 */
[C---:B------:R-:W-:Y:S01]  /*e2c0*/  VIADD R133, R140.reuse, 0x40 ;  /* 0x000000408c857836 */ /* 0x040fe20000000000 */
[----:B------:R-:W-:Y:S01]  /*e2d0*/  IADD3 R132, R140, 0x41, RZ ;  /* 0x000000418c847810 */ /* 0x000fe20007ffe0ff */
[C---:B------:R-:W-:Y:S01]  /*e2e0*/  FFMA.FTZ R60, R0.reuse, UR5, R60 ;  /* 0x00000005003c7c23 */ /* 0x040fe2000801003c */
[C---:B------:R-:W-:Y:S01]  /*e2f0*/  FFMA.FTZ R62, R0.reuse, UR5, R62 ;  /* 0x00000005003e7c23 */ /* 0x040fe2000801003e */
[C---:B------:R-:W-:Y:S01]  /*e300*/  FFMA.FTZ R64, R0.reuse, UR5, R64 ;  /* 0x0000000500407c23 */ /* 0x040fe20008010040 */
[----:B------:R-:W-:Y:S01]  /*e310*/  FFMA.FTZ R66, R0, UR5, R66 ;  /* 0x0000000500427c23 */ /* 0x000fe20008010042 */
[----:B------:R-:W-:Y:S01]  /*e320*/  I2FP.F32.S32 R0, R133 ;  /* 0x0000008500007245 */ /* 0x000fe20000201400 */
[----:B------:R-:W-:Y:S01]  /*e330*/  FFMA.FTZ R61, R2, UR5, R61 ;  /* 0x00000005023d7c23 */ /* 0x000fe2000801003d */
[----:B------:R-:W-:Y:S01]  /*e340*/  FMNMX.FTZ R133, R4, R187, !PT ;  /* 0x000000bb04857209 */ /* 0x000fe20007810000 */
[C---:B------:R-:W-:Y:S01]  /*e350*/  FFMA.FTZ R63, R2.reuse, UR5, R63 ;  /* 0x00000005023f7c23 */ /* 0x040fe2000801003f */
[C---:B------:R-:W-:Y:S01]  /*e360*/  FFMA.FTZ R65, R2.reuse, UR5, R65 ;  /* 0x0000000502417c23 */ /* 0x040fe20008010041 */
[----:B------:R-:W-:Y:S01]  /*e370*/  FFMA.FTZ R67, R2, UR5, R67 ;  /* 0x0000000502437c23 */ /* 0x000fe20008010043 */
[----:B------:R-:W-:Y:S01]  /*e380*/  I2FP.F32.S32 R2, R132 ;  /* 0x0000008400027245 */ /* 0x000fe20000201400 */
[C---:B------:R-:W-:Y:S01]  /*e390*/  FFMA.FTZ R68, R0.reuse, UR5, R68 ;  /* 0x0000000500447c23 */ /* 0x040fe20008010044 */
[----:B------:R-:W-:Y:S01]  /*e3a0*/  FMNMX.FTZ R133, R5, R133, !PT ;  /* 0x0000008505857209 */ /* 0x000fe20007810000 */
[----:B------:R-:W-:Y:S01]  /*e3b0*/  FFMA.FTZ R70, R0, UR5, R70 ;  /* 0x0000000500467c23 */ /* 0x000fe20008010046 */
[----:B------:R-:W-:Y:S01]  /*e3c0*/  IADD3 R132, R140, 0x49, RZ ;  /* 0x000000498c847810 */ /* 0x000fe20007ffe0ff */
[----:B------:R-:W-:Y:S01]  /*e3d0*/  FFMA.FTZ R72, R0, UR5, R72 ;  /* 0x0000000500487c23 */ /* 0x000fe20008010048 */
[----:B------:R-:W-:Y:S01]  /*e3e0*/  FMNMX.FTZ R133, R12, R133, !PT ;  /* 0x000000850c857209 */ /* 0x000fe20007810000 */
[----:B------:R-:W-:Y:S01]  /*e3f0*/  FFMA.FTZ R74, R0, UR5, R74 ;  /* 0x00000005004a7c23 */ /* 0x000fe2000801004a */
[----:B------:R-:W-:Y:S01]  /*e400*/  IADD3 R0, R140, 0x48, RZ ;  /* 0x000000488c007810 */ /* 0x000fe20007ffe0ff */
[C---:B------:R-:W-:Y:S01]  /*e410*/  FFMA.FTZ R69, R2.reuse, UR5, R69 ;  /* 0x0000000502457c23 */ /* 0x040fe20008010045 */
[----:B------:R-:W-:Y:S01]  /*e420*/  FMNMX.FTZ R133, R13, R133, !PT ;  /* 0x000000850d857209 */ /* 0x000fe20007810000 */
[C---:B------:R-:W-:Y:S01]  /*e430*/  FFMA.FTZ R71, R2.reuse, UR5, R71 ;  /* 0x0000000502477c23 */ /* 0x040fe20008010047 */
[----:B------:R-:W-:Y:S01]  /*e440*/  I2FP.F32.S32 R0, R0 ;  /* 0x0000000000007245 */ /* 0x000fe20000201400 */
[----:B------:R-:W-:Y:S01]  /*e450*/  FFMA.FTZ R73, R2, UR5, R73 ;  /* 0x0000000502497c23 */ /* 0x000fe20008010049 */
[----:B------:R-:W-:Y:S01]  /*e460*/  FMNMX.FTZ R133, R20, R133, !PT ;  /* 0x0000008514857209 */ /* 0x000fe20007810000 */
[----:B------:R-:W-:Y:S01]  /*e470*/  FFMA.FTZ R75, R2, UR5, R75 ;  /* 0x00000005024b7c23 */ /* 0x000fe2000801004b */
[----:B------:R-:W-:Y:S01]  /*e480*/  I2FP.F32.S32 R2, R132 ;  /* 0x0000008400027245 */ /* 0x000fe20000201400 */
[----:B------:R-:W-:Y:S01]  /*e490*/  FFMA.FTZ R76, R0, UR5, R76 ;  /* 0x00000005004c7c23 */ /* 0x000fe2000801004c */
[----:B------:R-:W-:Y:S01]  /*e4a0*/  FMNMX.FTZ R132, R14, R134, !PT ;  /* 0x000000860e847209 */ /* 0x000fe20007810000 */
[C---:B------:R-:W-:Y:S01]  /*e4b0*/  FFMA.FTZ R78, R0.reuse, UR5, R78 ;  /* 0x00000005004e7c23 */ /* 0x040fe2000801004e */
[----:B------:R-:W-:Y:S01]  /*e4c0*/  FMNMX.FTZ R133, R21, R133, !PT ;  /* 0x0000008515857209 */ /* 0x000fe20007810000 */
[C---:B------:R-:W-:Y:S01]  /*e4d0*/  FFMA.FTZ R80, R0.reuse, UR5, R80 ;  /* 0x0000000500507c23 */ /* 0x040fe20008010050 */
[----:B------:R-:W-:Y:S01]  /*e4e0*/  FMNMX.FTZ R132, R15, R132, !PT ;  /* 0x000000840f847209 */ /* 0x000fe20007810000 */
[----:B------:R-:W-:Y:S01]  /*e4f0*/  FFMA.FTZ R82, R0, UR5, R82 ;  /* 0x0000000500527c23 */ /* 0x000fe20008010052 */
[----:B------:R-:W-:Y:S01]  /*e500*/  FMNMX.FTZ R133, R28, R133, !PT ;  /* 0x000000851c857209 */ /* 0x000fe20007810000 */
[----:B------:R-:W-:Y:S01]  /*e510*/  FFMA.FTZ R77, R2, UR5, R77 ;  /* 0x00000005024d7c23 */ /* 0x000fe2000801004d */
[----:B------:R-:W-:Y:S01]  /*e520*/  FMNMX.FTZ R134, R22, R132, !PT ;  /* 0x0000008416867209 */ /* 0x000fe20007810000 */
[----:B------:R-:W-:Y:S01]  /*e530*/  FFMA.FTZ R79, R2, UR5, R79 ;  /* 0x00000005024f7c23 */ /* 0x000fe2000801004f */
[C---:B------:R-:W-:Y:S01]  /*e540*/  IADD3 R132, R140.reuse, 0x51, RZ ;  /* 0x000000518c847810 */ /* 0x040fe20007ffe0ff */
[----:B------:R-:W-:Y:S01]  /*e550*/  VIADD R0, R140, 0x50 ;  /* 0x000000508c007836 */ /* 0x000fe20000000000 */
[----:B------:R-:W-:Y:S01]  /*e560*/  FMNMX.FTZ R134, R23, R134, !PT ;  /* 0x0000008617867209 */ /* 0x000fe20007810000 */
[C---:B------:R-:W-:Y:S01]  /*e570*/  FFMA.FTZ R81, R2.reuse, UR5, R81 ;  /* 0x0000000502517c23 */ /* 0x040fe20008010051 */
[----:B------:R-:W-:Y:S01]  /*e580*/  FMNMX.FTZ R133, R29, R133, !PT ;  /* 0x000000851d857209 */ /* 0x000fe20007810000 */
[----:B------:R-:W-:Y:S01]  /*e590*/  FFMA.FTZ R83, R2, UR5, R83 ;  /* 0x0000000502537c23 */ /* 0x000fe20008010053 */
[----:B------:R-:W-:Y:S01]  /*e5a0*/  I2FP.F32.S32 R2, R132 ;  /* 0x0000008400027245 */ /* 0x000fe20000201400 */
[----:B------:R-:W-:Y:S03]  /*e5b0*/  HMMA.16816.F32 R124, R168, R138, R124 ;  /* 0x0000008aa87c723c */ /* 0x000fe6000000187c */
[----:B------:R-:W-:Y:S02]  /*e5c0*/  FMNMX.FTZ R132, R30, R134, !PT ;  /* 0x000000861e847209 */ /* 0x000fe40007810000 */
[----:B------:R-:W-:Y:S02]  /*e5d0*/  I2FP.F32.S32 R0, R0 ;  /* 0x0000000000007245 */ /* 0x000fe40000201400 */
[----:B------:R-:W-:Y:S04]  /*e5e0*/  FMNMX.FTZ R132, R31, R132, !PT ;  /* 0x000000841f847209 */ /* 0x000fe80007810000 */
[----:B------:R-:W-:Y:S01]  /*e5f0*/  FMNMX.FTZ R133, R36, R133, !PT ;  /* 0x0000008524857209 */ /* 0x000fe20007810000 */
[----:B------:R-:W-:Y:S01]  /*e600*/  FFMA.FTZ R84, R0, UR5, R84 ;  /* 0x0000000500547c23 */ /* 0x000fe20008010054 */
[----:B------:R-:W-:Y:S01]  /*e610*/  FMNMX.FTZ R134, R38, R132, !PT ;  /* 0x0000008426867209 */ /* 0x000fe20007810000 */
[C---:B------:R-:W-:Y:S01]  /*e620*/  FFMA.FTZ R86, R0.reuse, UR5, R86 ;  /* 0x0000000500567c23 */ /* 0x040fe20008010056 */
[----:B------:R-:W-:Y:S01]  /*e630*/  FMNMX.FTZ R133, R37, R133, !PT ;  /* 0x0000008525857209 */ /* 0x000fe20007810000 */
[----:B------:R-:W-:Y:S01]  /*e640*/  FFMA.FTZ R88, R0, UR5, R88 ;  /* 0x0000000500587c23 */ /* 0x000fe20008010058 */
[----:B------:R-:W-:Y:S01]  /*e650*/  IADD3 R132, R140, 0x59, RZ ;  /* 0x000000598c847810 */ /* 0x000fe20007ffe0ff */
[----:B------:R-:W-:Y:S01]  /*e660*/  FFMA.FTZ R90, R0, UR5, R90 ;  /* 0x00000005005a7c23 */ /* 0x000fe2000801005a */
[----:B------:R-:W-:Y:S01]  /*e670*/  FMNMX.FTZ R134, R39, R134, !PT ;  /* 0x0000008627867209 */ /* 0x000fe20007810000 */
[----:B------:R-:W-:Y:S01]  /*e680*/  FFMA.FTZ R85, R2, UR5, R85 ;  /* 0x0000000502557c23 */ /* 0x000fe20008010055 */
[----:B------:R-:W-:Y:S01]  /*e690*/  FMNMX.FTZ R133, R44, R133, !PT ;  /* 0x000000852c857209 */ /* 0x000fe20007810000 */
[----:B------:R-:W-:Y:S01]  /*e6a0*/  FFMA.FTZ R87, R2, UR5, R87 ;  /* 0x0000000502577c23 */ /* 0x000fe20008010057 */
[----:B------:R-:W-:Y:S01]  /*e6b0*/  IADD3 R0, R140, 0x58, RZ ;  /* 0x000000588c007810 */ /* 0x000fe20007ffe0ff */
[C---:B------:R-:W-:Y:S01]  /*e6c0*/  FFMA.FTZ R89, R2.reuse, UR5, R89 ;  /* 0x0000000502597c23 */ /* 0x040fe20008010059 */
[----:B------:R-:W-:Y:S01]  /*e6d0*/  FMNMX.FTZ R133, R45, R133, !PT ;  /* 0x000000852d857209 */ /* 0x000fe20007810000 */
[----:B------:R-:W-:Y:S01]  /*e6e0*/  FFMA.FTZ R91, R2, UR5, R91 ;  /* 0x00000005025b7c23 */ /* 0x000fe2000801005b */
[----:B------:R-:W-:Y:S02]  /*e6f0*/  I2FP.F32.S32 R2, R132 ;  /* 0x0000008400027245 */ /* 0x000fe40000201400 */
[----:B------:R-:W-:Y:S02]  /*e700*/  FMNMX.FTZ R132, R46, R134, !PT ;  /* 0x000000862e847209 */ /* 0x000fe40007810000 */
[----:B------:R-:W-:Y:S02]  /*e710*/  I2FP.F32.S32 R0, R0 ;  /* 0x0000000000007245 */ /* 0x000fe40000201400 */
[----:B------:R-:W-:Y:S02]  /*e720*/  FMNMX.FTZ R132, R47, R132, !PT ;  /* 0x000000842f847209 */ /* 0x000fe40007810000 */
        /* <DEDUP_REMOVED lines=12> */
[----:B------:R-:W-:Y:S02]  /*e7f0*/  VIADD R0, R140, 0x60 ;  /* 0x000000608c007836 */ /* 0x000fe40000000000 */
        /* <DEDUP_REMOVED lines=38> */
[C---:B------:R-:W-:Y:S01]  /*ea60*/  FFMA.FTZ R111, R2.reuse, UR5, R111 ;  /* 0x00000005026f7c23 */ /* 0x040fe2000801006f */
[C---:B------:R-:W-:Y:S01]  /*ea70*/  FFMA.FTZ R113, R2.reuse, UR5, R113 ;  /* 0x0000000502717c23 */ /* 0x040fe20008010071 */
[----:B------:R-:W-:Y:S01]  /*ea80*/  FFMA.FTZ R115, R2, UR5, R115 ;  /* 0x0000000502737c23 */ /* 0x000fe20008010073 */
[----:B------:R-:W-:Y:S01]  /*ea90*/  I2FP.F32.S32 R2, R132 ;  /* 0x0000008400027245 */ /* 0x000fe20000201400 */
[----:B------:R-:W-:Y:S01]  /*eaa0*/  VIADD R0, R140, 0x70 ;  /* 0x000000708c007836 */ /* 0x000fe20000000000 */
[----:B------:R-:W-:Y:S02]  /*eab0*/  FMNMX.FTZ R132, R94, R134, !PT ;  /* 0x000000865e847209 */ /* 0x000fe40007810000 */
[----:B------:R-:W-:Y:S02]  /*eac0*/  FMNMX.FTZ R133, R93, R133, !PT ;  /* 0x000000855d857209 */ /* 0x000fe40007810000 */
[----:B------:R-:W-:Y:S02]  /*ead0*/  FMNMX.FTZ R132, R95, R132, !PT ;  /* 0x000000845f847209 */ /* 0x000fe40007810000 */
[----:B------:R-:W-:Y:S02]  /*eae0*/  FMNMX.FTZ R133, R100, R133, !PT ;  /* 0x0000008564857209 */ /* 0x000fe40007810000 */
[----:B------:R-:W-:Y:S02]  /*eaf0*/  I2FP.F32.S32 R0, R0 ;  /* 0x0000000000007245 */ /* 0x000fe40000201400 */
[----:B------:R-:W-:Y:S02]  /*eb00*/  FMNMX.FTZ R132, R102, R132, !PT ;  /* 0x0000008466847209 */ /* 0x000fe40007810000 */
        /* <DEDUP_REMOVED lines=12> */
[----:B------:R-:W-:Y:S01]  /*ebd0*/  IADD3 R134, R140, 0x79, RZ ;  /* 0x000000798c867810 */ /* 0x000fe20007ffe0ff */
[C---:B------:R-:W-:Y:S01]  /*ebe0*/  FFMA.FTZ R121, R2.reuse, UR5, R121 ;  /* 0x0000000502797c23 */ /* 0x040fe20008010079 */
[----:B------:R-:W-:Y:S01]  /*ebf0*/  I2FP.F32.S32 R0, R0 ;  /* 0x0000000000007245 */ /* 0x000fe20000201400 */
[----:B------:R-:W-:Y:S01]  /*ec00*/  FFMA.FTZ R123, R2, UR5, R123 ;  /* 0x00000005027b7c23 */ /* 0x000fe2000801007b */
[----:B------:R-:W-:Y:S02]  /*ec10*/  FMNMX.FTZ R2, R111, R133, !PT ;  /* 0x000000856f027209 */ /* 0x000fe40007810000 */
[----:B------:R-:W-:Y:S01]  /*ec20*/  FMNMX.FTZ R132, R116, R132, !PT ;  /* 0x0000008474847209 */ /* 0x000fe20007810000 */
[C---:B------:R-:W-:Y:S01]  /*ec30*/  FFMA.FTZ R124, R0.reuse, UR5, R124 ;  /* 0x00000005007c7c23 */ /* 0x040fe2000801007c */
[----:B------:R-:W-:Y:S01]  /*ec40*/  I2FP.F32.S32 R134, R134 ;  /* 0x0000008600867245 */ /* 0x000fe20000201400 */
[----:B------:R-:W-:Y:S01]  /*ec50*/  FFMA.FTZ R126, R0, UR5, R126 ;  /* 0x00000005007e7c23 */ /* 0x000fe2000801007e */
        /* <DEDUP_REMOVED lines=8> */
[----:B------:R-:W-:Y:S02]  /*ece0*/  FMNMX.FTZ R144, R126, R2, !PT ;  /* 0x000000027e907209 */ /* 0x000fe40007810000 */
[----:B------:R-:W-:Y:S01]  /*ecf0*/  FMNMX.FTZ R145, R125, R132, !PT ;  /* 0x000000847d917209 */ /* 0x000fe20007810000 */
[----:B------:R-:W-:Y:S06]  /*ed00*/  @P2 BRA `(.L_x_159) ;  /* 0xffffffe400202947 */ /* 0x000fec000383ffff */
.L_x_158:
[----:B------:R-:W-:Y:S01]  /*ed10*/  FMNMX.FTZ R144, R127, R144, !PT ;  /* 0x000000907f907209 */ /* 0x000fe20007810000 */
[----:B------:R-:W-:Y:S01]  /*ed20*/  SHFL.BFLY PT, R0, R145, 0x2, 0x1f ;  /* 0x0c401f0091007f89 */ /* 0x000fe200000e0000 */
[C---:B------:R-:W-:Y:S01]  /*ed30*/  FFMA.FTZ R129, R134.reuse, UR5, R129 ;  /* 0x0000000586817c23 */ /* 0x040fe20008010081 */
[----:B------:R-:W-:Y:S01]  /*ed40*/  FFMA.FTZ R131, R134, UR5, R131 ;  /* 0x0000000586837c23 */ /* 0x000fe20008010083 */
[----:B------:R-:W-:Y:S05]  /*ed50*/  UIADD3 UR6, UR6, -0x1, URZ ;  /* 0xffffffff06067890 */ /* 0x000fea000fffe03f */
[----:B------:R-:W2:Y:S02]  /*ed60*/  SHFL.BFLY PT, R2, R144, 0x2, 0x1f ;  /* 0x0c401f0090027f89 */ /* 0x000ea400000e0000 */
[----:B--2---:R-:W-:Y:S02]  /*ed70*/  FMNMX.FTZ R2, R144, R2, !PT ;  /* 0x0000000290027209 */ /* 0x004fe40007810000 */
[----:B------:R-:W-:Y:S04]  /*ed80*/  FMNMX.FTZ R145, R145, R0, !PT ;  /* 0x0000000091917209 */ /* 0x000fe80007810000 */
[----:B------:R-:W2:Y:S08]  /*ed90*/  SHFL.BFLY PT, R132, R2, 0x1, 0x1f ;  /* 0x0c201f0002847f89 */ /* 0x000eb000000e0000 */
[----:B------:R-:W3:Y:S01]  /*eda0*/  SHFL.BFLY PT, R133, R145, 0x1, 0x1f ;  /* 0x0c201f0091857f89 */ /* 0x000ee200000e0000 */
[----:B--2---:R-:W-:Y:S02]  /*edb0*/  FMNMX.FTZ R132, R2, R132, !PT ;  /* 0x0000008402847209 */ /* 0x004fe40007810000 */
[----:B---3--:R-:W-:Y:S04]  /*edc0*/  FMNMX.FTZ R133, R145, R133, !PT ;  /* 0x0000008591857209 */ /* 0x008fe80007810000 */
[C---:B------:R-:W-:Y:S01]  /*edd0*/  FSETP.NEU.FTZ.AND P0, PT, R133.reuse, -INF , PT ;  /* 0xff8000008500780b */ /* 0x040fe20003f1d000 */
[C---:B------:R-:W-:Y:S01]  /*ede0*/  FMUL.FTZ R2, R133.reuse, UR4 ;  /* 0x0000000485027c20 */ /* 0x040fe20008410000 */
[----:B------:R-:W-:Y:S01]  /*edf0*/  FADD.FTZ R0, -R133, R187 ;  /* 0x000000bb85007221 */ /* 0x000fe20000010100 */
[----:B------:R-:W-:Y:S03]  /*ee00*/  MOV R187, R133 ;  /* 0x0000008500bb7202 */ /* 0x000fe60000000f00 */
[----:B------:R-:W-:Y:S01]  /*ee10*/  FSEL R2, R2, RZ, P0 ;  /* 0x000000ff02027208 */ /* 0x000fe20000000000 */
[----:B------:R-:W-:Y:S01]  /*ee20*/  FMUL.FTZ R135, R0, UR4 ;  /* 0x0000000400877c20 */ /* 0x000fe20008410000 */
[C---:B------:R-:W-:Y:S01]  /*ee30*/  FSETP.NEU.FTZ.AND P0, PT, R132.reuse, -INF , PT ;  /* 0xff8000008400780b */ /* 0x040fe20003f1d000 */
[----:B------:R-:W-:Y:S01]  /*ee40*/  FADD.FTZ R0, -R132, R3 ;  /* 0x0000000384007221 */ /* 0x000fe20000010100 */
[----:B------:R-:W-:Y:S01]  /*ee50*/  FMNMX.FTZ R3, R8, R186, !PT ;  /* 0x000000ba08037209 */ /* 0x000fe20007810000 */
[--C-:B-1----:R-:W-:Y:S01]  /*ee60*/  FFMA.FTZ R140, R20, UR4, -R2.reuse ;  /* 0x00000004148c7c23 */ /* 0x102fe20008010802 */
[--C-:B------:R-:W-:Y:S01]  /*ee70*/  FFMA.FTZ R141, R21, UR4, -R2.reuse ;  /* 0x00000004158d7c23 */ /* 0x100fe20008010802 */
[----:B------:R-:W1:Y:S01]  /*ee80*/  MUFU.EX2 R135, R135 ;  /* 0x0000008700877308 */ /* 0x000e620000000800 */
        /* <DEDUP_REMOVED lines=9> */
[----:B------:R-:W-:Y:S01]  /*ef20*/  FMNMX.FTZ R3, R9, R3, !PT ;  /* 0x0000000309037209 */ /* 0x000fe20007810000 */
[--C-:B------:R-:W-:Y:S01]  /*ef30*/  FFMA.FTZ R148, R52, UR4, -R2.reuse ;  /* 0x0000000434947c23 */ /* 0x100fe20008010802 */
[--C-:B------:R-:W-:Y:S01]  /*ef40*/  FFMA.FTZ R149, R53, UR4, -R2.reuse ;  /* 0x0000000435957c23 */ /* 0x100fe20008010802 */
[--C-:B------:R-:W-:Y:S01]  /*ef50*/  FFMA.FTZ R68, R68, UR4, -R2.reuse ;  /* 0x0000000444447c23 */ /* 0x100fe20008010802 */
[----:B------:R-:W-:Y:S01]  /*ef60*/  FMNMX.FTZ R3, R16, R3, !PT ;  /* 0x0000000310037209 */ /* 0x000fe20007810000 */
        /* <DEDUP_REMOVED lines=18> */
[----:B-1----:R-:W-:Y:S01]  /*f090*/  FMUL.FTZ R192, R135, R192 ;  /* 0x000000c087c07220 */ /* 0x002fe20000410000 */
[----:B------:R-:W-:Y:S01]  /*f0a0*/  FMNMX.FTZ R3, R33, R3, !PT ;  /* 0x0000000321037209 */ /* 0x000fe20007810000 */
[C---:B------:R-:W-:Y:S01]  /*f0b0*/  FMUL.FTZ R193, R135.reuse, R193 ;  /* 0x000000c187c17220 */ /* 0x040fe20000410000 */
[C---:B------:R-:W-:Y:S01]  /*f0c0*/  FMUL.FTZ R188, R135.reuse, R188 ;  /* 0x000000bc87bc7220 */ /* 0x040fe20000410000 */
[C---:B------:R-:W-:Y:S01]  /*f0d0*/  FMUL.FTZ R189, R135.reuse, R189 ;  /* 0x000000bd87bd7220 */ /* 0x040fe20000410000 */
[----:B------:R-:W-:Y:S01]  /*f0e0*/  FMNMX.FTZ R3, R40, R3, !PT ;  /* 0x0000000328037209 */ /* 0x000fe20007810000 */
[C---:B------:R-:W-:Y:S03]  /*f0f0*/  FMUL.FTZ R200, R135.reuse, R200 ;  /* 0x000000c887c87220 */ /* 0x040fe60000410000 */
[----:B------:R-:W-:Y:S01]  /*f100*/  MUFU.EX2 R144, R144 ;  /* 0x0000009000907308 */ /* 0x000fe20000000800 */
[----:B------:R-:W-:Y:S01]  /*f110*/  FMUL.FTZ R201, R135, R201 ;  /* 0x000000c987c97220 */ /* 0x000fe20000410000 */
[----:B------:R-:W-:Y:S01]  /*f120*/  FMNMX.FTZ R3, R41, R3, !PT ;  /* 0x0000000329037209 */ /* 0x000fe20007810000 */
[C---:B------:R-:W-:Y:S01]  /*f130*/  FMUL.FTZ R196, R135.reuse, R196 ;  /* 0x000000c487c47220 */ /* 0x040fe20000410000 */
[----:B------:R-:W-:Y:S01]  /*f140*/  FMUL.FTZ R197, R135, R197 ;  /* 0x000000c587c57220 */ /* 0x000fe20000410000 */
[--C-:B------:R-:W-:Y:S01]  /*f150*/  FFMA.FTZ R138, R12, UR4, -R2.reuse ;  /* 0x000000040c8a7c23 */ /* 0x100fe20008010802 */
[----:B------:R-:W-:Y:S01]  /*f160*/  FMNMX.FTZ R3, R48, R3, !PT ;  /* 0x0000000330037209 */ /* 0x000fe20007810000 */
[----:B------:R-:W-:Y:S03]  /*f170*/  FMUL.FTZ R0, R0, UR4 ;  /* 0x0000000400007c20 */ /* 0x000fe60008410000 */
        /* <DEDUP_REMOVED lines=8> */
[----:B------:R-:W1:Y:S01]  /*f200*/  MUFU.EX2 R136, R0 ;  /* 0x0000000000887308 */ /* 0x000e620000000800 */
[----:B------:R-:W-:Y:S04]  /*f210*/  FMNMX.FTZ R3, R57, R3, !PT ;  /* 0x0000000339037209 */ /* 0x000fe80007810000 */
[----:B------:R-:W-:Y:S05]  /*f220*/  FMNMX.FTZ R3, R64, R3, !PT ;  /* 0x0000000340037209 */ /* 0x000fea0007810000 */
[----:B------:R-:W-:Y:S01]  /*f230*/  MUFU.EX2 R139, R139 ;  /* 0x0000008b008b7308 */ /* 0x000fe20000000800 */
[----:B------:R-:W-:Y:S04]  /*f240*/  FMNMX.FTZ R3, R65, R3, !PT ;  /* 0x0000000341037209 */ /* 0x000fe80007810000 */
[----:B------:R-:W-:Y:S05]  /*f250*/  FMNMX.FTZ R3, R72, R3, !PT ;  /* 0x0000000348037209 */ /* 0x000fea0007810000 */
[----:B------:R-:W-:Y:S01]  /*f260*/  MUFU.EX2 R138, R138 ;  /* 0x0000008a008a7308 */ /* 0x000fe20000000800 */
[C---:B-1----:R-:W-:Y:S01]  /*f270*/  FMUL.FTZ R194, R136.reuse, R194 ;  /* 0x000000c288c27220 */ /* 0x042fe20000410000 */
[----:B------:R-:W-:Y:S01]  /*f280*/  FMNMX.FTZ R3, R73, R3, !PT ;  /* 0x0000000349037209 */ /* 0x000fe20007810000 */
[C---:B------:R-:W-:Y:S01]  /*f290*/  FMUL.FTZ R195, R136.reuse, R195 ;  /* 0x000000c388c37220 */ /* 0x040fe20000410000 */
[C---:B------:R-:W-:Y:S01]  /*f2a0*/  FMUL.FTZ R190, R136.reuse, R190 ;  /* 0x000000be88be7220 */ /* 0x040fe20000410000 */
[C---:B------:R-:W-:Y:S01]  /*f2b0*/  FMUL.FTZ R191, R136.reuse, R191 ;  /* 0x000000bf88bf7220 */ /* 0x040fe20000410000 */
[C---:B------:R-:W-:Y:S01]  /*f2c0*/  FMUL.FTZ R202, R136.reuse, R202 ;  /* 0x000000ca88ca7220 */ /* 0x040fe20000410000 */
[C---:B------:R-:W-:Y:S03]  /*f2d0*/  FMUL.FTZ R203, R136.reuse, R203 ;  /* 0x000000cb88cb7220 */ /* 0x040fe60000410000 */
[----:B------:R-:W-:Y:S01]  /*f2e0*/  MUFU.EX2 R137, R137 ;  /* 0x0000008900897308 */ /* 0x000fe20000000800 */
[C---:B------:R-:W-:Y:S01]  /*f2f0*/  FMUL.FTZ R198, R136.reuse, R198 ;  /* 0x000000c688c67220 */ /* 0x040fe20000410000 */
[----:B------:R-:W-:Y:S01]  /*f300*/  FMUL.FTZ R199, R136, R199 ;  /* 0x000000c788c77220 */ /* 0x000fe20000410000 */
[----:B------:R-:W-:Y:S01]  /*f310*/  FMNMX.FTZ R3, R80, R3, !PT ;  /* 0x0000000350037209 */ /* 0x000fe20007810000 */
[--C-:B------:R-:W-:Y:S01]  /*f320*/  FFMA.FTZ R0, R4, UR4, -R2.reuse ;  /* 0x0000000404007c23 */ /* 0x100fe20008010802 */
[----:B------:R-:W-:Y:S02]  /*f330*/  FFMA.FTZ R2, R125, UR4, -R2 ;  /* 0x000000047d027c23 */ /* 0x000fe40008010802 */
[----:B------:R-:W-:Y:S03]  /*f340*/  FMNMX.FTZ R3, R81, R3, !PT ;  /* 0x0000000351037209 */ /* 0x000fe60007810000 */
[----:B------:R-:W-:Y:S01]  /*f350*/  MUFU.EX2 R146, R146 ;  /* 0x0000009200927308 */ /* 0x000fe20000000800 */
[----:B------:R-:W-:Y:S04]  /*f360*/  FMNMX.FTZ R3, R88, R3, !PT ;  /* 0x0000000358037209 */ /* 0x000fe80007810000 */
[----:B------:R-:W-:Y:S05]  /*f370*/  FMNMX.FTZ R3, R89, R3, !PT ;  /* 0x0000000359037209 */ /* 0x000fea0007810000 */
[----:B------:R-:W-:Y:S01]  /*f380*/  MUFU.EX2 R125, R2 ;  /* 0x00000002007d7308 */ /* 0x000fe20000000800 */
[----:B------:R-:W-:Y:S04]  /*f390*/  FMNMX.FTZ R3, R96, R3, !PT ;  /* 0x0000000360037209 */ /* 0x000fe80007810000 */
[----:B------:R-:W-:Y:S05]  /*f3a0*/  FMNMX.FTZ R3, R97, R3, !PT ;  /* 0x0000000361037209 */ /* 0x000fea0007810000 */
[----:B------:R-:W1:Y:S01]  /*f3b0*/  MUFU.EX2 R0, R0 ;  /* 0x0000000000007308 */ /* 0x000e620000000800 */
[----:B------:R-:W-:Y:S04]  /*f3c0*/  FMNMX.FTZ R3, R104, R3, !PT ;  /* 0x0000000368037209 */ /* 0x000fe80007810000 */
[----:B------:R-:W-:Y:S05]  /*f3d0*/  FMNMX.FTZ R3, R105, R3, !PT ;  /* 0x0000000369037209 */ /* 0x000fea0007810000 */
[----:B------:R-:W2:Y:S01]  /*f3e0*/  MUFU.EX2 R147, R147 ;  /* 0x0000009300937308 */ /* 0x000ea20000000800 */
[----:B------:R-:W-:Y:S04]  /*f3f0*/  FMNMX.FTZ R3, R112, R3, !PT ;  /* 0x0000000370037209 */ /* 0x000fe80007810000 */
[----:B------:R-:W-:Y:S05]  /*f400*/  FMNMX.FTZ R3, R113, R3, !PT ;  /* 0x0000000371037209 */ /* 0x000fea0007810000 */
[----:B------:R-:W-:Y:S01]  /*f410*/  MUFU.EX2 R148, R148 ;  /* 0x0000009400947308 */ /* 0x000fe20000000800 */
[C---:B-1----:R-:W-:Y:S01]  /*f420*/  F2FP.F16.F32.PACK_AB R52, R139.reuse, R0 ;  /* 0x000000008b34723e */ /* 0x042fe200000000ff */
[----:B------:R-:W-:Y:S01]  /*f430*/  FFMA.FTZ R0, R180, R135, R0 ;  /* 0x00000087b4007223 */ /* 0x000fe20000010000 */
[----:B------:R-:W-:Y:S03]  /*f440*/  FMNMX.FTZ R3, R120, R3, !PT ;  /* 0x0000000378037209 */ /* 0x000fe60007810000 */
[----:B------:R-:W-:Y:S01]  /*f450*/  FADD.FTZ R139, R139, R0 ;  /* 0x000000008b8b7221 */ /* 0x000fe20000010000 */
[----:B------:R-:W-:Y:S03]  /*f460*/  FMNMX.FTZ R3, R121, R3, !PT ;  /* 0x0000000379037209 */ /* 0x000fe60007810000 */
[----:B------:R-:W-:Y:S01]  /*f470*/  MUFU.EX2 R149, R149 ;  /* 0x0000009500957308 */ /* 0x000fe20000000800 */
[----:B------:R-:W-:Y:S01]  /*f480*/  FADD.FTZ R139, R138, R139 ;  /* 0x0000008b8a8b7221 */ /* 0x000fe20000010000 */
[----:B------:R-:W-:Y:S03]  /*f490*/  FMNMX.FTZ R3, R128, R3, !PT ;  /* 0x0000000380037209 */ /* 0x000fe60007810000 */
[----:B------:R-:W-:Y:S01]  /*f4a0*/  FADD.FTZ R139, R137, R139 ;  /* 0x0000008b898b7221 */ /* 0x000fe20000010000 */
[----:B------:R-:W-:Y:S04]  /*f4b0*/  FMNMX.FTZ R4, R129, R3, !PT ;  /* 0x0000000381047209 */ /* 0x000fe80007810000 */
[----:B------:R-:W-:Y:S01]  /*f4c0*/  MUFU.EX2 R150, R150 ;  /* 0x0000009600967308 */ /* 0x000fe20000000800 */
[----:B------:R-:W-:Y:S01]  /*f4d0*/  FMUL.FTZ R3, R132, UR4 ;  /* 0x0000000484037c20 */ /* 0x000fe20008410000 */
[----:B------:R-:W-:Y:S01]  /*f4e0*/  FADD.FTZ R139, R140, R139 ;  /* 0x0000008b8c8b7221 */ /* 0x000fe20000010000 */
[----:B------:R-:W1:Y:S03]  /*f4f0*/  SHFL.BFLY PT, R5, R4, 0x2, 0x1f ;  /* 0x0c401f0004057f89 */ /* 0x000e6600000e0000 */
[----:B------:R-:W-:Y:S01]  /*f500*/  FSEL R3, R3, RZ, P0 ;  /* 0x000000ff03037208 */ /* 0x000fe20000000000 */
[----:B------:R-:W-:Y:S03]  /*f510*/  FADD.FTZ R139, R141, R139 ;  /* 0x0000008b8d8b7221 */ /* 0x000fe60000010000 */
[----:B------:R-:W-:Y:S01]  /*f520*/  MUFU.EX2 R151, R151 ;  /* 0x0000009700977308 */ /* 0x000fe20000000800 */
[--C-:B------:R-:W-:Y:S01]  /*f530*/  FFMA.FTZ R153, R22, UR4, -R3.reuse ;  /* 0x0000000416997c23 */ /* 0x100fe20008010803 */
[--C-:B------:R-:W-:Y:S01]  /*f540*/  FFMA.FTZ R154, R23, UR4, -R3.reuse ;  /* 0x00000004179a7c23 */ /* 0x100fe20008010803 */
[--C-:B------:R-:W-:Y:S01]  /*f550*/  FFMA.FTZ R157, R38, UR4, -R3.reuse ;  /* 0x00000004269d7c23 */ /* 0x100fe20008010803 */
[----:B------:R-:W-:Y:S01]  /*f560*/  LDSM.16.MT88.4 R20, [R237+0x4000] ;  /* 0x00400000ed14783b */ /* 0x000fe20000004200 */
[--C-:B------:R-:W-:Y:S05]  /*f570*/  FFMA.FTZ R158, R39, UR4, -R3.reuse ;  /* 0x00000004279e7c23 */ /* 0x100fea0008010803 */
[----:B------:R-:W-:Y:S01]  /*f580*/  MUFU.EX2 R68, R68 ;  /* 0x0000004400447308 */ /* 0x000fe20000000800 */
[--C-:B------:R-:W-:Y:S01]  /*f590*/  FFMA.FTZ R155, R30, UR4, -R3.reuse ;  /* 0x000000041e9b7c23 */ /* 0x100fe20008010803 */
[--C-:B------:R-:W-:Y:S01]  /*f5a0*/  FFMA.FTZ R156, R31, UR4, -R3.reuse ;  /* 0x000000041f9c7c23 */ /* 0x100fe20008010803 */
[--C-:B------:R-:W-:Y:S01]  /*f5b0*/  FFMA.FTZ R159, R46, UR4, -R3.reuse ;  /* 0x000000042e9f7c23 */ /* 0x100fe20008010803 */
[--C-:B------:R-:W-:Y:S01]  /*f5c0*/  FFMA.FTZ R160, R47, UR4, -R3.reuse ;  /* 0x000000042fa07c23 */ /* 0x100fe20008010803 */
[--C-:B------:R-:W-:Y:S01]  /*f5d0*/  FFMA.FTZ R163, R62, UR4, -R3.reuse ;  /* 0x000000043ea37c23 */ /* 0x100fe20008010803 */
[----:B------:R-:W-:Y:S01]  /*f5e0*/  LDSM.16.MT88.4 R36, [R238+0x4000] ;  /* 0x00400000ee24783b */ /* 0x000fe20000004200 */
[--C-:B------:R-:W-:Y:S03]  /*f5f0*/  FFMA.FTZ R164, R63, UR4, -R3.reuse ;  /* 0x000000043fa47c23 */ /* 0x100fe60008010803 */
        /* <DEDUP_REMOVED lines=19> */
[----:B------:R-:W-:Y:S01]  /*f730*/  F2FP.F16.F32.PACK_AB R54, R137, R138 ;  /* 0x0000008a8936723e */ /* 0x000fe200000000ff */
[--C-:B------:R-:W-:Y:S01]  /*f740*/  FFMA.FTZ R2, R6, UR4, -R3.reuse ;  /* 0x0000000406027c23 */ /* 0x100fe20008010803 */
[----:B------:R-:W-:Y:S01]  /*f750*/  FMNMX.FTZ R6, R10, R185, !PT ;  /* 0x000000b90a067209 */ /* 0x000fe20007810000 */
[----:B------:R-:W-:Y:S01]  /*f760*/  LDSM.16.MT88.4 R60, [R238+0x4800] ;  /* 0x00480000ee3c783b */ /* 0x000fe20000004200 */
[----:B-1----:R-:W-:Y:S03]  /*f770*/  FMNMX.FTZ R5, R4, R5, !PT ;  /* 0x0000000504057209 */ /* 0x002fe60007810000 */
[----:B------:R-:W-:Y:S01]  /*f780*/  MUFU.EX2 R156, R156 ;  /* 0x0000009c009c7308 */ /* 0x000fe20000000800 */
[----:B------:R-:W-:Y:S01]  /*f790*/  FMNMX.FTZ R6, R11, R6, !PT ;  /* 0x000000060b067209 */ /* 0x000fe20007810000 */
[--C-:B------:R-:W-:Y:S01]  /*f7a0*/  FFMA.FTZ R152, R7, UR4, -R3.reuse ;  /* 0x0000000407987c23 */ /* 0x100fe20008010803 */
[--C-:B------:R-:W-:Y:S01]  /*f7b0*/  FFMA.FTZ R14, R14, UR4, -R3.reuse ;  /* 0x000000040e0e7c23 */ /* 0x100fe20008010803 */
[--C-:B------:R-:W-:Y:S01]  /*f7c0*/  FFMA.FTZ R15, R15, UR4, -R3.reuse ;  /* 0x000000040f0f7c23 */ /* 0x100fe20008010803 */
[----:B------:R-:W-:Y:S01]  /*f7d0*/  FMNMX.FTZ R6, R18, R6, !PT ;  /* 0x0000000612067209 */ /* 0x000fe20007810000 */
[----:B------:R-:W1:Y:S01]  /*f7e0*/  SHFL.BFLY PT, R4, R5, 0x1, 0x1f ;  /* 0x0c201f0005047f89 */ /* 0x000e6200000e0000 */
[--C-:B------:R-:W-:Y:S03]  /*f7f0*/  FFMA.FTZ R118, R118, UR4, -R3.reuse ;  /* 0x0000000476767c23 */ /* 0x100fe60008010803 */
[----:B------:R-:W-:Y:S01]  /*f800*/  MUFU.EX2 R2, R2 ;  /* 0x0000000200027308 */ /* 0x000fe20000000800 */
[----:B------:R-:W-:Y:S01]  /*f810*/  FMNMX.FTZ R6, R19, R6, !PT ;  /* 0x0000000613067209 */ /* 0x000fe20007810000 */
[--C-:B------:R-:W-:Y:S01]  /*f820*/  FFMA.FTZ R119, R119, UR4, -R3.reuse ;  /* 0x0000000477777c23 */ /* 0x100fe20008010803 */
[--C-:B------:R-:W-:Y:S01]  /*f830*/  FFMA.FTZ R126, R126, UR4, -R3.reuse ;  /* 0x000000047e7e7c23 */ /* 0x100fe20008010803 */
[----:B------:R-:W-:Y:S01]  /*f840*/  FFMA.FTZ R3, R127, UR4, -R3 ;  /* 0x000000047f037c23 */ /* 0x000fe20008010803 */
[----:B------:R-:W-:Y:S01]  /*f850*/  FMNMX.FTZ R6, R26, R6, !PT ;  /* 0x000000061a067209 */ /* 0x000fe20007810000 */
[----:B------:R-:W-:Y:S04]  /*f860*/  FADD.FTZ R139, R142, R139 ;  /* 0x0000008b8e8b7221 */ /* 0x000fe80000010000 */
[----:B------:R-:W-:Y:S01]  /*f870*/  MUFU.EX2 R127, R3 ;  /* 0x00000003007f7308 */ /* 0x000fe20000000800 */
[----:B------:R-:W-:Y:S01]  /*f880*/  FMNMX.FTZ R6, R27, R6, !PT ;  /* 0x000000061b067209 */ /* 0x000fe20007810000 */
[----:B------:R-:W-:Y:S03]  /*f890*/  FADD.FTZ R139, R143, R139 ;  /* 0x0000008b8f8b7221 */ /* 0x000fe60000010000 */
[----:B------:R-:W-:Y:S01]  /*f8a0*/  FMNMX.FTZ R6, R34, R6, !PT ;  /* 0x0000000622067209 */ /* 0x000fe20007810000 */
[----:B------:R-:W-:Y:S04]  /*f8b0*/  FADD.FTZ R139, R144, R139 ;  /* 0x0000008b908b7221 */ /* 0x000fe80000010000 */
[----:B------:R-:W3:Y:S01]  /*f8c0*/  MUFU.EX2 R152, R152 ;  /* 0x0000009800987308 */ /* 0x000ee20000000800 */
[----:B------:R-:W-:Y:S01]  /*f8d0*/  FADD.FTZ R139, R145, R139 ;  /* 0x0000008b918b7221 */ /* 0x000fe20000010000 */
[----:B-1----:R-:W-:Y:S03]  /*f8e0*/  FMNMX.FTZ R5, R5, R4, !PT ;  /* 0x0000000405057209 */ /* 0x002fe60007810000 */
[----:B------:R-:W-:Y:S05]  /*f8f0*/  FADD.FTZ R139, R146, R139 ;  /* 0x0000008b928b7221 */ /* 0x000fea0000010000 */
[----:B------:R-:W1:Y:S01]  /*f900*/  MUFU.EX2 R14, R14 ;  /* 0x0000000e000e7308 */ /* 0x000e620000000800 */
[C---:B------:R-:W-:Y:S01]  /*f910*/  FSETP.NEU.FTZ.AND P0, PT, R5.reuse, -INF , PT ;  /* 0xff8000000500780b */ /* 0x040fe20003f1d000 */
[----:B------:R-:W-:Y:S01]  /*f920*/  FADD.FTZ R4, -R5, R186 ;  /* 0x000000ba05047221 */ /* 0x000fe20000010100 */
[----:B--2---:R-:W-:Y:S01]  /*f930*/  FADD.FTZ R139, R147, R139 ;  /* 0x0000008b938b7221 */ /* 0x004fe20000010000 */
[----:B------:R-:W-:Y:S02]  /*f940*/  MOV R186, R5 ;  /* 0x0000000500ba7202 */ /* 0x000fe40000000f00 */
[----:B------:R-:W-:Y:S04]  /*f950*/  FMUL.FTZ R4, R4, UR4 ;  /* 0x0000000404047c20 */ /* 0x000fe80008410000 */
[----:B------:R-:W2:Y:S01]  /*f960*/  MUFU.EX2 R15, R15 ;  /* 0x0000000f000f7308 */ /* 0x000ea20000000800 */
[----:B---3--:R-:W-:Y:S01]  /*f970*/  F2FP.F16.F32.PACK_AB R53, R152, R2 ;  /* 0x000000029835723e */ /* 0x008fe200000000ff */
[----:B------:R-:W-:Y:S01]  /*f980*/  FFMA.FTZ R2, R181, R136, R2 ;  /* 0x00000088b5027223 */ /* 0x000fe20000010002 */
[----:B------:R-:W-:Y:S03]  /*f990*/  FADD.FTZ R139, R148, R139 ;  /* 0x0000008b948b7221 */ /* 0x000fe60000010000 */
[----:B------:R-:W-:Y:S01]  /*f9a0*/  FADD.FTZ R2, R152, R2 ;  /* 0x0000000298027221 */ /* 0x000fe20000010000 */
[----:B------:R-:W-:Y:S03]  /*f9b0*/  FADD.FTZ R139, R149, R139 ;  /* 0x0000008b958b7221 */ /* 0x000fe60000010000 */
[----:B------:R3:W4:Y:S01]  /*f9c0*/  MUFU.EX2 R12, R4 ;  /* 0x00000004000c7308 */ /* 0x0007220000000800 */
[----:B-1----:R-:W-:Y:S01]  /*f9d0*/  FADD.FTZ R2, R14, R2 ;  /* 0x000000020e027221 */ /* 0x002fe20000010000 */
[----:B------:R-:W-:Y:S04]  /*f9e0*/  FADD.FTZ R139, R150, R139 ;  /* 0x0000008b968b7221 */ /* 0x000fe80000010000 */
[----:B------:R-:W-:Y:S04]  /*f9f0*/  FADD.FTZ R139, R151, R139 ;  /* 0x0000008b978b7221 */ /* 0x000fe80000010000 */
[----:B------:R-:W1:Y:S01]  /*fa00*/  MUFU.EX2 R157, R157 ;  /* 0x0000009d009d7308 */ /* 0x000e620000000800 */
[C---:B--2---:R-:W-:Y:S01]  /*fa10*/  F2FP.F16.F32.PACK_AB R55, R15.reuse, R14 ;  /* 0x0000000e0f37723e */ /* 0x044fe200000000ff */
[----:B------:R-:W-:Y:S01]  /*fa20*/  FADD.FTZ R2, R15, R2 ;  /* 0x000000020f027221 */ /* 0x000fe20000010000 */
[----:B------:R-:W-:Y:S03]  /*fa30*/  FADD.FTZ R139, R68, R139 ;  /* 0x0000008b448b7221 */ /* 0x000fe60000010000 */
[----:B------:R-:W-:Y:S04]  /*fa40*/  FADD.FTZ R2, R153, R2 ;  /* 0x0000000299027221 */ /* 0x000fe80000010000 */
[----:B------:R-:W2:Y:S01]  /*fa50*/  MUFU.EX2 R158, R158 ;  /* 0x0000009e009e7308 */ /* 0x000ea20000000800 */
[----:B---3--:R-:W-:Y:S01]  /*fa60*/  FMNMX.FTZ R4, R35, R6, !PT ;  /* 0x0000000623047209 */ /* 0x008fe20007810000 */
[C---:B------:R-:W-:Y:S05]  /*fa70*/  HMMA.16816.F32 R192, R52.reuse, R20, R192 ;  /* 0x0000001434c0723c */ /* 0x040fea00000018c0 */
[----:B----4-:R-:W-:Y:S03]  /*fa80*/  FMUL.FTZ R216, R12, R216 ;  /* 0x000000d80cd87220 */ /* 0x010fe60000410000 */
[----:B------:R-:W3:Y:S01]  /*fa90*/  MUFU.EX2 R159, R159 ;  /* 0x0000009f009f7308 */ /* 0x000ee20000000800 */
[C---:B------:R-:W-:Y:S03]  /*faa0*/  HMMA.16816.F32 R188, R52.reuse, R22, R188 ;  /* 0x0000001634bc723c */ /* 0x040fe600000018bc */
[----:B------:R-:W-:Y:S01]  /*fab0*/  FMNMX.FTZ R4, R42, R4, !PT ;  /* 0x000000042a047209 */ /* 0x000fe20007810000 */
[C---:B------:R-:W-:Y:S02]  /*fac0*/  FMUL.FTZ R217, R12.reuse, R217 ;  /* 0x000000d90cd97220 */ /* 0x040fe40000410000 */
[C---:B------:R-:W-:Y:S03]  /*fad0*/  HMMA.16816.F32 R200, R52.reuse, R36, R200 ;  /* 0x0000002434c8723c */ /* 0x040fe600000018c8 */
[----:B------:R-:W4:Y:S02]  /*fae0*/  MUFU.EX2 R160, R160 ;  /* 0x000000a000a07308 */ /* 0x000f240000000800 */
[----:B------:R-:W-:Y:S01]  /*faf0*/  FMNMX.FTZ R4, R43, R4, !PT ;  /* 0x000000042b047209 */ /* 0x000fe20007810000 */
[----:B------:R-:W-:Y:S07]  /*fb00*/  HMMA.16816.F32 R196, R52, R38, R196 ;  /* 0x0000002634c4723c */ /* 0x000fee00000018c4 */
[----:B------:R-:W5:Y:S01]  /*fb10*/  MUFU.EX2 R161, R161 ;  /* 0x000000a100a17308 */ /* 0x000f620000000800 */
[C---:B------:R-:W-:Y:S03]  /*fb20*/  FMUL.FTZ R212, R12.reuse, R212 ;  /* 0x000000d40cd47220 */ /* 0x040fe60000410000 */
[C---:B------:R-:W-:Y:S01]  /*fb30*/  FMUL.FTZ R213, R12.reuse, R213 ;  /* 0x000000d50cd57220 */ /* 0x040fe20000410000 */
[C---:B------:R-:W-:Y:S01]  /*fb40*/  FMUL.FTZ R208, R12.reuse, R208 ;  /* 0x000000d00cd07220 */ /* 0x040fe20000410000 */
[C---:B------:R-:W-:Y:S04]  /*fb50*/  FMUL.FTZ R209, R12.reuse, R209 ;  /* 0x000000d10cd17220 */ /* 0x040fe80000410000 */
[----:B------:R-:W5:Y:S01]  /*fb60*/  MUFU.EX2 R162, R162 ;  /* 0x000000a200a27308 */ /* 0x000f620000000800 */
[C---:B------:R-:W-:Y:S01]  /*fb70*/  FMUL.FTZ R204, R12.reuse, R204 ;  /* 0x000000cc0ccc7220 */ /* 0x040fe20000410000 */
[----:B------:R-:W-:Y:S01]  /*fb80*/  FMUL.FTZ R205, R12, R205 ;  /* 0x000000cd0ccd7220 */ /* 0x000fe20000410000 */
[----:B------:R-:W-:Y:S01]  /*fb90*/  FMNMX.FTZ R4, R50, R4, !PT ;  /* 0x0000000432047209 */ /* 0x000fe20007810000 */
[----:B------:R-:W-:Y:S03]  /*fba0*/  FADD.FTZ R2, R154, R2 ;  /* 0x000000029a027221 */ /* 0x000fe60000010000 */
[----:B------:R-:W-:Y:S03]  /*fbb0*/  FMNMX.FTZ R4, R51, R4, !PT ;  /* 0x0000000433047209 */ /* 0x000fe60007810000 */
[----:B------:R-:W5:Y:S01]  /*fbc0*/  MUFU.EX2 R163, R163 ;  /* 0x000000a300a37308 */ /* 0x000f620000000800 */
[----:B------:R-:W-:Y:S01]  /*fbd0*/  FADD.FTZ R2, R155, R2 ;  /* 0x000000029b027221 */ /* 0x000fe20000010000 */
[----:B------:R-:W-:Y:S03]  /*fbe0*/  FMNMX.FTZ R4, R58, R4, !PT ;  /* 0x000000043a047209 */ /* 0x000fe60007810000 */
[----:B------:R-:W-:Y:S01]  /*fbf0*/  FADD.FTZ R2, R156, R2 ;  /* 0x000000029c027221 */ /* 0x000fe20000010000 */
[----:B------:R-:W-:Y:S04]  /*fc00*/  FMNMX.FTZ R4, R59, R4, !PT ;  /* 0x000000043b047209 */ /* 0x000fe80007810000 */
[----:B------:R-:W-:Y:S01]  /*fc10*/  MUFU.EX2 R164, R164 ;  /* 0x000000a400a47308 */ /* 0x000fe20000000800 */
[----:B-1----:R-:W-:Y:S01]  /*fc20*/  FADD.FTZ R2, R157, R2 ;  /* 0x000000029d027221 */ /* 0x002fe20000010000 */
[----:B------:R-:W-:Y:S03]  /*fc30*/  FMNMX.FTZ R4, R66, R4, !PT ;  /* 0x0000000442047209 */ /* 0x000fe60007810000 */
[----:B--2---:R-:W-:Y:S01]  /*fc40*/  FADD.FTZ R2, R158, R2 ;  /* 0x000000029e027221 */ /* 0x004fe20000010000 */
[----:B------:R-:W-:Y:S04]  /*fc50*/  FMNMX.FTZ R4, R67, R4, !PT ;  /* 0x0000000443047209 */ /* 0x000fe80007810000 */
[----:B------:R-:W1:Y:S01]  /*fc60*/  MUFU.EX2 R69, R69 ;  /* 0x0000004500457308 */ /* 0x000e620000000800 */
[----:B---3--:R-:W-:Y:S01]  /*fc70*/  FADD.FTZ R2, R159, R2 ;  /* 0x000000029f027221 */ /* 0x008fe20000010000 */
[----:B------:R-:W-:Y:S03]  /*fc80*/  FMNMX.FTZ R4, R74, R4, !PT ;  /* 0x000000044a047209 */ /* 0x000fe60007810000 */
[----:B----4-:R-:W-:Y:S01]  /*fc90*/  FADD.FTZ R2, R160, R2 ;  /* 0x00000002a0027221 */ /* 0x010fe20000010000 */
[----:B------:R-:W-:Y:S04]  /*fca0*/  FMNMX.FTZ R4, R75, R4, !PT ;  /* 0x000000044b047209 */ /* 0x000fe80007810000 */
[----:B------:R-:W2:Y:S01]  /*fcb0*/  MUFU.EX2 R76, R76 ;  /* 0x0000004c004c7308 */ /* 0x000ea20000000800 */
[----:B-----5:R-:W-:Y:S01]  /*fcc0*/  FADD.FTZ R2, R161, R2 ;  /* 0x00000002a1027221 */ /* 0x020fe20000010000 */
[----:B------:R-:W-:Y:S03]  /*fcd0*/  FMNMX.FTZ R4, R82, R4, !PT ;  /* 0x0000000452047209 */ /* 0x000fe60007810000 */
[----:B------:R-:W-:Y:S01]  /*fce0*/  FADD.FTZ R2, R162, R2 ;  /* 0x00000002a2027221 */ /* 0x000fe20000010000 */
[----:B------:R-:W-:Y:S04]  /*fcf0*/  FMNMX.FTZ R4, R83, R4, !PT ;  /* 0x0000000453047209 */ /* 0x000fe80007810000 */
[----:B------:R-:W3:Y:S01]  /*fd00*/  MUFU.EX2 R77, R77 ;  /* 0x0000004d004d7308 */ /* 0x000ee20000000800 */
[----:B------:R-:W-:Y:S01]  /*fd10*/  FADD.FTZ R2, R163, R2 ;  /* 0x00000002a3027221 */ /* 0x000fe20000010000 */
[----:B-1----:R-:W-:Y:S01]  /*fd20*/  FADD.FTZ R139, R69, R139 ;  /* 0x0000008b458b7221 */ /* 0x002fe20000010000 */
[----:B------:R-:W-:Y:S02]  /*fd30*/  FMNMX.FTZ R4, R90, R4, !PT ;  /* 0x000000045a047209 */ /* 0x000fe40007810000 */
[----:B------:R-:W-:Y:S02]  /*fd40*/  FADD.FTZ R2, R164, R2 ;  /* 0x00000002a4027221 */ /* 0x000fe40000010000 */
[----:B------:R-:W-:Y:S03]  /*fd50*/  FMNMX.FTZ R4, R91, R4, !PT ;  /* 0x000000045b047209 */ /* 0x000fe60007810000 */
[----:B------:R-:W1:Y:S01]  /*fd60*/  MUFU.EX2 R70, R70 ;  /* 0x0000004600467308 */ /* 0x000e620000000800 */
[----:B--2---:R-:W-:Y:S01]  /*fd70*/  FADD.FTZ R139, R76, R139 ;  /* 0x0000008b4c8b7221 */ /* 0x004fe20000010000 */
[----:B------:R-:W-:Y:S04]  /*fd80*/  FMNMX.FTZ R4, R98, R4, !PT ;  /* 0x0000000462047209 */ /* 0x000fe80007810000 */
[----:B------:R-:W-:Y:S04]  /*fd90*/  FMNMX.FTZ R4, R99, R4, !PT ;  /* 0x0000000463047209 */ /* 0x000fe80007810000 */
[----:B------:R-:W2:Y:S01]  /*fda0*/  MUFU.EX2 R71, R71 ;  /* 0x0000004700477308 */ /* 0x000ea20000000800 */
[----:B---3--:R-:W-:Y:S01]  /*fdb0*/  FADD.FTZ R139, R77, R139 ;  /* 0x0000008b4d8b7221 */ /* 0x008fe20000010000 */
[----:B------:R-:W-:Y:S04]  /*fdc0*/  FMNMX.FTZ R4, R106, R4, !PT ;  /* 0x000000046a047209 */ /* 0x000fe80007810000 */
[----:B------:R-:W-:Y:S04]  /*fdd0*/  FMNMX.FTZ R4, R107, R4, !PT ;  /* 0x000000046b047209 */ /* 0x000fe80007810000 */
[----:B------:R-:W3:Y:S01]  /*fde0*/  MUFU.EX2 R78, R78 ;  /* 0x0000004e004e7308 */ /* 0x000ee20000000800 */
[----:B-1----:R-:W-:Y:S01]  /*fdf0*/  FADD.FTZ R2, R70, R2 ;  /* 0x0000000246027221 */ /* 0x002fe20000010000 */
[----:B------:R-:W-:Y:S04]  /*fe00*/  FMNMX.FTZ R4, R114, R4, !PT ;  /* 0x0000000472047209 */ /* 0x000fe80007810000 */
[----:B------:R-:W-:Y:S04]  /*fe10*/  FMNMX.FTZ R4, R115, R4, !PT ;  /* 0x0000000473047209 */ /* 0x000fe80007810000 */
        /* <DEDUP_REMOVED lines=10> */
[----:B------:R-:W1:Y:S08]  /*fec0*/  SHFL.BFLY PT, R4, R6, 0x2, 0x1f ;  /* 0x0c401f0006047f89 */ /* 0x000e7000000e0000 */
[----:B------:R-:W4:Y:S01]  /*fed0*/  MUFU.EX2 R92, R92 ;  /* 0x0000005c005c7308 */ /* 0x000f220000000800 */
[----:B--2---:R-:W-:Y:S09]  /*fee0*/  FADD.FTZ R139, R84, R139 ;  /* 0x0000008b548b7221 */ /* 0x004ff20000010000 */
[----:B------:R-:W2:Y:S01]  /*fef0*/  MUFU.EX2 R93, R93 ;  /* 0x0000005d005d7308 */ /* 0x000ea20000000800 */
[----:B---3--:R-:W-:Y:S09]  /*ff00*/  FADD.FTZ R139, R85, R139 ;  /* 0x0000008b558b7221 */ /* 0x008ff20000010000 */
[----:B------:R-:W3:Y:S01]  /*ff10*/  MUFU.EX2 R86, R86 ;  /* 0x0000005600567308 */ /* 0x000ee20000000800 */
[----:B----4-:R-:W-:Y:S01]  /*ff20*/  FADD.FTZ R139, R92, R139 ;  /* 0x0000008b5c8b7221 */ /* 0x010fe20000010000 */
[----:B-1----:R-:W-:Y:S01]  /*ff30*/  FMNMX.FTZ R4, R6, R4, !PT ;  /* 0x0000000406047209 */ /* 0x002fe20007810000 */
[----:B------:R-:W-:Y:S07]  /*ff40*/  FMUL.FTZ R6, R5, UR4 ;  /* 0x0000000405067c20 */ /* 0x000fee0008410000 */
[----:B------:R-:W1:Y:S01]  /*ff50*/  MUFU.EX2 R87, R87 ;  /* 0x0000005700577308 */ /* 0x000e620000000800 */
[----:B------:R-:W4:Y:S01]  /*ff60*/  SHFL.BFLY PT, R7, R4, 0x1, 0x1f ;  /* 0x0c201f0004077f89 */ /* 0x000f2200000e0000 */
[----:B------:R-:W-:Y:S01]  /*ff70*/  FSEL R6, R6, RZ, P0 ;  /* 0x000000ff06067208 */ /* 0x000fe20000000000 */
[----:B--2---:R-:W-:Y:S04]  /*ff80*/  FADD.FTZ R139, R93, R139 ;  /* 0x0000008b5d8b7221 */ /* 0x004fe80000010000 */
[--C-:B------:R-:W-:Y:S03]  /*ff90*/  FFMA.FTZ R169, R24, UR4, -R6.reuse ;  /* 0x0000000418a97c23 */ /* 0x100fe60008010806 */
[----:B------:R-:W2:Y:S01]  /*ffa0*/  MUFU.EX2 R94, R94 ;  /* 0x0000005e005e7308 */ /* 0x000ea20000000800 */
[--C-:B------:R-:W-:Y:S01]  /*ffb0*/  FFMA.FTZ R170, R16, UR4, -R6.reuse ;  /* 0x0000000410aa7c23 */ /* 0x100fe20008010806 */
[----:B------:R-:W-:Y:S01]  /*ffc0*/  F2FP.F16.F32.PACK_AB R16, R141, R140 ;  /* 0x0000008c8d10723e */ /* 0x000fe200000000ff */
[--C-:B------:R-:W-:Y:S01]  /*ffd0*/  FFMA.FTZ R168, R17, UR4, -R6.reuse ;  /* 0x0000000411a87c23 */ /* 0x100fe20008010806 */
[----:B------:R-:W-:Y:S01]  /*ffe0*/  F2FP.F16.F32.PACK_AB R17, R154, R153 ;  /* 0x000000999a11723e */ /* 0x000fe200000000ff */
        /* <DEDUP_REMOVED lines=10> */
[----:B------:R-:W-:Y:S03]  /*10090*/  FFMA.FTZ R57, R57, UR4, -R6 ;  /* 0x0000000439397c23 */ /* 0x000fe60008010806 */
[----:B------:R-:W-:Y:S01]  /*100a0*/  MUFU.EX2 R171, R171 ;  /* 0x000000ab00ab7308 */ /* 0x000fe20000000800 */
[----:B----4-:R-:W-:Y:S01]  /*100b0*/  FMNMX.FTZ R7, R4, R7, !PT ;  /* 0x0000000704077209 */ /* 0x010fe20007810000 */
[----:B---3--:R-:W-:Y:S03]  /*100c0*/  FADD.FTZ R2, R86, R2 ;  /* 0x0000000256027221 */ /* 0x008fe60000010000 */
[C---:B------:R-:W-:Y:S01]  /*100d0*/  FSETP.NEU.FTZ.AND P0, PT, R7.reuse, -INF , PT ;  /* 0xff8000000700780b */ /* 0x040fe20003f1d000 */
[----:B------:R-:W-:Y:S01]  /*100e0*/  FADD.FTZ R4, -R7, R185 ;  /* 0x000000b907047221 */ /* 0x000fe20000010100 */
[----:B-1----:R-:W-:Y:S03]  /*100f0*/  FADD.FTZ R2, R87, R2 ;  /* 0x0000000257027221 */ /* 0x002fe60000010000 */
[----:B------:R-:W1:Y:S01]  /*10100*/  MUFU.EX2 R168, R168 ;  /* 0x000000a800a87308 */ /* 0x000e620000000800 */
[----:B------:R-:W-:Y:S01]  /*10110*/  MOV R185, R7 ;  /* 0x0000000700b97202 */ /* 0x000fe20000000f00 */
[----:B------:R-:W-:Y:S01]  /*10120*/  FMUL.FTZ R3, R4, UR4 ;  /* 0x0000000404037c20 */ /* 0x000fe20008410000 */
[----:B------:R-:W-:Y:S01]  /*10130*/  FMUL.FTZ R4, R7, UR4 ;  /* 0x0000000407047c20 */ /* 0x000fe20008410000 */
[----:B--2---:R-:W-:Y:S06]  /*10140*/  FADD.FTZ R2, R94, R2 ;  /* 0x000000025e027221 */ /* 0x004fec0000010000 */
[----:B------:R2:W3:Y:S10]  /*10150*/  MUFU.EX2 R13, R3 ;  /* 0x00000003000d7308 */ /* 0x0004f40000000800 */
[----:B------:R-:W-:Y:S01]  /*10160*/  MUFU.EX2 R169, R169 ;  /* 0x000000a900a97308 */ /* 0x000fe20000000800 */
[----:B-1----:R-:W-:Y:S09]  /*10170*/  F2FP.F16.F32.PACK_AB R54, R168, R170 ;  /* 0x000000aaa836723e */ /* 0x002ff200000000ff */
[----:B------:R-:W1:Y:S01]  /*10180*/  MUFU.EX2 R9, R9 ;  /* 0x0000000900097308 */ /* 0x000e620000000800 */
[----:B--2---:R-:W-:Y:S01]  /*10190*/  FFMA.FTZ R3, R8, UR4, -R6 ;  /* 0x0000000408037c23 */ /* 0x004fe20008010806 */
[----:B------:R-:W-:Y:S01]  /*101a0*/  FSEL R8, R4, RZ, P0 ;  /* 0x000000ff04087208 */ /* 0x000fe20000000000 */
[C---:B---3--:R-:W-:Y:S01]  /*101b0*/  FMUL.FTZ R218, R13.reuse, R218 ;  /* 0x000000da0dda7220 */ /* 0x048fe20000410000 */
[C---:B------:R-:W-:Y:S01]  /*101c0*/  FMUL.FTZ R219, R13.reuse, R219 ;  /* 0x000000db0ddb7220 */ /* 0x040fe20000410000 */
[C---:B------:R-:W-:Y:S01]  /*101d0*/  FMUL.FTZ R214, R13.reuse, R214 ;  /* 0x000000d60dd67220 */ /* 0x040fe20000410000 */
[----:B------:R-:W-:Y:S01]  /*101e0*/  FMUL.FTZ R215, R13, R215 ;  /* 0x000000d70dd77220 */ /* 0x000fe20000410000 */
[--C-:B------:R-:W-:Y:S03]  /*101f0*/  FFMA.FTZ R174, R27, UR4, -R8.reuse ;  /* 0x000000041bae7c23 */ /* 0x100fe60008010808 */
[----:B------:R-:W2:Y:S01]  /*10200*/  MUFU.EX2 R3, R3 ;  /* 0x0000000300037308 */ /* 0x000ea20000000800 */
[--C-:B------:R-:W-:Y:S01]  /*10210*/  FFMA.FTZ R173, R18, UR4, -R8.reuse ;  /* 0x0000000412ad7c23 */ /* 0x100fe20008010808 */
[----:B------:R-:W-:Y:S01]  /*10220*/  F2FP.F16.F32.PACK_AB R18, R143, R142 ;  /* 0x0000008e8f12723e */ /* 0x000fe200000000ff */
[--C-:B------:R-:W-:Y:S01]  /*10230*/  FFMA.FTZ R172, R19, UR4, -R8.reuse ;  /* 0x0000000413ac7c23 */ /* 0x100fe20008010808 */
[----:B------:R-:W-:Y:S01]  /*10240*/  F2FP.F16.F32.PACK_AB R19, R156, R155 ;  /* 0x0000009b9c13723e */ /* 0x000fe200000000ff */
[--C-:B------:R-:W-:Y:S01]  /*10250*/  FFMA.FTZ R175, R34, UR4, -R8.reuse ;  /* 0x0000000422af7c23 */ /* 0x100fe20008010808 */
[C---:B------:R-:W-:Y:S01]  /*10260*/  FMUL.FTZ R210, R13.reuse, R210 ;  /* 0x000000d20dd27220 */ /* 0x040fe20000410000 */
[----:B------:R-:W-:Y:S03]  /*10270*/  FMUL.FTZ R211, R13, R211 ;  /* 0x000000d30dd37220 */ /* 0x000fe60000410000 */
[----:B------:R-:W-:Y:S01]  /*10280*/  MUFU.EX2 R173, R173 ;  /* 0x000000ad00ad7308 */ /* 0x000fe20000000800 */
[----:B-1----:R-:W-:Y:S01]  /*10290*/  F2FP.F16.F32.PACK_AB R32, R9, R169 ;  /* 0x000000a90920723e */ /* 0x002fe200000000ff */
[----:B------:R-:W-:Y:S01]  /*102a0*/  FMUL.FTZ R206, R13, R206 ;  /* 0x000000ce0dce7220 */ /* 0x000fe20000410000 */
[C---:B------:R-:W-:Y:S07]  /*102b0*/  HMMA.16816.F32 R192, R16.reuse, R28, R192 ;  /* 0x0000001c10c0723c */ /* 0x040fee00000018c0 */
[----:B------:R-:W1:Y:S01]  /*102c0*/  MUFU.EX2 R172, R172 ;  /* 0x000000ac00ac7308 */ /* 0x000e620000000800 */
[C---:B------:R-:W-:Y:S03]  /*102d0*/  HMMA.16816.F32 R188, R16.reuse, R30, R188 ;  /* 0x0000001e10bc723c */ /* 0x040fe600000018bc */
[----:B--2---:R-:W-:Y:S03]  /*102e0*/  F2FP.F16.F32.PACK_AB R52, R171, R3 ;  /* 0x00000003ab34723e */ /* 0x004fe600000000ff */
[C---:B------:R-:W-:Y:S03]  /*102f0*/  HMMA.16816.F32 R200, R16.reuse, R44, R200 ;  /* 0x0000002c10c8723c */ /* 0x040fe600000018c8 */
[----:B------:R-:W-:Y:S02]  /*10300*/  MUFU.EX2 R134, R134 ;  /* 0x0000008600867308 */ /* 0x000fe40000000800 */
[----:B------:R-:W-:Y:S01]  /*10310*/  FMUL.FTZ R207, R13, R207 ;  /* 0x000000cf0dcf7220 */ /* 0x000fe20000410000 */
[----:B------:R-:W-:Y:S01]  /*10320*/  HMMA.16816.F32 R196, R16, R46, R196 ;  /* 0x0000002e10c4723c */ /* 0x000fe200000018c4 */
[----:B------:R-:W2:Y:S06]  /*10330*/  LDSM.16.MT88.4 R16, [R237+0x4800] ;  /* 0x00480000ed10783b */ /* 0x000eac0000004200 */
[----:B------:R-:W3:Y:S01]  /*10340*/  MUFU.EX2 R165, R165 ;  /* 0x000000a500a57308 */ /* 0x000ee20000000800 */
[----:B-1----:R-:W-:Y:S03]  /*10350*/  F2FP.F16.F32.PACK_AB R55, R172, R173 ;  /* 0x000000adac37723e */ /* 0x002fe600000000ff */
[--C-:B------:R-:W-:Y:S01]  /*10360*/  FFMA.FTZ R50, R50, UR4, -R8.reuse ;  /* 0x0000000432327c23 */ /* 0x100fe20008010808 */
[--C-:B------:R-:W-:Y:S01]  /*10370*/  FFMA.FTZ R4, R10, UR4, -R8.reuse ;  /* 0x000000040a047c23 */ /* 0x100fe20008010808 */
[----:B------:R-:W-:Y:S04]  /*10380*/  FFMA.FTZ R10, R11, UR4, -R8 ;  /* 0x000000040b0a7c23 */ /* 0x000fe80008010808 */
[----:B------:R-:W-:Y:S01]  /*10390*/  MUFU.EX2 R174, R174 ;  /* 0x000000ae00ae7308 */ /* 0x000fe20000000800 */
[--C-:B------:R-:W-:Y:S01]  /*103a0*/  FFMA.FTZ R11, R64, UR4, -R6.reuse ;  /* 0x00000004400b7c23 */ /* 0x100fe20008010806 */
[--C-:B------:R-:W-:Y:S01]  /*103b0*/  FFMA.FTZ R64, R65, UR4, -R6.reuse ;  /* 0x0000000441407c23 */ /* 0x100fe20008010806 */
[--C-:B------:R-:W-:Y:S01]  /*103c0*/  FFMA.FTZ R65, R72, UR4, -R6.reuse ;  /* 0x0000000448417c23 */ /* 0x100fe20008010806 */
[----:B------:R-:W-:Y:S01]  /*103d0*/  FFMA.FTZ R72, R73, UR4, -R6 ;  /* 0x0000000449487c23 */ /* 0x000fe20008010806 */
[--C-:B------:R-:W-:Y:S01]  /*103e0*/  FFMA.FTZ R73, R26, UR4, -R8.reuse ;  /* 0x000000041a497c23 */ /* 0x100fe20008010808 */
[----:B------:R-:W-:Y:S01]  /*103f0*/  FFMA.FTZ R3, R182, R12, R3 ;  /* 0x0000000cb6037223 */ /* 0x000fe20000010003 */
[----:B------:R-:W1:Y:S03]  /*10400*/  LDSM.16.MT88.4 R24, [R237+0x4c00] ;  /* 0x004c0000ed18783b */ /* 0x000e660000004200 */
[----:B------:R-:W-:Y:S01]  /*10410*/  MUFU.EX2 R4, R4 ;  /* 0x0000000400047308 */ /* 0x000fe20000000800 */
[----:B---3--:R-:W-:Y:S01]  /*10420*/  F2FP.F16.F32.PACK_AB R34, R165, R134 ;  /* 0x00000086a522723e */ /* 0x008fe200000000ff */
[----:B------:R-:W-:Y:S01]  /*10430*/  FADD.FTZ R3, R171, R3 ;  /* 0x00000003ab037221 */ /* 0x000fe20000010000 */
[----:B------:R-:W-:Y:S03]  /*10440*/  FFMA.FTZ R0, R130, UR4, -R8 ;  /* 0x0000000482007c23 */ /* 0x000fe60008010808 */
[----:B------:R-:W-:Y:S04]  /*10450*/  FADD.FTZ R3, R170, R3 ;  /* 0x00000003aa037221 */ /* 0x000fe80000010000 */
[----:B------:R-:W3:Y:S01]  /*10460*/  MUFU.EX2 R10, R10 ;  /* 0x0000000a000a7308 */ /* 0x000ee20000000800 */
[----:B------:R-:W-:Y:S04]  /*10470*/  FADD.FTZ R3, R168, R3 ;  /* 0x00000003a8037221 */ /* 0x000fe80000010000 */
[----:B------:R-:W-:Y:S01]  /*10480*/  FADD.FTZ R169, R169, R3 ;  /* 0x00000003a9a97221 */ /* 0x000fe20000010000 */
[----:B------:R-:W-:Y:S04]  /*10490*/  MOV R3, R132 ;  /* 0x0000008400037202 */ /* 0x000fe80000000f00 */
[----:B------:R-:W4:Y:S01]  /*104a0*/  MUFU.EX2 R73, R73 ;  /* 0x0000004900497308 */ /* 0x000f220000000800 */
[----:B------:R-:W-:Y:S04]  /*104b0*/  FADD.FTZ R169, R9, R169 ;  /* 0x000000a909a97221 */ /* 0x000fe80000010000 */
[----:B------:R-:W-:Y:S05]  /*104c0*/  FADD.FTZ R169, R134, R169 ;  /* 0x000000a986a97221 */ /* 0x000fea0000010000 */
[----:B------:R-:W-:Y:S01]  /*104d0*/  MUFU.EX2 R175, R175 ;  /* 0x000000af00af7308 */ /* 0x000fe20000000800 */
[C---:B---3--:R-:W-:Y:S01]  /*104e0*/  F2FP.F16.F32.PACK_AB R53, R10.reuse, R4 ;  /* 0x000000040a35723e */ /* 0x048fe200000000ff */
[----:B------:R-:W-:Y:S01]  /*104f0*/  FFMA.FTZ R4, R183, R13, R4 ;  /* 0x0000000db7047223 */ /* 0x000fe20000010004 */
[----:B------:R-:W-:Y:S03]  /*10500*/  FADD.FTZ R169, R165, R169 ;  /* 0x000000a9a5a97221 */ /* 0x000fe60000010000 */
[----:B------:R-:W-:Y:S04]  /*10510*/  FADD.FTZ R4, R10, R4 ;  /* 0x000000040a047221 */ /* 0x000fe80000010000 */
[----:B------:R-:W3:Y:S01]  /*10520*/  MUFU.EX2 R166, R166 ;  /* 0x000000a600a67308 */ /* 0x000ee20000000800 */
[----:B----4-:R-:W-:Y:S01]  /*10530*/  F2FP.F16.F32.PACK_AB R33, R174, R73 ;  /* 0x00000049ae21723e */ /* 0x010fe200000000ff */
[C---:B------:R-:W-:Y:S05]  /*10540*/  HMMA.16816.F32 R216, R52.reuse, R20, R216 ;  /* 0x0000001434d8723c */ /* 0x040fea00000018d8 */
[----:B------:R-:W-:Y:S03]  /*10550*/  FADD.FTZ R4, R173, R4 ;  /* 0x00000004ad047221 */ /* 0x000fe60000010000 */
[----:B------:R-:W4:Y:S03]  /*10560*/  MUFU.EX2 R167, R167 ;  /* 0x000000a700a77308 */ /* 0x000f260000000800 */
[----:B------:R-:W-:Y:S01]  /*10570*/  F2FP.F16.F32.PACK_AB R20, R145, R144 ;  /* 0x000000909114723e */ /* 0x000fe200000000ff */
[C---:B------:R-:W-:Y:S03]  /*10580*/  HMMA.16816.F32 R212, R52.reuse, R22, R212 ;  /* 0x0000001634d4723c */ /* 0x040fe600000018d4 */
[----:B------:R-:W-:Y:S01]  /*10590*/  F2FP.F16.F32.PACK_AB R21, R158, R157 ;  /* 0x0000009d9e15723e */ /* 0x000fe200000000ff */
[----:B------:R-:W-:Y:S02]  /*105a0*/  FADD.FTZ R4, R172, R4 ;  /* 0x00000004ac047221 */ /* 0x000fe40000010000 */
[----:B------:R-:W-:Y:S01]  /*105b0*/  MUFU.EX2 R48, R48 ;  /* 0x0000003000307308 */ /* 0x000fe20000000800 */
[----:B------:R-:W-:Y:S01]  /*105c0*/  F2FP.F16.F32.PACK_AB R22, R147, R146 ;  /* 0x000000929316723e */ /* 0x000fe200000000ff */
[C---:B------:R-:W-:Y:S03]  /*105d0*/  HMMA.16816.F32 R208, R52.reuse, R36, R208 ;  /* 0x0000002434d0723c */ /* 0x040fe600000018d0 */
[----:B------:R-:W-:Y:S01]  /*105e0*/  F2FP.F16.F32.PACK_AB R23, R160, R159 ;  /* 0x0000009fa017723e */ /* 0x000fe200000000ff */
[----:B------:R-:W-:Y:S01]  /*105f0*/  FADD.FTZ R4, R73, R4 ;  /* 0x0000000449047221 */ /* 0x000fe20000010000 */
[----:B---3--:R-:W-:Y:S03]  /*10600*/  FADD.FTZ R169, R166, R169 ;  /* 0x000000a9a6a97221 */ /* 0x008fe60000010000 */
[----:B------:R-:W3:Y:S03]  /*10610*/  MUFU.EX2 R49, R49 ;  /* 0x0000003100317308 */ /* 0x000ee60000000800 */
[C---:B----4-:R-:W-:Y:S01]  /*10620*/  F2FP.F16.F32.PACK_AB R36, R167.reuse, R166 ;  /* 0x000000a6a724723e */ /* 0x050fe200000000ff */
[----:B------:R-:W-:Y:S03]  /*10630*/  HMMA.16816.F32 R204, R52, R38, R204 ;  /* 0x0000002634cc723c */ /* 0x000fe600000018cc */
[----:B------:R-:W-:Y:S01]  /*10640*/  FADD.FTZ R4, R174, R4 ;  /* 0x00000004ae047221 */ /* 0x000fe20000010000 */
[----:B------:R-:W-:Y:S02]  /*10650*/  FADD.FTZ R169, R167, R169 ;  /* 0x000000a9a7a97221 */ /* 0x000fe40000010000 */
[----:B------:R-:W-:Y:S01]  /*10660*/  MUFU.EX2 R56, R56 ;  /* 0x0000003800387308 */ /* 0x000fe20000000800 */
[C---:B--2---:R-:W-:Y:S05]  /*10670*/  HMMA.16816.F32 R192, R20.reuse, R16, R192 ;  /* 0x0000001014c0723c */ /* 0x044fea00000018c0 */
[----:B------:R-:W-:Y:S01]  /*10680*/  FFMA.FTZ R53, R35, UR4, -R8 ;  /* 0x0000000423357c23 */ /* 0x000fe20008010808 */
[C---:B------:R-:W-:Y:S03]  /*10690*/  HMMA.16816.F32 R188, R20.reuse, R18, R188 ;  /* 0x0000001214bc723c */ /* 0x040fe600000018bc */
[----:B------:R-:W2:Y:S02]  /*106a0*/  MUFU.EX2 R57, R57 ;  /* 0x0000003900397308 */ /* 0x000ea40000000800 */
[----:B---3--:R-:W-:Y:S01]  /*106b0*/  F2FP.F16.F32.PACK_AB R38, R49, R48 ;  /* 0x000000303126723e */ /* 0x008fe200000000ff */
[C---:B------:R-:W-:Y:S07]  /*106c0*/  HMMA.16816.F32 R200, R20.reuse, R60, R200 ;  /* 0x0000003c14c8723c */ /* 0x040fee00000018c8 */
[----:B------:R-:W3:Y:S01]  /*106d0*/  MUFU.EX2 R53, R53 ;  /* 0x0000003500357308 */ /* 0x000ee20000000800 */
[----:B------:R-:W-:Y:S01]  /*106e0*/  FFMA.FTZ R52, R80, UR4, -R6 ;  /* 0x0000000450347c23 */ /* 0x000fe20008010806 */
[----:B------:R-:W-:Y:S01]  /*106f0*/  HMMA.16816.F32 R196, R20, R62, R196 ;  /* 0x0000003e14c4723c */ /* 0x000fe200000018c4 */
[----:B------:R-:W4:Y:S07]  /*10700*/  LDSM.16.MT88.4 R20, [R238+0x4c00] ;  /* 0x004c0000ee14783b */ /* 0x000f2e0000004200 */
[----:B------:R-:W-:Y:S03]  /*10710*/  MUFU.EX2 R11, R11 ;  /* 0x0000000b000b7308 */ /* 0x000fe60000000800 */
[----:B--2---:R-:W-:Y:S01]  /*10720*/  F2FP.F16.F32.PACK_AB R40, R57, R56 ;  /* 0x000000383928723e */ /* 0x004fe200000000ff */
[----:B------:R-:W-:Y:S01]  /*10730*/  FFMA.FTZ R80, R42, UR4, -R8 ;  /* 0x000000042a507c23 */ /* 0x000fe20008010808 */
[----:B------:R-:W-:Y:S01]  /*10740*/  FFMA.FTZ R54, R81, UR4, -R6 ;  /* 0x0000000451367c23 */ /* 0x000fe20008010806 */
[----:B------:R-:W-:Y:S01]  /*10750*/  FFMA.FTZ R81, R43, UR4, -R8 ;  /* 0x000000042b517c23 */ /* 0x000fe20008010808 */
[----:B------:R-:W-:Y:S03]  /*10760*/  FADD.FTZ R4, R175, R4 ;  /* 0x00000004af047221 */ /* 0x000fe60000010000 */
[----:B------:R-:W-:Y:S01]  /*10770*/  MUFU.EX2 R80, R80 ;  /* 0x0000005000507308 */ /* 0x000fe20000000800 */
[C---:B---3--:R-:W-:Y:S01]  /*10780*/  F2FP.F16.F32.PACK_AB R35, R53.reuse, R175 ;  /* 0x000000af3523723e */ /* 0x048fe200000000ff */
[----:B------:R-:W-:Y:S01]  /*10790*/  FFMA.FTZ R55, R88, UR4, -R6 ;  /* 0x0000000458377c23 */ /* 0x000fe20008010806 */
[----:B------:R-:W-:Y:S01]  /*107a0*/  FADD.FTZ R4, R53, R4 ;  /* 0x0000000435047221 */ /* 0x000fe20000010000 */
[----:B------:R-:W-:Y:S01]  /*107b0*/  FADD.FTZ R169, R48, R169 ;  /* 0x000000a930a97221 */ /* 0x000fe20000010000 */
[----:B------:R-:W-:Y:S05]  /*107c0*/  FFMA.FTZ R88, R121, UR4, -R6 ;  /* 0x0000000479587c23 */ /* 0x000fea0008010806 */
[----:B------:R-:W2:Y:S01]  /*107d0*/  MUFU.EX2 R81, R81 ;  /* 0x0000005100517308 */ /* 0x000ea20000000800 */
[C---:B------:R-:W-:Y:S05]  /*107e0*/  HMMA.16816.F32 R216, R32.reuse, R28, R216 ;  /* 0x0000001c20d8723c */ /* 0x040fea00000018d8 */
[----:B------:R-:W-:Y:S01]  /*107f0*/  FADD.FTZ R169, R49, R169 ;  /* 0x000000a931a97221 */ /* 0x000fe20000010000 */
[C---:B------:R-:W-:Y:S03]  /*10800*/  HMMA.16816.F32 R212, R32.reuse, R30, R212 ;  /* 0x0000001e20d4723c */ /* 0x040fe600000018d4 */
[----:B------:R-:W3:Y:S02]  /*10810*/  MUFU.EX2 R64, R64 ;  /* 0x0000004000407308 */ /* 0x000ee40000000800 */
[----:B------:R-:W-:Y:S01]  /*10820*/  F2FP.F16.F32.PACK_AB R28, R149, R148 ;  /* 0x00000094951c723e */ /* 0x000fe200000000ff */
[C---:B------:R-:W-:Y:S07]  /*10830*/  HMMA.16816.F32 R208, R32.reuse, R44, R208 ;  /* 0x0000002c20d0723c */ /* 0x040fee00000018d0 */
[----:B------:R-:W-:Y:S01]  /*10840*/  MUFU.EX2 R44, R50 ;  /* 0x00000032002c7308 */ /* 0x000fe20000000800 */
[----:B------:R-:W-:Y:S01]  /*10850*/  F2FP.F16.F32.PACK_AB R30, R151, R150 ;  /* 0x00000096971e723e */ /* 0x000fe200000000ff */
[----:B------:R-:W-:Y:S01]  /*10860*/  HMMA.16816.F32 R204, R32, R46, R204 ;  /* 0x0000002e20cc723c */ /* 0x000fe200000018cc */
[----:B------:R-:W5:Y:S07]  /*10870*/  LDSM.16.MT88.4 R32, [R237+0x5000] ;  /* 0x00500000ed20783b */ /* 0x000f6e0000004200 */
[----:B------:R-:W-:Y:S03]  /*10880*/  MUFU.EX2 R95, R95 ;  /* 0x0000005f005f7308 */ /* 0x000fe60000000800 */
[----:B------:R-:W-:Y:S01]  /*10890*/  F2FP.F16.F32.PACK_AB R29, R162, R161 ;  /* 0x000000a1a21d723e */ /* 0x000fe200000000ff */
[--C-:B------:R-:W-:Y:S01]  /*108a0*/  FFMA.FTZ R45, R51, UR4, -R8.reuse ;  /* 0x00000004332d7c23 */ /* 0x100fe20008010808 */
[----:B------:R-:W-:Y:S02]  /*108b0*/  F2FP.F16.F32.PACK_AB R31, R164, R163 ;  /* 0x000000a3a41f723e */ /* 0x000fe400000000ff */
[----:B--2---:R-:W-:Y:S01]  /*108c0*/  F2FP.F16.F32.PACK_AB R37, R81, R80 ;  /* 0x000000505125723e */ /* 0x004fe200000000ff */
[--C-:B------:R-:W-:Y:S02]  /*108d0*/  FFMA.FTZ R51, R58, UR4, -R8.reuse ;  /* 0x000000043a337c23 */ /* 0x100fe40008010808 */
[----:B------:R-:W2:Y:S01]  /*108e0*/  MUFU.EX2 R45, R45 ;  /* 0x0000002d002d7308 */ /* 0x000ea20000000800 */
[----:B---3--:R-:W-:Y:S01]  /*108f0*/  F2FP.F16.F32.PACK_AB R42, R64, R11 ;  /* 0x0000000b402a723e */ /* 0x008fe200000000ff */
[C---:B-1----:R-:W-:Y:S05]  /*10900*/  HMMA.16816.F32 R192, R28.reuse, R24, R192 ;  /* 0x000000181cc0723c */ /* 0x042fea00000018c0 */
[--C-:B------:R-:W-:Y:S03]  /*10910*/  FFMA.FTZ R58, R59, UR4, -R8.reuse ;  /* 0x000000043b3a7c23 */ /* 0x100fe60008010808 */
[----:B------:R-:W-:Y:S01]  /*10920*/  MUFU.EX2 R51, R51 ;  /* 0x0000003300337308 */ /* 0x000fe20000000800 */
[C---:B------:R-:W-:Y:S03]  /*10930*/  HMMA.16816.F32 R188, R28.reuse, R26, R188 ;  /* 0x0000001a1cbc723c */ /* 0x040fe600000018bc */
[--C-:B------:R-:W-:Y:S01]  /*10940*/  FFMA.FTZ R59, R66, UR4, -R8.reuse ;  /* 0x00000004423b7c23 */ /* 0x100fe20008010808 */
[--C-:B------:R-:W-:Y:S02]  /*10950*/  FFMA.FTZ R66, R74, UR4, -R8.reuse ;  /* 0x000000044a427c23 */ /* 0x100fe40008010808 */
[C---:B----4-:R-:W-:Y:S03]  /*10960*/  HMMA.16816.F32 R200, R28.reuse, R20, R200 ;  /* 0x000000141cc8723c */ /* 0x050fe600000018c8 */
[----:B------:R-:W1:Y:S02]  /*10970*/  MUFU.EX2 R58, R58 ;  /* 0x0000003a003a7308 */ /* 0x000e640000000800 */
[----:B--2---:R-:W-:Y:S01]  /*10980*/  F2FP.F16.F32.PACK_AB R39, R45, R44 ;  /* 0x0000002c2d27723e */ /* 0x004fe200000000ff */
[----:B------:R-:W-:Y:S01]  /*10990*/  HMMA.16816.F32 R196, R28, R22, R196 ;  /* 0x000000161cc4723c */ /* 0x000fe200000018c4 */
[----:B------:R-:W2:Y:S06]  /*109a0*/  LDSM.16.MT88.4 R28, [R238+0x5000] ;  /* 0x00500000ee1c783b */ /* 0x000eac0000004200 */
[----:B------:R-:W-:Y:S01]  /*109b0*/  MUFU.EX2 R59, R59 ;  /* 0x0000003b003b7308 */ /* 0x000fe20000000800 */
[--C-:B------:R-:W-:Y:S01]  /*109c0*/  FFMA.FTZ R74, R82, UR4, -R8.reuse ;  /* 0x00000004524a7c23 */ /* 0x100fe20008010808 */
[C---:B------:R-:W-:Y:S08]  /*109d0*/  HMMA.16816.F32 R216, R36.reuse, R16, R216 ;  /* 0x0000001024d8723c */ /* 0x040ff000000018d8 */
[----:B------:R-:W-:Y:S01]  /*109e0*/  MUFU.EX2 R65, R65 ;  /* 0x0000004100417308 */ /* 0x000fe20000000800 */
[C---:B------:R-:W-:Y:S03]  /*109f0*/  HMMA.16816.F32 R212, R36.reuse, R18, R212 ;  /* 0x0000001224d4723c */ /* 0x040fe600000018d4 */
[----:B------:R-:W-:Y:S03]  /*10a00*/  F2FP.F16.F32.PACK_AB R16, R69, R68 ;  /* 0x000000444510723e */ /* 0x000fe600000000ff */
[C---:B------:R-:W-:Y:S03]  /*10a10*/  HMMA.16816.F32 R208, R36.reuse, R60, R208 ;  /* 0x0000003c24d0723c */ /* 0x040fe600000018d0 */
[----:B------:R-:W-:Y:S02]  /*10a20*/  MUFU.EX2 R72, R72 ;  /* 0x0000004800487308 */ /* 0x000fe40000000800 */
[----:B------:R-:W-:Y:S01]  /*10a30*/  F2FP.F16.F32.PACK_AB R18, R77, R76 ;  /* 0x0000004c4d12723e */ /* 0x000fe200000000ff */
[----:B------:R-:W-:Y:S01]  /*10a40*/  HMMA.16816.F32 R204, R36, R62, R204 ;  /* 0x0000003e24cc723c */ /* 0x000fe200000018cc */
[----:B------:R-:W3:Y:S06]  /*10a50*/  LDSM.16.MT88.4 R36, [R237+0x5400] ;  /* 0x00540000ed24783b */ /* 0x000eec0000004200 */
[----:B------:R-:W-:Y:S01]  /*10a60*/  MUFU.EX2 R52, R52 ;  /* 0x0000003400347308 */ /* 0x000fe20000000800 */
[----:B------:R-:W-:Y:S03]  /*10a70*/  F2FP.F16.F32.PACK_AB R17, R71, R70 ;  /* 0x000000464711723e */ /* 0x000fe600000000ff */
[--C-:B------:R-:W-:Y:S01]  /*10a80*/  FFMA.FTZ R60, R67, UR4, -R8.reuse ;  /* 0x00000004433c7c23 */ /* 0x100fe20008010808 */
[----:B------:R-:W-:Y:S01]  /*10a90*/  F2FP.F16.F32.PACK_AB R19, R79, R78 ;  /* 0x0000004e4f13723e */ /* 0x000fe200000000ff */
[--C-:B------:R-:W-:Y:S04]  /*10aa0*/  FFMA.FTZ R67, R75, UR4, -R8.reuse ;  /* 0x000000044b437c23 */ /* 0x100fe80008010808 */
[----:B------:R-:W-:Y:S01]  /*10ab0*/  MUFU.EX2 R54, R54 ;  /* 0x0000003600367308 */ /* 0x000fe20000000800 */
[----:B-1----:R-:W-:Y:S01]  /*10ac0*/  F2FP.F16.F32.PACK_AB R41, R58, R51 ;  /* 0x000000333a29723e */ /* 0x002fe200000000ff */
[----:B------:R-:W-:Y:S01]  /*10ad0*/  FFMA.FTZ R75, R83, UR4, -R8 ;  /* 0x00000004534b7c23 */ /* 0x000fe20008010808 */
[C---:B-----5:R-:W-:Y:S07]  /*10ae0*/  HMMA.16816.F32 R192, R16.reuse, R32, R192 ;  /* 0x0000002010c0723c */ /* 0x060fee00000018c0 */
[----:B------:R-:W1:Y:S01]  /*10af0*/  MUFU.EX2 R60, R60 ;  /* 0x0000003c003c7308 */ /* 0x000e620000000800 */
[C---:B------:R-:W-:Y:S03]  /*10b00*/  HMMA.16816.F32 R188, R16.reuse, R34, R188 ;  /* 0x0000002210bc723c */ /* 0x040fe600000018bc */
[----:B------:R-:W-:Y:S03]  /*10b10*/  FFMA.FTZ R46, R89, UR4, -R6 ;  /* 0x00000004592e7c23 */ /* 0x000fe60008010806 */
[C---:B--2---:R-:W-:Y:S03]  /*10b20*/  HMMA.16816.F32 R200, R16.reuse, R28, R200 ;  /* 0x0000001c10c8723c */ /* 0x044fe600000018c8 */
[----:B------:R-:W-:Y:S02]  /*10b30*/  MUFU.EX2 R66, R66 ;  /* 0x0000004200427308 */ /* 0x000fe40000000800 */
[----:B------:R-:W-:Y:S01]  /*10b40*/  FFMA.FTZ R89, R90, UR4, -R8 ;  /* 0x000000045a597c23 */ /* 0x000fe20008010808 */
[----:B------:R-:W-:Y:S01]  /*10b50*/  HMMA.16816.F32 R196, R16, R30, R196 ;  /* 0x0000001e10c4723c */ /* 0x000fe200000018c4 */
[----:B------:R-:W2:Y:S06]  /*10b60*/  LDSM.16.MT88.4 R16, [R238+0x5400] ;  /* 0x00540000ee10783b */ /* 0x000eac0000004200 */
[----:B------:R-:W4:Y:S01]  /*10b70*/  MUFU.EX2 R67, R67 ;  /* 0x0000004300437308 */ /* 0x000f220000000800 */
[----:B-1----:R-:W-:Y:S03]  /*10b80*/  F2FP.F16.F32.PACK_AB R43, R60, R59 ;  /* 0x0000003b3c2b723e */ /* 0x002fe600000000ff */
[----:B------:R-:W-:Y:S01]  /*10b90*/  FFMA.FTZ R47, R96, UR4, -R6 ;  /* 0x00000004602f7c23 */ /* 0x000fe20008010806 */
[----:B------:R-:W-:Y:S01]  /*10ba0*/  FFMA.FTZ R90, R91, UR4, -R8 ;  /* 0x000000045b5a7c23 */ /* 0x000fe20008010808 */
[----:B------:R-:W-:Y:S04]  /*10bb0*/  FFMA.FTZ R50, R97, UR4, -R6 ;  /* 0x0000000461327c23 */ /* 0x000fe80008010806 */
[----:B------:R-:W-:Y:S01]  /*10bc0*/  MUFU.EX2 R74, R74 ;  /* 0x0000004a004a7308 */ /* 0x000fe20000000800 */
[C---:B------:R-:W-:Y:S05]  /*10bd0*/  HMMA.16816.F32 R208, R40.reuse, R20, R208 ;  /* 0x0000001428d0723c */ /* 0x040fea00000018d0 */
[--C-:B------:R-:W-:Y:S01]  /*10be0*/  FFMA.FTZ R91, R98, UR4, -R8.reuse ;  /* 0x00000004625b7c23 */ /* 0x100fe20008010808 */
[C---:B------:R-:W-:Y:S03]  /*10bf0*/  HMMA.16816.F32 R204, R40.reuse, R22, R204 ;  /* 0x0000001628cc723c */ /* 0x040fe600000018cc */
[----:B------:R-:W1:Y:S01]  /*10c00*/  MUFU.EX2 R75, R75 ;  /* 0x0000004b004b7308 */ /* 0x000e620000000800 */
[----:B------:R-:W5:Y:S01]  /*10c10*/  LDSM.16.MT88.4 R20, [R237+0x5800] ;  /* 0x00580000ed14783b */ /* 0x000f620000004200 */
[----:B------:R-:W-:Y:S01]  /*10c20*/  FFMA.FTZ R96, R99, UR4, -R8 ;  /* 0x0000000463607c23 */ /* 0x000fe20008010808 */
[C---:B------:R-:W-:Y:S07]  /*10c30*/  HMMA.16816.F32 R216, R40.reuse, R24, R216 ;  /* 0x0000001828d8723c */ /* 0x040fee00000018d8 */
[----:B------:R-:W-:Y:S01]  /*10c40*/  MUFU.EX2 R100, R100 ;  /* 0x0000006400647308 */ /* 0x000fe20000000800 */
[----:B------:R-:W-:Y:S01]  /*10c50*/  FADD.FTZ R4, R80, R4 ;  /* 0x0000000450047221 */ /* 0x000fe20000010000 */
[----:B------:R-:W-:Y:S08]  /*10c60*/  HMMA.16816.F32 R212, R40, R26, R212 ;  /* 0x0000001a28d4723c */ /* 0x000ff000000018d4 */
[----:B------:R-:W5:Y:S03]  /*10c70*/  MUFU.EX2 R101, R101 ;  /* 0x0000006500657308 */ /* 0x000f660000000800 */
[----:B------:R-:W-:Y:S01]  /*10c80*/  F2FP.F16.F32.PACK_AB R24, R85, R84 ;  /* 0x000000545518723e */ /* 0x000fe200000000ff */
[----:B------:R-:W-:Y:S01]  /*10c90*/  FADD.FTZ R4, R81, R4 ;  /* 0x0000000451047221 */ /* 0x000fe20000010000 */
[----:B------:R-:W-:Y:S02]  /*10ca0*/  F2FP.F16.F32.PACK_AB R26, R93, R92 ;  /* 0x0000005c5d1a723e */ /* 0x000fe400000000ff */
[----:B------:R-:W-:Y:S01]  /*10cb0*/  F2FP.F16.F32.PACK_AB R25, R87, R86 ;  /* 0x000000565719723e */ /* 0x000fe200000000ff */
[----:B------:R-:W-:Y:S02]  /*10cc0*/  FADD.FTZ R4, R44, R4 ;  /* 0x000000042c047221 */ /* 0x000fe40000010000 */
[----:B------:R-:W-:Y:S01]  /*10cd0*/  MUFU.EX2 R108, R108 ;  /* 0x0000006c006c7308 */ /* 0x000fe20000000800 */
[----:B------:R-:W-:Y:S01]  /*10ce0*/  F2FP.F16.F32.PACK_AB R27, R95, R94 ;  /* 0x0000005e5f1b723e */ /* 0x000fe200000000ff */
[----:B------:R-:W-:Y:S01]  /*10cf0*/  FADD.FTZ R169, R56, R169 ;  /* 0x000000a938a97221 */ /* 0x000fe20000010000 */
[----:B------:R-:W-:Y:S01]  /*10d00*/  F2FP.F16.F32.PACK_AB R40, R72, R65 ;  /* 0x000000414828723e */ /* 0x000fe200000000ff */
[----:B------:R-:W-:Y:S01]  /*10d10*/  FADD.FTZ R4, R45, R4 ;  /* 0x000000042d047221 */ /* 0x000fe20000010000 */
[----:B------:R-:W-:Y:S01]  /*10d20*/  F2FP.F16.F32.PACK_AB R42, R54, R52 ;  /* 0x00000034362a723e */ /* 0x000fe200000000ff */
[----:B------:R-:W-:Y:S01]  /*10d30*/  FFMA.FTZ R61, R104, UR4, -R6 ;  /* 0x00000004683d7c23 */ /* 0x000fe20008010806 */
[----:B----4-:R-:W-:Y:S03]  /*10d40*/  F2FP.F16.F32.PACK_AB R41, R67, R66 ;  /* 0x000000424329723e */ /* 0x010fe600000000ff */
[----:B------:R-:W4:Y:S01]  /*10d50*/  MUFU.EX2 R109, R109 ;  /* 0x0000006d006d7308 */ /* 0x000f220000000800 */
[C---:B---3--:R-:W-:Y:S05]  /*10d60*/  HMMA.16816.F32 R192, R24.reuse, R36, R192 ;  /* 0x0000002418c0723c */ /* 0x048fea00000018c0 */
[----:B-1----:R-:W-:Y:S01]  /*10d70*/  F2FP.F16.F32.PACK_AB R43, R75, R74 ;  /* 0x0000004a4b2b723e */ /* 0x002fe200000000ff */
[C---:B------:R-:W-:Y:S03]  /*10d80*/  HMMA.16816.F32 R188, R24.reuse, R38, R188 ;  /* 0x0000002618bc723c */ /* 0x040fe600000018bc */
[----:B------:R-:W-:Y:S02]  /*10d90*/  MUFU.EX2 R102, R102 ;  /* 0x0000006600667308 */ /* 0x000fe40000000800 */
[----:B------:R-:W-:Y:S01]  /*10da0*/  FADD.FTZ R4, R51, R4 ;  /* 0x0000000433047221 */ /* 0x000fe20000010000 */
[C---:B--2---:R-:W-:Y:S07]  /*10db0*/  HMMA.16816.F32 R200, R24.reuse, R16, R200 ;  /* 0x0000001018c8723c */ /* 0x044fee00000018c8 */
[----:B------:R-:W1:Y:S01]  /*10dc0*/  MUFU.EX2 R103, R103 ;  /* 0x0000006700677308 */ /* 0x000e620000000800 */
[--C-:B------:R-:W-:Y:S01]  /*10dd0*/  FFMA.FTZ R62, R105, UR4, -R6.reuse ;  /* 0x00000004693e7c23 */ /* 0x100fe20008010806 */
[----:B------:R-:W-:Y:S01]  /*10de0*/  HMMA.16816.F32 R196, R24, R18, R196 ;  /* 0x0000001218c4723c */ /* 0x000fe200000018c4 */
[----:B------:R-:W2:Y:S07]  /*10df0*/  LDSM.16.MT88.4 R24, [R238+0x5800] ;  /* 0x00580000ee18783b */ /* 0x000eae0000004200 */
[----:B------:R-:W-:Y:S01]  /*10e00*/  MUFU.EX2 R110, R110 ;  /* 0x0000006e006e7308 */ /* 0x000fe20000000800 */
[C---:B------:R-:W-:Y:S05]  /*10e10*/  HMMA.16816.F32 R208, R40.reuse, R28, R208 ;  /* 0x0000001c28d0723c */ /* 0x040fea00000018d0 */
[--C-:B------:R-:W-:Y:S01]  /*10e20*/  FFMA.FTZ R63, R112, UR4, -R6.reuse ;  /* 0x00000004703f7c23 */ /* 0x100fe20008010806 */
[C---:B------:R-:W-:Y:S03]  /*10e30*/  HMMA.16816.F32 R204, R40.reuse, R30, R204 ;  /* 0x0000001e28cc723c */ /* 0x040fe600000018cc */
[----:B------:R-:W3:Y:S01]  /*10e40*/  MUFU.EX2 R111, R111 ;  /* 0x0000006f006f7308 */ /* 0x000ee20000000800 */
[----:B------:R-:W2:Y:S01]  /*10e50*/  LDSM.16.MT88.4 R28, [R237+0x5c00] ;  /* 0x005c0000ed1c783b */ /* 0x000ea20000004200 */
[----:B------:R-:W-:Y:S01]  /*10e60*/  FFMA.FTZ R82, R113, UR4, -R6 ;  /* 0x0000000471527c23 */ /* 0x000fe20008010806 */
[C---:B------:R-:W-:Y:S07]  /*10e70*/  HMMA.16816.F32 R216, R40.reuse, R32, R216 ;  /* 0x0000002028d8723c */ /* 0x040fee00000018d8 */
[----:B------:R-:W-:Y:S01]  /*10e80*/  MUFU.EX2 R55, R55 ;  /* 0x0000003700377308 */ /* 0x000fe20000000800 */
[--C-:B------:R-:W-:Y:S01]  /*10e90*/  FFMA.FTZ R98, R106, UR4, -R8.reuse ;  /* 0x000000046a627c23 */ /* 0x100fe20008010808 */
[----:B------:R-:W-:Y:S08]  /*10ea0*/  HMMA.16816.F32 R212, R40, R34, R212 ;  /* 0x0000002228d4723c */ /* 0x000ff000000018d4 */
[----:B------:R-:W2:Y:S03]  /*10eb0*/  MUFU.EX2 R46, R46 ;  /* 0x0000002e002e7308 */ /* 0x000ea60000000800 */
[----:B-----5:R-:W-:Y:S01]  /*10ec0*/  F2FP.F16.F32.PACK_AB R32, R101, R100 ;  /* 0x000000646520723e */ /* 0x020fe200000000ff */
[--C-:B------:R-:W-:Y:S01]  /*10ed0*/  FFMA.FTZ R99, R107, UR4, -R8.reuse ;  /* 0x000000046b637c23 */ /* 0x100fe20008010808 */
[----:B----4-:R-:W-:Y:S02]  /*10ee0*/  F2FP.F16.F32.PACK_AB R34, R109, R108 ;  /* 0x0000006c6d22723e */ /* 0x010fe400000000ff */
[----:B-1----:R-:W-:Y:S01]  /*10ef0*/  F2FP.F16.F32.PACK_AB R33, R103, R102 ;  /* 0x000000666721723e */ /* 0x002fe200000000ff */
[--C-:B------:R-:W-:Y:S02]  /*10f00*/  FFMA.FTZ R104, R114, UR4, -R8.reuse ;  /* 0x0000000472687c23 */ /* 0x100fe40008010808 */
[----:B------:R-:W-:Y:S01]  /*10f10*/  MUFU.EX2 R47, R47 ;  /* 0x0000002f002f7308 */ /* 0x000fe20000000800 */
[----:B---3--:R-:W-:Y:S01]  /*10f20*/  F2FP.F16.F32.PACK_AB R35, R111, R110 ;  /* 0x0000006e6f23723e */ /* 0x008fe200000000ff */
[----:B------:R-:W-:Y:S01]  /*10f30*/  FFMA.FTZ R105, R115, UR4, -R8 ;  /* 0x0000000473697c23 */ /* 0x000fe20008010808 */
[----:B------:R-:W-:Y:S01]  /*10f40*/  FADD.FTZ R169, R57, R169 ;  /* 0x000000a939a97221 */ /* 0x000fe20000010000 */
[----:B------:R-:W-:Y:S01]  /*10f50*/  FADD.FTZ R4, R58, R4 ;  /* 0x000000043a047221 */ /* 0x000fe20000010000 */
[--C-:B------:R-:W-:Y:S01]  /*10f60*/  FFMA.FTZ R83, R120, UR4, -R6.reuse ;  /* 0x0000000478537c23 */ /* 0x100fe20008010806 */
[----:B------:R-:W-:Y:S01]  /*10f70*/  FFMA.FTZ R97, R128, UR4, -R6 ;  /* 0x0000000480617c23 */ /* 0x000fe20008010806 */
[----:B------:R-:W-:Y:S03]  /*10f80*/  FADD.FTZ R169, R11, R169 ;  /* 0x000000a90ba97221 */ /* 0x000fe60000010000 */
[----:B------:R-:W1:Y:S01]  /*10f90*/  MUFU.EX2 R50, R50 ;  /* 0x0000003200327308 */ /* 0x000e620000000800 */
[C---:B------:R-:W-:Y:S05]  /*10fa0*/  HMMA.16816.F32 R192, R32.reuse, R20, R192 ;  /* 0x0000001420c0723c */ /* 0x040fea00000018c0 */
[----:B--2---:R-:W-:Y:S01]  /*10fb0*/  F2FP.F16.F32.PACK_AB R40, R46, R55 ;  /* 0x000000372e28723e */ /* 0x004fe200000000ff */
[C---:B------:R-:W-:Y:S03]  /*10fc0*/  HMMA.16816.F32 R188, R32.reuse, R22, R188 ;  /* 0x0000001620bc723c */ /* 0x040fe600000018bc */
[----:B------:R-:W-:Y:S02]  /*10fd0*/  MUFU.EX2 R89, R89 ;  /* 0x0000005900597308 */ /* 0x000fe40000000800 */
[----:B------:R-:W-:Y:S01]  /*10fe0*/  FADD.FTZ R4, R59, R4 ;  /* 0x000000043b047221 */ /* 0x000fe20000010000 */
[C---:B------:R-:W-:Y:S07]  /*10ff0*/  HMMA.16816.F32 R200, R32.reuse, R24, R200 ;  /* 0x0000001820c8723c */ /* 0x040fee00000018c8 */
[----:B------:R-:W2:Y:S01]  /*11000*/  MUFU.EX2 R90, R90 ;  /* 0x0000005a005a7308 */ /* 0x000ea20000000800 */
[----:B-1----:R-:W-:Y:S01]  /*11010*/  F2FP.F16.F32.PACK_AB R42, R50, R47 ;  /* 0x0000002f322a723e */ /* 0x002fe200000000ff */
[----:B------:R-:W-:Y:S01]  /*11020*/  HMMA.16816.F32 R196, R32, R26, R196 ;  /* 0x0000001a20c4723c */ /* 0x000fe200000018c4 */
[----:B------:R-:W1:Y:S07]  /*11030*/  LDSM.16.MT88.4 R32, [R238+0x5c00] ;  /* 0x005c0000ee20783b */ /* 0x000e6e0000004200 */
[----:B------:R-:W-:Y:S03]  /*11040*/  MUFU.EX2 R91, R91 ;  /* 0x0000005b005b7308 */ /* 0x000fe60000000800 */
[----:B------:R-:W-:Y:S01]  /*11050*/  FADD.FTZ R169, R64, R169 ;  /* 0x000000a940a97221 */ /* 0x000fe20000010000 */
[----:B------:R-:W-:Y:S01]  /*11060*/  FADD.FTZ R4, R60, R4 ;  /* 0x000000043c047221 */ /* 0x000fe20000010000 */
[----:B------:R-:W-:Y:S02]  /*11070*/  FFMA.FTZ R6, R129, UR4, -R6 ;  /* 0x0000000481067c23 */ /* 0x000fe40008010806 */
[----:B------:R-:W-:Y:S01]  /*11080*/  FADD.FTZ R169, R65, R169 ;  /* 0x000000a941a97221 */ /* 0x000fe20000010000 */
[----:B------:R-:W-:Y:S02]  /*11090*/  FADD.FTZ R4, R66, R4 ;  /* 0x0000000442047221 */ /* 0x000fe40000010000 */
[----:B------:R-:W3:Y:S01]  /*110a0*/  MUFU.EX2 R96, R96 ;  /* 0x0000006000607308 */ /* 0x000ee20000000800 */
[----:B--2---:R-:W-:Y:S01]  /*110b0*/  F2FP.F16.F32.PACK_AB R41, R90, R89 ;  /* 0x000000595a29723e */ /* 0x004fe200000000ff */
[----:B------:R-:W-:Y:S01]  /*110c0*/  FADD.FTZ R169, R72, R169 ;  /* 0x000000a948a97221 */ /* 0x000fe20000010000 */
[----:B------:R-:W-:Y:S01]  /*110d0*/  FADD.FTZ R4, R67, R4 ;  /* 0x0000000443047221 */ /* 0x000fe20000010000 */
[----:B------:R-:W-:Y:S01]  /*110e0*/  FADD.FTZ R2, R95, R2 ;  /* 0x000000025f027221 */ /* 0x000fe20000010000 */
[----:B------:R-:W-:Y:S01]  /*110f0*/  FADD.FTZ R139, R100, R139 ;  /* 0x0000008b648b7221 */ /* 0x000fe20000010000 */
[----:B------:R-:W-:Y:S01]  /*11100*/  FADD.FTZ R169, R52, R169 ;  /* 0x000000a934a97221 */ /* 0x000fe20000010000 */
[----:B------:R-:W-:Y:S03]  /*11110*/  FADD.FTZ R4, R74, R4 ;  /* 0x000000044a047221 */ /* 0x000fe60000010000 */
[----:B------:R-:W2:Y:S01]  /*11120*/  MUFU.EX2 R61, R61 ;  /* 0x0000003d003d7308 */ /* 0x000ea20000000800 */
[----:B------:R-:W-:Y:S01]  /*11130*/  FADD.FTZ R2, R102, R2 ;  /* 0x0000000266027221 */ /* 0x000fe20000010000 */
[----:B------:R-:W-:Y:S01]  /*11140*/  FADD.FTZ R169, R54, R169 ;  /* 0x000000a936a97221 */ /* 0x000fe20000010000 */
[----:B------:R-:W-:Y:S01]  /*11150*/  FADD.FTZ R4, R75, R4 ;  /* 0x000000044b047221 */ /* 0x000fe20000010000 */
[----:B------:R-:W-:Y:S01]  /*11160*/  FADD.FTZ R139, R101, R139 ;  /* 0x0000008b658b7221 */ /* 0x000fe20000010000 */
[----:B------:R-:W-:Y:S01]  /*11170*/  FADD.FTZ R2, R103, R2 ;  /* 0x0000000267027221 */ /* 0x000fe20000010000 */
[----:B------:R-:W-:Y:S01]  /*11180*/  FADD.FTZ R169, R55, R169 ;  /* 0x000000a937a97221 */ /* 0x000fe20000010000 */
[----:B------:R-:W-:Y:S03]  /*11190*/  FADD.FTZ R4, R89, R4 ;  /* 0x0000000459047221 */ /* 0x000fe60000010000 */
[----:B------:R-:W4:Y:S01]  /*111a0*/  MUFU.EX2 R62, R62 ;  /* 0x0000003e003e7308 */ /* 0x000f220000000800 */
[----:B---3--:R-:W-:Y:S01]  /*111b0*/  F2FP.F16.F32.PACK_AB R43, R96, R91 ;  /* 0x0000005b602b723e */ /* 0x008fe200000000ff */
[----:B------:R-:W-:Y:S01]  /*111c0*/  FADD.FTZ R169, R46, R169 ;  /* 0x000000a92ea97221 */ /* 0x000fe20000010000 */
[----:B------:R-:W-:Y:S01]  /*111d0*/  FADD.FTZ R4, R90, R4 ;  /* 0x000000045a047221 */ /* 0x000fe20000010000 */
[----:B------:R-:W-:Y:S01]  /*111e0*/  FADD.FTZ R139, R108, R139 ;  /* 0x0000008b6c8b7221 */ /* 0x000fe20000010000 */
[----:B------:R-:W-:Y:S01]  /*111f0*/  FADD.FTZ R2, R110, R2 ;  /* 0x000000026e027221 */ /* 0x000fe20000010000 */
[----:B------:R-:W-:Y:S01]  /*11200*/  FADD.FTZ R169, R47, R169 ;  /* 0x000000a92fa97221 */ /* 0x000fe20000010000 */
[----:B------:R-:W-:Y:S03]  /*11210*/  FADD.FTZ R4, R91, R4 ;  /* 0x000000045b047221 */ /* 0x000fe60000010000 */
[----:B------:R-:W-:Y:S01]  /*11220*/  MUFU.EX2 R63, R63 ;  /* 0x0000003f003f7308 */ /* 0x000fe20000000800 */
[C---:B------:R-:W-:Y:S05]  /*11230*/  HMMA.16816.F32 R216, R40.reuse, R36, R216 ;  /* 0x0000002428d8723c */ /* 0x040fea00000018d8 */
[----:B------:R-:W-:Y:S01]  /*11240*/  FADD.FTZ R169, R50, R169 ;  /* 0x000000a932a97221 */ /* 0x000fe20000010000 */
[C---:B------:R-:W-:Y:S03]  /*11250*/  HMMA.16816.F32 R212, R40.reuse, R38, R212 ;  /* 0x0000002628d4723c */ /* 0x040fe600000018d4 */
[----:B------:R-:W3:Y:S02]  /*11260*/  MUFU.EX2 R82, R82 ;  /* 0x0000005200527308 */ /* 0x000ee40000000800 */
[----:B------:R-:W-:Y:S01]  /*11270*/  FADD.FTZ R4, R96, R4 ;  /* 0x0000000460047221 */ /* 0x000fe20000010000 */
[C---:B------:R-:W-:Y:S07]  /*11280*/  HMMA.16816.F32 R208, R40.reuse, R16, R208 ;  /* 0x0000001028d0723c */ /* 0x040fee00000018d0 */
[----:B------:R-:W5:Y:S01]  /*11290*/  MUFU.EX2 R98, R98 ;  /* 0x0000006200627308 */ /* 0x000f620000000800 */
[----:B--2---:R-:W-:Y:S01]  /*112a0*/  FADD.FTZ R169, R61, R169 ;  /* 0x000000a93da97221 */ /* 0x004fe20000010000 */
[----:B------:R-:W-:Y:S08]  /*112b0*/  HMMA.16816.F32 R204, R40, R18, R204 ;  /* 0x0000001228cc723c */ /* 0x000ff000000018cc */
[----:B------:R-:W2:Y:S03]  /*112c0*/  MUFU.EX2 R99, R99 ;  /* 0x0000006300637308 */ /* 0x000ea60000000800 */
[----:B----4-:R-:W-:Y:S01]  /*112d0*/  F2FP.F16.F32.PACK_AB R16, R62, R61 ;  /* 0x0000003d3e10723e */ /* 0x010fe200000000ff */
[--C-:B------:R-:W-:Y:S01]  /*112e0*/  FFMA.FTZ R40, R122, UR4, -R8.reuse ;  /* 0x000000047a287c23 */ /* 0x100fe20008010808 */
[--C-:B------:R-:W-:Y:S01]  /*112f0*/  FFMA.FTZ R41, R123, UR4, -R8.reuse ;  /* 0x000000047b297c23 */ /* 0x100fe20008010808 */
[----:B---3--:R-:W-:Y:S01]  /*11300*/  F2FP.F16.F32.PACK_AB R18, R82, R63 ;  /* 0x0000003f5212723e */ /* 0x008fe200000000ff */
[----:B------:R-:W-:Y:S03]  /*11310*/  FFMA.FTZ R8, R131, UR4, -R8 ;  /* 0x0000000483087c23 */ /* 0x000fe60008010808 */
[----:B------:R-:W3:Y:S01]  /*11320*/  MUFU.EX2 R104, R104 ;  /* 0x0000006800687308 */ /* 0x000ee20000000800 */
[----:B-----5:R-:W-:Y:S01]  /*11330*/  FADD.FTZ R4, R98, R4 ;  /* 0x0000000462047221 */ /* 0x020fe20000010000 */
[----:B------:R-:W-:Y:S01]  /*11340*/  FADD.FTZ R169, R62, R169 ;  /* 0x000000a93ea97221 */ /* 0x000fe20000010000 */
[----:B------:R-:W-:Y:S01]  /*11350*/  FADD.FTZ R139, R109, R139 ;  /* 0x0000008b6d8b7221 */ /* 0x000fe20000010000 */
[----:B------:R-:W-:Y:S02]  /*11360*/  FADD.FTZ R2, R111, R2 ;  /* 0x000000026f027221 */ /* 0x000fe40000010000 */
[----:B------:R-:W-:Y:S04]  /*11370*/  FADD.FTZ R169, R63, R169 ;  /* 0x000000a93fa97221 */ /* 0x000fe80000010000 */
[----:B------:R-:W4:Y:S01]  /*11380*/  MUFU.EX2 R105, R105 ;  /* 0x0000006900697308 */ /* 0x000f220000000800 */
[C---:B--2---:R-:W-:Y:S01]  /*11390*/  F2FP.F16.F32.PACK_AB R17, R99.reuse, R98 ;  /* 0x000000626311723e */ /* 0x044fe200000000ff */
[----:B------:R-:W-:Y:S01]  /*113a0*/  FADD.FTZ R4, R99, R4 ;  /* 0x0000000463047221 */ /* 0x000fe20000010000 */
[----:B------:R-:W-:Y:S07]  /*113b0*/  FADD.FTZ R169, R82, R169 ;  /* 0x000000a952a97221 */ /* 0x000fee0000010000 */
[----:B------:R-:W2:Y:S01]  /*113c0*/  MUFU.EX2 R116, R116 ;  /* 0x0000007400747308 */ /* 0x000ea20000000800 */
[----:B---3--:R-:W-:Y:S09]  /*113d0*/  FADD.FTZ R4, R104, R4 ;  /* 0x0000000468047221 */ /* 0x008ff20000010000 */
[----:B------:R-:W3:Y:S01]  /*113e0*/  MUFU.EX2 R117, R117 ;  /* 0x0000007500757308 */ /* 0x000ee20000000800 */
[C---:B----4-:R-:W-:Y:S01]  /*113f0*/  F2FP.F16.F32.PACK_AB R19, R105.reuse, R104 ;  /* 0x000000686913723e */ /* 0x050fe200000000ff */
[----:B------:R-:W-:Y:S08]  /*11400*/  FADD.FTZ R4, R105, R4 ;  /* 0x0000000469047221 */ /* 0x000ff00000010000 */
[----:B------:R-:W4:Y:S01]  /*11410*/  MUFU.EX2 R124, R124 ;  /* 0x0000007c007c7308 */ /* 0x000f220000000800 */
[C---:B------:R-:W-:Y:S05]  /*11420*/  HMMA.16816.F32 R216, R16.reuse, R20, R216 ;  /* 0x0000001410d8723c */ /* 0x040fea00000018d8 */
[----:B--2---:R-:W-:Y:S01]  /*11430*/  FADD.FTZ R139, R116, R139 ;  /* 0x0000008b748b7221 */ /* 0x004fe20000010000 */
[C---:B------:R-:W-:Y:S03]  /*11440*/  HMMA.16816.F32 R212, R16.reuse, R22, R212 ;  /* 0x0000001610d4723c */ /* 0x040fe600000018d4 */
[----:B------:R-:W2:Y:S02]  /*11450*/  MUFU.EX2 R118, R118 ;  /* 0x0000007600767308 */ /* 0x000ea40000000800 */
[----:B---3--:R-:W-:Y:S01]  /*11460*/  F2FP.F16.F32.PACK_AB R36, R117, R116 ;  /* 0x000000747524723e */ /* 0x008fe200000000ff */
[C---:B------:R-:W-:Y:S07]  /*11470*/  HMMA.16816.F32 R208, R16.reuse, R24, R208 ;  /* 0x0000001810d0723c */ /* 0x040fee00000018d0 */
[----:B------:R-:W3:Y:S01]  /*11480*/  MUFU.EX2 R119, R119 ;  /* 0x0000007700777308 */ /* 0x000ee20000000800 */
[----:B----4-:R-:W-:Y:S01]  /*11490*/  F2FP.F16.F32.PACK_AB R38, R125, R124 ;  /* 0x0000007c7d26723e */ /* 0x010fe200000000ff */
[----:B------:R-:W-:Y:S08]  /*114a0*/  HMMA.16816.F32 R204, R16, R26, R204 ;  /* 0x0000001a10cc723c */ /* 0x000ff000000018cc */
[----:B------:R-:W4:Y:S03]  /*114b0*/  MUFU.EX2 R126, R126 ;  /* 0x0000007e007e7308 */ /* 0x000f260000000800 */
[----:B--2---:R-:W-:Y:S01]  /*114c0*/  FADD.FTZ R2, R118, R2 ;  /* 0x0000000276027221 */ /* 0x004fe20000010000 */
[----:B------:R-:W-:Y:S04]  /*114d0*/  FADD.FTZ R139, R117, R139 ;  /* 0x0000008b758b7221 */ /* 0x000fe80000010000 */
[----:B------:R-:W-:Y:S02]  /*114e0*/  FADD.FTZ R139, R124, R139 ;  /* 0x0000008b7c8b7221 */ /* 0x000fe40000010000 */
[----:B------:R-:W2:Y:S01]  /*114f0*/  MUFU.EX2 R83, R83 ;  /* 0x0000005300537308 */ /* 0x000ea20000000800 */
[C---:B---3--:R-:W-:Y:S01]  /*11500*/  F2FP.F16.F32.PACK_AB R37, R119.reuse, R118 ;  /* 0x000000767725723e */ /* 0x048fe200000000ff */
[----:B------:R-:W-:Y:S01]  /*11510*/  FADD.FTZ R2, R119, R2 ;  /* 0x0000000277027221 */ /* 0x000fe20000010000 */
[----:B------:R-:W-:Y:S07]  /*11520*/  FADD.FTZ R180, R125, R139 ;  /* 0x0000008b7db47221 */ /* 0x000fee0000010000 */
[----:B------:R-:W3:Y:S01]  /*11530*/  MUFU.EX2 R88, R88 ;  /* 0x0000005800587308 */ /* 0x000ee20000000800 */
[C---:B----4-:R-:W-:Y:S01]  /*11540*/  F2FP.F16.F32.PACK_AB R39, R127.reuse, R126 ;  /* 0x0000007e7f27723e */ /* 0x050fe200000000ff */
[----:B------:R-:W-:Y:S04]  /*11550*/  FADD.FTZ R2, R126, R2 ;  /* 0x000000027e027221 */ /* 0x000fe80000010000 */
[----:B------:R-:W-:Y:S04]  /*11560*/  FADD.FTZ R181, R127, R2 ;  /* 0x000000027fb57221 */ /* 0x000fe80000010000 */
[----:B------:R-:W-:Y:S01]  /*11570*/  MUFU.EX2 R97, R97 ;  /* 0x0000006100617308 */ /* 0x000fe20000000800 */
[C---:B------:R-:W-:Y:S05]  /*11580*/  HMMA.16816.F32 R192, R36.reuse, R28, R192 ;  /* 0x0000001c24c0723c */ /* 0x040fea00000018c0 */
[----:B--2---:R-:W-:Y:S01]  /*11590*/  FADD.FTZ R169, R83, R169 ;  /* 0x000000a953a97221 */ /* 0x004fe20000010000 */
[C---:B------:R-:W-:Y:S03]  /*115a0*/  HMMA.16816.F32 R188, R36.reuse, R30, R188 ;  /* 0x0000001e24bc723c */ /* 0x040fe600000018bc */
[----:B------:R-:W2:Y:S02]  /*115b0*/  MUFU.EX2 R6, R6 ;  /* 0x0000000600067308 */ /* 0x000ea40000000800 */
[C---:B---3--:R-:W-:Y:S01]  /*115c0*/  F2FP.F16.F32.PACK_AB R12, R88.reuse, R83 ;  /* 0x00000053580c723e */ /* 0x048fe200000000ff */
[C---:B-1----:R-:W-:Y:S07]  /*115d0*/  HMMA.16816.F32 R200, R36.reuse, R32, R200 ;  /* 0x0000002024c8723c */ /* 0x042fee00000018c8 */
[----:B------:R-:W1:Y:S01]  /*115e0*/  MUFU.EX2 R40, R40 ;  /* 0x0000002800287308 */ /* 0x000e620000000800 */
[----:B------:R-:W-:Y:S01]  /*115f0*/  FADD.FTZ R169, R88, R169 ;  /* 0x000000a958a97221 */ /* 0x000fe20000010000 */
[----:B------:R-:W-:Y:S08]  /*11600*/  HMMA.16816.F32 R196, R36, R34, R196 ;  /* 0x0000002224c4723c */ /* 0x000ff000000018c4 */
[----:B------:R-:W3:Y:S03]  /*11610*/  MUFU.EX2 R41, R41 ;  /* 0x0000002900297308 */ /* 0x000ee60000000800 */
[C---:B--2---:R-:W-:Y:S01]  /*11620*/  F2FP.F16.F32.PACK_AB R14, R6.reuse, R97 ;  /* 0x00000061060e723e */ /* 0x044fe200000000ff */
[----:B------:R-:W-:Y:S04]  /*11630*/  FADD.FTZ R169, R97, R169 ;  /* 0x000000a961a97221 */ /* 0x000fe80000010000 */
[----:B------:R-:W-:Y:S02]  /*11640*/  FADD.FTZ R182, R6, R169 ;  /* 0x000000a906b67221 */ /* 0x000fe40000010000 */
[----:B------:R-:W2:Y:S01]  /*11650*/  MUFU.EX2 R0, R0 ;  /* 0x0000000000007308 */ /* 0x000ea20000000800 */
[----:B-1----:R-:W-:Y:S09]  /*11660*/  FADD.FTZ R4, R40, R4 ;  /* 0x0000000428047221 */ /* 0x002ff20000010000 */
[----:B------:R-:W1:Y:S01]  /*11670*/  MUFU.EX2 R8, R8 ;  /* 0x0000000800087308 */ /* 0x000e620000000800 */
[C---:B---3--:R-:W-:Y:S01]  /*11680*/  F2FP.F16.F32.PACK_AB R13, R41.reuse, R40 ;  /* 0x00000028290d723e */ /* 0x048fe200000000ff */
[----:B------:R-:W-:Y:S04]  /*11690*/  FADD.FTZ R4, R41, R4 ;  /* 0x0000000429047221 */ /* 0x000fe80000010000 */
[----:B--2---:R-:W-:Y:S01]  /*116a0*/  FADD.FTZ R4, R0, R4 ;  /* 0x0000000400047221 */ /* 0x004fe20000010000 */
[C---:B-1----:R-:W-:Y:S03]  /*116b0*/  F2FP.F16.F32.PACK_AB R15, R8.reuse, R0 ;  /* 0x00000000080f723e */ /* 0x042fe600000000ff */
[----:B------:R-:W-:Y:S04]  /*116c0*/  FADD.FTZ R183, R8, R4 ;  /* 0x0000000408b77221 */ /* 0x000fe80000010000 */
[C---:B------:R-:W-:Y:S06]  /*116d0*/  HMMA.16816.F32 R216, R12.reuse, R28, R216 ;  /* 0x0000001c0cd8723c */ /* 0x040fec00000018d8 */
[C---:B------:R-:W-:Y:S06]  /*116e0*/  HMMA.16816.F32 R212, R12.reuse, R30, R212 ;  /* 0x0000001e0cd4723c */ /* 0x040fec00000018d4 */
[C---:B------:R-:W-:Y:S06]  /*116f0*/  HMMA.16816.F32 R208, R12.reuse, R32, R208 ;  /* 0x000000200cd0723c */ /* 0x040fec00000018d0 */
[----:B------:R-:W-:Y:S01]  /*11700*/  HMMA.16816.F32 R204, R12, R34, R204 ;  /* 0x000000220ccc723c */ /* 0x000fe200000018cc */
[----:B------:R-:W-:Y:S11]  /*11710*/  @!UPT UIADD3 URZ, URZ, URZ, URZ ;  /* 0x0000003f3f3ff290 */ /* 0x000ff6000fffe03f */
[----:B------:R-:W-:Y:S01]  /*11720*/  @!UPT UIADD3 URZ, URZ, URZ, URZ ;  /* 0x0000003f3f3ff290 */ /* 0x000fe2000fffe03f */
[----:B------:R-:W-:Y:S11]  /*11730*/  @P2 BRA `(.L_x_157) ;  /* 0xffffffbc00682947 */ /* 0x000ff6000383ffff */
.L_x_156:
        /* <DEDUP_REMOVED lines=15> */
[----:B-1----:R-:W-:Y:S01]  /*11830*/  SHF.R.S32.HI R4, RZ, 0x1f, R0 ;  /* 0x0000001fff047819 */ /* 0x002fe20000011400 */
[----:B----4-:R-:W-:-:S03]  /*11840*/  FADD.FTZ R181, R3, R181 ;  /* 0x000000b503b57221 */ /* 0x010fc60000010000 */
[----:B------:R-:W1:Y:S01]  /*11850*/  SHFL.BFLY PT, R10, R180, 0x1, 0x1f ;  /* 0x0c201f00b40a7f89 */ /* 0x000e6200000e0000 */
[CC--:B------:R-:W-:Y:S01]  /*11860*/  LEA.HI R2, R4.reuse, R0.reuse, RZ, 0x2 ;  /* 0x0000000004027211 */ /* 0x0c0fe200078f10ff */
[----:B-----5:R-:W-:Y:S01]  /*11870*/  FADD.FTZ R183, R11, R183 ;  /* 0x000000b70bb77221 */ /* 0x020fe20000010000 */
[----:B------:R-:W-:Y:S01]  /*11880*/  LEA.HI R4, R4, R0, RZ, 0x5 ;  /* 0x0000000004047211 */ /* 0x000fe200078f28ff */
[----:B------:R-:W2:Y:S01]  /*11890*/  SHFL.BFLY PT, R9, R181, 0x1, 0x1f ;  /* 0x0c201f00b5097f89 */ /* 0x000ea200000e0000 */
[----:B------:R-:W-:Y:S01]  /*118a0*/  SHF.R.S32.HI R3, RZ, 0x2, R2 ;  /* 0x00000002ff037819 */ /* 0x000fe20000011402 */
[----:B------:R-:W-:Y:S01]  /*118b0*/  FADD.FTZ R8, R8, R182 ;  /* 0x000000b608087221 */ /* 0x000fe20000010000 */
[----:B------:R-:W-:Y:S02]  /*118c0*/  LOP3.LUT R13, R2, 0xfffffffc, RZ, 0xc0, !PT ;  /* 0xfffffffc020d7812 */ /* 0x000fe400078ec0ff */
[----:B------:R-:W-:Y:S02]  /*118d0*/  SHF.R.S32.HI R6, RZ, 0x1f, R3 ;  /* 0x0000001fff067819 */ /* 0x000fe40000011403 */
[----:B------:R-:W-:Y:S01]  /*118e0*/  SHF.R.S32.HI R12, RZ, 0x5, R4 ;  /* 0x00000005ff0c7819 */ /* 0x000fe20000011404 */
[----:B------:R-:W-:Y:S01]  /*118f0*/  IMAD.IADD R13, R0, 0x1, -R13 ;  /* 0x00000001000d7824 */ /* 0x000fe200078e0a0d */
[----:B------:R-:W-:-:S03]  /*11900*/  LEA.HI R6, R6, R3, RZ, 0x3 ;  /* 0x0000000306067211 */ /* 0x000fc600078f18ff */
[----:B------:R-:W-:Y:S01]  /*11910*/  IMAD R12, R12, 0x100, R13 ;  /* 0x000001000c0c7824 */ /* 0x000fe200078e020d */
[----:B------:R-:W-:-:S05]  /*11920*/  LOP3.LUT R6, R6, 0xfffffff8, RZ, 0xc0, !PT ;  /* 0xfffffff806067812 */ /* 0x000fca00078ec0ff */
[----:B------:R-:W-:Y:S02]  /*11930*/  IMAD.IADD R6, R3, 0x1, -R6 ;  /* 0x0000000103067824 */ /* 0x000fe400078e0a06 */
[----:B-1----:R-:W-:-:S03]  /*11940*/  FADD.FTZ R10, R180, R10 ;  /* 0x0000000ab40a7221 */ /* 0x002fc60000010000 */
[----:B------:R-:W-:Y:S01]  /*11950*/  LEA.HI R14, R6, R6, RZ, 0x1 ;  /* 0x00000006060e7211 */ /* 0x000fe200078f08ff */
[----:B--2---:R-:W-:-:S03]  /*11960*/  FADD.FTZ R9, R181, R9 ;  /* 0x00000009b5097221 */ /* 0x004fc60000010000 */
[----:B------:R-:W-:Y:S02]  /*11970*/  SHF.R.S32.HI R11, RZ, 0x1, R14 ;  /* 0x00000001ff0b7819 */ /* 0x000fe4000001140e */
[----:B------:R-:W-:-:S03]  /*11980*/  LOP3.LUT R14, R14, 0x3fffffe, RZ, 0xc0, !PT ;  /* 0x03fffffe0e0e7812 */ /* 0x000fc600078ec0ff */
[----:B------:R-:W-:Y:S02]  /*11990*/  IMAD.SHL.U32 R15, R11, 0x40, RZ ;  /* 0x000000400b0f7824 */ /* 0x000fe400078e00ff */
[----:B------:R-:W-:Y:S02]  /*119a0*/  IMAD.IADD R14, R6, 0x1, -R14 ;  /* 0x00000001060e7824 */ /* 0x000fe400078e0a0e */
[----:B------:R1:W2:Y:S01]  /*119b0*/  SHFL.BFLY PT, R6, R183, 0x1, 0x1f ;  /* 0x0c201f00b7067f89 */ /* 0x0002a200000e0000 */
[----:B------:R-:W-:Y:S01]  /*119c0*/  LOP3.LUT R15, R15, 0xc0, RZ, 0xc0, !PT ;  /* 0x000000c00f0f7812 */ /* 0x000fe200078ec0ff */
[----:B------:R-:W-:Y:S02]  /*119d0*/  IMAD R12, R14, 0x10, R12 ;  /* 0x000000100e0c7824 */ /* 0x000fe400078e020c */
[----:B------:R1:W3:Y:S01]  /*119e0*/  SHFL.BFLY PT, R14, R8, 0x1, 0x1f ;  /* 0x0c201f00080e7f89 */ /* 0x0002e200000e0000 */
[----:B------:R-:W-:-:S05]  /*119f0*/  LEA.HI R13, R15, R15, RZ, 0x1d ;  /* 0x0000000f0f0d7211 */ /* 0x000fca00078fe8ff */
[----:B------:R-:W-:Y:S01]  /*11a00*/  IMAD.U32 R13, R12, 0x2, R13 ;  /* 0x000000020c0d7824 */ /* 0x000fe200078e000d */
[----:B------:R-:W-:-:S04]  /*11a10*/  LOP3.LUT R12, R11, 0x1, RZ, 0xc0, !PT ;  /* 0x000000010b0c7812 */ /* 0x000fc800078ec0ff */
[----:B------:R-:W-:Y:S01]  /*11a20*/  LEA R13, R13, UR7, 0x1 ;  /* 0x000000070d0d7c11 */ /* 0x000fe2000f8e08ff */
[----:B------:R-:W-:Y:S06]  /*11a30*/  @P0 BRA `(.L_x_160) ;  /* 0x0000000000200947 */ /* 0x000fec0003800000 */
[----:B------:R-:W4:Y:S01]  /*11a40*/  S2UR UR7, SR_CTAID.Y ;  /* 0x00000000000779c3 */ /* 0x000f220000002600 */
[----:B------:R-:W-:Y:S01]  /*11a50*/  ULDC.64 UR4, c[0x0][0x290] ;  /* 0x0000a40000047ab9 */ /* 0x000fe20000000a00 */
[----:B----4-:R-:W-:Y:S02]  /*11a60*/  USHF.R.S32.HI UR6, URZ, 0x1f, UR7 ;  /* 0x0000001f3f067899 */ /* 0x010fe40008011407 */
[----:B------:R-:W-:Y:S02]  /*11a70*/  UIMAD.WIDE.U32 UR8, UR7, UR4, URZ ;  /* 0x00000004070872a5 */ /* 0x000fe4000f8e003f */
[----:B------:R-:W-:-:S04]  /*11a80*/  UIMAD UR6, UR6, UR4, URZ ;  /* 0x00000004060672a4 */ /* 0x000fc8000f8e023f */
[----:B------:R-:W-:Y:S01]  /*11a90*/  UIMAD UR6, UR7, UR5, UR6 ;  /* 0x00000005070672a4 */ /* 0x000fe2000f8e0206 */
[----:B------:R-:W-:-:S03]  /*11aa0*/  UMOV UR4, UR8 ;  /* 0x0000000800047c82 */ /* 0x000fc60008000000 */
[----:B------:R-:W-:-:S12]  /*11ab0*/  UIADD3 UR6, UR9, UR6, URZ ;  /* 0x0000000609067290 */ /* 0x000fd8000fffe03f */
.L_x_160:
[----:B------:R-:W-:Y:S01]  /*11ac0*/  ULDC.U8 UR5, c[0x0][0x3d8] ;  /* 0x0000f60000057ab9 */ /* 0x000fe20000000000 */
[----:B------:R-:W-:Y:S01]  /*11ad0*/  ULDC.U8 UR8, c[0x0][0x3d9] ;  /* 0x0000f64000087ab9 */ /* 0x000fe20000000000 */
[----:B------:R-:W-:Y:S01]  /*11ae0*/  ISETP.NE.AND P2, PT, RZ, UR5, PT ;  /* 0x00000005ff007c0c */ /* 0x000fe2000bf45270 */
[----:B-1-3--:R-:W-:Y:S01]  /*11af0*/  FADD.FTZ R8, R8, R14 ;  /* 0x0000000e08087221 */ /* 0x00afe20000010000 */
        /* <DEDUP_REMOVED lines=18> */
.L_x_161:
[----:B------:R-:W-:Y:S01]  /*11c20*/  ISETP.NE.AND P1, PT, RZ, UR8, PT ;  /* 0x00000008ff007c0c */ /* 0x000fe2000bf25270 */
[----:B--2---:R-:W-:Y:S01]  /*11c30*/  FADD.FTZ R6, R183, R6 ;  /* 0x00000006b7067221 */ /* 0x004fe20000010000 */
[C---:B------:R-:W-:Y:S01]  /*11c40*/  IADD3 R11, R13.reuse, 0x20, RZ ;  /* 0x000000200d0b7810 */ /* 0x040fe20007ffe0ff */
[----:B------:R-:W1:Y:S01]  /*11c50*/  @P5 MUFU.RCP R16, R10 ;  /* 0x0000000a00105308 */ /* 0x000e620000001000 */
[----:B------:R-:W-:Y:S01]  /*11c60*/  @P0 IADD3 R11, R13, -0x20, RZ ;  /* 0xffffffe00d0b0810 */ /* 0x000fe20007ffe0ff */
[----:B------:R-:W2:Y:S01]  /*11c70*/  S2R R21, SR_CTAID.Y ;  /* 0x0000000000157919 */ /* 0x000ea20000002600 */
[----:B------:R-:W-:Y:S01]  /*11c80*/  PLOP3.LUT P0, PT, PT, PT, PT, 0x8, 0x0 ;  /* 0x000000000000781c */ /* 0x000fe20003f0e170 */
[----:B------:R-:W3:Y:S01]  /*11c90*/  S2UR UR5, SR_CTAID.X ;  /* 0x00000000000579c3 */ /* 0x000ee20000002500 */
[----:B------:R-:W-:Y:S01]  /*11ca0*/  SEL R12, R12, 0xfffffff0, P3 ;  /* 0xfffffff00c0c7807 */ /* 0x000fe20001800000 */
[----:B------:R-:W-:Y:S01]  /*11cb0*/  BSSY B0, `(.L_x_162) ;  /* 0x00000a1000007945 */ /* 0x000fe20003800000 */
[----:B------:R-:W-:Y:S01]  /*11cc0*/  FSETP.NE.FTZ.AND P3, PT, R8, RZ, PT ;  /* 0x000000ff0800720b */ /* 0x000fe20003f75000 */
[----:B------:R-:W4:Y:S01]  /*11cd0*/  @P4 MUFU.LG2 R29, R9 ;  /* 0x00000009001d4308 */ /* 0x000f220000000c00 */
        /* <DEDUP_REMOVED lines=16> */
[----:B------:R-:W-:Y:S01]  /*11de0*/  F2FP.F16.F32.PACK_AB R192, R193, R192 ;  /* 0x000000c0c1c0723e */ /* 0x000fe200000000ff */
[----:B------:R-:W2:Y:S01]  /*11df0*/  @!P1 LDC R22, c[0x0][0x270] ;  /* 0x00009c00ff169b82 */ /* 0x000ea20000000800 */
[----:B------:R-:W-:Y:S01]  /*11e00*/  F2FP.F16.F32.PACK_AB R188, R189, R188 ;  /* 0x000000bcbdbc723e */ /* 0x000fe200000000ff */
[----:B----4-:R-:W-:Y:S01]  /*11e10*/  @P4 FMUL.FTZ R29, R29, 0.69314718246459960938 ;  /* 0x3f3172181d1d4820 */ /* 0x010fe20000410000 */
[----:B------:R-:W-:Y:S01]  /*11e20*/  F2FP.F16.F32.PACK_AB R200, R201, R200 ;  /* 0x000000c8c9c8723e */ /* 0x000fe200000000ff */
[----:B------:R-:W4:Y:S01]  /*11e30*/  @P2 MUFU.RCP R15, R6 ;  /* 0x00000006000f2308 */ /* 0x000f220000001000 */
        /* <DEDUP_REMOVED lines=11> */
[C---:B------:R-:W-:Y:S01]  /*11ef0*/  FMUL.FTZ R213, R14.reuse, R213 ;  /* 0x000000d50ed57220 */ /* 0x040fe20000410000 */
[----:B------:R-:W-:Y:S01]  /*11f00*/  F2FP.F16.F32.PACK_AB R194, R195, R194 ;  /* 0x000000c2c3c2723e */ /* 0x000fe200000000ff */
[C---:B------:R-:W-:Y:S01]  /*11f10*/  FMUL.FTZ R208, R14.reuse, R208 ;  /* 0x000000d00ed07220 */ /* 0x040fe20000410000 */
[----:B------:R-:W-:Y:S01]  /*11f20*/  F2FP.F16.F32.PACK_AB R198, R17, R198 ;  /* 0x000000c611c6723e */ /* 0x000fe200000000ff */
[C---:B------:R-:W-:Y:S01]  /*11f30*/  FMUL.FTZ R209, R14.reuse, R209 ;  /* 0x000000d10ed17220 */ /* 0x040fe20000410000 */
[C---:B----4-:R-:W-:Y:S01]  /*11f40*/  FMUL.FTZ R219, R15.reuse, R219 ;  /* 0x000000db0fdb7220 */ /* 0x050fe20000410000 */
        /* <DEDUP_REMOVED lines=8> */
[----:B------:R-:W-:Y:S01]  /*11fd0*/  FMUL.FTZ R14, R14, R205 ;  /* 0x000000cd0e0e7220 */ /* 0x000fe20000410000 */
[----:B------:R-:W-:Y:S01]  /*11fe0*/  IADD3 R17, R13, R12, RZ ;  /* 0x0000000c0d117210 */ /* 0x000fe20007ffe0ff */
[----:B------:R-:W-:Y:S01]  /*11ff0*/  FMUL.FTZ R15, R15, R206 ;  /* 0x000000ce0f0f7220 */ /* 0x000fe20000410000 */
[----:B------:R-:W-:Y:S01]  /*12000*/  F2FP.F16.F32.PACK_AB R216, R217, R216 ;  /* 0x000000d8d9d8723e */ /* 0x000fe200000000ff */
[----:B------:R-:W-:Y:S01]  /*12010*/  STS [R13], R192 ;  /* 0x000000c00d007388 */ /* 0x000fe20000000800 */
[----:B------:R-:W-:Y:S01]  /*12020*/  F2FP.F16.F32.PACK_AB R218, R219, R218 ;  /* 0x000000dadbda723e */ /* 0x000fe200000000ff */
[----:B-----5:R-:W2:Y:S01]  /*12030*/  @P0 LDC R20, c[0x0][0x2e4] ;  /* 0x0000b900ff140b82 */ /* 0x020ea20000000800 */
[----:B------:R-:W-:Y:S01]  /*12040*/  F2FP.F16.F32.PACK_AB R212, R213, R212 ;  /* 0x000000d4d5d4723e */ /* 0x000fe200000000ff */
[----:B------:R-:W-:Y:S01]  /*12050*/  STS [R13+0x200], R194 ;  /* 0x000200c20d007388 */ /* 0x000fe20000000800 */
[----:B------:R-:W-:Y:S01]  /*12060*/  F2FP.F16.F32.PACK_AB R214, R215, R214 ;  /* 0x000000d6d7d6723e */ /* 0x000fe200000000ff */
[----:B------:R-:W1:Y:S01]  /*12070*/  @P3 MUFU.LG2 R8, R8 ;  /* 0x0000000800083308 */ /* 0x000e620000000c00 */
[----:B------:R-:W-:Y:S01]  /*12080*/  F2FP.F16.F32.PACK_AB R202, R203, R202 ;  /* 0x000000cacbca723e */ /* 0x000fe200000000ff */
[----:B------:R-:W-:Y:S01]  /*12090*/  STS [R17], R188 ;  /* 0x000000bc11007388 */ /* 0x000fe20000000800 */
[----:B------:R-:W-:Y:S01]  /*120a0*/  F2FP.F16.F32.PACK_AB R16, R16, R196 ;  /* 0x000000c41010723e */ /* 0x000fe200000000ff */
[----:B------:R-:W3:Y:S01]  /*120b0*/  @P4 LDC R9, c[0x0][0x2e8] ;  /* 0x0000ba00ff094b82 */ /* 0x000ee20000000800 */
[----:B------:R-:W-:Y:S01]  /*120c0*/  IADD3 R23, R12, R11, RZ ;  /* 0x0000000b0c177210 */ /* 0x000fe20007ffe0ff */
[----:B------:R-:W-:Y:S01]  /*120d0*/  STS [R17+0x200], R190 ;  /* 0x000200be11007388 */ /* 0x000fe20000000800 */
[----:B------:R-:W-:Y:S01]  /*120e0*/  F2FP.F16.F32.PACK_AB R208, R209, R208 ;  /* 0x000000d0d1d0723e */ /* 0x000fe200000000ff */
[----:B------:R-:W4:Y:S01]  /*120f0*/  @P2 MUFU.LG2 R6, R6 ;  /* 0x0000000600062308 */ /* 0x000f220000000c00 */
[----:B------:R-:W-:Y:S01]  /*12100*/  F2FP.F16.F32.PACK_AB R210, R211, R210 ;  /* 0x000000d2d3d2723e */ /* 0x000fe200000000ff */
[----:B------:R-:W-:Y:S01]  /*12110*/  STS [R13+0x1000], R216 ;  /* 0x001000d80d007388 */ /* 0x000fe20000000800 */
[----:B------:R-:W-:-:S02]  /*12120*/  F2FP.F16.F32.PACK_AB R14, R14, R204 ;  /* 0x000000cc0e0e723e */ /* 0x000fc400000000ff */
[----:B------:R-:W-:Y:S01]  /*12130*/  F2FP.F16.F32.PACK_AB R15, R207, R15 ;  /* 0x0000000fcf0f723e */ /* 0x000fe200000000ff */
[----:B------:R5:W-:Y:S01]  /*12140*/  STS [R13+0x1200], R218 ;  /* 0x001200da0d007388 */ /* 0x000be20000000800 */
[----:B------:R-:W-:Y:S02]  /*12150*/  @P1 MOV R28, 0x1 ;  /* 0x00000001001c1802 */ /* 0x000fe40000000f00 */
[----:B------:R-:W-:Y:S01]  /*12160*/  LOP3.LUT R4, R4, 0xffffffe0, RZ, 0xc0, !PT ;  /* 0xffffffe004047812 */ /* 0x000fe200078ec0ff */
[----:B------:R-:W-:Y:S01]  /*12170*/  STS [R17+0x1000], R212 ;  /* 0x001000d411007388 */ /* 0x000fe20000000800 */
[----:B-1----:R-:W-:Y:S01]  /*12180*/  @P3 FMUL.FTZ R8, R8, 0.69314718246459960938 ;  /* 0x3f31721808083820 */ /* 0x002fe20000410000 */
[----:B--2---:R-:W-:Y:S01]  /*12190*/  @!P1 IMAD R28, R20, R22, RZ ;  /* 0x00000016141c9224 */ /* 0x004fe200078e02ff */
[----:B------:R-:W-:Y:S01]  /*121a0*/  IADD3 R4, -R4, R0, RZ ;  /* 0x0000000004047210 */ /* 0x000fe20007ffe1ff */
[----:B------:R1:W-:Y:S01]  /*121b0*/  STS [R17+0x1200], R214 ;  /* 0x001200d611007388 */ /* 0x0003e20000000800 */
[----:B------:R-:W-:Y:S01]  /*121c0*/  MOV R0, 0x7f800000 ;  /* 0x7f80000000007802 */ /* 0x000fe20000000f00 */
[----:B------:R-:W-:Y:S01]  /*121d0*/  IMAD R28, R21, R28, RZ ;  /* 0x0000001c151c7224 */ /* 0x000fe200078e02ff */
[----:B------:R-:W-:Y:S01]  /*121e0*/  LOP3.LUT P0, RZ, R4, 0x3, RZ, 0xc0, !PT ;  /* 0x0000000304ff7812 */ /* 0x000fe2000780c0ff */
[----:B------:R-:W-:Y:S01]  /*121f0*/  STS [R11], R200 ;  /* 0x000000c80b007388 */ /* 0x000fe20000000800 */
[----:B------:R-:W2:Y:S01]  /*12200*/  @P3 LDC R21, c[0x0][0x2e8] ;  /* 0x0000ba00ff153b82 */ /* 0x000ea20000000800 */
[----:B----4-:R-:W-:Y:S01]  /*12210*/  @P2 FMUL.FTZ R6, R6, 0.69314718246459960938 ;  /* 0x3f31721806062820 */ /* 0x010fe20000410000 */
[----:B------:R-:W-:Y:S01]  /*12220*/  SEL R28, R28, RZ, !P6 ;  /* 0x000000ff1c1c7207 */ /* 0x000fe20007000000 */
[----:B------:R-:W-:Y:S04]  /*12230*/  STS [R11+0x200], R202 ;  /* 0x000200ca0b007388 */ /* 0x000fe80000000800 */
[----:B------:R4:W-:Y:S04]  /*12240*/  STS [R23], R16 ;  /* 0x0000001017007388 */ /* 0x0009e80000000800 */
[----:B------:R-:W-:Y:S01]  /*12250*/  STS [R23+0x200], R198 ;  /* 0x000200c617007388 */ /* 0x000fe20000000800 */
[----:B-----5:R-:W5:Y:S03]  /*12260*/  @P1 LDC.64 R12, c[0x0][0x2c0] ;  /* 0x0000b000ff0c1b82 */ /* 0x020f660000000a00 */
[----:B------:R-:W-:Y:S04]  /*12270*/  STS [R11+0x1000], R208 ;  /* 0x001000d00b007388 */ /* 0x000fe80000000800 */
[----:B------:R3:W-:Y:S01]  /*12280*/  STS [R11+0x1200], R210 ;  /* 0x001200d20b007388 */ /* 0x0007e20000000800 */
[----:B-1----:R-:W1:Y:S03]  /*12290*/  @P5 LDC R17, c[0x0][0x2e8] ;  /* 0x0000ba00ff115b82 */ /* 0x002e660000000800 */
[----:B------:R2:W-:Y:S04]  /*122a0*/  STS [R23+0x1000], R14 ;  /* 0x0010000e17007388 */ /* 0x0005e80000000800 */
[----:B------:R2:W-:Y:S01]  /*122b0*/  STS [R23+0x1200], R15 ;  /* 0x0012000f17007388 */ /* 0x0005e20000000800 */
[----:B------:R-:W-:Y:S01]  /*122c0*/  BAR.SYNC.DEFER_BLOCKING 0x0 ;  /* 0x0000000000007b1d */ /* 0x000fe20000010000 */
[----:B-----5:R-:W-:-:S05]  /*122d0*/  @P1 IMAD R12, R13, R12, RZ ;  /* 0x0000000c0d0c1224 */ /* 0x020fca00078e02ff */
[----:B----4-:R4:W5:Y:S02]  /*122e0*/  @P5 MUFU.LG2 R16, R10 ;  /* 0x0000000a00105308 */ /* 0x0109640000000c00 */
[----:B------:R-:W1:Y:S01]  /*122f0*/  @P2 LDC R13, c[0x0][0x2e8] ;  /* 0x0000ba00ff0d2b82 */ /* 0x000e620000000800 */
[----:B------:R-:W-:-:S07]  /*12300*/  @!P1 MOV R12, R20 ;  /* 0x00000014000c9202 */ /* 0x000fce0000000f00 */
[----:B---3--:R-:W3:Y:S01]  /*12310*/  @P1 LDC R11, c[0x0][0x2c0] ;  /* 0x0000b000ff0b1b82 */ /* 0x008ee20000000800 */
[----:B--2---:R-:W2:Y:S01]  /*12320*/  S2R R14, SR_TID.X ;  /* 0x00000000000e7919 */ /* 0x004ea20000002100 */
[----:B------:R-:W-:Y:S01]  /*12330*/  MOV R15, 0x7f800000 ;  /* 0x7f800000000f7802 */ /* 0x000fe20000000f00 */
[----:B------:R-:W-:Y:S01]  /*12340*/  @P4 FFMA.FTZ R15, R132, R9, R29 ;  /* 0x00000009840f4223 */ /* 0x000fe2000001001d */
[----:B----4-:R-:W4:Y:S01]  /*12350*/  S2R R10, SR_CTAID.Z ;  /* 0x00000000000a7919 */ /* 0x010f220000002700 */
[----:B-----5:R-:W-:Y:S01]  /*12360*/  @P5 FMUL.FTZ R16, R16, 0.69314718246459960938 ;  /* 0x3f31721810105820 */ /* 0x020fe20000410000 */
[----:B------:R2:W2:Y:S03]  /*12370*/  LDS.128 R24, [R229+0x1800] ;  /* 0x00180000e5187984 */ /* 0x0004a60000000c00 */
[----:B-1----:R-:W-:Y:S01]  /*12380*/  @P5 FFMA.FTZ R0, R133, R17, R16 ;  /* 0x0000001185005223 */ /* 0x002fe20000010010 */
[----:B------:R-:W-:Y:S01]  /*12390*/  MOV R16, 0x7f800000 ;  /* 0x7f80000000107802 */ /* 0x000fe20000000f00 */
[----:B------:R-:W-:Y:S01]  /*123a0*/  @P3 FFMA.FTZ R16, R5, R21, R8 ;  /* 0x0000001505103223 */ /* 0x000fe20000010008 */
[----:B------:R-:W-:Y:S01]  /*123b0*/  MOV R17, 0x7f800000 ;  /* 0x7f80000000117802 */ /* 0x000fe20000000f00 */
[----:B------:R-:W-:Y:S01]  /*123c0*/  @P2 FFMA.FTZ R17, R7, R13, R6 ;  /* 0x0000000d07112223 */ /* 0x000fe20000010006 */
[----:B------:R-:W-:-:S05]  /*123d0*/  @!P1 MOV R11, 0x1 ;  /* 0x00000001000b9802 */ /* 0x000fca0000000f00 */
[----:B---3--:R-:W-:-:S05]  /*123e0*/  IMAD R4, R11, UR5, RZ ;  /* 0x000000050b047c24 */ /* 0x008fca000f8e02ff */
[----:B------:R-:W-:Y:S02]  /*123f0*/  SHF.L.U32 R9, R4, 0x7, RZ ;  /* 0x0000000704097819 */ /* 0x000fe400000006ff */
[----:B--2---:R-:W-:Y:S02]  /*12400*/  SHF.R.S32.HI R20, RZ, 0x1f, R14 ;  /* 0x0000001fff147819 */ /* 0x004fe4000001140e */
[----:B------:R-:W-:Y:S01]  /*12410*/  SHF.R.S32.HI R4, RZ, 0x1f, R9 ;  /* 0x0000001fff047819 */ /* 0x000fe20000011409 */
[----:B----4-:R-:W-:Y:S01]  /*12420*/  IMAD R12, R10, R12, R28 ;  /* 0x0000000c0a0c7224 */ /* 0x010fe200078e021c */
[----:B------:R-:W-:-:S04]  /*12430*/  LEA.HI R20, R20, R14, RZ, 0x2 ;  /* 0x0000000e14147211 */ /* 0x000fc800078f10ff */
[--C-:B------:R-:W-:Y:S02]  /*12440*/  IADD3 R18, P4, P1, R9, R18, R12.reuse ;  /* 0x0000001209127210 */ /* 0x100fe4000799e00c */
[----:B------:R-:W-:-:S04]  /*12450*/  SHF.R.S32.HI R12, RZ, 0x1f, R12 ;  /* 0x0000001fff0c7819 */ /* 0x000fc8000001140c */
[----:B------:R-:W-:Y:S01]  /*12460*/  IADD3.X R19, R4, R19, R12, P4, P1 ;  /* 0x0000001304137210 */ /* 0x000fe200027e240c */
[----:B------:R-:W-:Y:S06]  /*12470*/  @P0 BRA `(.L_x_163) ;  /* 0x0000000000900947 */ /* 0x000fec0003800000 */
        /* <DEDUP_REMOVED lines=11> */
[-C--:B------:R-:W-:Y:S01]  /*12530*/  @!P4 IMAD R22, R22, R11.reuse, RZ ;  /* 0x0000000b1616c224 */ /* 0x080fe200078e02ff */
[-C--:B------:R-:W-:Y:S01]  /*12540*/  @!P6 IADD3 R21, P0, R29, R18.reuse, RZ ;  /* 0x000000121d15e210 */ /* 0x080fe20007f1e0ff */
[----:B------:R-:W2:Y:S01]  /*12550*/  @!P5 LDC.64 R8, c[0x0][0x2b0] ;  /* 0x0000ac00ff08db82 */ /* 0x000ea20000000a00 */
[----:B------:R-:W-:Y:S01]  /*12560*/  @!P3 IMAD R30, R30, R11, RZ ;  /* 0x0000000b1e1eb224 */ /* 0x000fe200078e02ff */
[-C--:B------:R-:W-:Y:S02]  /*12570*/  @!P5 IADD3 R28, P2, R23, R18.reuse, RZ ;  /* 0x00000012171cd210 */ /* 0x080fe40007f5e0ff */
[----:B------:R-:W-:Y:S02]  /*12580*/  @!P6 LEA.HI.X.SX32 R11, R29, R19, 0x1, P0 ;  /* 0x000000131d0be211 */ /* 0x000fe400000f0eff */
[----:B------:R-:W-:-:S02]  /*12590*/  @!P4 IADD3 R29, P1, R22, R18, RZ ;  /* 0x00000012161dc210 */ /* 0x000fc40007f3e0ff */
[----:B------:R-:W3:Y:S01]  /*125a0*/  @!P4 LDC.64 R6, c[0x0][0x2b0] ;  /* 0x0000ac00ff06cb82 */ /* 0x000ee20000000a00 */
[-C--:B------:R-:W-:Y:S02]  /*125b0*/  @!P5 LEA.HI.X.SX32 R23, R23, R19.reuse, 0x1, P2 ;  /* 0x000000131717d211 */ /* 0x080fe400010f0eff */
[----:B------:R-:W-:Y:S02]  /*125c0*/  @!P4 LEA.HI.X.SX32 R22, R22, R19, 0x1, P1 ;  /* 0x000000131616c211 */ /* 0x000fe400008f0eff */
[----:B------:R-:W-:-:S03]  /*125d0*/  @!P3 IADD3 R18, P0, R30, R18, RZ ;  /* 0x000000121e12b210 */ /* 0x000fc60007f1e0ff */
[----:B------:R-:W4:Y:S01]  /*125e0*/  @!P3 LDC.64 R4, c[0x0][0x2b0] ;  /* 0x0000ac00ff04bb82 */ /* 0x000f220000000a00 */
[C---:B-1----:R-:W-:Y:S02]  /*125f0*/  @!P6 LEA R12, P2, R21.reuse, R12, 0x2 ;  /* 0x0000000c150ce211 */ /* 0x042fe400078410ff */
        /* <DEDUP_REMOVED lines=12> */
.L_x_163:
[----:B------:R-:W-:Y:S05]  /*126c0*/  BSYNC B0 ;  /* 0x0000000000007941 */ /* 0x000fea0003800000 */
.L_x_162:
[----:B-1----:R1:W2:Y:S01]  /*126d0*/  LDS.128 R4, [R229] ;  /* 0x00000000e5047984 */ /* 0x0022a20000000c00 */
[----:B------:R-:W-:Y:S01]  /*126e0*/  LOP3.LUT R0, R20, 0xfffffffc, RZ, 0xc0, !PT ;  /* 0xfffffffc14007812 */ /* 0x000fe200078ec0ff */
[----:B------:R-:W-:Y:S01]  /*126f0*/  UIMAD UR19, UR5, -0x80, UR19 ;  /* 0xffffff80051378a4 */ /* 0x000fe2000f8e0213 */
[----:B------:R-:W-:Y:S01]  /*12700*/  LEA.HI.SX32 R2, R2, 0x20, 0x1e ;  /* 0x0000002002027811 */ /* 0x000fe200078ff2ff */
[----:B------:R-:W-:Y:S01]  /*12710*/  BSSY B0, `(.L_x_164) ;  /* 0x0000023000007945 */ /* 0x000fe20003800000 */
[----:B------:R-:W-:Y:S01]  /*12720*/  ULDC UR5, c[0x0][0x2d0] ;  /* 0x0000b40000057ab9 */ /* 0x000fe20000000800 */
[----:B------:R-:W-:Y:S01]  /*12730*/  IMAD.IADD R14, R14, 0x1, -R0 ;  /* 0x000000010e0e7824 */ /* 0x000fe200078e0a00 */
[----:B------:R-:W-:Y:S02]  /*12740*/  ISETP.GE.AND P4, PT, R234, UR5, PT ;  /* 0x00000005ea007c0c */ /* 0x000fe4000bf86270 */
[----:B------:R-:W-:Y:S01]  /*12750*/  SHF.R.S32.HI R8, RZ, 0x2, R20 ;  /* 0x00000002ff087819 */ /* 0x000fe20000011414 */
[----:B------:R-:W-:Y:S01]  /*12760*/  IMAD.SHL.U32 R14, R14, 0x8, RZ ;  /* 0x000000080e0e7824 */ /* 0x000fe200078e00ff */
[----:B------:R-:W-:-:S02]  /*12770*/  ISETP.GE.OR P3, PT, R3, UR19, P4 ;  /* 0x0000001303007c0c */ /* 0x000fc4000a766670 */
[----:B------:R-:W-:Y:S01]  /*12780*/  ISETP.GE.OR P2, PT, R2, UR19, P4 ;  /* 0x0000001302007c0c */ /* 0x000fe2000a746670 */
[C---:B------:R-:W-:Y:S01]  /*12790*/  VIADD R0, R8.reuse, 0x40 ;  /* 0x0000004008007836 */ /* 0x040fe20000000000 */
[----:B------:R-:W-:Y:S01]  /*127a0*/  SHF.R.S32.HI R2, RZ, 0x1f, R10 ;  /* 0x0000001fff027819 */ /* 0x000fe2000001140a */
[----:B------:R-:W-:Y:S01]  /*127b0*/  VIADD R3, R8, 0x60 ;  /* 0x0000006008037836 */ /* 0x000fe20000000000 */
[----:B------:R-:W-:Y:S02]  /*127c0*/  SHF.R.S32.HI R14, RZ, 0x1f, R14 ;  /* 0x0000001fff0e7819 */ /* 0x000fe4000001140e */
[----:B------:R-:W-:Y:S01]  /*127d0*/  IADD3 R234, P0, R234, UR4, RZ ;  /* 0x00000004eaea7c10 */ /* 0x000fe2000ff1e0ff */
[----:B------:R-:W-:Y:S01]  /*127e0*/  ULDC.64 UR4, c[0x0][0x2a0] ;  /* 0x0000a80000047ab9 */ /* 0x000fe20000000a00 */
[----:B------:R-:W-:Y:S01]  /*127f0*/  ISETP.GE.OR P1, PT, R0, UR14, P4 ;  /* 0x0000000e00007c0c */ /* 0x000fe2000a726670 */
[----:B------:R-:W-:Y:S01]  /*12800*/  IMAD R2, R2, UR4, RZ ;  /* 0x0000000402027c24 */ /* 0x000fe2000f8e02ff */
[----:B------:R-:W-:Y:S01]  /*12810*/  IADD3.X R235, R14, UR6, RZ, P0, !PT ;  /* 0x000000060eeb7c10 */ /* 0x000fe200087fe4ff */
[----:B------:R-:W-:Y:S01]  /*12820*/  IMAD.U32 R0, RZ, RZ, UR18 ;  /* 0x00000012ff007e24 */ /* 0x000fe2000f8e00ff */
[----:B------:R-:W-:Y:S01]  /*12830*/  SHF.R.S32.HI R9, RZ, 0x1f, R8 ;  /* 0x0000001fff097819 */ /* 0x000fe20000011408 */
[C---:B------:R-:W-:Y:S01]  /*12840*/  IMAD R12, R10.reuse, UR5, R2 ;  /* 0x000000050a0c7c24 */ /* 0x040fe2000f8e0202 */
[----:B------:R-:W-:Y:S01]  /*12850*/  ISETP.GE.OR P4, PT, R3, UR14, P4 ;  /* 0x0000000e03007c0c */ /* 0x000fe2000a786670 */
[----:B------:R-:W-:-:S04]  /*12860*/  IMAD.WIDE.U32 R10, R10, UR4, R234 ;  /* 0x000000040a0a7c25 */ /* 0x000fc8000f8e00ea */
[----:B------:R-:W-:-:S04]  /*12870*/  IMAD.WIDE R8, R0, 0x80, R8 ;  /* 0x0000008000087825 */ /* 0x000fc800078e0208 */
[----:B------:R-:W-:Y:S01]  /*12880*/  IMAD.IADD R13, R11, 0x1, R12 ;  /* 0x000000010b0d7824 */ /* 0x000fe200078e020c */
[----:B-1----:R-:W-:Y:S06]  /*12890*/  @P3 BRA `(.L_x_165) ;  /* 0x0000000000283947 */ /* 0x002fec0003800000 */
        /* <DEDUP_REMOVED lines=9> */
[----:B--2---:R1:W-:Y:S02]  /*12930*/  STG.E.128 desc[UR20][R14.64], R4 ;  /* 0x000000040e007986 */ /* 0x0043e4000c101d14 */
.L_x_165:
[----:B------:R-:W-:Y:S05]  /*12940*/  BSYNC B0 ;  /* 0x0000000000007941 */ /* 0x000fea0003800000 */
.L_x_164:
[----:B-12---:R1:W2:Y:S01]  /*12950*/  LDS.128 R4, [R229+0x800] ;  /* 0x00080000e5047984 */ /* 0x0062a20000000c00 */
[----:B------:R-:W-:Y:S04]  /*12960*/  BSSY B0, `(.L_x_166) ;  /* 0x000000f000007945 */ /* 0x000fe80003800000 */
        /* <DEDUP_REMOVED lines=10> */
[----:B------:R-:W-:Y:S02]  /*12a10*/  LEA R2, P0, R14, UR4, 0x1 ;  /* 0x000000040e027c11 */ /* 0x000fe4000f8008ff */
[----:B------:R-:W-:-:S04]  /*12a20*/  IADD3 R0, R15, R0, RZ ;  /* 0x000000000f007210 */ /* 0x000fc80007ffe0ff */
[----:B------:R-:W-:-:S05]  /*12a30*/  LEA.HI.X R3, R14, UR5, R0, 0x1, P0 ;  /* 0x000000050e037c11 */ /* 0x000fca00080f0c00 */
[----:B--2---:R3:W-:Y:S02]  /*12a40*/  STG.E.128 desc[UR20][R2.64], R4 ;  /* 0x0000000402007986 */ /* 0x0047e4000c101d14 */
.L_x_167:
[----:B------:R-:W-:Y:S05]  /*12a50*/  BSYNC B0 ;  /* 0x0000000000007941 */ /* 0x000fea0003800000 */
.L_x_166:
[----:B--23--:R2:W3:Y:S01]  /*12a60*/  LDS.128 R4, [R229+0x1000] ;  /* 0x00100000e5047984 */ /* 0x00c4e20000000c00 */
        /* <DEDUP_REMOVED lines=14> */
[----:B---3--:R4:W-:Y:S02]  /*12b50*/  STG.E.128 desc[UR20][R2.64], R4 ;  /* 0x0000000402007986 */ /* 0x0089e4000c101d14 */
.L_x_169:
[----:B------:R-:W-:Y:S05]  /*12b60*/  BSYNC B0 ;  /* 0x0000000000007941 */ /* 0x000fea0003800000 */
.L_x_168:
[----:B------:R-:W-:Y:S05]  /*12b70*/  @P4 EXIT ;  /* 0x000000000000494d */ /* 0x000fea0003800000 */
[----:B------:R-:W-:Y:S01]  /*12b80*/  IADD3 R0, P0, R8, 0x60, RZ ;  /* 0x0000006008007810 */ /* 0x000fe20007f1e0ff */
[----:B------:R-:W-:Y:S01]  /*12b90*/  ULDC.64 UR4, c[0x0][0x298] ;  /* 0x0000a60000047ab9 */ /* 0x000fe20000000a00 */
[----:B----4-:R-:W-:Y:S01]  /*12ba0*/  MOV R3, R13 ;  /* 0x0000000d00037202 */ /* 0x010fe20000000f00 */
[----:B------:R-:W-:Y:S02]  /*12bb0*/  IMAD.MOV.U32 R2, RZ, RZ, R10 ;  /* 0x000000ffff027224 */ /* 0x000fe400078e000a */
[----:B------:R-:W-:Y:S02]  /*12bc0*/  IMAD.X R8, RZ, RZ, R9, P0 ;  /* 0x000000ffff087224 */ /* 0x000fe400000e0609 */
[----:B------:R-:W-:-:S04]  /*12bd0*/  IMAD.WIDE.U32 R2, R0, UR4, R2 ;  /* 0x0000000400027c25 */ /* 0x000fc8000f8e0002 */
[----:B------:R-:W-:-:S04]  /*12be0*/  IMAD R8, R8, UR4, RZ ;  /* 0x0000000408087c24 */ /* 0x000fc8000f8e02ff */
[----:B------:R-:W-:Y:S01]  /*12bf0*/  IMAD R8, R0, UR5, R8 ;  /* 0x0000000500087c24 */ /* 0x000fe2000f8e0208 */
[----:B------:R-:W-:Y:S02]  /*12c00*/  ULDC.64 UR4, c[0x0][0x280] ;  /* 0x0000a00000047ab9 */ /* 0x000fe40000000a00 */
[----:B---3--:R-:W-:Y:S02]  /*12c10*/  LEA R4, P0, R2, UR4, 0x1 ;  /* 0x0000000402047c11 */ /* 0x008fe4000f8008ff */
[----:B------:R-:W-:-:S04]  /*12c20*/  IADD3 R8, R3, R8, RZ ;  /* 0x0000000803087210 */ /* 0x000fc80007ffe0ff */
[----:B------:R-:W-:-:S05]  /*12c30*/  LEA.HI.X R5, R2, UR5, R8, 0x1, P0 ;  /* 0x0000000502057c11 */ /* 0x000fca00080f0c08 */
[----:B------:R-:W-:Y:S01]  /*12c40*/  STG.E.128 desc[UR20][R4.64], R24 ;  /* 0x0000001804007986 */ /* 0x000fe2000c101d14 */
[----:B------:R-:W-:Y:S05]  /*12c50*/  EXIT ;  /* 0x000000000000794d */ /* 0x000fea0003800000 */
.L_x_121:
        /* <DEDUP_REMOVED lines=18> */
[C---:B------:R-:W-:Y:S01]  /*12d80*/  VIADD R5, R8.reuse, 0x20 ;  /* 0x0000002008057836 */ /* 0x040fe20000000000 */
[----:B------:R-:W-:Y:S01]  /*12d90*/  @!UP4 UIMAD.WIDE.U32 UR14, UR28, UR4, URZ ;  /* 0x000000041c0ec2a5 */ /* 0x000fe2000f8e003f */
[----:B------:R-:W-:Y:S01]  /*12da0*/  IMAD.SHL.U32 R2, R3, 0x8, RZ ;  /* 0x0000000803027824 */ /* 0x000fe200078e00ff */
[----:B------:R-:W-:Y:S01]  /*12db0*/  @!UP4 UIMAD UR6, UR28, UR5, UR6 ;  /* 0x000000051c06c2a4 */ /* 0x000fe2000f8e0206 */
[C---:B------:R-:W-:Y:S01]  /*12dc0*/  VIADD R4, R8.reuse, 0x40 ;  /* 0x0000004008047836 */ /* 0x040fe20000000000 */
[----:B------:R-:W-:Y:S01]  /*12dd0*/  USHF.R.S32.HI UR9, URZ, 0x1f, UR30 ;  /* 0x0000001f3f097899 */ /* 0x000fe2000801141e */
[----:B------:R-:W-:Y:S01]  /*12de0*/  VIADD R0, R8, 0x60 ;  /* 0x0000006008007836 */ /* 0x000fe20000000000 */
[----:B------:R-:W-:Y:S01]  /*12df0*/  @UP2 ULDC.64 UR4, c[0x0][0x2c0] ;  /* 0x0000b00000042ab9 */ /* 0x000fe20000000a00 */
[----:B------:R-:W-:Y:S01]  /*12e00*/  UISETP.NE.OR UP1, UPT, UR17, -0x1, UP3 ;  /* 0xffffffff1100788c */ /* 0x000fe20009f25670 */
[----:B------:R-:W-:Y:S01]  /*12e10*/  SHF.R.S32.HI R9, RZ, 0x1f, R8 ;  /* 0x0000001fff097819 */ /* 0x000fe20000011408 */
[----:B------:R-:W-:Y:S01]  /*12e20*/  @UP2 UIMAD UR13, UR5, UR4, URZ ;  /* 0x00000004050d22a4 */ /* 0x000fe2000f8e023f */
[----:B------:R-:W-:-:S02]  /*12e30*/  @!UP2 ULDC UR8, c[0x0][0x2c4] ;  /* 0x0000b1000008aab9 */ /* 0x000fc40000000800 */
        /* <DEDUP_REMOVED lines=34> */
[----:B------:R-:W-:Y:S01]  /*13060*/  ISETP.GE.AND P2, PT, R4, UR19, PT ;  /* 0x0000001304007c0c */ /* 0x000fe2000bf46270 */
[----:B------:R-:W-:Y:S01]  /*13070*/  USHF.R.S32.HI UR6, URZ, 0x1f, UR12 ;  /* 0x0000001f3f067899 */ /* 0x000fe2000801140c */
[----:B------:R-:W-:Y:S01]  /*13080*/  ISETP.GE.AND P1, PT, R0, UR19, PT ;  /* 0x0000001300007c0c */ /* 0x000fe2000bf26270 */
[----:B------:R-:W-:Y:S01]  /*13090*/  UIADD3 UR31, UP1, UP0, UR31, UR22, UR12 ;  /* 0x000000161f1f7290 */ /* 0x000fe2000f83e00c */
[----:B------:R-:W-:Y:S01]  /*130a0*/  IMAD.U32 R6, RZ, RZ, UR18 ;  /* 0x00000012ff067e24 */ /* 0x000fe2000f8e00ff */
[----:B------:R-:W-:Y:S01]  /*130b0*/  ISETP.NE.OR P4, PT, R3, RZ, P4 ;  /* 0x000000ff0300720c */ /* 0x000fe20002785670 */
[----:B------:R-:W-:Y:S01]  /*130c0*/  VIADD R13, R11, UR5 ;  /* 0x000000050b0d7c36 */ /* 0x000fe20008000000 */
[----:B------:R-:W-:Y:S01]  /*130d0*/  UIADD3.X UR22, UR4, UR23, UR6, UP1, UP0 ;  /* 0x0000001704167290 */ /* 0x000fe20008fe0406 */
[C---:B------:R-:W-:Y:S01]  /*130e0*/  ISETP.NE.OR P3, PT, R3.reuse, RZ, P3 ;  /* 0x000000ff0300720c */ /* 0x040fe20001f65670 */
        /* <DEDUP_REMOVED lines=15> */
.L_x_171:
[----:B------:R-:W-:Y:S05]  /*131e0*/  BSYNC B0 ;  /* 0x0000000000007941 */ /* 0x000fea0003800000 */
.L_x_170:
[----:B------:R-:W-:Y:S01]  /*131f0*/  BSSY B0, `(.L_x_172) ;  /* 0x0000011000007945 */ /* 0x000fe20003800000 */
[----:B------:R-:W-:Y:S02]  /*13200*/  ISETP.GE.OR P6, PT, R4, UR19, P5 ;  /* 0x0000001304007c0c */ /* 0x000fe4000afc6670 */
[----:B------:R-:W-:Y:S01]  /*13210*/  ISETP.GE.OR P5, PT, R0, UR19, P5 ;  /* 0x0000001300007c0c */ /* 0x000fe2000afa6670 */
[----:B------:R-:W-:-:S12]  /*13220*/  @P0 BRA `(.L_x_173) ;  /* 0x0000000000340947 */ /* 0x000fd80003800000 */
        /* <DEDUP_REMOVED lines=9> */
[----:B-1----:R-:W-:Y:S02]  /*132c0*/  LEA R16, P0, R14, UR4, 0x1 ;  /* 0x000000040e107c11 */ /* 0x002fe4000f8008ff */
[----:B------:R-:W-:-:S04]  /*132d0*/  IADD3 R2, R2, R15, RZ ;  /* 0x0000000f02027210 */ /* 0x000fc80007ffe0ff */
[----:B------:R-:W-:-:S05]  /*132e0*/  LEA.HI.X R17, R14, UR5, R2, 0x1, P0 ;  /* 0x000000050e117c11 */ /* 0x000fca00080f0c02 */
[----:B------:R2:W-:Y:S02]  /*132f0*/  STG.E.128 desc[UR20][R16.64], RZ ;  /* 0x000000ff10007986 */ /* 0x0005e4000c101d14 */
.L_x_173:
[----:B------:R-:W-:Y:S05]  /*13300*/  BSYNC B0 ;  /* 0x0000000000007941 */ /* 0x000fea0003800000 */
.L_x_172:
        /* <DEDUP_REMOVED lines=11> */
[----:B-12---:R-:W-:Y:S02]  /*133c0*/  LEA R16, P0, R14, UR4, 0x1 ;  /* 0x000000040e107c11 */ /* 0x006fe4000f8008ff */
[----:B------:R-:W-:-:S04]  /*133d0*/  IADD3 R2, R2, R15, RZ ;  /* 0x0000000f02027210 */ /* 0x000fc80007ffe0ff */
[----:B------:R-:W-:-:S05]  /*133e0*/  LEA.HI.X R17, R14, UR5, R2, 0x1, P0 ;  /* 0x000000050e117c11 */ /* 0x000fca00080f0c02 */
[----:B------:R3:W-:Y:S02]  /*133f0*/  STG.E.128 desc[UR20][R16.64], RZ ;  /* 0x000000ff10007986 */ /* 0x0007e4000c101d14 */
.L_x_175:
[----:B------:R-:W-:Y:S05]  /*13400*/  BSYNC B0 ;  /* 0x0000000000007941 */ /* 0x000fea0003800000 */
.L_x_174:
[----:B------:R-:W-:Y:S04]  /*13410*/  BSSY B0, `(.L_x_176) ;  /* 0x000000f000007945 */ /* 0x000fe80003800000 */
[----:B------:R-:W-:Y:S05]  /*13420*/  @P5 BRA `(.L_x_177) ;  /* 0x0000000000345947 */ /* 0x000fea0003800000 */
[----:B------:R-:W-:Y:S01]  /*13430*/  IADD3 R2, P0, R6, 0x60, RZ ;  /* 0x0000006006027810 */ /* 0x000fe20007f1e0ff */
[----:B------:R-:W-:Y:S01]  /*13440*/  ULDC.64 UR4, c[0x0][0x298] ;  /* 0x0000a60000047ab9 */ /* 0x000fe20000000a00 */
[----:B------:R-:W-:-:S03]  /*13450*/  IMAD.MOV.U32 R6, RZ, RZ, R10 ;  /* 0x000000ffff067224 */ /* 0x000fc600078e000a */
[----:B------:R-:W-:Y:S01]  /*13460*/  IMAD.X R3, RZ, RZ, R7, P0 ;  /* 0x000000ffff037224 */ /* 0x000fe200000e0607 */
[----:B------:R-:W-:-:S03]  /*13470*/  MOV R7, R13 ;  /* 0x0000000d00077202 */ /* 0x000fc60000000f00 */
[----:B------:R-:W-:Y:S02]  /*13480*/  IMAD R3, R3, UR4, RZ ;  /* 0x0000000403037c24 */ /* 0x000fe4000f8e02ff */
[----:B------:R-:W-:-:S04]  /*13490*/  IMAD.WIDE.U32 R6, R2, UR4, R6 ;  /* 0x0000000402067c25 */ /* 0x000fc8000f8e0006 */
[----:B------:R-:W-:Y:S01]  /*134a0*/  IMAD R3, R2, UR5, R3 ;  /* 0x0000000502037c24 */ /* 0x000fe2000f8e0203 */
[----:B------:R-:W-:Y:S02]  /*134b0*/  ULDC.64 UR4, c[0x0][0x280] ;  /* 0x0000a00000047ab9 */ /* 0x000fe40000000a00 */
[----:B------:R-:W-:Y:S02]  /*134c0*/  LEA R2, P0, R6, UR4, 0x1 ;  /* 0x0000000406027c11 */ /* 0x000fe4000f8008ff */
[----:B------:R-:W-:-:S04]  /*134d0*/  IADD3 R3, R3, R7, RZ ;  /* 0x0000000703037210 */ /* 0x000fc80007ffe0ff */
[----:B------:R-:W-:-:S05]  /*134e0*/  LEA.HI.X R3, R6, UR5, R3, 0x1, P0 ;  /* 0x0000000506037c11 */ /* 0x000fca00080f0c03 */
[----:B------:R4:W-:Y:S02]  /*134f0*/  STG.E.128 desc[UR20][R2.64], RZ ;  /* 0x000000ff02007986 */ /* 0x0009e4000c101d14 */
.L_x_177:
[----:B------:R-:W-:Y:S05]  /*13500*/  BSYNC B0 ;  /* 0x0000000000007941 */ /* 0x000fea0003800000 */
.L_x_176:
[----:B------:R-:W-:Y:S04]  /*13510*/  BSSY B0, `(.L_x_178) ;  /* 0x000000a000007945 */ /* 0x000fe80003800000 */
[----:B------:R-:W-:Y:S05]  /*13520*/  @P4 BRA `(.L_x_179) ;  /* 0x0000000000204947 */ /* 0x000fea0003800000 */
[----:B----4-:R-:W-:Y:S01]  /*13530*/  IMAD R2, R8, UR16, RZ ;  /* 0x0000001008027c24 */ /* 0x010fe2000f8e02ff */
[----:B------:R-:W-:-:S04]  /*13540*/  ULDC.64 UR4, c[0x0][0x2b0] ;  /* 0x0000ac0000047ab9 */ /* 0x000fc80000000a00 */
[----:B------:R-:W-:-:S04]  /*13550*/  IADD3 R3, P0, R2, UR31, RZ ;  /* 0x0000001f02037c10 */ /* 0x000fc8000ff1e0ff */
[----:B------:R-:W-:Y:S02]  /*13560*/  LEA.HI.X.SX32 R2, R2, UR22, 0x1, P0 ;  /* 0x0000001602027c11 */ /* 0x000fe400080f0eff */
[----:B------:R-:W-:-:S04]  /*13570*/  LEA R6, P0, R3, UR4, 0x2 ;  /* 0x0000000403067c11 */ /* 0x000fc8000f8010ff */
[----:B------:R-:W-:Y:S01]  /*13580*/  LEA.HI.X R7, R3, UR5, R2, 0x2, P0 ;  /* 0x0000000503077c11 */ /* 0x000fe200080f1402 */
[----:B------:R-:W-:-:S05]  /*13590*/  IMAD.MOV.U32 R2, RZ, RZ, 0x7f800000 ;  /* 0x7f800000ff027424 */ /* 0x000fca00078e00ff */
[----:B------:R4:W-:Y:S03]  /*135a0*/  STG.E desc[UR20][R6.64], R2 ;  /* 0x0000000206007986 */ /* 0x0009e6000c101914 */
.L_x_179:
[----:B------:R-:W-:Y:S05]  /*135b0*/  BSYNC B0 ;  /* 0x0000000000007941 */ /* 0x000fea0003800000 */
.L_x_178:
        /* <DEDUP_REMOVED lines=10> */
.L_x_181:
[----:B------:R-:W-:Y:S05]  /*13660*/  BSYNC B0 ;  /* 0x0000000000007941 */ /* 0x000fea0003800000 */
.L_x_180:
        /* <DEDUP_REMOVED lines=10> */
.L_x_183:
[----:B------:R-:W-:Y:S05]  /*13710*/  BSYNC B0 ;  /* 0x0000000000007941 */ /* 0x000fea0003800000 */
.L_x_182:
[----:B------:R-:W-:Y:S05]  /*13720*/  @P1 EXIT ;  /* 0x000000000000194d */ /* 0x000fea0003800000 */
[----:B------:R-:W-:Y:S01]  /*13730*/  IMAD R0, R0, UR16, RZ ;  /* 0x0000001000007c24 */ /* 0x000fe2000f8e02ff */
[----:B------:R-:W-:-:S04]  /*13740*/  ULDC.64 UR4, c[0x0][0x2b0] ;  /* 0x0000ac0000047ab9 */ /* 0x000fc80000000a00 */
[----:B----4-:R-:W-:-:S04]  /*13750*/  IADD3 R2, P0, R0, UR31, RZ ;  /* 0x0000001f00027c10 */ /* 0x010fc8000ff1e0ff */
[----:B------:R-:W-:Y:S02]  /*13760*/  LEA.HI.X.SX32 R0, R0, UR22, 0x1, P0 ;  /* 0x0000001600007c11 */ /* 0x000fe400080f0eff */
[----:B------:R-:W-:-:S04]  /*13770*/  LEA R4, P0, R2, UR4, 0x2 ;  /* 0x0000000402047c11 */ /* 0x000fc8000f8010ff */
[----:B------:R-:W-:Y:S01]  /*13780*/  LEA.HI.X R5, R2, UR5, R0, 0x2, P0 ;  /* 0x0000000502057c11 */ /* 0x000fe200080f1400 */
[----:B------:R-:W-:-:S05]  /*13790*/  IMAD.MOV.U32 R0, RZ, RZ, 0x7f800000 ;  /* 0x7f800000ff007424 */ /* 0x000fca00078e00ff */
[----:B------:R-:W-:Y:S01]  /*137a0*/  STG.E desc[UR20][R4.64], R0 ;  /* 0x0000000004007986 */ /* 0x000fe2000c101914 */
[----:B------:R-:W-:Y:S05]  /*137b0*/  EXIT ;  /* 0x000000000000794d */ /* 0x000fea0003800000 */
.L_x_184:
        /* <DEDUP_REMOVED lines=12> */
.L_x_719:


//--------------------- .text._ZN5flash16flash_fwd_kernelI23Flash_fwd_kernel_traitsILi32ELi128ELi128ELi4ELb0ELb0EN7cutlass6half_tE19Flash_kernel_traitsILi32ELi128ELi128ELi4ES3_EELb1ELb1ELb0ELb0ELb0ELb0ELb0ELb0EEEvNS_16Flash_fwd_paramsE --------------------------
	.section	.text._ZN5flash16flash_fwd_kernelI23Flash_fwd_kernel_traitsILi32ELi128ELi128ELi4ELb0ELb0EN7cutlass6half_tE19Flash_kernel_traitsILi32ELi128ELi128ELi4ES3_EELb1ELb1ELb0ELb0ELb0ELb0ELb0ELb0EEEvNS_16Flash_fwd_paramsE,"ax",@progbits
	.align	128
        .global         _ZN5flash16flash_fwd_kernelI23Flash_fwd_kernel_traitsILi32ELi128ELi128ELi4ELb0ELb0EN7cutlass6half_tE19Flash_kernel_traitsILi32ELi128ELi128ELi4ES3_EELb1ELb1ELb0ELb0ELb0ELb0ELb0ELb0EEEvNS_16Flash_fwd_paramsE
        .type           _ZN5flash16flash_fwd_kernelI23Flash_fwd_kernel_traitsILi32ELi128ELi128ELi4ELb0ELb0EN7cutlass6half_tE19Flash_kernel_traitsILi32ELi128ELi128ELi4ES3_EELb1ELb1ELb0ELb0ELb0ELb0ELb0ELb0EEEvNS_16Flash_fwd_paramsE,@function
        .size           _ZN5flash16flash_fwd_kernelI23Flash_fwd_kernel_traitsILi32ELi128ELi128ELi4ELb0ELb0EN7cutlass6half_tE19Flash_kernel_traitsILi32ELi128ELi128ELi4ES3_EELb1ELb1ELb0ELb0ELb0ELb0ELb0ELb0EEEvNS_16Flash_fwd_paramsE,(.L_x_720 - _ZN5flash16flash_fwd_kernelI23Flash_fwd_kernel_traitsILi32ELi128ELi128ELi4ELb0ELb0EN7cutlass6half_tE19Flash_kernel_traitsILi32ELi128ELi128ELi4ES3_EELb1ELb1ELb0ELb0ELb0ELb0ELb0ELb0EEEvNS_16Flash_fwd_paramsE)
        .other          _ZN5flash16flash_fwd_kernelI23Flash_fwd_kernel_traitsILi32ELi128ELi128ELi4ELb0ELb0EN7cutlass6half_tE19Flash_kernel_traitsILi32ELi128ELi128ELi4ES3_EELb1ELb1ELb0ELb0ELb0ELb0ELb0ELb0EEEvNS_16Flash_fwd_paramsE,@"STO_CUDA_ENTRY STV_DEFAULT"
_ZN5flash16flash_fwd_kernelI23Flash_fwd_kernel_traitsILi32ELi128ELi128ELi4ELb0ELb0EN7cutlass6half_tE19Flash_kernel_traitsILi32ELi128ELi128ELi4ES3_EELb1ELb1ELb0ELb0ELb0ELb0ELb0ELb0EEEvNS_16Flash_fwd_paramsE:
.text._ZN5flash16flash_fwd_kernelI23Flash_fwd_kernel_traitsILi32ELi128ELi128ELi4ELb0ELb0EN7cutlass6half_tE19Flash_kernel_traitsILi32ELi128ELi128ELi4ES3_EELb1ELb1ELb0ELb0ELb0ELb0ELb0ELb0EEEvNS_16Flash_fwd_paramsE:
[----:B------:R-:W1:Y:S08]  /*0000*/  LDC R1, c[0x0][0x28] ;  /* 0x00000a00ff017b82 */ /* 0x000e700000000800 */
[----:B------:R-:W2:Y:S01]  /*0010*/  LDC R6, c[0x0][0x3a8] ;  /* 0x0000ea00ff067b82 */ /* 0x000ea20000000800 */
[----:B------:R-:W-:Y:S01]  /*0020*/  ULDC.U8 UR4, c[0x0][0x3b4] ;  /* 0x0000ed0000047ab9 */ /* 0x000fe20000000000 */
[----:B------:R-:W-:Y:S01]  /*0030*/  ULDC.64 UR22, c[0x0][0x208] ;  /* 0x0000820000167ab9 */ /* 0x000fe20000000a00 */
[----:B------:R-:W-:Y:S01]  /*0040*/  ISETP.NE.AND P2, PT, RZ, UR4, PT ;  /* 0x00000004ff007c0c */ /* 0x000fe2000bf45270 */
[----:B-1----:R-:W-:-:S04]  /*0050*/  VIADD R1, R1, 0xffffff10 ;  /* 0xffffff1001017836 */ /* 0x002fc80000000000 */
[----:B------:R-:W1:Y:S01]  /*0060*/  LDC R5, c[0x0][0x3ac] ;  /* 0x0000eb00ff057b82 */ /* 0x000e620000000800 */
[----:B------:R-:W-:Y:S01]  /*0070*/  ULDC.64 UR4, c[0x0][0x3a0] ;  /* 0x0000e80000047ab9 */ /* 0x000fe20000000a00 */
[----:B------:R-:W3:Y:S01]  /*0080*/  S2R R107, SR_TID.X ;  /* 0x00000000006b7919 */ /* 0x000ee20000002100 */
[----:B------:R-:W-:Y:S01]  /*0090*/  IMAD.U32 R222, RZ, RZ, UR4 ;  /* 0x00000004ffde7e24 */ /* 0x000fe2000f8e00ff */
[----:B------:R-:W-:Y:S01]  /*00a0*/  ULDC.64 UR8, c[0x0][0x2f0] ;  /* 0x0000bc0000087ab9 */ /* 0x000fe20000000a00 */
[----:B------:R-:W-:-:S03]  /*00b0*/  ULDC.64 UR6, c[0x0][0x300] ;  /* 0x0000c00000067ab9 */ /* 0x000fc60000000a00 */
[----:B------:R-:W-:Y:S01]  /*00c0*/  S2UR UR13, SR_CTAID.X ;  /* 0x00000000000d79c3 */ /* 0x000fe20000002500 */
[----:B--2---:R-:W-:-:S07]  /*00d0*/  @P2 IMAD.MOV.U32 R2, RZ, RZ, R6 ;  /* 0x000000ffff022224 */ /* 0x004fce00078e0006 */
[----:B------:R-:W2:Y:S01]  /*00e0*/  S2UR UR28, SR_CTAID.Y ;  /* 0x00000000001c79c3 */ /* 0x000ea20000002600 */
[----:B-1----:R-:W-:-:S07]  /*00f0*/  @P2 IMAD.MOV.U32 R3, RZ, RZ, R5 ;  /* 0x000000ffff032224 */ /* 0x002fce00078e0005 */
[----:B------:R-:W1:Y:S01]  /*0100*/  @P2 LDC R0, c[0x0][0x3b0] ;  /* 0x0000ec00ff002b82 */ /* 0x000e620000000800 */
[----:B------:R-:W1:Y:S01]  /*0110*/  @P2 LDG.E.64 R2, desc[UR22][R2.64] ;  /* 0x0000001602022981 */ /* 0x000e62000c1e1b00 */
[----:B------:R-:W-:-:S06]  /*0120*/  IMAD.U32 R223, RZ, RZ, UR5 ;  /* 0x00000005ffdf7e24 */ /* 0x000fcc000f8e00ff */
[----:B------:R-:W4:Y:S01]  /*0130*/  @P2 LDG.E.64 R222, desc[UR22][R222.64] ;  /* 0x00000016dede2981 */ /* 0x000f22000c1e1b00 */
[----:B------:R-:W5:Y:S01]  /*0140*/  S2UR UR4, SR_CTAID.Z ;  /* 0x00000000000479c3 */ /* 0x000f620000002700 */
[----:B------:R-:W-:Y:S02]  /*0150*/  UISETP.NE.U32.AND UP2, UPT, UR8, URZ, UPT ;  /* 0x0000003f0800728c */ /* 0x000fe4000bf45070 */
[----:B------:R-:W-:Y:S02]  /*0160*/  UISETP.NE.U32.AND UP1, UPT, UR6, URZ, UPT ;  /* 0x0000003f0600728c */ /* 0x000fe4000bf25070 */
[----:B------:R-:W-:Y:S02]  /*0170*/  UISETP.NE.AND.EX UP2, UPT, UR9, URZ, UPT, UP2 ;  /* 0x0000003f0900728c */ /* 0x000fe4000bf45320 */
[----:B------:R-:W-:Y:S01]  /*0180*/  UISETP.NE.AND.EX UP1, UPT, UR7, URZ, UPT, UP1 ;  /* 0x0000003f0700728c */ /* 0x000fe2000bf25310 */
[----:B------:R-:W-:Y:S02]  /*0190*/  ULDC.64 UR8, c[0x0][0x2f0] ;  /* 0x0000bc0000087ab9 */ /* 0x000fe40000000a00 */
[----:B------:R-:W-:Y:S01]  /*01a0*/  ULDC.64 UR6, c[0x0][0x2f8] ;  /* 0x0000be0000067ab9 */ /* 0x000fe20000000a00 */
[----:B------:R-:W-:Y:S01]  /*01b0*/  PLOP3.LUT P0, PT, PT, PT, UP2, 0x80, 0x0 ;  /* 0x000000000000781c */ /* 0x000fe20003f0f028 */
[----:B--2---:R-:W-:-:S02]  /*01c0*/  UIMAD.WIDE UR8, UR28, 0x4, UR8 ;  /* 0x000000041c0878a5 */ /* 0x004fc4000f8e0208 */
[----:B------:R-:W-:-:S04]  /*01d0*/  UISETP.EQ.U32.AND UP0, UPT, UR6, URZ, UPT ;  /* 0x0000003f0600728c */ /* 0x000fc8000bf02070 */
[----:B------:R-:W-:Y:S02]  /*01e0*/  @UP1 ULDC.64 UR10, c[0x0][0x300] ;  /* 0x0000c000000a1ab9 */ /* 0x000fe40000000a00 */
[----:B------:R-:W-:Y:S02]  /*01f0*/  @UP1 UIMAD.WIDE UR10, UR28, 0x4, UR10 ;  /* 0x000000041c0a18a5 */ /* 0x000fe4000f8e020a */
[----:B-----5:R-:W-:-:S06]  /*0200*/  ULOP3.LUT UR5, UR4, UR13, UR28, 0xfe, !UPT ;  /* 0x0000000d04057292 */ /* 0x020fcc000f8efe1c */
[----:B---3--:R-:W-:Y:S01]  /*0210*/  LOP3.LUT P3, RZ, R107, UR5, RZ, 0xfc, !PT ;  /* 0x000000056bff7c12 */ /* 0x008fe2000f86fcff */
[----:B------:R-:W-:Y:S02]  /*0220*/  ULDC.U8 UR5, c[0x0][0x3c2] ;  /* 0x0000f08000057ab9 */ /* 0x000fe40000000000 */
[----:B------:R-:W-:Y:S01]  /*0230*/  UISETP.NE.AND UP3, UPT, UR5, URZ, UPT ;  /* 0x0000003f0500728c */ /* 0x000fe2000bf65270 */
[----:B------:R-:W-:Y:S01]  /*0240*/  SHF.R.S32.HI R17, RZ, 0x1f, R107 ;  /* 0x0000001fff117819 */ /* 0x000fe2000001146b */
[----:B------:R-:W-:Y:S01]  /*0250*/  UMOV UR31, URZ ;  /* 0x0000003f001f7c82 */ /* 0x000fe20008000000 */
[----:B------:R-:W-:Y:S01]  /*0260*/  ULDC UR5, c[0x0][0x270] ;  /* 0x00009c0000057ab9 */ /* 0x000fe20000000800 */
[----:B------:R-:W-:-:S06]  /*0270*/  UISETP.EQ.OR.EX UP0, UPT, UR7, URZ, !UP3, UP0 ;  /* 0x0000003f0700728c */ /* 0x000fcc000df02700 */
[----:B------:R-:W4:Y:S01]  /*0280*/  @!P3 LDC.64 R8, c[0x0][0x3b8] ;  /* 0x0000ee00ff08bb82 */ /* 0x000f220000000a00 */
[----:B-1----:R-:W-:Y:S01]  /*0290*/  @P2 IADD3 R6, P1, R2, R0, RZ ;  /* 0x0000000002062210 */ /* 0x002fe20007f3e0ff */
[----:B------:R-:W-:-:S04]  /*02a0*/  IMAD.U32 R2, RZ, RZ, UR8 ;  /* 0x00000008ff027e24 */ /* 0x000fc8000f8e00ff */
[----:B------:R-:W-:Y:S01]  /*02b0*/  @P2 IMAD.X R5, RZ, RZ, R3, P1 ;  /* 0x000000ffff052224 */ /* 0x000fe200008e0603 */
[----:B------:R-:W-:Y:S01]  /*02c0*/  PLOP3.LUT P1, PT, PT, PT, UP1, 0x80, 0x0 ;  /* 0x000000000000781c */ /* 0x000fe20003f2f018 */
[----:B------:R-:W-:Y:S01]  /*02d0*/  @!P3 IMAD.MOV.U32 R4, RZ, RZ, R6 ;  /* 0x000000ffff04b224 */ /* 0x000fe200078e0006 */
[----:B----4-:R-:W-:Y:S01]  /*02e0*/  @!P3 STG.E.64 desc[UR22][R8.64], R222 ;  /* 0x000000de0800b986 */ /* 0x010fe2000c101b16 */
[----:B------:R-:W-:Y:S01]  /*02f0*/  IMAD.U32 R3, RZ, RZ, UR9 ;  /* 0x00000009ff037e24 */ /* 0x000fe2000f8e00ff */
[----:B------:R-:W-:Y:S02]  /*0300*/  ULDC.64 UR8, c[0x0][0x2f8] ;  /* 0x0000be0000087ab9 */ /* 0x000fe40000000a00 */
[----:B------:R1:W-:Y:S01]  /*0310*/  @!P3 STG.E.64 desc[UR22][R8.64+0x8], R4 ;  /* 0x000008040800b986 */ /* 0x0003e2000c101b16 */
[----:B------:R-:W-:-:S03]  /*0320*/  PLOP3.LUT P2, PT, PT, PT, UP0, 0x80, 0x0 ;  /* 0x000000000000781c */ /* 0x000fc60003f4f008 */
[----:B------:R-:W2:Y:S01]  /*0330*/  @P0 LDG.E R7, desc[UR22][R2.64+0x4] ;  /* 0x0000041602070981 */ /* 0x000ea2000c1e1900 */
[----:B------:R-:W-:-:S03]  /*0340*/  UIMAD.WIDE UR8, UR28, 0x4, UR8 ;  /* 0x000000041c0878a5 */ /* 0x000fc6000f8e0208 */
[----:B-1----:R1:W3:Y:S02]  /*0350*/  @P0 LDG.E R8, desc[UR22][R2.64] ;  /* 0x0000001602080981 */ /* 0x0022e4000c1e1900 */
[----:B-1----:R-:W-:Y:S02]  /*0360*/  IMAD.U32 R2, RZ, RZ, UR10 ;  /* 0x0000000aff027e24 */ /* 0x002fe4000f8e00ff */
[----:B------:R-:W-:-:S05]  /*0370*/  IMAD.U32 R3, RZ, RZ, UR11 ;  /* 0x0000000bff037e24 */ /* 0x000fca000f8e00ff */
[----:B------:R1:W4:Y:S02]  /*0380*/  @P1 LDG.E R0, desc[UR22][R2.64] ;  /* 0x0000001602001981 */ /* 0x000324000c1e1900 */
[----:B-1----:R-:W-:Y:S02]  /*0390*/  IMAD.U32 R2, RZ, RZ, UR8 ;  /* 0x00000008ff027e24 */ /* 0x002fe4000f8e00ff */
[----:B------:R-:W-:-:S05]  /*03a0*/  IMAD.U32 R3, RZ, RZ, UR9 ;  /* 0x00000009ff037e24 */ /* 0x000fca000f8e00ff */
[----:B------:R-:W5:Y:S01]  /*03b0*/  @!P2 LDG.E R4, desc[UR22][R2.64] ;  /* 0x000000160204a981 */ /* 0x000f62000c1e1900 */
[----:B------:R-:W-:Y:S01]  /*03c0*/  LEA.HI R9, R17, R107, RZ, 0x5 ;  /* 0x0000006b11097211 */ /* 0x000fe200078f28ff */
[----:B------:R-:W-:Y:S01]  /*03d0*/  UIMAD UR9, UR28, UR5, UR4 ;  /* 0x000000051c0972a4 */ /* 0x000fe2000f8e0204 */
[----:B------:R-:W-:Y:S01]  /*03e0*/  UMOV UR12, 0xffffffff ;  /* 0xffffffff000c7882 */ /* 0x000fe20000000000 */
[----:B------:R-:W-:Y:S01]  /*03f0*/  UMOV UR8, 0xffffffff ;  /* 0xffffffff00087882 */ /* 0x000fe20000000000 */
[----:B--2---:R-:W-:Y:S02]  /*0400*/  @P0 R2UR UR24, R7 ;  /* 0x00000000071802ca */ /* 0x004fe400000e0000 */
[----:B---3--:R-:W-:Y:S02]  /*0410*/  @P0 R2UR UR12, R8 ;  /* 0x00000000080c02ca */ /* 0x008fe400000e0000 */
[----:B------:R-:W-:Y:S01]  /*0420*/  ISETP.NE.U32.AND P0, PT, RZ, UR6, PT ;  /* 0x00000006ff007c0c */ /* 0x000fe2000bf05070 */
[----:B------:R-:W-:Y:S01]  /*0430*/  USHF.L.U32 UR6, UR9, 0x5, URZ ;  /* 0x0000000509067899 */ /* 0x000fe2000800063f */
[----:B----4-:R-:W-:-:S02]  /*0440*/  @P1 R2UR UR31, R0 ;  /* 0x00000000001f12ca */ /* 0x010fc400000e0000 */
[----:B------:R-:W-:-:S05]  /*0450*/  LOP3.LUT R0, R9, 0xffffffe0, RZ, 0xc0, !PT ;  /* 0xffffffe009007812 */ /* 0x000fca00078ec0ff */
[----:B------:R-:W-:Y:S02]  /*0460*/  IMAD.IADD R7, R107, 0x1, -R0 ;  /* 0x000000016b077824 */ /* 0x000fe400078e0a00 */
[----:B------:R-:W-:-:S03]  /*0470*/  @UP2 UIADD3 UR24, UR24, -UR12, URZ ;  /* 0x8000000c18182290 */ /* 0x000fc6000fffe03f */
[--C-:B------:R-:W-:Y:S02]  /*0480*/  SHF.R.S32.HI R0, RZ, 0x1f, R7.reuse ;  /* 0x0000001fff007819 */ /* 0x100fe40000011407 */
[----:B-----5:R-:W-:Y:S02]  /*0490*/  @!P2 R2UR UR8, R4 ;  /* 0x000000000408a2ca */ /* 0x020fe400000e0000 */
[----:B------:R-:W-:Y:S02]  /*04a0*/  ISETP.NE.AND.EX P2, PT, RZ, UR7, PT, P0 ;  /* 0x00000007ff007c0c */ /* 0x000fe4000bf45300 */
[----:B------:R-:W-:-:S05]  /*04b0*/  IADD3 R205, P1, P0, R6, UR6, R7 ;  /* 0x0000000606cd7c10 */ /* 0x000fca000f83e007 */
[----:B------:R1:W-:Y:S01]  /*04c0*/  STL [R1+0x88], R205 ;  /* 0x000088cd01007387 */ /* 0x0003e20000100800 */
[----:B------:R-:W-:Y:S01]  /*04d0*/  USHF.R.S32.HI UR7, URZ, 0x1f, UR6 ;  /* 0x0000001f3f077899 */ /* 0x000fe20008011406 */
[----:B------:R-:W-:-:S05]  /*04e0*/  @!UP2 ULDC UR24, c[0x0][0x2c4] ;  /* 0x0000b1000018aab9 */ /* 0x000fca0000000800 */
[----:B------:R-:W-:Y:S01]  /*04f0*/  IADD3.X R186, R5, UR7, R0, P1, P0 ;  /* 0x0000000705ba7c10 */ /* 0x000fe20008fe0400 */
[----:B------:R-:W-:Y:S06]  /*0500*/  @!P2 BRA `(.L_x_185) ;  /* 0x00000000001ca947 */ /* 0x000fec0003800000 */
[----:B------:R-:W-:-:S13]  /*0510*/  PLOP3.LUT P0, PT, PT, PT, UP3, 0x80, 0x0 ;  /* 0x000000000000781c */ /* 0x000fda0003f0f038 */
[----:B------:R-:W2:Y:S04]  /*0520*/  @P0 LDG.E R0, desc[UR22][R2.64+0x4] ;  /* 0x0000041602000981 */ /* 0x000ea8000c1e1900 */
[----:B------:R-:W3:Y:S01]  /*0530*/  @!P0 LDG.E R2, desc[UR22][R2.64] ;  /* 0x0000001602028981 */ /* 0x000ee2000c1e1900 */
[----:B--2---:R-:W-:-:S13]  /*0540*/  @P0 R2UR UR9, R0 ;  /* 0x00000000000902ca */ /* 0x004fda00000e0000 */
[----:B------:R-:W-:-:S07]  /*0550*/  @UP3 UIADD3 UR9, UR9, -UR8, URZ ;  /* 0x8000000809093290 */ /* 0x000fce000fffe03f */
[----:B---3--:R-:W-:Y:S01]  /*0560*/  @!P0 R2UR UR9, R2 ;  /* 0x00000000020982ca */ /* 0x008fe200000e0000 */
[----:B------:R-:W-:-:S14]  /*0570*/  BRA `(.L_x_186) ;  /* 0x0000000000047947 */ /* 0x000fdc0003800000 */
.L_x_185:
[----:B------:R-:W-:-:S05]  /*0580*/  ULDC UR9, c[0x0][0x2c8] ;  /* 0x0000b20000097ab9 */ /* 0x000fca0000000800 */
.L_x_186:
        /* <DEDUP_REMOVED lines=35> */
[----:B------:R-:W-:Y:S05]  /*07c0*/  @!P0 BRA `(.L_x_187) ;  /* 0x000001b000608947 */ /* 0x000fea0003800000 */
[----:B------:R-:W2:Y:S01]  /*07d0*/  LDC R10, c[0x0][0x278] ;  /* 0x00009e00ff0a7b82 */ /* 0x000ea20000000800 */
[----:B------:R-:W3:Y:S01]  /*07e0*/  S2R R4, SR_CTAID.Z ;  /* 0x0000000000047919 */ /* 0x000ee20000002700 */
[----:B------:R-:W-:Y:S01]  /*07f0*/  UISETP.NE.AND UP1, UPT, UR12, -0x1, UPT ;  /* 0xffffffff0c00788c */ /* 0x000fe2000bf25270 */
[CC--:B------:R-:W-:Y:S01]  /*0800*/  LEA.HI R6, R17.reuse, R107.reuse, RZ, 0x2 ;  /* 0x0000006b11067211 */ /* 0x0c0fe200078f10ff */
[----:B------:R-:W-:Y:S01]  /*0810*/  UISETP.NE.AND UP0, UPT, UR8, -0x1, UPT ;  /* 0xffffffff0800788c */ /* 0x000fe2000bf05270 */
[----:B------:R-:W-:Y:S01]  /*0820*/  LEA.HI R22, R17, R107, RZ, 0x3 ;  /* 0x0000006b11167211 */ /* 0x000fe200078f18ff */
[----:B------:R-:W-:Y:S01]  /*0830*/  UIADD3 UR15, UR16, -0x1, URZ ;  /* 0xffffffff100f7890 */ /* 0x000fe2000fffe03f */
[----:B------:R-:W-:Y:S01]  /*0840*/  SHF.R.S32.HI R104, RZ, 0x5, R9 ;  /* 0x00000005ff687819 */ /* 0x000fe20000011409 */
[----:B------:R-:W-:Y:S01]  /*0850*/  UIADD3 UR5, -UR19, UR24, URZ ;  /* 0x0000001813057290 */ /* 0x000fe2000fffe13f */
[----:B------:R-:W-:Y:S01]  /*0860*/  SHF.R.S32.HI R21, RZ, 0x3, R22 ;  /* 0x00000003ff157819 */ /* 0x000fe20000011416 */
[----:B------:R-:W-:-:S03]  /*0870*/  UIMAD UR14, UR15, -0x80, UR21 ;  /* 0xffffff800f0e78a4 */ /* 0x000fc6000f8e0215 */
[----:B------:R-:W-:Y:S02]  /*0880*/  @!UP1 USHF.R.S32.HI UR9, URZ, 0x1f, UR28 ;  /* 0x0000001f3f099899 */ /* 0x000fe4000801141c */
[----:B------:R-:W-:Y:S01]  /*0890*/  @UP0 UIADD3 UR25, UR31, UR8, URZ ;  /* 0x000000081f190290 */ /* 0x000fe2000fffe03f */
[----:B------:R-:W-:Y:S01]  /*08a0*/  @UP1 ULDC.64 UR26, c[0x0][0x240] ;  /* 0x00009000001a1ab9 */ /* 0x000fe20000000a00 */
[----:B------:R-:W-:Y:S01]  /*08b0*/  @!UP1 ULDC.64 UR6, c[0x0][0x228] ;  /* 0x00008a0000069ab9 */ /* 0x000fe20000000a00 */
[----:B------:R-:W-:Y:S01]  /*08c0*/  @UP0 ULDC.64 UR10, c[0x0][0x248] ;  /* 0x00009200000a0ab9 */ /* 0x000fe20000000a00 */
[----:B------:R-:W-:Y:S02]  /*08d0*/  @UP1 UIMAD.WIDE.U32 UR34, UR12, UR26, URZ ;  /* 0x0000001a0c2212a5 */ /* 0x000fe4000f8e003f */
[----:B------:R-:W-:Y:S01]  /*08e0*/  @!UP1 UIMAD UR9, UR9, UR6, URZ ;  /* 0x00000006090992a4 */ /* 0x000fe2000f8e023f */
[----:B--2---:R-:W-:Y:S01]  /*08f0*/  IABS R8, R10 ;  /* 0x0000000a00087213 */ /* 0x004fe20000000000 */
[----:B------:R-:W-:-:S02]  /*0900*/  @!UP1 UIMAD.WIDE.U32 UR32, UR28, UR6, URZ ;  /* 0x000000061c2092a5 */ /* 0x000fc4000f8e003f */
[----:B------:R-:W-:Y:S01]  /*0910*/  @UP0 UIMAD.WIDE.U32 UR36, UR25, UR10, URZ ;  /* 0x0000000a192402a5 */ /* 0x000fe2000f8e003f */
[----:B------:R-:W2:Y:S01]  /*0920*/  I2F.RP R2, R8 ;  /* 0x0000000800027306 */ /* 0x000ea20000209400 */
[----:B------:R-:W-:Y:S02]  /*0930*/  @!UP1 UIMAD UR7, UR28, UR7, UR9 ;  /* 0x000000071c0792a4 */ /* 0x000fe4000f8e0209 */
[----:B------:R-:W-:Y:S01]  /*0940*/  @UP0 UIMAD UR25, UR25, UR11, URZ ;  /* 0x0000000b191902a4 */ /* 0x000fe2000f8e023f */
[----:B---3--:R-:W-:Y:S01]  /*0950*/  IABS R4, R4 ;  /* 0x0000000400047213 */ /* 0x008fe20000000000 */
[----:B------:R-:W-:Y:S01]  /*0960*/  @UP1 UIMAD UR27, UR12, UR27, UR35 ;  /* 0x0000001b0c1b12a4 */ /* 0x000fe2000f8e0223 */
[----:B------:R-:W-:Y:S01]  /*0970*/  @UP1 UMOV UR30, UR34 ;  /* 0x00000022001e1c82 */ /* 0x000fe20008000000 */
[----:B------:R-:W-:Y:S01]  /*0980*/  @UP0 UIADD3 UR25, UR37, UR25, URZ ;  /* 0x0000001925190290 */ /* 0x000fe2000fffe03f */
[----:B------:R-:W-:Y:S01]  /*0990*/  @UP0 UMOV UR26, UR36 ;  /* 0x00000024001a0c82 */ /* 0x000fe20008000000 */
[----:B------:R-:W-:Y:S01]  /*09a0*/  @!UP1 UIADD3 UR27, UR33, UR7, URZ ;  /* 0x00000007211b9290 */ /* 0x000fe2000fffe03f */
[----:B------:R-:W-:Y:S01]  /*09b0*/  @!UP1 UMOV UR30, UR32 ;  /* 0x00000020001e9c82 */ /* 0x000fe20008000000 */
[----:B--2---:R-:W2:Y:S02]  /*09c0*/  MUFU.RCP R2, R2 ;  /* 0x0000000200027308 */ /* 0x004ea40000001000 */
[----:B--2---:R-:W-:-:S06]  /*09d0*/  VIADD R2, R2, 0xffffffe ;  /* 0x0ffffffe02027836 */ /* 0x004fcc0000000000 */
[----:B------:R-:W2:Y:S02]  /*09e0*/  F2I.FTZ.U32.TRUNC.NTZ R3, R2 ;  /* 0x0000000200037305 */ /* 0x000ea4000021f000 */
[----:B--2---:R-:W-:Y:S02]  /*09f0*/  IMAD.MOV R0, RZ, RZ, -R3 ;  /* 0x000000ffff007224 */ /* 0x004fe400078e0a03 */
[----:B------:R-:W-:Y:S02]  /*0a00*/  IMAD.MOV.U32 R2, RZ, RZ, RZ ;  /* 0x000000ffff027224 */ /* 0x000fe400078e00ff */
[----:B------:R-:W-:-:S04]  /*0a10*/  IMAD R0, R0, R8, RZ ;  /* 0x0000000800007224 */ /* 0x000fc800078e02ff */
[----:B------:R-:W-:-:S04]  /*0a20*/  IMAD.HI.U32 R0, R3, R0, R2 ;  /* 0x0000000003007227 */ /* 0x000fc800078e0002 */
[----:B------:R-:W-:-:S04]  /*0a30*/  IMAD.MOV.U32 R2, RZ, RZ, R4 ;  /* 0x000000ffff027224 */ /* 0x000fc800078e0004 */
[----:B------:R-:W-:-:S04]  /*0a40*/  IMAD.HI.U32 R0, R0, R2, RZ ;  /* 0x0000000200007227 */ /* 0x000fc800078e00ff */
[----:B------:R-:W-:-:S04]  /*0a50*/  IMAD.MOV R4, RZ, RZ, -R0 ;  /* 0x000000ffff047224 */ /* 0x000fc800078e0a00 */
[----:B------:R-:W-:Y:S01]  /*0a60*/  IMAD R4, R8, R4, R2 ;  /* 0x0000000408047224 */ /* 0x000fe200078e0202 */
[----:B------:R-:W-:-:S04]  /*0a70*/  SHF.R.S32.HI R2, RZ, 0x1f, R7 ;  /* 0x0000001fff027819 */ /* 0x000fc80000011407 */
[----:B------:R-:W-:Y:S02]  /*0a80*/  ISETP.GT.U32.AND P1, PT, R8, R4, PT ;  /* 0x000000040800720c */ /* 0x000fe40003f24070 */
[----:B------:R-:W-:Y:S02]  /*0a90*/  LEA.HI R16, R2, R7, RZ, 0x2 ;  /* 0x0000000702107211 */ /* 0x000fe400078f10ff */
[----:B------:R-:W-:-:S05]  /*0aa0*/  SHF.R.S32.HI R2, RZ, 0x2, R6 ;  /* 0x00000002ff027819 */ /* 0x000fca0000011406 */
[----:B------:R-:W-:-:S04]  /*0ab0*/  VIADD R5, R2, 0x20 ;  /* 0x0000002002057836 */ /* 0x000fc80000000000 */
[----:B------:R-:W-:Y:S01]  /*0ac0*/  @!P1 IMAD.IADD R4, R4, 0x1, -R8 ;  /* 0x0000000104049824 */ /* 0x000fe200078e0a08 */
[C---:B------:R-:W-:Y:S01]  /*0ad0*/  ISETP.GE.AND P6, PT, R5.reuse, UR5, PT ;  /* 0x0000000505007c0c */ /* 0x040fe2000bfc6270 */
[----:B------:R-:W-:Y:S01]  /*0ae0*/  @!P1 VIADD R0, R0, 0x1 ;  /* 0x0000000100009836 */ /* 0x000fe20000000000 */
[C---:B------:R-:W-:Y:S02]  /*0af0*/  ISETP.GE.AND P4, PT, R5.reuse, UR14, PT ;  /* 0x0000000e05007c0c */ /* 0x040fe4000bf86270 */
[----:B------:R-:W-:Y:S01]  /*0b00*/  ISETP.GE.U32.AND P0, PT, R4, R8, PT ;  /* 0x000000080400720c */ /* 0x000fe20003f06070 */
[----:B------:R-:W-:Y:S01]  /*0b10*/  VIADD R4, R2, 0x40 ;  /* 0x0000004002047836 */ /* 0x000fe20000000000 */
[----:B------:R-:W-:-:S04]  /*0b20*/  ISETP.GE.AND P2, PT, R5, UR14, PT ;  /* 0x0000000e05007c0c */ /* 0x000fc8000bf46270 */
[C---:B------:R-:W-:Y:S02]  /*0b30*/  ISETP.GE.AND P5, PT, R4.reuse, UR5, PT ;  /* 0x0000000504007c0c */ /* 0x040fe4000bfa6270 */
[C---:B------:R-:W-:Y:S02]  /*0b40*/  ISETP.GE.AND P3, PT, R4.reuse, UR14, PT ;  /* 0x0000000e04007c0c */ /* 0x040fe4000bf66270 */
[----:B------:R-:W-:Y:S02]  /*0b50*/  ISETP.GE.AND P1, PT, R4, UR14, PT ;  /* 0x0000000e04007c0c */ /* 0x000fe4000bf26270 */
[----:B------:R-:W-:Y:S01]  /*0b60*/  LOP3.LUT R4, R6, 0xfffffffc, RZ, 0xc0, !PT ;  /* 0xfffffffc06047812 */ /* 0x000fe200078ec0ff */
[----:B------:R-:W-:Y:S01]  /*0b70*/  @P0 VIADD R0, R0, 0x1 ;  /* 0x0000000100000836 */ /* 0x000fe20000000000 */
[----:B------:R-:W-:Y:S02]  /*0b80*/  PLOP3.LUT P0, PT, PT, PT, UP0, 0x80, 0x0 ;  /* 0x000000000000781c */ /* 0x000fe40003f0f008 */
[----:B------:R-:W-:Y:S01]  /*0b90*/  LEA.HI R6, R6, R2, RZ, 0x1 ;  /* 0x0000000206067211 */ /* 0x000fe200078f08ff */
[----:B------:R-:W-:-:S10]  /*0ba0*/  IMAD.IADD R4, R107, 0x1, -R4 ;  /* 0x000000016b047824 */ /* 0x000fd400078e0a04 */
[----:B------:R-:W-:Y:S05]  /*0bb0*/  @P0 BRA `(.L_x_188) ;  /* 0x0000000000340947 */ /* 0x000fea0003800000 */
        /* <DEDUP_REMOVED lines=13> */
.L_x_188:
[----:B------:R-:W-:Y:S01]  /*0c90*/  IMAD.SHL.U32 R236, R4, 0x8, RZ ;  /* 0x0000000804ec7824 */ /* 0x000fe200078e00ff */
[----:B------:R-:W-:Y:S01]  /*0ca0*/  @UP0 UIADD3 UR18, UR31, UR8, URZ ;  /* 0x000000081f120290 */ /* 0x000fe2000fffe03f */
[----:B------:R-:W-:Y:S01]  /*0cb0*/  IMAD.SHL.U32 R7, R21, 0x40, RZ ;  /* 0x0000004015077824 */ /* 0x000fe200078e00ff */
[----:B------:R-:W-:Y:S01]  /*0cc0*/  P2R R5, PR, RZ, 0x2 ;  /* 0x00000002ff057803 */ /* 0x000fe20000000000 */
[----:B------:R-:W-:Y:S01]  /*0cd0*/  @UP0 ULDC.64 UR8, c[0x0][0x250] ;  /* 0x0000940000080ab9 */ /* 0x000fe20000000a00 */
[----:B------:R-:W-:Y:S01]  /*0ce0*/  SHF.R.S32.HI R237, RZ, 0x1f, R236 ;  /* 0x0000001fffed7819 */ /* 0x000fe200000114ec */
[----:B------:R-:W-:Y:S01]  /*0cf0*/  @UP0 UIMAD.WIDE.U32 UR6, UR18, UR8, URZ ;  /* 0x00000008120602a5 */ /* 0x000fe2000f8e003f */
[----:B------:R-:W-:Y:S01]  /*0d00*/  LOP3.LUT R4, R7, 0xc0, RZ, 0xc0, !PT ;  /* 0x000000c007047812 */ /* 0x000fe200078ec0ff */
[----:B------:R-:W-:Y:S01]  /*0d10*/  @UP0 UIMAD UR18, UR18, UR9, URZ ;  /* 0x00000009121202a4 */ /* 0x000fe2000f8e023f */
[----:B------:R-:W-:Y:S01]  /*0d20*/  LOP3.LUT R7, R10, UR4, RZ, 0x3c, !PT ;  /* 0x000000040a077c12 */ /* 0x000fe2000f8e3cff */
[----:B------:R2:W-:Y:S01]  /*0d30*/  STL.64 [R1+0x70], R236 ;  /* 0x000070ec01007387 */ /* 0x0005e20000100a00 */
[----:B------:R-:W-:Y:S01]  /*0d40*/  USHF.R.S32.HI UR29, URZ, 0x1f, UR4 ;  /* 0x0000001f3f1d7899 */ /* 0x000fe20008011404 */
[----:B------:R-:W-:Y:S01]  /*0d50*/  IMAD.MOV.U32 R15, RZ, RZ, R0 ;  /* 0x000000ffff0f7224 */ /* 0x000fe200078e0000 */
[----:B------:R-:W-:Y:S01]  /*0d60*/  @UP0 UIADD3 UR18, UR7, UR18, URZ ;  /* 0x0000001207120290 */ /* 0x000fe2000fffe03f */
[----:B------:R-:W-:Y:S01]  /*0d70*/  ISETP.GE.AND P1, PT, R7, RZ, PT ;  /* 0x000000ff0700720c */ /* 0x000fe20003f26270 */
[----:B------:R-:W-:Y:S01]  /*0d80*/  @UP0 UMOV UR20, UR6 ;  /* 0x0000000600140c82 */ /* 0x000fe20008000000 */
        /* <DEDUP_REMOVED lines=15> */
.L_x_189:
[----:B------:R-:W-:Y:S01]  /*0e80*/  ISETP.GE.AND P0, PT, R7, RZ, PT ;  /* 0x000000ff0700720c */ /* 0x000fe20003f06270 */
[----:B------:R-:W3:Y:S01]  /*0e90*/  S2UR UR28, SR_CgaCtaId ;  /* 0x00000000001c79c3 */ /* 0x000ee20000008800 */
[----:B------:R-:W-:Y:S01]  /*0ea0*/  LOP3.LUT R0, R6, 0x7fffffe, RZ, 0xc0, !PT ;  /* 0x07fffffe06007812 */ /* 0x000fe200078ec0ff */
[----:B------:R-:W-:Y:S01]  /*0eb0*/  ULDC.64 UR6, c[0x0][0x258] ;  /* 0x0000960000067ab9 */ /* 0x000fe20000000a00 */
[----:B------:R-:W-:Y:S01]  /*0ec0*/  LOP3.LUT R5, R4, 0x18, R236, 0xf8, !PT ;  /* 0x0000001804057812 */ /* 0x000fe200078ef8ec */
[----:B------:R-:W-:Y:S01]  /*0ed0*/  UIMAD UR29, UR29, UR6, URZ ;  /* 0x000000061d1d72a4 */ /* 0x000fe2000f8e023f */
[----:B------:R-:W-:Y:S01]  /*0ee0*/  SHF.R.U32.HI R7, RZ, 0x3, R4 ;  /* 0x00000003ff077819 */ /* 0x000fe20000011604 */
[----:B------:R-:W-:Y:S01]  /*0ef0*/  IMAD.IADD R0, R2, 0x1, -R0 ;  /* 0x0000000102007824 */ /* 0x000fe200078e0a00 */
[----:B------:R-:W-:Y:S01]  /*0f00*/  LEA.HI R17, R17, R107, RZ, 0x4 ;  /* 0x0000006b11117211 */ /* 0x000fe200078f20ff */
[----:B------:R-:W-:Y:S01]  /*0f10*/  UIMAD UR7, UR4, UR7, UR29 ;  /* 0x00000007040772a4 */ /* 0x000fe2000f8e021d */
[----:B------:R-:W-:Y:S01]  /*0f20*/  LOP3.LUT R7, R5, R7, RZ, 0x3c, !PT ;  /* 0x0000000705077212 */ /* 0x000fe200078e3cff */
[----:B------:R-:W-:Y:S01]  /*0f30*/  IMAD R6, R104, 0x8, R0 ;  /* 0x0000000868067824 */ /* 0x000fe200078e0200 */
[----:B------:R-:W-:Y:S01]  /*0f40*/  SHF.R.S32.HI R3, RZ, 0x1f, R2 ;  /* 0x0000001fff037819 */ /* 0x000fe20000011402 */
[----:B------:R-:W-:Y:S01]  /*0f50*/  @!P0 IMAD.MOV R15, RZ, RZ, -R15 ;  /* 0x000000ffff0f8224 */ /* 0x000fe200078e0a0f */
[----:B------:R-:W-:Y:S01]  /*0f60*/  IADD3 R8, P0, R236, UR30, RZ ;  /* 0x0000001eec087c10 */ /* 0x000fe2000ff1e0ff */
[----:B------:R-:W-:Y:S01]  /*0f70*/  IMAD.U32 R0, RZ, RZ, UR6 ;  /* 0x00000006ff007e24 */ /* 0x000fe2000f8e00ff */
[----:B------:R-:W-:Y:S01]  /*0f80*/  SHF.R.S32.HI R14, RZ, 0x4, R17 ;  /* 0x00000004ff0e7819 */ /* 0x000fe20000011411 */
[----:B------:R-:W-:Y:S01]  /*0f90*/  IMAD.U32 R6, R6, 0x20, R7 ;  /* 0x0000002006067824 */ /* 0x000fe200078e0007 */
[----:B------:R-:W-:Y:S01]  /*0fa0*/  IADD3.X R9, R237, UR27, RZ, P0, !PT ;  /* 0x0000001bed097c10 */ /* 0x000fe200087fe4ff */
[----:B------:R-:W-:Y:S01]  /*0fb0*/  IMAD.U32 R4, RZ, RZ, UR13 ;  /* 0x0000000dff047e24 */ /* 0x000fe2000f8e00ff */
[----:B------:R-:W-:Y:S01]  /*0fc0*/  ISETP.NE.AND P0, PT, R10, RZ, PT ;  /* 0x000000ff0a00720c */ /* 0x000fe20003f05270 */
[----:B------:R-:W-:Y:S01]  /*0fd0*/  BSSY B0, `(.L_x_190) ;  /* 0x0000021000007945 */ /* 0x000fe20003800000 */
[----:B------:R-:W-:Y:S01]  /*0fe0*/  LEA R19, R104, UR19, 0x4 ;  /* 0x0000001368137c11 */ /* 0x000fe2000f8e20ff */
[----:B------:R-:W-:Y:S01]  /*0ff0*/  IMAD.WIDE.U32 R8, R0, UR4, R8 ;  /* 0x0000000400087c25 */ /* 0x000fe2000f8e0008 */
[----:B------:R-:W-:Y:S01]  /*1000*/  UMOV UR4, 0x400 ;  /* 0x0000040000047882 */ /* 0x000fe20000000000 */
[----:B------:R-:W-:Y:S01]  /*1010*/  SHF.R.S32.HI R16, RZ, 0x2, R16 ;  /* 0x00000002ff107819 */ /* 0x000fe20000011410 */
[----:B---3--:R-:W-:Y:S01]  /*1020*/  ULEA UR4, UR28, UR4, 0x18 ;  /* 0x000000041c047291 */ /* 0x008fe2000f8ec03f */
[----:B------:R-:W-:Y:S01]  /*1030*/  VIADD R7, R9, UR7 ;  /* 0x0000000709077c36 */ /* 0x000fe20008000000 */
[----:B------:R-:W-:Y:S01]  /*1040*/  LEA.HI R18, R17, R14, RZ, 0x1 ;  /* 0x0000000e11127211 */ /* 0x000fe200078f08ff */
[----:B------:R-:W-:-:S03]  /*1050*/  IMAD.WIDE R4, R4, 0x80, R2 ;  /* 0x0000008004047825 */ /* 0x000fc600078e0202 */
[----:B------:R-:W-:Y:S01]  /*1060*/  LEA R217, R6, UR4, 0x1 ;  /* 0x0000000406d97c11 */ /* 0x000fe2000f8e08ff */
[C---:B------:R-:W-:Y:S01]  /*1070*/  VIADD R20, R2.reuse, 0x60 ;  /* 0x0000006002147836 */ /* 0x040fe20000000000 */
[----:B------:R-:W-:Y:S02]  /*1080*/  @!P0 LOP3.LUT R15, RZ, R10, RZ, 0x33, !PT ;  /* 0x0000000aff0f8212 */ /* 0x000fe400078e33ff */
        /* <DEDUP_REMOVED lines=21> */
.L_x_191:
[----:B------:R-:W-:Y:S05]  /*11e0*/  BSYNC B0 ;  /* 0x0000000000007941 */ /* 0x000fea0003800000 */
.L_x_190:
[----:B------:R-:W-:Y:S01]  /*11f0*/  LOP3.LUT R0, R18, 0xfffffffe, RZ, 0xc0, !PT ;  /* 0xfffffffe12007812 */ /* 0x000fe200078ec0ff */
[----:B------:R-:W-:Y:S01]  /*1200*/  BSSY B0, `(.L_x_192) ;  /* 0x000001a000007945 */ /* 0x000fe20003800000 */
[----:B------:R-:W-:Y:S02]  /*1210*/  ISETP.GE.AND P0, PT, R20, UR5, PT ;  /* 0x0000000514007c0c */ /* 0x000fe4000bf06270 */
[----:B------:R-:W-:Y:S01]  /*1220*/  IADD3 R16, R19, 0x1, R16 ;  /* 0x0000000113107810 */ /* 0x000fe20007ffe010 */
[----:B------:R-:W-:Y:S01]  /*1230*/  IMAD.IADD R14, R14, 0x1, -R0 ;  /* 0x000000010e0e7824 */ /* 0x000fe200078e0a00 */
[----:B------:R-:W-:Y:S01]  /*1240*/  LOP3.LUT R17, R17, 0xfffffff0, RZ, 0xc0, !PT ;  /* 0xfffffff011117812 */ /* 0x000fe200078ec0ff */
        /* <DEDUP_REMOVED lines=21> */
.L_x_193:
[----:B------:R-:W-:Y:S05]  /*13a0*/  BSYNC B0 ;  /* 0x0000000000007941 */ /* 0x000fea0003800000 */
.L_x_192:
        /* <DEDUP_REMOVED lines=22> */
.L_x_195:
[----:B------:R-:W-:Y:S05]  /*1510*/  BSYNC B0 ;  /* 0x0000000000007941 */ /* 0x000fea0003800000 */
.L_x_194:
        /* <DEDUP_REMOVED lines=21> */
.L_x_197:
[----:B------:R-:W-:Y:S05]  /*1670*/  BSYNC B0 ;  /* 0x0000000000007941 */ /* 0x000fea0003800000 */
.L_x_196:
[----:B------:R-:W-:Y:S01]  /*1680*/  IMAD R0, R3, UR10, RZ ;  /* 0x0000000a03007c24 */ /* 0x000fe2000f8e02ff */
[----:B------:R-:W-:Y:S01]  /*1690*/  LOP3.LUT R8, R22, 0xfffffff8, RZ, 0xc0, !PT ;  /* 0xfffffff816087812 */ /* 0x000fe200078ec0ff */
[----:B------:R-:W-:Y:S01]  /*16a0*/  IMAD.IADD R17, R107, 0x1, -R17 ;  /* 0x000000016b117824 */ /* 0x000fe200078e0a11 */
[C---:B------:R-:W-:Y:S01]  /*16b0*/  ISETP.GE.AND P0, PT, R2.reuse, UR14, PT ;  /* 0x0000000e02007c0c */ /* 0x040fe2000bf06270 */
[----:B------:R-:W-:Y:S01]  /*16c0*/  IMAD R3, R3, UR8, RZ ;  /* 0x0000000803037c24 */ /* 0x000fe2000f8e02ff */
[C---:B------:R-:W-:Y:S01]  /*16d0*/  ISETP.GE.AND P5, PT, R2.reuse, UR14, PT ;  /* 0x0000000e02007c0c */ /* 0x040fe2000bfa6270 */
[C---:B-1----:R-:W-:Y:S01]  /*16e0*/  IMAD.WIDE.U32 R4, R2.reuse, UR10, R236 ;  /* 0x0000000a02047c25 */ /* 0x042fe2000f8e00ec */
[----:B------:R-:W-:Y:S01]  /*16f0*/  ULDC.64 UR6, c[0x0][0x260] ;  /* 0x0000980000067ab9 */ /* 0x000fe20000000a00 */
[----:B------:R-:W-:Y:S01]  /*1700*/  USHF.R.S32.HI UR27, URZ, 0x1f, UR15 ;  /* 0x0000001f3f1b7899 */ /* 0x000fe2000801140f */
[----:B------:R-:W-:Y:S01]  /*1710*/  BSSY B0, `(.L_x_198) ;  /* 0x0000039000007945 */ /* 0x000fe20003800000 */
[C---:B------:R-:W-:Y:S01]  /*1720*/  IMAD R11, R2.reuse, UR9, R3 ;  /* 0x00000009020b7c24 */ /* 0x040fe2000f8e0203 */
[----:B------:R-:W-:Y:S01]  /*1730*/  SHF.R.S32.HI R3, RZ, 0x1f, R17 ;  /* 0x0000001fff037819 */ /* 0x000fe20000011411 */
[----:B------:R-:W-:Y:S01]  /*1740*/  IMAD R0, R2, UR11, R0 ;  /* 0x0000000b02007c24 */ /* 0x000fe2000f8e0200 */
[----:B------:R-:W-:Y:S01]  /*1750*/  IADD3 R4, P6, R4, UR26, RZ ;  /* 0x0000001a04047c10 */ /* 0x000fe2000ffde0ff */
[----:B------:R-:W-:Y:S01]  /*1760*/  IMAD.WIDE.U32 R6, R2, UR8, R236 ;  /* 0x0000000802067c25 */ /* 0x000fe2000f8e00ec */
[----:B----4-:R-:W-:-:S02]  /*1770*/  LEA.HI R13, R3, R17, RZ, 0x3 ;  /* 0x00000011030d7211 */ /* 0x010fc400078f18ff */
[----:B------:R-:W-:Y:S01]  /*1780*/  SHF.R.S32.HI R3, RZ, 0x1f, R15 ;  /* 0x0000001fff037819 */ /* 0x000fe2000001140f */
[----:B------:R-:W-:Y:S01]  /*1790*/  IMAD.IADD R2, R107, 0x1, -R8 ;  /* 0x000000016b027824 */ /* 0x000fe200078e0a08 */
[----:B------:R-:W-:Y:S02]  /*17a0*/  IADD3.X R5, R5, UR25, R0, P6, !PT ;  /* 0x0000001905057c10 */ /* 0x000fe4000b7fe400 */
[----:B------:R-:W-:Y:S01]  /*17b0*/  IADD3 R6, P6, R6, UR20, RZ ;  /* 0x0000001406067c10 */ /* 0x000fe2000ffde0ff */
[----:B------:R-:W-:Y:S01]  /*17c0*/  IMAD R8, R3, UR6, RZ ;  /* 0x0000000603087c24 */ /* 0x000fe2000f8e02ff */
[----:B------:R-:W-:Y:S01]  /*17d0*/  LEA.HI R0, R17, R17, RZ, 0x1 ;  /* 0x0000001111007211 */ /* 0x000fe200078f08ff */
[----:B------:R-:W-:Y:S01]  /*17e0*/  IMAD.WIDE.U32 R18, R15, UR6, R4 ;  /* 0x000000060f127c25 */ /* 0x000fe2000f8e0004 */
[----:B------:R-:W-:Y:S01]  /*17f0*/  IADD3.X R7, R7, UR18, R11, P6, !PT ;  /* 0x0000001207077c10 */ /* 0x000fe2000b7fe40b */
[----:B------:R-:W-:Y:S01]  /*1800*/  USHF.L.U64.HI UR18, UR10, 0x7, UR11 ;  /* 0x000000070a127899 */ /* 0x000fe2000801020b */
[----:B------:R-:W-:Y:S01]  /*1810*/  LEA.HI R12, R2, R2, RZ, 0x1 ;  /* 0x00000002020c7211 */ /* 0x000fe200078f08ff */
[C---:B------:R-:W-:Y:S01]  /*1820*/  IMAD R8, R15.reuse, UR7, R8 ;  /* 0x000000070f087c24 */ /* 0x040fe2000f8e0208 */
[----:B------:R-:W-:Y:S01]  /*1830*/  ULDC.64 UR6, c[0x0][0x268] ;  /* 0x00009a0000067ab9 */ /* 0x000fe20000000a00 */
[----:B------:R-:W-:Y:S01]  /*1840*/  MOV R234, R18 ;  /* 0x0000001200ea7202 */ /* 0x000fe20000000f00 */
[----:B------:R-:W-:Y:S01]  /*1850*/  IMAD.WIDE.U32 R22, R15, UR6, R6 ;  /* 0x000000060f167c25 */ /* 0x000fe2000f8e0006 */
[----:B------:R1:W-:Y:S01]  /*1860*/  STL.64 [R1+0x80], R18 ;  /* 0x0000801201007387 */ /* 0x0003e20000100a00 */
[----:B------:R-:W-:Y:S01]  /*1870*/  LOP3.LUT R10, R0, 0x7fffffe, RZ, 0xc0, !PT ;  /* 0x07fffffe000a7812 */ /* 0x000fe200078ec0ff */
[----:B------:R-:W-:Y:S01]  /*1880*/  USHF.L.U32 UR20, UR10, 0x7, URZ ;  /* 0x000000070a147899 */ /* 0x000fe2000800063f */
[----:B------:R-:W-:Y:S01]  /*1890*/  IMAD.IADD R235, R19, 0x1, R8 ;  /* 0x0000000113eb7824 */ /* 0x000fe200078e0208 */
[--C-:B------:R-:W-:Y:S01]  /*18a0*/  SHF.R.S32.HI R4, RZ, 0x1, R0.reuse ;  /* 0x00000001ff047819 */ /* 0x100fe20000011400 */
[----:B------:R-:W-:Y:S01]  /*18b0*/  UIMAD UR25, UR18, UR15, URZ ;  /* 0x0000000f121972a4 */ /* 0x000fe2000f8e023f */
[----:B------:R-:W-:Y:S01]  /*18c0*/  SHF.R.S32.HI R0, RZ, 0x1f, R0 ;  /* 0x0000001fff007819 */ /* 0x000fe20000011400 */
[----:B------:R-:W-:Y:S01]  /*18d0*/  IMAD.IADD R106, R17, 0x1, -R10 ;  /* 0x00000001116a7824 */ /* 0x000fe200078e0a0a */
[----:B------:R1:W-:Y:S01]  /*18e0*/  STL.64 [R1+0x78], R234 ;  /* 0x000078ea01007387 */ /* 0x0003e20000100a00 */
[----:B------:R-:W-:Y:S01]  /*18f0*/  LOP3.LUT R9, R12, 0x7fffffe, RZ, 0xc0, !PT ;  /* 0x07fffffe0c097812 */ /* 0x000fe200078ec0ff */
[----:B------:R-:W-:Y:S01]  /*1900*/  UIMAD UR25, UR27, UR20, UR25 ;  /* 0x000000141b1972a4 */ /* 0x000fe2000f8e0219 */
[----:B------:R-:W-:Y:S01]  /*1910*/  LEA.HI R0, R0, R4, RZ, 0x2 ;  /* 0x0000000400007211 */ /* 0x000fe200078f10ff */
[----:B------:R1:W-:Y:S01]  /*1920*/  STL.64 [R1+0x90], R22 ;  /* 0x0000901601007387 */ /* 0x0003e20000100a00 */
[----:B------:R-:W-:Y:S01]  /*1930*/  IADD3 R9, R2, -R9, RZ ;  /* 0x8000000902097210 */ /* 0x000fe20007ffe0ff */
[----:B------:R-:W-:Y:S01]  /*1940*/  IMAD.U32 R2, RZ, RZ, UR15 ;  /* 0x0000000fff027e24 */ /* 0x000fe2000f8e00ff */
[----:B------:R-:W-:Y:S01]  /*1950*/  LOP3.LUT R5, R0, 0xfffffffc, RZ, 0xc0, !PT ;  /* 0xfffffffc00057812 */ /* 0x000fe200078ec0ff */
[----:B------:R-:W-:Y:S01]  /*1960*/  IMAD R0, R3, UR6, RZ ;  /* 0x0000000603007c24 */ /* 0x000fe2000f8e02ff */
[----:B------:R-:W-:Y:S01]  /*1970*/  ISETP.GE.AND P6, PT, R20, UR14, PT ;  /* 0x0000000e14007c0c */ /* 0x000fe2000bfc6270 */
[----:B------:R-:W-:-:S04]  /*1980*/  IMAD.WIDE.U32 R2, R2, UR20, R234 ;  /* 0x0000001402027c25 */ /* 0x000fc8000f8e00ea */
        /* <DEDUP_REMOVED lines=17> */
.L_x_199:
[----:B------:R-:W-:Y:S05]  /*1aa0*/  BSYNC B0 ;  /* 0x0000000000007941 */ /* 0x000fea0003800000 */
.L_x_198:
        /* <DEDUP_REMOVED lines=18> */
.L_x_201:
[----:B------:R-:W-:Y:S05]  /*1bd0*/  BSYNC B0 ;  /* 0x0000000000007941 */ /* 0x000fea0003800000 */
.L_x_200:
        /* <DEDUP_REMOVED lines=18> */
.L_x_203:
[----:B------:R-:W-:Y:S05]  /*1d00*/  BSYNC B0 ;  /* 0x0000000000007941 */ /* 0x000fea0003800000 */
.L_x_202:
        /* <DEDUP_REMOVED lines=18> */
.L_x_205:
[----:B------:R-:W-:Y:S05]  /*1e30*/  BSYNC B0 ;  /* 0x0000000000007941 */ /* 0x000fea0003800000 */
.L_x_204:
[----:B------:R-:W0:Y:S01]  /*1e40*/  LDGDEPBAR ;  /* 0x00000000000079af */ /* 0x000e220000000000 */
[----:B------:R-:W-:Y:S01]  /*1e50*/  IMAD.SHL.U32 R0, R12, 0x40, RZ ;  /* 0x000000400c007824 */ /* 0x000fe200078e00ff */
[----:B-1----:R-:W-:Y:S01]  /*1e60*/  IADD3 R19, R23, R8, RZ ;  /* 0x0000000817137210 */ /* 0x002fe20007ffe0ff */
[----:B------:R-:W-:Y:S01]  /*1e70*/  IMAD.SHL.U32 R3, R13, 0x20, RZ ;  /* 0x000000200d037824 */ /* 0x000fe200078e00ff */
[----:B------:R-:W-:Y:S01]  /*1e80*/  MOV R18, R22 ;  /* 0x0000001600127202 */ /* 0x000fe20000000f00 */
[----:B------:R-:W-:Y:S01]  /*1e90*/  IMAD.SHL.U32 R2, R10, 0x40, RZ ;  /* 0x000000400a027824 */ /* 0x000fe200078e00ff */
[----:B------:R-:W-:Y:S01]  /*1ea0*/  LOP3.LUT R0, R0, 0xc0, RZ, 0xc0, !PT ;  /* 0x000000c000007812 */ /* 0x000fe200078ec0ff */
[----:B------:R-:W-:Y:S01]  /*1eb0*/  IMAD.SHL.U32 R5, R21, 0x8, RZ ;  /* 0x0000000815057824 */ /* 0x000fe200078e00ff */
[----:B------:R-:W-:Y:S01]  /*1ec0*/  LOP3.LUT R105, R3, 0xffffff00, RZ, 0xc0, !PT ;  /* 0xffffff0003697812 */ /* 0x000fe200078ec0ff */
[----:B------:R-:W-:Y:S01]  /*1ed0*/  IMAD.SHL.U32 R4, R14, 0x8, RZ ;  /* 0x000000080e047824 */ /* 0x000fe200078e00ff */
[----:B------:R-:W-:Y:S01]  /*1ee0*/  LOP3.LUT R2, R2, 0xc0, RZ, 0xc0, !PT ;  /* 0x000000c002027812 */ /* 0x000fe200078ec0ff */
[----:B------:R1:W-:Y:S01]  /*1ef0*/  STL.64 [R1+0x28], R18 ;  /* 0x0000281201007387 */ /* 0x0003e20000100a00 */
[----:B------:R-:W-:Y:S01]  /*1f00*/  LOP3.LUT R3, R0, 0x8, R5, 0xf8, !PT ;  /* 0x0000000800037812 */ /* 0x000fe200078ef805 */
[----:B------:R-:W-:Y:S01]  /*1f10*/  USHF.L.U64.HI UR19, UR8, 0x7, UR9 ;  /* 0x0000000708137899 */ /* 0x000fe20008010209 */
[----:B------:R-:W-:Y:S01]  /*1f20*/  SHF.R.U32.HI R0, RZ, 0x3, R0 ;  /* 0x00000003ff007819 */ /* 0x000fe20000011600 */
[----:B------:R-:W-:Y:S01]  /*1f30*/  BSSY B0, `(.L_x_206) ;  /* 0x0000028000007945 */ /* 0x000fe20003800000 */
[----:B------:R-:W-:Y:S01]  /*1f40*/  LOP3.LUT R6, R2, 0x8, R4, 0xf8, !PT ;  /* 0x0000000802067812 */ /* 0x000fe200078ef804 */
[----:B------:R-:W-:Y:S01]  /*1f50*/  IMAD R4, R104, 0x200, R105 ;  /* 0x0000020068047824 */ /* 0x000fe200078e0269 */
[----:B------:R-:W-:Y:S01]  /*1f60*/  SHF.R.U32.HI R5, RZ, 0x3, R2 ;  /* 0x00000003ff057819 */ /* 0x000fe20000011602 */
[----:B------:R-:W-:Y:S01]  /*1f70*/  UIMAD UR6, UR19, UR15, URZ ;  /* 0x0000000f130672a4 */ /* 0x000fe2000f8e023f */
[----:B------:R-:W-:Y:S01]  /*1f80*/  LOP3.LUT R2, R3, R0, RZ, 0x3c, !PT ;  /* 0x0000000003027212 */ /* 0x000fe200078e3cff */
[----:B------:R-:W-:Y:S01]  /*1f90*/  IMAD.U32 R0, RZ, RZ, UR24 ;  /* 0x00000018ff007e24 */ /* 0x000fe2000f8e00ff */
[----:B------:R-:W-:Y:S01]  /*1fa0*/  LEA R7, R14, R9, 0x3 ;  /* 0x000000090e077211 */ /* 0x000fe200078e18ff */
[----:B------:R-:W-:Y:S01]  /*1fb0*/  USHF.L.U32 UR24, UR8, 0x7, URZ ;  /* 0x0000000708187899 */ /* 0x000fe2000800063f */
[----:B------:R-:W-:-:S04]  /*1fc0*/  DEPBAR.LE SB0, 0x0 ;  /* 0x000080000000791a */ /* 0x000fc80000000000 */
[----:B------:R-:W-:Y:S01]  /*1fd0*/  BAR.SYNC.DEFER_BLOCKING 0x0 ;  /* 0x0000000000007b1d */ /* 0x000fe20000010000 */
[----:B------:R-:W-:Y:S01]  /*1fe0*/  LOP3.LUT R144, R6, R5, RZ, 0x3c, !PT ;  /* 0x0000000506907212 */ /* 0x000fe200078e3cff */
[----:B------:R-:W-:Y:S01]  /*1ff0*/  UIMAD UR6, UR27, UR24, UR6 ;  /* 0x000000181b0672a4 */ /* 0x000fe2000f8e0206 */
[----:B------:R-:W-:Y:S02]  /*2000*/  LEA R3, R106, R4, 0x5 ;  /* 0x000000046a037211 */ /* 0x000fe400078e28ff */
[----:B------:R-:W-:Y:S01]  /*2010*/  IADD3 R4, R16, UR21, -R0 ;  /* 0x0000001510047c10 */ /* 0x000fe2000fffe800 */
[----:B------:R-:W-:Y:S01]  /*2020*/  IMAD.U32 R0, R7, 0x20, R2 ;  /* 0x0000002007007824 */ /* 0x000fe200078e0002 */
[----:B------:R-:W-:Y:S01]  /*2030*/  ISETP.GE.AND P0, PT, R20, UR14, PT ;  /* 0x0000000e14007c0c */ /* 0x000fe2000bf06270 */
[----:B------:R-:W-:Y:S02]  /*2040*/  IMAD.IADD R2, R144, 0x1, R3 ;  /* 0x0000000190027824 */ /* 0x000fe400078e0203 */
[----:B------:R-:W-:-:S02]  /*2050*/  IMAD.U32 R3, RZ, RZ, UR15 ;  /* 0x0000000fff037e24 */ /* 0x000fc4000f8e00ff */
        /* <DEDUP_REMOVED lines=21> */
.L_x_207:
[----:B------:R-:W-:Y:S05]  /*21b0*/  BSYNC B0 ;  /* 0x0000000000007941 */ /* 0x000fea0003800000 */
.L_x_206:
        /* <DEDUP_REMOVED lines=19> */
.L_x_209:
[----:B------:R-:W-:Y:S05]  /*22f0*/  BSYNC B0 ;  /* 0x0000000000007941 */ /* 0x000fea0003800000 */
.L_x_208:
        /* <DEDUP_REMOVED lines=19> */
.L_x_211:
[----:B------:R-:W-:Y:S05]  /*2430*/  BSYNC B0 ;  /* 0x0000000000007941 */ /* 0x000fea0003800000 */
.L_x_210:
        /* <DEDUP_REMOVED lines=19> */
.L_x_213:
[----:B------:R-:W-:Y:S05]  /*2570*/  BSYNC B0 ;  /* 0x0000000000007941 */ /* 0x000fea0003800000 */
.L_x_212:
[----:B------:R-:W-:Y:S01]  /*2580*/  LDSM.16.M88.4 R28, [R204+0x2400] ;  /* 0x00240000cc1c783b */ /* 0x000fe20000000200 */
[----:B------:R-:W-:Y:S01]  /*2590*/  LOP3.LUT P0, RZ, R12, 0x2, RZ, 0xc0, !PT ;  /* 0x000000020cff7812 */ /* 0x000fe2000780c0ff */
[----:B------:R-:W-:Y:S01]  /*25a0*/  IMAD.MOV.U32 R0, RZ, RZ, 0x10 ;  /* 0x00000010ff007424 */ /* 0x000fe200078e00ff */
[----:B------:R-:W-:Y:S01]  /*25b0*/  LOP3.LUT P1, RZ, R10, 0x2, RZ, 0xc0, !PT ;  /* 0x000000020aff7812 */ /* 0x000fe2000782c0ff */
[----:B-1----:R-:W1:Y:S01]  /*25c0*/  LDSM.16.M88.4 R16, [R207+0x1000] ;  /* 0x00100000cf10783b */ /* 0x002e620000000200 */
[----:B------:R-:W-:Y:S01]  /*25d0*/  VIADD R2, R204, 0x2000 ;  /* 0x00002000cc027836 */ /* 0x000fe20000000000 */
[----:B------:R-:W-:Y:S01]  /*25e0*/  UISETP.GE.AND UP0, UPT, UR16, 0x2, UPT ;  /* 0x000000021000788c */ /* 0x000fe2000bf06270 */
[----:B------:R-:W-:Y:S01]  /*25f0*/  SEL R0, R0, 0xfffffff0, !P1 ;  /* 0xfffffff000007807 */ /* 0x000fe20004800000 */
[----:B------:R-:W5:Y:S01]  /*2600*/  LDSM.16.M88.4 R20, [R207] ;  /* 0x00000000cf14783b */ /* 0x000f620000000200 */
[----:B------:R-:W-:Y:S02]  /*2610*/  VIADD R209, R204, 0x2020 ;  /* 0x00002020ccd17836 */ /* 0x000fe40000000000 */
[----:B------:R-:W-:Y:S01]  /*2620*/  IMAD.SHL.U32 R8, R107, 0x2, RZ ;  /* 0x000000026b087824 */ /* 0x000fe200078e00ff */
[----:B------:R-:W-:Y:S01]  /*2630*/  LDSM.16.M88.4 R100, [R204+0x3400] ;  /* 0x00340000cc64783b */ /* 0x000fe20000000200 */
[----:B------:R-:W-:-:S02]  /*2640*/  IMAD R208, R0, 0x2, R207 ;  /* 0x0000000200d07824 */ /* 0x000fc400078e02cf */
[----:B------:R-:W-:Y:S01]  /*2650*/  @P0 VIADD R209, R2, 0xffffffe0 ;  /* 0xffffffe002d10836 */ /* 0x000fe20000000000 */
[----:B------:R-:W2:Y:S01]  /*2660*/  LDSM.16.M88.4 R96, [R204+0x2000] ;  /* 0x00200000cc60783b */ /* 0x000ea20000000200 */
[----:B------:R-:W-:Y:S01]  /*2670*/  LOP3.LUT R8, R8, 0x6, RZ, 0xc0, !PT ;  /* 0x0000000608087812 */ /* 0x000fe200078ec0ff */
[----:B------:R-:W-:Y:S02]  /*2680*/  IMAD.U32 R2, RZ, RZ, UR15 ;  /* 0x0000000fff027e24 */ /* 0x000fe4000f8e00ff */
[----:B------:R-:W-:Y:S01]  /*2690*/  LDSM.16.M88.4 R36, [R209+0x400] ;  /* 0x00040000d124783b */ /* 0x000fe20000000200 */
[----:B------:R-:W-:Y:S02]  /*26a0*/  IMAD.U32 R3, RZ, RZ, UR13 ;  /* 0x0000000dff037e24 */ /* 0x000fe4000f8e00ff */
[----:B------:R-:W-:Y:S01]  /*26b0*/  IMAD R2, R2, 0x80, R8 ;  /* 0x0000008002027824 */ /* 0x000fe200078e0208 */
[----:B------:R-:W3:Y:S01]  /*26c0*/  LDSM.16.M88.4 R4, [R208+0x1000] ;  /* 0x00100000d004783b */ /* 0x000ee20000000200 */
[----:B------:R-:W-:-:S02]  /*26d0*/  IMAD.MOV.U32 R8, RZ, RZ, 0x8 ;  /* 0x00000008ff087424 */ /* 0x000fc400078e00ff */
[----:B------:R-:W-:Y:S01]  /*26e0*/  IMAD.MOV.U32 R9, RZ, RZ, 0x40 ;  /* 0x00000040ff097424 */ /* 0x000fe200078e00ff */
[----:B------:R-:W4:Y:S01]  /*26f0*/  LDSM.16.M88.4 R12, [R208] ;  /* 0x00000000d00c783b */ /* 0x000f220000000200 */
[----:B------:R-:W-:Y:S01]  /*2700*/  IMAD.MOV.U32 R10, RZ, RZ, 0x48 ;  /* 0x00000048ff0a7424 */ /* 0x000fe200078e00ff */
[----:B------:R-:W-:Y:S01]  /*2710*/  VIADDMNMX R8, R11, R8, UR21, PT ;  /* 0x000000150b087e46 */ /* 0x000fe2000b800108 */
[----:B------:R-:W-:Y:S01]  /*2720*/  IMAD R218, R3, 0x8, R104 ;  /* 0x0000000803da7824 */ /* 0x000fe200078e0268 */
[----:B------:R-:W4:Y:S01]  /*2730*/  LDSM.16.M88.4 R44, [R204+0x3000] ;  /* 0x00300000cc2c783b */ /* 0x000f220000000200 */
[C---:B------:R-:W-:Y:S01]  /*2740*/  VIADDMNMX R9, R11.reuse, R9, UR21, PT ;  /* 0x000000150b097e46 */ /* 0x040fe2000b800109 */
[----:B------:R-:W-:Y:S01]  /*2750*/  IMAD R105, R106, 0x20, R105 ;  /* 0x000000206a697824 */ /* 0x000fe200078e0269 */
[C---:B------:R-:W-:Y:S01]  /*2760*/  VIADDMNMX R10, R11.reuse, R10, UR21, PT ;  /* 0x000000150b0a7e46 */ /* 0x040fe2000b80010a */
[----:B------:R-:W4:Y:S01]  /*2770*/  LDSM.16.M88.4 R32, [R204+0x2800] ;  /* 0x00280000cc20783b */ /* 0x000f220000000200 */
[----:B------:R-:W-:Y:S01]  /*2780*/  VIMNMX R3, R11, UR21, PT ;  /* 0x000000150b037c48 */ /* 0x000fe2000bfe0100 */
[----:B------:R-:W-:-:S02]  /*2790*/  VIADD R11, R2, 0x8 ;  /* 0x00000008020b7836 */ /* 0x000fc40000000000 */
[----:B------:R-:W4:Y:S01]  /*27a0*/  LDSM.16.M88.4 R108, [R209+0x1400] ;  /* 0x00140000d16c783b */ /* 0x000f220000000200 */
[----:B------:R-:W-:Y:S02]  /*27b0*/  VIADD R216, R209, 0x400 ;  /* 0x00000400d1d87836 */ /* 0x000fe40000000000 */
[C---:B------:R-:W-:Y:S01]  /*27c0*/  ISETP.GE.AND P3, PT, R11.reuse, R10, PT ;  /* 0x0000000a0b00720c */ /* 0x040fe20003f66270 */
[-C--:B-1----:R-:W-:Y:S01]  /*27d0*/  HMMA.16816.F32 R48, R16, R28.reuse, RZ ;  /* 0x0000001c1030723c */ /* 0x082fe200000018ff */
[----:B------:R-:W1:Y:S01]  /*27e0*/  LDSM.16.M88.4 R112, [R209] ;  /* 0x00000000d170783b */ /* 0x000e620000000200 */
[----:B------:R-:W-:Y:S01]  /*27f0*/  ISETP.GE.AND P6, PT, R11, R9, PT ;  /* 0x000000090b00720c */ /* 0x000fe20003fc6270 */
[C---:B------:R-:W-:Y:S02]  /*2800*/  VIADD R215, R209.reuse, 0x800 ;  /* 0x00000800d1d77836 */ /* 0x040fe40000000000 */
[----:B------:R-:W1:Y:S01]  /*2810*/  LDSM.16.M88.4 R92, [R209+0x1000] ;  /* 0x00100000d15c783b */ /* 0x000e620000000200 */
[----:B-----5:R-:W-:Y:S01]  /*2820*/  HMMA.16816.F32 R24, R20, R28, RZ ;  /* 0x0000001c1418723c */ /* 0x020fe200000018ff */
[----:B------:R-:W-:-:S02]  /*2830*/  VIADD R214, R209, 0xc00 ;  /* 0x00000c00d1d67836 */ /* 0x000fc40000000000 */
[----:B------:R-:W-:Y:S01]  /*2840*/  LDSM.16.M88.4 R40, [R204+0x2c00] ;  /* 0x002c0000cc28783b */ /* 0x000fe20000000200 */
[C---:B------:R-:W-:Y:S02]  /*2850*/  VIADD R213, R209.reuse, 0x1000 ;  /* 0x00001000d1d57836 */ /* 0x040fe40000000000 */
[----:B--2---:R-:W-:Y:S01]  /*2860*/  HMMA.16816.F32 R60, R16, R98, RZ ;  /* 0x00000062103c723c */ /* 0x004fe200000018ff */
[----:B------:R-:W-:Y:S01]  /*2870*/  LDSM.16.M88.4 R80, [R209+0xc00] ;  /* 0x000c0000d150783b */ /* 0x000fe20000000200 */
[C---:B------:R-:W-:Y:S02]  /*2880*/  VIADD R212, R209.reuse, 0x1400 ;  /* 0x00001400d1d47836 */ /* 0x040fe40000000000 */
[C---:B------:R-:W-:Y:S01]  /*2890*/  VIADD R211, R209.reuse, 0x1800 ;  /* 0x00001800d1d37836 */ /* 0x040fe20000000000 */
[----:B------:R-:W0:Y:S01]  /*28a0*/  LDGDEPBAR ;  /* 0x00000000000079af */ /* 0x000e220000000000 */
[----:B------:R-:W-:Y:S01]  /*28b0*/  HMMA.16816.F32 R52, R20, R100, RZ ;  /* 0x000000641434723c */ /* 0x000fe200000018ff */
[----:B------:R-:W-:-:S05]  /*28c0*/  VIADD R210, R209, 0x1c00 ;  /* 0x00001c00d1d27836 */ /* 0x000fca0000000000 */
[----:B---3--:R-:W-:Y:S06]  /*28d0*/  HMMA.16816.F32 R116, R4, R36, R48 ;  /* 0x000000240474723c */ /* 0x008fec0000001830 */
[----:B------:R-:W-:Y:S06]  /*28e0*/  HMMA.16816.F32 R48, R16, R100, RZ ;  /* 0x000000641030723c */ /* 0x000fec00000018ff */
[----:B----4-:R-:W-:Y:S01]  /*28f0*/  HMMA.16816.F32 R120, R12, R36, R24 ;  /* 0x000000240c78723c */ /* 0x010fe20000001818 */
[----:B------:R-:W2:Y:S05]  /*2900*/  LDSM.16.M88.4 R24, [R209+0x800] ;  /* 0x00080000d118783b */ /* 0x000eaa0000000200 */
[----:B------:R-:W-:Y:S06]  /*2910*/  HMMA.16816.F32 R88, R20, R98, RZ ;  /* 0x000000621458723c */ /* 0x000fec00000018ff */
[----:B------:R-:W-:Y:S06]  /*2920*/  HMMA.16816.F32 R56, R16, R44, RZ ;  /* 0x0000002c1038723c */ /* 0x000fec00000018ff */
[-C--:B------:R-:W-:Y:S06]  /*2930*/  HMMA.16816.F32 R84, R20, R32.reuse, RZ ;  /* 0x000000201454723c */ /* 0x080fec00000018ff */
[----:B------:R-:W-:Y:S06]  /*2940*/  HMMA.16816.F32 R76, R16, R32, RZ ;  /* 0x00000020104c723c */ /* 0x000fec00000018ff */
[C---:B------:R-:W-:Y:S06]  /*2950*/  HMMA.16816.F32 R136, R4.reuse, R108, R48 ;  /* 0x0000006c0488723c */ /* 0x040fec0000001830 */
[----:B-1----:R-:W-:Y:S06]  /*2960*/  HMMA.16816.F32 R48, R4, R114, R60 ;  /* 0x000000720430723c */ /* 0x002fec000000183c */
[----:B------:R-:W-:Y:S06]  /*2970*/  HMMA.16816.F32 R140, R12, R108, R52 ;  /* 0x0000006c0c8c723c */ /* 0x000fec0000001834 */
[----:B------:R-:W-:Y:S06]  /*2980*/  HMMA.16816.F32 R52, R16, R30, RZ ;  /* 0x0000001e1034723c */ /* 0x000fec00000018ff */
[----:B------:R-:W-:Y:S06]  /*2990*/  HMMA.16816.F32 R60, R12, R114, R88 ;  /* 0x000000720c3c723c */ /* 0x000fec0000001858 */
[----:B------:R-:W-:Y:S01]  /*29a0*/  HMMA.16816.F32 R128, R4, R92, R56 ;  /* 0x0000005c0480723c */ /* 0x000fe20000001838 */
[----:B------:R-:W-:-:S02]  /*29b0*/  FSEL R106, R50, -INF , !P3 ;  /* 0xff800000326a7808 */ /* 0x000fc40005800000 */
[----:B------:R-:W-:Y:S02]  /*29c0*/  FSEL R101, R48, -INF , !P6 ;  /* 0xff80000030657808 */ /* 0x000fe40007000000 */
[----:B------:R-:W-:Y:S01]  /*29d0*/  ISETP.GE.AND P6, PT, R11, R3, PT ;  /* 0x000000030b00720c */ /* 0x000fe20003fc6270 */
[----:B------:R-:W-:Y:S06]  /*29e0*/  HMMA.16816.F32 R56, R20, R30, RZ ;  /* 0x0000001e1438723c */ /* 0x000fec00000018ff */
[-C--:B--2---:R-:W-:Y:S06]  /*29f0*/  HMMA.16816.F32 R84, R12, R24.reuse, R84 ;  /* 0x000000180c54723c */ /* 0x084fec0000001854 */
[----:B------:R-:W-:Y:S01]  /*2a00*/  HMMA.16816.F32 R76, R4, R24, R76 ;  /* 0x00000018044c723c */ /* 0x000fe2000000184c */
[----:B------:R-:W-:-:S05]  /*2a10*/  FSEL R145, R60, -INF , !P6 ;  /* 0xff8000003c917808 */ /* 0x000fca0007000000 */
[----:B------:R-:W-:Y:S01]  /*2a20*/  HMMA.16816.F32 R72, R20, R40, RZ ;  /* 0x000000281448723c */ /* 0x000fe200000018ff */
[C---:B------:R-:W-:Y:S02]  /*2a30*/  VIADD R24, R2.reuse, 0x1 ;  /* 0x0000000102187836 */ /* 0x040fe40000000000 */
[----:B------:R-:W-:-:S03]  /*2a40*/  VIADD R25, R2, 0x9 ;  /* 0x0000000902197836 */ /* 0x000fc60000000000 */
[C---:B------:R-:W-:Y:S01]  /*2a50*/  ISETP.GE.AND P5, PT, R24.reuse, R3, PT ;  /* 0x000000031800720c */ /* 0x040fe20003fa6270 */
[C---:B------:R-:W-:Y:S01]  /*2a60*/  HMMA.16816.F32 R68, R16.reuse, R40, RZ ;  /* 0x000000281044723c */ /* 0x040fe200000018ff */
[C---:B------:R-:W-:Y:S02]  /*2a70*/  ISETP.GE.AND P0, PT, R24.reuse, R8, PT ;  /* 0x000000081800720c */ /* 0x040fe40003f06270 */
[CC--:B------:R-:W-:Y:S02]  /*2a80*/  ISETP.GE.AND P4, PT, R24.reuse, R9.reuse, PT ;  /* 0x000000091800720c */ /* 0x0c0fe40003f86270 */
[-C--:B------:R-:W-:Y:S01]  /*2a90*/  ISETP.GE.AND P1, PT, R24, R10.reuse, PT ;  /* 0x0000000a1800720c */ /* 0x080fe20003f26270 */
[----:B------:R-:W-:Y:S01]  /*2aa0*/  VIADD R24, R2, 0x10 ;  /* 0x0000001002187836 */ /* 0x000fe20000000000 */
[C---:B------:R-:W-:Y:S01]  /*2ab0*/  ISETP.GE.AND P2, PT, R25.reuse, R9, PT ;  /* 0x000000091900720c */ /* 0x040fe20003f46270 */
[----:B------:R-:W-:Y:S01]  /*2ac0*/  HMMA.16816.F32 R28, R16, R34, RZ ;  /* 0x00000022101c723c */ /* 0x000fe200000018ff */
        /* <DEDUP_REMOVED lines=10> */
[----:B------:R-:W-:Y:S01]  /*2b70*/  FSEL R149, R120, -INF , !P3 ;  /* 0xff80000078957808 */ /* 0x000fe20005800000 */
[----:B------:R-:W1:Y:S01]  /*2b80*/  LDSM.16.M88.4 R36, [R204+0x3c00] ;  /* 0x003c0000cc24783b */ /* 0x000e620000000200 */
[----:B------:R-:W-:-:S02]  /*2b90*/  ISETP.GE.AND P3, PT, R24, R10, PT ;  /* 0x0000000a1800720c */ /* 0x000fc40003f66270 */
[----:B------:R-:W-:Y:S01]  /*2ba0*/  ISETP.GE.AND P6, PT, R24, R9, PT ;  /* 0x000000091800720c */ /* 0x000fe20003fc6270 */
[C---:B------:R-:W-:Y:S01]  /*2bb0*/  HMMA.16816.F32 R64, R20.reuse, R44, RZ ;  /* 0x0000002c1440723c */ /* 0x040fe200000018ff */
[----:B------:R-:W-:Y:S01]  /*2bc0*/  FSEL R151, R122, -INF , !P2 ;  /* 0xff8000007a977808 */ /* 0x000fe20005000000 */
[----:B------:R-:W-:Y:S01]  /*2bd0*/  VIADD R24, R2, 0x20 ;  /* 0x0000002002187836 */ /* 0x000fe20000000000 */
[C---:B------:R-:W-:Y:S02]  /*2be0*/  ISETP.GE.AND P2, PT, R11.reuse, R3, PT ;  /* 0x000000030b00720c */ /* 0x040fe40003f46270 */
[----:B------:R-:W-:Y:S01]  /*2bf0*/  FSEL R118, R118, -INF , !P3 ;  /* 0xff80000076767808 */ /* 0x000fe20005800000 */
[----:B------:R-:W-:Y:S01]  /*2c00*/  HMMA.16816.F32 R32, R20, R34, RZ ;  /* 0x000000221420723c */ /* 0x000fe200000018ff */
[----:B------:R-:W-:Y:S02]  /*2c10*/  ISETP.GE.AND P3, PT, R11, R9, PT ;  /* 0x000000090b00720c */ /* 0x000fe40003f66270 */
[----:B------:R-:W-:-:S02]  /*2c20*/  FSEL R116, R116, -INF , !P6 ;  /* 0xff80000074747808 */ /* 0x000fc40007000000 */
[----:B------:R-:W-:Y:S01]  /*2c30*/  ISETP.GE.AND P6, PT, R11, R8, PT ;  /* 0x000000080b00720c */ /* 0x000fe20003fc6270 */
[-C--:B------:R-:W-:Y:S01]  /*2c40*/  HMMA.16816.F32 R124, R12, R80.reuse, R72 ;  /* 0x000000500c7c723c */ /* 0x080fe20000001848 */
[----:B------:R-:W-:Y:S02]  /*2c50*/  FSEL R148, R121, -INF , !P2 ;  /* 0xff80000079947808 */ /* 0x000fe40005000000 */
[----:B------:R-:W-:Y:S01]  /*2c60*/  ISETP.GE.AND P2, PT, R11, R10, PT ;  /* 0x0000000a0b00720c */ /* 0x000fe20003f46270 */
[----:B------:R-:W-:Y:S01]  /*2c70*/  VIADD R11, R2, 0x18 ;  /* 0x00000018020b7836 */ /* 0x000fe20000000000 */
[----:B------:R-:W-:Y:S01]  /*2c80*/  FSEL R117, R117, -INF , !P3 ;  /* 0xff80000075757808 */ /* 0x000fe20005800000 */
[----:B------:R-:W-:Y:S01]  /*2c90*/  HMMA.16816.F32 R72, R4, R80, R68 ;  /* 0x000000500448723c */ /* 0x000fe20000001844 */
[----:B------:R-:W-:Y:S02]  /*2ca0*/  ISETP.GE.AND P3, PT, R25, R8, PT ;  /* 0x000000081900720c */ /* 0x000fe40003f66270 */
[----:B------:R-:W-:-:S02]  /*2cb0*/  FSEL R150, R123, -INF , !P6 ;  /* 0xff8000007b967808 */ /* 0x000fc40007000000 */
[----:B------:R-:W-:Y:S01]  /*2cc0*/  ISETP.GE.AND P6, PT, R25, R3, PT ;  /* 0x000000031900720c */ /* 0x000fe20003fc6270 */
[----:B------:R-:W-:Y:S01]  /*2cd0*/  VIADD R25, R2, 0x19 ;  /* 0x0000001902197836 */ /* 0x000fe20000000000 */
[----:B------:R-:W-:Y:S01]  /*2ce0*/  FSEL R120, R63, -INF , !P3 ;  /* 0xff8000003f787808 */ /* 0x000fe20005800000 */
[----:B------:R-:W-:Y:S01]  /*2cf0*/  HMMA.16816.F32 R68, R4, R26, R28 ;  /* 0x0000001a0444723c */ /* 0x000fe2000000181c */
[----:B------:R-:W-:Y:S02]  /*2d00*/  ISETP.GE.AND P3, PT, R11, R10, PT ;  /* 0x0000000a0b00720c */ /* 0x000fe40003f66270 */
[----:B------:R-:W-:Y:S02]  /*2d10*/  FSEL R119, R119, -INF , !P2 ;  /* 0xff80000077777808 */ /* 0x000fe40005000000 */
[----:B------:R-:W-:Y:S01]  /*2d20*/  ISETP.GE.AND P2, PT, R25, R9, PT ;  /* 0x000000091900720c */ /* 0x000fe20003f46270 */
[----:B------:R-:W-:Y:S01]  /*2d30*/  HMMA.16816.F32 R28, R16, R42, RZ ;  /* 0x0000002a101c723c */ /* 0x000fe200000018ff */
[----:B------:R-:W-:-:S02]  /*2d40*/  FSEL R109, R50, -INF , !P3 ;  /* 0xff800000326d7808 */ /* 0x000fc40005800000 */
[----:B------:R-:W-:Y:S02]  /*2d50*/  ISETP.GE.AND P3, PT, R25, R10, PT ;  /* 0x0000000a1900720c */ /* 0x000fe40003f66270 */
[----:B------:R-:W-:Y:S01]  /*2d60*/  FSEL R115, R61, -INF , !P6 ;  /* 0xff8000003d737808 */ /* 0x000fe20007000000 */
[C---:B------:R-:W-:Y:S01]  /*2d70*/  HMMA.16816.F32 R132, R12.reuse, R92, R64 ;  /* 0x0000005c0c84723c */ /* 0x040fe20000001840 */
[----:B------:R-:W-:Y:S02]  /*2d80*/  ISETP.GE.AND P6, PT, R11, R9, PT ;  /* 0x000000090b00720c */ /* 0x000fe40003fc6270 */
[----:B------:R-:W-:Y:S02]  /*2d90*/  FSEL R108, R49, -INF , !P2 ;  /* 0xff800000316c7808 */ /* 0x000fe40005000000 */
[----:B------:R-:W-:Y:S01]  /*2da0*/  ISETP.GE.AND P2, PT, R11, R8, PT ;  /* 0x000000080b00720c */ /* 0x000fe20003f46270 */
[----:B------:R-:W-:Y:S01]  /*2db0*/  HMMA.16816.F32 R64, R12, R26, R32 ;  /* 0x0000001a0c40723c */ /* 0x000fe20000001820 */
[----:B------:R-:W-:Y:S01]  /*2dc0*/  FSEL R114, R51, -INF , !P3 ;  /* 0xff80000033727808 */ /* 0x000fe20005800000 */
[----:B------:R-:W2:Y:S01]  /*2dd0*/  LDSM.16.M88.4 R32, [R204+0x3800] ;  /* 0x00380000cc20783b */ /* 0x000ea20000000200 */
[----:B------:R-:W-:-:S02]  /*2de0*/  ISETP.GE.AND P3, PT, R24, R3, PT ;  /* 0x000000031800720c */ /* 0x000fc40003f66270 */
[----:B------:R-:W-:Y:S01]  /*2df0*/  FSEL R100, R48, -INF , !P6 ;  /* 0xff80000030647808 */ /* 0x000fe20007000000 */
[----:B------:R-:W-:Y:S01]  /*2e00*/  HMMA.16816.F32 R40, R20, R42, RZ ;  /* 0x0000002a1428723c */ /* 0x000fe200000018ff */
[----:B------:R-:W-:Y:S01]  /*2e10*/  ISETP.GE.AND P6, PT, R11, R3, PT ;  /* 0x000000030b00720c */ /* 0x000fe20003fc6270 */
[----:B------:R-:W-:Y:S01]  /*2e20*/  VIADD R11, R2, 0x21 ;  /* 0x00000021020b7836 */ /* 0x000fe20000000000 */
[----:B------:R-:W-:Y:S02]  /*2e30*/  FSEL R147, R58, -INF , !P2 ;  /* 0xff8000003a937808 */ /* 0x000fe40005000000 */
[----:B------:R-:W-:Y:S01]  /*2e40*/  ISETP.GE.AND P2, PT, R24, R8, PT ;  /* 0x000000081800720c */ /* 0x000fe20003f46270 */
[----:B------:R-:W-:Y:S01]  /*2e50*/  HMMA.16816.F32 R28, R4, R82, R28 ;  /* 0x00000052041c723c */ /* 0x000fe2000000181c */
[----:B------:R-:W-:Y:S02]  /*2e60*/  FSEL R155, R84, -INF , !P3 ;  /* 0xff800000549b7808 */ /* 0x000fe40005800000 */
[----:B------:R-:W-:-:S02]  /*2e70*/  ISETP.GE.AND P3, PT, R24, R10, PT ;  /* 0x0000000a1800720c */ /* 0x000fc40003f66270 */
[----:B------:R-:W-:Y:S01]  /*2e80*/  FSEL R123, R56, -INF , !P6 ;  /* 0xff800000387b7808 */ /* 0x000fe20007000000 */
[-C--:B------:R-:W-:Y:S01]  /*2e90*/  HMMA.16816.F32 R48, R16, R46.reuse, RZ ;  /* 0x0000002e1030723c */ /* 0x080fe200000018ff */
[----:B------:R-:W-:Y:S01]  /*2ea0*/  ISETP.GE.AND P6, PT, R24, R9, PT ;  /* 0x000000091800720c */ /* 0x000fe20003fc6270 */
[----:B------:R-:W-:Y:S01]  /*2eb0*/  VIADD R24, R2, 0x30 ;  /* 0x0000003002187836 */ /* 0x000fe20000000000 */
[----:B------:R-:W-:Y:S02]  /*2ec0*/  FSEL R160, R86, -INF , !P2 ;  /* 0xff80000056a07808 */ /* 0x000fe40005000000 */
[C---:B------:R-:W-:Y:S01]  /*2ed0*/  ISETP.GE.AND P2, PT, R11.reuse, R3, PT ;  /* 0x000000030b00720c */ /* 0x040fe20003f46270 */
[----:B------:R-:W-:Y:S01]  /*2ee0*/  HMMA.16816.F32 R44, R20, R46, RZ ;  /* 0x0000002e142c723c */ /* 0x000fe200000018ff */
[----:B------:R-:W-:Y:S02]  /*2ef0*/  FSEL R165, R78, -INF , !P3 ;  /* 0xff8000004ea57808 */ /* 0x000fe40005800000 */
[----:B------:R-:W-:-:S02]  /*2f00*/  ISETP.GE.AND P3, PT, R11, R9, PT ;  /* 0x000000090b00720c */ /* 0x000fc40003f66270 */
[----:B------:R-:W-:Y:S01]  /*2f10*/  FSEL R163, R76, -INF , !P6 ;  /* 0xff8000004ca37808 */ /* 0x000fe20007000000 */
[----:B------:R-:W-:Y:S01]  /*2f20*/  HMMA.16816.F32 R52, R12, R82, R40 ;  /* 0x000000520c34723c */ /* 0x000fe20000001828 */
[----:B------:R-:W-:Y:S02]  /*2f30*/  ISETP.GE.AND P6, PT, R11, R8, PT ;  /* 0x000000080b00720c */ /* 0x000fe40003fc6270 */
        /* <DEDUP_REMOVED lines=10> */
[----:B-1----:R-:W-:Y:S01]  /*2fe0*/  HMMA.16816.F32 R88, R16, R36, RZ ;  /* 0x000000241058723c */ /* 0x002fe200000018ff */
[----:B------:R-:W-:Y:S02]  /*2ff0*/  ISETP.GE.AND P3, PT, R11, R10, PT ;  /* 0x0000000a0b00720c */ /* 0x000fe40003f66270 */
[----:B------:R-:W-:Y:S02]  /*3000*/  FSEL R164, R79, -INF , !P2 ;  /* 0xff8000004fa47808 */ /* 0x000fe40005000000 */
[----:B------:R-:W-:Y:S01]  /*3010*/  FSEL R121, R57, -INF , !P6 ;  /* 0xff80000039797808 */ /* 0x000fe20007000000 */
[----:B------:R-:W-:Y:S01]  /*3020*/  HMMA.16816.F32 R76, R20, R96, RZ ;  /* 0x00000060144c723c */ /* 0x000fe200000018ff */
[----:B------:R-:W-:-:S02]  /*3030*/  ISETP.GE.AND P6, PT, R11, R9, PT ;  /* 0x000000090b00720c */ /* 0x000fc40003fc6270 */
[C---:B------:R-:W-:Y:S02]  /*3040*/  ISETP.GE.AND P2, PT, R25.reuse, R9, PT ;  /* 0x000000091900720c */ /* 0x040fe40003f46270 */
[----:B------:R-:W-:Y:S01]  /*3050*/  FSEL R161, R70, -INF , !P3 ;  /* 0xff80000046a17808 */ /* 0x000fe20005800000 */
[-C--:B------:R-:W-:Y:S01]  /*3060*/  HMMA.16816.F32 R56, R4, R94.reuse, R48 ;  /* 0x0000005e0438723c */ /* 0x080fe20000001830 */
[----:B------:R-:W-:Y:S02]  /*3070*/  ISETP.GE.AND P3, PT, R25, R10, PT ;  /* 0x0000000a1900720c */ /* 0x000fe40003f66270 */
[----:B------:R-:W-:Y:S02]  /*3080*/  FSEL R157, R68, -INF , !P6 ;  /* 0xff800000449d7808 */ /* 0x000fe40007000000 */
[----:B------:R-:W-:Y:S01]  /*3090*/  FSEL R159, R69, -INF , !P2 ;  /* 0xff800000459f7808 */ /* 0x000fe20005000000 */
[----:B------:R-:W-:Y:S01]  /*30a0*/  HMMA.16816.F32 R92, R12, R94, R44 ;  /* 0x0000005e0c5c723c */ /* 0x000fe2000000182c */
[----:B------:R-:W-:-:S02]  /*30b0*/  ISETP.GE.AND P6, PT, R11, R3, PT ;  /* 0x000000030b00720c */ /* 0x000fc40003fc6270 */
[-C--:B------:R-:W-:Y:S01]  /*30c0*/  ISETP.GE.AND P2, PT, R11, R8.reuse, PT ;  /* 0x000000080b00720c */ /* 0x080fe20003f46270 */
[----:B------:R-:W-:Y:S01]  /*30d0*/  VIADD R11, R2, 0x31 ;  /* 0x00000031020b7836 */ /* 0x000fe20000000000 */
[----:B------:R-:W-:Y:S01]  /*30e0*/  FSEL R158, R71, -INF , !P3 ;  /* 0xff800000479e7808 */ /* 0x000fe20005800000 */
[----:B------:R-:W-:Y:S01]  /*30f0*/  HMMA.16816.F32 R44, R16, R102, RZ ;  /* 0x00000066102c723c */ /* 0x000fe200000018ff */
[----:B------:R-:W-:Y:S02]  /*3100*/  ISETP.GE.AND P3, PT, R24, R3, PT ;  /* 0x000000031800720c */ /* 0x000fe40003f66270 */
[----:B------:R-:W-:Y:S02]  /*3110*/  FSEL R152, R64, -INF , !P6 ;  /* 0xff80000040987808 */ /* 0x000fe40007000000 */
[----:B------:R-:W-:Y:S01]  /*3120*/  FSEL R153, R66, -INF , !P2 ;  /* 0xff80000042997808 */ /* 0x000fe20005000000 */
[----:B--2---:R-:W-:Y:S01]  /*3130*/  HMMA.16816.F32 R48, R20, R32, RZ ;  /* 0x000000201430723c */ /* 0x004fe200000018ff */
[----:B------:R-:W-:-:S02]  /*3140*/  ISETP.GE.AND P2, PT, R24, R8, PT ;  /* 0x000000081800720c */ /* 0x000fc40003f46270 */
[----:B------:R-:W-:Y:S02]  /*3150*/  ISETP.GE.AND P6, PT, R24, R9, PT ;  /* 0x000000091800720c */ /* 0x000fe40003fc6270 */
[----:B------:R-:W-:Y:S01]  /*3160*/  FSEL R175, R124, -INF , !P3 ;  /* 0xff8000007caf7808 */ /* 0x000fe20005800000 */
[C---:B------:R-:W-:Y:S01]  /*3170*/  HMMA.16816.F32 R96, R16.reuse, R96, RZ ;  /* 0x000000601060723c */ /* 0x040fe200000018ff */
[----:B------:R-:W-:Y:S01]  /*3180*/  ISETP.GE.AND P3, PT, R24, R10, PT ;  /* 0x0000000a1800720c */ /* 0x000fe20003f66270 */
[----:B------:R-:W-:Y:S01]  /*3190*/  VIADD R24, R2, 0x40 ;  /* 0x0000004002187836 */ /* 0x000fe20000000000 */
[----:B------:R-:W-:Y:S02]  /*31a0*/  FSEL R177, R126, -INF , !P2 ;  /* 0xff8000007eb17808 */ /* 0x000fe40005000000 */
[----:B------:R-:W-:Y:S01]  /*31b0*/  FSEL R167, R72, -INF , !P6 ;  /* 0xff80000048a77808 */ /* 0x000fe20007000000 */
[----:B------:R-:W-:Y:S01]  /*31c0*/  HMMA.16816.F32 R68, R16, R32, RZ ;  /* 0x000000201044723c */ /* 0x000fe200000018ff */
[----:B------:R-:W-:-:S02]  /*31d0*/  ISETP.GE.AND P2, PT, R11, R3, PT ;  /* 0x000000030b00720c */ /* 0x000fc40003f46270 */
[C---:B------:R-:W-:Y:S02]  /*31e0*/  ISETP.GE.AND P6, PT, R11.reuse, R8, PT ;  /* 0x000000080b00720c */ /* 0x040fe40003fc6270 */
[----:B------:R-:W-:Y:S01]  /*31f0*/  FSEL R170, R74, -INF , !P3 ;  /* 0xff8000004aaa7808 */ /* 0x000fe20005800000 */
[----:B------:R-:W-:Y:S01]  /*3200*/  HMMA.16816.F32 R84, R16, R38, RZ ;  /* 0x000000261054723c */ /* 0x000fe200000018ff */
[----:B------:R-:W-:Y:S02]  /*3210*/  ISETP.GE.AND P3, PT, R11, R9, PT ;  /* 0x000000090b00720c */ /* 0x000fe40003f66270 */
[----:B------:R-:W-:Y:S02]  /*3220*/  FSEL R174, R125, -INF , !P2 ;  /* 0xff8000007dae7808 */ /* 0x000fe40005000000 */
[----:B------:R-:W-:Y:S01]  /*3230*/  FSEL R176, R127, -INF , !P6 ;  /* 0xff8000007fb07808 */ /* 0x000fe20007000000 */
[----:B------:R-:W-:Y:S01]  /*3240*/  HMMA.16816.F32 R80, R20, R34, RZ ;  /* 0x000000221450723c */ /* 0x000fe200000018ff */
[----:B------:R-:W-:Y:S01]  /*3250*/  ISETP.GE.AND P2, PT, R11, R10, PT ;  /* 0x0000000a0b00720c */ /* 0x000fe20003f46270 */
[----:B------:R-:W-:Y:S01]  /*3260*/  VIADD R11, R2, 0x38 ;  /* 0x00000038020b7836 */ /* 0x000fe20000000000 */
[----:B------:R-:W-:-:S02]  /*3270*/  FSEL R127, R73, -INF , !P3 ;  /* 0xff800000497f7808 */ /* 0x000fc40005800000 */
[C---:B------:R-:W-:Y:S01]  /*3280*/  ISETP.GE.AND P3, PT, R25.reuse, R8, PT ;  /* 0x000000081900720c */ /* 0x040fe20003f66270 */
[----:B------:R-:W-:Y:S01]  /*3290*/  HMMA.16816.F32 R60, R20, R36, RZ ;  /* 0x00000024143c723c */ /* 0x000fe200000018ff */
[----:B------:R-:W-:Y:S01]  /*32a0*/  ISETP.GE.AND P6, PT, R25, R3, PT ;  /* 0x000000031900720c */ /* 0x000fe20003fc6270 */
[----:B------:R-:W-:Y:S01]  /*32b0*/  VIADD R25, R2, 0x39 ;  /* 0x0000003902197836 */ /* 0x000fe20000000000 */
[----:B------:R-:W-:Y:S02]  /*32c0*/  FSEL R125, R67, -INF , !P3 ;  /* 0xff800000437d7808 */ /* 0x000fe40005800000 */
[----:B------:R-:W-:Y:S02]  /*32d0*/  ISETP.GE.AND P3, PT, R11, R10, PT ;  /* 0x0000000a0b00720c */ /* 0x000fe40003f66270 */
[----:B------:R-:W-:Y:S02]  /*32e0*/  FSEL R171, R75, -INF , !P2 ;  /* 0xff8000004bab7808 */ /* 0x000fe40005000000 */
[----:B------:R-:W-:Y:S01]  /*32f0*/  FSEL R124, R65, -INF , !P6 ;  /* 0xff800000417c7808 */ /* 0x000fe20007000000 */
[----:B------:R-:W-:Y:S01]  /*3300*/  HMMA.16816.F32 R72, R16, R34, RZ ;  /* 0x000000221048723c */ /* 0x000fe200000018ff */
[----:B------:R-:W-:-:S02]  /*3310*/  ISETP.GE.AND P2, PT, R25, R9, PT ;  /* 0x000000091900720c */ /* 0x000fc40003f46270 */
[----:B------:R-:W-:Y:S02]  /*3320*/  FSEL R169, R30, -INF , !P3 ;  /* 0xff8000001ea97808 */ /* 0x000fe40005800000 */
[----:B------:R-:W-:Y:S01]  /*3330*/  ISETP.GE.AND P6, PT, R11, R9, PT ;  /* 0x000000090b00720c */ /* 0x000fe20003fc6270 */
[----:B------:R-:W-:Y:S01]  /*3340*/  HMMA.16816.F32 R64, R20, R38, RZ ;  /* 0x000000261440723c */ /* 0x000fe200000018ff */
[----:B------:R-:W-:Y:S01]  /*3350*/  ISETP.GE.AND P3, PT, R25, R10, PT ;  /* 0x0000000a1900720c */ /* 0x000fe20003f66270 */
[C---:B------:R-:W-:Y:S01]  /*3360*/  VIADD R17, R2.reuse, 0x49 ;  /* 0x0000004902117836 */ /* 0x040fe20000000000 */
[----:B------:R-:W-:Y:S01]  /*3370*/  FSEL R166, R29, -INF , !P2 ;  /* 0xff8000001da67808 */ /* 0x000fe20005000000 */
[----:B------:R-:W-:Y:S01]  /*3380*/  VIADD R16, R2, 0x50 ;  /* 0x0000005002107836 */ /* 0x000fe20000000000 */
[----:B------:R-:W-:Y:S01]  /*3390*/  FSEL R126, R28, -INF , !P6 ;  /* 0xff8000001c7e7808 */ /* 0x000fe20007000000 */
[----:B------:R-:W-:Y:S01]  /*33a0*/  LDSM.16.M88.4 R20, [R209+0x1c00] ;  /* 0x001c0000d114783b */ /* 0x000fe20000000200 */
[----:B------:R-:W-:-:S02]  /*33b0*/  ISETP.GE.AND P2, PT, R11, R8, PT ;  /* 0x000000080b00720c */ /* 0x000fc40003f46270 */
[----:B------:R-:W-:Y:S02]  /*33c0*/  FSEL R168, R31, -INF , !P3 ;  /* 0xff8000001fa87808 */ /* 0x000fe40005800000 */
[----:B------:R-:W1:Y:S01]  /*33d0*/  LDSM.16.M88.4 R28, [R209+0x1800] ;  /* 0x00180000d11c783b */ /* 0x000e620000000200 */
[-C--:B------:R-:W-:Y:S01]  /*33e0*/  ISETP.GE.AND P6, PT, R11, R3.reuse, PT ;  /* 0x000000030b00720c */ /* 0x080fe20003fc6270 */
[----:B------:R-:W-:Y:S01]  /*33f0*/  VIADD R11, R2, 0x41 ;  /* 0x00000041020b7836 */ /* 0x000fe20000000000 */
[----:B------:R-:W-:Y:S01]  /*3400*/  ISETP.GE.AND P3, PT, R24, R3, PT ;  /* 0x000000031800720c */ /* 0x000fe20003f66270 */
[----:B------:R-:W-:-:S04]  /*3410*/  DEPBAR.LE SB0, 0x0 ;  /* 0x000080000000791a */ /* 0x000fc80000000000 */
[----:B------:R-:W-:Y:S01]  /*3420*/  FSEL R173, R54, -INF , !P2 ;  /* 0xff80000036ad7808 */ /* 0x000fe20005000000 */
[----:B------:R-:W-:Y:S01]  /*3430*/  BAR.SYNC.DEFER_BLOCKING 0x0 ;  /* 0x0000000000007b1d */ /* 0x000fe20000010000 */
[----:B------:R-:W-:Y:S02]  /*3440*/  ISETP.GE.AND P2, PT, R24, R8, PT ;  /* 0x000000081800720c */ /* 0x000fe40003f46270 */
[----:B------:R-:W-:Y:S02]  /*3450*/  FSEL R178, R132, -INF , !P3 ;  /* 0xff80000084b27808 */ /* 0x000fe40005800000 */
[----:B------:R-:W-:-:S03]  /*3460*/  FSEL R172, R52, -INF , !P6 ;  /* 0xff80000034ac7808 */ /* 0x000fc60007000000 */
[----:B------:R-:W2:Y:S01]  /*3470*/  LDC.U8 R132, c[0x0][0x388] ;  /* 0x0000e200ff847b82 */ /* 0x000ea20000000000 */
[----:B------:R-:W-:Y:S02]  /*3480*/  ISETP.GE.AND P3, PT, R24, R10, PT ;  /* 0x0000000a1800720c */ /* 0x000fe40003f66270 */
[----:B------:R-:W-:Y:S02]  /*3490*/  FSEL R134, R134, -INF , !P2 ;  /* 0xff80000086867808 */ /* 0x000fe40005000000 */
[----:B------:R-:W-:Y:S02]  /*34a0*/  ISETP.GE.AND P6, PT, R24, R9, PT ;  /* 0x000000091800720c */ /* 0x000fe40003fc6270 */
[----:B------:R-:W-:Y:S02]  /*34b0*/  ISETP.GE.AND P2, PT, R11, R3, PT ;  /* 0x000000030b00720c */ /* 0x000fe40003f46270 */
[----:B------:R-:W-:Y:S02]  /*34c0*/  FSEL R185, R130, -INF , !P3 ;  /* 0xff80000082b97808 */ /* 0x000fe40005800000 */
[----:B------:R-:W-:-:S02]  /*34d0*/  FSEL R183, R128, -INF , !P6 ;  /* 0xff80000080b77808 */ /* 0x000fc40007000000 */
[----:B------:R-:W-:Y:S02]  /*34e0*/  FSEL R130, R133, -INF , !P2 ;  /* 0xff80000085827808 */ /* 0x000fe40005000000 */
[C---:B------:R-:W-:Y:S02]  /*34f0*/  ISETP.GE.AND P6, PT, R11.reuse, R8, PT ;  /* 0x000000080b00720c */ /* 0x040fe40003fc6270 */
[C---:B------:R-:W-:Y:S02]  /*3500*/  ISETP.GE.AND P3, PT, R11.reuse, R9, PT ;  /* 0x000000090b00720c */ /* 0x040fe40003f66270 */
[----:B------:R-:W-:Y:S01]  /*3510*/  ISETP.GE.AND P2, PT, R11, R10, PT ;  /* 0x0000000a0b00720c */ /* 0x000fe20003f46270 */
[----:B------:R-:W-:Y:S01]  /*3520*/  VIADD R11, R2, 0x48 ;  /* 0x00000048020b7836 */ /* 0x000fe20000000000 */
[----:B------:R-:W-:Y:S02]  /*3530*/  FSEL R182, R129, -INF , !P3 ;  /* 0xff80000081b67808 */ /* 0x000fe40005800000 */
[----:B------:R-:W-:Y:S01]  /*3540*/  ISETP.GE.AND P3, PT, R25, R8, PT ;  /* 0x000000081900720c */ /* 0x000fe20003f66270 */
[----:B--2---:R-:W-:Y:S01]  /*3550*/  IMAD R202, R132, 0x10000, R132 ;  /* 0x0001000084ca7824 */ /* 0x004fe200078e0284 */
[----:B------:R-:W-:Y:S01]  /*3560*/  FSEL R184, R131, -INF , !P2 ;  /* 0xff80000083b87808 */ /* 0x000fe20005000000 */
[----:B-1----:R-:W-:Y:S01]  /*3570*/  HMMA.16816.F32 R36, R12, R28, R48 ;  /* 0x0000001c0c24723c */ /* 0x002fe20000001830 */
[----:B------:R-:W-:-:S02]  /*3580*/  ISETP.GE.AND P2, PT, R11, R10, PT ;  /* 0x0000000a0b00720c */ /* 0x000fc40003f46270 */
[----:B------:R-:W-:Y:S02]  /*3590*/  FSEL R135, R135, -INF , !P6 ;  /* 0xff80000087877808 */ /* 0x000fe40007000000 */
[----:B------:R-:W-:Y:S01]  /*35a0*/  ISETP.GE.AND P6, PT, R25, R3, PT ;  /* 0x000000031900720c */ /* 0x000fe20003fc6270 */
[C---:B------:R-:W-:Y:S01]  /*35b0*/  HMMA.16816.F32 R32, R4.reuse, R28, R68 ;  /* 0x0000001c0420723c */ /* 0x040fe20000001844 */
[----:B------:R-:W-:Y:S02]  /*35c0*/  FSEL R103, R55, -INF , !P3 ;  /* 0xff80000037677808 */ /* 0x000fe40005800000 */
[C---:B------:R-:W-:Y:S02]  /*35d0*/  ISETP.GE.AND P3, PT, R17.reuse, R9, PT ;  /* 0x000000091100720c */ /* 0x040fe40003f66270 */
        /* <DEDUP_REMOVED lines=9> */
[----:B------:R-:W-:Y:S01]  /*3670*/  HMMA.16816.F32 R52, R12, R112, R76 ;  /* 0x000000700c34723c */ /* 0x000fe2000000184c */
[----:B------:R-:W-:-:S02]  /*3680*/  ISETP.GE.AND P2, PT, R16, R3, PT ;  /* 0x000000031000720c */ /* 0x000fc40003f46270 */
[----:B------:R-:W-:Y:S02]  /*3690*/  FSEL R131, R56, -INF , !P6 ;  /* 0xff80000038837808 */ /* 0x000fe40007000000 */
[----:B------:R-:W-:Y:S01]  /*36a0*/  ISETP.GE.AND P6, PT, R11, R3, PT ;  /* 0x000000030b00720c */ /* 0x000fe20003fc6270 */
[----:B------:R-:W-:Y:S01]  /*36b0*/  VIADD R11, R2, 0x51 ;  /* 0x00000051020b7836 */ /* 0x000fe20000000000 */
[----:B------:R-:W-:Y:S01]  /*36c0*/  FSEL R129, R94, -INF , !P3 ;  /* 0xff8000005e817808 */ /* 0x000fe20005800000 */
[----:B------:R-:W-:Y:S01]  /*36d0*/  HMMA.16816.F32 R40, R12, R20, R60 ;  /* 0x000000140c28723c */ /* 0x000fe2000000183c */
[----:B------:R-:W-:Y:S02]  /*36e0*/  ISETP.GE.AND P3, PT, R16, R8, PT ;  /* 0x000000081000720c */ /* 0x000fe40003f66270 */
[----:B------:R-:W-:Y:S02]  /*36f0*/  FSEL R219, R140, -INF , !P2 ;  /* 0xff8000008cdb7808 */ /* 0x000fe40005000000 */
[----:B------:R-:W-:Y:S01]  /*3700*/  ISETP.GE.AND P2, PT, R16, R10, PT ;  /* 0x0000000a1000720c */ /* 0x000fe20003f46270 */
[----:B------:R-:W-:Y:S01]  /*3710*/  HMMA.16816.F32 R48, R4, R112, R96 ;  /* 0x000000700430723c */ /* 0x000fe20000001860 */
[----:B------:R-:W-:-:S02]  /*3720*/  FSEL R128, R92, -INF , !P6 ;  /* 0xff8000005c807808 */ /* 0x000fc40007000000 */
[----:B------:R-:W-:Y:S01]  /*3730*/  ISETP.GE.AND P6, PT, R16, R9, PT ;  /* 0x000000091000720c */ /* 0x000fe20003fc6270 */
[----:B------:R-:W-:Y:S01]  /*3740*/  VIADD R16, R2, 0x60 ;  /* 0x0000006002107836 */ /* 0x000fe20000000000 */
[----:B------:R-:W-:Y:S02]  /*3750*/  FSEL R243, R142, -INF , !P3 ;  /* 0xff8000008ef37808 */ /* 0x000fe40005800000 */
[C---:B------:R-:W-:Y:S02]  /*3760*/  ISETP.GE.AND P3, PT, R11.reuse, R3, PT ;  /* 0x000000030b00720c */ /* 0x040fe40003f66270 */
[----:B------:R-:W-:Y:S02]  /*3770*/  FSEL R189, R138, -INF , !P2 ;  /* 0xff8000008abd7808 */ /* 0x000fe40005000000 */
[----:B------:R-:W-:Y:S02]  /*3780*/  ISETP.GE.AND P2, PT, R11, R9, PT ;  /* 0x000000090b00720c */ /* 0x000fe40003f46270 */
        /* <DEDUP_REMOVED lines=8> */
[----:B------:R-:W-:Y:S01]  /*3810*/  ISETP.GE.AND P6, PT, R17, R3, PT ;  /* 0x000000031100720c */ /* 0x000fe20003fc6270 */
[----:B------:R-:W-:Y:S01]  /*3820*/  VIADD R17, R2, 0x59 ;  /* 0x0000005902117836 */ /* 0x000fe20000000000 */
[----:B------:R-:W-:Y:S02]  /*3830*/  FSEL R111, R95, -INF , !P2 ;  /* 0xff8000005f6f7808 */ /* 0x000fe40005000000 */
[----:B------:R-:W-:Y:S02]  /*3840*/  ISETP.GE.AND P2, PT, R11, R10, PT ;  /* 0x0000000a0b00720c */ /* 0x000fe40003f46270 */
[----:B------:R-:W-:Y:S02]  /*3850*/  FSEL R188, R139, -INF , !P3 ;  /* 0xff8000008bbc7808 */ /* 0x000fe40005800000 */
[----:B------:R-:W-:Y:S02]  /*3860*/  FSEL R110, R93, -INF , !P6 ;  /* 0xff8000005d6e7808 */ /* 0x000fe40007000000 */
[----:B------:R-:W-:-:S02]  /*3870*/  ISETP.GE.AND P3, PT, R17, R9, PT ;  /* 0x000000091100720c */ /* 0x000fc40003f66270 */
[----:B------:R-:W-:Y:S02]  /*3880*/  FSEL R143, R26, -INF , !P2 ;  /* 0xff8000001a8f7808 */ /* 0x000fe40005000000 */
[----:B------:R-:W-:Y:S02]  /*3890*/  ISETP.GE.AND P6, PT, R11, R9, PT ;  /* 0x000000090b00720c */ /* 0x000fe40003fc6270 */
[----:B------:R-:W-:Y:S02]  /*38a0*/  ISETP.GE.AND P2, PT, R17, R10, PT ;  /* 0x0000000a1100720c */ /* 0x000fe40003f46270 */
[----:B------:R-:W-:Y:S02]  /*38b0*/  FSEL R140, R25, -INF , !P3 ;  /* 0xff800000198c7808 */ /* 0x000fe40005800000 */
[----:B------:R-:W-:Y:S02]  /*38c0*/  FSEL R139, R24, -INF , !P6 ;  /* 0xff800000188b7808 */ /* 0x000fe40007000000 */
[----:B------:R-:W-:-:S02]  /*38d0*/  ISETP.GE.AND P3, PT, R11, R8, PT ;  /* 0x000000080b00720c */ /* 0x000fc40003f66270 */
[----:B------:R-:W-:Y:S02]  /*38e0*/  FSEL R142, R27, -INF , !P2 ;  /* 0xff8000001b8e7808 */ /* 0x000fe40005000000 */
[-C--:B------:R-:W-:Y:S01]  /*38f0*/  ISETP.GE.AND P6, PT, R11, R3.reuse, PT ;  /* 0x000000030b00720c */ /* 0x080fe20003fc6270 */
[-C--:B------:R-:W-:Y:S01]  /*3900*/  HMMA.16816.F32 R24, R4, R30.reuse, R72 ;  /* 0x0000001e0418723c */ /* 0x080fe20000001848 */
[----:B------:R-:W-:Y:S01]  /*3910*/  ISETP.GE.AND P2, PT, R16, R3, PT ;  /* 0x000000031000720c */ /* 0x000fe20003f46270 */
[----:B------:R-:W-:Y:S01]  /*3920*/  VIADD R11, R2, 0x61 ;  /* 0x00000061020b7836 */ /* 0x000fe20000000000 */
[----:B------:R-:W-:Y:S02]  /*3930*/  FSEL R232, R46, -INF , !P3 ;  /* 0xff8000002ee87808 */ /* 0x000fe40005800000 */
[----:B------:R-:W-:Y:S01]  /*3940*/  FSEL R200, R44, -INF , !P6 ;  /* 0xff8000002cc87808 */ /* 0x000fe20007000000 */
[C---:B------:R-:W-:Y:S01]  /*3950*/  HMMA.16816.F32 R28, R12.reuse, R30, R80 ;  /* 0x0000001e0c1c723c */ /* 0x040fe20000001850 */
[----:B------:R-:W-:Y:S01]  /*3960*/  ISETP.GE.AND P3, PT, R16, R8, PT ;  /* 0x000000081000720c */ /* 0x000fe20003f66270 */
[----:B------:R-:W-:Y:S01]  /*3970*/  VIADD R72, R222, 0xb54cda56 ;  /* 0xb54cda56de487836 */ /* 0x000fe20000000000 */
[----:B------:R-:W-:Y:S01]  /*3980*/  FSEL R201, R36, -INF , !P2 ;  /* 0xff80000024c97808 */ /* 0x000fe20005000000 */
[----:B------:R-:W-:Y:S01]  /*3990*/  VIADD R73, R223, 0x646e171e ;  /* 0x646e171edf497836 */ /* 0x000fe20000000000 */
[C---:B------:R-:W-:Y:S01]  /*39a0*/  ISETP.GE.AND P6, PT, R16.reuse, R9, PT ;  /* 0x000000091000720c */ /* 0x040fe20003fc6270 */
[----:B------:R-:W-:Y:S01]  /*39b0*/  HMMA.16816.F32 R12, R12, R22, R64 ;  /* 0x000000160c0c723c */ /* 0x000fe20000001840 */
        /* <DEDUP_REMOVED lines=13> */
[C---:B------:R-:W-:Y:S01]  /*3a90*/  HMMA.16816.F32 R36, R4.reuse, R20, R88 ;  /* 0x000000140424723c */ /* 0x040fe20000001858 */
[----:B------:R-:W-:Y:S02]  /*3aa0*/  ISETP.GE.AND P2, PT, R17, R8, PT ;  /* 0x000000081100720c */ /* 0x000fe40003f46270 */
[----:B------:R-:W-:Y:S02]  /*3ab0*/  FSEL R250, R35, -INF , !P3 ;  /* 0xff80000023fa7808 */ /* 0x000fe40005800000 */
[----:B------:R-:W-:Y:S01]  /*3ac0*/  FSEL R220, R47, -INF , !P2 ;  /* 0xff8000002fdc7808 */ /* 0x000fe20005000000 */
[----:B------:R-:W-:Y:S01]  /*3ad0*/  HMMA.16816.F32 R32, R4, R22, R84 ;  /* 0x000000160420723c */ /* 0x000fe20000001854 */
[----:B------:R-:W-:-:S02]  /*3ae0*/  ISETP.GE.AND P2, PT, R11, R10, PT ;  /* 0x0000000a0b00720c */ /* 0x000fc40003f46270 */
[----:B------:R-:W-:Y:S02]  /*3af0*/  FSEL R69, R55, -INF , !P0 ;  /* 0xff80000037457808 */ /* 0x000fe40004000000 */
[----:B------:R-:W-:Y:S02]  /*3b00*/  FSEL R249, R26, -INF , !P2 ;  /* 0xff8000001af97808 */ /* 0x000fe40005000000 */
[----:B------:R-:W-:Y:S01]  /*3b10*/  VIADD R5, R2, 0x70 ;  /* 0x0000007002057836 */ /* 0x000fe20000000000 */
[----:B------:R-:W-:Y:S01]  /*3b20*/  ISETP.GE.AND P2, PT, R16, R10, PT ;  /* 0x0000000a1000720c */ /* 0x000fe20003f46270 */
[----:B------:R-:W-:Y:S01]  /*3b30*/  VIADD R4, R2, 0x71 ;  /* 0x0000007102047836 */ /* 0x000fe20000000000 */
[----:B------:R-:W-:Y:S02]  /*3b40*/  FSEL R68, R53, -INF , !P5 ;  /* 0xff80000035447808 */ /* 0x000fe40006800000 */
[----:B------:R-:W-:Y:S02]  /*3b50*/  ISETP.GE.AND P0, PT, R5, R8, PT ;  /* 0x000000080500720c */ /* 0x000fe40003f06270 */
[----:B------:R-:W-:-:S02]  /*3b60*/  FSEL R244, R27, -INF , !P2 ;  /* 0xff8000001bf47808 */ /* 0x000fc40005000000 */
[CC--:B------:R-:W-:Y:S02]  /*3b70*/  ISETP.GE.AND P2, PT, R5.reuse, R3.reuse, PT ;  /* 0x000000030500720c */ /* 0x0c0fe40003f46270 */
[----:B------:R-:W-:Y:S02]  /*3b80*/  FSEL R224, R42, -INF , !P0 ;  /* 0xff8000002ae07808 */ /* 0x000fe40004000000 */
[----:B------:R-:W-:Y:S02]  /*3b90*/  ISETP.GE.AND P0, PT, R4, R3, PT ;  /* 0x000000030400720c */ /* 0x000fe40003f06270 */
[----:B------:R-:W-:Y:S02]  /*3ba0*/  FSEL R194, R40, -INF , !P2 ;  /* 0xff80000028c27808 */ /* 0x000fe40005000000 */
[C---:B------:R-:W-:Y:S02]  /*3bb0*/  ISETP.GE.AND P5, PT, R5.reuse, R9, PT ;  /* 0x000000090500720c */ /* 0x040fe40003fa6270 */
[----:B------:R-:W-:-:S02]  /*3bc0*/  ISETP.GE.AND P2, PT, R5, R10, PT ;  /* 0x0000000a0500720c */ /* 0x000fc40003f46270 */
[----:B------:R-:W-:Y:S02]  /*3bd0*/  FSEL R193, R41, -INF , !P0 ;  /* 0xff80000029c17808 */ /* 0x000fe40004000000 */
[----:B------:R-:W-:Y:S02]  /*3be0*/  ISETP.GE.AND P0, PT, R4, R10, PT ;  /* 0x0000000a0400720c */ /* 0x000fe40003f06270 */
[----:B------:R-:W-:Y:S02]  /*3bf0*/  FSEL R240, R36, -INF , !P5 ;  /* 0xff80000024f07808 */ /* 0x000fe40006800000 */
[----:B------:R-:W-:Y:S02]  /*3c00*/  FSEL R241, R38, -INF , !P2 ;  /* 0xff80000026f17808 */ /* 0x000fe40005000000 */
[----:B------:R-:W-:Y:S02]  /*3c10*/  ISETP.GE.AND P6, PT, R17, R3, PT ;  /* 0x000000031100720c */ /* 0x000fe40003fc6270 */
[----:B------:R-:W-:-:S02]  /*3c20*/  ISETP.GE.AND P5, PT, R4, R8, PT ;  /* 0x000000080400720c */ /* 0x000fc40003fa6270 */
[----:B------:R-:W-:Y:S01]  /*3c30*/  ISETP.GE.AND P2, PT, R4, R9, PT ;  /* 0x000000090400720c */ /* 0x000fe20003f46270 */
[C---:B------:R-:W-:Y:S01]  /*3c40*/  VIADD R4, R2.reuse, 0x78 ;  /* 0x0000007802047836 */ /* 0x040fe20000000000 */
[----:B------:R-:W-:Y:S02]  /*3c50*/  FSEL R233, R39, -INF , !P0 ;  /* 0xff80000027e97808 */ /* 0x000fe40004000000 */
[----:B------:R-:W-:Y:S02]  /*3c60*/  ISETP.GE.AND P0, PT, R2, R3, PT ;  /* 0x000000030200720c */ /* 0x000fe40003f06270 */
[----:B------:R-:W-:Y:S02]  /*3c70*/  FSEL R192, R45, -INF , !P6 ;  /* 0xff8000002dc07808 */ /* 0x000fe40007000000 */
[----:B------:R-:W-:Y:S02]  /*3c80*/  FSEL R51, R51, -INF , !P1 ;  /* 0xff80000033337808 */ /* 0x000fe40004800000 */
[----:B------:R-:W-:-:S02]  /*3c90*/  FSEL R45, R52, -INF , !P0 ;  /* 0xff800000342d7808 */ /* 0x000fc40004000000 */
[C---:B------:R-:W-:Y:S02]  /*3ca0*/  ISETP.GE.AND P1, PT, R4.reuse, R9, PT ;  /* 0x000000090400720c */ /* 0x040fe40003f26270 */
[----:B------:R-:W-:Y:S02]  /*3cb0*/  ISETP.GE.AND P0, PT, R4, R10, PT ;  /* 0x0000000a0400720c */ /* 0x000fe40003f06270 */
[----:B------:R-:W-:Y:S02]  /*3cc0*/  FSEL R49, R49, -INF , !P4 ;  /* 0xff80000031317808 */ /* 0x000fe40006000000 */
[----:B------:R-:W-:Y:S02]  /*3cd0*/  FSEL R227, R32, -INF , !P1 ;  /* 0xff80000020e37808 */ /* 0x000fe40004800000 */
[----:B------:R-:W-:Y:S02]  /*3ce0*/  FSEL R228, R34, -INF , !P0 ;  /* 0xff80000022e47808 */ /* 0x000fe40004000000 */
[----:B------:R-:W-:-:S02]  /*3cf0*/  ISETP.GE.AND P4, PT, R2, R8, PT ;  /* 0x000000080200720c */ /* 0x000fc40003f86270 */
[CC--:B------:R-:W-:Y:S02]  /*3d00*/  ISETP.GE.AND P1, PT, R2.reuse, R9.reuse, PT ;  /* 0x000000090200720c */ /* 0x0c0fe40003f26270 */
[C---:B------:R-:W-:Y:S01]  /*3d10*/  ISETP.GE.AND P0, PT, R2.reuse, R10, PT ;  /* 0x0000000a0200720c */ /* 0x040fe20003f06270 */
[----:B------:R-:W-:Y:S01]  /*3d20*/  VIADD R2, R2, 0x79 ;  /* 0x0000007902027836 */ /* 0x000fe20000000000 */
[-C--:B------:R-:W-:Y:S02]  /*3d30*/  ISETP.GE.AND P6, PT, R11, R9.reuse, PT ;  /* 0x000000090b00720c */ /* 0x080fe40003fc6270 */
[----:B------:R-:W-:Y:S02]  /*3d40*/  FSEL R50, R50, -INF , !P0 ;  /* 0xff80000032327808 */ /* 0x000fe40004000000 */
[-C--:B------:R-:W-:Y:S02]  /*3d50*/  ISETP.GE.AND P0, PT, R2, R9.reuse, PT ;  /* 0x000000090200720c */ /* 0x080fe40003f06270 */
[----:B------:R-:W-:-:S02]  /*3d60*/  ISETP.GE.AND P3, PT, R16, R9, PT ;  /* 0x000000091000720c */ /* 0x000fc40003f66270 */
[----:B------:R-:W-:Y:S02]  /*3d70*/  FSEL R225, R33, -INF , !P0 ;  /* 0xff80000021e17808 */ /* 0x000fe40004000000 */
[----:B------:R-:W-:Y:S02]  /*3d80*/  ISETP.GE.AND P0, PT, R2, R8, PT ;  /* 0x000000080200720c */ /* 0x000fe40003f06270 */
[----:B------:R-:W-:Y:S02]  /*3d90*/  FSEL R246, R24, -INF , !P6 ;  /* 0xff80000018f67808 */ /* 0x000fe40007000000 */
[----:B------:R-:W-:Y:S02]  /*3da0*/  FSEL R197, R15, -INF , !P0 ;  /* 0xff8000000fc57808 */ /* 0x000fe40004000000 */
[----:B------:R-:W-:Y:S02]  /*3db0*/  PLOP3.LUT P0, PT, PT, PT, UP0, 0x80, 0x0 ;  /* 0x000000000000781c */ /* 0x000fe40003f0f008 */
[----:B------:R-:W-:-:S02]  /*3dc0*/  FSEL R245, R25, -INF , !P3 ;  /* 0xff80000019f57808 */ /* 0x000fc40005800000 */
[C---:B------:R-:W-:Y:S02]  /*3dd0*/  ISETP.GE.AND P6, PT, R11.reuse, R3, PT ;  /* 0x000000030b00720c */ /* 0x040fe40003fc6270 */
[----:B------:R-:W-:Y:S02]  /*3de0*/  ISETP.GE.AND P3, PT, R11, R8, PT ;  /* 0x000000080b00720c */ /* 0x000fe40003f66270 */
[----:B------:R-:W-:Y:S02]  /*3df0*/  FSEL R221, R43, -INF , !P5 ;  /* 0xff8000002bdd7808 */ /* 0x000fe40006800000 */
[----:B------:R-:W-:Y:S02]  /*3e00*/  FSEL R239, R37, -INF , !P2 ;  /* 0xff80000025ef7808 */ /* 0x000fe40005000000 */
[----:B------:R-:W-:Y:S02]  /*3e10*/  FSEL R64, R54, -INF , !P4 ;  /* 0xff80000036407808 */ /* 0x000fe40006000000 */
[----:B------:R-:W-:-:S02]  /*3e20*/  FSEL R48, R48, -INF , !P1 ;  /* 0xff80000030307808 */ /* 0x000fc40004800000 */
[----:B------:R-:W-:Y:S02]  /*3e30*/  FSEL R113, R28, -INF , !P6 ;  /* 0xff8000001c717808 */ /* 0x000fe40007000000 */
[----:B------:R-:W-:Y:S02]  /*3e40*/  FSEL R196, R30, -INF , !P3 ;  /* 0xff8000001ec47808 */ /* 0x000fe40005800000 */
[CC--:B------:R-:W-:Y:S02]  /*3e50*/  ISETP.GE.AND P5, PT, R16.reuse, R3.reuse, PT ;  /* 0x000000031000720c */ /* 0x0c0fe40003fa6270 */
[-C--:B------:R-:W-:Y:S02]  /*3e60*/  ISETP.GE.AND P2, PT, R16, R8.reuse, PT ;  /* 0x000000081000720c */ /* 0x080fe40003f46270 */
[C---:B------:R-:W-:Y:S02]  /*3e70*/  ISETP.GE.AND P4, PT, R4.reuse, R3, PT ;  /* 0x000000030400720c */ /* 0x040fe40003f86270 */
[----:B------:R-:W-:-:S02]  /*3e80*/  ISETP.GE.AND P1, PT, R4, R8, PT ;  /* 0x000000080400720c */ /* 0x000fc40003f26270 */
[C---:B------:R-:W-:Y:S02]  /*3e90*/  ISETP.GE.AND P6, PT, R2.reuse, R3, PT ;  /* 0x000000030200720c */ /* 0x040fe40003fc6270 */
[----:B------:R-:W-:Y:S01]  /*3ea0*/  ISETP.GE.AND P3, PT, R2, R10, PT ;  /* 0x0000000a0200720c */ /* 0x000fe20003f66270 */
[----:B------:R-:W-:Y:S01]  /*3eb0*/  IMAD.IADD R2, R144, 0x1, R105 ;  /* 0x0000000190027824 */ /* 0x000fe200078e0269 */
[----:B------:R-:W-:Y:S02]  /*3ec0*/  FSEL R112, R29, -INF , !P5 ;  /* 0xff8000001d707808 */ /* 0x000fe40006800000 */
[----:B------:R-:W-:Y:S02]  /*3ed0*/  FSEL R226, R35, -INF , !P3 ;  /* 0xff80000023e27808 */ /* 0x000fe40005800000 */
[----:B------:R-:W-:Y:S02]  /*3ee0*/  FSEL R195, R31, -INF , !P2 ;  /* 0xff8000001fc37808 */ /* 0x000fe40005000000 */
[----:B------:R-:W-:-:S02]  /*3ef0*/  FSEL R191, R12, -INF , !P4 ;  /* 0xff8000000cbf7808 */ /* 0x000fc40006000000 */
        /* <DEDUP_REMOVED lines=60> */
.L_x_216:
[----:B------:R-:W-:Y:S05]  /*42c0*/  BSYNC B0 ;  /* 0x0000000000007941 */ /* 0x000fea0003800000 */
.L_x_215:
[----:B------:R-:W0:Y:S02]  /*42d0*/  LDGDEPBAR ;  /* 0x00000000000079af */ /* 0x000e240000000000 */
.L_x_214:
[----:B-1----:R-:W-:Y:S01]  /*42e0*/  FMNMX.FTZ R4, R48, R49, !PT ;  /* 0x0000003130047209 */ /* 0x002fe20007810000 */
[----:B------:R-:W-:Y:S01]  /*42f0*/  STL [R1+0xdc], R217 ;  /* 0x0000dcd901007387 */ /* 0x000fe20000100800 */
[----:B------:R-:W-:Y:S01]  /*4300*/  VIADD R6, R218, 0x4 ;  /* 0x00000004da067836 */ /* 0x000fe20000000000 */
[----:B------:R-:W-:Y:S01]  /*4310*/  USHF.L.U32 UR6, UR15, 0x2, URZ ;  /* 0x000000020f067899 */ /* 0x000fe2000800063f */
[----:B------:R-:W-:Y:S01]  /*4320*/  FMNMX.FTZ R4, R101, R4, !PT ;  /* 0x0000000465047209 */ /* 0x000fe20007810000 */
[----:B------:R-:W-:Y:S01]  /*4330*/  STL [R1+0xd8], R216 ;  /* 0x0000d8d801007387 */ /* 0x000fe20000100800 */
[----:B------:R-:W-:Y:S01]  /*4340*/  IMAD.WIDE.U32 R80, R6, -0x326172a9, RZ ;  /* 0xcd9e8d5706507825 */ /* 0x000fe200078e00ff */
[----:B------:R-:W-:Y:S01]  /*4350*/  ULDC UR14, c[0x0][0x2ec] ;  /* 0x0000bb00000e7ab9 */ /* 0x000fe20000000800 */
[----:B------:R-:W-:Y:S01]  /*4360*/  FMNMX.FTZ R4, R104, R4, !PT ;  /* 0x0000000468047209 */ /* 0x000fe20007810000 */
[----:B------:R-:W-:Y:S01]  /*4370*/  STL [R1+0xd4], R215 ;  /* 0x0000d4d701007387 */ /* 0x000fe20000100800 */
[----:B------:R-:W-:-:S02]  /*4380*/  IMAD.WIDE.U32 R82, R205, -0x2daee0ad, RZ ;  /* 0xd2511f53cd527825 */ /* 0x000fc400078e00ff */
[----:B------:R-:W-:Y:S01]  /*4390*/  FMNMX.FTZ R4, R116, R4, !PT ;  /* 0x0000000474047209 */ /* 0x000fe20007810000 */
[----:B------:R-:W-:Y:S01]  /*43a0*/  STL [R1+0xd0], R214 ;  /* 0x0000d0d601007387 */ /* 0x000fe20000100800 */
[C---:B------:R-:W-:Y:S01]  /*43b0*/  VIADD R105, R222.reuse, 0x9e3779b9 ;  /* 0x9e3779b9de697836 */ /* 0x040fe20000000000 */
[----:B------:R-:W-:Y:S01]  /*43c0*/  LOP3.LUT R7, R83, UR6, R223, 0x96, !PT ;  /* 0x0000000653077c12 */ /* 0x000fe2000f8e96df */
[----:B------:R-:W-:Y:S01]  /*43d0*/  VIADD R44, R223, 0xbb67ae85 ;  /* 0xbb67ae85df2c7836 */ /* 0x000fe20000000000 */
[----:B------:R-:W-:Y:S01]  /*43e0*/  FMNMX.FTZ R4, R117, R4, !PT ;  /* 0x0000000475047209 */ /* 0x000fe20007810000 */
[----:B------:R-:W-:Y:S01]  /*43f0*/  STL [R1+0xcc], R213 ;  /* 0x0000ccd501007387 */ /* 0x000fe20000100800 */
[----:B------:R-:W-:Y:S02]  /*4400*/  VIADD R229, R222, 0xdaa66d2b ;  /* 0xdaa66d2bdee57836 */ /* 0x000fe40000000000 */
[----:B------:R-:W-:Y:S01]  /*4410*/  FMNMX.FTZ R4, R100, R4, !PT ;  /* 0x0000000464047209 */ /* 0x000fe20007810000 */
[----:B------:R-:W-:Y:S01]  /*4420*/  STL [R1+0xc8], R212 ;  /* 0x0000c8d401007387 */ /* 0x000fe20000100800 */
[----:B------:R-:W-:-:S02]  /*4430*/  IMAD.WIDE.U32 R26, R7, -0x326172a9, RZ ;  /* 0xcd9e8d57071a7825 */ /* 0x000fc400078e00ff */
[----:B------:R-:W-:Y:S01]  /*4440*/  FMNMX.FTZ R5, R108, R4, !PT ;  /* 0x000000046c057209 */ /* 0x000fe20007810000 */
[----:B------:R-:W-:Y:S01]  /*4450*/  STL [R1+0xc4], R211 ;  /* 0x0000c4d301007387 */ /* 0x000fe20000100800 */
[----:B------:R-:W-:Y:S01]  /*4460*/  FMNMX.FTZ R4, R50, R51, !PT ;  /* 0x0000003332047209 */ /* 0x000fe20007810000 */
[----:B------:R-:W-:Y:S01]  /*4470*/  VIADD R238, R223, 0x32370b8f ;  /* 0x32370b8fdfee7836 */ /* 0x000fe20000000000 */
        /* <DEDUP_REMOVED lines=18> */
[----:B------:R-:W-:-:S02]  /*45a0*/  FMNMX.FTZ R4, R109, R4, !PT ;  /* 0x000000046d047209 */ /* 0x000fc40007810000 */
[----:B------:R-:W-:Y:S01]  /*45b0*/  FMNMX.FTZ R5, R127, R5, !PT ;  /* 0x000000057f057209 */ /* 0x000fe20007810000 */
[----:B------:R-:W-:Y:S01]  /*45c0*/  STL [R1+0xac], R10 ;  /* 0x0000ac0a01007387 */ /* 0x000fe20000100800 */
[----:B------:R-:W-:Y:S02]  /*45d0*/  FMNMX.FTZ R4, R114, R4, !PT ;  /* 0x0000000472047209 */ /* 0x000fe40007810000 */
[----:B------:R-:W-:Y:S01]  /*45e0*/  FMNMX.FTZ R5, R126, R5, !PT ;  /* 0x000000057e057209 */ /* 0x000fe20007810000 */
[----:B------:R-:W-:Y:S01]  /*45f0*/  STL [R1+0xa8], R9 ;  /* 0x0000a80901007387 */ /* 0x000fe20000100800 */
[----:B------:R-:W-:Y:S02]  /*4600*/  FMNMX.FTZ R4, R165, R4, !PT ;  /* 0x00000004a5047209 */ /* 0x000fe40007810000 */
[----:B------:R-:W-:Y:S01]  /*4610*/  FMNMX.FTZ R5, R166, R5, !PT ;  /* 0x00000005a6057209 */ /* 0x000fe20007810000 */
[----:B------:R-:W-:Y:S01]  /*4620*/  STL [R1+0xa4], R8 ;  /* 0x0000a40801007387 */ /* 0x000fe20000100800 */
[----:B------:R-:W-:-:S02]  /*4630*/  FMNMX.FTZ R4, R164, R4, !PT ;  /* 0x00000004a4047209 */ /* 0x000fc40007810000 */
[----:B------:R-:W-:Y:S01]  /*4640*/  FMNMX.FTZ R5, R183, R5, !PT ;  /* 0x00000005b7057209 */ /* 0x000fe20007810000 */
[----:B------:R1:W-:Y:S01]  /*4650*/  STL [R1+0xa0], R3 ;  /* 0x0000a00301007387 */ /* 0x0003e20000100800 */
[----:B------:R-:W-:Y:S02]  /*4660*/  FMNMX.FTZ R4, R161, R4, !PT ;  /* 0x00000004a1047209 */ /* 0x000fe40007810000 */
[----:B------:R-:W-:Y:S01]  /*4670*/  FMNMX.FTZ R5, R182, R5, !PT ;  /* 0x00000005b6057209 */ /* 0x000fe20007810000 */
[----:B------:R3:W-:Y:S01]  /*4680*/  STL [R1+0x9c], R6 ;  /* 0x00009c0601007387 */ /* 0x0007e20000100800 */
        /* <DEDUP_REMOVED lines=20> */
[----:B-1----:R-:W-:-:S02]  /*47d0*/  LOP3.LUT R3, R186, R222, RZ, 0x3c, !PT ;  /* 0x000000deba037212 */ /* 0x002fc400078e3cff */
[----:B------:R-:W-:Y:S02]  /*47e0*/  FMNMX.FTZ R4, R188, R4, !PT ;  /* 0x00000004bc047209 */ /* 0x000fe40007810000 */
[----:B------:R-:W-:Y:S01]  /*47f0*/  FMNMX.FTZ R5, R240, R5, !PT ;  /* 0x00000005f0057209 */ /* 0x000fe20007810000 */
[----:B------:R-:W-:Y:S01]  /*4800*/  STL [R1+0x20], R3 ;  /* 0x0000200301007387 */ /* 0x000fe20000100800 */
[----:B---3--:R-:W-:Y:S01]  /*4810*/  LOP3.LUT R6, R81, R3, RZ, 0x3c, !PT ;  /* 0x0000000351067212 */ /* 0x008fe200078e3cff */
[----:B------:R-:W-:Y:S01]  /*4820*/  VIADD R81, R223, 0x76cf5d0a ;  /* 0x76cf5d0adf517836 */ /* 0x000fe20000000000 */
[----:B------:R-:W-:Y:S02]  /*4830*/  FMNMX.FTZ R4, R143, R4, !PT ;  /* 0x000000048f047209 */ /* 0x000fe40007810000 */
[----:B------:R-:W-:Y:S01]  /*4840*/  FMNMX.FTZ R5, R239, R5, !PT ;  /* 0x00000005ef057209 */ /* 0x000fe20007810000 */
[----:B------:R-:W-:Y:S01]  /*4850*/  IMAD.WIDE.U32 R74, R6, -0x2daee0ad, RZ ;  /* 0xd2511f53064a7825 */ /* 0x000fe200078e00ff */
[----:B------:R-:W-:-:S02]  /*4860*/  FMNMX.FTZ R6, R142, R4, !PT ;  /* 0x000000048e067209 */ /* 0x000fc40007810000 */
[----:B------:R-:W-:Y:S02]  /*4870*/  FMNMX.FTZ R4, R227, R5, !PT ;  /* 0x00000005e3047209 */ /* 0x000fe40007810000 */
[----:B------:R-:W-:Y:S02]  /*4880*/  LOP3.LUT R5, R27, R80, R105, 0x96, !PT ;  /* 0x000000501b057212 */ /* 0x000fe400078e9669 */
[----:B------:R-:W-:Y:S02]  /*4890*/  FMNMX.FTZ R11, R225, R4, !PT ;  /* 0x00000004e10b7209 */ /* 0x000fe40007810000 */
[----:B------:R-:W-:Y:S01]  /*48a0*/  FMNMX.FTZ R6, R251, R6, !PT ;  /* 0x00000006fb067209 */ /* 0x000fe20007810000 */
[----:B------:R-:W-:Y:S01]  /*48b0*/  IMAD.WIDE.U32 R4, R5, -0x2daee0ad, RZ ;  /* 0xd2511f5305047825 */ /* 0x000fe200078e00ff */
[----:B------:R-:W-:Y:S01]  /*48c0*/  LOP3.LUT R7, R75, R82, R44, 0x96, !PT ;  /* 0x000000524b077212 */ /* 0x000fe200078e962c */
[----:B------:R-:W1:Y:S01]  /*48d0*/  SHFL.BFLY PT, R136, R11, 0x2, 0x1f ;  /* 0x0c401f000b887f89 */ /* 0x000e6200000e0000 */
[----:B------:R-:W-:Y:S01]  /*48e0*/  FMNMX.FTZ R6, R250, R6, !PT ;  /* 0x00000006fa067209 */ /* 0x000fe20007810000 */
[----:B------:R-:W-:-:S02]  /*48f0*/  VIADD R75, R222, 0x3c6ef372 ;  /* 0x3c6ef372de4b7836 */ /* 0x000fc40000000000 */
[----:B------:R-:W-:Y:S01]  /*4900*/  IMAD.WIDE.U32 R60, R7, -0x326172a9, RZ ;  /* 0xcd9e8d57073c7825 */ /* 0x000fe200078e00ff */
[----:B------:R-:W-:Y:S02]  /*4910*/  FMNMX.FTZ R7, R249, R6, !PT ;  /* 0x00000006f9077209 */ /* 0x000fe40007810000 */
[----:B------:R-:W-:Y:S02]  /*4920*/  LOP3.LUT R6, R5, R74, R81, 0x96, !PT ;  /* 0x0000004a05067212 */ /* 0x000fe400078e9651 */
[----:B------:R-:W-:Y:S02]  /*4930*/  FMNMX.FTZ R5, R244, R7, !PT ;  /* 0x00000007f4057209 */ /* 0x000fe40007810000 */
[----:B--2---:R-:W-:Y:S01]  /*4940*/  LOP3.LUT R12, R61, R26, R75, 0x96, !PT ;  /* 0x0000001a3d0c7212 */ /* 0x004fe200078e964b */
[----:B------:R-:W-:Y:S01]  /*4950*/  IMAD.WIDE.U32 R6, R6, -0x326172a9, RZ ;  /* 0xcd9e8d5706067825 */ /* 0x000fe200078e00ff */
[----:B------:R-:W-:-:S03]  /*4960*/  FMNMX.FTZ R5, R241, R5, !PT ;  /* 0x00000005f1057209 */ /* 0x000fc60007810000 */
[----:B------:R-:W-:Y:S01]  /*4970*/  IMAD.WIDE.U32 R12, R12, -0x2daee0ad, RZ ;  /* 0xd2511f530c0c7825 */ /* 0x000fe200078e00ff */
[----:B------:R-:W-:Y:S02]  /*4980*/  LOP3.LUT R14, R7, R60, R229, 0x96, !PT ;  /* 0x0000003c070e7212 */ /* 0x000fe400078e96e5 */
[----:B------:R-:W-:Y:S02]  /*4990*/  FMNMX.FTZ R5, R233, R5, !PT ;  /* 0x00000005e9057209 */ /* 0x000fe40007810000 */
[----:B------:R-:W-:Y:S01]  /*49a0*/  LOP3.LUT R4, R13, R4, R238, 0x96, !PT ;  /* 0x000000040d047212 */ /* 0x000fe200078e96ee */
[----:B------:R-:W-:Y:S01]  /*49b0*/  IMAD.WIDE.U32 R14, R14, -0x2daee0ad, RZ ;  /* 0xd2511f530e0e7825 */ /* 0x000fe200078e00ff */
[----:B------:R-:W-:Y:S02]  /*49c0*/  FMNMX.FTZ R133, R228, R5, !PT ;  /* 0x00000005e4857209 */ /* 0x000fe40007810000 */
[----:B-1----:R-:W-:Y:S01]  /*49d0*/  FMNMX.FTZ R136, R11, R136, !PT ;  /* 0x000000880b887209 */ /* 0x002fe20007810000 */
[----:B------:R-:W-:Y:S01]  /*49e0*/  IMAD.WIDE.U32 R4, R4, -0x326172a9, RZ ;  /* 0xcd9e8d5704047825 */ /* 0x000fe200078e00ff */
[----:B------:R-:W-:-:S02]  /*49f0*/  LOP3.LUT R12, R15, R12, R237, 0x96, !PT ;  /* 0x0000000c0f0c7212 */ /* 0x000fc400078e96ed */
[----:B------:R-:W-:Y:S01]  /*4a00*/  FMNMX.FTZ R133, R226, R133, !PT ;  /* 0x00000085e2857209 */ /* 0x000fe20007810000 */
[----:B------:R-:W1:Y:S01]  /*4a10*/  SHFL.BFLY PT, R17, R136, 0x1, 0x1f ;  /* 0x0c201f0088117f89 */ /* 0x000e6200000e0000 */
[----:B------:R-:W-:Y:S01]  /*4a20*/  LOP3.LUT R6, R5, R6, R236, 0x96, !PT ;  /* 0x0000000605067212 */ /* 0x000fe200078e96ec */
[----:B------:R-:W-:Y:S02]  /*4a30*/  IMAD.WIDE.U32 R12, R12, -0x326172a9, RZ ;  /* 0xcd9e8d570c0c7825 */ /* 0x000fe400078e00ff */
[----:B------:R-:W2:Y:S02]  /*4a40*/  SHFL.BFLY PT, R16, R133, 0x2, 0x1f ;  /* 0x0c401f0085107f89 */ /* 0x000ea400000e0000 */
[----:B------:R-:W-:Y:S01]  /*4a50*/  IMAD.WIDE.U32 R6, R6, -0x2daee0ad, RZ ;  /* 0xd2511f5306067825 */ /* 0x000fe200078e00ff */
[----:B------:R-:W-:-:S04]  /*4a60*/  LOP3.LUT R4, R13, R4, R235, 0x96, !PT ;  /* 0x000000040d047212 */ /* 0x000fc800078e96eb */
[----:B------:R-:W-:Y:S01]  /*4a70*/  LOP3.LUT R7, R7, R14, R234, 0x96, !PT ;  /* 0x0000000e07077212 */ /* 0x000fe200078e96ea */
[----:B------:R-:W-:-:S05]  /*4a80*/  IMAD.WIDE.U32 R4, R4, -0x2daee0ad, RZ ;  /* 0xd2511f5304047825 */ /* 0x000fca00078e00ff */
[----:B------:R-:W-:Y:S01]  /*4a90*/  LOP3.LUT R11, R5, R6, R73, 0x96, !PT ;  /* 0x00000006050b7212 */ /* 0x000fe200078e9649 */
[----:B------:R-:W-:Y:S01]  /*4aa0*/  IMAD.WIDE.U32 R6, R7, -0x326172a9, RZ ;  /* 0xcd9e8d5707067825 */ /* 0x000fe200078e00ff */
[--C-:B------:R-:W-:Y:S02]  /*4ab0*/  SHF.R.U32.HI R14, RZ, 0x10, R4.reuse ;  /* 0x00000010ff0e7819 */ /* 0x100fe40000011604 */
[C---:B------:R-:W-:Y:S02]  /*4ac0*/  LOP3.LUT R13, R4.reuse, 0xffff, RZ, 0xc0, !PT ;  /* 0x0000ffff040d7812 */ /* 0x040fe400078ec0ff */
[----:B------:R-:W-:Y:S02]  /*4ad0*/  LOP3.LUT R19, R4, 0xff, RZ, 0xc0, !PT ;  /* 0x000000ff04137812 */ /* 0x000fe400078ec0ff */
[----:B-1----:R-:W-:Y:S02]  /*4ae0*/  FMNMX.FTZ R136, R136, R17, !PT ;  /* 0x0000001188887209 */ /* 0x002fe40007810000 */
[----:B------:R-:W-:-:S02]  /*4af0*/  SHF.R.U32.HI R15, RZ, 0x18, R4 ;  /* 0x00000018ff0f7819 */ /* 0x000fc40000011604 */
[----:B------:R-:W-:Y:S01]  /*4b00*/  LOP3.LUT R4, R7, R12, R72, 0x96, !PT ;  /* 0x0000000c07047212 */ /* 0x000fe200078e9648 */
[----:B------:R1:W-:Y:S01]  /*4b10*/  STL [R1+0xe0], R136 ;  /* 0x0000e08801007387 */ /* 0x0003e20000100800 */
[----:B------:R-:W-:Y:S02]  /*4b20*/  LOP3.LUT R12, R14, 0xff, RZ, 0xc0, !PT ;  /* 0x000000ff0e0c7812 */ /* 0x000fe400078ec0ff */
[----:B------:R-:W-:Y:S01]  /*4b30*/  LOP3.LUT R14, R6, 0xffff, RZ, 0xc0, !PT ;  /* 0x0000ffff060e7812 */ /* 0x000fe200078ec0ff */
[C---:B------:R-:W-:Y:S01]  /*4b40*/  FMUL.FTZ R7, R136.reuse, UR14 ;  /* 0x0000000e88077c20 */ /* 0x040fe20008410000 */
[----:B------:R-:W-:Y:S02]  /*4b50*/  FMNMX.FTZ R5, R45, R68, !PT ;  /* 0x000000442d057209 */ /* 0x000fe40007810000 */
[----:B------:R-:W-:Y:S02]  /*4b60*/  FSETP.NEU.FTZ.AND P1, PT, R136, -INF , PT ;  /* 0xff8000008800780b */ /* 0x000fe40003f3d000 */
[----:B--2---:R-:W-:-:S02]  /*4b70*/  FMNMX.FTZ R133, R133, R16, !PT ;  /* 0x0000001085857209 */ /* 0x004fc40007810000 */
[----:B------:R-:W-:Y:S02]  /*4b80*/  FMNMX.FTZ R5, R145, R5, !PT ;  /* 0x0000000591057209 */ /* 0x000fe40007810000 */
[----:B------:R-:W-:Y:S01]  /*4b90*/  FSEL R25, R7, RZ, P1 ;  /* 0x000000ff07197208 */ /* 0x000fe20000800000 */
[----:B------:R-:W2:Y:S01]  /*4ba0*/  SHFL.BFLY PT, R20, R133, 0x1, 0x1f ;  /* 0x0c201f0085147f89 */ /* 0x000ea200000e0000 */
[----:B------:R-:W-:Y:S02]  /*4bb0*/  LOP3.LUT R17, R6, 0xff, RZ, 0xc0, !PT ;  /* 0x000000ff06117812 */ /* 0x000fe400078ec0ff */
[--C-:B------:R-:W-:Y:S02]  /*4bc0*/  SHF.R.U32.HI R16, RZ, 0x10, R6.reuse ;  /* 0x00000010ff107819 */ /* 0x100fe40000011606 */
[----:B------:R-:W-:Y:S02]  /*4bd0*/  SHF.R.U32.HI R18, RZ, 0x18, R6 ;  /* 0x00000018ff127819 */ /* 0x000fe40000011606 */
[----:B------:R-:W-:-:S02]  /*4be0*/  FMNMX.FTZ R6, R64, R69, !PT ;  /* 0x0000004540067209 */ /* 0x000fc40007810000 */
[----:B------:R-:W-:Y:S01]  /*4bf0*/  FMNMX.FTZ R7, R115, R5, !PT ;  /* 0x0000000573077209 */ /* 0x000fe20007810000 */
[----:B------:R-:W-:Y:S01]  /*4c00*/  FFMA.FTZ R5, R48, UR14, -R25 ;  /* 0x0000000e30057c23 */ /* 0x000fe20008010819 */
[----:B------:R-:W-:Y:S02]  /*4c10*/  SHF.R.U32.HI R13, RZ, 0x8, R13 ;  /* 0x00000008ff0d7819 */ /* 0x000fe4000001160d */
[----:B------:R-:W-:Y:S01]  /*4c20*/  FMNMX.FTZ R6, R146, R6, !PT ;  /* 0x0000000692067209 */ /* 0x000fe20007810000 */
[----:B-1----:R1:W-:Y:S01]  /*4c30*/  MUFU.EX2 R136, R5 ;  /* 0x0000000500887308 */ /* 0x0023e20000000800 */
[----:B------:R-:W-:Y:S02]  /*4c40*/  PRMT R21, R19, 0x5410, R13 ;  /* 0x0000541013157816 */ /* 0x000fe4000000000d */
[----:B------:R-:W-:Y:S02]  /*4c50*/  FMNMX.FTZ R6, R120, R6, !PT ;  /* 0x0000000678067209 */ /* 0x000fe40007810000 */
[----:B------:R-:W-:Y:S01]  /*4c60*/  FMNMX.FTZ R13, R149, R7, !PT ;  /* 0x00000007950d7209 */ /* 0x000fe20007810000 */
[----:B------:R-:W-:Y:S01]  /*4c70*/  FFMA.FTZ R7, R49, UR14, -R25 ;  /* 0x0000000e31077c23 */ /* 0x000fe20008010819 */
[----:B------:R-:W-:-:S02]  /*4c80*/  PRMT R22, R12, 0x5410, R15 ;  /* 0x000054100c167816 */ /* 0x000fc4000000000f */
[----:B------:R-:W-:Y:S02]  /*4c90*/  SHF.R.U32.HI R12, RZ, 0x8, R14 ;  /* 0x00000008ff0c7819 */ /* 0x000fe4000001160e */
[----:B--2---:R-:W-:Y:S02]  /*4ca0*/  FMNMX.FTZ R133, R133, R20, !PT ;  /* 0x0000001485857209 */ /* 0x004fe40007810000 */
[----:B------:R-:W-:Y:S02]  /*4cb0*/  PRMT R17, R17, 0x5410, R12 ;  /* 0x0000541011117816 */ /* 0x000fe4000000000c */
[----:B------:R-:W-:Y:S02]  /*4cc0*/  FMNMX.FTZ R12, R148, R13, !PT ;  /* 0x0000000d940c7209 */ /* 0x000fe40007810000 */
[----:B-1----:R-:W-:Y:S02]  /*4cd0*/  LOP3.LUT R5, R16, 0xff, RZ, 0xc0, !PT ;  /* 0x000000ff10057812 */ /* 0x002fe400078ec0ff */
[----:B------:R-:W-:-:S02]  /*4ce0*/  FSETP.NEU.FTZ.AND P1, PT, R133, -INF , PT ;  /* 0xff8000008500780b */ /* 0x000fc40003f3d000 */
[----:B------:R-:W-:Y:S02]  /*4cf0*/  PRMT R18, R5, 0x5410, R18 ;  /* 0x0000541005127816 */ /* 0x000fe40000000012 */
[----:B------:R-:W-:Y:S02]  /*4d00*/  FMNMX.FTZ R5, R151, R6, !PT ;  /* 0x0000000697057209 */ /* 0x000fe40007810000 */
[----:B------:R1:W2:Y:S01]  /*4d10*/  MUFU.EX2 R6, R7 ;  /* 0x0000000700067308 */ /* 0x0002a20000000800 */
[C---:B------:R-:W-:Y:S02]  /*4d20*/  LOP3.LUT R14, R11.reuse, 0xff, RZ, 0xc0, !PT ;  /* 0x000000ff0b0e7812 */ /* 0x040fe400078ec0ff */
[----:B------:R-:W-:Y:S02]  /*4d30*/  FMNMX.FTZ R15, R150, R5, !PT ;  /* 0x00000005960f7209 */ /* 0x000fe40007810000 */
[----:B------:R-:W-:Y:S02]  /*4d40*/  LOP3.LUT R5, R11, 0xffff, RZ, 0xc0, !PT ;  /* 0x0000ffff0b057812 */ /* 0x000fe400078ec0ff */
[----:B-1----:R-:W-:Y:S01]  /*4d50*/  FMNMX.FTZ R7, R123, R12, !PT ;  /* 0x0000000c7b077209 */ /* 0x002fe20007810000 */
[----:B--2---:R1:W-:Y:S03]  /*4d60*/  STL [R1+0x30], R6 ;  /* 0x0000300601007387 */ /* 0x0043e60000100800 */
[----:B------:R-:W-:Y:S01]  /*4d70*/  FMNMX.FTZ R16, R121, R7, !PT ;  /* 0x0000000779107209 */ /* 0x000fe20007810000 */
[----:B------:R-:W-:Y:S01]  /*4d80*/  FMUL.FTZ R7, R133, UR14 ;  /* 0x0000000e85077c20 */ /* 0x000fe20008410000 */
[----:B------:R2:W-:Y:S01]  /*4d90*/  STL [R1+0xe4], R133 ;  /* 0x0000e48501007387 */ /* 0x0005e20000100800 */
[----:B------:R-:W-:-:S02]  /*4da0*/  SHF.R.U32.HI R5, RZ, 0x8, R5 ;  /* 0x00000008ff057819 */ /* 0x000fc40000011605 */
[----:B------:R-:W-:Y:S01]  /*4db0*/  SHF.R.U32.HI R13, RZ, 0x18, R11 ;  /* 0x00000018ff0d7819 */ /* 0x000fe2000001160b */
[--C-:B------:R-:W-:Y:S01]  /*4dc0*/  FFMA.FTZ R12, R104, UR14, -R25.reuse ;  /* 0x0000000e680c7c23 */ /* 0x100fe20008010819 */
[----:B-1----:R-:W-:Y:S01]  /*4dd0*/  FFMA.FTZ R6, R101, UR14, -R25 ;  /* 0x0000000e65067c23 */ /* 0x002fe20008010819 */
[----:B------:R-:W-:-:S03]  /*4de0*/  FSEL R24, R7, RZ, P1 ;  /* 0x000000ff07187208 */ /* 0x000fc60000800000 */
[----:B------:R1:W-:Y:S01]  /*4df0*/  MUFU.EX2 R213, R6 ;  /* 0x0000000600d57308 */ /* 0x0003e20000000800 */
[----:B--2---:R-:W2:Y:S01]  /*4e00*/  LDL.LU R133, [R1+0x30] ;  /* 0x0000300001857983 */ /* 0x004ea20000300800 */
[----:B------:R-:W-:Y:S01]  /*4e10*/  PRMT R19, R14, 0x5410, R5 ;  /* 0x000054100e137816 */ /* 0x000fe20000000005 */
[----:B------:R-:W-:Y:S01]  /*4e20*/  FFMA.FTZ R5, R106, UR14, -R24 ;  /* 0x0000000e6a057c23 */ /* 0x000fe20008010818 */
[----:B------:R-:W-:-:S04]  /*4e30*/  FMNMX.FTZ R7, R155, R16, !PT ;  /* 0x000000109b077209 */ /* 0x000fc80007810000 */
[----:B------:R-:W3:Y:S01]  /*4e40*/  MUFU.EX2 R65, R12 ;  /* 0x0000000c00417308 */ /* 0x000ee20000000800 */
[----:B-1----:R-:W-:-:S04]  /*4e50*/  SHF.R.U32.HI R6, RZ, 0x10, R11 ;  /* 0x00000010ff067819 */ /* 0x002fc8000001160b */
[----:B------:R-:W-:Y:S02]  /*4e60*/  LOP3.LUT R11, R6, 0xff, RZ, 0xc0, !PT ;  /* 0x000000ff060b7812 */ /* 0x000fe400078ec0ff */
[----:B------:R-:W-:Y:S01]  /*4e70*/  FMNMX.FTZ R6, R147, R15, !PT ;  /* 0x0000000f93067209 */ /* 0x000fe20007810000 */
[----:B------:R1:W-:Y:S01]  /*4e80*/  MUFU.EX2 R212, R5 ;  /* 0x0000000500d47308 */ /* 0x0003e20000000800 */
[----:B------:R-:W-:Y:S02]  /*4e90*/  FMNMX.FTZ R7, R154, R7, !PT ;  /* 0x000000079a077209 */ /* 0x000fe40007810000 */
[----:B------:R-:W-:Y:S01]  /*4ea0*/  FMNMX.FTZ R15, R122, R6, !PT ;  /* 0x000000067a0f7209 */ /* 0x000fe20007810000 */
[----:B------:R-:W-:Y:S01]  /*4eb0*/  FFMA.FTZ R6, R107, UR14, -R24 ;  /* 0x0000000e6b067c23 */ /* 0x000fe20008010818 */
[----:B------:R-:W-:Y:S02]  /*4ec0*/  PRMT R16, R11, 0x5410, R13 ;  /* 0x000054100b107816 */ /* 0x000fe4000000000d */
[----:B------:R-:W-:Y:S01]  /*4ed0*/  SHF.R.U32.HI R11, RZ, 0x10, R4 ;  /* 0x00000010ff0b7819 */ /* 0x000fe20000011604 */
[----:B------:R4:W3:Y:S01]  /*4ee0*/  MUFU.EX2 R208, R6 ;  /* 0x0000000600d07308 */ /* 0x0008e20000000800 */
[----:B------:R-:W-:-:S02]  /*4ef0*/  FMNMX.FTZ R14, R152, R7, !PT ;  /* 0x00000007980e7209 */ /* 0x000fc40007810000 */
[C---:B------:R-:W-:Y:S02]  /*4f00*/  LOP3.LUT R13, R4.reuse, 0xff, RZ, 0xc0, !PT ;  /* 0x000000ff040d7812 */ /* 0x040fe400078ec0ff */
[----:B-1----:R-:W-:Y:S02]  /*4f10*/  LOP3.LUT R5, R4, 0xffff, RZ, 0xc0, !PT ;  /* 0x0000ffff04057812 */ /* 0x002fe400078ec0ff */
[----:B------:R-:W-:Y:S02]  /*4f20*/  FMNMX.FTZ R7, R160, R15, !PT ;  /* 0x0000000fa0077209 */ /* 0x000fe40007810000 */
[----:B------:R-:W-:Y:S02]  /*4f30*/  SHF.R.U32.HI R12, RZ, 0x8, R5 ;  /* 0x00000008ff0c7819 */ /* 0x000fe40000011605 */
[----:B------:R-:W-:Y:S01]  /*4f40*/  SHF.R.U32.HI R5, RZ, 0x18, R4 ;  /* 0x00000018ff057819 */ /* 0x000fe20000011604 */
[----:B----4-:R-:W-:Y:S01]  /*4f50*/  FFMA.FTZ R6, R116, UR14, -R25 ;  /* 0x0000000e74067c23 */ /* 0x010fe20008010819 */
[----:B------:R-:W-:-:S02]  /*4f60*/  LOP3.LUT R4, R11, 0xff, RZ, 0xc0, !PT ;  /* 0x000000ff0b047812 */ /* 0x000fc400078ec0ff */
[----:B------:R-:W-:Y:S01]  /*4f70*/  FMNMX.FTZ R11, R124, R14, !PT ;  /* 0x0000000e7c0b7209 */ /* 0x000fe20007810000 */
[----:B------:R1:W-:Y:S01]  /*4f80*/  MUFU.EX2 R67, R6 ;  /* 0x0000000600437308 */ /* 0x0003e20000000800 */
[----:B------:R-:W-:Y:S02]  /*4f90*/  PRMT R12, R13, 0x5410, R12 ;  /* 0x000054100d0c7816 */ /* 0x000fe4000000000c */
[----:B------:R-:W-:Y:S02]  /*4fa0*/  PRMT R13, R4, 0x5410, R5 ;  /* 0x00005410040d7816 */ /* 0x000fe40000000005 */
[----:B------:R-:W-:Y:S02]  /*4fb0*/  HSET2.LE.AND R14, R17, R202, PT ;  /* 0x000000ca110e7233 */ /* 0x000fe40003803000 */
[----:B---3--:R-:W-:Y:S02]  /*4fc0*/  F2FP.F16.F32.PACK_AB R4, R65, R213 ;  /* 0x000000d54104723e */ /* 0x008fe400000000ff */
[----:B-1----:R-:W-:-:S02]  /*4fd0*/  FMNMX.FTZ R6, R156, R7, !PT ;  /* 0x000000079c067209 */ /* 0x002fc40007810000 */
[----:B------:R-:W-:Y:S02]  /*4fe0*/  FMNMX.FTZ R7, R175, R11, !PT ;  /* 0x0000000baf077209 */ /* 0x000fe40007810000 */
[----:B------:R-:W-:Y:S02]  /*4ff0*/  FMNMX.FTZ R6, R153, R6, !PT ;  /* 0x0000000699067209 */ /* 0x000fe40007810000 */
[----:B------:R-:W-:Y:S02]  /*5000*/  FMNMX.FTZ R7, R174, R7, !PT ;  /* 0x00000007ae077209 */ /* 0x000fe40007810000 */
[----:B------:R-:W-:Y:S01]  /*5010*/  FMNMX.FTZ R6, R125, R6, !PT ;  /* 0x000000067d067209 */ /* 0x000fe20007810000 */
[----:B------:R-:W-:Y:S01]  /*5020*/  FFMA.FTZ R5, R117, UR14, -R25 ;  /* 0x0000000e75057c23 */ /* 0x000fe20008010819 */
[----:B------:R-:W-:Y:S02]  /*5030*/  FMNMX.FTZ R7, R172, R7, !PT ;  /* 0x00000007ac077209 */ /* 0x000fe40007810000 */
[----:B------:R-:W-:-:S02]  /*5040*/  LOP3.LUT R14, R14, R4, RZ, 0xc0, !PT ;  /* 0x000000040e0e7212 */ /* 0x000fc400078ec0ff */
[----:B------:R-:W-:Y:S02]  /*5050*/  HSET2.LE.AND R15, R18, R202, PT ;  /* 0x000000ca120f7233 */ /* 0x000fe40003803000 */
[----:B------:R-:W-:Y:S02]  /*5060*/  F2FP.F16.F32.PACK_AB R4, R208, R212 ;  /* 0x000000d4d004723e */ /* 0x000fe400000000ff */
[----:B------:R-:W-:Y:S01]  /*5070*/  FMNMX.FTZ R6, R177, R6, !PT ;  /* 0x00000006b1067209 */ /* 0x000fe20007810000 */
[----:B------:R1:W-:Y:S01]  /*5080*/  MUFU.EX2 R66, R5 ;  /* 0x0000000500427308 */ /* 0x0003e20000000800 */
[----:B------:R-:W-:Y:S02]  /*5090*/  FMNMX.FTZ R7, R102, R7, !PT ;  /* 0x0000000766077209 */ /* 0x000fe40007810000 */
[----:B------:R-:W-:Y:S02]  /*50a0*/  LOP3.LUT R15, R15, R4, RZ, 0xc0, !PT ;  /* 0x000000040f0f7212 */ /* 0x000fe400078ec0ff */
[----:B------:R-:W-:-:S02]  /*50b0*/  FMNMX.FTZ R4, R176, R6, !PT ;  /* 0x00000006b0047209 */ /* 0x000fc40007810000 */
[----:B------:R-:W-:Y:S02]  /*50c0*/  FMNMX.FTZ R6, R178, R7, !PT ;  /* 0x00000007b2067209 */ /* 0x000fe40007810000 */
[----:B------:R-:W-:Y:S02]  /*50d0*/  LEA R205, R2, UR4, 0x1 ;  /* 0x0000000402cd7c11 */ /* 0x000fe4000f8e08ff */
[----:B------:R-:W-:Y:S01]  /*50e0*/  FMNMX.FTZ R2, R173, R4, !PT ;  /* 0x00000004ad027209 */ /* 0x000fe20007810000 */
[----:B-1----:R-:W-:Y:S01]  /*50f0*/  FFMA.FTZ R5, R100, UR14, -R25 ;  /* 0x0000000e64057c23 */ /* 0x002fe20008010819 */
[----:B------:R-:W-:Y:S01]  /*5100*/  FMNMX.FTZ R4, R130, R6, !PT ;  /* 0x0000000682047209 */ /* 0x000fe20007810000 */
[----:B------:R-:W-:Y:S02]  /*5110*/  LDSM.16.MT88.4 R56, [R205+0x4400] ;  /* 0x00440000cd38783b */ /* 0x000fe40000004200 */
[----:B------:R1:W-:Y:S01]  /*5120*/  MUFU.EX2 R10, R5 ;  /* 0x00000005000a7308 */ /* 0x0003e20000000800 */
[----:B------:R-:W-:-:S02]  /*5130*/  IMAD R206, R0, 0x2, R205 ;  /* 0x0000000200ce7824 */ /* 0x000fc400078e02cd */
[--C-:B------:R-:W-:Y:S01]  /*5140*/  FFMA.FTZ R0, R51, UR14, -R24.reuse ;  /* 0x0000000e33007c23 */ /* 0x100fe20008010818 */
[----:B------:R-:W-:Y:S02]  /*5150*/  FMNMX.FTZ R4, R128, R4, !PT ;  /* 0x0000000480047209 */ /* 0x000fe40007810000 */
[----:B------:R-:W-:Y:S01]  /*5160*/  FMNMX.FTZ R2, R103, R2, !PT ;  /* 0x0000000267027209 */ /* 0x000fe20007810000 */
[----:B------:R-:W-:Y:S01]  /*5170*/  LDSM.16.MT88.4 R40, [R206+0x4000] ;  /* 0x00400000ce28783b */ /* 0x000fe20000004200 */
[----:B------:R-:W-:Y:S01]  /*5180*/  FMNMX.FTZ R4, R110, R4, !PT ;  /* 0x000000046e047209 */ /* 0x000fe20007810000 */
[----:B------:R3:W-:Y:S01]  /*5190*/  MUFU.EX2 R132, R0 ;  /* 0x0000000000847308 */ /* 0x0007e20000000800 */
[----:B-1----:R-:W-:Y:S01]  /*51a0*/  FFMA.FTZ R5, R50, UR14, -R24 ;  /* 0x0000000e32057c23 */ /* 0x002fe20008010818 */
[----:B------:R-:W-:Y:S01]  /*51b0*/  FMNMX.FTZ R6, R134, R2, !PT ;  /* 0x0000000286067209 */ /* 0x000fe20007810000 */
[----:B------:R-:W1:Y:S05]  /*51c0*/  LDSM.16.MT88.4 R48, [R205+0x4000] ;  /* 0x00400000cd30783b */ /* 0x000e6a0000004200 */
[----:B------:R4:W4:Y:S01]  /*51d0*/  MUFU.EX2 R8, R5 ;  /* 0x0000000500087308 */ /* 0x0009220000000800 */
[----:B------:R-:W-:Y:S01]  /*51e0*/  FMNMX.FTZ R4, R219, R4, !PT ;  /* 0x00000004db047209 */ /* 0x000fe20007810000 */
[----:B------:R-:W-:Y:S01]  /*51f0*/  LDSM.16.MT88.4 R52, [R206+0x4400] ;  /* 0x00440000ce34783b */ /* 0x000fe20000004200 */
[----:B---3--:R-:W-:-:S02]  /*5200*/  HSET2.LE.AND R0, R12, R202, PT ;  /* 0x000000ca0c007233 */ /* 0x008fc40003803000 */
[----:B------:R-:W-:Y:S01]  /*5210*/  FMNMX.FTZ R6, R135, R6, !PT ;  /* 0x0000000687067209 */ /* 0x000fe20007810000 */
[----:B----4-:R-:W-:Y:S01]  /*5220*/  FFMA.FTZ R5, R108, UR14, -R25 ;  /* 0x0000000e6c057c23 */ /* 0x010fe20008010819 */
[----:B------:R-:W-:-:S03]  /*5230*/  IMAD.MOV.U32 R108, RZ, RZ, R8 ;  /* 0x000000ffff6c7224 */ /* 0x000fc600078e0008 */
[----:B------:R3:W4:Y:S01]  /*5240*/  MUFU.EX2 R186, R5 ;  /* 0x0000000500ba7308 */ /* 0x0007220000000800 */
[----:B------:R-:W-:Y:S01]  /*5250*/  IMAD.WIDE.U32 R100, R218, -0x326172a9, RZ ;  /* 0xcd9e8d57da647825 */ /* 0x000fe200078e00ff */
[----:B------:R-:W-:Y:S02]  /*5260*/  HSET2.LE.AND R11, R16, R202, PT ;  /* 0x000000ca100b7233 */ /* 0x000fe40003803000 */
[----:B--2---:R-:W-:-:S04]  /*5270*/  F2FP.F16.F32.PACK_AB R2, R133, R136 ;  /* 0x000000888502723e */ /* 0x004fc800000000ff */
[----:B------:R-:W-:Y:S02]  /*5280*/  LOP3.LUT R12, R0, R2, RZ, 0xc0, !PT ;  /* 0x00000002000c7212 */ /* 0x000fe400078ec0ff */
[----:B------:R-:W-:Y:S01]  /*5290*/  FMNMX.FTZ R2, R203, R4, !PT ;  /* 0x00000004cb027209 */ /* 0x000fe20007810000 */
[----:B------:R-:W-:Y:S01]  /*52a0*/  FFMA.FTZ R4, R118, UR14, -R24 ;  /* 0x0000000e76047c23 */ /* 0x000fe20008010818 */
[----:B------:R-:W-:Y:S02]  /*52b0*/  FMNMX.FTZ R0, R129, R6, !PT ;  /* 0x0000000681007209 */ /* 0x000fe40007810000 */
[----:B------:R-:W-:Y:S01]  /*52c0*/  FMNMX.FTZ R2, R200, R2, !PT ;  /* 0x00000002c8027209 */ /* 0x000fe20007810000 */
[----:B------:R2:W-:Y:S01]  /*52d0*/  MUFU.EX2 R144, R4 ;  /* 0x0000000400907308 */ /* 0x0005e20000000800 */
[----:B---3--:R-:W-:Y:S02]  /*52e0*/  FMNMX.FTZ R5, R111, R0, !PT ;  /* 0x000000006f057209 */ /* 0x008fe40007810000 */
[----:B------:R-:W-:-:S02]  /*52f0*/  HSET2.LE.AND R0, R13, R202, PT ;  /* 0x000000ca0d007233 */ /* 0x000fc40003803000 */
[----:B------:R-:W-:Y:S02]  /*5300*/  FMNMX.FTZ R5, R243, R5, !PT ;  /* 0x00000005f3057209 */ /* 0x000fe40007810000 */
[----:B--2---:R-:W-:Y:S02]  /*5310*/  FMNMX.FTZ R4, R192, R2, !PT ;  /* 0x00000002c0047209 */ /* 0x004fe40007810000 */
[----:B------:R-:W-:Y:S02]  /*5320*/  F2FP.F16.F32.PACK_AB R2, R132, R108 ;  /* 0x0000006c8402723e */ /* 0x000fe400000000ff */
[----:B------:R-:W-:Y:S02]  /*5330*/  FMNMX.FTZ R4, R201, R4, !PT ;  /* 0x00000004c9047209 */ /* 0x000fe40007810000 */
[----:B------:R-:W-:Y:S02]  /*5340*/  LOP3.LUT R13, R0, R2, RZ, 0xc0, !PT ;  /* 0x00000002000d7212 */ /* 0x000fe400078ec0ff */
[----:B------:R-:W-:-:S02]  /*5350*/  FMNMX.FTZ R0, R242, R5, !PT ;  /* 0x00000005f2007209 */ /* 0x000fc40007810000 */
[----:B------:R-:W-:Y:S02]  /*5360*/  FMNMX.FTZ R4, R198, R4, !PT ;  /* 0x00000004c6047209 */ /* 0x000fe40007810000 */
[----:B------:R-:W-:Y:S01]  /*5370*/  FMNMX.FTZ R2, R232, R0, !PT ;  /* 0x00000000e8027209 */ /* 0x000fe20007810000 */
[--C-:B------:R-:W-:Y:S01]  /*5380*/  FFMA.FTZ R6, R109, UR14, -R24.reuse ;  /* 0x0000000e6d067c23 */ /* 0x100fe20008010818 */
[----:B------:R-:W-:Y:S01]  /*5390*/  FMNMX.FTZ R4, R113, R4, !PT ;  /* 0x0000000471047209 */ /* 0x000fe20007810000 */
[----:B------:R-:W-:Y:S01]  /*53a0*/  FFMA.FTZ R0, R114, UR14, -R24 ;  /* 0x0000000e72007c23 */ /* 0x000fe20008010818 */
[----:B------:R-:W-:Y:S01]  /*53b0*/  FMNMX.FTZ R5, R220, R2, !PT ;  /* 0x00000002dc057209 */ /* 0x000fe20007810000 */
[----:B------:R2:W-:Y:S01]  /*53c0*/  MUFU.EX2 R9, R6 ;  /* 0x0000000600097308 */ /* 0x0005e20000000800 */
[----:B------:R-:W-:-:S04]  /*53d0*/  FMNMX.FTZ R2, R112, R4, !PT ;  /* 0x0000000470027209 */ /* 0x000fc80007810000 */
[----:B------:R-:W-:-:S03]  /*53e0*/  FMNMX.FTZ R4, R194, R2, !PT ;  /* 0x00000002c2047209 */ /* 0x000fc60007810000 */
[----:B------:R3:W1:Y:S01]  /*53f0*/  MUFU.EX2 R107, R0 ;  /* 0x00000000006b7308 */ /* 0x0006620000000800 */
[----:B----4-:R-:W-:Y:S02]  /*5400*/  F2FP.F16.F32.PACK_AB R2, R186, R10 ;  /* 0x0000000aba02723e */ /* 0x010fe400000000ff */
[----:B--2---:R-:W-:-:S04]  /*5410*/  FMNMX.FTZ R6, R231, R5, !PT ;  /* 0x00000005e7067209 */ /* 0x004fc80007810000 */
[----:B------:R-:W-:Y:S02]  /*5420*/  FMNMX.FTZ R7, R230, R6, !PT ;  /* 0x00000006e6077209 */ /* 0x000fe40007810000 */
[----:B---3--:R-:W-:Y:S02]  /*5430*/  HSET2.LE.AND R0, R21, R202, PT ;  /* 0x000000ca15007233 */ /* 0x008fe40003803000 */
[----:B------:R-:W-:-:S03]  /*5440*/  FMNMX.FTZ R4, R193, R4, !PT ;  /* 0x00000004c1047209 */ /* 0x000fc60007810000 */
[----:B------:R-:W-:Y:S02]  /*5450*/  LOP3.LUT R6, R0, R2, RZ, 0xc0, !PT ;  /* 0x0000000200067212 */ /* 0x000fe400078ec0ff */
[----:B------:R-:W-:Y:S02]  /*5460*/  FMNMX.FTZ R2, R196, R7, !PT ;  /* 0x00000007c4027209 */ /* 0x000fe40007810000 */
[----:B------:R-:W-:Y:S02]  /*5470*/  FMNMX.FTZ R4, R191, R4, !PT ;  /* 0x00000004bf047209 */ /* 0x000fe40007810000 */
[----:B------:R-:W-:Y:S02]  /*5480*/  FMNMX.FTZ R2, R195, R2, !PT ;  /* 0x00000002c3027209 */ /* 0x000fe40007810000 */
[----:B------:R-:W-:Y:S02]  /*5490*/  HSET2.LE.AND R0, R22, R202, PT ;  /* 0x000000ca16007233 */ /* 0x000fe40003803000 */
[----:B------:R-:W-:-:S02]  /*54a0*/  FMNMX.FTZ R17, R190, R4, !PT ;  /* 0x00000004be117209 */ /* 0x000fc40007810000 */
[----:B------:R-:W-:Y:S02]  /*54b0*/  FMNMX.FTZ R18, R224, R2, !PT ;  /* 0x00000002e0127209 */ /* 0x000fe40007810000 */
[----:B-1----:R-:W-:Y:S02]  /*54c0*/  F2FP.F16.F32.PACK_AB R2, R107, R9 ;  /* 0x000000096b02723e */ /* 0x002fe400000000ff */
[----:B------:R-:W-:Y:S02]  /*54d0*/  HSET2.LE.AND R4, R19, R202, PT ;  /* 0x000000ca13047233 */ /* 0x000fe40003803000 */
[----:B------:R-:W1:Y:S01]  /*54e0*/  SHFL.BFLY PT, R19, R17, 0x2, 0x1f ;  /* 0x0c401f0011137f89 */ /* 0x000e6200000e0000 */
[----:B------:R-:W-:Y:S02]  /*54f0*/  LOP3.LUT R7, R0, R2, RZ, 0xc0, !PT ;  /* 0x0000000200077212 */ /* 0x000fe400078ec0ff */
[----:B------:R-:W-:Y:S01]  /*5500*/  FMNMX.FTZ R0, R221, R18, !PT ;  /* 0x00000012dd007209 */ /* 0x000fe20007810000 */
[----:B------:R-:W-:-:S03]  /*5510*/  FFMA.FTZ R5, R119, UR14, -R24 ;  /* 0x0000000e77057c23 */ /* 0x000fc60008010818 */
[----:B------:R-:W-:Y:S01]  /*5520*/  FMNMX.FTZ R0, R199, R0, !PT ;  /* 0x00000000c7007209 */ /* 0x000fe20007810000 */
[----:B------:R2:W3:Y:S01]  /*5530*/  MUFU.EX2 R70, R5 ;  /* 0x0000000500467308 */ /* 0x0004e20000000800 */
[----:B------:R-:W-:Y:S02]  /*5540*/  LOP3.LUT R2, R101, R3, RZ, 0x3c, !PT ;  /* 0x0000000365027212 */ /* 0x000fe400078e3cff */
[----:B------:R-:W-:Y:S01]  /*5550*/  FMNMX.FTZ R0, R197, R0, !PT ;  /* 0x00000000c5007209 */ /* 0x000fe20007810000 */
[----:B------:R-:W-:Y:S02]  /*5560*/  HMMA.16816.F32 R36, R12, R48, RZ ;  /* 0x000000300c24723c */ /* 0x000fe400000018ff */
[----:B------:R-:W-:-:S04]  /*5570*/  IMAD.WIDE.U32 R62, R2, -0x2daee0ad, RZ ;  /* 0xd2511f53023e7825 */ /* 0x000fc800078e00ff */
[----:B------:R-:W-:Y:S01]  /*5580*/  HMMA.16816.F32 R28, R12, R40, RZ ;  /* 0x000000280c1c723c */ /* 0x000fe200000018ff */
[----:B------:R-:W-:-:S05]  /*5590*/  LOP3.LUT R2, R63, R82, R44, 0x96, !PT ;  /* 0x000000523f027212 */ /* 0x000fca00078e962c */
[C---:B------:R-:W-:Y:S06]  /*55a0*/  HMMA.16816.F32 R32, R12.reuse, R50, RZ ;  /* 0x000000320c20723c */ /* 0x040fec00000018ff */
[----:B------:R-:W-:Y:S01]  /*55b0*/  HMMA.16816.F32 R20, R12, R42, RZ ;  /* 0x0000002a0c14723c */ /* 0x000fe200000018ff */
[----:B------:R-:W4:Y:S01]  /*55c0*/  SHFL.BFLY PT, R13, R0, 0x2, 0x1f ;  /* 0x0c401f00000d7f89 */ /* 0x000f2200000e0000 */
[----:B------:R-:W-:Y:S01]  /*55d0*/  IMAD.WIDE.U32 R46, R2, -0x326172a9, RZ ;  /* 0xcd9e8d57022e7825 */ /* 0x000fe200078e00ff */
[----:B-1----:R-:W-:Y:S02]  /*55e0*/  FMNMX.FTZ R2, R17, R19, !PT ;  /* 0x0000001311027209 */ /* 0x002fe40007810000 */
[----:B--2---:R-:W-:-:S02]  /*55f0*/  F2FP.F16.F32.PACK_AB R5, R66, R67 ;  /* 0x000000434205723e */ /* 0x004fc400000000ff */
[----:B---3--:R-:W-:Y:S01]  /*5600*/  F2FP.F16.F32.PACK_AB R16, R70, R144 ;  /* 0x000000904610723e */ /* 0x008fe200000000ff */
[----:B------:R-:W1:Y:S01]  /*5610*/  SHFL.BFLY PT, R14, R2, 0x1, 0x1f ;  /* 0x0c201f00020e7f89 */ /* 0x000e6200000e0000 */
[----:B------:R-:W-:Y:S02]  /*5620*/  LOP3.LUT R4, R4, R5, RZ, 0xc0, !PT ;  /* 0x0000000504047212 */ /* 0x000fe400078ec0ff */
[----:B------:R-:W-:Y:S02]  /*5630*/  LOP3.LUT R5, R11, R16, RZ, 0xc0, !PT ;  /* 0x000000100b057212 */ /* 0x000fe400078ec0ff */
[----:B------:R-:W-:Y:S02]  /*5640*/  LOP3.LUT R11, R27, R100, R105, 0x96, !PT ;  /* 0x000000641b0b7212 */ /* 0x000fe400078e9669 */
[----:B------:R-:W-:-:S03]  /*5650*/  LOP3.LUT R12, R47, R26, R75, 0x96, !PT ;  /* 0x0000001a2f0c7212 */ /* 0x000fc600078e964b */
[C---:B------:R-:W-:Y:S06]  /*5660*/  HMMA.16816.F32 R92, R4.reuse, R56, R36 ;  /* 0x00000038045c723c */ /* 0x040fec0000001824 */
[----:B------:R-:W-:Y:S01]  /*5670*/  HMMA.16816.F32 R96, R4, R52, R28 ;  /* 0x000000340460723c */ /* 0x000fe2000000181c */
[----:B----4-:R-:W-:-:S05]  /*5680*/  FMNMX.FTZ R0, R0, R13, !PT ;  /* 0x0000000d00007209 */ /* 0x010fca0007810000 */
[C---:B------:R-:W-:Y:S06]  /*5690*/  HMMA.16816.F32 R84, R4.reuse, R58, R32 ;  /* 0x0000003a0454723c */ /* 0x040fec0000001820 */
[----:B------:R-:W-:Y:S07]  /*56a0*/  HMMA.16816.F32 R88, R4, R54, R20 ;  /* 0x000000360458723c */ /* 0x000fee0000001814 */
[----:B------:R-:W-:-:S04]  /*56b0*/  IMAD.WIDE.U32 R4, R11, -0x2daee0ad, RZ ;  /* 0xd2511f530b047825 */ /* 0x000fc800078e00ff */
[----:B------:R-:W-:Y:S01]  /*56c0*/  IMAD.WIDE.U32 R6, R12, -0x2daee0ad, RZ ;  /* 0xd2511f530c067825 */ /* 0x000fe200078e00ff */
[----:B------:R-:W-:Y:S01]  /*56d0*/  LOP3.LUT R5, R5, R62, R81, 0x96, !PT ;  /* 0x0000003e05057212 */ /* 0x000fe200078e9651 */
[----:B------:R-:W2:Y:S03]  /*56e0*/  SHFL.BFLY PT, R11, R0, 0x1, 0x1f ;  /* 0x0c201f00000b7f89 */ /* 0x000ea600000e0000 */
[----:B------:R-:W-:Y:S01]  /*56f0*/  LOP3.LUT R7, R7, R4, R238, 0x96, !PT ;  /* 0x0000000407077212 */ /* 0x000fe200078e96ee */
[----:B------:R-:W-:-:S04]  /*5700*/  IMAD.WIDE.U32 R4, R5, -0x326172a9, RZ ;  /* 0xcd9e8d5705047825 */ /* 0x000fc800078e00ff */
[----:B------:R-:W-:Y:S01]  /*5710*/  IMAD.WIDE.U32 R18, R7, -0x326172a9, RZ ;  /* 0xcd9e8d5707127825 */ /* 0x000fe200078e00ff */
[----:B------:R-:W-:Y:S02]  /*5720*/  LOP3.LUT R5, R5, R46, R229, 0x96, !PT ;  /* 0x0000002e05057212 */ /* 0x000fe400078e96e5 */
[----:B-1----:R-:W-:Y:S02]  /*5730*/  FMNMX.FTZ R138, R2, R14, !PT ;  /* 0x0000000e028a7209 */ /* 0x002fe40007810000 */
[----:B------:R-:W-:Y:S01]  /*5740*/  LOP3.LUT R7, R19, R4, R236, 0x96, !PT ;  /* 0x0000000413077212 */ /* 0x000fe200078e96ec */
[----:B------:R-:W-:Y:S01]  /*5750*/  IMAD.WIDE.U32 R4, R5, -0x2daee0ad, RZ ;  /* 0xd2511f5305047825 */ /* 0x000fe200078e00ff */
[----:B------:R-:W-:-:S03]  /*5760*/  FSETP.NEU.FTZ.AND P1, PT, R138, -INF , PT ;  /* 0xff8000008a00780b */ /* 0x000fc60003f3d000 */
[----:B------:R-:W-:Y:S01]  /*5770*/  FMUL.FTZ R2, R138, UR14 ;  /* 0x0000000e8a027c20 */ /* 0x000fe20008410000 */
[----:B------:R-:W-:-:S04]  /*5780*/  IMAD.WIDE.U32 R16, R7, -0x2daee0ad, RZ ;  /* 0xd2511f5307107825 */ /* 0x000fc800078e00ff */
[----:B------:R-:W-:Y:S02]  /*5790*/  FSEL R2, R2, RZ, P1 ;  /* 0x000000ff02027208 */ /* 0x000fe40000800000 */
[----:B------:R-:W-:Y:S02]  /*57a0*/  LOP3.LUT R4, R17, R4, R234, 0x96, !PT ;  /* 0x0000000411047212 */ /* 0x000fe400078e96ea */
[----:B------:R-:W-:Y:S02]  /*57b0*/  LOP3.LUT R12, R5, R6, R237, 0x96, !PT ;  /* 0x00000006050c7212 */ /* 0x000fe400078e96ed */
[----:B--2---:R-:W-:Y:S01]  /*57c0*/  FMNMX.FTZ R137, R0, R11, !PT ;  /* 0x0000000b00897209 */ /* 0x004fe20007810000 */
[----:B------:R-:W-:Y:S01]  /*57d0*/  FFMA.FTZ R0, R45, UR14, -R2 ;  /* 0x0000000e2d007c23 */ /* 0x000fe20008010802 */
[----:B------:R-:W-:-:S04]  /*57e0*/  IMAD.WIDE.U32 R4, R4, -0x326172a9, RZ ;  /* 0xcd9e8d5704047825 */ /* 0x000fc800078e00ff */
[----:B------:R-:W-:Y:S01]  /*57f0*/  FFMA.FTZ R6, R68, UR14, -R2 ;  /* 0x0000000e44067c23 */ /* 0x000fe20008010802 */
[----:B------:R1:W-:Y:S01]  /*5800*/  MUFU.EX2 R104, R0 ;  /* 0x0000000000687308 */ /* 0x0003e20000000800 */
[----:B------:R-:W-:-:S07]  /*5810*/  FSETP.NEU.FTZ.AND P1, PT, R137, -INF , PT ;  /* 0xff8000008900780b */ /* 0x000fce0003f3d000 */
[----:B------:R2:W-:Y:S01]  /*5820*/  MUFU.EX2 R106, R6 ;  /* 0x00000006006a7308 */ /* 0x0005e20000000800 */
[----:B-1----:R-:W-:-:S04]  /*5830*/  LOP3.LUT R0, R4, 0xffff, RZ, 0xc0, !PT ;  /* 0x0000ffff04007812 */ /* 0x002fc800078ec0ff */
[----:B------:R-:W-:Y:S02]  /*5840*/  SHF.R.U32.HI R7, RZ, 0x8, R0 ;  /* 0x00000008ff077819 */ /* 0x000fe40000011600 */
[----:B------:R-:W-:Y:S01]  /*5850*/  LOP3.LUT R0, R4, 0xff, RZ, 0xc0, !PT ;  /* 0x000000ff04007812 */ /* 0x000fe200078ec0ff */
[----:B--2---:R-:W-:-:S03]  /*5860*/  FFMA.FTZ R6, R145, UR14, -R2 ;  /* 0x0000000e91067c23 */ /* 0x004fc60008010802 */
[----:B------:R-:W-:Y:S01]  /*5870*/  PRMT R15, R0, 0x5410, R7 ;  /* 0x00005410000f7816 */ /* 0x000fe20000000007 */
[----:B------:R-:W-:Y:S01]  /*5880*/  FMUL.FTZ R0, R137, UR14 ;  /* 0x0000000e89007c20 */ /* 0x000fe20008410000 */
[----:B------:R1:W-:Y:S01]  /*5890*/  MUFU.EX2 R71, R6 ;  /* 0x0000000600477308 */ /* 0x0003e20000000800 */
[----:B------:R-:W-:Y:S01]  /*58a0*/  IMAD.WIDE.U32 R12, R12, -0x326172a9, RZ ;  /* 0xcd9e8d570c0c7825 */ /* 0x000fe200078e00ff */
[----:B------:R-:W-:Y:S02]  /*58b0*/  SHF.R.U32.HI R11, RZ, 0x18, R4 ;  /* 0x00000018ff0b7819 */ /* 0x000fe40000011604 */
[----:B------:R-:W-:Y:S01]  /*58c0*/  FSEL R0, R0, RZ, P1 ;  /* 0x000000ff00007208 */ /* 0x000fe20000800000 */
[----:B-1----:R-:W-:-:S04]  /*58d0*/  FFMA.FTZ R6, R115, UR14, -R2 ;  /* 0x0000000e73067c23 */ /* 0x002fc80008010802 */
[----:B------:R1:W2:Y:S01]  /*58e0*/  MUFU.EX2 R117, R6 ;  /* 0x0000000600757308 */ /* 0x0002a20000000800 */
[----:B------:R-:W-:Y:S01]  /*58f0*/  FFMA.FTZ R7, R146, UR14, -R0 ;  /* 0x0000000e92077c23 */ /* 0x000fe20008010800 */
[----:B-1----:R-:W-:Y:S02]  /*5900*/  SHF.R.U32.HI R6, RZ, 0x10, R4 ;  /* 0x00000010ff067819 */ /* 0x002fe40000011604 */
[----:B------:R-:W-:Y:S02]  /*5910*/  LOP3.LUT R4, R5, R12, R72, 0x96, !PT ;  /* 0x0000000c05047212 */ /* 0x000fe400078e9648 */
[----:B------:R-:W-:Y:S01]  /*5920*/  LOP3.LUT R5, R6, 0xff, RZ, 0xc0, !PT ;  /* 0x000000ff06057812 */ /* 0x000fe200078ec0ff */
[----:B------:R-:W-:Y:S01]  /*5930*/  FFMA.FTZ R6, R120, UR14, -R0 ;  /* 0x0000000e78067c23 */ /* 0x000fe20008010800 */
[----:B------:R-:W-:Y:S01]  /*5940*/  MUFU.EX2 R252, R7 ;  /* 0x0000000700fc7308 */ /* 0x000fe20000000800 */
[----:B------:R-:W-:Y:S02]  /*5950*/  LOP3.LUT R12, R4, 0xff, RZ, 0xc0, !PT ;  /* 0x000000ff040c7812 */ /* 0x000fe400078ec0ff */
[----:B------:R-:W-:-:S05]  /*5960*/  PRMT R14, R5, 0x5410, R11 ;  /* 0x00005410050e7816 */ /* 0x000fca000000000b */
[----:B------:R1:W3:Y:S01]  /*5970*/  MUFU.EX2 R114, R6 ;  /* 0x0000000600727308 */ /* 0x0002e20000000800 */
[----:B------:R-:W-:Y:S02]  /*5980*/  LOP3.LUT R5, R4, 0xffff, RZ, 0xc0, !PT ;  /* 0x0000ffff04057812 */ /* 0x000fe400078ec0ff */
[--C-:B------:R-:W-:Y:S01]  /*5990*/  SHF.R.U32.HI R11, RZ, 0x18, R4.reuse ;  /* 0x00000018ff0b7819 */ /* 0x100fe20000011604 */
[----:B------:R4:W-:Y:S01]  /*59a0*/  STL [R1+0xe8], R213 ;  /* 0x0000e8d501007387 */ /* 0x0009e20000100800 */
[----:B-1----:R-:W-:-:S04]  /*59b0*/  SHF.R.U32.HI R6, RZ, 0x10, R4 ;  /* 0x00000010ff067819 */ /* 0x002fc80000011604 */
[----:B------:R-:W-:Y:S02]  /*59c0*/  LOP3.LUT R4, R6, 0xff, RZ, 0xc0, !PT ;  /* 0x000000ff06047812 */ /* 0x000fe400078ec0ff */
[----:B------:R-:W-:Y:S02]  /*59d0*/  SHF.R.U32.HI R7, RZ, 0x8, R5 ;  /* 0x00000008ff077819 */ /* 0x000fe40000011605 */
[----:B------:R-:W-:Y:S01]  /*59e0*/  PRMT R11, R4, 0x5410, R11 ;  /* 0x00005410040b7816 */ /* 0x000fe2000000000b */
[--C-:B------:R-:W-:Y:S01]  /*59f0*/  FFMA.FTZ R4, R69, UR14, -R0.reuse ;  /* 0x0000000e45047c23 */ /* 0x100fe20008010800 */
[----:B------:R-:W-:Y:S01]  /*5a00*/  FFMA.FTZ R5, R64, UR14, -R0 ;  /* 0x0000000e40057c23 */ /* 0x000fe20008010800 */
[----:B------:R-:W-:Y:S02]  /*5a10*/  HSET2.LE.AND R6, R15, R202, PT ;  /* 0x000000ca0f067233 */ /* 0x000fe40003803000 */
[----:B------:R2:W-:Y:S01]  /*5a20*/  MUFU.EX2 R63, R4 ;  /* 0x00000004003f7308 */ /* 0x0005e20000000800 */
[----:B------:R-:W-:-:S02]  /*5a30*/  PRMT R12, R12, 0x5410, R7 ;  /* 0x000054100c0c7816 */ /* 0x000fc40000000007 */
[----:B------:R-:W-:-:S05]  /*5a40*/  HSET2.LE.AND R7, R14, R202, PT ;  /* 0x000000ca0e077233 */ /* 0x000fca0003803000 */
[----:B----4-:R1:W4:Y:S01]  /*5a50*/  MUFU.EX2 R213, R5 ;  /* 0x0000000500d57308 */ /* 0x0103220000000800 */
[----:B--2---:R-:W-:-:S04]  /*5a60*/  F2FP.F16.F32.PACK_AB R4, R117, R71 ;  /* 0x000000477504723e */ /* 0x004fc800000000ff */
[----:B------:R-:W-:Y:S02]  /*5a70*/  LOP3.LUT R6, R6, R4, RZ, 0xc0, !PT ;  /* 0x0000000406067212 */ /* 0x000fe400078ec0ff */
[----:B---3--:R-:W-:Y:S02]  /*5a80*/  F2FP.F16.F32.PACK_AB R4, R114, R252 ;  /* 0x000000fc7204723e */ /* 0x008fe400000000ff */
[----:B-1----:R-:W-:Y:S02]  /*5a90*/  F2FP.F16.F32.PACK_AB R5, R106, R104 ;  /* 0x000000686a05723e */ /* 0x002fe400000000ff */
[----:B------:R-:W-:Y:S02]  /*5aa0*/  LOP3.LUT R7, R7, R4, RZ, 0xc0, !PT ;  /* 0x0000000407077212 */ /* 0x000fe400078ec0ff */
[----:B------:R-:W-:-:S05]  /*5ab0*/  HSET2.LE.AND R4, R12, R202, PT ;  /* 0x000000ca0c047233 */ /* 0x000fca0003803000 */
[----:B------:R-:W-:Y:S02]  /*5ac0*/  LOP3.LUT R4, R4, R5, RZ, 0xc0, !PT ;  /* 0x0000000504047212 */ /* 0x000fe400078ec0ff */
[----:B------:R-:W-:Y:S02]  /*5ad0*/  HSET2.LE.AND R5, R11, R202, PT ;  /* 0x000000ca0b057233 */ /* 0x000fe40003803000 */
[----:B----4-:R-:W-:-:S04]  /*5ae0*/  F2FP.F16.F32.PACK_AB R11, R63, R213 ;  /* 0x000000d53f0b723e */ /* 0x010fc800000000ff */
[----:B------:R-:W-:-:S07]  /*5af0*/  LOP3.LUT R5, R5, R11, RZ, 0xc0, !PT ;  /* 0x0000000b05057212 */ /* 0x000fce00078ec0ff */
[C---:B------:R-:W-:Y:S06]  /*5b00*/  HMMA.16816.F32 R36, R4.reuse, R48, RZ ;  /* 0x000000300424723c */ /* 0x040fec00000018ff */
[C---:B------:R-:W-:Y:S06]  /*5b10*/  HMMA.16816.F32 R32, R4.reuse, R50, RZ ;  /* 0x000000320420723c */ /* 0x040fec00000018ff */
[C---:B------:R-:W-:Y:S06]  /*5b20*/  HMMA.16816.F32 R28, R4.reuse, R40, RZ ;  /* 0x00000028041c723c */ /* 0x040fec00000018ff */
[----:B------:R-:W-:Y:S01]  /*5b30*/  HMMA.16816.F32 R20, R4, R42, RZ ;  /* 0x0000002a0414723c */ /* 0x000fe200000018ff */
[----:B------:R-:W-:-:S06]  /*5b40*/  LOP3.LUT R11, R13, R18, R235, 0x96, !PT ;  /* 0x000000120d0b7212 */ /* 0x000fcc00078e96eb */
[----:B------:R-:W-:-:S04]  /*5b50*/  FFMA.FTZ R4, R149, UR14, -R2 ;  /* 0x0000000e95047c23 */ /* 0x000fc80008010802 */
[----:B------:R1:W-:Y:S01]  /*5b60*/  MUFU.EX2 R207, R4 ;  /* 0x0000000400cf7308 */ /* 0x0003e20000000800 */
[----:B------:R-:W-:-:S07]  /*5b70*/  FFMA.FTZ R6, R123, UR14, -R2 ;  /* 0x0000000e7b067c23 */ /* 0x000fce0008010802 */
[----:B------:R-:W-:Y:S01]  /*5b80*/  MUFU.EX2 R215, R6 ;  /* 0x0000000600d77308 */ /* 0x000fe20000000800 */
[----:B-1----:R-:W-:-:S07]  /*5b90*/  FFMA.FTZ R4, R148, UR14, -R2 ;  /* 0x0000000e94047c23 */ /* 0x002fce0008010802 */
[----:B------:R1:W-:Y:S01]  /*5ba0*/  MUFU.EX2 R118, R4 ;  /* 0x0000000400767308 */ /* 0x0003e20000000800 */
[----:B------:R-:W-:Y:S01]  /*5bb0*/  FFMA.FTZ R7, R121, UR14, -R2 ;  /* 0x0000000e79077c23 */ /* 0x000fe20008010802 */
[----:B-1----:R-:W-:-:S05]  /*5bc0*/  IMAD.WIDE.U32 R4, R11, -0x2daee0ad, RZ ;  /* 0xd2511f530b047825 */ /* 0x002fca00078e00ff */
[----:B------:R-:W-:Y:S02]  /*5bd0*/  LOP3.LUT R6, R5, R16, R73, 0x96, !PT ;  /* 0x0000001005067212 */ /* 0x000fe400078e9649 */
[C---:B------:R-:W-:Y:S02]  /*5be0*/  LOP3.LUT R5, R4.reuse, 0xffff, RZ, 0xc0, !PT ;  /* 0x0000ffff04057812 */ /* 0x040fe400078ec0ff */
[----:B------:R-:W-:Y:S02]  /*5bf0*/  LOP3.LUT R13, R4, 0xff, RZ, 0xc0, !PT ;  /* 0x000000ff040d7812 */ /* 0x000fe400078ec0ff */
[--C-:B------:R-:W-:Y:S02]  /*5c00*/  SHF.R.U32.HI R12, RZ, 0x10, R4.reuse ;  /* 0x00000010ff0c7819 */ /* 0x100fe40000011604 */
[----:B------:R-:W-:Y:S02]  /*5c10*/  SHF.R.U32.HI R11, RZ, 0x18, R4 ;  /* 0x00000018ff0b7819 */ /* 0x000fe40000011604 */
[----:B------:R-:W-:Y:S01]  /*5c20*/  SHF.R.U32.HI R4, RZ, 0x8, R5 ;  /* 0x00000008ff047819 */ /* 0x000fe20000011605 */
[----:B------:R-:W-:-:S03]  /*5c30*/  FFMA.FTZ R5, R147, UR14, -R0 ;  /* 0x0000000e93057c23 */ /* 0x000fc60008010800 */
[----:B------:R-:W-:Y:S01]  /*5c40*/  PRMT R14, R13, 0x5410, R4 ;  /* 0x000054100d0e7816 */ /* 0x000fe20000000004 */
[----:B------:R1:W-:Y:S01]  /*5c50*/  MUFU.EX2 R216, R5 ;  /* 0x0000000500d87308 */ /* 0x0003e20000000800 */
[----:B------:R-:W-:-:S04]  /*5c60*/  LOP3.LUT R4, R12, 0xff, RZ, 0xc0, !PT ;  /* 0x000000ff0c047812 */ /* 0x000fc800078ec0ff */
[----:B------:R-:W-:-:S03]  /*5c70*/  PRMT R13, R4, 0x5410, R11 ;  /* 0x00005410040d7816 */ /* 0x000fc6000000000b */
[----:B------:R2:W3:Y:S01]  /*5c80*/  MUFU.EX2 R8, R7 ;  /* 0x0000000700087308 */ /* 0x0004e20000000800 */
[----:B------:R-:W-:Y:S01]  /*5c90*/  LOP3.LUT R4, R6, 0xffff, RZ, 0xc0, !PT ;  /* 0x0000ffff06047812 */ /* 0x000fe200078ec0ff */
[----:B-1----:R-:W-:Y:S01]  /*5ca0*/  FFMA.FTZ R5, R122, UR14, -R0 ;  /* 0x0000000e7a057c23 */ /* 0x002fe20008010800 */
[----:B------:R-:W-:-:S05]  /*5cb0*/  LOP3.LUT R11, R6, 0xff, RZ, 0xc0, !PT ;  /* 0x000000ff060b7812 */ /* 0x000fca00078ec0ff */
[----:B------:R1:W4:Y:S01]  /*5cc0*/  MUFU.EX2 R3, R5 ;  /* 0x0000000500037308 */ /* 0x0003220000000800 */
[--C-:B--2---:R-:W-:Y:S02]  /*5cd0*/  SHF.R.U32.HI R7, RZ, 0x18, R6.reuse ;  /* 0x00000018ff077819 */ /* 0x104fe40000011606 */
[----:B-1----:R-:W-:Y:S02]  /*5ce0*/  SHF.R.U32.HI R5, RZ, 0x10, R6 ;  /* 0x00000010ff057819 */ /* 0x002fe40000011606 */
[----:B------:R-:W-:Y:S02]  /*5cf0*/  SHF.R.U32.HI R6, RZ, 0x8, R4 ;  /* 0x00000008ff067819 */ /* 0x000fe40000011604 */
[----:B------:R-:W-:Y:S02]  /*5d00*/  LOP3.LUT R4, R5, 0xff, RZ, 0xc0, !PT ;  /* 0x000000ff05047812 */ /* 0x000fe400078ec0ff */
[----:B------:R-:W-:Y:S02]  /*5d10*/  PRMT R12, R11, 0x5410, R6 ;  /* 0x000054100b0c7816 */ /* 0x000fe40000000006 */
[----:B------:R-:W-:Y:S01]  /*5d20*/  PRMT R11, R4, 0x5410, R7 ;  /* 0x00005410040b7816 */ /* 0x000fe20000000007 */
[--C-:B------:R-:W-:Y:S01]  /*5d30*/  FFMA.FTZ R4, R150, UR14, -R0.reuse ;  /* 0x0000000e96047c23 */ /* 0x100fe20008010800 */
[----:B------:R-:W-:Y:S01]  /*5d40*/  FFMA.FTZ R5, R151, UR14, -R0 ;  /* 0x0000000e97057c23 */ /* 0x000fe20008010800 */
[----:B------:R-:W-:-:S02]  /*5d50*/  HSET2.LE.AND R6, R14, R202, PT ;  /* 0x000000ca0e067233 */ /* 0x000fc40003803000 */
[----:B------:R3:W-:Y:S01]  /*5d60*/  MUFU.EX2 R149, R4 ;  /* 0x0000000400957308 */ /* 0x0007e20000000800 */
[----:B------:R-:W-:-:S07]  /*5d70*/  HSET2.LE.AND R7, R13, R202, PT ;  /* 0x000000ca0d077233 */ /* 0x000fce0003803000 */
[----:B------:R1:W2:Y:S01]  /*5d80*/  MUFU.EX2 R148, R5 ;  /* 0x0000000500947308 */ /* 0x0002a20000000800 */
[----:B---3--:R-:W-:-:S04]  /*5d90*/  F2FP.F16.F32.PACK_AB R4, R8, R215 ;  /* 0x000000d70804723e */ /* 0x008fc800000000ff */
[----:B------:R-:W-:Y:S02]  /*5da0*/  LOP3.LUT R6, R6, R4, RZ, 0xc0, !PT ;  /* 0x0000000406067212 */ /* 0x000fe400078ec0ff */
[----:B----4-:R-:W-:Y:S02]  /*5db0*/  F2FP.F16.F32.PACK_AB R4, R3, R216 ;  /* 0x000000d80304723e */ /* 0x010fe400000000ff */
[----:B-1----:R-:W-:Y:S02]  /*5dc0*/  F2FP.F16.F32.PACK_AB R5, R118, R207 ;  /* 0x000000cf7605723e */ /* 0x002fe400000000ff */
[----:B------:R-:W-:Y:S02]  /*5dd0*/  LOP3.LUT R7, R7, R4, RZ, 0xc0, !PT ;  /* 0x0000000407077212 */ /* 0x000fe400078ec0ff */
[----:B------:R-:W-:Y:S01]  /*5de0*/  HSET2.LE.AND R4, R12, R202, PT ;  /* 0x000000ca0c047233 */ /* 0x000fe20003803000 */
[----:B------:R-:W-:-:S04]  /*5df0*/  UIADD3 UR4, UR6, 0x1, URZ ;  /* 0x0000000106047890 */ /* 0x000fc8000fffe03f */
[----:B------:R-:W-:Y:S02]  /*5e00*/  LOP3.LUT R4, R4, R5, RZ, 0xc0, !PT ;  /* 0x0000000504047212 */ /* 0x000fe400078ec0ff */
[----:B------:R-:W-:Y:S02]  /*5e10*/  HSET2.LE.AND R5, R11, R202, PT ;  /* 0x000000ca0b057233 */ /* 0x000fe40003803000 */
[----:B--2---:R-:W-:-:S04]  /*5e20*/  F2FP.F16.F32.PACK_AB R11, R149, R148 ;  /* 0x00000094950b723e */ /* 0x004fc800000000ff */
[----:B------:R-:W-:Y:S02]  /*5e30*/  LOP3.LUT R5, R5, R11, RZ, 0xc0, !PT ;  /* 0x0000000b05057212 */ /* 0x000fe400078ec0ff */
[----:B------:R-:W-:-:S05]  /*5e40*/  LOP3.LUT R11, R83, UR4, R223, 0x96, !PT ;  /* 0x00000004530b7c12 */ /* 0x000fca000f8e96df */
[C---:B------:R-:W-:Y:S06]  /*5e50*/  HMMA.16816.F32 R76, R4.reuse, R52, R28 ;  /* 0x00000034044c723c */ /* 0x040fec000000181c */
[C---:B------:R-:W-:Y:S06]  /*5e60*/  HMMA.16816.F32 R36, R4.reuse, R56, R36 ;  /* 0x000000380424723c */ /* 0x040fec0000001824 */
[C---:B------:R-:W-:Y:S06]  /*5e70*/  HMMA.16816.F32 R32, R4.reuse, R58, R32 ;  /* 0x0000003a0420723c */ /* 0x040fec0000001820 */
[----:B------:R-:W-:Y:S07]  /*5e80*/  HMMA.16816.F32 R52, R4, R54, R20 ;  /* 0x000000360434723c */ /* 0x000fee0000001814 */
[----:B------:R-:W-:-:S05]  /*5e90*/  IMAD.WIDE.U32 R4, R11, -0x326172a9, RZ ;  /* 0xcd9e8d570b047825 */ /* 0x000fca00078e00ff */
[----:B------:R-:W-:Y:S02]  /*5ea0*/  LOP3.LUT R6, R5, R100, R105, 0x96, !PT ;  /* 0x0000006405067212 */ /* 0x000fe400078e9669 */
[----:B------:R-:W-:-:S03]  /*5eb0*/  LOP3.LUT R11, R47, R4, R75, 0x96, !PT ;  /* 0x000000042f0b7212 */ /* 0x000fc600078e964b */
[----:B------:R-:W-:-:S04]  /*5ec0*/  IMAD.WIDE.U32 R6, R6, -0x2daee0ad, RZ ;  /* 0xd2511f5306067825 */ /* 0x000fc800078e00ff */
[----:B------:R-:W-:Y:S01]  /*5ed0*/  IMAD.WIDE.U32 R12, R11, -0x2daee0ad, RZ ;  /* 0xd2511f530b0c7825 */ /* 0x000fe200078e00ff */
[----:B------:R-:W-:-:S04]  /*5ee0*/  LOP3.LUT R7, R7, R62, R81, 0x96, !PT ;  /* 0x0000003e07077212 */ /* 0x000fc800078e9651 */
[----:B------:R-:W-:Y:S01]  /*5ef0*/  LOP3.LUT R11, R13, R6, R238, 0x96, !PT ;  /* 0x000000060d0b7212 */ /* 0x000fe200078e96ee */
[----:B------:R-:W-:-:S04]  /*5f00*/  IMAD.WIDE.U32 R6, R7, -0x326172a9, RZ ;  /* 0xcd9e8d5707067825 */ /* 0x000fc800078e00ff */
[----:B------:R-:W-:Y:S01]  /*5f10*/  IMAD.WIDE.U32 R48, R11, -0x326172a9, RZ ;  /* 0xcd9e8d570b307825 */ /* 0x000fe200078e00ff */
[----:B------:R-:W-:-:S04]  /*5f20*/  LOP3.LUT R7, R7, R46, R229, 0x96, !PT ;  /* 0x0000002e07077212 */ /* 0x000fc800078e96e5 */
[----:B------:R-:W-:Y:S02]  /*5f30*/  LOP3.LUT R6, R49, R6, R236, 0x96, !PT ;  /* 0x0000000631067212 */ /* 0x000fe400078e96ec */
[----:B------:R-:W-:Y:S02]  /*5f40*/  LOP3.LUT R13, R5, R80, R105, 0x96, !PT ;  /* 0x00000050050d7212 */ /* 0x000fe400078e9669 */
[----:B------:R-:W-:Y:S01]  /*5f50*/  LOP3.LUT R11, R61, R4, R75, 0x96, !PT ;  /* 0x000000043d0b7212 */ /* 0x000fe200078e964b */
[----:B------:R-:W-:-:S04]  /*5f60*/  IMAD.WIDE.U32 R4, R7, -0x2daee0ad, RZ ;  /* 0xd2511f5307047825 */ /* 0x000fc800078e00ff */
[----:B------:R-:W-:Y:S01]  /*5f70*/  IMAD.WIDE.U32 R50, R6, -0x2daee0ad, RZ ;  /* 0xd2511f5306327825 */ /* 0x000fe200078e00ff */
[----:B------:R-:W-:-:S04]  /*5f80*/  LOP3.LUT R16, R5, R12, R237, 0x96, !PT ;  /* 0x0000000c05107212 */ /* 0x000fc800078e96ed */
[----:B------:R-:W-:Y:S01]  /*5f90*/  LOP3.LUT R4, R51, R4, R234, 0x96, !PT ;  /* 0x0000000433047212 */ /* 0x000fe200078e96ea */
[----:B------:R-:W-:-:S04]  /*5fa0*/  IMAD.WIDE.U32 R6, R13, -0x2daee0ad, RZ ;  /* 0xd2511f530d067825 */ /* 0x000fc800078e00ff */
[----:B------:R-:W-:-:S04]  /*5fb0*/  IMAD.WIDE.U32 R14, R11, -0x2daee0ad, RZ ;  /* 0xd2511f530b0e7825 */ /* 0x000fc800078e00ff */
[----:B------:R-:W-:Y:S01]  /*5fc0*/  IMAD.WIDE.U32 R4, R4, -0x326172a9, RZ ;  /* 0xcd9e8d5704047825 */ /* 0x000fe200078e00ff */
[----:B------:R-:W-:Y:S02]  /*5fd0*/  LOP3.LUT R15, R15, R6, R238, 0x96, !PT ;  /* 0x000000060f0f7212 */ /* 0x000fe400078e96ee */
[----:B------:R-:W-:Y:S02]  /*5fe0*/  LOP3.LUT R12, R7, R74, R81, 0x96, !PT ;  /* 0x0000004a070c7212 */ /* 0x000fe400078e9651 */
[----:B------:R-:W-:Y:S02]  /*5ff0*/  LOP3.LUT R6, R4, 0xffff, RZ, 0xc0, !PT ;  /* 0x0000ffff04067812 */ /* 0x000fe400078ec0ff */
[----:B------:R-:W-:Y:S02]  /*6000*/  SHF.R.U32.HI R7, RZ, 0x10, R4 ;  /* 0x00000010ff077819 */ /* 0x000fe40000011604 */
[----:B------:R-:W-:Y:S02]  /*6010*/  SHF.R.U32.HI R11, RZ, 0x8, R6 ;  /* 0x00000008ff0b7819 */ /* 0x000fe40000011606 */
[----:B------:R-:W-:Y:S01]  /*6020*/  LOP3.LUT R6, R7, 0xff, RZ, 0xc0, !PT ;  /* 0x000000ff07067812 */ /* 0x000fe200078ec0ff */
[----:B------:R-:W-:Y:S01]  /*6030*/  IMAD.WIDE.U32 R12, R12, -0x326172a9, RZ ;  /* 0xcd9e8d570c0c7825 */ /* 0x000fe200078e00ff */
[----:B------:R-:W-:-:S02]  /*6040*/  LOP3.LUT R7, R4, 0xff, RZ, 0xc0, !PT ;  /* 0x000000ff04077812 */ /* 0x000fc400078ec0ff */
[----:B------:R-:W-:-:S04]  /*6050*/  SHF.R.U32.HI R4, RZ, 0x18, R4 ;  /* 0x00000018ff047819 */ /* 0x000fc80000011604 */
[----:B------:R-:W-:Y:S02]  /*6060*/  PRMT R28, R6, 0x5410, R4 ;  /* 0x00005410061c7816 */ /* 0x000fe40000000004 */
[----:B------:R-:W-:Y:S01]  /*6070*/  LOP3.LUT R6, R13, R60, R229, 0x96, !PT ;  /* 0x0000003c0d067212 */ /* 0x000fe200078e96e5 */
[----:B------:R-:W-:Y:S01]  /*6080*/  IMAD.WIDE.U32 R44, R16, -0x326172a9, RZ ;  /* 0xcd9e8d57102c7825 */ /* 0x000fe200078e00ff */
[----:B------:R-:W-:-:S03]  /*6090*/  PRMT R19, R7, 0x5410, R11 ;  /* 0x0000541007137816 */ /* 0x000fc6000000000b */
[----:B------:R-:W-:Y:S01]  /*60a0*/  IMAD.WIDE.U32 R6, R6, -0x2daee0ad, RZ ;  /* 0xd2511f5306067825 */ /* 0x000fe200078e00ff */
[----:B------:R-:W-:-:S03]  /*60b0*/  LOP3.LUT R4, R5, R44, R72, 0x96, !PT ;  /* 0x0000002c05047212 */ /* 0x000fc600078e9648 */
[----:B------:R-:W-:Y:S01]  /*60c0*/  IMAD.WIDE.U32 R26, R15, -0x326172a9, RZ ;  /* 0xcd9e8d570f1a7825 */ /* 0x000fe200078e00ff */
[----:B------:R-:W-:-:S03]  /*60d0*/  LOP3.LUT R14, R7, R14, R237, 0x96, !PT ;  /* 0x0000000e070e7212 */ /* 0x000fc600078e96ed */
[----:B------:R-:W-:Y:S01]  /*60e0*/  FFMA.FTZ R7, R155, UR14, -R2 ;  /* 0x0000000e9b077c23 */ /* 0x000fe20008010802 */
[----:B------:R-:W-:Y:S02]  /*60f0*/  LOP3.LUT R5, R4, 0xffff, RZ, 0xc0, !PT ;  /* 0x0000ffff04057812 */ /* 0x000fe400078ec0ff */
[----:B------:R-:W-:Y:S01]  /*6100*/  LOP3.LUT R12, R27, R12, R236, 0x96, !PT ;  /* 0x0000000c1b0c7212 */ /* 0x000fe200078e96ec */
[----:B------:R1:W-:Y:S01]  /*6110*/  MUFU.EX2 R151, R7 ;  /* 0x0000000700977308 */ /* 0x0003e20000000800 */
[----:B------:R-:W-:-:S03]  /*6120*/  FFMA.FTZ R11, R154, UR14, -R2 ;  /* 0x0000000e9a0b7c23 */ /* 0x000fc60008010802 */
[----:B------:R-:W-:-:S04]  /*6130*/  IMAD.WIDE.U32 R22, R12, -0x2daee0ad, RZ ;  /* 0xd2511f530c167825 */ /* 0x000fc800078e00ff */
[----:B------:R2:W3:Y:S01]  /*6140*/  MUFU.EX2 R109, R11 ;  /* 0x0000000b006d7308 */ /* 0x0004e20000000800 */
[----:B-1----:R-:W-:Y:S02]  /*6150*/  SHF.R.U32.HI R7, RZ, 0x8, R5 ;  /* 0x00000008ff077819 */ /* 0x002fe40000011605 */
[----:B------:R-:W-:-:S04]  /*6160*/  LOP3.LUT R5, R4, 0xff, RZ, 0xc0, !PT ;  /* 0x000000ff04057812 */ /* 0x000fc800078ec0ff */
[----:B------:R-:W-:Y:S01]  /*6170*/  PRMT R12, R5, 0x5410, R7 ;  /* 0x00005410050c7816 */ /* 0x000fe20000000007 */
[----:B------:R-:W-:Y:S01]  /*6180*/  FFMA.FTZ R5, R152, UR14, -R2 ;  /* 0x0000000e98057c23 */ /* 0x000fe20008010802 */
[----:B--2---:R-:W-:Y:S02]  /*6190*/  LOP3.LUT R11, R23, R6, R234, 0x96, !PT ;  /* 0x00000006170b7212 */ /* 0x004fe400078e96ea */
[----:B------:R-:W-:Y:S01]  /*61a0*/  SHF.R.U32.HI R6, RZ, 0x10, R4 ;  /* 0x00000010ff067819 */ /* 0x000fe20000011604 */
[----:B------:R1:W-:Y:S01]  /*61b0*/  MUFU.EX2 R214, R5 ;  /* 0x0000000500d67308 */ /* 0x0003e20000000800 */
[----:B------:R-:W-:Y:S01]  /*61c0*/  FFMA.FTZ R7, R160, UR14, -R0 ;  /* 0x0000000ea0077c23 */ /* 0x000fe20008010800 */
[----:B-1----:R-:W-:Y:S02]  /*61d0*/  SHF.R.U32.HI R5, RZ, 0x18, R4 ;  /* 0x00000018ff057819 */ /* 0x002fe40000011604 */
[----:B------:R-:W-:Y:S01]  /*61e0*/  LOP3.LUT R4, R6, 0xff, RZ, 0xc0, !PT ;  /* 0x000000ff06047812 */ /* 0x000fe200078ec0ff */
[----:B------:R-:W-:-:S03]  /*61f0*/  FFMA.FTZ R6, R124, UR14, -R2 ;  /* 0x0000000e7c067c23 */ /* 0x000fc60008010802 */
[----:B------:R-:W-:Y:S01]  /*6200*/  PRMT R13, R4, 0x5410, R5 ;  /* 0x00005410040d7816 */ /* 0x000fe20000000005 */
[----:B------:R-:W-:Y:S01]  /*6210*/  IMAD.WIDE.U32 R4, R11, -0x326172a9, RZ ;  /* 0xcd9e8d570b047825 */ /* 0x000fe200078e00ff */
[----:B------:R1:W2:Y:S03]  /*6220*/  MUFU.EX2 R15, R6 ;  /* 0x00000006000f7308 */ /* 0x0002a60000000800 */
[----:B------:R-:W-:-:S05]  /*6230*/  FFMA.FTZ R11, R156, UR14, -R0 ;  /* 0x0000000e9c0b7c23 */ /* 0x000fca0008010800 */
[----:B------:R4:W-:Y:S01]  /*6240*/  MUFU.EX2 R120, R7 ;  /* 0x0000000700787308 */ /* 0x0009e20000000800 */
[----:B-1----:R-:W-:-:S04]  /*6250*/  LOP3.LUT R6, R4, 0xffff, RZ, 0xc0, !PT ;  /* 0x0000ffff04067812 */ /* 0x002fc800078ec0ff */
[----:B----4-:R-:W-:Y:S02]  /*6260*/  SHF.R.U32.HI R7, RZ, 0x8, R6 ;  /* 0x00000008ff077819 */ /* 0x010fe40000011606 */
[----:B------:R-:W-:Y:S01]  /*6270*/  LOP3.LUT R6, R4, 0xff, RZ, 0xc0, !PT ;  /* 0x000000ff04067812 */ /* 0x000fe200078ec0ff */
[----:B------:R-:W-:-:S03]  /*6280*/  IMAD.WIDE.U32 R20, R14, -0x326172a9, RZ ;  /* 0xcd9e8d570e147825 */ /* 0x000fc600078e00ff */
[----:B------:R-:W-:Y:S02]  /*6290*/  PRMT R18, R6, 0x5410, R7 ;  /* 0x0000541006127816 */ /* 0x000fe40000000007 */
[--C-:B------:R-:W-:Y:S01]  /*62a0*/  SHF.R.U32.HI R6, RZ, 0x10, R4.reuse ;  /* 0x00000010ff067819 */ /* 0x100fe20000011604 */
[----:B------:R1:W4:Y:S01]  /*62b0*/  MUFU.EX2 R154, R11 ;  /* 0x0000000b009a7308 */ /* 0x0003220000000800 */
[----:B------:R-:W-:Y:S02]  /*62c0*/  IMAD.MOV.U32 R147, RZ, RZ, R107 ;  /* 0x000000ffff937224 */ /* 0x000fe400078e006b */
[----:B-1----:R-:W-:Y:S02]  /*62d0*/  LOP3.LUT R11, R6, 0xff, RZ, 0xc0, !PT ;  /* 0x000000ff060b7812 */ /* 0x002fe400078ec0ff */
[----:B------:R-:W-:Y:S02]  /*62e0*/  SHF.R.U32.HI R6, RZ, 0x18, R4 ;  /* 0x00000018ff067819 */ /* 0x000fe40000011604 */
[----:B------:R-:W-:-:S02]  /*62f0*/  LOP3.LUT R4, R5, R20, R72, 0x96, !PT ;  /* 0x0000001405047212 */ /* 0x000fc400078e9648 */
[----:B------:R-:W-:Y:S01]  /*6300*/  PRMT R17, R11, 0x5410, R6 ;  /* 0x000054100b117816 */ /* 0x000fe20000000006 */
[----:B------:R-:W-:Y:S01]  /*6310*/  FFMA.FTZ R6, R163, UR14, -R25 ;  /* 0x0000000ea3067c23 */ /* 0x000fe20008010819 */
[----:B------:R-:W-:-:S03]  /*6320*/  LOP3.LUT R5, R4, 0xffff, RZ, 0xc0, !PT ;  /* 0x0000ffff04057812 */ /* 0x000fc600078ec0ff */
[----:B------:R1:W-:Y:S01]  /*6330*/  MUFU.EX2 R107, R6 ;  /* 0x00000006006b7308 */ /* 0x0003e20000000800 */
[----:B------:R-:W-:Y:S01]  /*6340*/  FFMA.FTZ R7, R153, UR14, -R0 ;  /* 0x0000000e99077c23 */ /* 0x000fe20008010800 */
[----:B---3--:R-:W-:Y:S01]  /*6350*/  IMAD.MOV.U32 R152, RZ, RZ, R109 ;  /* 0x000000ffff987224 */ /* 0x008fe200078e006d */
[----:B-1----:R-:W-:Y:S02]  /*6360*/  SHF.R.U32.HI R6, RZ, 0x8, R5 ;  /* 0x00000008ff067819 */ /* 0x002fe40000011605 */
[----:B------:R-:W-:-:S04]  /*6370*/  LOP3.LUT R5, R4, 0xff, RZ, 0xc0, !PT ;  /* 0x000000ff04057812 */ /* 0x000fc800078ec0ff */
[----:B------:R-:W-:Y:S01]  /*6380*/  PRMT R16, R5, 0x5410, R6 ;  /* 0x0000541005107816 */ /* 0x000fe20000000006 */
[----:B------:R-:W-:Y:S01]  /*6390*/  FFMA.FTZ R5, R157, UR14, -R25 ;  /* 0x0000000e9d057c23 */ /* 0x000fe20008010819 */
[----:B------:R-:W-:-:S03]  /*63a0*/  SHF.R.U32.HI R6, RZ, 0x10, R4 ;  /* 0x00000010ff067819 */ /* 0x000fc60000011604 */
[----:B------:R1:W-:Y:S08]  /*63b0*/  MUFU.EX2 R211, R5 ;  /* 0x0000000500d37308 */ /* 0x0003f00000000800 */
[----:B------:R3:W-:Y:S01]  /*63c0*/  MUFU.EX2 R122, R7 ;  /* 0x00000007007a7308 */ /* 0x0007e20000000800 */
[----:B-1----:R-:W-:Y:S02]  /*63d0*/  SHF.R.U32.HI R5, RZ, 0x18, R4 ;  /* 0x00000018ff057819 */ /* 0x002fe40000011604 */
[----:B------:R-:W-:Y:S01]  /*63e0*/  LOP3.LUT R4, R6, 0xff, RZ, 0xc0, !PT ;  /* 0x000000ff06047812 */ /* 0x000fe200078ec0ff */
[----:B------:R-:W-:-:S03]  /*63f0*/  FFMA.FTZ R6, R159, UR14, -R25 ;  /* 0x0000000e9f067c23 */ /* 0x000fc60008010819 */
[----:B------:R-:W-:Y:S01]  /*6400*/  PRMT R11, R4, 0x5410, R5 ;  /* 0x00005410040b7816 */ /* 0x000fe20000000005 */
[----:B---3--:R-:W-:Y:S01]  /*6410*/  FFMA.FTZ R7, R125, UR14, -R0 ;  /* 0x0000000e7d077c23 */ /* 0x008fe20008010800 */
[----:B------:R-:W-:Y:S01]  /*6420*/  HSET2.LE.AND R4, R12, R202, PT ;  /* 0x000000ca0c047233 */ /* 0x000fe20003803000 */
[----:B------:R1:W-:Y:S01]  /*6430*/  MUFU.EX2 R116, R6 ;  /* 0x0000000600747308 */ /* 0x0003e20000000800 */
[----:B------:R-:W-:Y:S01]  /*6440*/  F2FP.F16.F32.PACK_AB R5, R152, R151 ;  /* 0x000000979805723e */ /* 0x000fe200000000ff */
[----:B--2---:R-:W-:-:S03]  /*6450*/  IMAD.MOV.U32 R160, RZ, RZ, R15 ;  /* 0x000000ffffa07224 */ /* 0x004fc600078e000f */
[----:B------:R-:W-:-:S03]  /*6460*/  LOP3.LUT R12, R4, R5, RZ, 0xc0, !PT ;  /* 0x00000005040c7212 */ /* 0x000fc600078ec0ff */
[----:B------:R2:W3:Y:S01]  /*6470*/  MUFU.EX2 R210, R7 ;  /* 0x0000000700d27308 */ /* 0x0004e20000000800 */
[----:B------:R-:W-:Y:S02]  /*6480*/  HSET2.LE.AND R4, R13, R202, PT ;  /* 0x000000ca0d047233 */ /* 0x000fe40003803000 */
[----:B----4-:R-:W-:Y:S01]  /*6490*/  F2FP.F16.F32.PACK_AB R5, R154, R120 ;  /* 0x000000789a05723e */ /* 0x010fe200000000ff */
[----:B-1----:R-:W-:-:S04]  /*64a0*/  FFMA.FTZ R6, R161, UR14, -R24 ;  /* 0x0000000ea1067c23 */ /* 0x002fc80008010818 */
[----:B------:R1:W-:Y:S01]  /*64b0*/  MUFU.EX2 R125, R6 ;  /* 0x00000006007d7308 */ /* 0x0003e20000000800 */
[----:B------:R-:W-:Y:S02]  /*64c0*/  LOP3.LUT R13, R4, R5, RZ, 0xc0, !PT ;  /* 0x00000005040d7212 */ /* 0x000fe400078ec0ff */
[----:B------:R-:W-:Y:S02]  /*64d0*/  HSET2.LE.AND R4, R19, R202, PT ;  /* 0x000000ca13047233 */ /* 0x000fe40003803000 */
[----:B------:R-:W-:Y:S01]  /*64e0*/  F2FP.F16.F32.PACK_AB R5, R160, R214 ;  /* 0x000000d6a005723e */ /* 0x000fe200000000ff */
[----:B--2---:R-:W-:Y:S01]  /*64f0*/  FFMA.FTZ R7, R162, UR14, -R25 ;  /* 0x0000000ea2077c23 */ /* 0x004fe20008010819 */
[----:B-1----:R-:W-:-:S04]  /*6500*/  FFMA.FTZ R6, R158, UR14, -R24 ;  /* 0x0000000e9e067c23 */ /* 0x002fc80008010818 */
[----:B------:R1:W2:Y:S01]  /*6510*/  MUFU.EX2 R209, R6 ;  /* 0x0000000600d17308 */ /* 0x0002a20000000800 */
[----:B------:R-:W-:Y:S02]  /*6520*/  LOP3.LUT R14, R4, R5, RZ, 0xc0, !PT ;  /* 0x00000005040e7212 */ /* 0x000fe400078ec0ff */
[----:B------:R-:W-:Y:S02]  /*6530*/  HSET2.LE.AND R4, R28, R202, PT ;  /* 0x000000ca1c047233 */ /* 0x000fe40003803000 */
[----:B---3--:R-:W-:-:S03]  /*6540*/  F2FP.F16.F32.PACK_AB R5, R210, R122 ;  /* 0x0000007ad205723e */ /* 0x008fc600000000ff */
[----:B------:R3:W4:Y:S01]  /*6550*/  MUFU.EX2 R155, R7 ;  /* 0x00000007009b7308 */ /* 0x0007220000000800 */
[----:B------:R-:W-:Y:S02]  /*6560*/  LOP3.LUT R15, R4, R5, RZ, 0xc0, !PT ;  /* 0x00000005040f7212 */ /* 0x000fe400078ec0ff */
[----:B------:R-:W-:Y:S01]  /*6570*/  F2FP.F16.F32.PACK_AB R4, R116, R211 ;  /* 0x000000d37404723e */ /* 0x000fe200000000ff */
[----:B-1----:R-:W-:-:S04]  /*6580*/  FFMA.FTZ R6, R165, UR14, -R24 ;  /* 0x0000000ea5067c23 */ /* 0x002fc80008010818 */
[----:B------:R1:W-:Y:S01]  /*6590*/  MUFU.EX2 R153, R6 ;  /* 0x0000000600997308 */ /* 0x0003e20000000800 */
[----:B---3--:R-:W-:-:S07]  /*65a0*/  FFMA.FTZ R7, R164, UR14, -R24 ;  /* 0x0000000ea4077c23 */ /* 0x008fce0008010818 */
[----:B------:R3:W4:Y:S01]  /*65b0*/  MUFU.EX2 R121, R7 ;  /* 0x0000000700797308 */ /* 0x0007220000000800 */
[----:B-1----:R-:W-:-:S05]  /*65c0*/  HSET2.LE.AND R6, R18, R202, PT ;  /* 0x000000ca12067233 */ /* 0x002fca0003803000 */
[----:B------:R-:W-:Y:S02]  /*65d0*/  LOP3.LUT R6, R6, R4, RZ, 0xc0, !PT ;  /* 0x0000000406067212 */ /* 0x000fe400078ec0ff */
[----:B--2---:R-:W-:Y:S02]  /*65e0*/  F2FP.F16.F32.PACK_AB R4, R209, R125 ;  /* 0x0000007dd104723e */ /* 0x004fe400000000ff */
[----:B---3--:R-:W-:-:S05]  /*65f0*/  HSET2.LE.AND R7, R17, R202, PT ;  /* 0x000000ca11077233 */ /* 0x008fca0003803000 */
[----:B------:R-:W-:Y:S02]  /*6600*/  LOP3.LUT R7, R7, R4, RZ, 0xc0, !PT ;  /* 0x0000000407077212 */ /* 0x000fe400078ec0ff */
[----:B------:R-:W-:Y:S02]  /*6610*/  HSET2.LE.AND R4, R16, R202, PT ;  /* 0x000000ca10047233 */ /* 0x000fe40003803000 */
[----:B------:R-:W1:Y:S01]  /*6620*/  LDSM.16.MT88.4 R16, [R205+0x4800] ;  /* 0x00480000cd10783b */ /* 0x000e620000004200 */
[----:B----4-:R-:W-:-:S04]  /*6630*/  F2FP.F16.F32.PACK_AB R5, R155, R107 ;  /* 0x0000006b9b05723e */ /* 0x010fc800000000ff */
[----:B------:R-:W-:Y:S02]  /*6640*/  LOP3.LUT R4, R4, R5, RZ, 0xc0, !PT ;  /* 0x0000000504047212 */ /* 0x000fe400078ec0ff */
[----:B------:R-:W-:Y:S02]  /*6650*/  HSET2.LE.AND R5, R11, R202, PT ;  /* 0x000000ca0b057233 */ /* 0x000fe40003803000 */
[----:B------:R-:W-:-:S04]  /*6660*/  F2FP.F16.F32.PACK_AB R11, R121, R153 ;  /* 0x00000099790b723e */ /* 0x000fc800000000ff */
[----:B------:R-:W-:Y:S01]  /*6670*/  LOP3.LUT R5, R5, R11, RZ, 0xc0, !PT ;  /* 0x0000000b05057212 */ /* 0x000fe200078ec0ff */
[----:B------:R-:W-:Y:S02]  /*6680*/  IMAD.MOV.U32 R123, RZ, RZ, R71 ;  /* 0x000000ffff7b7224 */ /* 0x000fe400078e0047 */
[----:B------:R-:W-:Y:S02]  /*6690*/  IMAD.MOV.U32 R146, RZ, RZ, R70 ;  /* 0x000000ffff927224 */ /* 0x000fe400078e0046 */
[----:B------:R-:W-:Y:S02]  /*66a0*/  IMAD.MOV.U32 R115, RZ, RZ, R67 ;  /* 0x000000ffff737224 */ /* 0x000fe400078e0043 */
[----:B------:R-:W-:Y:S02]  /*66b0*/  IMAD.MOV.U32 R145, RZ, RZ, R66 ;  /* 0x000000ffff917224 */ /* 0x000fe400078e0042 */
[----:B------:R-:W-:Y:S01]  /*66c0*/  IMAD.MOV.U32 R119, RZ, RZ, R65 ;  /* 0x000000ffff777224 */ /* 0x000fe200078e0041 */
[-C--:B-1----:R-:W-:Y:S06]  /*66d0*/  HMMA.16816.F32 R68, R12, R16.reuse, R36 ;  /* 0x000000100c44723c */ /* 0x082fec0000001824 */
[C---:B------:R-:W-:Y:S06]  /*66e0*/  HMMA.16816.F32 R40, R4.reuse, R16, R92 ;  /* 0x000000100428723c */ /* 0x040fec000000185c */
[-C--:B------:R-:W-:Y:S06]  /*66f0*/  HMMA.16816.F32 R36, R4, R18.reuse, R84 ;  /* 0x000000120424723c */ /* 0x080fec0000001854 */
[----:B------:R-:W-:Y:S01]  /*6700*/  HMMA.16816.F32 R64, R12, R18, R32 ;  /* 0x000000120c40723c */ /* 0x000fe20000001820 */
[----:B------:R-:W1:Y:S01]  /*6710*/  LDSM.16.MT88.4 R16, [R206+0x4800] ;  /* 0x00480000ce10783b */ /* 0x000e620000004200 */
[----:B------:R-:W-:-:S04]  /*6720*/  IMAD.MOV.U32 R109, RZ, RZ, R132 ;  /* 0x000000ffff6d7224 */ /* 0x000fc800078e0084 */
[C---:B-1----:R-:W-:Y:S06]  /*6730*/  HMMA.16816.F32 R32, R4.reuse, R16, R96 ;  /* 0x000000100420723c */ /* 0x042fec0000001860 */
[----:B------:R-:W-:Y:S07]  /*6740*/  HMMA.16816.F32 R28, R4, R18, R88 ;  /* 0x00000012041c723c */ /* 0x000fee0000001858 */
[----:B------:R-:W-:Y:S01]  /*6750*/  LOP3.LUT R4, R21, R26, R235, 0x96, !PT ;  /* 0x0000001a15047212 */ /* 0x000fe200078e96eb */
[--C-:B------:R-:W-:Y:S01]  /*6760*/  FFMA.FTZ R5, R167, UR14, -R25.reuse ;  /* 0x0000000ea7057c23 */ /* 0x100fe20008010819 */
[----:B------:R-:W-:-:S03]  /*6770*/  FFMA.FTZ R6, R127, UR14, -R25 ;  /* 0x0000000e7f067c23 */ /* 0x000fc60008010819 */
[----:B------:R1:W-:Y:S01]  /*6780*/  MUFU.EX2 R150, R5 ;  /* 0x0000000500967308 */ /* 0x0003e20000000800 */
[C---:B------:R-:W-:Y:S07]  /*6790*/  HMMA.16816.F32 R56, R12.reuse, R16, R76 ;  /* 0x000000100c38723c */ /* 0x040fee000000184c */
[----:B------:R2:W-:Y:S01]  /*67a0*/  MUFU.EX2 R88, R6 ;  /* 0x0000000600587308 */ /* 0x0005e20000000800 */
[----:B------:R-:W-:Y:S01]  /*67b0*/  HMMA.16816.F32 R52, R12, R18, R52 ;  /* 0x000000120c34723c */ /* 0x000fe20000001834 */
[----:B------:R-:W-:Y:S01]  /*67c0*/  FFMA.FTZ R7, R126, UR14, -R25 ;  /* 0x0000000e7e077c23 */ /* 0x000fe20008010819 */
[----:B------:R-:W3:Y:S01]  /*67d0*/  LDSM.16.MT88.4 R16, [R205+0x4c00] ;  /* 0x004c0000cd10783b */ /* 0x000ee20000004200 */
[----:B-1----:R-:W-:-:S05]  /*67e0*/  IMAD.WIDE.U32 R4, R4, -0x2daee0ad, RZ ;  /* 0xd2511f5304047825 */ /* 0x002fca00078e00ff */
[----:B--2---:R-:W-:Y:S02]  /*67f0*/  LOP3.LUT R6, R5, R22, R73, 0x96, !PT ;  /* 0x0000001605067212 */ /* 0x004fe400078e9649 */
[C---:B------:R-:W-:Y:S01]  /*6800*/  LOP3.LUT R5, R4.reuse, 0xffff, RZ, 0xc0, !PT ;  /* 0x0000ffff04057812 */ /* 0x040fe200078ec0ff */
[----:B------:R-:W-:Y:S01]  /*6810*/  MUFU.EX2 R165, R7 ;  /* 0x0000000700a57308 */ /* 0x000fe20000000800 */
[----:B------:R-:W-:Y:S01]  /*6820*/  LOP3.LUT R13, R4, 0xff, RZ, 0xc0, !PT ;  /* 0x000000ff040d7812 */ /* 0x000fe200078ec0ff */
[----:B------:R-:W1:Y:S01]  /*6830*/  LDSM.16.MT88.4 R20, [R206+0x4c00] ;  /* 0x004c0000ce14783b */ /* 0x000e620000004200 */
[--C-:B------:R-:W-:Y:S02]  /*6840*/  SHF.R.U32.HI R12, RZ, 0x10, R4.reuse ;  /* 0x00000010ff0c7819 */ /* 0x100fe40000011604 */
[----:B------:R-:W-:Y:S02]  /*6850*/  SHF.R.U32.HI R11, RZ, 0x18, R4 ;  /* 0x00000018ff0b7819 */ /* 0x000fe40000011604 */
[----:B------:R-:W-:Y:S01]  /*6860*/  SHF.R.U32.HI R4, RZ, 0x8, R5 ;  /* 0x00000008ff047819 */ /* 0x000fe20000011605 */
[----:B------:R-:W-:-:S03]  /*6870*/  FFMA.FTZ R5, R166, UR14, -R25 ;  /* 0x0000000ea6057c23 */ /* 0x000fc60008010819 */
[----:B------:R-:W-:Y:S01]  /*6880*/  PRMT R14, R13, 0x5410, R4 ;  /* 0x000054100d0e7816 */ /* 0x000fe20000000004 */
[----:B------:R2:W4:Y:S01]  /*6890*/  MUFU.EX2 R132, R5 ;  /* 0x0000000500847308 */ /* 0x0005220000000800 */
[----:B------:R-:W-:-:S04]  /*68a0*/  LOP3.LUT R4, R12, 0xff, RZ, 0xc0, !PT ;  /* 0x000000ff0c047812 */ /* 0x000fc800078ec0ff */
[----:B------:R-:W-:Y:S02]  /*68b0*/  PRMT R13, R4, 0x5410, R11 ;  /* 0x00005410040d7816 */ /* 0x000fe4000000000b */
[C---:B------:R-:W-:Y:S02]  /*68c0*/  LOP3.LUT R4, R6.reuse, 0xffff, RZ, 0xc0, !PT ;  /* 0x0000ffff06047812 */ /* 0x040fe400078ec0ff */
[----:B------:R-:W-:Y:S01]  /*68d0*/  LOP3.LUT R11, R6, 0xff, RZ, 0xc0, !PT ;  /* 0x000000ff060b7812 */ /* 0x000fe200078ec0ff */
[----:B--2---:R-:W-:Y:S01]  /*68e0*/  FFMA.FTZ R5, R170, UR14, -R24 ;  /* 0x0000000eaa057c23 */ /* 0x004fe20008010818 */
[----:B------:R-:W-:-:S03]  /*68f0*/  SHF.R.U32.HI R7, RZ, 0x18, R6 ;  /* 0x00000018ff077819 */ /* 0x000fc60000011606 */
[----:B------:R2:W-:Y:S02]  /*6900*/  MUFU.EX2 R166, R5 ;  /* 0x0000000500a67308 */ /* 0x0005e40000000800 */
[----:B--2---:R-:W-:Y:S02]  /*6910*/  SHF.R.U32.HI R5, RZ, 0x10, R6 ;  /* 0x00000010ff057819 */ /* 0x004fe40000011606 */
[----:B------:R-:W-:Y:S02]  /*6920*/  SHF.R.U32.HI R6, RZ, 0x8, R4 ;  /* 0x00000008ff067819 */ /* 0x000fe40000011604 */
[----:B------:R-:W-:Y:S02]  /*6930*/  LOP3.LUT R4, R5, 0xff, RZ, 0xc0, !PT ;  /* 0x000000ff05047812 */ /* 0x000fe400078ec0ff */
[----:B------:R-:W-:Y:S01]  /*6940*/  PRMT R12, R11, 0x5410, R6 ;  /* 0x000054100b0c7816 */ /* 0x000fe20000000006 */
[--C-:B------:R-:W-:Y:S01]  /*6950*/  FFMA.FTZ R5, R169, UR14, -R24.reuse ;  /* 0x0000000ea9057c23 */ /* 0x100fe20008010818 */
[----:B------:R-:W-:Y:S01]  /*6960*/  PRMT R11, R4, 0x5410, R7 ;  /* 0x00005410040b7816 */ /* 0x000fe20000000007 */
[----:B------:R-:W-:-:S02]  /*6970*/  FFMA.FTZ R4, R168, UR14, -R24 ;  /* 0x0000000ea8047c23 */ /* 0x000fc40008010818 */
[----:B------:R2:W-:Y:S08]  /*6980*/  MUFU.EX2 R158, R5 ;  /* 0x00000005009e7308 */ /* 0x0005f00000000800 */
[----:B------:R4:W3:Y:S01]  /*6990*/  MUFU.EX2 R217, R4 ;  /* 0x0000000400d97308 */ /* 0x0008e20000000800 */
[----:B------:R-:W-:Y:S01]  /*69a0*/  HSET2.LE.AND R6, R14, R202, PT ;  /* 0x000000ca0e067233 */ /* 0x000fe20003803000 */
[----:B--2---:R-:W-:-:S06]  /*69b0*/  FFMA.FTZ R5, R171, UR14, -R24 ;  /* 0x0000000eab057c23 */ /* 0x004fcc0008010818 */
[----:B------:R2:W1:Y:S01]  /*69c0*/  MUFU.EX2 R167, R5 ;  /* 0x0000000500a77308 */ /* 0x0004620000000800 */
[----:B----4-:R-:W-:Y:S02]  /*69d0*/  F2FP.F16.F32.PACK_AB R4, R132, R165 ;  /* 0x000000a58404723e */ /* 0x010fe400000000ff */
[----:B------:R-:W-:Y:S02]  /*69e0*/  HSET2.LE.AND R7, R13, R202, PT ;  /* 0x000000ca0d077233 */ /* 0x000fe40003803000 */
[----:B------:R-:W-:Y:S02]  /*69f0*/  LOP3.LUT R6, R6, R4, RZ, 0xc0, !PT ;  /* 0x0000000406067212 */ /* 0x000fe400078ec0ff */
[----:B---3--:R-:W-:-:S04]  /*6a00*/  F2FP.F16.F32.PACK_AB R4, R217, R158 ;  /* 0x0000009ed904723e */ /* 0x008fc800000000ff */
[----:B------:R-:W-:Y:S02]  /*6a10*/  LOP3.LUT R7, R7, R4, RZ, 0xc0, !PT ;  /* 0x0000000407077212 */ /* 0x000fe400078ec0ff */
[----:B------:R-:W-:Y:S02]  /*6a20*/  HSET2.LE.AND R4, R12, R202, PT ;  /* 0x000000ca0c047233 */ /* 0x000fe40003803000 */
[----:B--2---:R-:W-:-:S04]  /*6a30*/  F2FP.F16.F32.PACK_AB R5, R88, R150 ;  /* 0x000000965805723e */ /* 0x004fc800000000ff */
[----:B------:R-:W-:Y:S02]  /*6a40*/  LOP3.LUT R4, R4, R5, RZ, 0xc0, !PT ;  /* 0x0000000504047212 */ /* 0x000fe400078ec0ff */
[----:B------:R-:W-:Y:S02]  /*6a50*/  HSET2.LE.AND R5, R11, R202, PT ;  /* 0x000000ca0b057233 */ /* 0x000fe40003803000 */
[----:B-1----:R-:W-:-:S04]  /*6a60*/  F2FP.F16.F32.PACK_AB R11, R167, R166 ;  /* 0x000000a6a70b723e */ /* 0x002fc800000000ff */
[----:B------:R-:W-:-:S07]  /*6a70*/  LOP3.LUT R5, R5, R11, RZ, 0xc0, !PT ;  /* 0x0000000b05057212 */ /* 0x000fce00078ec0ff */
[C---:B------:R-:W-:Y:S06]  /*6a80*/  HMMA.16816.F32 R40, R4.reuse, R16, R40 ;  /* 0x000000100428723c */ /* 0x040fec0000001828 */
[C---:B------:R-:W-:Y:S06]  /*6a90*/  HMMA.16816.F32 R36, R4.reuse, R18, R36 ;  /* 0x000000120424723c */ /* 0x040fec0000001824 */
[C---:B------:R-:W-:Y:S06]  /*6aa0*/  HMMA.16816.F32 R32, R4.reuse, R20, R32 ;  /* 0x000000140420723c */ /* 0x040fec0000001820 */
[----:B------:R-:W-:Y:S07]  /*6ab0*/  HMMA.16816.F32 R76, R4, R22, R28 ;  /* 0x00000016044c723c */ /* 0x000fee000000181c */
[----:B------:R-:W-:Y:S01]  /*6ac0*/  FFMA.FTZ R4, R175, UR14, -R2 ;  /* 0x0000000eaf047c23 */ /* 0x000fe20008010802 */
[----:B------:R-:W-:-:S03]  /*6ad0*/  LOP3.LUT R5, R45, R48, R235, 0x96, !PT ;  /* 0x000000302d057212 */ /* 0x000fc600078e96eb */
[----:B------:R1:W-:Y:S01]  /*6ae0*/  MUFU.EX2 R156, R4 ;  /* 0x00000004009c7308 */ /* 0x0003e20000000800 */
[----:B------:R-:W-:-:S07]  /*6af0*/  FFMA.FTZ R6, R172, UR14, -R2 ;  /* 0x0000000eac067c23 */ /* 0x000fce0008010802 */
[----:B------:R-:W2:Y:S01]  /*6b00*/  MUFU.EX2 R124, R6 ;  /* 0x00000006007c7308 */ /* 0x000ea20000000800 */
        /* <DEDUP_REMOVED lines=15> */
[----:B------:R3:W4:Y:S01]  /*6c00*/  MUFU.EX2 R204, R7 ;  /* 0x0000000700cc7308 */ /* 0x0007220000000800 */
[----:B------:R-:W-:Y:S01]  /*6c10*/  LOP3.LUT R4, R6, 0xffff, RZ, 0xc0, !PT ;  /* 0x0000ffff06047812 */ /* 0x000fe200078ec0ff */
[----:B-1----:R-:W-:Y:S01]  /*6c20*/  FFMA.FTZ R5, R103, UR14, -R0 ;  /* 0x0000000e67057c23 */ /* 0x002fe20008010800 */
[----:B--2---:R-:W-:Y:S02]  /*6c30*/  IMAD.MOV.U32 R103, RZ, RZ, R124 ;  /* 0x000000ffff677224 */ /* 0x004fe400078e007c */
[----:B------:R-:W-:-:S03]  /*6c40*/  IMAD.MOV.U32 R124, RZ, RZ, R252 ;  /* 0x000000ffff7c7224 */ /* 0x000fc600078e00fc */
[----:B------:R1:W2:Y:S01]  /*6c50*/  MUFU.EX2 R252, R5 ;  /* 0x0000000500fc7308 */ /* 0x0002a20000000800 */
[----:B------:R-:W-:Y:S02]  /*6c60*/  LOP3.LUT R11, R6, 0xff, RZ, 0xc0, !PT ;  /* 0x000000ff060b7812 */ /* 0x000fe400078ec0ff */
[----:B---3--:R-:W-:Y:S01]  /*6c70*/  SHF.R.U32.HI R7, RZ, 0x18, R6 ;  /* 0x00000018ff077819 */ /* 0x008fe20000011606 */
[----:B------:R-:W-:Y:S01]  /*6c80*/  IMAD.MOV.U32 R163, RZ, RZ, R186 ;  /* 0x000000ffffa37224 */ /* 0x000fe200078e00ba */
[----:B-1----:R-:W-:Y:S02]  /*6c90*/  SHF.R.U32.HI R5, RZ, 0x10, R6 ;  /* 0x00000010ff057819 */ /* 0x002fe40000011606 */
[----:B------:R-:W-:Y:S02]  /*6ca0*/  SHF.R.U32.HI R6, RZ, 0x8, R4 ;  /* 0x00000008ff067819 */ /* 0x000fe40000011604 */
[----:B------:R-:W-:Y:S02]  /*6cb0*/  LOP3.LUT R4, R5, 0xff, RZ, 0xc0, !PT ;  /* 0x000000ff05047812 */ /* 0x000fe400078ec0ff */
[----:B------:R-:W-:-:S02]  /*6cc0*/  PRMT R12, R11, 0x5410, R6 ;  /* 0x000054100b0c7816 */ /* 0x000fc40000000006 */
[----:B------:R-:W-:Y:S01]  /*6cd0*/  PRMT R11, R4, 0x5410, R7 ;  /* 0x00005410040b7816 */ /* 0x000fe20000000007 */
[--C-:B------:R-:W-:Y:S01]  /*6ce0*/  FFMA.FTZ R4, R176, UR14, -R0.reuse ;  /* 0x0000000eb0047c23 */ /* 0x100fe20008010800 */
[----:B------:R-:W-:Y:S01]  /*6cf0*/  FFMA.FTZ R5, R177, UR14, -R0 ;  /* 0x0000000eb1057c23 */ /* 0x000fe20008010800 */
[--C-:B------:R-:W-:Y:S02]  /*6d00*/  HSET2.LE.AND R6, R14, R202.reuse, PT ;  /* 0x000000ca0e067233 */ /* 0x100fe40003803000 */
[----:B------:R4:W-:Y:S01]  /*6d10*/  MUFU.EX2 R177, R4 ;  /* 0x0000000400b17308 */ /* 0x0009e20000000800 */
[----:B------:R-:W-:-:S07]  /*6d20*/  HSET2.LE.AND R7, R13, R202, PT ;  /* 0x000000ca0d077233 */ /* 0x000fce0003803000 */
[----:B------:R1:W3:Y:S01]  /*6d30*/  MUFU.EX2 R186, R5 ;  /* 0x0000000500ba7308 */ /* 0x0002e20000000800 */
[----:B----4-:R-:W-:-:S04]  /*6d40*/  F2FP.F16.F32.PACK_AB R4, R204, R103 ;  /* 0x00000067cc04723e */ /* 0x010fc800000000ff */
[----:B------:R-:W-:Y:S02]  /*6d50*/  LOP3.LUT R6, R6, R4, RZ, 0xc0, !PT ;  /* 0x0000000406067212 */ /* 0x000fe400078ec0ff */
[----:B--2---:R-:W-:Y:S02]  /*6d60*/  F2FP.F16.F32.PACK_AB R4, R252, R164 ;  /* 0x000000a4fc04723e */ /* 0x004fe400000000ff */
[----:B-1----:R-:W-:Y:S02]  /*6d70*/  F2FP.F16.F32.PACK_AB R5, R170, R156 ;  /* 0x0000009caa05723e */ /* 0x002fe400000000ff */
[----:B------:R-:W-:Y:S02]  /*6d80*/  LOP3.LUT R7, R7, R4, RZ, 0xc0, !PT ;  /* 0x0000000407077212 */ /* 0x000fe400078ec0ff */
[----:B------:R-:W-:Y:S01]  /*6d90*/  HSET2.LE.AND R4, R12, R202, PT ;  /* 0x000000ca0c047233 */ /* 0x000fe20003803000 */
[----:B------:R-:W-:-:S04]  /*6da0*/  UIADD3 UR4, UR6, 0x2, URZ ;  /* 0x0000000206047890 */ /* 0x000fc8000fffe03f */
[----:B------:R-:W-:Y:S02]  /*6db0*/  LOP3.LUT R4, R4, R5, RZ, 0xc0, !PT ;  /* 0x0000000504047212 */ /* 0x000fe400078ec0ff */
[----:B------:R-:W-:Y:S02]  /*6dc0*/  HSET2.LE.AND R5, R11, R202, PT ;  /* 0x000000ca0b057233 */ /* 0x000fe40003803000 */
[----:B---3--:R-:W-:-:S04]  /*6dd0*/  F2FP.F16.F32.PACK_AB R11, R177, R186 ;  /* 0x000000bab10b723e */ /* 0x008fc800000000ff */
        /* <DEDUP_REMOVED lines=63> */
[----:B------:R1:W-:Y:S03]  /*71d0*/  MUFU.EX2 R173, R6 ;  /* 0x0000000600ad7308 */ /* 0x0003e60000000800 */
[----:B------:R-:W-:-:S05]  /*71e0*/  FFMA.FTZ R11, R135, UR14, -R0 ;  /* 0x0000000e870b7c23 */ /* 0x000fca0008010800 */
[----:B------:R2:W-:Y:S01]  /*71f0*/  MUFU.EX2 R172, R7 ;  /* 0x0000000700ac7308 */ /* 0x0005e20000000800 */
[----:B-1----:R-:W-:-:S04]  /*7200*/  LOP3.LUT R6, R4, 0xffff, RZ, 0xc0, !PT ;  /* 0x0000ffff04067812 */ /* 0x002fc800078ec0ff */
[----:B--2---:R-:W-:Y:S02]  /*7210*/  SHF.R.U32.HI R7, RZ, 0x8, R6 ;  /* 0x00000008ff077819 */ /* 0x004fe40000011606 */
[----:B------:R-:W-:Y:S01]  /*7220*/  LOP3.LUT R6, R4, 0xff, RZ, 0xc0, !PT ;  /* 0x000000ff04067812 */ /* 0x000fe200078ec0ff */
[----:B------:R-:W-:-:S03]  /*7230*/  IMAD.WIDE.U32 R20, R14, -0x326172a9, RZ ;  /* 0xcd9e8d570e147825 */ /* 0x000fc600078e00ff */
[----:B------:R-:W-:Y:S02]  /*7240*/  PRMT R18, R6, 0x5410, R7 ;  /* 0x0000541006127816 */ /* 0x000fe40000000007 */
[--C-:B------:R-:W-:Y:S01]  /*7250*/  SHF.R.U32.HI R6, RZ, 0x10, R4.reuse ;  /* 0x00000010ff067819 */ /* 0x100fe20000011604 */
[----:B------:R1:W2:Y:S03]  /*7260*/  MUFU.EX2 R130, R11 ;  /* 0x0000000b00827308 */ /* 0x0002a60000000800 */
        /* <DEDUP_REMOVED lines=8> */
[----:B-1----:R-:W-:Y:S02]  /*72f0*/  SHF.R.U32.HI R6, RZ, 0x8, R5 ;  /* 0x00000008ff067819 */ /* 0x002fe40000011605 */
[----:B------:R-:W-:-:S04]  /*7300*/  LOP3.LUT R5, R4, 0xff, RZ, 0xc0, !PT ;  /* 0x000000ff04057812 */ /* 0x000fc800078ec0ff */
[----:B------:R-:W-:Y:S01]  /*7310*/  PRMT R16, R5, 0x5410, R6 ;  /* 0x0000541005107816 */ /* 0x000fe20000000006 */
[----:B------:R-:W-:Y:S01]  /*7320*/  FFMA.FTZ R5, R131, UR14, -R25 ;  /* 0x0000000e83057c23 */ /* 0x000fe20008010819 */
[----:B------:R-:W-:-:S03]  /*7330*/  SHF.R.U32.HI R6, RZ, 0x10, R4 ;  /* 0x00000010ff067819 */ /* 0x000fc60000011604 */
[----:B------:R1:W-:Y:S01]  /*7340*/  MUFU.EX2 R127, R5 ;  /* 0x00000005007f7308 */ /* 0x0003e20000000800 */
[----:B------:R-:W-:-:S07]  /*7350*/  IMAD.MOV.U32 R97, RZ, RZ, R125 ;  /* 0x000000ffff617224 */ /* 0x000fce00078e007d */
[----:B------:R4:W-:Y:S01]  /*7360*/  MUFU.EX2 R134, R7 ;  /* 0x0000000700867308 */ /* 0x0009e20000000800 */
[----:B-1----:R-:W-:Y:S02]  /*7370*/  SHF.R.U32.HI R5, RZ, 0x18, R4 ;  /* 0x00000018ff057819 */ /* 0x002fe40000011604 */
[----:B------:R-:W-:Y:S01]  /*7380*/  LOP3.LUT R4, R6, 0xff, RZ, 0xc0, !PT ;  /* 0x000000ff06047812 */ /* 0x000fe200078ec0ff */
[----:B------:R-:W-:-:S03]  /*7390*/  FFMA.FTZ R6, R180, UR14, -R25 ;  /* 0x0000000eb4067c23 */ /* 0x000fc60008010819 */
[----:B------:R-:W-:Y:S01]  /*73a0*/  PRMT R11, R4, 0x5410, R5 ;  /* 0x00005410040b7816 */ /* 0x000fe20000000005 */
[----:B----4-:R-:W-:Y:S01]  /*73b0*/  FFMA.FTZ R7, R111, UR14, -R0 ;  /* 0x0000000e6f077c23 */ /* 0x010fe20008010800 */
[----:B------:R-:W-:Y:S01]  /*73c0*/  HSET2.LE.AND R4, R12, R202, PT ;  /* 0x000000ca0c047233 */ /* 0x000fe20003803000 */
[----:B------:R1:W-:Y:S01]  /*73d0*/  MUFU.EX2 R125, R6 ;  /* 0x00000006007d7308 */ /* 0x0003e20000000800 */
[----:B---3--:R-:W-:Y:S01]  /*73e0*/  F2FP.F16.F32.PACK_AB R5, R175, R176 ;  /* 0x000000b0af05723e */ /* 0x008fe200000000ff */
[----:B------:R-:W-:-:S03]  /*73f0*/  IMAD.MOV.U32 R99, RZ, RZ, R124 ;  /* 0x000000ffff637224 */ /* 0x000fc600078e007c */
[----:B------:R-:W-:-:S03]  /*7400*/  LOP3.LUT R12, R4, R5, RZ, 0xc0, !PT ;  /* 0x00000005040c7212 */ /* 0x000fc600078ec0ff */
[----:B------:R3:W4:Y:S01]  /*7410*/  MUFU.EX2 R129, R7 ;  /* 0x0000000700817308 */ /* 0x0007220000000800 */
[----:B------:R-:W-:Y:S02]  /*7420*/  HSET2.LE.AND R4, R13, R202, PT ;  /* 0x000000ca0d047233 */ /* 0x000fe40003803000 */
[----:B--2---:R-:W-:Y:S01]  /*7430*/  F2FP.F16.F32.PACK_AB R5, R130, R172 ;  /* 0x000000ac8205723e */ /* 0x004fe200000000ff */
[----:B-1----:R-:W-:-:S04]  /*7440*/  FFMA.FTZ R6, R181, UR14, -R24 ;  /* 0x0000000eb5067c23 */ /* 0x002fc80008010818 */
[----:B------:R1:W-:Y:S01]  /*7450*/  MUFU.EX2 R124, R6 ;  /* 0x00000006007c7308 */ /* 0x0003e20000000800 */
[----:B------:R-:W-:Y:S01]  /*7460*/  IMAD.MOV.U32 R93, RZ, RZ, R123 ;  /* 0x000000ffff5d7224 */ /* 0x000fe200078e007b */
[----:B------:R-:W-:Y:S02]  /*7470*/  LOP3.LUT R13, R4, R5, RZ, 0xc0, !PT ;  /* 0x00000005040d7212 */ /* 0x000fe400078ec0ff */
[----:B------:R-:W-:Y:S02]  /*7480*/  HSET2.LE.AND R4, R19, R202, PT ;  /* 0x000000ca13047233 */ /* 0x000fe40003803000 */
[----:B------:R-:W-:Y:S01]  /*7490*/  F2FP.F16.F32.PACK_AB R5, R173, R174 ;  /* 0x000000aead05723e */ /* 0x000fe200000000ff */
[----:B---3--:R-:W-:Y:S01]  /*74a0*/  FFMA.FTZ R7, R182, UR14, -R25 ;  /* 0x0000000eb6077c23 */ /* 0x008fe20008010819 */
[----:B-1----:R-:W-:-:S04]  /*74b0*/  FFMA.FTZ R6, R179, UR14, -R24 ;  /* 0x0000000eb3067c23 */ /* 0x002fc80008010818 */
[----:B------:R1:W2:Y:S01]  /*74c0*/  MUFU.EX2 R123, R6 ;  /* 0x00000006007b7308 */ /* 0x0002a20000000800 */
[----:B------:R-:W-:Y:S02]  /*74d0*/  LOP3.LUT R14, R4, R5, RZ, 0xc0, !PT ;  /* 0x00000005040e7212 */ /* 0x000fe400078ec0ff */
[----:B------:R-:W-:Y:S02]  /*74e0*/  HSET2.LE.AND R4, R28, R202, PT ;  /* 0x000000ca1c047233 */ /* 0x000fe40003803000 */
[----:B----4-:R-:W-:Y:S01]  /*74f0*/  F2FP.F16.F32.PACK_AB R5, R129, R134 ;  /* 0x000000868105723e */ /* 0x010fe200000000ff */
[----:B------:R-:W-:Y:S02]  /*7500*/  IMAD.MOV.U32 R92, RZ, RZ, R122 ;  /* 0x000000ffff5c7224 */ /* 0x000fe400078e007a */
[----:B------:R3:W4:Y:S01]  /*7510*/  MUFU.EX2 R128, R7 ;  /* 0x0000000700807308 */ /* 0x0007220000000800 */
[----:B------:R-:W-:Y:S02]  /*7520*/  LOP3.LUT R15, R4, R5, RZ, 0xc0, !PT ;  /* 0x00000005040f7212 */ /* 0x000fe400078ec0ff */
[----:B------:R-:W-:Y:S01]  /*7530*/  F2FP.F16.F32.PACK_AB R4, R125, R127 ;  /* 0x0000007f7d04723e */ /* 0x000fe200000000ff */
[----:B-1----:R-:W-:-:S04]  /*7540*/  FFMA.FTZ R6, R185, UR14, -R24 ;  /* 0x0000000eb9067c23 */ /* 0x002fc80008010818 */
[----:B------:R1:W-:Y:S01]  /*7550*/  MUFU.EX2 R122, R6 ;  /* 0x00000006007a7308 */ /* 0x0003e20000000800 */
[----:B------:R-:W-:Y:S02]  /*7560*/  IMAD.MOV.U32 R94, RZ, RZ, R121 ;  /* 0x000000ffff5e7224 */ /* 0x000fe400078e0079 */
[----:B---3--:R-:W-:-:S05]  /*7570*/  FFMA.FTZ R7, R184, UR14, -R24 ;  /* 0x0000000eb8077c23 */ /* 0x008fca0008010818 */
        /* <DEDUP_REMOVED lines=15> */
[-C--:B-1----:R-:W-:Y:S06]  /*7670*/  HMMA.16816.F32 R160, R12, R16.reuse, R68 ;  /* 0x000000100ca0723c */ /* 0x082fec0000001844 */
[C---:B------:R-:W-:Y:S06]  /*7680*/  HMMA.16816.F32 R40, R4.reuse, R16, R40 ;  /* 0x000000100428723c */ /* 0x040fec0000001828 */
[-C--:B------:R-:W-:Y:S06]  /*7690*/  HMMA.16816.F32 R36, R4, R18.reuse, R36 ;  /* 0x000000120424723c */ /* 0x080fec0000001824 */
[----:B------:R-:W-:Y:S01]  /*76a0*/  HMMA.16816.F32 R84, R12, R18, R64 ;  /* 0x000000120c54723c */ /* 0x000fe20000001840 */
[----:B------:R-:W1:Y:S01]  /*76b0*/  LDSM.16.MT88.4 R16, [R206+0x5000] ;  /* 0x00500000ce10783b */ /* 0x000e620000004200 */
[----:B------:R-:W-:-:S02]  /*76c0*/  IMAD.MOV.U32 R91, RZ, RZ, R115 ;  /* 0x000000ffff5b7224 */ /* 0x000fc400078e0073 */
[----:B------:R-:W-:Y:S01]  /*76d0*/  IMAD.MOV.U32 R115, RZ, RZ, R119 ;  /* 0x000000ffff737224 */ /* 0x000fe200078e0077 */
[----:B------:R-:W-:Y:S01]  /*76e0*/  LDSM.16.MT88.4 R64, [R206+0x5400] ;  /* 0x00540000ce40783b */ /* 0x000fe20000004200 */
[----:B------:R-:W-:Y:S02]  /*76f0*/  IMAD.MOV.U32 R96, RZ, RZ, R120 ;  /* 0x000000ffff607224 */ /* 0x000fe400078e0078 */
[----:B------:R-:W-:Y:S02]  /*7700*/  IMAD.MOV.U32 R95, RZ, RZ, R147 ;  /* 0x000000ffff5f7224 */ /* 0x000fe400078e0093 */
[----:B------:R-:W-:Y:S02]  /*7710*/  IMAD.MOV.U32 R159, RZ, RZ, R146 ;  /* 0x000000ffff9f7224 */ /* 0x000fe400078e0092 */
[----:B------:R-:W-:Y:S02]  /*7720*/  IMAD.MOV.U32 R157, RZ, RZ, R145 ;  /* 0x000000ffff9d7224 */ /* 0x000fe400078e0091 */
[----:B------:R-:W-:-:S02]  /*7730*/  IMAD.MOV.U32 R90, RZ, RZ, R144 ;  /* 0x000000ffff5a7224 */ /* 0x000fc400078e0090 */
[----:B------:R-:W-:Y:S02]  /*7740*/  IMAD.MOV.U32 R89, RZ, RZ, R96 ;  /* 0x000000ffff597224 */ /* 0x000fe400078e0060 */
[----:B------:R-:W-:Y:S01]  /*7750*/  IMAD.MOV.U32 R96, RZ, RZ, R117 ;  /* 0x000000ffff607224 */ /* 0x000fe200078e0075 */
[C---:B-1----:R-:W-:Y:S06]  /*7760*/  HMMA.16816.F32 R32, R4.reuse, R16, R32 ;  /* 0x000000100420723c */ /* 0x042fec0000001820 */
[----:B------:R-:W-:Y:S07]  /*7770*/  HMMA.16816.F32 R28, R4, R18, R76 ;  /* 0x00000012041c723c */ /* 0x000fee000000184c */
[----:B------:R-:W-:Y:S01]  /*7780*/  LOP3.LUT R4, R21, R26, R235, 0x96, !PT ;  /* 0x0000001a15047212 */ /* 0x000fe200078e96eb */
[--C-:B------:R-:W-:Y:S01]  /*7790*/  FFMA.FTZ R5, R187, UR14, -R25.reuse ;  /* 0x0000000ebb057c23 */ /* 0x100fe20008010819 */
[----:B------:R-:W-:-:S03]  /*77a0*/  FFMA.FTZ R6, R141, UR14, -R25 ;  /* 0x0000000e8d067c23 */ /* 0x000fc60008010819 */
[----:B------:R1:W-:Y:S01]  /*77b0*/  MUFU.EX2 R119, R5 ;  /* 0x0000000500777308 */ /* 0x0003e20000000800 */
[C---:B------:R-:W-:Y:S07]  /*77c0*/  HMMA.16816.F32 R144, R12.reuse, R16, R56 ;  /* 0x000000100c90723c */ /* 0x040fee0000001838 */
[----:B------:R2:W3:Y:S01]  /*77d0*/  MUFU.EX2 R120, R6 ;  /* 0x0000000600787308 */ /* 0x0004e20000000800 */
[----:B------:R-:W-:Y:S01]  /*77e0*/  HMMA.16816.F32 R76, R12, R18, R52 ;  /* 0x000000120c4c723c */ /* 0x000fe20000001834 */
[----:B------:R-:W-:Y:S01]  /*77f0*/  FFMA.FTZ R7, R139, UR14, -R25 ;  /* 0x0000000e8b077c23 */ /* 0x000fe20008010819 */
[----:B------:R-:W-:Y:S01]  /*7800*/  IMAD.MOV.U32 R169, RZ, RZ, R91 ;  /* 0x000000ffffa97224 */ /* 0x000fe200078e005b */
[----:B------:R-:W4:Y:S01]  /*7810*/  LDSM.16.MT88.4 R52, [R205+0x5400] ;  /* 0x00540000cd34783b */ /* 0x000f220000004200 */
[----:B-1----:R-:W-:-:S05]  /*7820*/  IMAD.WIDE.U32 R4, R4, -0x2daee0ad, RZ ;  /* 0xd2511f5304047825 */ /* 0x002fca00078e00ff */
[----:B--2---:R-:W-:Y:S02]  /*7830*/  LOP3.LUT R6, R5, R22, R73, 0x96, !PT ;  /* 0x0000001605067212 */ /* 0x004fe400078e9649 */
        /* <DEDUP_REMOVED lines=8> */
[----:B------:R-:W-:Y:S01]  /*78c0*/  LOP3.LUT R4, R12, 0xff, RZ, 0xc0, !PT ;  /* 0x000000ff0c047812 */ /* 0x000fe200078ec0ff */
[----:B------:R-:W-:Y:S02]  /*78d0*/  IMAD.MOV.U32 R141, RZ, RZ, R118 ;  /* 0x000000ffff8d7224 */ /* 0x000fe400078e0076 */
[----:B------:R-:W-:Y:S01]  /*78e0*/  IMAD.MOV.U32 R91, RZ, RZ, R116 ;  /* 0x000000ffff5b7224 */ /* 0x000fe200078e0074 */
[----:B------:R-:W-:Y:S02]  /*78f0*/  PRMT R12, R4, 0x5410, R11 ;  /* 0x00005410040c7816 */ /* 0x000fe4000000000b */
[C---:B------:R-:W-:Y:S01]  /*7900*/  LOP3.LUT R4, R6.reuse, 0xffff, RZ, 0xc0, !PT ;  /* 0x0000ffff06047812 */ /* 0x040fe200078ec0ff */
[----:B------:R2:W-:Y:S01]  /*7910*/  MUFU.EX2 R118, R7 ;  /* 0x0000000700767308 */ /* 0x0005e20000000800 */
[----:B------:R-:W-:Y:S01]  /*7920*/  LOP3.LUT R11, R6, 0xff, RZ, 0xc0, !PT ;  /* 0x000000ff060b7812 */ /* 0x000fe200078ec0ff */
[----:B-1----:R-:W-:-:S06]  /*7930*/  FFMA.FTZ R5, R189, UR14, -R24 ;  /* 0x0000000ebd057c23 */ /* 0x002fcc0008010818 */
[----:B------:R1:W-:Y:S01]  /*7940*/  MUFU.EX2 R116, R5 ;  /* 0x0000000500747308 */ /* 0x0003e20000000800 */
[----:B------:R-:W-:Y:S01]  /*7950*/  IMAD.MOV.U32 R140, RZ, RZ, R90 ;  /* 0x000000ffff8c7224 */ /* 0x000fe200078e005a */
[----:B--2---:R-:W-:Y:S01]  /*7960*/  SHF.R.U32.HI R7, RZ, 0x18, R6 ;  /* 0x00000018ff077819 */ /* 0x004fe20000011606 */
[----:B------:R-:W-:Y:S01]  /*7970*/  IMAD.MOV.U32 R90, RZ, RZ, R114 ;  /* 0x000000ffff5a7224 */ /* 0x000fe200078e0072 */
[----:B------:R-:W-:Y:S02]  /*7980*/  SHF.R.U32.HI R4, RZ, 0x8, R4 ;  /* 0x00000008ff047819 */ /* 0x000fe40000011604 */
[----:B-1----:R-:W-:Y:S01]  /*7990*/  SHF.R.U32.HI R5, RZ, 0x10, R6 ;  /* 0x00000010ff057819 */ /* 0x002fe20000011606 */
[----:B------:R-:W-:-:S03]  /*79a0*/  FFMA.FTZ R6, R188, UR14, -R24 ;  /* 0x0000000ebc067c23 */ /* 0x000fc60008010818 */
[----:B------:R-:W-:Y:S01]  /*79b0*/  LOP3.LUT R5, R5, 0xff, RZ, 0xc0, !PT ;  /* 0x000000ff05057812 */ /* 0x000fe200078ec0ff */
[----:B------:R1:W2:Y:S01]  /*79c0*/  MUFU.EX2 R114, R6 ;  /* 0x0000000600727308 */ /* 0x0002a20000000800 */
[----:B------:R-:W-:Y:S02]  /*79d0*/  PRMT R4, R11, 0x5410, R4 ;  /* 0x000054100b047816 */ /* 0x000fe40000000004 */
[----:B------:R-:W-:Y:S01]  /*79e0*/  PRMT R7, R5, 0x5410, R7 ;  /* 0x0000541005077816 */ /* 0x000fe20000000007 */
[--C-:B------:R-:W-:Y:S01]  /*79f0*/  FFMA.FTZ R5, R142, UR14, -R24.reuse ;  /* 0x0000000e8e057c23 */ /* 0x100fe20008010818 */
[----:B------:R-:W-:Y:S01]  /*7a00*/  IMAD.MOV.U32 R181, RZ, RZ, R115 ;  /* 0x000000ffffb57224 */ /* 0x000fe200078e0073 */
[----:B------:R-:W-:Y:S02]  /*7a10*/  HSET2.LE.AND R4, R4, R202, PT ;  /* 0x000000ca04047233 */ /* 0x000fe40003803000 */
[----:B------:R3:W-:Y:S01]  /*7a20*/  MUFU.EX2 R115, R5 ;  /* 0x0000000500737308 */ /* 0x0007e20000000800 */
[----:B-1----:R-:W-:-:S07]  /*7a30*/  FFMA.FTZ R6, R143, UR14, -R24 ;  /* 0x0000000e8f067c23 */ /* 0x002fce0008010818 */
[----:B------:R2:W1:Y:S01]  /*7a40*/  MUFU.EX2 R111, R6 ;  /* 0x00000006006f7308 */ /* 0x0004620000000800 */
[----:B---3--:R-:W-:-:S04]  /*7a50*/  F2FP.F16.F32.PACK_AB R5, R120, R119 ;  /* 0x000000777805723e */ /* 0x008fc800000000ff */
[----:B------:R-:W-:Y:S02]  /*7a60*/  LOP3.LUT R4, R4, R5, RZ, 0xc0, !PT ;  /* 0x0000000504047212 */ /* 0x000fe400078ec0ff */
[--C-:B------:R-:W-:Y:S02]  /*7a70*/  HSET2.LE.AND R5, R7, R202.reuse, PT ;  /* 0x000000ca07057233 */ /* 0x100fe40003803000 */
[----:B--2---:R-:W-:Y:S02]  /*7a80*/  F2FP.F16.F32.PACK_AB R6, R114, R116 ;  /* 0x000000747206723e */ /* 0x004fe400000000ff */
[----:B------:R-:W-:Y:S02]  /*7a90*/  F2FP.F16.F32.PACK_AB R7, R117, R118 ;  /* 0x000000767507723e */ /* 0x000fe400000000ff */
[----:B------:R-:W-:Y:S02]  /*7aa0*/  LOP3.LUT R5, R5, R6, RZ, 0xc0, !PT ;  /* 0x0000000605057212 */ /* 0x000fe400078ec0ff */
[----:B------:R-:W-:-:S02]  /*7ab0*/  HSET2.LE.AND R6, R13, R202, PT ;  /* 0x000000ca0d067233 */ /* 0x000fc40003803000 */
[----:B-1----:R-:W-:-:S03]  /*7ac0*/  F2FP.F16.F32.PACK_AB R11, R115, R111 ;  /* 0x0000006f730b723e */ /* 0x002fc600000000ff */
[----:B------:R-:W-:Y:S02]  /*7ad0*/  LOP3.LUT R6, R6, R7, RZ, 0xc0, !PT ;  /* 0x0000000706067212 */ /* 0x000fe400078ec0ff */
[----:B------:R-:W-:Y:S01]  /*7ae0*/  HSET2.LE.AND R7, R12, R202, PT ;  /* 0x000000ca0c077233 */ /* 0x000fe20003803000 */
[----:B------:R-:W-:-:S04]  /*7af0*/  UIADD3 UR6, UR6, 0x3, URZ ;  /* 0x0000000306067890 */ /* 0x000fc8000fffe03f */
[----:B------:R-:W-:Y:S01]  /*7b00*/  LOP3.LUT R7, R7, R11, RZ, 0xc0, !PT ;  /* 0x0000000b07077212 */ /* 0x000fe200078ec0ff */
[----:B------:R-:W-:Y:S02]  /*7b10*/  IMAD.MOV.U32 R143, RZ, RZ, R169 ;  /* 0x000000ffff8f7224 */ /* 0x000fe400078e00a9 */
[----:B------:R-:W-:Y:S02]  /*7b20*/  IMAD.MOV.U32 R184, RZ, RZ, R170 ;  /* 0x000000ffffb87224 */ /* 0x000fe400078e00aa */
[----:B------:R-:W-:Y:S02]  /*7b30*/  IMAD.MOV.U32 R187, RZ, RZ, R166 ;  /* 0x000000ffffbb7224 */ /* 0x000fe400078e00a6 */
[----:B------:R-:W-:Y:S01]  /*7b40*/  IMAD.MOV.U32 R102, RZ, RZ, R167 ;  /* 0x000000ffff667224 */ /* 0x000fe200078e00a7 */
[----:B----4-:R-:W-:Y:S01]  /*7b50*/  HMMA.16816.F32 R168, R4, R52, R40 ;  /* 0x0000003404a8723c */ /* 0x010fe20000001828 */
[----:B------:R-:W-:Y:S02]  /*7b60*/  IMAD.MOV.U32 R110, RZ, RZ, R164 ;  /* 0x000000ffff6e7224 */ /* 0x000fe400078e00a4 */
[----:B------:R-:W-:-:S02]  /*7b70*/  IMAD.MOV.U32 R135, RZ, RZ, R165 ;  /* 0x000000ffff877224 */ /* 0x000fc400078e00a5 */
[----:B------:R-:W-:Y:S01]  /*7b80*/  IMAD.MOV.U32 R183, RZ, RZ, R158 ;  /* 0x000000ffffb77224 */ /* 0x000fe200078e009e */
[C---:B------:R-:W-:Y:S01]  /*7b90*/  HMMA.16816.F32 R164, R4.reuse, R54, R36 ;  /* 0x0000003604a4723c */ /* 0x040fe20000001824 */
[----:B------:R-:W-:Y:S02]  /*7ba0*/  IMAD.MOV.U32 R182, RZ, RZ, R159 ;  /* 0x000000ffffb67224 */ /* 0x000fe400078e009f */
[----:B------:R-:W-:Y:S02]  /*7bb0*/  IMAD.MOV.U32 R131, RZ, RZ, R157 ;  /* 0x000000ffff837224 */ /* 0x000fe400078e009d */
[----:B------:R-:W-:Y:S01]  /*7bc0*/  IMAD.MOV.U32 R180, RZ, RZ, R156 ;  /* 0x000000ffffb47224 */ /* 0x000fe200078e009c */
[C---:B------:R-:W-:Y:S06]  /*7bd0*/  HMMA.16816.F32 R68, R4.reuse, R66, R28 ;  /* 0x000000420444723c */ /* 0x040fec000000181c */
[----:B------:R-:W-:Y:S07]  /*7be0*/  HMMA.16816.F32 R156, R4, R64, R32 ;  /* 0x00000040049c723c */ /* 0x000fee0000001820 */
[----:B------:R-:W-:-:S05]  /*7bf0*/  LOP3.LUT R4, R83, UR6, R223, 0x96, !PT ;  /* 0x0000000653047c12 */ /* 0x000fca000f8e96df */
[----:B------:R-:W-:-:S05]  /*7c00*/  IMAD.WIDE.U32 R4, R4, -0x326172a9, RZ ;  /* 0xcd9e8d5704047825 */ /* 0x000fca00078e00ff */
[C-C-:B------:R-:W-:Y:S02]  /*7c10*/  LOP3.LUT R6, R5.reuse, R100, R105.reuse, 0x96, !PT ;  /* 0x0000006405067212 */ /* 0x140fe400078e9669 */
[----:B------:R-:W-:Y:S02]  /*7c20*/  LOP3.LUT R5, R5, R80, R105, 0x96, !PT ;  /* 0x0000005005057212 */ /* 0x000fe400078e9669 */
[-CC-:B------:R-:W-:Y:S01]  /*7c30*/  LOP3.LUT R12, R47, R4.reuse, R75.reuse, 0x96, !PT ;  /* 0x000000042f0c7212 */ /* 0x180fe200078e964b */
[----:B------:R-:W-:Y:S01]  /*7c40*/  IMAD.WIDE.U32 R6, R6, -0x2daee0ad, RZ ;  /* 0xd2511f5306067825 */ /* 0x000fe200078e00ff */
[----:B------:R-:W-:-:S03]  /*7c50*/  LOP3.LUT R11, R61, R4, R75, 0x96, !PT ;  /* 0x000000043d0b7212 */ /* 0x000fc600078e964b */
        /* <DEDUP_REMOVED lines=25> */
[----:B------:R-:W-:-:S04]  /*7df0*/  LOP3.LUT R19, R7, R16, R235, 0x96, !PT ;  /* 0x0000001007137212 */ /* 0x000fc800078e96eb */
[----:B------:R-:W-:Y:S01]  /*7e00*/  LOP3.LUT R7, R15, R12, R235, 0x96, !PT ;  /* 0x0000000c0f077212 */ /* 0x000fe200078e96eb */
[----:B------:R-:W-:-:S04]  /*7e10*/  IMAD.WIDE.U32 R12, R5, -0x326172a9, RZ ;  /* 0xcd9e8d57050c7825 */ /* 0x000fc800078e00ff */
[----:B------:R-:W-:Y:S01]  /*7e20*/  IMAD.WIDE.U32 R4, R4, -0x326172a9, RZ ;  /* 0xcd9e8d5704047825 */ /* 0x000fe200078e00ff */
[----:B------:R-:W-:-:S04]  /*7e30*/  LOP3.LUT R26, R45, R48, R235, 0x96, !PT ;  /* 0x000000302d1a7212 */ /* 0x000fc800078e96eb */
[----:B------:R-:W-:Y:S01]  /*7e40*/  LOP3.LUT R21, R5, R14, R72, 0x96, !PT ;  /* 0x0000000e05157212 */ /* 0x000fe200078e9648 */
[----:B------:R-:W-:Y:S01]  /*7e50*/  IMAD.WIDE.U32 R14, R19, -0x2daee0ad, RZ ;  /* 0xd2511f53130e7825 */ /* 0x000fe200078e00ff */
[C---:B------:R-:W-:Y:S02]  /*7e60*/  LOP3.LUT R31, R4.reuse, 0xffff, RZ, 0xc0, !PT ;  /* 0x0000ffff041f7812 */ /* 0x040fe400078ec0ff */
[----:B------:R-:W-:Y:S01]  /*7e70*/  LOP3.LUT R36, R4, 0xff, RZ, 0xc0, !PT ;  /* 0x000000ff04247812 */ /* 0x000fe200078ec0ff */
[----:B------:R-:W-:Y:S01]  /*7e80*/  IMAD.WIDE.U32 R16, R26, -0x2daee0ad, RZ ;  /* 0xd2511f531a107825 */ /* 0x000fe200078e00ff */
[--C-:B------:R-:W-:Y:S02]  /*7e90*/  SHF.R.U32.HI R33, RZ, 0x10, R4.reuse ;  /* 0x00000010ff217819 */ /* 0x100fe40000011604 */
[----:B------:R-:W-:Y:S01]  /*7ea0*/  SHF.R.U32.HI R32, RZ, 0x18, R4 ;  /* 0x00000018ff207819 */ /* 0x000fe20000011604 */
[----:B------:R-:W-:Y:S01]  /*7eb0*/  FFMA.FTZ R4, R201, UR14, -R2 ;  /* 0x0000000ec9047c23 */ /* 0x000fe20008010802 */
[----:B------:R-:W-:-:S02]  /*7ec0*/  LOP3.LUT R19, R15, R22, R73, 0x96, !PT ;  /* 0x000000160f137212 */ /* 0x000fc400078e9649 */
[C---:B------:R-:W-:Y:S02]  /*7ed0*/  LOP3.LUT R22, R12.reuse, 0xffff, RZ, 0xc0, !PT ;  /* 0x0000ffff0c167812 */ /* 0x040fe400078ec0ff */
[----:B------:R-:W-:Y:S02]  /*7ee0*/  LOP3.LUT R27, R12, 0xff, RZ, 0xc0, !PT ;  /* 0x000000ff0c1b7812 */ /* 0x000fe400078ec0ff */
[--C-:B------:R-:W-:Y:S02]  /*7ef0*/  SHF.R.U32.HI R26, RZ, 0x10, R12.reuse ;  /* 0x00000010ff1a7819 */ /* 0x100fe4000001160c */
[----:B------:R-:W-:Y:S01]  /*7f00*/  SHF.R.U32.HI R23, RZ, 0x18, R12 ;  /* 0x00000018ff177819 */ /* 0x000fe2000001160c */
[----:B------:R-:W-:Y:S01]  /*7f10*/  FFMA.FTZ R12, R203, UR14, -R2 ;  /* 0x0000000ecb0c7c23 */ /* 0x000fe20008010802 */
[----:B------:R-:W-:Y:S01]  /*7f20*/  IMAD.MOV.U32 R203, RZ, RZ, R109 ;  /* 0x000000ffffcb7224 */ /* 0x000fe200078e006d */
[----:B------:R-:W-:Y:S01]  /*7f30*/  LOP3.LUT R11, R13, R6, R72, 0x96, !PT ;  /* 0x000000060d0b7212 */ /* 0x000fe200078e9648 */
[----:B------:R1:W-:Y:S01]  /*7f40*/  MUFU.EX2 R109, R4 ;  /* 0x00000004006d7308 */ /* 0x0003e20000000800 */
[--C-:B------:R-:W-:Y:S01]  /*7f50*/  FFMA.FTZ R5, R198, UR14, -R2.reuse ;  /* 0x0000000ec6057c23 */ /* 0x100fe20008010802 */
[----:B------:R-:W-:Y:S01]  /*7f60*/  FFMA.FTZ R13, R219, UR14, -R2 ;  /* 0x0000000edb0d7c23 */ /* 0x000fe20008010802 */
[----:B------:R-:W-:Y:S01]  /*7f70*/  LOP3.LUT R18, R17, R50, R73, 0x96, !PT ;  /* 0x0000003211127212 */ /* 0x000fe200078e9649 */
[----:B------:R-:W-:-:S04]  /*7f80*/  IMAD.MOV.U32 R50, RZ, RZ, R99 ;  /* 0x000000ffff327224 */ /* 0x000fc800078e0063 */
[----:B------:R2:W-:Y:S01]  /*7f90*/  MUFU.EX2 R100, R12 ;  /* 0x0000000c00647308 */ /* 0x0005e20000000800 */
[----:B------:R-:W-:Y:S01]  /*7fa0*/  IMAD.MOV.U32 R57, RZ, RZ, R182 ;  /* 0x000000ffff397224 */ /* 0x000fe200078e00b6 */
[----:B-1----:R-:W-:-:S06]  /*7fb0*/  SHF.R.U32.HI R4, RZ, 0x8, R22 ;  /* 0x00000008ff047819 */ /* 0x002fcc0000011616 */
[----:B------:R1:W-:Y:S01]  /*7fc0*/  MUFU.EX2 R99, R13 ;  /* 0x0000000d00637308 */ /* 0x0003e20000000800 */
[----:B------:R-:W-:Y:S01]  /*7fd0*/  PRMT R46, R27, 0x5410, R4 ;  /* 0x000054101b2e7816 */ /* 0x000fe20000000004 */
[----:B--2---:R-:W-:Y:S01]  /*7fe0*/  FFMA.FTZ R12, R200, UR14, -R2 ;  /* 0x0000000ec80c7c23 */ /* 0x004fe20008010802 */
[----:B------:R-:W-:Y:S01]  /*7ff0*/  IMAD.MOV.U32 R200, RZ, RZ, R108 ;  /* 0x000000ffffc87224 */ /* 0x000fe200078e006c */
[----:B------:R-:W-:-:S04]  /*8000*/  LOP3.LUT R4, R26, 0xff, RZ, 0xc0, !PT ;  /* 0x000000ff1a047812 */ /* 0x000fc800078ec0ff */
[----:B------:R2:W-:Y:S01]  /*8010*/  MUFU.EX2 R108, R5 ;  /* 0x00000005006c7308 */ /* 0x0005e20000000800 */
[----:B------:R-:W-:Y:S02]  /*8020*/  IMAD.MOV.U32 R182, RZ, RZ, R135 ;  /* 0x000000ffffb67224 */ /* 0x000fe400078e0087 */
[----:B------:R-:W-:Y:S01]  /*8030*/  IMAD.MOV.U32 R135, RZ, RZ, R107 ;  /* 0x000000ffff877224 */ /* 0x000fe200078e006b */
[----:B------:R-:W-:Y:S02]  /*8040*/  PRMT R45, R4, 0x5410, R23 ;  /* 0x00005410042d7816 */ /* 0x000fe40000000017 */
[C---:B-1----:R-:W-:Y:S02]  /*8050*/  LOP3.LUT R13, R16.reuse, 0xffff, RZ, 0xc0, !PT ;  /* 0x0000ffff100d7812 */ /* 0x042fe400078ec0ff */
[----:B------:R-:W-:Y:S02]  /*8060*/  LOP3.LUT R29, R16, 0xff, RZ, 0xc0, !PT ;  /* 0x000000ff101d7812 */ /* 0x000fe400078ec0ff */
[----:B------:R-:W-:Y:S01]  /*8070*/  SHF.R.U32.HI R4, RZ, 0x8, R13 ;  /* 0x00000008ff047819 */ /* 0x000fe2000001160d */
[----:B--2---:R-:W-:Y:S01]  /*8080*/  FFMA.FTZ R5, R113, UR14, -R2 ;  /* 0x0000000e71057c23 */ /* 0x004fe20008010802 */
[----:B------:R-:W-:-:S03]  /*8090*/  SHF.R.U32.HI R28, RZ, 0x10, R16 ;  /* 0x00000010ff1c7819 */ /* 0x000fc60000011610 */
[----:B------:R1:W-:Y:S01]  /*80a0*/  MUFU.EX2 R107, R5 ;  /* 0x00000005006b7308 */ /* 0x0003e20000000800 */
[----:B------:R-:W-:Y:S01]  /*80b0*/  IMAD.MOV.U32 R201, RZ, RZ, R106 ;  /* 0x000000ffffc97224 */ /* 0x000fe200078e006a */
[----:B------:R-:W-:Y:S02]  /*80c0*/  PRMT R22, R29, 0x5410, R4 ;  /* 0x000054101d167816 */ /* 0x000fe40000000004 */
[----:B------:R-:W-:Y:S02]  /*80d0*/  SHF.R.U32.HI R17, RZ, 0x18, R16 ;  /* 0x00000018ff117819 */ /* 0x000fe40000011610 */
[----:B------:R-:W-:Y:S02]  /*80e0*/  LOP3.LUT R4, R28, 0xff, RZ, 0xc0, !PT ;  /* 0x000000ff1c047812 */ /* 0x000fe400078ec0ff */
[----:B------:R-:W-:Y:S02]  /*80f0*/  LOP3.LUT R15, R14, 0xffff, RZ, 0xc0, !PT ;  /* 0x0000ffff0e0f7812 */ /* 0x000fe400078ec0ff */
[----:B------:R-:W-:Y:S01]  /*8100*/  SHF.R.U32.HI R16, RZ, 0x10, R14 ;  /* 0x00000010ff107819 */ /* 0x000fe2000001160e */
[----:B-1----:R-:W-:-:S04]  /*8110*/  FFMA.FTZ R5, R112, UR14, -R2 ;  /* 0x0000000e70057c23 */ /* 0x002fc80008010802 */
[----:B------:R1:W-:Y:S01]  /*8120*/  MUFU.EX2 R106, R5 ;  /* 0x00000005006a7308 */ /* 0x0003e20000000800 */
[----:B------:R-:W-:Y:S01]  /*8130*/  IMAD.WIDE.U32 R6, R7, -0x2daee0ad, RZ ;  /* 0xd2511f5307067825 */ /* 0x000fe200078e00ff */
[----:B------:R-:W-:Y:S02]  /*8140*/  LOP3.LUT R30, R14, 0xff, RZ, 0xc0, !PT ;  /* 0x000000ff0e1e7812 */ /* 0x000fe400078ec0ff */
[----:B------:R-:W-:Y:S02]  /*8150*/  PRMT R17, R4, 0x5410, R17 ;  /* 0x0000541004117816 */ /* 0x000fe40000000011 */
[----:B------:R-:W-:Y:S02]  /*8160*/  SHF.R.U32.HI R14, RZ, 0x18, R14 ;  /* 0x00000018ff0e7819 */ /* 0x000fe4000001160e */
[----:B------:R2:W-:Y:S01]  /*8170*/  MUFU.EX2 R101, R12 ;  /* 0x0000000c00657308 */ /* 0x0005e20000000800 */
[----:B------:R-:W-:Y:S01]  /*8180*/  LOP3.LUT R4, R16, 0xff, RZ, 0xc0, !PT ;  /* 0x000000ff10047812 */ /* 0x000fe200078ec0ff */
[----:B-1----:R-:W-:-:S06]  /*8190*/  FFMA.FTZ R5, R194, UR14, -R2 ;  /* 0x0000000ec2057c23 */ /* 0x002fcc0008010802 */
[----:B------:R1:W-:Y:S01]  /*81a0*/  MUFU.EX2 R105, R5 ;  /* 0x0000000500697308 */ /* 0x0003e20000000800 */
[----:B--2---:R-:W-:Y:S01]  /*81b0*/  FFMA.FTZ R12, R192, UR14, -R2 ;  /* 0x0000000ec00c7c23 */ /* 0x004fe20008010802 */
[----:B------:R-:W-:Y:S01]  /*81c0*/  IMAD.MOV.U32 R192, RZ, RZ, R104 ;  /* 0x000000ffffc07224 */ /* 0x000fe200078e0068 */
[----:B------:R-:W-:-:S05]  /*81d0*/  LOP3.LUT R20, R7, R20, R73, 0x96, !PT ;  /* 0x0000001407147212 */ /* 0x000fca00078e9649 */
[----:B------:R2:W-:Y:S01]  /*81e0*/  MUFU.EX2 R104, R12 ;  /* 0x0000000c00687308 */ /* 0x0005e20000000800 */
[C---:B------:R-:W-:Y:S02]  /*81f0*/  LOP3.LUT R7, R6.reuse, 0xffff, RZ, 0xc0, !PT ;  /* 0x0000ffff06077812 */ /* 0x040fe400078ec0ff */
[----:B------:R-:W-:Y:S02]  /*8200*/  LOP3.LUT R35, R6, 0xff, RZ, 0xc0, !PT ;  /* 0x000000ff06237812 */ /* 0x000fe400078ec0ff */
[----:B------:R-:W-:Y:S02]  /*8210*/  SHF.R.U32.HI R34, RZ, 0x10, R6 ;  /* 0x00000010ff227819 */ /* 0x000fe40000011606 */
[----:B-1----:R-:W-:Y:S02]  /*8220*/  SHF.R.U32.HI R5, RZ, 0x8, R15 ;  /* 0x00000008ff057819 */ /* 0x002fe4000001160f */
[----:B------:R-:W-:Y:S01]  /*8230*/  PRMT R40, R4, 0x5410, R14 ;  /* 0x0000541004287816 */ /* 0x000fe2000000000e */
[--C-:B------:R-:W-:Y:S01]  /*8240*/  FFMA.FTZ R4, R191, UR14, -R2.reuse ;  /* 0x0000000ebf047c23 */ /* 0x100fe20008010802 */
[----:B------:R-:W-:Y:S01]  /*8250*/  PRMT R41, R30, 0x5410, R5 ;  /* 0x000054101e297816 */ /* 0x000fe20000000005 */
[----:B------:R-:W-:Y:S01]  /*8260*/  FFMA.FTZ R5, R190, UR14, -R2 ;  /* 0x0000000ebe057c23 */ /* 0x000fe20008010802 */
[----:B--2---:R-:W-:Y:S01]  /*8270*/  SHF.R.U32.HI R12, RZ, 0x18, R6 ;  /* 0x00000018ff0c7819 */ /* 0x004fe20000011606 */
[----:B------:R-:W-:Y:S01]  /*8280*/  FFMA.FTZ R6, R193, UR14, -R2 ;  /* 0x0000000ec1067c23 */ /* 0x000fe20008010802 */
[----:B------:R-:W-:Y:S01]  /*8290*/  LOP3.LUT R2, R11, 0xffff, RZ, 0xc0, !PT ;  /* 0x0000ffff0b027812 */ /* 0x000fe200078ec0ff */
[----:B------:R-:W-:-:S02]  /*82a0*/  IMAD.MOV.U32 R47, RZ, RZ, R181 ;  /* 0x000000ffff2f7224 */ /* 0x000fc400078e00b5 */
[----:B------:R-:W-:Y:S02]  /*82b0*/  IMAD.MOV.U32 R181, RZ, RZ, R102 ;  /* 0x000000ffffb57224 */ /* 0x000fe400078e0066 */
[----:B------:R1:W-:Y:S01]  /*82c0*/  MUFU.EX2 R102, R4 ;  /* 0x0000000400667308 */ /* 0x0003e20000000800 */
[----:B------:R-:W-:Y:S02]  /*82d0*/  IMAD.MOV.U32 R139, RZ, RZ, R131 ;  /* 0x000000ffff8b7224 */ /* 0x000fe400078e0083 */
[----:B------:R-:W-:Y:S02]  /*82e0*/  IMAD.MOV.U32 R131, RZ, RZ, R110 ;  /* 0x000000ffff837224 */ /* 0x000fe400078e006e */
[----:B------:R-:W-:-:S03]  /*82f0*/  IMAD.MOV.U32 R59, RZ, RZ, R98 ;  /* 0x000000ffff3b7224 */ /* 0x000fc600078e0062 */
[----:B------:R2:W-:Y:S01]  /*8300*/  MUFU.EX2 R110, R5 ;  /* 0x00000005006e7308 */ /* 0x0005e20000000800 */
[----:B-1----:R-:W-:Y:S02]  /*8310*/  SHF.R.U32.HI R4, RZ, 0x8, R2 ;  /* 0x00000008ff047819 */ /* 0x002fe40000011602 */
[----:B------:R-:W-:-:S04]  /*8320*/  LOP3.LUT R2, R11, 0xff, RZ, 0xc0, !PT ;  /* 0x000000ff0b027812 */ /* 0x000fc800078ec0ff */
[----:B------:R-:W-:Y:S01]  /*8330*/  PRMT R39, R2, 0x5410, R4 ;  /* 0x0000541002277816 */ /* 0x000fe20000000004 */
[----:B------:R-:W-:Y:S01]  /*8340*/  FFMA.FTZ R2, R243, UR14, -R0 ;  /* 0x0000000ef3027c23 */ /* 0x000fe20008010800 */
[--C-:B--2---:R-:W-:Y:S02]  /*8350*/  SHF.R.U32.HI R5, RZ, 0x10, R11.reuse ;  /* 0x00000010ff057819 */ /* 0x104fe4000001160b */
[----:B------:R-:W-:Y:S01]  /*8360*/  SHF.R.U32.HI R4, RZ, 0x18, R11 ;  /* 0x00000018ff047819 */ /* 0x000fe2000001160b */
[----:B------:R1:W-:Y:S01]  /*8370*/  MUFU.EX2 R98, R2 ;  /* 0x0000000200627308 */ /* 0x0003e20000000800 */
[----:B------:R-:W-:Y:S01]  /*8380*/  IMAD.MOV.U32 R142, RZ, RZ, R94 ;  /* 0x000000ffff8e7224 */ /* 0x000fe200078e005e */
[----:B-1----:R-:W-:-:S04]  /*8390*/  LOP3.LUT R2, R5, 0xff, RZ, 0xc0, !PT ;  /* 0x000000ff05027812 */ /* 0x002fc800078ec0ff */
[----:B------:R-:W-:Y:S02]  /*83a0*/  PRMT R38, R2, 0x5410, R4 ;  /* 0x0000541002267816 */ /* 0x000fe40000000004 */
[----:B------:R-:W-:Y:S02]  /*83b0*/  SHF.R.U32.HI R4, RZ, 0x8, R31 ;  /* 0x00000008ff047819 */ /* 0x000fe4000001161f */
[----:B------:R-:W-:Y:S02]  /*83c0*/  LOP3.LUT R2, R33, 0xff, RZ, 0xc0, !PT ;  /* 0x000000ff21027812 */ /* 0x000fe400078ec0ff */
[----:B------:R-:W-:Y:S02]  /*83d0*/  PRMT R37, R36, 0x5410, R4 ;  /* 0x0000541024257816 */ /* 0x000fe40000000004 */
[----:B------:R-:W-:Y:S01]  /*83e0*/  PRMT R36, R2, 0x5410, R32 ;  /* 0x0000541002247816 */ /* 0x000fe20000000020 */
[----:B------:R-:W-:-:S04]  /*83f0*/  FFMA.FTZ R2, R220, UR14, -R0 ;  /* 0x0000000edc027c23 */ /* 0x000fc80008010800 */
[----:B------:R1:W-:Y:S02]  /*8400*/  MUFU.EX2 R94, R2 ;  /* 0x00000002005e7308 */ /* 0x0003e40000000800 */
[----:B-1----:R-:W-:-:S04]  /*8410*/  LOP3.LUT R2, R34, 0xff, RZ, 0xc0, !PT ;  /* 0x000000ff22027812 */ /* 0x002fc800078ec0ff */
[----:B------:R-:W-:Y:S01]  /*8420*/  PRMT R31, R2, 0x5410, R12 ;  /* 0x00005410021f7816 */ /* 0x000fe2000000000c */
[----:B------:R-:W-:-:S04]  /*8430*/  FFMA.FTZ R12, R251, UR14, -R24 ;  /* 0x0000000efb0c7c23 */ /* 0x000fc80008010818 */
[----:B------:R1:W-:Y:S02]  /*8440*/  MUFU.EX2 R72, R12 ;  /* 0x0000000c00487308 */ /* 0x0003e40000000800 */
[----:B-1----:R-:W-:Y:S02]  /*8450*/  FADD.FTZ R12, R213, R63 ;  /* 0x0000003fd50c7221 */ /* 0x002fe40000010000 */
[----:B------:R-:W2:Y:S01]  /*8460*/  LDL.LU R213, [R1+0xe8] ;  /* 0x0000e80001d57983 */ /* 0x000ea20000300800 */
[----:B------:R-:W-:Y:S01]  /*8470*/  SHF.R.U32.HI R4, RZ, 0x8, R7 ;  /* 0x00000008ff047819 */ /* 0x000fe20000011607 */
[----:B------:R-:W-:Y:S01]  /*8480*/  FFMA.FTZ R5, R242, UR14, -R0 ;  /* 0x0000000ef2057c23 */ /* 0x000fe20008010800 */
[----:B------:R-:W-:Y:S02]  /*8490*/  IMAD.MOV.U32 R188, RZ, RZ, R97 ;  /* 0x000000ffffbc7224 */ /* 0x000fe400078e0061 */
[----:B------:R-:W-:Y:S01]  /*84a0*/  PRMT R32, R35, 0x5410, R4 ;  /* 0x0000541023207816 */ /* 0x000fe20000000004 */
[----:B------:R-:W-:Y:S01]  /*84b0*/  FFMA.FTZ R4, R231, UR14, -R0 ;  /* 0x0000000ee7047c23 */ /* 0x000fe20008010800 */
[----:B------:R1:W-:Y:S01]  /*84c0*/  MUFU.EX2 R97, R5 ;  /* 0x0000000500617308 */ /* 0x0003e20000000800 */
[----:B------:R-:W-:Y:S01]  /*84d0*/  IMAD.MOV.U32 R185, RZ, RZ, R89 ;  /* 0x000000ffffb97224 */ /* 0x000fe200078e0059 */
[----:B------:R-:W-:Y:S01]  /*84e0*/  LOP3.LUT R2, R18, 0xffff, RZ, 0xc0, !PT ;  /* 0x0000ffff12027812 */ /* 0x000fe200078ec0ff */
[----:B------:R-:W-:-:S05]  /*84f0*/  IMAD.MOV.U32 R48, RZ, RZ, R95 ;  /* 0x000000ffff307224 */ /* 0x000fca00078e005f */
[----:B------:R3:W-:Y:S01]  /*8500*/  MUFU.EX2 R89, R4 ;  /* 0x0000000400597308 */ /* 0x0007e20000000800 */
[----:B------:R-:W-:Y:S02]  /*8510*/  IMAD.MOV.U32 R189, RZ, RZ, R180 ;  /* 0x000000ffffbd7224 */ /* 0x000fe400078e00b4 */
[----:B------:R-:W-:Y:S02]  /*8520*/  IMAD.MOV.U32 R180, RZ, RZ, R103 ;  /* 0x000000ffffb47224 */ /* 0x000fe400078e0067 */
[----:B-1----:R-:W-:-:S03]  /*8530*/  FFMA.FTZ R5, R232, UR14, -R0 ;  /* 0x0000000ee8057c23 */ /* 0x002fc60008010800 */
[----:B------:R1:W-:Y:S01]  /*8540*/  MUFU.EX2 R103, R6 ;  /* 0x0000000600677308 */ /* 0x0003e20000000800 */
[----:B---3--:R-:W-:-:S07]  /*8550*/  SHF.R.U32.HI R4, RZ, 0x10, R18 ;  /* 0x00000010ff047819 */ /* 0x008fce0000011612 */
[----:B------:R3:W4:Y:S01]  /*8560*/  MUFU.EX2 R95, R5 ;  /* 0x00000005005f7308 */ /* 0x0007220000000800 */
[----:B------:R-:W-:Y:S01]  /*8570*/  IMAD.MOV.U32 R179, RZ, RZ, R88 ;  /* 0x000000ffffb37224 */ /* 0x000fe200078e0058 */
[----:B-1----:R-:W-:Y:S02]  /*8580*/  SHF.R.U32.HI R6, RZ, 0x18, R18 ;  /* 0x00000018ff067819 */ /* 0x002fe40000011612 */
[----:B---3--:R-:W-:Y:S02]  /*8590*/  SHF.R.U32.HI R5, RZ, 0x8, R2 ;  /* 0x00000008ff057819 */ /* 0x008fe40000011602 */
[----:B------:R-:W-:Y:S01]  /*85a0*/  LOP3.LUT R2, R4, 0xff, RZ, 0xc0, !PT ;  /* 0x000000ff04027812 */ /* 0x000fe200078ec0ff */
[----:B------:R-:W-:-:S03]  /*85b0*/  FFMA.FTZ R4, R230, UR14, -R0 ;  /* 0x0000000ee6047c23 */ /* 0x000fc60008010800 */
[----:B------:R-:W-:Y:S01]  /*85c0*/  PRMT R14, R2, 0x5410, R6 ;  /* 0x00005410020e7816 */ /* 0x000fe20000000006 */
[----:B------:R1:W-:Y:S01]  /*85d0*/  MUFU.EX2 R83, R4 ;  /* 0x0000000400537308 */ /* 0x0003e20000000800 */
[----:B------:R-:W-:Y:S02]  /*85e0*/  LOP3.LUT R2, R19, 0xffff, RZ, 0xc0, !PT ;  /* 0x0000ffff13027812 */ /* 0x000fe400078ec0ff */
[----:B------:R-:W-:-:S04]  /*85f0*/  LOP3.LUT R7, R18, 0xff, RZ, 0xc0, !PT ;  /* 0x000000ff12077812 */ /* 0x000fc800078ec0ff */
[----:B------:R-:W-:Y:S01]  /*8600*/  PRMT R16, R7, 0x5410, R5 ;  /* 0x0000541007107816 */ /* 0x000fe20000000005 */
[----:B-1----:R-:W-:-:S04]  /*8610*/  FFMA.FTZ R4, R196, UR14, -R0 ;  /* 0x0000000ec4047c23 */ /* 0x002fc80008010800 */
[----:B------:R1:W-:Y:S01]  /*8620*/  MUFU.EX2 R88, R4 ;  /* 0x0000000400587308 */ /* 0x0003e20000000800 */
[----:B------:R-:W-:Y:S01]  /*8630*/  FFMA.FTZ R5, R195, UR14, -R0 ;  /* 0x0000000ec3057c23 */ /* 0x000fe20008010800 */
[----:B------:R-:W-:Y:S02]  /*8640*/  IMAD.MOV.U32 R58, RZ, RZ, R91 ;  /* 0x000000ffff3a7224 */ /* 0x000fe400078e005b */
[----:B------:R-:W-:Y:S01]  /*8650*/  IMAD.MOV.U32 R219, RZ, RZ, R93 ;  /* 0x000000ffffdb7224 */ /* 0x000fe200078e005d */
[----:B-1----:R-:W-:Y:S02]  /*8660*/  SHF.R.U32.HI R4, RZ, 0x8, R2 ;  /* 0x00000008ff047819 */ /* 0x002fe40000011602 */
[----:B------:R-:W-:-:S04]  /*8670*/  LOP3.LUT R2, R19, 0xff, RZ, 0xc0, !PT ;  /* 0x000000ff13027812 */ /* 0x000fc800078ec0ff */
[----:B------:R-:W-:Y:S01]  /*8680*/  PRMT R23, R2, 0x5410, R4 ;  /* 0x0000541002177816 */ /* 0x000fe20000000004 */
[----:B------:R-:W-:Y:S01]  /*8690*/  FFMA.FTZ R4, R224, UR14, -R0 ;  /* 0x0000000ee0047c23 */ /* 0x000fe20008010800 */
[----:B------:R-:W-:Y:S01]  /*86a0*/  SHF.R.U32.HI R2, RZ, 0x10, R19 ;  /* 0x00000010ff027819 */ /* 0x000fe20000011613 */
[----:B------:R1:W-:Y:S03]  /*86b0*/  MUFU.EX2 R91, R5 ;  /* 0x00000005005b7308 */ /* 0x0003e60000000800 */
[----:B------:R-:W-:Y:S01]  /*86c0*/  LOP3.LUT R2, R2, 0xff, RZ, 0xc0, !PT ;  /* 0x000000ff02027812 */ /* 0x000fe200078ec0ff */
[----:B------:R-:W-:-:S04]  /*86d0*/  IMAD.MOV.U32 R61, RZ, RZ, R90 ;  /* 0x000000ffff3d7224 */ /* 0x000fc800078e005a */
[----:B------:R3:W-:Y:S01]  /*86e0*/  MUFU.EX2 R93, R4 ;  /* 0x00000004005d7308 */ /* 0x0007e20000000800 */
[----:B-1----:R-:W-:-:S04]  /*86f0*/  SHF.R.U32.HI R5, RZ, 0x18, R19 ;  /* 0x00000018ff057819 */ /* 0x002fc80000011613 */
[----:B------:R-:W-:Y:S01]  /*8700*/  PRMT R28, R2, 0x5410, R5 ;  /* 0x00005410021c7816 */ /* 0x000fe20000000005 */
[--C-:B---3--:R-:W-:Y:S01]  /*8710*/  FFMA.FTZ R4, R221, UR14, -R0.reuse ;  /* 0x0000000edd047c23 */ /* 0x108fe20008010800 */
[----:B------:R-:W-:-:S03]  /*8720*/  FFMA.FTZ R5, R197, UR14, -R0 ;  /* 0x0000000ec5057c23 */ /* 0x000fc60008010800 */
[----:B------:R1:W-:Y:S01]  /*8730*/  MUFU.EX2 R90, R4 ;  /* 0x00000004005a7308 */ /* 0x0003e20000000800 */
[----:B------:R-:W-:Y:S02]  /*8740*/  IMAD.MOV.U32 R49, RZ, RZ, R92 ;  /* 0x000000ffff317224 */ /* 0x000fe400078e005c */
[----:B-1----:R-:W-:Y:S01]  /*8750*/  FFMA.FTZ R4, R199, UR14, -R0 ;  /* 0x0000000ec7047c23 */ /* 0x002fe20008010800 */
[----:B------:R-:W-:-:S04]  /*8760*/  LOP3.LUT R0, R21, 0xffff, RZ, 0xc0, !PT ;  /* 0x0000ffff15007812 */ /* 0x000fc800078ec0ff */
[----:B------:R-:W-:Y:S02]  /*8770*/  SHF.R.U32.HI R2, RZ, 0x8, R0 ;  /* 0x00000008ff027819 */ /* 0x000fe40000011600 */
[----:B------:R-:W-:-:S04]  /*8780*/  LOP3.LUT R0, R21, 0xff, RZ, 0xc0, !PT ;  /* 0x000000ff15007812 */ /* 0x000fc800078ec0ff */
[----:B------:R-:W-:Y:S02]  /*8790*/  PRMT R30, R0, 0x5410, R2 ;  /* 0x00005410001e7816 */ /* 0x000fe40000000002 */
[----:B------:R-:W-:Y:S01]  /*87a0*/  SHF.R.U32.HI R0, RZ, 0x10, R21 ;  /* 0x00000010ff007819 */ /* 0x000fe20000011615 */
[----:B------:R1:W-:Y:S01]  /*87b0*/  MUFU.EX2 R92, R4 ;  /* 0x00000004005c7308 */ /* 0x0003e20000000800 */
[----:B------:R-:W-:Y:S02]  /*87c0*/  FFMA.FTZ R2, R248, UR14, -R25 ;  /* 0x0000000ef8027c23 */ /* 0x000fe40008010819 */
[----:B------:R-:W-:-:S05]  /*87d0*/  LOP3.LUT R0, R0, 0xff, RZ, 0xc0, !PT ;  /* 0x000000ff00007812 */ /* 0x000fca00078ec0ff */
[----:B------:R3:W-:Y:S01]  /*87e0*/  MUFU.EX2 R80, R2 ;  /* 0x0000000200507308 */ /* 0x0007e20000000800 */
[----:B-1----:R-:W-:-:S04]  /*87f0*/  SHF.R.U32.HI R4, RZ, 0x18, R21 ;  /* 0x00000018ff047819 */ /* 0x002fc80000011615 */
[----:B------:R-:W-:Y:S02]  /*8800*/  PRMT R29, R0, 0x5410, R4 ;  /* 0x00005410001d7816 */ /* 0x000fe40000000004 */
[----:B------:R-:W-:Y:S02]  /*8810*/  LOP3.LUT R0, R20, 0xffff, RZ, 0xc0, !PT ;  /* 0x0000ffff14007812 */ /* 0x000fe400078ec0ff */
[----:B---3--:R-:W-:Y:S02]  /*8820*/  SHF.R.U32.HI R2, RZ, 0x10, R20 ;  /* 0x00000010ff027819 */ /* 0x008fe40000011614 */
[----:B------:R-:W-:Y:S02]  /*8830*/  SHF.R.U32.HI R4, RZ, 0x8, R0 ;  /* 0x00000008ff047819 */ /* 0x000fe40000011600 */
[----:B------:R-:W-:Y:S01]  /*8840*/  LOP3.LUT R0, R2, 0xff, RZ, 0xc0, !PT ;  /* 0x000000ff02007812 */ /* 0x000fe200078ec0ff */
[----:B------:R-:W-:Y:S01]  /*8850*/  FFMA.FTZ R2, R247, UR14, -R25 ;  /* 0x0000000ef7027c23 */ /* 0x000fe20008010819 */
[----:B------:R-:W-:-:S02]  /*8860*/  IMAD.MOV.U32 R51, RZ, RZ, R96 ;  /* 0x000000ffff337224 */ /* 0x000fc400078e0060 */
[----:B------:R1:W-:Y:S08]  /*8870*/  MUFU.EX2 R96, R5 ;  /* 0x0000000500607308 */ /* 0x0003f00000000800 */
[----:B------:R3:W2:Y:S01]  /*8880*/  MUFU.EX2 R74, R2 ;  /* 0x00000002004a7308 */ /* 0x0006a20000000800 */
[----:B-1----:R-:W-:-:S04]  /*8890*/  SHF.R.U32.HI R5, RZ, 0x18, R20 ;  /* 0x00000018ff057819 */ /* 0x002fc80000011614 */
[----:B------:R-:W-:Y:S01]  /*88a0*/  PRMT R26, R0, 0x5410, R5 ;  /* 0x00005410001a7816 */ /* 0x000fe20000000005 */
[--C-:B---3--:R-:W-:Y:S01]  /*88b0*/  FFMA.FTZ R2, R246, UR14, -R25.reuse ;  /* 0x0000000ef6027c23 */ /* 0x108fe20008010819 */
[----:B------:R-:W-:-:S03]  /*88c0*/  FFMA.FTZ R0, R245, UR14, -R25 ;  /* 0x0000000ef5007c23 */ /* 0x000fc60008010819 */
[----:B------:R1:W-:Y:S01]  /*88d0*/  MUFU.EX2 R75, R2 ;  /* 0x00000002004b7308 */ /* 0x0003e20000000800 */
[----:B------:R-:W-:-:S07]  /*88e0*/  LOP3.LUT R6, R20, 0xff, RZ, 0xc0, !PT ;  /* 0x000000ff14067812 */ /* 0x000fce00078ec0ff */
[----:B------:R3:W2:Y:S01]  /*88f0*/  MUFU.EX2 R82, R0 ;  /* 0x0000000000527308 */ /* 0x0006a20000000800 */
[----:B------:R-:W-:Y:S01]  /*8900*/  PRMT R27, R6, 0x5410, R4 ;  /* 0x00005410061b7816 */ /* 0x000fe20000000004 */
[----:B-1----:R-:W-:-:S06]  /*8910*/  FFMA.FTZ R2, R240, UR14, -R25 ;  /* 0x0000000ef0027c23 */ /* 0x002fcc0008010819 */
[----:B------:R1:W-:Y:S01]  /*8920*/  MUFU.EX2 R81, R2 ;  /* 0x0000000200517308 */ /* 0x0003e20000000800 */
[--C-:B---3--:R-:W-:Y:S02]  /*8930*/  HSET2.LE.AND R0, R22, R202.reuse, PT ;  /* 0x000000ca16007233 */ /* 0x108fe40003803000 */
[----:B------:R-:W-:Y:S02]  /*8940*/  HSET2.LE.AND R7, R17, R202, PT ;  /* 0x000000ca11077233 */ /* 0x000fe40003803000 */
[----:B----4-:R-:W-:Y:S02]  /*8950*/  F2FP.F16.F32.PACK_AB R4, R94, R95 ;  /* 0x0000005f5e04723e */ /* 0x010fe400000000ff */
[----:B-1----:R-:W-:-:S04]  /*8960*/  F2FP.F16.F32.PACK_AB R2, R104, R101 ;  /* 0x000000656802723e */ /* 0x002fc800000000ff */
[----:B------:R-:W-:Y:S02]  /*8970*/  LOP3.LUT R6, R0, R2, RZ, 0xc0, !PT ;  /* 0x0000000200067212 */ /* 0x000fe400078ec0ff */
[----:B------:R-:W-:Y:S02]  /*8980*/  HSET2.LE.AND R0, R16, R202, PT ;  /* 0x000000ca10007233 */ /* 0x000fe40003803000 */
[----:B------:R-:W-:Y:S02]  /*8990*/  F2FP.F16.F32.PACK_AB R2, R100, R99 ;  /* 0x000000636402723e */ /* 0x000fe400000000ff */
[----:B------:R-:W-:Y:S01]  /*89a0*/  LOP3.LUT R7, R7, R4, RZ, 0xc0, !PT ;  /* 0x0000000407077212 */ /* 0x000fe200078ec0ff */
[----:B------:R-:W-:Y:S01]  /*89b0*/  FFMA.FTZ R15, R249, UR14, -R24 ;  /* 0x0000000ef90f7c23 */ /* 0x000fe20008010818 */
[----:B------:R-:W-:Y:S01]  /*89c0*/  LOP3.LUT R4, R0, R2, RZ, 0xc0, !PT ;  /* 0x0000000200047212 */ /* 0x000fe200078ec0ff */
[----:B------:R-:W-:Y:S01]  /*89d0*/  FADD.FTZ R2, R192, R201 ;  /* 0x000000c9c0027221 */ /* 0x000fe20000010000 */
[----:B------:R-:W-:-:S02]  /*89e0*/  IMAD.MOV.U32 R201, RZ, RZ, R200 ;  /* 0x000000ffffc97224 */ /* 0x000fc400078e00c8 */
[----:B------:R-:W-:Y:S02]  /*89f0*/  IMAD.MOV.U32 R198, RZ, RZ, R203 ;  /* 0x000000ffffc67224 */ /* 0x000fe400078e00cb */
[----:B------:R-:W-:Y:S01]  /*8a00*/  IMAD.MOV.U32 R192, RZ, RZ, R219 ;  /* 0x000000ffffc07224 */ /* 0x000fe200078e00db */
[----:B------:R1:W-:Y:S01]  /*8a10*/  MUFU.EX2 R60, R15 ;  /* 0x0000000f003c7308 */ /* 0x0003e20000000800 */
[----:B------:R-:W-:Y:S02]  /*8a20*/  IMAD.MOV.U32 R200, RZ, RZ, R50 ;  /* 0x000000ffffc87224 */ /* 0x000fe400078e0032 */
[----:B------:R-:W-:Y:S01]  /*8a30*/  FFMA.FTZ R13, R250, UR14, -R24 ;  /* 0x0000000efa0d7c23 */ /* 0x000fe20008010818 */
[----:B------:R-:W-:Y:S02]  /*8a40*/  IMAD.MOV.U32 R203, RZ, RZ, R51 ;  /* 0x000000ffffcb7224 */ /* 0x000fe400078e0033 */
[----:B------:R-:W-:Y:S02]  /*8a50*/  IMAD.MOV.U32 R219, RZ, RZ, R61 ;  /* 0x000000ffffdb7224 */ /* 0x000fe400078e003d */
[----:B------:R-:W-:-:S02]  /*8a60*/  IMAD.MOV.U32 R50, RZ, RZ, R47 ;  /* 0x000000ffff327224 */ /* 0x000fc400078e002f */
[----:B------:R-:W-:Y:S01]  /*8a70*/  FFMA.FTZ R11, R239, UR14, -R25 ;  /* 0x0000000eef0b7c23 */ /* 0x000fe20008010819 */
[----:B------:R-:W-:Y:S01]  /*8a80*/  IMAD.MOV.U32 R51, RZ, RZ, R143 ;  /* 0x000000ffff337224 */ /* 0x000fe200078e008f */
[----:B------:R3:W4:Y:S01]  /*8a90*/  MUFU.EX2 R62, R13 ;  /* 0x0000000d003e7308 */ /* 0x0007220000000800 */
[----:B------:R-:W-:Y:S02]  /*8aa0*/  IMAD.MOV.U32 R47, RZ, RZ, R140 ;  /* 0x000000ffff2f7224 */ /* 0x000fe400078e008c */
[----:B------:R-:W-:Y:S02]  /*8ab0*/  IMAD.MOV.U32 R143, RZ, RZ, R141 ;  /* 0x000000ffff8f7224 */ /* 0x000fe400078e008d */
[----:B-1----:R-:W-:Y:S01]  /*8ac0*/  FADD.FTZ R15, R201, R198 ;  /* 0x000000c6c90f7221 */ /* 0x002fe20000010000 */
[----:B------:R-:W-:Y:S02]  /*8ad0*/  IMAD.MOV.U32 R201, RZ, RZ, R192 ;  /* 0x000000ffffc97224 */ /* 0x000fe400078e00c0 */
[----:B------:R-:W-:-:S02]  /*8ae0*/  IMAD.MOV.U32 R192, RZ, RZ, R200 ;  /* 0x000000ffffc07224 */ /* 0x000fc400078e00c8 */
[----:B------:R-:W-:Y:S02]  /*8af0*/  IMAD.MOV.U32 R200, RZ, RZ, R203 ;  /* 0x000000ffffc87224 */ /* 0x000fe400078e00cb */
[----:B------:R-:W-:Y:S02]  /*8b00*/  IMAD.MOV.U32 R203, RZ, RZ, R219 ;  /* 0x000000ffffcb7224 */ /* 0x000fe400078e00db */
[----:B------:R-:W-:Y:S02]  /*8b10*/  IMAD.MOV.U32 R219, RZ, RZ, R50 ;  /* 0x000000ffffdb7224 */ /* 0x000fe400078e0032 */
[----:B---3--:R-:W-:Y:S01]  /*8b20*/  FADD.FTZ R13, R201, R2 ;  /* 0x00000002c90d7221 */ /* 0x008fe20000010000 */
[----:B------:R-:W-:Y:S01]  /*8b30*/  IMAD.MOV.U32 R50, RZ, RZ, R51 ;  /* 0x000000ffff327224 */ /* 0x000fe200078e0033 */
[----:B------:R-:W-:Y:S01]  /*8b40*/  HSET2.LE.AND R5, R14, R202, PT ;  /* 0x000000ca0e057233 */ /* 0x000fe20003803000 */
[----:B------:R-:W-:Y:S01]  /*8b50*/  IMAD.MOV.U32 R201, RZ, RZ, R192 ;  /* 0x000000ffffc97224 */ /* 0x000fe200078e00c0 */
[----:B------:R1:W-:Y:S01]  /*8b60*/  MUFU.EX2 R73, R11 ;  /* 0x0000000b00497308 */ /* 0x0003e20000000800 */
[----:B------:R-:W-:-:S02]  /*8b70*/  IMAD.MOV.U32 R51, RZ, RZ, R47 ;  /* 0x000000ffff337224 */ /* 0x000fc400078e002f */
[----:B------:R-:W-:Y:S02]  /*8b80*/  IMAD.MOV.U32 R192, RZ, RZ, R200 ;  /* 0x000000ffffc07224 */ /* 0x000fe400078e00c8 */
[----:B------:R-:W-:Y:S02]  /*8b90*/  IMAD.MOV.U32 R47, RZ, RZ, R143 ;  /* 0x000000ffff2f7224 */ /* 0x000fe400078e008f */
[----:B------:R-:W-:Y:S02]  /*8ba0*/  IMAD.MOV.U32 R200, RZ, RZ, R203 ;  /* 0x000000ffffc87224 */ /* 0x000fe400078e00cb */
[----:B------:R-:W-:Y:S01]  /*8bb0*/  FADD.FTZ R12, R201, R12 ;  /* 0x0000000cc90c7221 */ /* 0x000fe20000010000 */
[----:B------:R-:W-:Y:S02]  /*8bc0*/  IMAD.MOV.U32 R203, RZ, RZ, R219 ;  /* 0x000000ffffcb7224 */ /* 0x000fe400078e00db */
[----:B------:R-:W-:Y:S02]  /*8bd0*/  IMAD.MOV.U32 R219, RZ, RZ, R50 ;  /* 0x000000ffffdb7224 */ /* 0x000fe400078e0032 */
[----:B------:R-:W-:Y:S01]  /*8be0*/  IMAD.MOV.U32 R50, RZ, RZ, R51 ;  /* 0x000000ffff327224 */ /* 0x000fe200078e0033 */
[----:B-1----:R-:W-:Y:S01]  /*8bf0*/  F2FP.F16.F32.PACK_AB R11, R97, R98 ;  /* 0x00000062610b723e */ /* 0x002fe200000000ff */
[----:B------:R-:W-:Y:S01]  /*8c00*/  IMAD.MOV.U32 R201, RZ, RZ, R192 ;  /* 0x000000ffffc97224 */ /* 0x000fe200078e00c0 */
[--C-:B------:R-:W-:Y:S01]  /*8c10*/  HSET2.LE.AND R0, R30, R202.reuse, PT ;  /* 0x000000ca1e007233 */ /* 0x100fe20003803000 */
[----:B------:R-:W-:Y:S01]  /*8c20*/  IMAD.MOV.U32 R51, RZ, RZ, R47 ;  /* 0x000000ffff337224 */ /* 0x000fe200078e002f */
[----:B------:R-:W-:Y:S01]  /*8c30*/  LOP3.LUT R5, R5, R11, RZ, 0xc0, !PT ;  /* 0x0000000b05057212 */ /* 0x000fe200078ec0ff */
[----:B------:R-:W-:Y:S01]  /*8c40*/  IMAD.MOV.U32 R192, RZ, RZ, R200 ;  /* 0x000000ffffc07224 */ /* 0x000fe200078e00c8 */
[----:B------:R-:W-:Y:S01]  /*8c50*/  HSET2.LE.AND R11, R29, R202, PT ;  /* 0x000000ca1d0b7233 */ /* 0x000fe20003803000 */
[----:B------:R-:W-:-:S02]  /*8c60*/  IMAD.MOV.U32 R47, RZ, RZ, R48 ;  /* 0x000000ffff2f7224 */ /* 0x000fc400078e0030 */
[----:B------:R-:W-:Y:S01]  /*8c70*/  FFMA.FTZ R34, R227, UR14, -R25 ;  /* 0x0000000ee3227c23 */ /* 0x000fe20008010819 */
[----:B------:R-:W-:Y:S02]  /*8c80*/  IMAD.MOV.U32 R200, RZ, RZ, R203 ;  /* 0x000000ffffc87224 */ /* 0x000fe400078e00cb */
[----:B------:R-:W-:Y:S01]  /*8c90*/  FFMA.FTZ R35, R225, UR14, -R25 ;  /* 0x0000000ee1237c23 */ /* 0x000fe20008010819 */
[--C-:B------:R-:W-:Y:S01]  /*8ca0*/  FFMA.FTZ R33, R244, UR14, -R24.reuse ;  /* 0x0000000ef4217c23 */ /* 0x100fe20008010818 */
[--C-:B------:R-:W-:Y:S01]  /*8cb0*/  FFMA.FTZ R42, R241, UR14, -R24.reuse ;  /* 0x0000000ef12a7c23 */ /* 0x100fe20008010818 */
[--C-:B------:R-:W-:Y:S01]  /*8cc0*/  FFMA.FTZ R43, R233, UR14, -R24.reuse ;  /* 0x0000000ee92b7c23 */ /* 0x100fe20008010818 */
[--C-:B------:R-:W-:Y:S01]  /*8cd0*/  FFMA.FTZ R44, R228, UR14, -R24.reuse ;  /* 0x0000000ee42c7c23 */ /* 0x100fe20008010818 */
[----:B------:R-:W-:Y:S01]  /*8ce0*/  FFMA.FTZ R56, R226, UR14, -R24 ;  /* 0x0000000ee2387c23 */ /* 0x000fe20008010818 */
[--C-:B------:R-:W-:Y:S01]  /*8cf0*/  HSET2.LE.AND R19, R39, R202.reuse, PT ;  /* 0x000000ca27137233 */ /* 0x100fe20003803000 */
[----:B------:R-:W-:Y:S01]  /*8d00*/  IMAD.MOV.U32 R48, RZ, RZ, R214 ;  /* 0x000000ffff307224 */ /* 0x000fe200078e00d6 */
[--C-:B------:R-:W-:Y:S01]  /*8d10*/  HSET2.LE.AND R20, R38, R202.reuse, PT ;  /* 0x000000ca26147233 */ /* 0x100fe20003803000 */
[----:B------:R-:W-:Y:S01]  /*8d20*/  IMAD.MOV.U32 R203, RZ, RZ, R219 ;  /* 0x000000ffffcb7224 */ /* 0x000fe200078e00db */
[--C-:B------:R-:W-:Y:S01]  /*8d30*/  HSET2.LE.AND R14, R37, R202.reuse, PT ;  /* 0x000000ca250e7233 */ /* 0x100fe20003803000 */
[----:B------:R-:W-:Y:S01]  /*8d40*/  IMAD.MOV.U32 R219, RZ, RZ, R50 ;  /* 0x000000ffffdb7224 */ /* 0x000fe200078e0032 */
[----:B------:R-:W-:-:S02]  /*8d50*/  HSET2.LE.AND R16, R36, R202, PT ;  /* 0x000000ca24107233 */ /* 0x000fc40003803000 */
[--C-:B------:R-:W-:Y:S01]  /*8d60*/  HSET2.LE.AND R29, R27, R202.reuse, PT ;  /* 0x000000ca1b1d7233 */ /* 0x100fe20003803000 */
[----:B------:R-:W-:Y:S01]  /*8d70*/  LDSM.16.MT88.4 R36, [R206+0x5800] ;  /* 0x00580000ce24783b */ /* 0x000fe20000004200 */
[----:B------:R-:W-:Y:S01]  /*8d80*/  HSET2.LE.AND R30, R26, R202, PT ;  /* 0x000000ca1a1e7233 */ /* 0x000fe20003803000 */
[----:B------:R-:W-:Y:S02]  /*8d90*/  IMAD.MOV.U32 R50, RZ, RZ, R51 ;  /* 0x000000ffff327224 */ /* 0x000fe400078e0033 */
[----:B------:R-:W1:Y:S01]  /*8da0*/  LDSM.16.MT88.4 R24, [R205+0x5800] ;  /* 0x00580000cd18783b */ /* 0x000e620000004200 */
[----:B------:R-:W-:Y:S01]  /*8db0*/  IMAD.MOV.U32 R51, RZ, RZ, R47 ;  /* 0x000000ffff337224 */ /* 0x000fe200078e002f */
[----:B------:R3:W-:Y:S01]  /*8dc0*/  MUFU.EX2 R63, R34 ;  /* 0x00000022003f7308 */ /* 0x0007e20000000800 */
[----:B------:R-:W-:Y:S02]  /*8dd0*/  IMAD.MOV.U32 R47, RZ, RZ, R48 ;  /* 0x000000ffff2f7224 */ /* 0x000fe400078e0030 */
[----:B------:R-:W-:-:S02]  /*8de0*/  IMAD.MOV.U32 R48, RZ, RZ, R49 ;  /* 0x000000ffff307224 */ /* 0x000fc400078e0031 */
[----:B------:R-:W-:Y:S02]  /*8df0*/  IMAD.MOV.U32 R49, RZ, RZ, R211 ;  /* 0x000000ffff317224 */ /* 0x000fe400078e00d3 */
[----:B------:R-:W-:Y:S01]  /*8e00*/  IMAD.MOV.U32 R198, RZ, RZ, R192 ;  /* 0x000000ffffc67224 */ /* 0x000fe200078e00c0 */
[--C-:B------:R-:W-:Y:S01]  /*8e10*/  HSET2.LE.AND R22, R40, R202.reuse, PT ;  /* 0x000000ca28167233 */ /* 0x100fe20003803000 */
[----:B------:R-:W-:Y:S02]  /*8e20*/  IMAD.MOV.U32 R192, RZ, RZ, R203 ;  /* 0x000000ffffc07224 */ /* 0x000fe400078e00cb */
[----:B------:R-:W-:Y:S01]  /*8e30*/  FADD.FTZ R40, R136, R133 ;  /* 0x0000008588287221 */ /* 0x000fe20000010000 */
[----:B------:R-:W-:Y:S01]  /*8e40*/  IMAD.MOV.U32 R203, RZ, RZ, R50 ;  /* 0x000000ffffcb7224 */ /* 0x000fe200078e0032 */
[----:B--2---:R-:W-:Y:S01]  /*8e50*/  F2FP.F16.F32.PACK_AB R2, R74, R80 ;  /* 0x000000504a02723e */ /* 0x004fe200000000ff */
[----:B------:R-:W-:Y:S01]  /*8e60*/  IMAD.MOV.U32 R50, RZ, RZ, R47 ;  /* 0x000000ffff327224 */ /* 0x000fe200078e002f */
[----:B------:R2:W1:Y:S01]  /*8e70*/  MUFU.EX2 R61, R33 ;  /* 0x00000021003d7308 */ /* 0x0004620000000800 */
[----:B---3--:R-:W-:Y:S01]  /*8e80*/  FADD.FTZ R34, R201, R13 ;  /* 0x0000000dc9227221 */ /* 0x008fe20000010000 */
[----:B------:R-:W-:Y:S01]  /*8e90*/  IMAD.MOV.U32 R201, RZ, RZ, R200 ;  /* 0x000000ffffc97224 */ /* 0x000fe200078e00c8 */
[----:B------:R-:W-:Y:S01]  /*8ea0*/  HMMA.16816.F32 R160, R4, R52, R160 ;  /* 0x0000003404a0723c */ /* 0x000fe200000018a0 */
[----:B------:R-:W-:Y:S01]  /*8eb0*/  IMAD.MOV.U32 R200, RZ, RZ, R219 ;  /* 0x000000ffffc87224 */ /* 0x000fe200078e00db */
[----:B------:R-:W-:Y:S01]  /*8ec0*/  HSET2.LE.AND R18, R45, R202, PT ;  /* 0x000000ca2d127233 */ /* 0x000fe20003803000 */
[----:B------:R-:W-:-:S03]  /*8ed0*/  IMAD.MOV.U32 R219, RZ, RZ, R51 ;  /* 0x000000ffffdb7224 */ /* 0x000fc600078e0033 */
[C---:B------:R-:W-:Y:S01]  /*8ee0*/  HMMA.16816.F32 R144, R4.reuse, R64, R144 ;  /* 0x000000400490723c */ /* 0x040fe20000001890 */
[----:B------:R-:W-:Y:S01]  /*8ef0*/  IMAD.MOV.U32 R51, RZ, RZ, R48 ;  /* 0x000000ffff337224 */ /* 0x000fe200078e0030 */
[----:B------:R-:W-:Y:S01]  /*8f00*/  MUFU.EX2 R56, R56 ;  /* 0x0000003800387308 */ /* 0x000fe20000000800 */
[----:B------:R-:W-:Y:S01]  /*8f10*/  IMAD.MOV.U32 R47, RZ, RZ, R49 ;  /* 0x000000ffff2f7224 */ /* 0x000fe200078e0031 */
[--C-:B------:R-:W-:Y:S01]  /*8f20*/  HSET2.LE.AND R21, R41, R202.reuse, PT ;  /* 0x000000ca29157233 */ /* 0x100fe20003803000 */
[----:B------:R-:W-:Y:S01]  /*8f30*/  IMAD.MOV.U32 R48, RZ, RZ, R188 ;  /* 0x000000ffff307224 */ /* 0x000fe200078e00bc */
[--C-:B------:R-:W-:Y:S01]  /*8f40*/  HSET2.LE.AND R17, R46, R202.reuse, PT ;  /* 0x000000ca2e117233 */ /* 0x100fe20003803000 */
[----:B------:R-:W-:Y:S02]  /*8f50*/  IMAD.MOV.U32 R49, RZ, RZ, R59 ;  /* 0x000000ffff317224 */ /* 0x000fe400078e003b */
[----:B------:R-:W-:Y:S01]  /*8f60*/  FADD.FTZ R40, R213, R40 ;  /* 0x00000028d5287221 */ /* 0x000fe20000010000 */
[----:B--2---:R-:W-:Y:S01]  /*8f70*/  FADD.FTZ R33, R198, R12 ;  /* 0x0000000cc6217221 */ /* 0x004fe20000010000 */
[----:B------:R-:W-:Y:S01]  /*8f80*/  IMAD.MOV.U32 R191, RZ, RZ, R201 ;  /* 0x000000ffffbf7224 */ /* 0x000fe200078e00c9 */
[----:B------:R-:W-:Y:S01]  /*8f90*/  LOP3.LUT R12, R0, R2, RZ, 0xc0, !PT ;  /* 0x00000002000c7212 */ /* 0x000fe200078ec0ff */
[----:B------:R-:W-:Y:S01]  /*8fa0*/  IMAD.MOV.U32 R193, RZ, RZ, R192 ;  /* 0x000000ffffc17224 */ /* 0x000fe200078e00c0 */
[----:B------:R-:W-:Y:S01]  /*8fb0*/  F2FP.F16.F32.PACK_AB R2, R82, R75 ;  /* 0x0000004b5202723e */ /* 0x000fe200000000ff */
[----:B------:R-:W-:Y:S01]  /*8fc0*/  IMAD.MOV.U32 R194, RZ, RZ, R200 ;  /* 0x000000ffffc27224 */ /* 0x000fe200078e00c8 */
[--C-:B------:R-:W-:Y:S01]  /*8fd0*/  HSET2.LE.AND R28, R28, R202.reuse, PT ;  /* 0x000000ca1c1c7233 */ /* 0x100fe20003803000 */
[----:B------:R-:W-:Y:S01]  /*8fe0*/  IMAD.MOV.U32 R112, RZ, RZ, R203 ;  /* 0x000000ffff707224 */ /* 0x000fe200078e00cb */
[C---:B------:R-:W-:Y:S01]  /*8ff0*/  HMMA.16816.F32 R52, R4.reuse, R54, R84 ;  /* 0x000000360434723c */ /* 0x040fe20000001854 */
[----:B------:R-:W-:Y:S01]  /*9000*/  IMAD.MOV.U32 R198, RZ, RZ, R50 ;  /* 0x000000ffffc67224 */ /* 0x000fe200078e0032 */
[--C-:B------:R-:W-:Y:S01]  /*9010*/  HSET2.LE.AND R31, R31, R202.reuse, PT ;  /* 0x000000ca1f1f7233 */ /* 0x100fe20003803000 */
[----:B------:R-:W-:Y:S01]  /*9020*/  IMAD.MOV.U32 R201, RZ, RZ, R51 ;  /* 0x000000ffffc97224 */ /* 0x000fe200078e0033 */
[--C-:B------:R-:W-:Y:S01]  /*9030*/  HSET2.LE.AND R32, R32, R202.reuse, PT ;  /* 0x000000ca20207233 */ /* 0x100fe20003803000 */
[----:B------:R-:W-:Y:S01]  /*9040*/  IMAD.MOV.U32 R200, RZ, RZ, R48 ;  /* 0x000000ffffc87224 */ /* 0x000fe200078e0030 */
[----:B------:R-:W-:Y:S01]  /*9050*/  HSET2.LE.AND R23, R23, R202, PT ;  /* 0x000000ca17177233 */ /* 0x000fe20003803000 */
[----:B------:R-:W-:Y:S01]  /*9060*/  IMAD.MOV.U32 R203, RZ, RZ, R49 ;  /* 0x000000ffffcb7224 */ /* 0x000fe200078e0031 */
[----:B------:R2:W5:Y:S01]  /*9070*/  LDL.LU R133, [R1+0xe4] ;  /* 0x0000e40001857983 */ /* 0x0005620000300800 */
[----:B------:R-:W-:Y:S01]  /*9080*/  HMMA.16816.F32 R48, R4, R66, R76 ;  /* 0x000000420430723c */ /* 0x000fe2000000184c */
[----:B----4-:R-:W-:-:S02]  /*9090*/  F2FP.F16.F32.PACK_AB R0, R62, R72 ;  /* 0x000000483e00723e */ /* 0x010fc400000000ff */
[----:B------:R-:W-:Y:S01]  /*90a0*/  LOP3.LUT R14, R14, R2, RZ, 0xc0, !PT ;  /* 0x000000020e0e7212 */ /* 0x000fe200078ec0ff */
[----:B------:R-:W-:Y:S01]  /*90b0*/  FADD.FTZ R2, R207, R34 ;  /* 0x00000022cf027221 */ /* 0x000fe20000010000 */
[----:B------:R-:W-:Y:S01]  /*90c0*/  MUFU.EX2 R59, R35 ;  /* 0x00000023003b7308 */ /* 0x000fe20000000800 */
[----:B------:R-:W-:Y:S02]  /*90d0*/  IMAD.MOV.U32 R113, RZ, RZ, R219 ;  /* 0x000000ffff717224 */ /* 0x000fe400078e00db */
[----:B------:R-:W-:Y:S01]  /*90e0*/  FADD.FTZ R5, R191, R40 ;  /* 0x00000028bf057221 */ /* 0x000fe20000010000 */
[----:B------:R-:W-:Y:S02]  /*90f0*/  IMAD.MOV.U32 R191, RZ, RZ, R193 ;  /* 0x000000ffffbf7224 */ /* 0x000fe400078e00c1 */
[----:B------:R-:W-:Y:S01]  /*9100*/  FADD.FTZ R41, R212, R15 ;  /* 0x0000000fd4297221 */ /* 0x000fe20000010000 */
[----:B------:R-:W-:Y:S01]  /*9110*/  IMAD.MOV.U32 R193, RZ, RZ, R194 ;  /* 0x000000ffffc17224 */ /* 0x000fe200078e00c2 */
[----:B------:R2:W5:Y:S01]  /*9120*/  LDL.LU R136, [R1+0xe0] ;  /* 0x0000e00001887983 */ /* 0x0005620000300800 */
[----:B------:R-:W-:Y:S01]  /*9130*/  IMAD.MOV.U32 R194, RZ, RZ, R112 ;  /* 0x000000ffffc27224 */ /* 0x000fe200078e0070 */
[----:B------:R-:W-:Y:S01]  /*9140*/  LOP3.LUT R13, R11, R0, RZ, 0xc0, !PT ;  /* 0x000000000b0d7212 */ /* 0x000fe200078ec0ff */
[----:B------:R-:W-:Y:S01]  /*9150*/  FADD.FTZ R0, R148, R33 ;  /* 0x0000002194007221 */ /* 0x000fe20000010000 */
[----:B------:R-:W3:Y:S01]  /*9160*/  MUFU.EX2 R35, R44 ;  /* 0x0000002c00237308 */ /* 0x000ee20000000800 */
[----:B------:R-:W-:-:S02]  /*9170*/  IMAD.MOV.U32 R188, RZ, RZ, R210 ;  /* 0x000000ffffbc7224 */ /* 0x000fc400078e00d2 */
[----:B------:R-:W-:Y:S01]  /*9180*/  FADD.FTZ R33, R194, R2 ;  /* 0x00000002c2217221 */ /* 0x000fe20000010000 */
[----:B------:R-:W-:Y:S01]  /*9190*/  IMAD.MOV.U32 R192, RZ, RZ, R47 ;  /* 0x000000ffffc07224 */ /* 0x000fe200078e002f */
[----:B------:R-:W-:Y:S01]  /*91a0*/  F2FP.F16.F32.PACK_AB R2, R91, R88 ;  /* 0x000000585b02723e */ /* 0x000fe200000000ff */
[----:B------:R-:W-:Y:S02]  /*91b0*/  IMAD.MOV.U32 R112, RZ, RZ, R113 ;  /* 0x000000ffff707224 */ /* 0x000fe400078e0071 */
[----:B------:R-:W-:Y:S02]  /*91c0*/  IMAD.MOV.U32 R113, RZ, RZ, R198 ;  /* 0x000000ffff717224 */ /* 0x000fe400078e00c6 */
[----:B------:R-:W-:Y:S01]  /*91d0*/  FADD.FTZ R34, R149, R0 ;  /* 0x0000000095227221 */ /* 0x000fe20000010000 */
[----:B------:R-:W-:Y:S01]  /*91e0*/  IMAD.MOV.U32 R219, RZ, RZ, R188 ;  /* 0x000000ffffdb7224 */ /* 0x000fe200078e00bc */
[----:B------:R-:W-:Y:S01]  /*91f0*/  LOP3.LUT R7, R18, R2, RZ, 0xc0, !PT ;  /* 0x0000000212077212 */ /* 0x000fe200078ec0ff */
[----:B------:R-:W-:Y:S01]  /*9200*/  IMAD.MOV.U32 R198, RZ, RZ, R201 ;  /* 0x000000ffffc67224 */ /* 0x000fe200078e00c9 */
[----:B-1----:R-:W-:Y:S01]  /*9210*/  F2FP.F16.F32.PACK_AB R15, R61, R60 ;  /* 0x0000003c3d0f723e */ /* 0x002fe200000000ff */
[----:B------:R-:W-:Y:S01]  /*9220*/  IMAD.MOV.U32 R47, RZ, RZ, R58 ;  /* 0x000000ffff2f7224 */ /* 0x000fe200078e003a */
[----:B------:R-:W-:Y:S01]  /*9230*/  F2FP.F16.F32.PACK_AB R0, R106, R107 ;  /* 0x0000006b6a00723e */ /* 0x000fe200000000ff */
[----:B------:R-:W-:Y:S01]  /*9240*/  IMAD.MOV.U32 R201, RZ, RZ, R192 ;  /* 0x000000ffffc97224 */ /* 0x000fe200078e00c0 */
[----:B------:R-:W-:Y:S01]  /*9250*/  F2FP.F16.F32.PACK_AB R2, R110, R102 ;  /* 0x000000666e02723e */ /* 0x000fe200000000ff */
[----:B------:R-:W-:-:S02]  /*9260*/  IMAD.MOV.U32 R192, RZ, RZ, R200 ;  /* 0x000000ffffc07224 */ /* 0x000fc400078e00c8 */
[----:B------:R-:W-:Y:S02]  /*9270*/  IMAD.MOV.U32 R200, RZ, RZ, R203 ;  /* 0x000000ffffc87224 */ /* 0x000fe400078e00cb */
[----:B------:R-:W-:Y:S01]  /*9280*/  FADD.FTZ R4, R208, R41 ;  /* 0x00000029d0047221 */ /* 0x000fe20000010000 */
[----:B------:R-:W-:Y:S02]  /*9290*/  IMAD.MOV.U32 R203, RZ, RZ, R219 ;  /* 0x000000ffffcb7224 */ /* 0x000fe400078e00db */
[----:B------:R-:W-:Y:S01]  /*92a0*/  IMAD.MOV.U32 R242, RZ, RZ, R112 ;  /* 0x000000fffff27224 */ /* 0x000fe200078e0070 */
[----:B------:R-:W-:Y:S01]  /*92b0*/  LOP3.LUT R15, R16, R15, RZ, 0xc0, !PT ;  /* 0x0000000f100f7212 */ /* 0x000fe200078ec0ff */
[----:B------:R-:W-:Y:S01]  /*92c0*/  IMAD.MOV.U32 R219, RZ, RZ, R47 ;  /* 0x000000ffffdb7224 */ /* 0x000fe200078e002f */
[----:B------:R-:W-:Y:S01]  /*92d0*/  LOP3.LUT R6, R17, R0, RZ, 0xc0, !PT ;  /* 0x0000000011067212 */ /* 0x000fe200078ec0ff */
[----:B------:R-:W-:Y:S01]  /*92e0*/  IMAD.MOV.U32 R112, RZ, RZ, R142 ;  /* 0x000000ffff707224 */ /* 0x000fe200078e008e */
[----:B------:R-:W-:Y:S01]  /*92f0*/  LOP3.LUT R142, R21, R2, RZ, 0xc0, !PT ;  /* 0x00000002158e7212 */ /* 0x000fe200078ec0ff */
[----:B------:R-:W-:Y:S01]  /*9300*/  IMAD.MOV.U32 R141, RZ, RZ, R178 ;  /* 0x000000ffff8d7224 */ /* 0x000fe200078e00b2 */
[----:B------:R-:W-:Y:S01]  /*9310*/  F2FP.F16.F32.PACK_AB R0, R96, R92 ;  /* 0x0000005c6000723e */ /* 0x000fe200000000ff */
[----:B------:R-:W-:Y:S01]  /*9320*/  IMAD.MOV.U32 R143, RZ, RZ, R215 ;  /* 0x000000ffff8f7224 */ /* 0x000fe200078e00d7 */
[----:B------:R-:W-:Y:S01]  /*9330*/  F2FP.F16.F32.PACK_AB R2, R90, R93 ;  /* 0x0000005d5a02723e */ /* 0x000fe200000000ff */
[----:B------:R-:W-:-:S02]  /*9340*/  IMAD.MOV.U32 R47, RZ, RZ, R139 ;  /* 0x000000ffff2f7224 */ /* 0x000fc400078e008b */
[----:B------:R-:W-:Y:S01]  /*9350*/  FADD.FTZ R16, R191, R5 ;  /* 0x00000005bf107221 */ /* 0x000fe20000010000 */
[----:B------:R-:W-:Y:S01]  /*9360*/  FADD.FTZ R11, R193, R4 ;  /* 0x00000004c10b7221 */ /* 0x000fe20000010000 */
[----:B------:R-:W-:Y:S01]  /*9370*/  IMAD.MOV.U32 R140, RZ, RZ, R216 ;  /* 0x000000ffff8c7224 */ /* 0x000fe200078e00d8 */
[----:B------:R-:W-:Y:S01]  /*9380*/  F2FP.F16.F32.PACK_AB R4, R108, R109 ;  /* 0x0000006d6c04723e */ /* 0x000fe200000000ff */
[----:B------:R-:W-:Y:S01]  /*9390*/  IMAD.MOV.U32 R191, RZ, RZ, R47 ;  /* 0x000000ffffbf7224 */ /* 0x000fe200078e002f */
[----:B------:R-:W-:Y:S01]  /*93a0*/  F2FP.F16.F32.PACK_AB R5, R83, R89 ;  /* 0x000000595305723e */ /* 0x000fe200000000ff */
[----:B------:R-:W-:Y:S02]  /*93b0*/  IMAD.MOV.U32 R194, RZ, RZ, R151 ;  /* 0x000000ffffc27224 */ /* 0x000fe400078e0097 */
[----:B------:R-:W-:Y:S01]  /*93c0*/  IMAD.MOV.U32 R231, RZ, RZ, R143 ;  /* 0x000000ffffe77224 */ /* 0x000fe200078e008f */
[----:B------:R-:W-:Y:S01]  /*93d0*/  LOP3.LUT R143, R22, R0, RZ, 0xc0, !PT ;  /* 0x00000000168f7212 */ /* 0x000fe200078ec0ff */
[----:B------:R-:W-:Y:S01]  /*93e0*/  IMAD.MOV.U32 R232, RZ, RZ, R141 ;  /* 0x000000ffffe87224 */ /* 0x000fe200078e008d */
[----:B------:R-:W-:Y:S01]  /*93f0*/  LOP3.LUT R141, R28, R2, RZ, 0xc0, !PT ;  /* 0x000000021c8d7212 */ /* 0x000fe200078ec0ff */
[----:B------:R-:W-:Y:S01]  /*9400*/  IMAD.MOV.U32 R139, RZ, RZ, R57 ;  /* 0x000000ffff8b7224 */ /* 0x000fe200078e0039 */
[----:B------:R-:W-:Y:S01]  /*9410*/  F2FP.F16.F32.PACK_AB R0, R73, R81 ;  /* 0x000000514900723e */ /* 0x000fe200000000ff */
[C---:B------:R-:W-:Y:S01]  /*9420*/  HMMA.16816.F32 R168, R12.reuse, R24, R168 ;  /* 0x000000180ca8723c */ /* 0x040fe200000018a8 */
[----:B---3--:R-:W-:Y:S01]  /*9430*/  F2FP.F16.F32.PACK_AB R2, R56, R35 ;  /* 0x000000233802723e */ /* 0x008fe200000000ff */
[----:B------:R-:W-:Y:S01]  /*9440*/  IMAD.MOV.U32 R243, RZ, RZ, R194 ;  /* 0x000000fffff37224 */ /* 0x000fe200078e00c2 */
[----:B------:R-:W-:Y:S01]  /*9450*/  LOP3.LUT R4, R19, R4, RZ, 0xc0, !PT ;  /* 0x0000000413047212 */ /* 0x000fe200078ec0ff */
[----:B------:R-:W-:Y:S01]  /*9460*/  IMAD.MOV.U32 R220, RZ, RZ, R140 ;  /* 0x000000ffffdc7224 */ /* 0x000fe200078e008c */
[----:B------:R-:W-:Y:S01]  /*9470*/  LOP3.LUT R5, R20, R5, RZ, 0xc0, !PT ;  /* 0x0000000514057212 */ /* 0x000fe200078ec0ff */
[----:B------:R-:W-:Y:S01]  /*9480*/  HMMA.16816.F32 R164, R12, R26, R164 ;  /* 0x0000001a0ca4723c */ /* 0x000fe200000018a4 */
[----:B------:R-:W-:-:S02]  /*9490*/  IMAD.MOV.U32 R193, RZ, RZ, R139 ;  /* 0x000000ffffc17224 */ /* 0x000fc400078e008b */
[----:B------:R-:W-:-:S03]  /*94a0*/  IMAD.MOV.U32 R194, RZ, RZ, R155 ;  /* 0x000000ffffc27224 */ /* 0x000fc600078e009b */
[----:B------:R-:W-:Y:S01]  /*94b0*/  HMMA.16816.F32 R156, R12, R36, R156 ;  /* 0x000000240c9c723c */ /* 0x000fe2000000189c */
[----:B------:R-:W-:Y:S01]  /*94c0*/  LOP3.LUT R155, R31, R2, RZ, 0xc0, !PT ;  /* 0x000000021f9b7212 */ /* 0x000fe200078ec0ff */
[----:B------:R-:W-:-:S04]  /*94d0*/  FADD.FTZ R2, R231, R33 ;  /* 0x00000021e7027221 */ /* 0x000fc80000010000 */
[----:B------:R-:W-:Y:S01]  /*94e0*/  HMMA.16816.F32 R44, R12, R38, R68 ;  /* 0x000000260c2c723c */ /* 0x000fe20000001844 */
[----:B------:R-:W-:-:S06]  /*94f0*/  IMAD.MOV.U32 R231, RZ, RZ, R220 ;  /* 0x000000ffffe77224 */ /* 0x000fcc00078e00dc */
[----:B------:R-:W-:Y:S01]  /*9500*/  FADD.FTZ R14, R191, R16 ;  /* 0x00000010bf0e7221 */ /* 0x000fe20000010000 */
[----:B------:R-:W-:Y:S01]  /*9510*/  IMAD.MOV.U32 R191, RZ, RZ, R152 ;  /* 0x000000ffffbf7224 */ /* 0x000fe200078e0098 */
[----:B------:R-:W-:Y:S02]  /*9520*/  LOP3.LUT R152, R29, R0, RZ, 0xc0, !PT ;  /* 0x000000001d987212 */ /* 0x000fe400078ec0ff */
[----:B------:R-:W-:Y:S01]  /*9530*/  F2FP.F16.F32.PACK_AB R0, R59, R63 ;  /* 0x0000003f3b00723e */ /* 0x000fe200000000ff */
[----:B------:R-:W-:Y:S01]  /*9540*/  FADD.FTZ R13, R193, R11 ;  /* 0x0000000bc10d7221 */ /* 0x000fe20000010000 */
[----:B------:R-:W-:Y:S01]  /*9550*/  IMAD.MOV.U32 R220, RZ, RZ, R232 ;  /* 0x000000ffffdc7224 */ /* 0x000fe200078e00e8 */
[----:B------:R-:W-:Y:S01]  /*9560*/  HMMA.16816.F32 R160, R4, R24, R160 ;  /* 0x0000001804a0723c */ /* 0x000fe200000018a0 */
[----:B------:R-:W-:Y:S01]  /*9570*/  IMAD.MOV.U32 R193, RZ, RZ, R154 ;  /* 0x000000ffffc17224 */ /* 0x000fe200078e009a */
[----:B------:R-:W-:Y:S01]  /*9580*/  LOP3.LUT R154, R32, R0, RZ, 0xc0, !PT ;  /* 0x00000000209a7212 */ /* 0x000fe200078ec0ff */
[----:B------:R-:W-:-:S02]  /*9590*/  IMAD.MOV.U32 R232, RZ, RZ, R242 ;  /* 0x000000ffffe87224 */ /* 0x000fc400078e00f2 */
[----:B------:R-:W-:Y:S01]  /*95a0*/  FADD.FTZ R0, R231, R34 ;  /* 0x00000022e7007221 */ /* 0x000fe20000010000 */
[----:B------:R-:W-:Y:S01]  /*95b0*/  IMAD.MOV.U32 R242, RZ, RZ, R243 ;  /* 0x000000fffff27224 */ /* 0x000fe200078e00f3 */
[----:B------:R-:W-:Y:S01]  /*95c0*/  HMMA.16816.F32 R144, R4, R36, R144 ;  /* 0x000000240490723c */ /* 0x000fe20000001890 */
[----:B------:R-:W-:Y:S02]  /*95d0*/  IMAD.MOV.U32 R243, RZ, RZ, R185 ;  /* 0x000000fffff37224 */ /* 0x000fe400078e00b9 */
[----:B------:R-:W-:-:S03]  /*95e0*/  IMAD.MOV.U32 R231, RZ, RZ, R220 ;  /* 0x000000ffffe77224 */ /* 0x000fc600078e00dc */
[----:B------:R-:W-:Y:S01]  /*95f0*/  HMMA.16816.F32 R24, R4, R26, R52 ;  /* 0x0000001a0418723c */ /* 0x000fe20000001834 */
[----:B------:R-:W-:Y:S02]  /*9600*/  IMAD.MOV.U32 R220, RZ, RZ, R232 ;  /* 0x000000ffffdc7224 */ /* 0x000fe400078e00e8 */
[----:B------:R-:W-:-:S03]  /*9610*/  IMAD.MOV.U32 R232, RZ, RZ, R242 ;  /* 0x000000ffffe87224 */ /* 0x000fc600078e00f2 */
[----:B------:R-:W-:Y:S01]  /*9620*/  HMMA.16816.F32 R36, R4, R38, R48 ;  /* 0x000000260424723c */ /* 0x000fe20000001830 */
[----:B------:R-:W-:Y:S01]  /*9630*/  IMAD.MOV.U32 R242, RZ, RZ, R243 ;  /* 0x000000fffff27224 */ /* 0x000fe200078e00f3 */
[----:B------:R-:W-:Y:S01]  /*9640*/  F2FP.F16.F32.PACK_AB R11, R103, R105 ;  /* 0x00000069670b723e */ /* 0x000fe200000000ff */
[----:B------:R-:W-:-:S04]  /*9650*/  IMAD.MOV.U32 R243, RZ, RZ, R135 ;  /* 0x000000fffff37224 */ /* 0x000fc800078e0087 */
[----:B------:R-:W-:Y:S01]  /*9660*/  FADD.FTZ R4, R10, R14 ;  /* 0x0000000e0a047221 */ /* 0x000fe20000010000 */
[----:B------:R-:W-:Y:S01]  /*9670*/  FADD.FTZ R6, R9, R13 ;  /* 0x0000000d09067221 */ /* 0x000fe20000010000 */
[----:B------:R-:W-:Y:S01]  /*9680*/  FADD.FTZ R5, R8, R2 ;  /* 0x0000000208057221 */ /* 0x000fe20000010000 */
[----:B------:R-:W-:Y:S01]  /*9690*/  FADD.FTZ R2, R3, R0 ;  /* 0x0000000003027221 */ /* 0x000fe20000010000 */
[----:B------:R-:W-:Y:S01]  /*96a0*/  FADD.FTZ R0, R231, R4 ;  /* 0x00000004e7007221 */ /* 0x000fe20000010000 */
[----:B------:R-:W-:Y:S02]  /*96b0*/  IMAD.MOV.U32 R190, RZ, RZ, R153 ;  /* 0x000000ffffbe7224 */ /* 0x000fe400078e0099 */
[----:B------:R-:W-:Y:S01]  /*96c0*/  FADD.FTZ R6, R220, R6 ;  /* 0x00000006dc067221 */ /* 0x000fe20000010000 */
[----:B------:R-:W-:Y:S01]  /*96d0*/  FADD.FTZ R5, R232, R5 ;  /* 0x00000005e8057221 */ /* 0x000fe20000010000 */
[----:B------:R-:W-:Y:S01]  /*96e0*/  FADD.FTZ R4, R242, R2 ;  /* 0x00000002f2047221 */ /* 0x000fe20000010000 */
[----:B------:R-:W-:Y:S01]  /*96f0*/  FADD.FTZ R2, R243, R0 ;  /* 0x00000000f3027221 */ /* 0x000fe20000010000 */
[----:B------:R-:W-:Y:S01]  /*9700*/  LOP3.LUT R140, R23, R11, RZ, 0xc0, !PT ;  /* 0x0000000b178c7212 */ /* 0x000fe200078ec0ff */
        /* <DEDUP_REMOVED lines=8> */
[----:B------:R-:W-:-:S02]  /*9790*/  IMAD.MOV.U32 R188, RZ, RZ, R209 ;  /* 0x000000ffffbc7224 */ /* 0x000fc400078e00d1 */
[----:B------:R-:W-:Y:S01]  /*97a0*/  FADD.FTZ R5, R192, R5 ;  /* 0x00000005c0057221 */ /* 0x000fe20000010000 */
[----:B------:R-:W-:Y:S01]  /*97b0*/  FADD.FTZ R6, R200, R4 ;  /* 0x00000004c8067221 */ /* 0x000fe20000010000 */
[----:B------:R-:W-:Y:S01]  /*97c0*/  FADD.FTZ R4, R203, R2 ;  /* 0x00000002cb047221 */ /* 0x000fe20000010000 */
[----:B------:R-:W-:Y:S01]  /*97d0*/  FADD.FTZ R2, R219, R0 ;  /* 0x00000000db027221 */ /* 0x000fe20000010000 */
[----:B------:R-:W-:Y:S01]  /*97e0*/  FADD.FTZ R0, R188, R5 ;  /* 0x00000005bc007221 */ /* 0x000fe20000010000 */
[----:B------:R-:W-:Y:S02]  /*97f0*/  IMAD.MOV.U32 R139, RZ, RZ, R150 ;  /* 0x000000ffff8b7224 */ /* 0x000fe400078e0096 */
[----:B------:R-:W-:Y:S01]  /*9800*/  FADD.FTZ R5, R189, R6 ;  /* 0x00000006bd057221 */ /* 0x000fe20000010000 */
[----:B------:R-:W-:Y:S02]  /*9810*/  IMAD.MOV.U32 R185, RZ, RZ, R179 ;  /* 0x000000ffffb97224 */ /* 0x000fe400078e00b3 */
[----:B------:R-:W-:Y:S01]  /*9820*/  FADD.FTZ R4, R186, R4 ;  /* 0x00000004ba047221 */ /* 0x000fe20000010000 */
[----:B------:R-:W-:-:S02]  /*9830*/  IMAD.MOV.U32 R179, RZ, RZ, R181 ;  /* 0x000000ffffb37224 */ /* 0x000fc400078e00b5 */
[----:B------:R-:W-:Y:S01]  /*9840*/  FADD.FTZ R0, R187, R0 ;  /* 0x00000000bb007221 */ /* 0x000fe20000010000 */
[----:B------:R-:W-:Y:S02]  /*9850*/  IMAD.MOV.U32 R181, RZ, RZ, R180 ;  /* 0x000000ffffb57224 */ /* 0x000fe400078e00b4 */
[----:B------:R-:W-:Y:S01]  /*9860*/  FADD.FTZ R2, R139, R2 ;  /* 0x000000028b027221 */ /* 0x000fe20000010000 */
[----:B------:R-:W-:Y:S02]  /*9870*/  IMAD.MOV.U32 R180, RZ, RZ, R131 ;  /* 0x000000ffffb47224 */ /* 0x000fe400078e0083 */
[----:B------:R-:W-:Y:S01]  /*9880*/  FADD.FTZ R5, R184, R5 ;  /* 0x00000005b8057221 */ /* 0x000fe20000010000 */
[----:B------:R-:W-:Y:S02]  /*9890*/  IMAD.MOV.U32 R131, RZ, RZ, R182 ;  /* 0x000000ffff837224 */ /* 0x000fe400078e00b6 */
[----:B------:R-:W-:Y:S01]  /*98a0*/  FADD.FTZ R4, R177, R4 ;  /* 0x00000004b1047221 */ /* 0x000fe20000010000 */
[----:B------:R-:W-:-:S02]  /*98b0*/  IMAD.MOV.U32 R182, RZ, RZ, R183 ;  /* 0x000000ffffb67224 */ /* 0x000fc400078e00b7 */
[----:B------:R-:W-:Y:S01]  /*98c0*/  FADD.FTZ R0, R179, R0 ;  /* 0x00000000b3007221 */ /* 0x000fe20000010000 */
[----:B------:R-:W-:Y:S01]  /*98d0*/  FADD.FTZ R2, R185, R2 ;  /* 0x00000002b9027221 */ /* 0x000fe20000010000 */
[----:B------:R-:W-:Y:S02]  /*98e0*/  IMAD.MOV.U32 R183, RZ, RZ, R204 ;  /* 0x000000ffffb77224 */ /* 0x000fe400078e00cc */
[----:B------:R-:W-:Y:S01]  /*98f0*/  FADD.FTZ R5, R181, R5 ;  /* 0x00000005b5057221 */ /* 0x000fe20000010000 */
[----:B------:R-:W-:Y:S01]  /*9900*/  FADD.FTZ R4, R180, R4 ;  /* 0x00000004b4047221 */ /* 0x000fe20000010000 */
[----:B------:R-:W-:Y:S02]  /*9910*/  IMAD.MOV.U32 R178, RZ, RZ, R217 ;  /* 0x000000ffffb27224 */ /* 0x000fe400078e00d9 */
[----:B------:R-:W-:Y:S01]  /*9920*/  FADD.FTZ R0, R182, R0 ;  /* 0x00000000b6007221 */ /* 0x000fe20000010000 */
[----:B------:R-:W-:Y:S02]  /*9930*/  IMAD.MOV.U32 R135, RZ, RZ, R132 ;  /* 0x000000ffff877224 */ /* 0x000fe400078e0084 */
        /* <DEDUP_REMOVED lines=38> */
[----:B------:R-:W1:Y:S01]  /*9ba0*/  MUFU.EX2 R58, R42 ;  /* 0x0000002a003a7308 */ /* 0x000e620000000800 */
[----:B------:R-:W-:Y:S01]  /*9bb0*/  FADD.FTZ R4, R89, R4 ;  /* 0x0000000459047221 */ /* 0x000fe20000010000 */
[----:B------:R-:W-:Y:S01]  /*9bc0*/  FADD.FTZ R0, R72, R0 ;  /* 0x0000000048007221 */ /* 0x000fe20000010000 */
[----:B------:R-:W-:Y:S01]  /*9bd0*/  FADD.FTZ R2, R80, R2 ;  /* 0x0000000250027221 */ /* 0x000fe20000010000 */
[----:B------:R-:W-:Y:S01]  /*9be0*/  FADD.FTZ R5, R108, R5 ;  /* 0x000000056c057221 */ /* 0x000fe20000010000 */
[----:B------:R-:W-:Y:S01]  /*9bf0*/  FADD.FTZ R4, R83, R4 ;  /* 0x0000000453047221 */ /* 0x000fe20000010000 */
[----:B------:R-:W-:-:S02]  /*9c00*/  FADD.FTZ R0, R62, R0 ;  /* 0x000000003e007221 */ /* 0x000fc40000010000 */
[----:B------:R3:W4:Y:S01]  /*9c10*/  MUFU.EX2 R57, R43 ;  /* 0x0000002b00397308 */ /* 0x0007220000000800 */
[----:B------:R-:W-:Y:S01]  /*9c20*/  FADD.FTZ R2, R74, R2 ;  /* 0x000000024a027221 */ /* 0x000fe20000010000 */
[----:B------:R-:W-:Y:S01]  /*9c30*/  FADD.FTZ R5, R107, R5 ;  /* 0x000000056b057221 */ /* 0x000fe20000010000 */
[----:B------:R-:W-:Y:S01]  /*9c40*/  FADD.FTZ R4, R88, R4 ;  /* 0x0000000458047221 */ /* 0x000fe20000010000 */
[----:B------:R-:W-:Y:S01]  /*9c50*/  FADD.FTZ R0, R60, R0 ;  /* 0x000000003c007221 */ /* 0x000fe20000010000 */
[----:B------:R-:W2:Y:S01]  /*9c60*/  LDSM.16.MT88.4 R148, [R205+0x5c00] ;  /* 0x005c0000cd94783b */ /* 0x000ea20000004200 */
[----:B------:R-:W-:Y:S01]  /*9c70*/  FADD.FTZ R2, R75, R2 ;  /* 0x000000024b027221 */ /* 0x000fe20000010000 */
[----:B------:R-:W-:Y:S01]  /*9c80*/  FADD.FTZ R5, R106, R5 ;  /* 0x000000056a057221 */ /* 0x000fe20000010000 */
[----:B------:R-:W-:Y:S01]  /*9c90*/  FADD.FTZ R4, R91, R4 ;  /* 0x000000045b047221 */ /* 0x000fe20000010000 */
[----:B------:R-:W-:Y:S01]  /*9ca0*/  FADD.FTZ R0, R61, R0 ;  /* 0x000000003d007221 */ /* 0x000fe20000010000 */
[----:B------:R-:W-:Y:S01]  /*9cb0*/  FADD.FTZ R2, R82, R2 ;  /* 0x0000000252027221 */ /* 0x000fe20000010000 */
[----:B------:R-:W-:Y:S01]  /*9cc0*/  FADD.FTZ R5, R105, R5 ;  /* 0x0000000569057221 */ /* 0x000fe20000010000 */
[----:B------:R2:W5:Y:S01]  /*9cd0*/  LDL.LU R217, [R1+0xdc] ;  /* 0x0000dc0001d97983 */ /* 0x0005620000300800 */
[----:B------:R-:W2:Y:S03]  /*9ce0*/  LDC.U8 R132, c[0x0][0x388] ;  /* 0x0000e200ff847b82 */ /* 0x000ea60000000000 */
[----:B---3--:R-:W3:Y:S01]  /*9cf0*/  LDSM.16.MT88.4 R40, [R206+0x5c00] ;  /* 0x005c0000ce28783b */ /* 0x008ee20000004200 */
[----:B------:R-:W-:Y:S01]  /*9d00*/  FADD.FTZ R4, R93, R4 ;  /* 0x000000045d047221 */ /* 0x000fe20000010000 */
[----:B-1----:R-:W-:Y:S01]  /*9d10*/  FADD.FTZ R0, R58, R0 ;  /* 0x000000003a007221 */ /* 0x002fe20000010000 */
[----:B------:R-:W-:Y:S01]  /*9d20*/  FADD.FTZ R2, R81, R2 ;  /* 0x0000000251027221 */ /* 0x000fe20000010000 */
[----:B------:R1:W5:Y:S01]  /*9d30*/  LDL.LU R216, [R1+0xd8] ;  /* 0x0000d80001d87983 */ /* 0x0003620000300800 */
[----:B------:R-:W-:Y:S01]  /*9d40*/  FADD.FTZ R5, R103, R5 ;  /* 0x0000000567057221 */ /* 0x000fe20000010000 */
[----:B------:R-:W-:-:S02]  /*9d50*/  FADD.FTZ R4, R90, R4 ;  /* 0x000000045a047221 */ /* 0x000fc40000010000 */
[----:B------:R1:W5:Y:S01]  /*9d60*/  LDL.LU R215, [R1+0xd4] ;  /* 0x0000d40001d77983 */ /* 0x0003620000300800 */
[----:B----4-:R-:W-:-:S03]  /*9d70*/  FADD.FTZ R0, R57, R0 ;  /* 0x0000000039007221 */ /* 0x010fc60000010000 */
[----:B------:R1:W5:Y:S01]  /*9d80*/  LDL.LU R214, [R1+0xd0] ;  /* 0x0000d00001d67983 */ /* 0x0003620000300800 */
[----:B------:R-:W-:-:S03]  /*9d90*/  FADD.FTZ R2, R73, R2 ;  /* 0x0000000249027221 */ /* 0x000fc60000010000 */
        /* <DEDUP_REMOVED lines=16> */
[----:B------:R1:W5:Y:S04]  /*9ea0*/  LDL.LU R10, [R1+0xac] ;  /* 0x0000ac00010a7983 */ /* 0x0003680000300800 */
[----:B------:R1:W5:Y:S04]  /*9eb0*/  LDL.LU R9, [R1+0xa8] ;  /* 0x0000a80001097983 */ /* 0x0003680000300800 */
[----:B------:R1:W5:Y:S04]  /*9ec0*/  LDL.LU R8, [R1+0xa4] ;  /* 0x0000a40001087983 */ /* 0x0003680000300800 */
[----:B------:R1:W5:Y:S04]  /*9ed0*/  LDL.LU R3, [R1+0xa0] ;  /* 0x0000a00001037983 */ /* 0x0003680000300800 */
[----:B------:R1:W-:Y:S04]  /*9ee0*/  STL [R1+0x34], R5 ;  /* 0x0000340501007387 */ /* 0x0003e80000100800 */
[----:B------:R1:W-:Y:S04]  /*9ef0*/  STL [R1+0x38], R4 ;  /* 0x0000380401007387 */ /* 0x0003e80000100800 */
[----:B------:R1:W-:Y:S04]  /*9f00*/  STL [R1+0x40], R0 ;  /* 0x0000400001007387 */ /* 0x0003e80000100800 */
[----:B------:R1:W-:Y:S01]  /*9f10*/  STL [R1+0x3c], R2 ;  /* 0x00003c0201007387 */ /* 0x0003e20000100800 */
[----:B------:R-:W-:-:S04]  /*9f20*/  F2FP.F16.F32.PACK_AB R12, R57, R58 ;  /* 0x0000003a390c723e */ /* 0x000fc800000000ff */
[----:B------:R-:W-:Y:S01]  /*9f30*/  LOP3.LUT R153, R30, R12, RZ, 0xc0, !PT ;  /* 0x0000000c1e997212 */ /* 0x000fe200078ec0ff */
[-C--:B--2---:R-:W-:Y:S06]  /*9f40*/  HMMA.16816.F32 R160, R140, R148.reuse, R160 ;  /* 0x000000948ca0723c */ /* 0x084fec00000018a0 */
[C---:B------:R-:W-:Y:S06]  /*9f50*/  HMMA.16816.F32 R168, R152.reuse, R148, R168 ;  /* 0x0000009498a8723c */ /* 0x040fec00000018a8 */
[C---:B------:R-:W-:Y:S06]  /*9f60*/  HMMA.16816.F32 R164, R152.reuse, R150, R164 ;  /* 0x0000009698a4723c */ /* 0x040fec00000018a4 */
[----:B---3--:R-:W-:Y:S06]  /*9f70*/  HMMA.16816.F32 R156, R152, R40, R156 ;  /* 0x00000028989c723c */ /* 0x008fec000000189c */
[C---:B------:R-:W-:Y:S06]  /*9f80*/  HMMA.16816.F32 R148, R140.reuse, R150, R24 ;  /* 0x000000968c94723c */ /* 0x040fec0000001818 */
[----:B------:R-:W-:Y:S06]  /*9f90*/  HMMA.16816.F32 R144, R140, R40, R144 ;  /* 0x000000288c90723c */ /* 0x000fec0000001890 */
[-C--:B------:R-:W-:Y:S06]  /*9fa0*/  HMMA.16816.F32 R152, R152, R42.reuse, R44 ;  /* 0x0000002a9898723c */ /* 0x080fec000000182c */
[----:B------:R-:W-:Y:S01]  /*9fb0*/  HMMA.16816.F32 R140, R140, R42, R36 ;  /* 0x0000002a8c8c723c */ /* 0x000fe20000001824 */
[----:B------:R-:W-:-:S08]  /*9fc0*/  NOP ;  /* 0x0000000000007918 */ /* 0x000fd00000000000 */
[----:B-1----:R-:W-:-:S15]  /*9fd0*/  @!P0 BRA `(.L_x_217) ;  /* 0x0000008c00e88947 */ /* 0x002fde0003800000 */
[----:B------:R-:W2:Y:S01]  /*9fe0*/  LDL.64 R180, [R1+0x70] ;  /* 0x0000700001b47983 */ /* 0x000ea20000100a00 */
[----:B------:R-:W-:Y:S01]  /*9ff0*/  ULDC UR4, c[0x0][0x2d0] ;  /* 0x0000b40000047ab9 */ /* 0x000fe20000000800 */
[----:B------:R-:W-:-:S04]  /*a000*/  DEPBAR.LE SB0, 0x0 ;  /* 0x000080000000791a */ /* 0x000fc80000000000 */
[----:B------:R-:W3:Y:S01]  /*a010*/  LDL.64 R182, [R1+0x28] ;  /* 0x0000280001b67983 */ /* 0x000ee20000100a00 */
[----:B------:R-:W-:Y:S01]  /*a020*/  IMAD.U32 R2, RZ, RZ, UR8 ;  /* 0x00000008ff027e24 */ /* 0x000fe2000f8e00ff */
[----:B------:R-:W-:Y:S01]  /*a030*/  UIADD3 UR15, UR16, -0x2, URZ ;  /* 0xfffffffe100f7890 */ /* 0x000fe2000fffe03f */
        /* <DEDUP_REMOVED lines=8> */
[----:B---3--:R-:W-:Y:S01]  /*a0c0*/  IMAD.WIDE.U32 R4, R4, UR24, R182 ;  /* 0x0000001804047c25 */ /* 0x008fe2000f8e00b6 */
[----:B------:R-:W-:Y:S01]  /*a0d0*/  UIMAD UR4, UR6, UR24, UR4 ;  /* 0x00000018060472a4 */ /* 0x000fe2000f8e0204 */
[----:B------:R-:W1:Y:S01]  /*a0e0*/  @!P1 LDC.64 R16, c[0x0][0x220] ;  /* 0x00008800ff109b82 */ /* 0x000e620000000a00 */
[----:B------:R-:W-:Y:S01]  /*a0f0*/  VOTEU.ALL UP0, P1 ;  /* 0x00000000003f7886 */ /* 0x000fe20000800000 */
[----:B-----5:R-:W-:Y:S01]  /*a100*/  @P1 STS [R217+0x4000], RZ ;  /* 0x004000ffd9001388 */ /* 0x020fe20000000800 */
        /* <DEDUP_REMOVED lines=19> */
[----:B------:R1:W-:Y:S01]  /*a240*/  @!P1 LDGSTS.E.BYPASS.LTC128B.128 [R217+0x4000], desc[UR22][R16.64] ;  /* 0x0400000010d99fae */ /* 0x0003e2000b901d56 */
[----:B------:R-:W-:Y:S01]  /*a250*/  @!P1 LEA.HI.X R15, R0, R15, R11, 0x1, P2 ;  /* 0x0000000f000f9211 */ /* 0x000fe200010f0c0b */
[----:B------:R-:W-:Y:S02]  /*a260*/  @!P1 VIADD R0, R7, UR4 ;  /* 0x0000000407009c36 */ /* 0x000fe40008000000 */
[----:B------:R-:W-:Y:S01]  /*a270*/  @P1 STS.128 [R217+0x4800], RZ ;  /* 0x004800ffd9001388 */ /* 0x000fe20000000c00 */
[----:B---3--:R-:W-:-:S03]  /*a280*/  @!P1 LEA R12, P0, R2, R18, 0x1 ;  /* 0x00000012020c9211 */ /* 0x008fc600078008ff */
[----:B------:R-:W-:Y:S01]  /*a290*/  @!PT LDS RZ, [RZ] ;  /* 0x00000000fffff984 */ /* 0x000fe20000000800 */
[----:B------:R-:W-:Y:S01]  /*a2a0*/  @!PT LDS RZ, [RZ] ;  /* 0x00000000fffff984 */ /* 0x000fe20000000800 */
[----:B------:R-:W-:Y:S01]  /*a2b0*/  @!PT LDS RZ, [RZ] ;  /* 0x00000000fffff984 */ /* 0x000fe20000000800 */
[----:B------:R-:W-:Y:S01]  /*a2c0*/  @!P1 LDGSTS.E.BYPASS.LTC128B.128 [R217+0x4800], desc[UR22][R14.64] ;  /* 0x048000000ed99fae */ /* 0x000fe2000b901d56 */
[----:B------:R-:W-:-:S03]  /*a2d0*/  @!P1 LEA.HI.X R13, R2, R19, R13, 0x1, P0 ;  /* 0x00000013020d9211 */ /* 0x000fc600000f0c0d */
[----:B------:R-:W-:Y:S01]  /*a2e0*/  @P1 STS.128 [R217+0x5000], RZ ;  /* 0x005000ffd9001388 */ /* 0x000fe20000000c00 */
[----:B----4-:R-:W-:-:S03]  /*a2f0*/  @!P1 LEA R4, P0, R6, R20, 0x1 ;  /* 0x0000001406049211 */ /* 0x010fc600078008ff */
[----:B------:R-:W-:Y:S01]  /*a300*/  @!PT LDS RZ, [RZ] ;  /* 0x00000000fffff984 */ /* 0x000fe20000000800 */
[----:B------:R-:W-:Y:S01]  /*a310*/  @!PT LDS RZ, [RZ] ;  /* 0x00000000fffff984 */ /* 0x000fe20000000800 */
[----:B------:R-:W-:Y:S01]  /*a320*/  @!PT LDS RZ, [RZ] ;  /* 0x00000000fffff984 */ /* 0x000fe20000000800 */
[----:B------:R2:W-:Y:S01]  /*a330*/  @!P1 LDGSTS.E.BYPASS.LTC128B.128 [R217+0x5000], desc[UR22][R12.64] ;  /* 0x050000000cd99fae */ /* 0x0005e2000b901d56 */
[----:B------:R-:W-:-:S03]  /*a340*/  @!P1 LEA.HI.X R5, R6, R21, R0, 0x1, P0 ;  /* 0x0000001506059211 */ /* 0x000fc600000f0c00 */
[----:B------:R-:W-:Y:S04]  /*a350*/  @P1 STS.128 [R217+0x5800], RZ ;  /* 0x005800ffd9001388 */ /* 0x000fe80000000c00 */
[----:B------:R-:W-:Y:S01]  /*a360*/  @!PT LDS RZ, [RZ] ;  /* 0x00000000fffff984 */ /* 0x000fe20000000800 */
[----:B------:R-:W-:Y:S01]  /*a370*/  @!PT LDS RZ, [RZ] ;  /* 0x00000000fffff984 */ /* 0x000fe20000000800 */
[----:B------:R-:W-:Y:S01]  /*a380*/  @!PT LDS RZ, [RZ] ;  /* 0x00000000fffff984 */ /* 0x000fe20000000800 */
[----:B------:R3:W-:Y:S04]  /*a390*/  @!P1 LDGSTS.E.BYPASS.LTC128B.128 [R217+0x5800], desc[UR22][R4.64] ;  /* 0x0580000004d99fae */ /* 0x0007e8000b901d56 */
[----:B------:R-:W-:Y:S04]  /*a3a0*/  LDSM.16.M88.4 R36, [R204+0x2c00] ;  /* 0x002c0000cc24783b */ /* 0x000fe80000000200 */
[----:B------:R-:W-:Y:S04]  /*a3b0*/  LDSM.16.M88.4 R32, [R204+0x3000] ;  /* 0x00300000cc20783b */ /* 0x000fe80000000200 */
[----:B------:R-:W-:Y:S04]  /*a3c0*/  LDSM.16.M88.4 R28, [R204+0x3400] ;  /* 0x00340000cc1c783b */ /* 0x000fe80000000200 */
[----:B-1----:R-:W-:Y:S04]  /*a3d0*/  LDSM.16.M88.4 R16, [R204+0x2000] ;  /* 0x00200000cc10783b */ /* 0x002fe80000000200 */
[----:B--2---:R-:W1:Y:S04]  /*a3e0*/  LDSM.16.M88.4 R12, [R207] ;  /* 0x00000000cf0c783b */ /* 0x004e680000000200 */
[----:B------:R-:W-:Y:S04]  /*a3f0*/  LDSM.16.M88.4 R44, [R204+0x2400] ;  /* 0x00240000cc2c783b */ /* 0x000fe80000000200 */
[----:B---3--:R-:W2:Y:S04]  /*a400*/  LDSM.16.M88.4 R4, [R207+0x1000] ;  /* 0x00100000cf04783b */ /* 0x008ea80000000200 */
[----:B------:R-:W3:Y:S04]  /*a410*/  LDSM.16.M88.4 R40, [R204+0x2800] ;  /* 0x00280000cc28783b */ /* 0x000ee80000000200 */
[----:B------:R-:W4:Y:S04]  /*a420*/  LDSM.16.M88.4 R24, [R204+0x3800] ;  /* 0x00380000cc18783b */ /* 0x000f280000000200 */
[----:B------:R-:W4:Y:S04]  /*a430*/  LDSM.16.M88.4 R48, [R204+0x3c00] ;  /* 0x003c0000cc30783b */ /* 0x000f280000000200 */
[----:B------:R-:W-:Y:S04]  /*a440*/  LDSM.16.M88.4 R20, [R208] ;  /* 0x00000000d014783b */ /* 0x000fe80000000200 */
[----:B------:R-:W4:Y:S04]  /*a450*/  LDSM.16.M88.4 R56, [R209] ;  /* 0x00000000d138783b */ /* 0x000f280000000200 */
[----:B------:R-:W4:Y:S04]  /*a460*/  LDSM.16.M88.4 R52, [R216] ;  /* 0x00000000d834783b */ /* 0x000f280000000200 */
[----:B------:R-:W0:Y:S01]  /*a470*/  LDGDEPBAR ;  /* 0x00000000000079af */ /* 0x000e220000000000 */
[C---:B-1----:R-:W-:Y:S06]  /*a480*/  HMMA.16816.F32 R84, R12.reuse, R16, RZ ;  /* 0x000000100c54723c */ /* 0x042fec00000018ff */
[----:B------:R-:W-:Y:S06]  /*a490*/  HMMA.16816.F32 R180, R12, R18, RZ ;  /* 0x000000120cb4723c */ /* 0x000fec00000018ff */
[C---:B--2---:R-:W-:Y:S06]  /*a4a0*/  HMMA.16816.F32 R60, R4.reuse, R38, RZ ;  /* 0x00000026043c723c */ /* 0x044fec00000018ff */
[C---:B------:R-:W-:Y:S06]  /*a4b0*/  HMMA.16816.F32 R80, R4.reuse, R16, RZ ;  /* 0x000000100450723c */ /* 0x040fec00000018ff */
[C---:B------:R-:W-:Y:S01]  /*a4c0*/  HMMA.16816.F32 R104, R4.reuse, R18, RZ ;  /* 0x000000120468723c */ /* 0x040fe200000018ff */
[----:B------:R-:W-:Y:S05]  /*a4d0*/  LDSM.16.M88.4 R16, [R208+0x1000] ;  /* 0x00100000d010783b */ /* 0x000fea0000000200 */
[C---:B------:R-:W-:Y:S06]  /*a4e0*/  HMMA.16816.F32 R72, R4.reuse, R44, RZ ;  /* 0x0000002c0448723c */ /* 0x040fec00000018ff */
[----:B------:R-:W-:Y:S01]  /*a4f0*/  IMAD.MOV.U32 R173, RZ, RZ, R60 ;  /* 0x000000ffffad7224 */ /* 0x000fe200078e003c */
[----:B---3--:R-:W-:Y:S01]  /*a500*/  HMMA.16816.F32 R96, R4, R40, RZ ;  /* 0x000000280460723c */ /* 0x008fe200000018ff */
[----:B------:R-:W-:-:S02]  /*a510*/  IMAD.MOV.U32 R172, RZ, RZ, R61 ;  /* 0x000000ffffac7224 */ /* 0x000fc400078e003d */
[----:B------:R-:W-:Y:S02]  /*a520*/  IMAD.MOV.U32 R127, RZ, RZ, R62 ;  /* 0x000000ffff7f7224 */ /* 0x000fe400078e003e */
[----:B------:R-:W-:Y:S01]  /*a530*/  IMAD.MOV.U32 R126, RZ, RZ, R63 ;  /* 0x000000ffff7e7224 */ /* 0x000fe200078e003f */
[C---:B------:R-:W-:Y:S06]  /*a540*/  HMMA.16816.F32 R92, R4.reuse, R36, RZ ;  /* 0x00000024045c723c */ /* 0x040fec00000018ff */
[C---:B------:R-:W-:Y:S06]  /*a550*/  HMMA.16816.F32 R60, R4.reuse, R34, RZ ;  /* 0x00000022043c723c */ /* 0x040fec00000018ff */
[C---:B------:R-:W-:Y:S06]  /*a560*/  HMMA.16816.F32 R88, R4.reuse, R32, RZ ;  /* 0x000000200458723c */ /* 0x040fec00000018ff */
[C---:B------:R-:W-:Y:S06]  /*a570*/  HMMA.16816.F32 R100, R4.reuse, R28, RZ ;  /* 0x0000001c0464723c */ /* 0x040fec00000018ff */
[C---:B----4-:R-:W-:Y:S06]  /*a580*/  HMMA.16816.F32 R112, R4.reuse, R24, RZ ;  /* 0x000000180470723c */ /* 0x050fec00000018ff */
[----:B------:R-:W-:Y:S01]  /*a590*/  IMAD.MOV.U32 R109, RZ, RZ, R61 ;  /* 0x000000ffff6d7224 */ /* 0x000fe200078e003d */
[----:B------:R-:W-:Y:S01]  /*a5a0*/  HMMA.16816.F32 R116, R4, R48, RZ ;  /* 0x000000300474723c */ /* 0x000fe200000018ff */
[----:B------:R-:W-:-:S02]  /*a5b0*/  IMAD.MOV.U32 R108, RZ, RZ, R60 ;  /* 0x000000ffff6c7224 */ /* 0x000fc400078e003c */
[----:B------:R-:W-:Y:S02]  /*a5c0*/  IMAD.MOV.U32 R175, RZ, RZ, R62 ;  /* 0x000000ffffaf7224 */ /* 0x000fe400078e003e */
[----:B------:R-:W-:Y:S01]  /*a5d0*/  IMAD.MOV.U32 R174, RZ, RZ, R63 ;  /* 0x000000ffffae7224 */ /* 0x000fe200078e003f */
[C---:B------:R-:W-:Y:S06]  /*a5e0*/  HMMA.16816.F32 R192, R4.reuse, R46, RZ ;  /* 0x0000002e04c0723c */ /* 0x040fec00000018ff */
[C---:B------:R-:W-:Y:S06]  /*a5f0*/  HMMA.16816.F32 R60, R4.reuse, R30, RZ ;  /* 0x0000001e043c723c */ /* 0x040fec00000018ff */
[----:B------:R-:W-:Y:S06]  /*a600*/  HMMA.16816.F32 R244, R4, R42, RZ ;  /* 0x0000002a04f4723c */ /* 0x000fec00000018ff */
[C---:B------:R-:W-:Y:S06]  /*a610*/  HMMA.16816.F32 R128, R12.reuse, R26, RZ ;  /* 0x0000001a0c80723c */ /* 0x040fec00000018ff */
[C---:B------:R-:W-:Y:S06]  /*a620*/  HMMA.16816.F32 R76, R12.reuse, R40, RZ ;  /* 0x000000280c4c723c */ /* 0x040fec00000018ff */
[----:B------:R-:W-:Y:S01]  /*a630*/  IMAD.MOV.U32 R125, RZ, RZ, R60 ;  /* 0x000000ffff7d7224 */ /* 0x000fe200078e003c */
[----:B------:R-:W-:Y:S01]  /*a640*/  HMMA.16816.F32 R188, R12, R42, RZ ;  /* 0x0000002a0cbc723c */ /* 0x000fe200000018ff */
[----:B------:R-:W-:-:S02]  /*a650*/  IMAD.MOV.U32 R124, RZ, RZ, R61 ;  /* 0x000000ffff7c7224 */ /* 0x000fc400078e003d */
[----:B------:R-:W-:Y:S02]  /*a660*/  IMAD.MOV.U32 R123, RZ, RZ, R62 ;  /* 0x000000ffff7b7224 */ /* 0x000fe400078e003e */
[----:B------:R-:W-:Y:S01]  /*a670*/  IMAD.MOV.U32 R122, RZ, RZ, R63 ;  /* 0x000000ffff7a7224 */ /* 0x000fe200078e003f */
[----:B------:R-:W-:Y:S05]  /*a680*/  HMMA.16816.F32 R40, R12, R24, RZ ;  /* 0x000000180c28723c */ /* 0x000fea00000018ff */
[----:B------:R-:W-:Y:S01]  /*a690*/  IMAD.MOV.U32 R0, RZ, RZ, R131 ;  /* 0x000000ffff007224 */ /* 0x000fe200078e0083 */
[----:B------:R-:W-:Y:S01]  /*a6a0*/  HMMA.16816.F32 R60, R4, R26, RZ ;  /* 0x0000001a043c723c */ /* 0x000fe200000018ff */
[----:B------:R-:W-:-:S02]  /*a6b0*/  IMAD.MOV.U32 R24, RZ, RZ, R130 ;  /* 0x000000ffff187224 */ /* 0x000fc400078e0082 */
[----:B------:R-:W-:Y:S02]  /*a6c0*/  IMAD.MOV.U32 R11, RZ, RZ, R128 ;  /* 0x000000ffff0b7224 */ /* 0x000fe400078e0080 */
[----:B------:R-:W-:Y:S01]  /*a6d0*/  IMAD.MOV.U32 R2, RZ, RZ, R129 ;  /* 0x000000ffff027224 */ /* 0x000fe200078e0081 */
[----:B------:R-:W-:Y:S06]  /*a6e0*/  HMMA.16816.F32 R4, R4, R50, RZ ;  /* 0x000000320404723c */ /* 0x000fec00000018ff */
[C---:B------:R-:W-:Y:S06]  /*a6f0*/  HMMA.16816.F32 R176, R12.reuse, R46, RZ ;  /* 0x0000002e0cb0723c */ /* 0x040fec00000018ff */
[C---:B------:R-:W-:Y:S06]  /*a700*/  HMMA.16816.F32 R64, R12.reuse, R32, RZ ;  /* 0x000000200c40723c */ /* 0x040fec00000018ff */
[----:B------:R-:W-:Y:S01]  /*a710*/  HMMA.16816.F32 R240, R12, R34, RZ ;  /* 0x000000220cf0723c */ /* 0x000fe200000018ff */
[----:B------:R-:W1:Y:S01]  /*a720*/  LDSM.16.M88.4 R32, [R215] ;  /* 0x00000000d720783b */ /* 0x000e620000000200 */
[----:B------:R-:W-:-:S02]  /*a730*/  IMAD.MOV.U32 R121, RZ, RZ, R60 ;  /* 0x000000ffff797224 */ /* 0x000fc400078e003c */
[----:B------:R-:W-:Y:S02]  /*a740*/  IMAD.MOV.U32 R120, RZ, RZ, R61 ;  /* 0x000000ffff787224 */ /* 0x000fe400078e003d */
[----:B------:R-:W-:Y:S01]  /*a750*/  IMAD.MOV.U32 R252, RZ, RZ, R4 ;  /* 0x000000fffffc7224 */ /* 0x000fe200078e0004 */
[C---:B------:R-:W-:Y:S01]  /*a760*/  HMMA.16816.F32 R68, R12.reuse, R36, RZ ;  /* 0x000000240c44723c */ /* 0x040fe200000018ff */
[----:B------:R-:W-:Y:S02]  /*a770*/  IMAD.MOV.U32 R239, RZ, RZ, R5 ;  /* 0x000000ffffef7224 */ /* 0x000fe400078e0005 */
[----:B------:R-:W-:Y:S02]  /*a780*/  IMAD.MOV.U32 R233, RZ, RZ, R6 ;  /* 0x000000ffffe97224 */ /* 0x000fe400078e0006 */
[----:B------:R-:W-:Y:S01]  /*a790*/  IMAD.MOV.U32 R232, RZ, RZ, R7 ;  /* 0x000000ffffe87224 */ /* 0x000fe200078e0007 */
[----:B------:R-:W-:Y:S01]  /*a7a0*/  HMMA.16816.F32 R200, R12, R38, RZ ;  /* 0x000000260cc8723c */ /* 0x000fe200000018ff */
[----:B------:R-:W-:-:S02]  /*a7b0*/  IMAD.MOV.U32 R111, RZ, RZ, R62 ;  /* 0x000000ffff6f7224 */ /* 0x000fc400078e003e */
[----:B------:R-:W-:-:S03]  /*a7c0*/  IMAD.MOV.U32 R110, RZ, RZ, R63 ;  /* 0x000000ffff6e7224 */ /* 0x000fc600078e003f */
[C---:B------:R-:W-:Y:S06]  /*a7d0*/  HMMA.16816.F32 R4, R12.reuse, R44, RZ ;  /* 0x0000002c0c04723c */ /* 0x040fec00000018ff */
[C---:B------:R-:W-:Y:S06]  /*a7e0*/  HMMA.16816.F32 R44, R12.reuse, R50, RZ ;  /* 0x000000320c2c723c */ /* 0x040fec00000018ff */
[----:B------:R-:W-:Y:S01]  /*a7f0*/  HMMA.16816.F32 R36, R12, R48, RZ ;  /* 0x000000300c24723c */ /* 0x000fe200000018ff */
[----:B------:R-:W-:-:S02]  /*a800*/  IMAD.MOV.U32 R50, RZ, RZ, R24 ;  /* 0x000000ffff327224 */ /* 0x000fc400078e0018 */
[----:B------:R-:W-:-:S03]  /*a810*/  IMAD.MOV.U32 R51, RZ, RZ, R0 ;  /* 0x000000ffff337224 */ /* 0x000fc600078e0000 */
[----:B------:R-:W-:Y:S01]  /*a820*/  HMMA.16816.F32 R24, R20, R56, R84 ;  /* 0x000000381418723c */ /* 0x000fe20000001854 */
[----:B------:R-:W-:Y:S02]  /*a830*/  IMAD.MOV.U32 R49, RZ, RZ, R109 ;  /* 0x000000ffff317224 */ /* 0x000fe400078e006d */
[----:B------:R-:W-:-:S03]  /*a840*/  IMAD.MOV.U32 R48, RZ, RZ, R108 ;  /* 0x000000ffff307224 */ /* 0x000fc600078e006c */
[C---:B------:R-:W-:Y:S01]  /*a850*/  HMMA.16816.F32 R60, R12.reuse, R28, RZ ;  /* 0x0000001c0c3c723c */ /* 0x040fe200000018ff */
[----:B------:R-:W-:Y:S02]  /*a860*/  IMAD.MOV.U32 R86, RZ, RZ, R11 ;  /* 0x000000ffff567224 */ /* 0x000fe400078e000b */
[----:B------:R-:W-:Y:S02]  /*a870*/  IMAD.MOV.U32 R87, RZ, RZ, R2 ;  /* 0x000000ffff577224 */ /* 0x000fe400078e0002 */
[----:B------:R-:W-:Y:S01]  /*a880*/  IMAD.MOV.U32 R84, RZ, RZ, R121 ;  /* 0x000000ffff547224 */ /* 0x000fe200078e0079 */
[----:B------:R-:W-:Y:S01]  /*a890*/  HMMA.16816.F32 R248, R12, R30, RZ ;  /* 0x0000001e0cf8723c */ /* 0x000fe200000018ff */
[----:B------:R-:W2:Y:S01]  /*a8a0*/  LDSM.16.M88.4 R28, [R214] ;  /* 0x00000000d61c783b */ /* 0x000ea20000000200 */
[----:B------:R-:W-:Y:S02]  /*a8b0*/  IMAD.MOV.U32 R85, RZ, RZ, R120 ;  /* 0x000000ffff557224 */ /* 0x000fe400078e0078 */
[----:B------:R-:W-:Y:S01]  /*a8c0*/  IMAD.MOV.U32 R231, RZ, RZ, R44 ;  /* 0x000000ffffe77224 */ /* 0x000fe200078e002c */
[----:B------:R-:W-:Y:S01]  /*a8d0*/  LDSM.16.M88.4 R12, [R213] ;  /* 0x00000000d50c783b */ /* 0x000fe20000000200 */
[----:B------:R-:W-:Y:S01]  /*a8e0*/  HMMA.16816.F32 R196, R20, R52, R4 ;  /* 0x0000003414c4723c */ /* 0x000fe20000001804 */
[----:B------:R-:W-:-:S02]  /*a8f0*/  IMAD.MOV.U32 R221, RZ, RZ, R45 ;  /* 0x000000ffffdd7224 */ /* 0x000fc400078e002d */
[----:B------:R-:W-:Y:S01]  /*a900*/  IMAD.MOV.U32 R220, RZ, RZ, R46 ;  /* 0x000000ffffdc7224 */ /* 0x000fe200078e002e */
[----:B------:R-:W-:Y:S01]  /*a910*/  LDSM.16.M88.4 R4, [R212] ;  /* 0x00000000d404783b */ /* 0x000fe20000000200 */
[----:B------:R-:W-:Y:S01]  /*a920*/  IMAD.MOV.U32 R219, RZ, RZ, R47 ;  /* 0x000000ffffdb7224 */ /* 0x000fe200078e002f */
[----:B-1----:R-:W-:Y:S01]  /*a930*/  HMMA.16816.F32 R184, R20, R32, R76 ;  /* 0x0000002014b8723c */ /* 0x002fe2000000184c */
[----:B------:R-:W-:Y:S01]  /*a940*/  IMAD.MOV.U32 R109, RZ, RZ, R27 ;  /* 0x000000ffff6d7224 */ /* 0x000fe200078e001b */
[----:B------:R-:W1:Y:S01]  /*a950*/  LDSM.16.M88.4 R44, [R210] ;  /* 0x00000000d22c783b */ /* 0x000e620000000200 */
[----:B------:R-:W-:Y:S02]  /*a960*/  IMAD.MOV.U32 R108, RZ, RZ, R24 ;  /* 0x000000ffff6c7224 */ /* 0x000fe400078e0018 */
[----:B------:R-:W-:Y:S01]  /*a970*/  IMAD.MOV.U32 R0, RZ, RZ, R26 ;  /* 0x000000ffff007224 */ /* 0x000fe200078e001a */
[----:B------:R-:W-:Y:S01]  /*a980*/  HMMA.16816.F32 R104, R16, R58, R104 ;  /* 0x0000003a1068723c */ /* 0x000fe20000001868 */
[----:B------:R-:W-:-:S05]  /*a990*/  IMAD.MOV.U32 R134, RZ, RZ, R25 ;  /* 0x000000ffff867224 */ /* 0x000fca00078e0019 */
[C---:B------:R-:W-:Y:S06]  /*a9a0*/  HMMA.16816.F32 R24, R16.reuse, R56, R80 ;  /* 0x000000381018723c */ /* 0x040fec0000001850 */
[C---:B------:R-:W-:Y:S06]  /*a9b0*/  HMMA.16816.F32 R80, R16.reuse, R32, R96 ;  /* 0x000000201050723c */ /* 0x040fec0000001860 */
[----:B------:R-:W-:Y:S06]  /*a9c0*/  HMMA.16816.F32 R96, R16, R34, R244 ;  /* 0x000000221060723c */ /* 0x000fec00000018f4 */
[-C--:B--2---:R-:W-:Y:S06]  /*a9d0*/  HMMA.16816.F32 R128, R20, R28.reuse, R68 ;  /* 0x0000001c1480723c */ /* 0x084fec0000001844 */
[----:B------:R-:W-:Y:S01]  /*a9e0*/  IMAD.MOV.U32 R56, RZ, RZ, R25 ;  /* 0x000000ffff387224 */ /* 0x000fe200078e0019 */
[----:B------:R-:W-:Y:S01]  /*a9f0*/  HMMA.16816.F32 R224, R16, R28, R92 ;  /* 0x0000001c10e0723c */ /* 0x000fe2000000185c */
[----:B------:R-:W-:-:S02]  /*aa00*/  IMAD.MOV.U32 R11, RZ, RZ, R26 ;  /* 0x000000ffff0b7224 */ /* 0x000fc400078e001a */
[----:B------:R-:W-:Y:S02]  /*aa10*/  IMAD.MOV.U32 R230, RZ, RZ, R27 ;  /* 0x000000ffffe67224 */ /* 0x000fe400078e001b */
[----:B------:R-:W-:Y:S01]  /*aa20*/  IMAD.MOV.U32 R228, RZ, RZ, R24 ;  /* 0x000000ffffe47224 */ /* 0x000fe200078e0018 */
[C---:B-1----:R-:W-:Y:S01]  /*aa30*/  HMMA.16816.F32 R116, R16.reuse, R44, R116 ;  /* 0x0000002c1074723c */ /* 0x042fe20000001874 */
[----:B------:R-:W-:Y:S02]  /*aa40*/  IMAD.MOV.U32 R2, RZ, RZ, R82 ;  /* 0x000000ffff027224 */ /* 0x000fe400078e0052 */
[----:B------:R-:W-:Y:S02]  /*aa50*/  IMAD.MOV.U32 R33, RZ, RZ, R80 ;  /* 0x000000ffff217224 */ /* 0x000fe400078e0050 */
[----:B------:R-:W-:Y:S01]  /*aa60*/  IMAD.MOV.U32 R70, RZ, RZ, R50 ;  /* 0x000000ffff467224 */ /* 0x000fe200078e0032 */
[----:B------:R-:W-:Y:S01]  /*aa70*/  HMMA.16816.F32 R24, R16, R52, R72 ;  /* 0x000000341018723c */ /* 0x000fe20000001848 */
[----:B------:R-:W-:-:S02]  /*aa80*/  IMAD.MOV.U32 R71, RZ, RZ, R51 ;  /* 0x000000ffff477224 */ /* 0x000fc400078e0033 */
[----:B------:R-:W-:Y:S02]  /*aa90*/  IMAD.MOV.U32 R50, RZ, RZ, R175 ;  /* 0x000000ffff327224 */ /* 0x000fe400078e00af */
[----:B------:R-:W-:Y:S02]  /*aaa0*/  IMAD.MOV.U32 R51, RZ, RZ, R174 ;  /* 0x000000ffff337224 */ /* 0x000fe400078e00ae */
[----:B------:R-:W-:Y:S02]  /*aab0*/  IMAD.MOV.U32 R53, RZ, RZ, R81 ;  /* 0x000000ffff357224 */ /* 0x000fe400078e0051 */
[----:B------:R-:W-:Y:S02]  /*aac0*/  IMAD.MOV.U32 R80, RZ, RZ, R173 ;  /* 0x000000ffff507224 */ /* 0x000fe400078e00ad */
[----:B------:R-:W-:Y:S02]  /*aad0*/  IMAD.MOV.U32 R81, RZ, RZ, R172 ;  /* 0x000000ffff517224 */ /* 0x000fe400078e00ac */
[----:B------:R-:W-:Y:S01]  /*aae0*/  IMAD.MOV.U32 R74, RZ, RZ, R123 ;  /* 0x000000ffff4a7224 */ /* 0x000fe200078e007b */
[----:B------:R-:W-:Y:S01]  /*aaf0*/  HMMA.16816.F32 R172, R16, R12, R88 ;  /* 0x0000000c10ac723c */ /* 0x000fe20000001858 */
[----:B------:R-:W-:-:S02]  /*ab00*/  IMAD.MOV.U32 R75, RZ, RZ, R122 ;  /* 0x000000ffff4b7224 */ /* 0x000fc400078e007a */
[----:B------:R-:W-:Y:S02]  /*ab10*/  IMAD.MOV.U32 R68, RZ, RZ, R86 ;  /* 0x000000ffff447224 */ /* 0x000fe400078e0056 */
[----:B------:R-:W-:Y:S01]  /*ab20*/  IMAD.MOV.U32 R69, RZ, RZ, R87 ;  /* 0x000000ffff457224 */ /* 0x000fe200078e0057 */
[C---:B------:R-:W-:Y:S01]  /*ab30*/  HMMA.16816.F32 R120, R20.reuse, R12, R64 ;  /* 0x0000000c1478723c */ /* 0x040fe20000001840 */
[----:B------:R-:W-:Y:S02]  /*ab40*/  IMAD.MOV.U32 R86, RZ, RZ, R111 ;  /* 0x000000ffff567224 */ /* 0x000fe400078e006f */
[----:B------:R-:W-:Y:S02]  /*ab50*/  IMAD.MOV.U32 R87, RZ, RZ, R110 ;  /* 0x000000ffff577224 */ /* 0x000fe400078e006e */
[----:B------:R-:W-:Y:S01]  /*ab60*/  IMAD.MOV.U32 R72, RZ, RZ, R27 ;  /* 0x000000ffff487224 */ /* 0x000fe200078e001b */
[----:B------:R-:W-:Y:S01]  /*ab70*/  HMMA.16816.F32 R64, R20, R58, R180 ;  /* 0x0000003a1440723c */ /* 0x000fe200000018b4 */
[----:B------:R-:W-:-:S02]  /*ab80*/  IMAD.MOV.U32 R57, RZ, RZ, R25 ;  /* 0x000000ffff397224 */ /* 0x000fc400078e0019 */
[----:B------:R-:W-:Y:S02]  /*ab90*/  IMAD.MOV.U32 R139, RZ, RZ, R24 ;  /* 0x000000ffff8b7224 */ /* 0x000fe400078e0018 */
[----:B------:R-:W-:Y:S01]  /*aba0*/  IMAD.MOV.U32 R135, RZ, RZ, R26 ;  /* 0x000000ffff877224 */ /* 0x000fe200078e001a */
[----:B------:R-:W-:Y:S01]  /*abb0*/  HMMA.16816.F32 R88, R20, R4, R60 ;  /* 0x000000041458723c */ /* 0x000fe2000000183c */
[----:B------:R-:W1:Y:S01]  /*abc0*/  LDSM.16.M88.4 R24, [R211] ;  /* 0x00000000d318783b */ /* 0x000e620000000200 */
[----:B------:R-:W-:Y:S01]  /*abd0*/  IMAD.MOV.U32 R13, RZ, RZ, R2 ;  /* 0x000000ffff0d7224 */ /* 0x000fe200078e0002 */
[----:B------:R-:W-:-:S04]  /*abe0*/  DEPBAR.LE SB0, 0x0 ;  /* 0x000080000000791a */ /* 0x000fc80000000000 */
[----:B------:R-:W2:Y:S01]  /*abf0*/  S2R R2, SR_TID.X ;  /* 0x0000000000027919 */ /* 0x000ea20000002100 */
[----:B------:R-:W-:Y:S01]  /*ac00*/  IMAD.MOV.U32 R52, RZ, RZ, R83 ;  /* 0x000000ffff347224 */ /* 0x000fe200078e0053 */
[----:B------:R-:W-:Y:S01]  /*ac10*/  HMMA.16816.F32 R60, R20, R54, R176 ;  /* 0x00000036143c723c */ /* 0x000fe200000018b0 */
        /* <DEDUP_REMOVED lines=10> */
[----:B------:R-:W-:-:S05]  /*acc0*/  IMAD.MOV.U32 R29, RZ, RZ, R53 ;  /* 0x000000ffff1d7224 */ /* 0x000fca00078e0035 */
[----:B------:R-:W-:Y:S01]  /*acd0*/  HMMA.16816.F32 R124, R16, R4, R100 ;  /* 0x00000004107c723c */ /* 0x000fe20000001864 */
[----:B------:R-:W-:Y:S02]  /*ace0*/  IMAD.MOV.U32 R189, RZ, RZ, R33 ;  /* 0x000000ffffbd7224 */ /* 0x000fe400078e0021 */
[----:B------:R-:W-:-:S03]  /*acf0*/  IMAD.MOV.U32 R190, RZ, RZ, R230 ;  /* 0x000000ffffbe7224 */ /* 0x000fc600078e00e6 */
[----:B------:R-:W-:Y:S01]  /*ad00*/  HMMA.16816.F32 R100, R16, R54, R192 ;  /* 0x000000361064723c */ /* 0x000fe200000018c0 */
[----:B--2---:R-:W-:-:S05]  /*ad10*/  IMAD.SHL.U32 R2, R2, 0x2, RZ ;  /* 0x0000000202027824 */ /* 0x004fca00078e00ff */
[----:B-1----:R-:W-:Y:S01]  /*ad20*/  HMMA.16816.F32 R76, R20, R24, R40 ;  /* 0x00000018144c723c */ /* 0x002fe20000001828 */
[----:B------:R-:W-:-:S05]  /*ad30*/  LOP3.LUT R2, R2, 0x6, RZ, 0xc0, !PT ;  /* 0x0000000602027812 */ /* 0x000fca00078ec0ff */
[----:B------:R-:W-:Y:S01]  /*ad40*/  HMMA.16816.F32 R112, R16, R24, R112 ;  /* 0x000000181070723c */ /* 0x000fe20000001870 */
[----:B------:R-:W-:Y:S02]  /*ad50*/  IMAD.MOV.U32 R41, RZ, RZ, R109 ;  /* 0x000000ffff297224 */ /* 0x000fe400078e006d */
[----:B------:R-:W-:-:S03]  /*ad60*/  IMAD.MOV.U32 R42, RZ, RZ, R52 ;  /* 0x000000ffff2a7224 */ /* 0x000fc600078e0034 */
[----:B------:R-:W-:Y:S01]  /*ad70*/  HMMA.16816.F32 R52, R20, R30, R200 ;  /* 0x0000001e1434723c */ /* 0x000fe200000018c8 */
[----:B------:R-:W-:Y:S02]  /*ad80*/  IMAD.MOV.U32 R25, RZ, RZ, R0 ;  /* 0x000000ffff197224 */ /* 0x000fe400078e0000 */
[----:B------:R-:W-:Y:S02]  /*ad90*/  IMAD.U32 R0, RZ, RZ, UR15 ;  /* 0x0000000fff007e24 */ /* 0x000fe4000f8e00ff */
[----:B------:R-:W-:Y:S01]  /*ada0*/  IMAD.MOV.U32 R24, RZ, RZ, R108 ;  /* 0x000000ffff187224 */ /* 0x000fe200078e006c */
[----:B------:R-:W-:Y:S01]  /*adb0*/  HMMA.16816.F32 R84, R16, R26, R84 ;  /* 0x0000001a1054723c */ /* 0x000fe20000001854 */
[----:B------:R-:W-:Y:S02]  /*adc0*/  IMAD R0, R0, 0x80, R2 ;  /* 0x0000008000007824 */ /* 0x000fe400078e0202 */
[----:B------:R-:W-:Y:S02]  /*add0*/  IMAD.MOV.U32 R200, RZ, RZ, R228 ;  /* 0x000000ffffc87224 */ /* 0x000fe400078e00e4 */
[C---:B------:R-:W-:Y:S01]  /*ade0*/  VIADD R43, R0.reuse, 0x1 ;  /* 0x00000001002b7836 */ /* 0x040fe20000000000 */
[C---:B------:R-:W-:Y:S01]  /*adf0*/  HMMA.16816.F32 R108, R20.reuse, R44, R36 ;  /* 0x0000002c146c723c */ /* 0x040fe20000001824 */
[CC--:B------:R-:W-:Y:S01]  /*ae00*/  ISETP.GE.AND P2, PT, R0.reuse, R8.reuse, PT ;  /* 0x000000080000720c */ /* 0x0c0fe20003f46270 */
[C---:B------:R-:W-:Y:S01]  /*ae10*/  VIADD R40, R0.reuse, 0x10 ;  /* 0x0000001000287836 */ /* 0x040fe20000000000 */
[CC--:B------:R-:W-:Y:S01]  /*ae20*/  ISETP.GE.AND P4, PT, R0.reuse, R3.reuse, PT ;  /* 0x000000030000720c */ /* 0x0c0fe20003f86270 */
[C---:B------:R-:W-:Y:S01]  /*ae30*/  VIADD R35, R0.reuse, 0x21 ;  /* 0x0000002100237836 */ /* 0x040fe20000000000 */
[-C--:B------:R-:W-:Y:S01]  /*ae40*/  ISETP.GE.AND P0, PT, R43, R8.reuse, PT ;  /* 0x000000082b00720c */ /* 0x080fe20003f06270 */
[C---:B------:R-:W-:Y:S01]  /*ae50*/  VIADD R31, R0.reuse, 0x31 ;  /* 0x00000031001f7836 */ /* 0x040fe20000000000 */
[----:B------:R-:W-:Y:S01]  /*ae60*/  FSEL R180, R25, -INF , !P2 ;  /* 0xff80000019b47808 */ /* 0x000fe20005000000 */
[C---:B------:R-:W-:Y:S01]  /*ae70*/  VIADD R39, R0.reuse, 0x11 ;  /* 0x0000001100277836 */ /* 0x040fe20000000000 */
[----:B------:R-:W-:Y:S01]  /*ae80*/  FSEL R181, R41, -INF , !P0 ;  /* 0xff80000029b57808 */ /* 0x000fe20004000000 */
[----:B------:R-:W-:Y:S01]  /*ae90*/  VIADD R36, R0, 0x20 ;  /* 0x0000002000247836 */ /* 0x000fe20000000000 */
[-C--:B------:R-:W-:Y:S01]  /*aea0*/  ISETP.GE.AND P2, PT, R40, R8.reuse, PT ;  /* 0x000000082800720c */ /* 0x080fe20003f46270 */
[----:B------:R-:W-:Y:S01]  /*aeb0*/  IMAD.MOV.U32 R25, RZ, RZ, R32 ;  /* 0x000000ffff197224 */ /* 0x000fe200078e0020 */
[-C--:B------:R-:W-:Y:S01]  /*aec0*/  ISETP.GE.AND P0, PT, R39, R8.reuse, PT ;  /* 0x000000082700720c */ /* 0x080fe20003f06270 */
[----:B------:R-:W-:Y:S01]  /*aed0*/  VIADD R32, R0, 0x30 ;  /* 0x0000003000207836 */ /* 0x000fe20000000000 */
[----:B------:R-:W-:Y:S01]  /*aee0*/  FSEL R45, R24, -INF , !P4 ;  /* 0xff800000182d7808 */ /* 0x000fe20006000000 */
[----:B------:R-:W-:Y:S01]  /*aef0*/  IMAD.MOV.U32 R37, RZ, RZ, R135 ;  /* 0x000000ffff257224 */ /* 0x000fe200078e0087 */
[----:B------:R-:W-:Y:S01]  /*af00*/  FSEL R183, R199, -INF , !P0 ;  /* 0xff800000c7b77808 */ /* 0x000fe20004000000 */
[----:B------:R-:W-:Y:S01]  /*af10*/  HMMA.16816.F32 R68, R20, R26, R68 ;  /* 0x0000001a1444723c */ /* 0x000fe20000001844 */
[-C--:B------:R-:W-:Y:S01]  /*af20*/  ISETP.GE.AND P4, PT, R40, R3.reuse, PT ;  /* 0x000000032800720c */ /* 0x080fe20003f86270 */
[----:B------:R-:W-:Y:S01]  /*af30*/  IMAD.MOV.U32 R38, RZ, RZ, R28 ;  /* 0x000000ffff267224 */ /* 0x000fe200078e001c */
[-C--:B------:R-:W-:Y:S01]  /*af40*/  ISETP.GE.AND P0, PT, R35, R8.reuse, PT ;  /* 0x000000082300720c */ /* 0x080fe20003f06270 */
[----:B------:R-:W-:Y:S01]  /*af50*/  VIADD R28, R0, 0x40 ;  /* 0x00000040001c7836 */ /* 0x000fe20000000000 */
[----:B------:R-:W-:Y:S01]  /*af60*/  FSEL R182, R198, -INF , !P2 ;  /* 0xff800000c6b67808 */ /* 0x000fe20005000000 */
[-C--:B------:R-:W-:Y:S01]  /*af70*/  HMMA.16816.F32 R80, R16, R14.reuse, R48 ;  /* 0x0000000e1050723c */ /* 0x080fe20000001830 */
        /* <DEDUP_REMOVED lines=11> */
[----:B------:R-:W-:Y:S01]  /*b030*/  IMAD.MOV.U32 R13, RZ, RZ, R29 ;  /* 0x000000ffff0d7224 */ /* 0x000fe200078e001d */
[-C--:B------:R-:W-:Y:S01]  /*b040*/  ISETP.GE.AND P2, PT, R32, R8.reuse, PT ;  /* 0x000000082000720c */ /* 0x080fe20003f46270 */
[----:B------:R-:W-:Y:S01]  /*b050*/  VIADD R15, R0, 0x51 ;  /* 0x00000051000f7836 */ /* 0x000fe20000000000 */
[-C--:B------:R-:W-:Y:S01]  /*b060*/  ISETP.GE.AND P3, PT, R43, R3.reuse, PT ;  /* 0x000000032b00720c */ /* 0x080fe20003f66270 */
[----:B------:R-:W-:Y:S01]  /*b070*/  IMAD.MOV.U32 R29, RZ, RZ, R11 ;  /* 0x000000ffff1d7224 */ /* 0x000fe200078e000b */
[----:B------:R-:W-:Y:S01]  /*b080*/  FSEL R176, R184, -INF , !P4 ;  /* 0xff800000b8b07808 */ /* 0x000fe20006000000 */
[----:B------:R-:W-:Y:S01]  /*b090*/  IMAD.MOV.U32 R41, RZ, RZ, R139 ;  /* 0x000000ffff297224 */ /* 0x000fe200078e008b */
[----:B------:R-:W-:Y:S01]  /*b0a0*/  FSEL R131, R131, -INF , !P0 ;  /* 0xff80000083837808 */ /* 0x000fe20004000000 */
[----:B------:R-:W-:Y:S01]  /*b0b0*/  VIADD R11, R0, 0x61 ;  /* 0x00000061000b7836 */ /* 0x000fe20000000000 */
[-C--:B------:R-:W-:Y:S01]  /*b0c0*/  ISETP.GE.AND P4, PT, R32, R3.reuse, PT ;  /* 0x000000032000720c */ /* 0x080fe20003f86270 */
[----:B------:R-:W-:Y:S01]  /*b0d0*/  IMAD.MOV.U32 R194, RZ, RZ, R38 ;  /* 0x000000ffffc27224 */ /* 0x000fe200078e0026 */
[-C--:B------:R-:W-:Y:S01]  /*b0e0*/  ISETP.GE.AND P0, PT, R27, R8.reuse, PT ;  /* 0x000000081b00720c */ /* 0x080fe20003f06270 */
[----:B------:R-:W-:Y:S01]  /*b0f0*/  IMAD.MOV.U32 R38, RZ, RZ, R12 ;  /* 0x000000ffff267224 */ /* 0x000fe200078e000c */
[----:B------:R-:W-:Y:S01]  /*b100*/  FSEL R130, R130, -INF , !P2 ;  /* 0xff80000082827808 */ /* 0x000fe20005000000 */
[----:B------:R-:W-:Y:S01]  /*b110*/  IMAD.MOV.U32 R193, RZ, RZ, R37 ;  /* 0x000000ffffc17224 */ /* 0x000fe200078e0025 */
[-C--:B------:R-:W-:Y:S01]  /*b120*/  ISETP.GE.AND P2, PT, R28, R8.reuse, PT ;  /* 0x000000081c00720c */ /* 0x080fe20003f46270 */
[----:B------:R-:W-:Y:S01]  /*b130*/  IMAD.MOV.U32 R44, RZ, RZ, R41 ;  /* 0x000000ffff2c7224 */ /* 0x000fe200078e0029 */
[----:B------:R-:W-:Y:S01]  /*b140*/  FSEL R134, R134, -INF , !P3 ;  /* 0xff80000086867808 */ /* 0x000fe20005800000 */
[----:B------:R-:W-:Y:S01]  /*b150*/  VIADD R12, R0, 0x60 ;  /* 0x00000060000c7836 */ /* 0x000fe20000000000 */
[-C--:B------:R-:W-:Y:S01]  /*b160*/  ISETP.GE.AND P3, PT, R39, R3.reuse, PT ;  /* 0x000000032700720c */ /* 0x080fe20003f66270 */
[----:B------:R-:W-:Y:S01]  /*b170*/  IMAD.MOV.U32 R37, RZ, RZ, R42 ;  /* 0x000000ffff257224 */ /* 0x000fe200078e002a */
[----:B------:R-:W-:Y:S01]  /*b180*/  FSEL R128, R128, -INF , !P4 ;  /* 0xff80000080807808 */ /* 0x000fe20006000000 */
[----:B------:R-:W-:Y:S01]  /*b190*/  VIADD R41, R0, 0x9 ;  /* 0x0000000900297836 */ /* 0x000fe20000000000 */
[----:B------:R-:W-:Y:S01]  /*b1a0*/  FSEL R184, R123, -INF , !P0 ;  /* 0xff8000007bb87808 */ /* 0x000fe20004000000 */
[----:B------:R-:W-:Y:S01]  /*b1b0*/  IMAD.MOV.U32 R246, RZ, RZ, R195 ;  /* 0x000000fffff67224 */ /* 0x000fe200078e00c3 */
[-C--:B------:R-:W-:Y:S01]  /*b1c0*/  ISETP.GE.AND P4, PT, R28, R3.reuse, PT ;  /* 0x000000031c00720c */ /* 0x080fe20003f86270 */
[----:B------:R-:W-:Y:S01]  /*b1d0*/  IMAD.MOV.U32 R195, RZ, RZ, R37 ;  /* 0x000000ffffc37224 */ /* 0x000fe200078e0025 */
[-C--:B------:R-:W-:Y:S01]  /*b1e0*/  ISETP.GE.AND P0, PT, R15, R8.reuse, PT ;  /* 0x000000080f00720c */ /* 0x080fe20003f06270 */
[----:B------:R-:W-:Y:S01]  /*b1f0*/  VIADD R42, R0, 0x8 ;  /* 0x00000008002a7836 */ /* 0x000fe20000000000 */
[----:B------:R-:W-:Y:S01]  /*b200*/  FSEL R2, R122, -INF , !P2 ;  /* 0xff8000007a027808 */ /* 0x000fe20005000000 */
[----:B------:R-:W-:Y:S01]  /*b210*/  VIADD R37, R0, 0x19 ;  /* 0x0000001900257836 */ /* 0x000fe20000000000 */
[----:B------:R-:W-:Y:S01]  /*b220*/  FSEL R139, R197, -INF , !P3 ;  /* 0xff800000c58b7808 */ /* 0x000fe20005800000 */
[-C--:B------:R-:W-:Y:S01]  /*b230*/  HMMA.16816.F32 R72, R16, R6.reuse, R72 ;  /* 0x000000061048723c */ /* 0x080fe20000001848 */
[-C--:B------:R-:W-:Y:S01]  /*b240*/  ISETP.GE.AND P2, PT, R24, R8.reuse, PT ;  /* 0x000000081800720c */ /* 0x080fe20003f46270 */
[----:B------:R1:W-:Y:S01]  /*b250*/  STL [R1+0x14], R2 ;  /* 0x0000140201007387 */ /* 0x0003e20000100800 */
[-C--:B------:R-:W-:Y:S01]  /*b260*/  ISETP.GE.AND P3, PT, R35, R3.reuse, PT ;  /* 0x000000032300720c */ /* 0x080fe20003f66270 */
[----:B------:R-:W-:Y:S01]  /*b270*/  IMAD.MOV.U32 R192, RZ, RZ, R38 ;  /* 0x000000ffffc07224 */ /* 0x000fe200078e0026 */
[----:B------:R-:W-:Y:S01]  /*b280*/  FSEL R243, R120, -INF , !P4 ;  /* 0xff80000078f37808 */ /* 0x000fe20006000000 */
[----:B------:R-:W-:Y:S01]  /*b290*/  HMMA.16816.F32 R4, R20, R6, R248 ;  /* 0x000000061404723c */ /* 0x000fe200000018f8 */
[----:B------:R-:W-:Y:S01]  /*b2a0*/  FSEL R188, R91, -INF , !P0 ;  /* 0xff8000005bbc7808 */ /* 0x000fe20004000000 */
[----:B------:R-:W-:Y:S01]  /*b2b0*/  VIADD R38, R0, 0x18 ;  /* 0x0000001800267836 */ /* 0x000fe20000000000 */
[-C--:B------:R-:W-:Y:S01]  /*b2c0*/  ISETP.GE.AND P4, PT, R24, R3.reuse, PT ;  /* 0x000000031800720c */ /* 0x080fe20003f86270 */
[----:B------:R-:W-:Y:S01]  /*b2d0*/  VIADD R33, R0, 0x29 ;  /* 0x0000002900217836 */ /* 0x000fe20000000000 */
[-C--:B------:R-:W-:Y:S01]  /*b2e0*/  ISETP.GE.AND P0, PT, R11, R8.reuse, PT ;  /* 0x000000080b00720c */ /* 0x080fe20003f06270 */
[----:B------:R-:W-:Y:S01]  /*b2f0*/  IMAD.MOV.U32 R191, RZ, RZ, R44 ;  /* 0x000000ffffbf7224 */ /* 0x000fe200078e002c */
[----:B------:R-:W-:Y:S01]  /*b300*/  FSEL R177, R185, -INF , !P3 ;  /* 0xff800000b9b17808 */ /* 0x000fe20005800000 */
[----:B------:R-:W-:Y:S01]  /*b310*/  IMAD.MOV.U32 R202, RZ, RZ, R29 ;  /* 0x000000ffffca7224 */ /* 0x000fe200078e001d */
[----:B------:R-:W-:Y:S01]  /*b320*/  FSEL R247, R88, -INF , !P4 ;  /* 0xff80000058f77808 */ /* 0x000fe20006000000 */
[C---:B------:R-:W-:Y:S01]  /*b330*/  VIADD R34, R0.reuse, 0x28 ;  /* 0x0000002800227836 */ /* 0x040fe20000000000 */
[----:B------:R-:W-:Y:S01]  /*b340*/  FSEL R185, R79, -INF , !P0 ;  /* 0xff8000004fb97808 */ /* 0x000fe20004000000 */
[----:B------:R-:W-:Y:S01]  /*b350*/  VIADD R29, R0, 0x39 ;  /* 0x00000039001d7836 */ /* 0x000fe20000000000 */
[-C--:B------:R-:W-:Y:S01]  /*b360*/  ISETP.GE.AND P3, PT, R31, R3.reuse, PT ;  /* 0x000000031f00720c */ /* 0x080fe20003f66270 */
[----:B------:R-:W-:Y:S01]  /*b370*/  IMAD.MOV.U32 R244, RZ, RZ, R193 ;  /* 0x000000fffff47224 */ /* 0x000fe200078e00c1 */
[-C--:B------:R-:W-:Y:S01]  /*b380*/  ISETP.GE.AND P4, PT, R12, R3.reuse, PT ;  /* 0x000000030c00720c */ /* 0x080fe20003f86270 */
[----:B------:R-:W-:Y:S01]  /*b390*/  IMAD.MOV.U32 R193, RZ, RZ, R25 ;  /* 0x000000ffffc17224 */ /* 0x000fe200078e0019 */
[-C--:B------:R-:W-:Y:S01]  /*b3a0*/  ISETP.GE.AND P0, PT, R41, R8.reuse, PT ;  /* 0x000000082900720c */ /* 0x080fe20003f06270 */
[C---:B------:R-:W-:Y:S01]  /*b3b0*/  VIADD R30, R0.reuse, 0x38 ;  /* 0x00000038001e7836 */ /* 0x040fe20000000000 */
[----:B------:R-:W-:Y:S01]  /*b3c0*/  FSEL R129, R129, -INF , !P3 ;  /* 0xff80000081817808 */ /* 0x000fe20005800000 */
[----:B------:R-:W-:Y:S01]  /*b3d0*/  VIADD R25, R0, 0x49 ;  /* 0x0000004900197836 */ /* 0x000fe20000000000 */
[----:B-1----:R-:W-:Y:S01]  /*b3e0*/  FSEL R2, R90, -INF , !P2 ;  /* 0xff8000005a027808 */ /* 0x002fe20005000000 */
[----:B------:R-:W-:Y:S01]  /*b3f0*/  IMAD.MOV.U32 R245, RZ, RZ, R194 ;  /* 0x000000fffff57224 */ /* 0x000fe200078e00c2 */
[----:B------:R-:W-:Y:S01]  /*b400*/  ISETP.GE.AND P2, PT, R12, R8, PT ;  /* 0x000000080c00720c */ /* 0x000fe20003f46270 */
[----:B------:R-:W-:Y:S01]  /*b410*/  IMAD.MOV.U32 R194, RZ, RZ, R13 ;  /* 0x000000ffffc27224 */ /* 0x000fe200078e000d */
[----:B------:R-:W-:Y:S01]  /*b420*/  FSEL R76, R76, -INF , !P4 ;  /* 0xff8000004c4c7808 */ /* 0x000fe20006000000 */
[----:B------:R1:W-:Y:S01]  /*b430*/  STL [R1+0x18], R2 ;  /* 0x0000180201007387 */ /* 0x0003e20000100800 */
[-C--:B------:R-:W-:Y:S01]  /*b440*/  ISETP.GE.AND P3, PT, R27, R3.reuse, PT ;  /* 0x000000031b00720c */ /* 0x080fe20003f66270 */
[----:B------:R-:W-:Y:S01]  /*b450*/  VIADD R26, R0, 0x48 ;  /* 0x00000048001a7836 */ /* 0x000fe20000000000 */
[-C--:B------:R-:W-:Y:S01]  /*b460*/  ISETP.GE.AND P4, PT, R42, R3.reuse, PT ;  /* 0x000000032a00720c */ /* 0x080fe20003f86270 */
[----:B------:R-:W-:Y:S01]  /*b470*/  VIADD R13, R0, 0x59 ;  /* 0x00000059000d7836 */ /* 0x000fe20000000000 */
[----:B------:R-:W-:Y:S01]  /*b480*/  FSEL R242, R121, -INF , !P3 ;  /* 0xff80000079f27808 */ /* 0x000fe20005800000 */
[----:B------:R-:W-:Y:S01]  /*b490*/  IMAD.MOV.U32 R196, RZ, RZ, R252 ;  /* 0x000000ffffc47224 */ /* 0x000fe200078e00fc */
[----:B------:R-:W-:Y:S01]  /*b4a0*/  FSEL R44, R64, -INF , !P4 ;  /* 0xff800000402c7808 */ /* 0x000fe20006000000 */
[----:B------:R-:W-:Y:S01]  /*b4b0*/  IMAD.MOV.U32 R197, RZ, RZ, R239 ;  /* 0x000000ffffc57224 */ /* 0x000fe200078e00ef */
[----:B------:R-:W-:Y:S01]  /*b4c0*/  BAR.SYNC.DEFER_BLOCKING 0x0 ;  /* 0x0000000000007b1d */ /* 0x000fe20000010000 */
[-C--:B------:R-:W-:Y:S01]  /*b4d0*/  ISETP.GE.AND P3, PT, R15, R3.reuse, PT ;  /* 0x000000030f00720c */ /* 0x080fe20003f66270 */
[----:B------:R-:W-:Y:S01]  /*b4e0*/  IMAD.MOV.U32 R198, RZ, RZ, R233 ;  /* 0x000000ffffc67224 */ /* 0x000fe200078e00e9 */
[----:B------:R-:W-:Y:S01]  /*b4f0*/  ISETP.GE.AND P4, PT, R38, R3, PT ;  /* 0x000000032600720c */ /* 0x000fe20003f86270 */
[----:B------:R-:W-:Y:S01]  /*b500*/  IMAD.MOV.U32 R199, RZ, RZ, R232 ;  /* 0x000000ffffc77224 */ /* 0x000fe200078e00e8 */
[----:B------:R-:W-:-:S02]  /*b510*/  FSEL R250, R89, -INF , !P3 ;  /* 0xff80000059fa7808 */ /* 0x000fc40005800000 */
[----:B------:R-:W-:Y:S02]  /*b520*/  FSEL R60, R60, -INF , !P4 ;  /* 0xff8000003c3c7808 */ /* 0x000fe40006000000 */
[-C--:B------:R-:W-:Y:S02]  /*b530*/  ISETP.GE.AND P3, PT, R11, R3.reuse, PT ;  /* 0x000000030b00720c */ /* 0x080fe40003f66270 */
[----:B------:R-:W-:Y:S01]  /*b540*/  ISETP.GE.AND P4, PT, R34, R3, PT ;  /* 0x000000032200720c */ /* 0x000fe20003f86270 */
[----:B------:R-:W-:Y:S01]  /*b550*/  HMMA.16816.F32 R16, R16, R46, R196 ;  /* 0x0000002e1010723c */ /* 0x000fe200000018c4 */
[----:B------:R-:W-:Y:S02]  /*b560*/  FSEL R14, R77, -INF , !P3 ;  /* 0xff8000004d0e7808 */ /* 0x000fe40005800000 */
[----:B------:R-:W-:Y:S02]  /*b570*/  FSEL R56, R56, -INF , !P4 ;  /* 0xff80000038387808 */ /* 0x000fe40006000000 */
[----:B-1----:R-:W-:Y:S01]  /*b580*/  FSEL R2, R78, -INF , !P2 ;  /* 0xff8000004e027808 */ /* 0x002fe20005000000 */
[----:B------:R1:W-:Y:S01]  /*b590*/  STL [R1+0x10], R14 ;  /* 0x0000100e01007387 */ /* 0x0003e20000100800 */
[----:B------:R-:W-:-:S02]  /*b5a0*/  FSEL R78, R67, -INF , !P0 ;  /* 0xff800000434e7808 */ /* 0x000fc40004000000 */
[-C--:B------:R-:W-:Y:S01]  /*b5b0*/  ISETP.GE.AND P0, PT, R37, R8.reuse, PT ;  /* 0x000000082500720c */ /* 0x080fe20003f06270 */
[----:B------:R2:W-:Y:S01]  /*b5c0*/  STL [R1+0x1c], R2 ;  /* 0x00001c0201007387 */ /* 0x0005e20000100800 */
[-C--:B------:R-:W-:Y:S02]  /*b5d0*/  ISETP.GE.AND P2, PT, R42, R8.reuse, PT ;  /* 0x000000082a00720c */ /* 0x080fe40003f46270 */
[----:B------:R-:W-:Y:S01]  /*b5e0*/  FSEL R88, R63, -INF , !P0 ;  /* 0xff8000003f587808 */ /* 0x000fe20004000000 */
[----:B------:R3:W-:Y:S01]  /*b5f0*/  STL [R1+0x8], R76 ;  /* 0x0000084c01007387 */ /* 0x0007e20000100800 */
[----:B------:R-:W-:Y:S02]  /*b600*/  ISETP.GE.AND P0, PT, R33, R8, PT ;  /* 0x000000082100720c */ /* 0x000fe40003f06270 */
[----:B------:R-:W-:Y:S02]  /*b610*/  FSEL R64, R66, -INF , !P2 ;  /* 0xff80000042407808 */ /* 0x000fe40005000000 */
[----:B------:R-:W-:-:S02]  /*b620*/  FSEL R59, R59, -INF , !P0 ;  /* 0xff8000003b3b7808 */ /* 0x000fc40004000000 */
[-C--:B------:R-:W-:Y:S02]  /*b630*/  ISETP.GE.AND P0, PT, R29, R8.reuse, PT ;  /* 0x000000081d00720c */ /* 0x080fe40003f06270 */
[----:B------:R-:W-:Y:S02]  /*b640*/  ISETP.GE.AND P4, PT, R30, R3, PT ;  /* 0x000000031e00720c */ /* 0x000fe40003f86270 */
[----:B------:R-:W-:Y:S02]  /*b650*/  FSEL R123, R55, -INF , !P0 ;  /* 0xff800000377b7808 */ /* 0x000fe40004000000 */
[-C--:B------:R-:W-:Y:S02]  /*b660*/  ISETP.GE.AND P0, PT, R25, R8.reuse, PT ;  /* 0x000000081900720c */ /* 0x080fe40003f06270 */
[----:B------:R-:W-:Y:S02]  /*b670*/  ISETP.GE.AND P2, PT, R38, R8, PT ;  /* 0x000000082600720c */ /* 0x000fe40003f46270 */
[----:B------:R-:W-:Y:S01]  /*b680*/  FSEL R120, R52, -INF , !P4 ;  /* 0xff80000034787808 */ /* 0x000fe20006000000 */
[----:B-1----:R-:W-:Y:S01]  /*b690*/  VIADD R14, R0, 0x58 ;  /* 0x00000058000e7836 */ /* 0x002fe20000000000 */
[----:B------:R-:W-:-:S02]  /*b6a0*/  FSEL R51, R51, -INF , !P0 ;  /* 0xff80000033337808 */ /* 0x000fc40004000000 */
[-C--:B------:R-:W-:Y:S01]  /*b6b0*/  ISETP.GE.AND P3, PT, R41, R3.reuse, PT ;  /* 0x000000032900720c */ /* 0x080fe20003f66270 */
[----:B--2---:R-:W-:Y:S01]  /*b6c0*/  VIADD R2, R0, 0x78 ;  /* 0x0000007800027836 */ /* 0x004fe20000000000 */
[----:B------:R-:W-:Y:S02]  /*b6d0*/  FSEL R79, R62, -INF , !P2 ;  /* 0xff8000003e4f7808 */ /* 0x000fe40005000000 */
[----:B------:R-:W-:Y:S02]  /*b6e0*/  ISETP.GE.AND P4, PT, R26, R3, PT ;  /* 0x000000031a00720c */ /* 0x000fe40003f86270 */
[-C--:B------:R-:W-:Y:S02]  /*b6f0*/  ISETP.GE.AND P0, PT, R13, R8.reuse, PT ;  /* 0x000000080d00720c */ /* 0x080fe40003f06270 */
[----:B------:R-:W-:Y:S02]  /*b700*/  ISETP.GE.AND P2, PT, R34, R8, PT ;  /* 0x000000082200720c */ /* 0x000fe40003f46270 */
[----:B------:R-:W-:-:S02]  /*b710*/  FSEL R65, R65, -INF , !P3 ;  /* 0xff80000041417808 */ /* 0x000fc40005800000 */
[----:B------:R-:W-:Y:S02]  /*b720*/  FSEL R201, R48, -INF , !P4 ;  /* 0xff80000030c97808 */ /* 0x000fe40006000000 */
[----:B------:R-:W-:Y:S01]  /*b730*/  FSEL R66, R7, -INF , !P0 ;  /* 0xff80000007427808 */ /* 0x000fe20004000000 */
[----:B------:R-:W-:Y:S01]  /*b740*/  VIADD R7, R0, 0x68 ;  /* 0x0000006800077836 */ /* 0x000fe20000000000 */
[-C--:B------:R-:W-:Y:S02]  /*b750*/  ISETP.GE.AND P3, PT, R37, R3.reuse, PT ;  /* 0x000000032500720c */ /* 0x080fe40003f66270 */
[----:B------:R-:W-:Y:S02]  /*b760*/  FSEL R58, R58, -INF , !P2 ;  /* 0xff8000003a3a7808 */ /* 0x000fe40005000000 */
[----:B------:R-:W-:Y:S02]  /*b770*/  ISETP.GE.AND P4, PT, R14, R3, PT ;  /* 0x000000030e00720c */ /* 0x000fe40003f86270 */
[----:B------:R-:W-:-:S02]  /*b780*/  ISETP.GE.AND P2, PT, R30, R8, PT ;  /* 0x000000081e00720c */ /* 0x000fc40003f46270 */
        /* <DEDUP_REMOVED lines=8> */
[----:B------:R-:W-:Y:S02]  /*b810*/  FSEL R241, R68, -INF , !P0 ;  /* 0xff80000044f17808 */ /* 0x000fe40004000000 */
[----:B------:R-:W-:Y:S02]  /*b820*/  ISETP.GE.AND P3, PT, R29, R3, PT ;  /* 0x000000031d00720c */ /* 0x000fe40003f66270 */
[----:B------:R-:W-:Y:S02]  /*b830*/  FSEL R63, R50, -INF , !P2 ;  /* 0xff800000323f7808 */ /* 0x000fe40005000000 */
[-C--:B------:R-:W-:Y:S02]  /*b840*/  ISETP.GE.AND P0, PT, R4, R8.reuse, PT ;  /* 0x000000080400720c */ /* 0x080fe40003f06270 */
[----:B------:R-:W-:-:S02]  /*b850*/  ISETP.GE.AND P2, PT, R14, R8, PT ;  /* 0x000000080e00720c */ /* 0x000fc40003f46270 */
[----:B------:R-:W-:Y:S02]  /*b860*/  ISETP.GE.AND P4, PT, R0, R9, PT ;  /* 0x000000090000720c */ /* 0x000fe40003f86270 */
[----:B------:R-:W-:Y:S02]  /*b870*/  FSEL R121, R53, -INF , !P3 ;  /* 0xff80000035797808 */ /* 0x000fe40005800000 */
[----:B------:R-:W-:Y:S02]  /*b880*/  FSEL R62, R111, -INF , !P0 ;  /* 0xff8000006f3e7808 */ /* 0x000fe40004000000 */
[----:B------:R-:W-:Y:S02]  /*b890*/  ISETP.GE.AND P3, PT, R25, R3, PT ;  /* 0x000000031900720c */ /* 0x000fe40003f66270 */
[----:B------:R-:W-:Y:S01]  /*b8a0*/  FSEL R53, R6, -INF , !P2 ;  /* 0xff80000006357808 */ /* 0x000fe20005000000 */
[----:B------:R-:W-:Y:S01]  /*b8b0*/  VIADD R6, R0, 0x69 ;  /* 0x0000006900067836 */ /* 0x000fe20000000000 */
[----:B------:R-:W-:-:S02]  /*b8c0*/  ISETP.GE.AND P0, PT, R43, R9, PT ;  /* 0x000000092b00720c */ /* 0x000fc40003f06270 */
[-C--:B------:R-:W-:Y:S02]  /*b8d0*/  ISETP.GE.AND P2, PT, R0, R10.reuse, PT ;  /* 0x0000000a0000720c */ /* 0x080fe40003f46270 */
[----:B------:R-:W-:Y:S02]  /*b8e0*/  FSEL R48, R200, -INF , !P4 ;  /* 0xff800000c8307808 */ /* 0x000fe40006000000 */
[----:B------:R-:W-:Y:S02]  /*b8f0*/  ISETP.GE.AND P4, PT, R43, R10, PT ;  /* 0x0000000a2b00720c */ /* 0x000fe40003f86270 */
[----:B------:R-:W-:Y:S02]  /*b900*/  FSEL R203, R49, -INF , !P3 ;  /* 0xff80000031cb7808 */ /* 0x000fe40005800000 */
        /* <DEDUP_REMOVED lines=23> */
[-C--:B------:R-:W-:Y:S02]  /*ba80*/  ISETP.GE.AND P4, PT, R37, R10.reuse, PT ;  /* 0x0000000a2500720c */ /* 0x080fe40003f86270 */
[----:B------:R-:W-:Y:S02]  /*ba90*/  FSEL R37, R101, -INF , !P0 ;  /* 0xff80000065257808 */ /* 0x000fe40004000000 */
[----:B------:R-:W-:-:S02]  /*baa0*/  ISETP.GE.AND P0, PT, R36, R10, PT ;  /* 0x0000000a2400720c */ /* 0x000fc40003f06270 */
[----:B------:R-:W-:Y:S02]  /*bab0*/  FSEL R39, R102, -INF , !P2 ;  /* 0xff80000066277808 */ /* 0x000fe40005000000 */
[-C--:B------:R-:W-:Y:S02]  /*bac0*/  ISETP.GE.AND P2, PT, R36, R9.reuse, PT ;  /* 0x000000092400720c */ /* 0x080fe40003f46270 */
[----:B------:R-:W-:Y:S02]  /*bad0*/  FSEL R36, R103, -INF , !P4 ;  /* 0xff80000067247808 */ /* 0x000fe40006000000 */
[----:B------:R-:W-:Y:S01]  /*bae0*/  FSEL R103, R193, -INF , !P0 ;  /* 0xff800000c1677808 */ /* 0x000fe20004000000 */
[----:B------:R-:W-:Y:S01]  /*baf0*/  IMAD.MOV.U32 R193, RZ, RZ, R221 ;  /* 0x000000ffffc17224 */ /* 0x000fe200078e00dd */
[-C--:B------:R-:W-:Y:S02]  /*bb00*/  ISETP.GE.AND P0, PT, R34, R9.reuse, PT ;  /* 0x000000092200720c */ /* 0x080fe40003f06270 */
[----:B------:R-:W-:Y:S01]  /*bb10*/  FSEL R101, R192, -INF , !P2 ;  /* 0xff800000c0657808 */ /* 0x000fe20005000000 */
[----:B------:R-:W-:Y:S01]  /*bb20*/  IMAD.MOV.U32 R192, RZ, RZ, R231 ;  /* 0x000000ffffc07224 */ /* 0x000fe200078e00e7 */
[----:B------:R-:W-:-:S02]  /*bb30*/  ISETP.GE.AND P4, PT, R35, R9, PT ;  /* 0x000000092300720c */ /* 0x000fc40003f86270 */
[-C--:B------:R-:W-:Y:S02]  /*bb40*/  ISETP.GE.AND P2, PT, R35, R10.reuse, PT ;  /* 0x0000000a2300720c */ /* 0x080fe40003f46270 */
[----:B------:R-:W-:Y:S02]  /*bb50*/  FSEL R35, R96, -INF , !P0 ;  /* 0xff80000060237808 */ /* 0x000fe40004000000 */
[----:B------:R-:W-:Y:S02]  /*bb60*/  ISETP.GE.AND P0, PT, R33, R10, PT ;  /* 0x0000000a2100720c */ /* 0x000fe40003f06270 */
[----:B------:R-:W-:Y:S01]  /*bb70*/  FSEL R102, R195, -INF , !P2 ;  /* 0xff800000c3667808 */ /* 0x000fe20005000000 */
[----:B------:R-:W-:Y:S01]  /*bb80*/  IMAD.MOV.U32 R195, RZ, RZ, R219 ;  /* 0x000000ffffc37224 */ /* 0x000fe200078e00db */
[----:B------:R-:W-:Y:S02]  /*bb90*/  FSEL R99, R99, -INF , !P0 ;  /* 0xff80000063637808 */ /* 0x000fe40004000000 */
[----:B------:R-:W-:-:S02]  /*bba0*/  ISETP.GE.AND P0, PT, R31, R9, PT ;  /* 0x000000091f00720c */ /* 0x000fc40003f06270 */
[----:B------:R-:W-:Y:S02]  /*bbb0*/  ISETP.GE.AND P2, PT, R33, R9, PT ;  /* 0x000000092100720c */ /* 0x000fe40003f46270 */
[----:B------:R-:W-:Y:S02]  /*bbc0*/  FSEL R225, R225, -INF , !P0 ;  /* 0xff800000e1e17808 */ /* 0x000fe40004000000 */
[-C--:B------:R-:W-:Y:S02]  /*bbd0*/  ISETP.GE.AND P0, PT, R30, R10.reuse, PT ;  /* 0x0000000a1e00720c */ /* 0x080fe40003f06270 */
[----:B------:R-:W-:Y:S01]  /*bbe0*/  FSEL R100, R194, -INF , !P4 ;  /* 0xff800000c2647808 */ /* 0x000fe20006000000 */
[----:B------:R-:W-:Y:S01]  /*bbf0*/  IMAD.MOV.U32 R194, RZ, RZ, R220 ;  /* 0x000000ffffc27224 */ /* 0x000fe200078e00dc */
[----:B------:R-:W-:Y:S02]  /*bc00*/  ISETP.GE.AND P4, PT, R34, R10, PT ;  /* 0x0000000a2200720c */ /* 0x000fe40003f86270 */
[----:B------:R-:W-:-:S02]  /*bc10*/  FSEL R34, R97, -INF , !P2 ;  /* 0xff80000061227808 */ /* 0x000fc40005000000 */
[----:B------:R-:W-:Y:S02]  /*bc20*/  FSEL R97, R94, -INF , !P0 ;  /* 0xff8000005e617808 */ /* 0x000fe40004000000 */
[-C--:B------:R-:W-:Y:S01]  /*bc30*/  ISETP.GE.AND P0, PT, R28, R9.reuse, PT ;  /* 0x000000091c00720c */ /* 0x080fe20003f06270 */
[----:B------:R-:W-:Y:S01]  /*bc40*/  HMMA.16816.F32 R20, R20, R46, R192 ;  /* 0x0000002e1414723c */ /* 0x000fe200000018c0 */
[----:B------:R-:W-:Y:S02]  /*bc50*/  FSEL R98, R98, -INF , !P4 ;  /* 0xff80000062627808 */ /* 0x000fe40006000000 */
[----:B------:R-:W-:Y:S02]  /*bc60*/  FSEL R172, R172, -INF , !P0 ;  /* 0xff800000acac7808 */ /* 0x000fe40004000000 */
[----:B------:R-:W-:Y:S02]  /*bc70*/  ISETP.GE.AND P0, PT, R27, R10, PT ;  /* 0x0000000a1b00720c */ /* 0x000fe40003f06270 */
[----:B------:R-:W-:-:S02]  /*bc80*/  ISETP.GE.AND P4, PT, R32, R9, PT ;  /* 0x000000092000720c */ /* 0x000fc40003f86270 */
[-C--:B------:R-:W-:Y:S02]  /*bc90*/  ISETP.GE.AND P2, PT, R32, R10.reuse, PT ;  /* 0x0000000a2000720c */ /* 0x080fe40003f46270 */
[----:B------:R-:W-:Y:S02]  /*bca0*/  FSEL R175, R175, -INF , !P0 ;  /* 0xff800000afaf7808 */ /* 0x000fe40004000000 */
[----:B------:R-:W-:Y:S02]  /*bcb0*/  FSEL R224, R224, -INF , !P4 ;  /* 0xff800000e0e07808 */ /* 0x000fe40006000000 */
[----:B------:R-:W-:Y:S02]  /*bcc0*/  FSEL R226, R226, -INF , !P2 ;  /* 0xff800000e2e27808 */ /* 0x000fe40005000000 */
[----:B------:R-:W-:Y:S02]  /*bcd0*/  ISETP.GE.AND P0, PT, R25, R9, PT ;  /* 0x000000091900720c */ /* 0x000fe40003f06270 */
[----:B------:R-:W-:-:S02]  /*bce0*/  ISETP.GE.AND P4, PT, R31, R10, PT ;  /* 0x0000000a1f00720c */ /* 0x000fc40003f86270 */
[----:B------:R-:W-:Y:S02]  /*bcf0*/  ISETP.GE.AND P2, PT, R30, R9, PT ;  /* 0x000000091e00720c */ /* 0x000fe40003f46270 */
[----:B------:R-:W-:Y:S02]  /*bd00*/  FSEL R107, R81, -INF , !P0 ;  /* 0xff800000516b7808 */ /* 0x000fe40004000000 */
[----:B------:R-:W-:Y:S02]  /*bd10*/  ISETP.GE.AND P3, PT, R13, R3, PT ;  /* 0x000000030d00720c */ /* 0x000fe40003f66270 */
[----:B------:R-:W-:Y:S02]  /*bd20*/  FSEL R227, R227, -INF , !P4 ;  /* 0xff800000e3e37808 */ /* 0x000fe40006000000 */
[----:B------:R-:W-:Y:S02]  /*bd30*/  FSEL R92, R92, -INF , !P2 ;  /* 0xff8000005c5c7808 */ /* 0x000fe40005000000 */
[----:B------:R-:W-:-:S02]  /*bd40*/  ISETP.GE.AND P0, PT, R24, R10, PT ;  /* 0x0000000a1800720c */ /* 0x000fc40003f06270 */
[C---:B------:R-:W-:Y:S02]  /*bd50*/  ISETP.GE.AND P4, PT, R29.reuse, R9, PT ;  /* 0x000000091d00720c */ /* 0x040fe40003f86270 */
[----:B------:R-:W-:Y:S02]  /*bd60*/  ISETP.GE.AND P2, PT, R29, R10, PT ;  /* 0x0000000a1d00720c */ /* 0x000fe40003f46270 */
[----:B------:R-:W-:Y:S01]  /*bd70*/  FSEL R230, R5, -INF , !P3 ;  /* 0xff80000005e67808 */ /* 0x000fe20005800000 */
[----:B------:R-:W-:Y:S01]  /*bd80*/  VIADD R5, R0, 0x70 ;  /* 0x0000007000057836 */ /* 0x000fe20000000000 */
[----:B------:R-:W-:Y:S01]  /*bd90*/  FSEL R50, R126, -INF , !P0 ;  /* 0xff8000007e327808 */ /* 0x000fe20004000000 */
[----:B------:R-:W-:Y:S01]  /*bda0*/  VIADD R0, R0, 0x79 ;  /* 0x0000007900007836 */ /* 0x000fe20000000000 */
[----:B------:R-:W-:Y:S02]  /*bdb0*/  FSEL R93, R93, -INF , !P4 ;  /* 0xff8000005d5d7808 */ /* 0x000fe40006000000 */
[----:B------:R-:W-:-:S02]  /*bdc0*/  FSEL R96, R95, -INF , !P2 ;  /* 0xff8000005f607808 */ /* 0x000fc40005000000 */
[-C--:B------:R-:W-:Y:S02]  /*bdd0*/  ISETP.GE.AND P0, PT, R14, R9.reuse, PT ;  /* 0x000000090e00720c */ /* 0x080fe40003f06270 */
[----:B------:R-:W-:Y:S02]  /*bde0*/  ISETP.GE.AND P4, PT, R28, R10, PT ;  /* 0x0000000a1c00720c */ /* 0x000fe40003f86270 */
[----:B------:R-:W-:Y:S02]  /*bdf0*/  ISETP.GE.AND P2, PT, R27, R9, PT ;  /* 0x000000091b00720c */ /* 0x000fe40003f46270 */
[----:B------:R-:W-:Y:S02]  /*be00*/  FSEL R244, R72, -INF , !P0 ;  /* 0xff80000048f47808 */ /* 0x000fe40004000000 */
[----:B------:R-:W-:Y:S02]  /*be10*/  ISETP.GE.AND P3, PT, R5, R3, PT ;  /* 0x000000030500720c */ /* 0x000fe40003f66270 */
[----:B------:R-:W-:-:S02]  /*be20*/  FSEL R174, R174, -INF , !P4 ;  /* 0xff800000aeae7808 */ /* 0x000fc40006000000 */
[----:B------:R-:W-:Y:S02]  /*be30*/  FSEL R173, R173, -INF , !P2 ;  /* 0xff800000adad7808 */ /* 0x000fe40005000000 */
[-C--:B------:R-:W-:Y:S02]  /*be40*/  ISETP.GE.AND P0, PT, R13, R10.reuse, PT ;  /* 0x0000000a0d00720c */ /* 0x080fe40003f06270 */
[C---:B------:R-:W-:Y:S02]  /*be50*/  ISETP.GE.AND P4, PT, R26.reuse, R9, PT ;  /* 0x000000091a00720c */ /* 0x040fe40003f86270 */
[----:B------:R-:W-:Y:S02]  /*be60*/  ISETP.GE.AND P2, PT, R26, R10, PT ;  /* 0x0000000a1a00720c */ /* 0x000fe40003f46270 */
[----:B------:R-:W-:Y:S02]  /*be70*/  ISETP.GE.AND P5, PT, R4, R3, PT ;  /* 0x000000030400720c */ /* 0x000fe40003fa6270 */
[----:B------:R-:W-:-:S02]  /*be80*/  FSEL R249, R108, -INF , !P3 ;  /* 0xff8000006cf97808 */ /* 0x000fc40005800000 */
[----:B------:R-:W-:Y:S02]  /*be90*/  FSEL R252, R75, -INF , !P0 ;  /* 0xff8000004bfc7808 */ /* 0x000fe40004000000 */
[----:B------:R-:W-:Y:S02]  /*bea0*/  FSEL R105, R80, -INF , !P4 ;  /* 0xff80000050697808 */ /* 0x000fe40006000000 */
[----:B------:R-:W-:Y:S02]  /*beb0*/  FSEL R108, R82, -INF , !P2 ;  /* 0xff800000526c7808 */ /* 0x000fe40005000000 */
[-C--:B------:R-:W-:Y:S02]  /*bec0*/  ISETP.GE.AND P0, PT, R11, R9.reuse, PT ;  /* 0x000000090b00720c */ /* 0x080fe40003f06270 */
[----:B------:R-:W-:Y:S02]  /*bed0*/  ISETP.GE.AND P4, PT, R25, R10, PT ;  /* 0x0000000a1900720c */ /* 0x000fe40003f86270 */
[----:B------:R-:W-:-:S02]  /*bee0*/  ISETP.GE.AND P2, PT, R24, R9, PT ;  /* 0x000000091800720c */ /* 0x000fc40003f46270 */
[----:B------:R-:W-:Y:S02]  /*bef0*/  FSEL R251, R109, -INF , !P5 ;  /* 0xff8000006dfb7808 */ /* 0x000fe40006800000 */
[----:B------:R-:W-:Y:S02]  /*bf00*/  ISETP.GE.AND P5, PT, R5, R8, PT ;  /* 0x000000080500720c */ /* 0x000fe40003fa6270 */
[----:B------:R-:W-:Y:S02]  /*bf10*/  FSEL R231, R113, -INF , !P0 ;  /* 0xff80000071e77808 */ /* 0x000fe40004000000 */
[----:B------:R-:W-:Y:S02]  /*bf20*/  FSEL R109, R83, -INF , !P4 ;  /* 0xff800000536d7808 */ /* 0x000fe40006000000 */
[----:B------:R-:W-:Y:S02]  /*bf30*/  FSEL R246, R124, -INF , !P2 ;  /* 0xff8000007cf67808 */ /* 0x000fe40005000000 */
[----:B------:R-:W-:-:S02]  /*bf40*/  ISETP.GE.AND P0, PT, R7, R10, PT ;  /* 0x0000000a0700720c */ /* 0x000fc40003f06270 */
[C---:B------:R-:W-:Y:S02]  /*bf50*/  ISETP.GE.AND P4, PT, R15.reuse, R9, PT ;  /* 0x000000090f00720c */ /* 0x040fe40003f86270 */
[----:B------:R-:W-:Y:S02]  /*bf60*/  ISETP.GE.AND P2, PT, R15, R10, PT ;  /* 0x0000000a0f00720c */ /* 0x000fe40003f46270 */
[----:B------:R-:W-:Y:S02]  /*bf70*/  FSEL R77, R110, -INF , !P5 ;  /* 0xff8000006e4d7808 */ /* 0x000fe40006800000 */
[-C--:B------:R-:W-:Y:S02]  /*bf80*/  ISETP.GE.AND P3, PT, R6, R3.reuse, PT ;  /* 0x000000030600720c */ /* 0x080fe40003f66270 */
[-C--:B------:R-:W-:Y:S02]  /*bf90*/  ISETP.GE.AND P6, PT, R2, R3.reuse, PT ;  /* 0x000000030200720c */ /* 0x080fe40003fc6270 */
[----:B------:R-:W-:-:S02]  /*bfa0*/  ISETP.GE.AND P5, PT, R0, R3, PT ;  /* 0x000000030000720c */ /* 0x000fc40003fa6270 */
[----:B------:R-:W-:Y:S02]  /*bfb0*/  FSEL R233, R86, -INF , !P0 ;  /* 0xff80000056e97808 */ /* 0x000fe40004000000 */
[----:B------:R-:W-:Y:S02]  /*bfc0*/  FSEL R245, R125, -INF , !P4 ;  /* 0xff8000007df57808 */ /* 0x000fe40006000000 */
[----:B------:R-:W-:Y:S02]  /*bfd0*/  FSEL R3, R127, -INF , !P2 ;  /* 0xff8000007f037808 */ /* 0x000fe40005000000 */
[-C--:B------:R-:W-:Y:S02]  /*bfe0*/  ISETP.GE.AND P0, PT, R5, R9.reuse, PT ;  /* 0x000000090500720c */ /* 0x080fe40003f06270 */
[----:B------:R-:W-:Y:S01]  /*bff0*/  ISETP.GE.AND P4, PT, R14, R10, PT ;  /* 0x0000000a0e00720c */ /* 0x000fe20003f86270 */
[----:B------:R3:W-:Y:S01]  /*c000*/  STL [R1+0x4], R3 ;  /* 0x0000040301007387 */ /* 0x0007e20000100800 */
[----:B------:R-:W-:-:S02]  /*c010*/  ISETP.GE.AND P2, PT, R13, R9, PT ;  /* 0x000000090d00720c */ /* 0x000fc40003f46270 */
[----:B------:R-:W-:Y:S02]  /*c020*/  FSEL R196, R116, -INF , !P0 ;  /* 0xff80000074c47808 */ /* 0x000fe40004000000 */
[----:B------:R-:W-:Y:S02]  /*c030*/  FSEL R26, R74, -INF , !P4 ;  /* 0xff8000004a1a7808 */ /* 0x000fe40006000000 */
[----:B------:R-:W-:Y:S02]  /*c040*/  FSEL R240, R73, -INF , !P2 ;  /* 0xff80000049f07808 */ /* 0x000fe40005000000 */
[----:B------:R-:W-:Y:S02]  /*c050*/  FSEL R189, R69, -INF , !P3 ;  /* 0xff80000045bd7808 */ /* 0x000fe40005800000 */
[-C--:B------:R-:W-:Y:S02]  /*c060*/  ISETP.GE.AND P0, PT, R2, R9.reuse, PT ;  /* 0x000000090200720c */ /* 0x080fe40003f06270 */
[----:B------:R-:W-:-:S02]  /*c070*/  ISETP.GE.AND P4, PT, R12, R9, PT ;  /* 0x000000090c00720c */ /* 0x000fc40003f86270 */
[-C--:B------:R-:W-:Y:S02]  /*c080*/  ISETP.GE.AND P2, PT, R12, R10.reuse, PT ;  /* 0x0000000a0c00720c */ /* 0x080fe40003f46270 */
[----:B------:R-:W-:Y:S02]  /*c090*/  ISETP.GE.AND P3, PT, R11, R10, PT ;  /* 0x0000000a0b00720c */ /* 0x000fe40003f66270 */
[----:B------:R-:W-:Y:S02]  /*c0a0*/  FSEL R194, R16, -INF , !P0 ;  /* 0xff80000010c27808 */ /* 0x000fe40004000000 */
[----:B------:R-:W-:Y:S02]  /*c0b0*/  FSEL R232, R112, -INF , !P4 ;  /* 0xff80000070e87808 */ /* 0x000fe40006000000 */
[----:B------:R-:W-:Y:S02]  /*c0c0*/  FSEL R248, R114, -INF , !P2 ;  /* 0xff80000072f87808 */ /* 0x000fe40005000000 */
[----:B------:R-:W-:-:S02]  /*c0d0*/  FSEL R239, R115, -INF , !P3 ;  /* 0xff80000073ef7808 */ /* 0x000fc40005800000 */
[----:B------:R-:W-:Y:S02]  /*c0e0*/  ISETP.GE.AND P0, PT, R2, R10, PT ;  /* 0x0000000a0200720c */ /* 0x000fe40003f06270 */
[C---:B------:R-:W-:Y:S02]  /*c0f0*/  ISETP.GE.AND P4, PT, R7.reuse, R8, PT ;  /* 0x000000080700720c */ /* 0x040fe40003f86270 */
[-C--:B------:R-:W-:Y:S02]  /*c100*/  ISETP.GE.AND P2, PT, R7, R9.reuse, PT ;  /* 0x000000090700720c */ /* 0x080fe40003f46270 */
[----:B------:R-:W-:Y:S02]  /*c110*/  ISETP.GE.AND P3, PT, R6, R9, PT ;  /* 0x000000090600720c */ /* 0x000fe40003f66270 */
[----:B------:R-:W-:Y:S02]  /*c120*/  FSEL R199, R18, -INF , !P0 ;  /* 0xff80000012c77808 */ /* 0x000fe40004000000 */
[----:B------:R-:W-:-:S02]  /*c130*/  FSEL R197, R70, -INF , !P4 ;  /* 0xff80000046c57808 */ /* 0x000fc40006000000 */
[----:B------:R-:W-:Y:S02]  /*c140*/  FSEL R221, R84, -INF , !P2 ;  /* 0xff80000054dd7808 */ /* 0x000fe40005000000 */
[----:B------:R-:W-:Y:S02]  /*c150*/  FSEL R219, R85, -INF , !P3 ;  /* 0xff80000055db7808 */ /* 0x000fe40005800000 */
[----:B------:R-:W-:Y:S02]  /*c160*/  PLOP3.LUT P0, PT, PT, PT, UP0, 0x80, 0x0 ;  /* 0x000000000000781c */ /* 0x000fe40003f0f008 */
[C---:B------:R-:W-:Y:S02]  /*c170*/  ISETP.GE.AND P4, PT, R6.reuse, R8, PT ;  /* 0x000000080600720c */ /* 0x040fe40003f86270 */
[-C--:B------:R-:W-:Y:S02]  /*c180*/  ISETP.GE.AND P2, PT, R6, R10.reuse, PT ;  /* 0x0000000a0600720c */ /* 0x080fe40003f46270 */
[----:B------:R-:W-:-:S02]  /*c190*/  ISETP.GE.AND P3, PT, R5, R10, PT ;  /* 0x0000000a0500720c */ /* 0x000fc40003f66270 */
[----:B------:R-:W-:Y:S02]  /*c1a0*/  FSEL R220, R87, -INF , !P2 ;  /* 0xff80000057dc7808 */ /* 0x000fe40005000000 */
[----:B------:R-:W-:Y:S02]  /*c1b0*/  FSEL R192, R71, -INF , !P4 ;  /* 0xff80000047c07808 */ /* 0x000fe40006000000 */
[----:B------:R-:W-:Y:S02]  /*c1c0*/  FSEL R202, R118, -INF , !P3 ;  /* 0xff80000076ca7808 */ /* 0x000fe40005800000 */
[CC--:B------:R-:W-:Y:S02]  /*c1d0*/  ISETP.GE.AND P4, PT, R4.reuse, R9.reuse, PT ;  /* 0x000000090400720c */ /* 0x0c0fe40003f86270 */
[----:B------:R-:W-:Y:S02]  /*c1e0*/  ISETP.GE.AND P2, PT, R4, R10, PT ;  /* 0x0000000a0400720c */ /* 0x000fe40003f46270 */
[----:B------:R-:W-:-:S02]  /*c1f0*/  ISETP.GE.AND P3, PT, R0, R9, PT ;  /* 0x000000090000720c */ /* 0x000fc40003f66270 */
[----:B------:R-:W-:Y:S02]  /*c200*/  FSEL R195, R117, -INF , !P4 ;  /* 0xff80000075c37808 */ /* 0x000fe40006000000 */
[----:B------:R-:W-:Y:S02]  /*c210*/  FSEL R193, R17, -INF , !P3 ;  /* 0xff80000011c17808 */ /* 0x000fe40005800000 */
[----:B------:R-:W-:Y:S02]  /*c220*/  FSEL R200, R119, -INF , !P2 ;  /* 0xff80000077c87808 */ /* 0x000fe40005000000 */
        /* <DEDUP_REMOVED lines=8> */
[----:B---3--:R-:W-:Y:S06]  /*c2b0*/  @!P0 BRA `(.L_x_218) ;  /* 0x0000000000f88947 */ /* 0x008fec0003800000 */
        /* <DEDUP_REMOVED lines=60> */
.L_x_220:
[----:B------:R-:W-:Y:S05]  /*c680*/  BSYNC B0 ;  /* 0x0000000000007941 */ /* 0x000fea0003800000 */
.L_x_219:
[----:B------:R-:W0:Y:S02]  /*c690*/  LDGDEPBAR ;  /* 0x00000000000079af */ /* 0x000e240000000000 */
.L_x_218:
[----:B------:R-:W3:Y:S04]  /*c6a0*/  LDL.LU R3, [R1+0x18] ;  /* 0x0000180001037983 */ /* 0x000ee80000300800 */
[----:B-12---:R-:W2:Y:S04]  /*c6b0*/  LDL.LU R4, [R1+0x10] ;  /* 0x0000100001047983 */ /* 0x006ea80000300800 */
[----:B------:R-:W4:Y:S04]  /*c6c0*/  LDL R52, [R1+0x20] ;  /* 0x0000200001347983 */ /* 0x000f280000100800 */
[----:B------:R-:W3:Y:S01]  /*c6d0*/  LDL R5, [R1+0x88] ;  /* 0x0000880001057983 */ /* 0x000ee20000100800 */
        /* <DEDUP_REMOVED lines=14> */
[----:B------:R-:W-:Y:S01]  /*c7c0*/  FMNMX.FTZ R0, R120, R0, !PT ;  /* 0x0000000078007209 */ /* 0x000fe20007810000 */
[----:B------:R-:W-:-:S03]  /*c7d0*/  IMAD.WIDE.U32 R110, R218, -0x326172a9, RZ ;  /* 0xcd9e8d57da6e7825 */ /* 0x000fc600078e00ff */
[----:B------:R-:W-:Y:S01]  /*c7e0*/  FMNMX.FTZ R0, R121, R0, !PT ;  /* 0x0000000079007209 */ /* 0x000fe20007810000 */
[----:B------:R-:W-:-:S03]  /*c7f0*/  USHF.L.U32 UR6, UR15, 0x2, URZ ;  /* 0x000000020f067899 */ /* 0x000fc6000800063f */
[----:B------:R-:W-:Y:S01]  /*c800*/  FMNMX.FTZ R0, R243, R0, !PT ;  /* 0x00000000f3007209 */ /* 0x000fe20007810000 */
[----:B------:R-:W-:-:S03]  /*c810*/  IMAD.MOV.U32 R9, RZ, RZ, R77 ;  /* 0x000000ffff097224 */ /* 0x000fc600078e004d */
[----:B------:R-:W-:Y:S01]  /*c820*/  FMNMX.FTZ R0, R242, R0, !PT ;  /* 0x00000000f2007209 */ /* 0x000fe20007810000 */
[----:B------:R-:W-:Y:S02]  /*c830*/  IMAD.MOV.U32 R14, RZ, RZ, R76 ;  /* 0x000000ffff0e7224 */ /* 0x000fe400078e004c */
[----:B------:R-:W-:Y:S01]  /*c840*/  VIADD R19, R223, 0xbb67ae85 ;  /* 0xbb67ae85df137836 */ /* 0x000fe20000000000 */
[----:B------:R-:W-:-:S04]  /*c850*/  FMNMX.FTZ R0, R201, R0, !PT ;  /* 0x00000000c9007209 */ /* 0x000fc80007810000 */
[----:B------:R-:W-:Y:S01]  /*c860*/  FMNMX.FTZ R0, R203, R0, !PT ;  /* 0x00000000cb007209 */ /* 0x000fe20007810000 */
[----:B------:R-:W-:Y:S02]  /*c870*/  IMAD.MOV.U32 R7, RZ, RZ, R66 ;  /* 0x000000ffff077224 */ /* 0x000fe400078e0042 */
[----:B------:R-:W-:Y:S01]  /*c880*/  IMAD.MOV.U32 R13, RZ, RZ, R184 ;  /* 0x000000ffff0d7224 */ /* 0x000fe200078e00b8 */
[----:B------:R-:W-:Y:S01]  /*c890*/  FMNMX.FTZ R0, R247, R0, !PT ;  /* 0x00000000f7007209 */ /* 0x000fe20007810000 */
[----:B------:R-:W-:-:S03]  /*c8a0*/  VIADD R184, R222, 0x3c6ef372 ;  /* 0x3c6ef372deb87836 */ /* 0x000fc60000000000 */
[----:B------:R-:W-:Y:S01]  /*c8b0*/  FMNMX.FTZ R0, R250, R0, !PT ;  /* 0x00000000fa007209 */ /* 0x000fe20007810000 */
[----:B------:R-:W-:Y:S02]  /*c8c0*/  IMAD.MOV.U32 R8, RZ, RZ, R185 ;  /* 0x000000ffff087224 */ /* 0x000fe400078e00b9 */
[----:B------:R-:W-:Y:S01]  /*c8d0*/  VIADD R185, R223, 0x76cf5d0a ;  /* 0x76cf5d0adfb97836 */ /* 0x000fe20000000000 */
[----:B------:R-:W-:-:S04]  /*c8e0*/  FMNMX.FTZ R0, R228, R0, !PT ;  /* 0x00000000e4007209 */ /* 0x000fc80007810000 */
[----:B------:R-:W-:Y:S01]  /*c8f0*/  FMNMX.FTZ R0, R230, R0, !PT ;  /* 0x00000000e6007209 */ /* 0x000fe20007810000 */
[----:B------:R-:W-:-:S03]  /*c900*/  UIADD3 UR4, UR6, 0x1, URZ ;  /* 0x0000000106047890 */ /* 0x000fc6000fffe03f */
[----:B------:R-:W-:Y:S01]  /*c910*/  FMNMX.FTZ R0, R14, R0, !PT ;  /* 0x000000000e007209 */ /* 0x000fe20007810000 */
[----:B------:R1:W-:Y:S01]  /*c920*/  STL [R1+0xcc], R217 ;  /* 0x0000ccd901007387 */ /* 0x0003e20000100800 */
[----:B------:R-:W-:Y:S02]  /*c930*/  IMAD.MOV.U32 R112, RZ, RZ, R13 ;  /* 0x000000ffff707224 */ /* 0x000fe400078e000d */
[----:B------:R-:W-:Y:S02]  /*c940*/  IMAD.MOV.U32 R114, RZ, RZ, R8 ;  /* 0x000000ffff727224 */ /* 0x000fe400078e0008 */
[----:B------:R-:W-:Y:S02]  /*c950*/  IMAD.MOV.U32 R113, RZ, RZ, R9 ;  /* 0x000000ffff717224 */ /* 0x000fe400078e0009 */
[----:B------:R-:W-:Y:S02]  /*c960*/  IMAD.MOV.U32 R118, RZ, RZ, R7 ;  /* 0x000000ffff767224 */ /* 0x000fe400078e0007 */
[----:B------:R-:W-:-:S02]  /*c970*/  IMAD.MOV.U32 R27, RZ, RZ, R188 ;  /* 0x000000ffff1b7224 */ /* 0x000fc400078e00bc */
[----:B------:R-:W-:Y:S02]  /*c980*/  VIADD R188, R222, 0xb54cda56 ;  /* 0xb54cda56debc7836 */ /* 0x000fe40000000000 */
[----:B-1----:R-:W-:Y:S02]  /*c990*/  IMAD.MOV.U32 R217, RZ, RZ, R50 ;  /* 0x000000ffffd97224 */ /* 0x002fe400078e0032 */
[----:B------:R-:W-:Y:S02]  /*c9a0*/  IMAD.MOV.U32 R74, RZ, RZ, R51 ;  /* 0x000000ffff4a7224 */ /* 0x000fe400078e0033 */
[----:B------:R-:W-:Y:S02]  /*c9b0*/  VIADD R51, R223, 0x646e171e ;  /* 0x646e171edf337836 */ /* 0x000fe40000000000 */
[----:B------:R-:W-:Y:S01]  /*c9c0*/  IMAD.MOV.U32 R47, RZ, RZ, R26 ;  /* 0x000000ffff2f7224 */ /* 0x000fe200078e001a */
[----:B------:R-:W-:Y:S04]  /*c9d0*/  STL [R1+0xc8], R216 ;  /* 0x0000c8d801007387 */ /* 0x000fe80000100800 */
[----:B------:R-:W-:Y:S04]  /*c9e0*/  STL [R1+0xc4], R215 ;  /* 0x0000c4d701007387 */ /* 0x000fe80000100800 */
[----:B------:R-:W-:Y:S04]  /*c9f0*/  STL [R1+0xc0], R214 ;  /* 0x0000c0d601007387 */ /* 0x000fe80000100800 */
[----:B------:R-:W-:Y:S01]  /*ca00*/  STL [R1+0xbc], R213 ;  /* 0x0000bcd501007387 */ /* 0x000fe20000100800 */
[----:B----4-:R-:W-:Y:S01]  /*ca10*/  LOP3.LUT R2, R111, R52, RZ, 0x3c, !PT ;  /* 0x000000346f027212 */ /* 0x010fe200078e3cff */
[----:B---3--:R-:W-:-:S04]  /*ca20*/  IMAD.WIDE.U32 R86, R5, -0x2daee0ad, RZ ;  /* 0xd2511f5305567825 */ /* 0x008fc800078e00ff */
[----:B------:R-:W-:Y:S01]  /*ca30*/  IMAD.WIDE.U32 R76, R2, -0x2daee0ad, RZ ;  /* 0xd2511f53024c7825 */ /* 0x000fe200078e00ff */
[----:B------:R-:W-:-:S03]  /*ca40*/  LOP3.LUT R2, R87, UR6, R223, 0x96, !PT ;  /* 0x0000000657027c12 */ /* 0x000fc6000f8e96df */
[----:B------:R-:W-:Y:S01]  /*ca50*/  IMAD.MOV.U32 R6, RZ, RZ, R3 ;  /* 0x000000ffff067224 */ /* 0x000fe200078e0003 */
[----:B------:R-:W-:Y:S01]  /*ca60*/  LOP3.LUT R3, R77, R86, R19, 0x96, !PT ;  /* 0x000000564d037212 */ /* 0x000fe200078e9613 */
[----:B------:R-:W-:-:S04]  /*ca70*/  IMAD.WIDE.U32 R24, R2, -0x326172a9, RZ ;  /* 0xcd9e8d5702187825 */ /* 0x000fc800078e00ff */
[----:B------:R-:W-:Y:S02]  /*ca80*/  VIADD R77, R222, 0x9e3779b9 ;  /* 0x9e3779b9de4d7836 */ /* 0x000fe40000000000 */
[----:B------:R-:W-:-:S03]  /*ca90*/  IMAD.WIDE.U32 R66, R3, -0x326172a9, RZ ;  /* 0xcd9e8d5703427825 */ /* 0x000fc600078e00ff */
[----:B------:R-:W-:Y:S01]  /*caa0*/  LOP3.LUT R2, R25, R110, R77, 0x96, !PT ;  /* 0x0000006e19027212 */ /* 0x000fe200078e964d */
[----:B--2---:R-:W-:Y:S01]  /*cab0*/  IMAD.MOV.U32 R116, RZ, RZ, R4 ;  /* 0x000000ffff747224 */ /* 0x004fe200078e0004 */
[----:B------:R-:W-:-:S03]  /*cac0*/  LOP3.LUT R4, R67, R24, R184, 0x96, !PT ;  /* 0x0000001843047212 */ /* 0x000fc600078e96b8 */
[----:B------:R-:W-:-:S04]  /*cad0*/  IMAD.WIDE.U32 R2, R2, -0x2daee0ad, RZ ;  /* 0xd2511f5302027825 */ /* 0x000fc800078e00ff */
[----:B------:R-:W-:Y:S01]  /*cae0*/  IMAD.WIDE.U32 R4, R4, -0x2daee0ad, RZ ;  /* 0xd2511f5304047825 */ /* 0x000fe200078e00ff */
[----:B------:R-:W-:-:S04]  /*caf0*/  LOP3.LUT R3, R3, R76, R185, 0x96, !PT ;  /* 0x0000004c03037212 */ /* 0x000fc800078e96b9 */
[----:B------:R-:W-:Y:S01]  /*cb00*/  LOP3.LUT R10, R5, R2, R238, 0x96, !PT ;  /* 0x00000002050a7212 */ /* 0x000fe200078e96ee */
[----:B------:R-:W-:Y:S01]  /*cb10*/  IMAD.WIDE.U32 R2, R3, -0x326172a9, RZ ;  /* 0xcd9e8d5703027825 */ /* 0x000fe200078e00ff */
[----:B------:R-:W-:-:S03]  /*cb20*/  FMNMX.FTZ R0, R116, R0, !PT ;  /* 0x0000000074007209 */ /* 0x000fc60007810000 */
[----:B------:R-:W-:Y:S01]  /*cb30*/  IMAD.WIDE.U32 R10, R10, -0x326172a9, RZ ;  /* 0xcd9e8d570a0a7825 */ /* 0x000fe200078e00ff */
[----:B------:R-:W-:Y:S02]  /*cb40*/  LOP3.LUT R3, R3, R66, R229, 0x96, !PT ;  /* 0x0000004203037212 */ /* 0x000fe400078e96e5 */
[----:B------:R-:W-:Y:S02]  /*cb50*/  LOP3.LUT R5, R87, UR4, R223, 0x96, !PT ;  /* 0x0000000457057c12 */ /* 0x000fe4000f8e96df */
[----:B------:R-:W-:Y:S02]  /*cb60*/  FMNMX.FTZ R0, R241, R0, !PT ;  /* 0x00000000f1007209 */ /* 0x000fe40007810000 */
[----:B------:R-:W-:Y:S01]  /*cb70*/  LOP3.LUT R12, R11, R2, R236, 0x96, !PT ;  /* 0x000000020b0c7212 */ /* 0x000fe200078e96ec */
[----:B------:R-:W-:Y:S01]  /*cb80*/  IMAD.WIDE.U32 R2, R3, -0x2daee0ad, RZ ;  /* 0xd2511f5303027825 */ /* 0x000fe200078e00ff */
[----:B------:R-:W-:-:S03]  /*cb90*/  FMNMX.FTZ R0, R189, R0, !PT ;  /* 0x00000000bd007209 */ /* 0x000fc60007810000 */
[----:B------:R-:W-:Y:S01]  /*cba0*/  IMAD.WIDE.U32 R28, R5, -0x326172a9, RZ ;  /* 0xcd9e8d57051c7825 */ /* 0x000fe200078e00ff */
[----:B------:R-:W-:-:S03]  /*cbb0*/  FMNMX.FTZ R0, R249, R0, !PT ;  /* 0x00000000f9007209 */ /* 0x000fc60007810000 */
[----:B------:R-:W-:Y:S01]  /*cbc0*/  IMAD.MOV.U32 R50, RZ, RZ, R6 ;  /* 0x000000ffff327224 */ /* 0x000fe200078e0006 */
[----:B------:R-:W-:Y:S01]  /*cbd0*/  LOP3.LUT R6, R3, R4, R237, 0x96, !PT ;  /* 0x0000000403067212 */ /* 0x000fe200078e96ed */
[----:B------:R-:W-:Y:S01]  /*cbe0*/  IMAD.WIDE.U32 R12, R12, -0x2daee0ad, RZ ;  /* 0xd2511f530c0c7825 */ /* 0x000fe200078e00ff */
[----:B------:R-:W-:Y:S02]  /*cbf0*/  LOP3.LUT R4, R29, R110, R77, 0x96, !PT ;  /* 0x0000006e1d047212 */ /* 0x000fe400078e964d */
[----:B------:R-:W-:Y:S02]  /*cc00*/  LOP3.LUT R8, R67, R28, R184, 0x96, !PT ;  /* 0x0000001c43087212 */ /* 0x000fe400078e96b8 */
[----:B------:R-:W-:Y:S01]  /*cc10*/  FMNMX.FTZ R0, R251, R0, !PT ;  /* 0x00000000fb007209 */ /* 0x000fe20007810000 */
[----:B------:R-:W-:Y:S01]  /*cc20*/  IMAD.WIDE.U32 R4, R4, -0x2daee0ad, RZ ;  /* 0xd2511f5304047825 */ /* 0x000fe200078e00ff */
[----:B------:R-:W-:Y:S02]  /*cc30*/  LOP3.LUT R2, R13, R2, R234, 0x96, !PT ;  /* 0x000000020d027212 */ /* 0x000fe400078e96ea */
[----:B------:R-:W-:Y:S01]  /*cc40*/  FMNMX.FTZ R0, R187, R0, !PT ;  /* 0x00000000bb007209 */ /* 0x000fe20007810000 */
[----:B------:R-:W-:Y:S01]  /*cc50*/  IMAD.WIDE.U32 R8, R8, -0x2daee0ad, RZ ;  /* 0xd2511f5308087825 */ /* 0x000fe200078e00ff */
[----:B------:R-:W-:-:S03]  /*cc60*/  LOP3.LUT R5, R5, R76, R185, 0x96, !PT ;  /* 0x0000004c05057212 */ /* 0x000fc600078e96b9 */
[----:B------:R-:W-:Y:S01]  /*cc70*/  IMAD.WIDE.U32 R6, R6, -0x326172a9, RZ ;  /* 0xcd9e8d5706067825 */ /* 0x000fe200078e00ff */
[----:B------:R-:W-:-:S03]  /*cc80*/  LOP3.LUT R4, R9, R4, R238, 0x96, !PT ;  /* 0x0000000409047212 */ /* 0x000fc600078e96ee */
[----:B------:R-:W-:Y:S01]  /*cc90*/  IMAD.WIDE.U32 R2, R2, -0x326172a9, RZ ;  /* 0xcd9e8d5702027825 */ /* 0x000fe200078e00ff */
[----:B------:R-:W-:-:S04]  /*cca0*/  FMNMX.FTZ R0, R186, R0, !PT ;  /* 0x00000000ba007209 */ /* 0x000fc80007810000 */
[----:B------:R-:W-:Y:S02]  /*ccb0*/  LOP3.LUT R14, R3, R6, R188, 0x96, !PT ;  /* 0x00000006030e7212 */ /* 0x000fe400078e96bc */
[C---:B------:R-:W-:Y:S02]  /*ccc0*/  LOP3.LUT R15, R2.reuse, 0xffff, RZ, 0xc0, !PT ;  /* 0x0000ffff020f7812 */ /* 0x040fe400078ec0ff */
[----:B------:R-:W-:Y:S02]  /*ccd0*/  LOP3.LUT R18, R2, 0xff, RZ, 0xc0, !PT ;  /* 0x000000ff02127812 */ /* 0x000fe400078ec0ff */
[--C-:B------:R-:W-:Y:S02]  /*cce0*/  SHF.R.U32.HI R17, RZ, 0x10, R2.reuse ;  /* 0x00000010ff117819 */ /* 0x100fe40000011602 */
[----:B------:R-:W-:Y:S01]  /*ccf0*/  SHF.R.U32.HI R16, RZ, 0x18, R2 ;  /* 0x00000018ff107819 */ /* 0x000fe20000011602 */
[----:B------:R-:W-:Y:S02]  /*cd00*/  IMAD.WIDE.U32 R2, R5, -0x326172a9, RZ ;  /* 0xcd9e8d5705027825 */ /* 0x000fe400078e00ff */
[----:B------:R-:W1:Y:S02]  /*cd10*/  SHFL.BFLY PT, R5, R0, 0x2, 0x1f ;  /* 0x0c401f0000057f89 */ /* 0x000e6400000e0000 */
[----:B------:R-:W-:Y:S01]  /*cd20*/  IMAD.WIDE.U32 R82, R4, -0x326172a9, RZ ;  /* 0xcd9e8d5704527825 */ /* 0x000fe200078e00ff */
[----:B------:R-:W-:-:S04]  /*cd30*/  LOP3.LUT R3, R3, R66, R229, 0x96, !PT ;  /* 0x0000004203037212 */ /* 0x000fc800078e96e5 */
[----:B------:R-:W-:Y:S01]  /*cd40*/  LOP3.LUT R4, R83, R2, R236, 0x96, !PT ;  /* 0x0000000253047212 */ /* 0x000fe200078e96ec */
[----:B------:R-:W-:Y:S01]  /*cd50*/  IMAD.WIDE.U32 R2, R3, -0x2daee0ad, RZ ;  /* 0xd2511f5303027825 */ /* 0x000fe200078e00ff */
[----:B------:R-:W-:-:S03]  /*cd60*/  LOP3.LUT R11, R7, R10, R235, 0x96, !PT ;  /* 0x0000000a070b7212 */ /* 0x000fc600078e96eb */
[----:B------:R-:W-:Y:S01]  /*cd70*/  IMAD.WIDE.U32 R84, R4, -0x2daee0ad, RZ ;  /* 0xd2511f5304547825 */ /* 0x000fe200078e00ff */
[----:B------:R-:W-:-:S04]  /*cd80*/  LOP3.LUT R10, R3, R8, R237, 0x96, !PT ;  /* 0x00000008030a7212 */ /* 0x000fc800078e96ed */
[----:B------:R-:W-:Y:S01]  /*cd90*/  LOP3.LUT R4, R85, R2, R234, 0x96, !PT ;  /* 0x0000000255047212 */ /* 0x000fe200078e96ea */
[----:B------:R-:W-:-:S05]  /*cda0*/  IMAD.WIDE.U32 R2, R11, -0x2daee0ad, RZ ;  /* 0xd2511f530b027825 */ /* 0x000fca00078e00ff */
[----:B------:R-:W-:Y:S02]  /*cdb0*/  LOP3.LUT R13, R3, R12, R51, 0x96, !PT ;  /* 0x0000000c030d7212 */ /* 0x000fe400078e9633 */
[C---:B------:R-:W-:Y:S02]  /*cdc0*/  LOP3.LUT R7, R2.reuse, 0xffff, RZ, 0xc0, !PT ;  /* 0x0000ffff02077812 */ /* 0x040fe400078ec0ff */
[----:B------:R-:W-:Y:S02]  /*cdd0*/  LOP3.LUT R9, R2, 0xff, RZ, 0xc0, !PT ;  /* 0x000000ff02097812 */ /* 0x000fe400078ec0ff */
[--C-:B------:R-:W-:Y:S02]  /*cde0*/  SHF.R.U32.HI R11, RZ, 0x10, R2.reuse ;  /* 0x00000010ff0b7819 */ /* 0x100fe40000011602 */
[----:B------:R-:W-:Y:S01]  /*cdf0*/  SHF.R.U32.HI R12, RZ, 0x18, R2 ;  /* 0x00000018ff0c7819 */ /* 0x000fe20000011602 */
[----:B------:R-:W-:Y:S01]  /*ce00*/  IMAD.WIDE.U32 R2, R4, -0x326172a9, RZ ;  /* 0xcd9e8d5704027825 */ /* 0x000fe200078e00ff */
[----:B-1----:R-:W-:-:S02]  /*ce10*/  FMNMX.FTZ R0, R0, R5, !PT ;  /* 0x0000000500007209 */ /* 0x002fc40007810000 */
[----:B------:R-:W-:-:S03]  /*ce20*/  LOP3.LUT R4, R2, 0xffff, RZ, 0xc0, !PT ;  /* 0x0000ffff02047812 */ /* 0x000fc600078ec0ff */
[----:B------:R-:W1:Y:S01]  /*ce30*/  SHFL.BFLY PT, R8, R0, 0x1, 0x1f ;  /* 0x0c201f0000087f89 */ /* 0x000e6200000e0000 */
[----:B------:R-:W-:Y:S02]  /*ce40*/  SHF.R.U32.HI R5, RZ, 0x10, R2 ;  /* 0x00000010ff057819 */ /* 0x000fe40000011602 */
[----:B------:R-:W-:Y:S02]  /*ce50*/  SHF.R.U32.HI R6, RZ, 0x8, R4 ;  /* 0x00000008ff067819 */ /* 0x000fe40000011604 */
[----:B------:R-:W-:Y:S01]  /*ce60*/  LOP3.LUT R4, R5, 0xff, RZ, 0xc0, !PT ;  /* 0x000000ff05047812 */ /* 0x000fe200078ec0ff */
[----:B------:R-:W-:Y:S01]  /*ce70*/  IMAD.WIDE.U32 R80, R10, -0x326172a9, RZ ;  /* 0xcd9e8d570a507825 */ /* 0x000fe200078e00ff */
[----:B------:R-:W-:Y:S02]  /*ce80*/  LOP3.LUT R5, R2, 0xff, RZ, 0xc0, !PT ;  /* 0x000000ff02057812 */ /* 0x000fe400078ec0ff */
[----:B------:R-:W-:Y:S02]  /*ce90*/  SHF.R.U32.HI R2, RZ, 0x18, R2 ;  /* 0x00000018ff027819 */ /* 0x000fe40000011602 */
[----:B------:R-:W-:-:S02]  /*cea0*/  PRMT R20, R5, 0x5410, R6 ;  /* 0x0000541005147816 */ /* 0x000fc40000000006 */
[----:B------:R-:W-:Y:S02]  /*ceb0*/  PRMT R22, R4, 0x5410, R2 ;  /* 0x0000541004167816 */ /* 0x000fe40000000002 */
[----:B------:R-:W-:Y:S02]  /*cec0*/  LOP3.LUT R5, R17, 0xff, RZ, 0xc0, !PT ;  /* 0x000000ff11057812 */ /* 0x000fe400078ec0ff */
[----:B------:R-:W-:Y:S02]  /*ced0*/  LOP3.LUT R2, R3, R80, R188, 0x96, !PT ;  /* 0x0000005003027212 */ /* 0x000fe400078e96bc */
[----:B------:R-:W-:Y:S02]  /*cee0*/  SHF.R.U32.HI R4, RZ, 0x8, R7 ;  /* 0x00000008ff047819 */ /* 0x000fe40000011607 */
[----:B------:R-:W-:Y:S02]  /*cef0*/  PRMT R23, R5, 0x5410, R16 ;  /* 0x0000541005177816 */ /* 0x000fe40000000010 */
[----:B------:R-:W-:-:S02]  /*cf00*/  SHF.R.U32.HI R5, RZ, 0x10, R2 ;  /* 0x00000010ff057819 */ /* 0x000fc40000011602 */
[----:B------:R-:W-:Y:S02]  /*cf10*/  PRMT R26, R9, 0x5410, R4 ;  /* 0x00005410091a7816 */ /* 0x000fe40000000004 */
[C---:B------:R-:W-:Y:S02]  /*cf20*/  LOP3.LUT R3, R2.reuse, 0xffff, RZ, 0xc0, !PT ;  /* 0x0000ffff02037812 */ /* 0x040fe400078ec0ff */
[----:B------:R-:W-:Y:S02]  /*cf30*/  LOP3.LUT R7, R2, 0xff, RZ, 0xc0, !PT ;  /* 0x000000ff02077812 */ /* 0x000fe400078ec0ff */
[----:B------:R-:W-:Y:S02]  /*cf40*/  SHF.R.U32.HI R4, RZ, 0x18, R2 ;  /* 0x00000018ff047819 */ /* 0x000fe40000011602 */
[----:B------:R-:W-:Y:S02]  /*cf50*/  LOP3.LUT R2, R5, 0xff, RZ, 0xc0, !PT ;  /* 0x000000ff05027812 */ /* 0x000fe400078ec0ff */
[----:B-1----:R-:W-:-:S02]  /*cf60*/  FMNMX.FTZ R106, R0, R8, !PT ;  /* 0x00000008006a7209 */ /* 0x002fc40007810000 */
[----:B------:R-:W-:Y:S02]  /*cf70*/  PRMT R17, R2, 0x5410, R4 ;  /* 0x0000541002117816 */ /* 0x000fe40000000004 */
[----:B------:R-:W-:Y:S02]  /*cf80*/  FMNMX.FTZ R2, R137, R180, !PT ;  /* 0x000000b489027209 */ /* 0x000fe40007810000 */
[----:B------:R-:W-:Y:S02]  /*cf90*/  FMNMX.FTZ R0, R136, R48, !PT ;  /* 0x0000003088007209 */ /* 0x000fe40007810000 */
[----:B------:R-:W-:Y:S02]  /*cfa0*/  FMNMX.FTZ R4, R181, R2, !PT ;  /* 0x00000002b5047209 */ /* 0x000fe40007810000 */
        /* <DEDUP_REMOVED lines=8> */
[----:B------:R-:W-:Y:S03]  /*d030*/  STL [R1+0xb8], R212 ;  /* 0x0000b8d401007387 */ /* 0x000fe60000100800 */
[----:B------:R-:W-:Y:S01]  /*d040*/  FMNMX.FTZ R2, R100, R2, !PT ;  /* 0x0000000264027209 */ /* 0x000fe20007810000 */
[----:B------:R-:W-:Y:S03]  /*d050*/  STL [R1+0xb4], R211 ;  /* 0x0000b4d301007387 */ /* 0x000fe60000100800 */
[----:B------:R-:W-:Y:S01]  /*d060*/  FMNMX.FTZ R2, R35, R2, !PT ;  /* 0x0000000223027209 */ /* 0x000fe20007810000 */
[----:B------:R-:W-:Y:S04]  /*d070*/  STL [R1+0xb0], R210 ;  /* 0x0000b0d201007387 */ /* 0x000fe80000100800 */
[----:B------:R-:W-:Y:S01]  /*d080*/  STL [R1+0xac], R209 ;  /* 0x0000acd101007387 */ /* 0x000fe20000100800 */
[----:B------:R-:W-:-:S03]  /*d090*/  FMNMX.FTZ R2, R34, R2, !PT ;  /* 0x0000000222027209 */ /* 0x000fc60007810000 */
[----:B------:R-:W-:Y:S04]  /*d0a0*/  STL [R1+0xa8], R208 ;  /* 0x0000a8d001007387 */ /* 0x000fe80000100800 */
[----:B------:R-:W-:Y:S04]  /*d0b0*/  STL [R1+0xa4], R207 ;  /* 0x0000a4cf01007387 */ /* 0x000fe80000100800 */
[----:B------:R-:W-:Y:S01]  /*d0c0*/  STL [R1+0xa0], R204 ;  /* 0x0000a0cc01007387 */ /* 0x000fe20000100800 */
[----:B------:R-:W-:-:S03]  /*d0d0*/  FMNMX.FTZ R2, R224, R2, !PT ;  /* 0x00000002e0027209 */ /* 0x000fc60007810000 */
[----:B------:R-:W-:Y:S04]  /*d0e0*/  STL [R1+0xd0], R218 ;  /* 0x0000d0da01007387 */ /* 0x000fe80000100800 */
[----:B------:R-:W2:Y:S04]  /*d0f0*/  LDL.LU R216, [R1+0x4] ;  /* 0x0000040001d87983 */ /* 0x000ea80000300800 */
[----:B------:R-:W-:Y:S04]  /*d100*/  STL [R1+0xdc], R243 ;  /* 0x0000dcf301007387 */ /* 0x000fe80000100800 */
[----:B------:R1:W-:Y:S01]  /*d110*/  STL [R1+0xd8], R249 ;  /* 0x0000d8f901007387 */ /* 0x0003e20000100800 */
[----:B------:R-:W-:-:S04]  /*d120*/  FMNMX.FTZ R2, R225, R2, !PT ;  /* 0x00000002e1027209 */ /* 0x000fc80007810000 */
[----:B------:R-:W-:-:S04]  /*d130*/  FMNMX.FTZ R2, R92, R2, !PT ;  /* 0x000000025c027209 */ /* 0x000fc80007810000 */
[----:B------:R-:W-:Y:S01]  /*d140*/  FMNMX.FTZ R2, R93, R2, !PT ;  /* 0x000000025d027209 */ /* 0x000fe20007810000 */
[----:B-1----:R-:W3:Y:S03]  /*d150*/  LDL.LU R249, [R1+0x14] ;  /* 0x0000140001f97983 */ /* 0x002ee60000300800 */
[----:B------:R-:W-:-:S04]  /*d160*/  FMNMX.FTZ R2, R172, R2, !PT ;  /* 0x00000002ac027209 */ /* 0x000fc80007810000 */
[----:B------:R-:W-:-:S04]  /*d170*/  FMNMX.FTZ R2, R173, R2, !PT ;  /* 0x00000002ad027209 */ /* 0x000fc80007810000 */
[----:B------:R-:W-:-:S04]  /*d180*/  FMNMX.FTZ R2, R105, R2, !PT ;  /* 0x0000000269027209 */ /* 0x000fc80007810000 */
[----:B------:R-:W-:Y:S01]  /*d190*/  FMNMX.FTZ R2, R107, R2, !PT ;  /* 0x000000026b027209 */ /* 0x000fe20007810000 */
[----:B------:R1:W-:Y:S03]  /*d1a0*/  STL [R1+0xd4], R246 ;  /* 0x0000d4f601007387 */ /* 0x0003e60000100800 */
[----:B------:R-:W-:Y:S02]  /*d1b0*/  FMNMX.FTZ R2, R246, R2, !PT ;  /* 0x00000002f6027209 */ /* 0x000fe40007810000 */
[----:B-1----:R-:W4:Y:S01]  /*d1c0*/  LDL.LU R246, [R1+0x1c] ;  /* 0x00001c0001f67983 */ /* 0x002f220000300800 */
[----:B------:R-:W-:-:S04]  /*d1d0*/  SHF.R.U32.HI R3, RZ, 0x8, R3 ;  /* 0x00000008ff037819 */ /* 0x000fc80000011603 */
[----:B------:R-:W-:Y:S02]  /*d1e0*/  PRMT R16, R7, 0x5410, R3 ;  /* 0x0000541007107816 */ /* 0x000fe40000000003 */
[----:B------:R-:W-:-:S04]  /*d1f0*/  FMNMX.FTZ R3, R133, R49, !PT ;  /* 0x0000003185037209 */ /* 0x000fc80007810000 */
        /* <DEDUP_REMOVED lines=28> */
[----:B------:R-:W-:Y:S01]  /*d3c0*/  FMNMX.FTZ R0, R96, R0, !PT ;  /* 0x0000000060007209 */ /* 0x000fe20007810000 */
[----:B------:R-:W-:-:S03]  /*d3d0*/  IMAD.MOV.U32 R72, RZ, RZ, R63 ;  /* 0x000000ffff487224 */ /* 0x000fc600078e003f */
[----:B------:R-:W-:-:S04]  /*d3e0*/  FMNMX.FTZ R0, R174, R0, !PT ;  /* 0x00000000ae007209 */ /* 0x000fc80007810000 */
[----:B------:R-:W-:-:S04]  /*d3f0*/  FMNMX.FTZ R0, R175, R0, !PT ;  /* 0x00000000af007209 */ /* 0x000fc80007810000 */
[----:B------:R-:W-:-:S04]  /*d400*/  FMNMX.FTZ R0, R108, R0, !PT ;  /* 0x000000006c007209 */ /* 0x000fc80007810000 */
[----:B------:R-:W-:Y:S01]  /*d410*/  FMNMX.FTZ R0, R109, R0, !PT ;  /* 0x000000006d007209 */ /* 0x000fe20007810000 */
[----:B------:R-:W-:Y:S01]  /*d420*/  IMAD.MOV.U32 R125, RZ, RZ, R53 ;  /* 0x000000ffff7d7224 */ /* 0x000fe200078e0035 */
[----:B------:R-:W-:Y:S01]  /*d430*/  FMNMX.FTZ R2, R245, R2, !PT ;  /* 0x00000002f5027209 */ /* 0x000fe20007810000 */
[----:B------:R-:W-:Y:S01]  /*d440*/  IMAD.MOV.U32 R46, RZ, RZ, R62 ;  /* 0x000000ffff2e7224 */ /* 0x000fe200078e003e */
[----:B------:R-:W-:Y:S01]  /*d450*/  FMNMX.FTZ R0, R217, R0, !PT ;  /* 0x00000000d9007209 */ /* 0x000fe20007810000 */
[----:B------:R-:W-:Y:S01]  /*d460*/  FMUL.FTZ R4, R106, UR14 ;  /* 0x0000000e6a047c20 */ /* 0x000fe20008410000 */
[----:B------:R-:W-:Y:S01]  /*d470*/  FMNMX.FTZ R2, R244, R2, !PT ;  /* 0x00000002f4027209 */ /* 0x000fe20007810000 */
[----:B------:R-:W4:Y:S03]  /*d480*/  LDL R53, [R1+0x9c] ;  /* 0x00009c0001357983 */ /* 0x000f260000100800 */
[----:B------:R-:W-:-:S04]  /*d490*/  FMNMX.FTZ R2, R240, R2, !PT ;  /* 0x00000002f0027209 */ /* 0x000fc80007810000 */
[----:B------:R-:W-:-:S04]  /*d4a0*/  FMNMX.FTZ R2, R232, R2, !PT ;  /* 0x00000002e8027209 */ /* 0x000fc80007810000 */
[----:B------:R-:W-:-:S04]  /*d4b0*/  FMNMX.FTZ R2, R231, R2, !PT ;  /* 0x00000002e7027209 */ /* 0x000fc80007810000 */
[----:B------:R-:W-:Y:S02]  /*d4c0*/  FMNMX.FTZ R2, R221, R2, !PT ;  /* 0x00000002dd027209 */ /* 0x000fe40007810000 */
[----:B------:R-:W-:Y:S02]  /*d4d0*/  FSETP.NEU.FTZ.AND P1, PT, R106, -INF , PT ;  /* 0xff8000006a00780b */ /* 0x000fe40003f3d000 */
[----:B------:R-:W-:Y:S02]  /*d4e0*/  FMNMX.FTZ R2, R219, R2, !PT ;  /* 0x00000002db027209 */ /* 0x000fe40007810000 */
[----:B------:R-:W-:Y:S02]  /*d4f0*/  FSEL R4, R4, RZ, P1 ;  /* 0x000000ff04047208 */ /* 0x000fe40000800000 */
[----:B------:R-:W-:-:S04]  /*d500*/  FMNMX.FTZ R2, R196, R2, !PT ;  /* 0x00000002c4027209 */ /* 0x000fc80007810000 */
[----:B------:R-:W-:-:S04]  /*d510*/  FMNMX.FTZ R5, R195, R2, !PT ;  /* 0x00000002c3057209 */ /* 0x000fc80007810000 */
[----:B------:R-:W-:Y:S02]  /*d520*/  FMNMX.FTZ R5, R194, R5, !PT ;  /* 0x00000005c2057209 */ /* 0x000fe40007810000 */
[----:B------:R-:W-:-:S04]  /*d530*/  SHF.R.U32.HI R6, RZ, 0x8, R15 ;  /* 0x00000008ff067819 */ /* 0x000fc8000001160f */
[----:B------:R-:W-:Y:S02]  /*d540*/  PRMT R18, R18, 0x5410, R6 ;  /* 0x0000541012127816 */ /* 0x000fe40000000006 */
[----:B------:R-:W-:-:S04]  /*d550*/  LOP3.LUT R6, R11, 0xff, RZ, 0xc0, !PT ;  /* 0x000000ff0b067812 */ /* 0x000fc800078ec0ff */
[----:B------:R-:W-:Y:S01]  /*d560*/  PRMT R21, R6, 0x5410, R12 ;  /* 0x0000541006157816 */ /* 0x000fe2000000000c */
[----:B------:R-:W-:-:S04]  /*d570*/  FFMA.FTZ R6, R134, UR14, -R4 ;  /* 0x0000000e86067c23 */ /* 0x000fc80008010804 */
[----:B------:R1:W-:Y:S02]  /*d580*/  MUFU.EX2 R134, R6 ;  /* 0x0000000600867308 */ /* 0x0003e40000000800 */
[----:B-1----:R-:W-:-:S06]  /*d590*/  FFMA.FTZ R6, R44, UR14, -R4 ;  /* 0x0000000e2c067c23 */ /* 0x002fcc0008010804 */
[----:B------:R-:W1:Y:S01]  /*d5a0*/  MUFU.EX2 R30, R6 ;  /* 0x00000006001e7308 */ /* 0x000e620000000800 */
[----:B--2---:R-:W-:-:S04]  /*d5b0*/  FMNMX.FTZ R0, R216, R0, !PT ;  /* 0x00000000d8007209 */ /* 0x004fc80007810000 */
[----:B------:R-:W-:Y:S02]  /*d5c0*/  FMNMX.FTZ R0, R47, R0, !PT ;  /* 0x000000002f007209 */ /* 0x000fe40007810000 */
[----:B---3--:R-:W-:-:S04]  /*d5d0*/  FMNMX.FTZ R3, R249, R3, !PT ;  /* 0x00000003f9037209 */ /* 0x008fc80007810000 */
[----:B------:R-:W-:-:S04]  /*d5e0*/  FMNMX.FTZ R3, R112, R3, !PT ;  /* 0x0000000370037209 */ /* 0x000fc80007810000 */
[----:B------:R-:W-:-:S04]  /*d5f0*/  FMNMX.FTZ R3, R72, R3, !PT ;  /* 0x0000000348037209 */ /* 0x000fc80007810000 */
[----:B------:R-:W-:-:S04]  /*d600*/  FMNMX.FTZ R3, R74, R3, !PT ;  /* 0x000000034a037209 */ /* 0x000fc80007810000 */
[----:B------:R-:W-:-:S04]  /*d610*/  FMNMX.FTZ R3, R50, R3, !PT ;  /* 0x0000000332037209 */ /* 0x000fc80007810000 */
[----:B------:R-:W-:-:S04]  /*d620*/  FMNMX.FTZ R3, R27, R3, !PT ;  /* 0x000000031b037209 */ /* 0x000fc80007810000 */
[----:B------:R-:W-:-:S04]  /*d630*/  FMNMX.FTZ R3, R125, R3, !PT ;  /* 0x000000037d037209 */ /* 0x000fc80007810000 */
[----:B------:R-:W-:Y:S02]  /*d640*/  FMNMX.FTZ R3, R118, R3, !PT ;  /* 0x0000000376037209 */ /* 0x000fe40007810000 */
[----:B------:R-:W-:-:S04]  /*d650*/  FMNMX.FTZ R0, R252, R0, !PT ;  /* 0x00000000fc007209 */ /* 0x000fc80007810000 */
[----:B------:R-:W-:Y:S02]  /*d660*/  FMNMX.FTZ R0, R248, R0, !PT ;  /* 0x00000000f8007209 */ /* 0x000fe40007810000 */
[----:B----4-:R-:W-:-:S04]  /*d670*/  FMNMX.FTZ R3, R246, R3, !PT ;  /* 0x00000003f6037209 */ /* 0x010fc80007810000 */
        /* <DEDUP_REMOVED lines=9> */
[----:B------:R-:W-:Y:S01]  /*d710*/  FMNMX.FTZ R2, R200, R0, !PT ;  /* 0x00000000c8027209 */ /* 0x000fe20007810000 */
[----:B------:R-:W-:Y:S01]  /*d720*/  FFMA.FTZ R0, R45, UR14, -R4 ;  /* 0x0000000e2d007c23 */ /* 0x000fe20008010804 */
[----:B------:R-:W-:Y:S02]  /*d730*/  FMNMX.FTZ R3, R191, R3, !PT ;  /* 0x00000003bf037209 */ /* 0x000fe40007810000 */
[----:B------:R-:W-:Y:S01]  /*d740*/  FMNMX.FTZ R8, R199, R2, !PT ;  /* 0x00000002c7087209 */ /* 0x000fe20007810000 */
[----:B------:R2:W-:Y:S01]  /*d750*/  MUFU.EX2 R243, R0 ;  /* 0x0000000000f37308 */ /* 0x0005e20000000800 */
[----:B------:R-:W-:-:S02]  /*d760*/  FMNMX.FTZ R2, R190, R3, !PT ;  /* 0x00000003be027209 */ /* 0x000fc40007810000 */
[----:B------:R-:W-:Y:S02]  /*d770*/  LOP3.LUT R3, R14, 0xffff, RZ, 0xc0, !PT ;  /* 0x0000ffff0e037812 */ /* 0x000fe400078ec0ff */
[----:B--2---:R-:W-:Y:S02]  /*d780*/  FMNMX.FTZ R0, R193, R5, !PT ;  /* 0x00000005c1007209 */ /* 0x004fe40007810000 */
[----:B------:R-:W-:Y:S02]  /*d790*/  FMNMX.FTZ R5, R198, R8, !PT ;  /* 0x00000008c6057209 */ /* 0x000fe40007810000 */
[----:B------:R-:W2:Y:S04]  /*d7a0*/  SHFL.BFLY PT, R8, R2, 0x2, 0x1f ;  /* 0x0c401f0002087f89 */ /* 0x000ea800000e0000 */
[----:B------:R-:W3:Y:S01]  /*d7b0*/  SHFL.BFLY PT, R9, R0, 0x2, 0x1f ;  /* 0x0c401f0000097f89 */ /* 0x000ee200000e0000 */
[----:B------:R-:W-:-:S03]  /*d7c0*/  SHF.R.U32.HI R7, RZ, 0x8, R3 ;  /* 0x00000008ff077819 */ /* 0x000fc60000011603 */
[----:B------:R-:W4:Y:S01]  /*d7d0*/  SHFL.BFLY PT, R10, R5, 0x2, 0x1f ;  /* 0x0c401f00050a7f89 */ /* 0x000f2200000e0000 */
[----:B------:R-:W-:-:S04]  /*d7e0*/  LOP3.LUT R3, R14, 0xff, RZ, 0xc0, !PT ;  /* 0x000000ff0e037812 */ /* 0x000fc800078ec0ff */
[----:B------:R-:W-:Y:S02]  /*d7f0*/  PRMT R15, R3, 0x5410, R7 ;  /* 0x00005410030f7816 */ /* 0x000fe40000000007 */
[--C-:B------:R-:W-:Y:S02]  /*d800*/  SHF.R.U32.HI R3, RZ, 0x10, R14.reuse ;  /* 0x00000010ff037819 */ /* 0x100fe4000001160e */
[----:B------:R-:W-:Y:S02]  /*d810*/  SHF.R.U32.HI R7, RZ, 0x18, R14 ;  /* 0x00000018ff077819 */ /* 0x000fe4000001160e */
[----:B------:R-:W-:Y:S01]  /*d820*/  LOP3.LUT R3, R3, 0xff, RZ, 0xc0, !PT ;  /* 0x000000ff03037812 */ /* 0x000fe200078ec0ff */
[----:B------:R-:W-:-:S03]  /*d830*/  FFMA.FTZ R6, R65, UR14, -R4 ;  /* 0x0000000e41067c23 */ /* 0x000fc60008010804 */
[----:B------:R-:W-:Y:S02]  /*d840*/  PRMT R14, R3, 0x5410, R7 ;  /* 0x00005410030e7816 */ /* 0x000fe40000000007 */
[----:B--2---:R-:W-:Y:S01]  /*d850*/  FMNMX.FTZ R3, R2, R8, !PT ;  /* 0x0000000802037209 */ /* 0x004fe20007810000 */
[----:B------:R2:W-:Y:S01]  /*d860*/  MUFU.EX2 R73, R6 ;  /* 0x0000000600497308 */ /* 0x0005e20000000800 */
[----:B---3--:R-:W-:-:S03]  /*d870*/  FMNMX.FTZ R2, R0, R9, !PT ;  /* 0x0000000900027209 */ /* 0x008fc60007810000 */
[----:B------:R-:W3:Y:S01]  /*d880*/  SHFL.BFLY PT, R11, R3, 0x1, 0x1f ;  /* 0x0c201f00030b7f89 */ /* 0x000ee200000e0000 */
[----:B----4-:R-:W-:-:S03]  /*d890*/  FMNMX.FTZ R0, R5, R10, !PT ;  /* 0x0000000a05007209 */ /* 0x010fc60007810000 */
[----:B------:R-:W4:Y:S01]  /*d8a0*/  SHFL.BFLY PT, R10, R2, 0x1, 0x1f ;  /* 0x0c201f00020a7f89 */ /* 0x000f2200000e0000 */
[--C-:B------:R-:W-:Y:S01]  /*d8b0*/  FFMA.FTZ R5, R60, UR14, -R4.reuse ;  /* 0x0000000e3c057c23 */ /* 0x100fe20008010804 */
[--C-:B--2---:R-:W-:Y:S02]  /*d8c0*/  FFMA.FTZ R6, R135, UR14, -R4.reuse ;  /* 0x0000000e87067c23 */ /* 0x104fe40008010804 */
[----:B------:R-:W2:Y:S02]  /*d8d0*/  SHFL.BFLY PT, R12, R0, 0x1, 0x1f ;  /* 0x0c201f00000c7f89 */ /* 0x000ea400000e0000 */
[----:B------:R1:W-:Y:S08]  /*d8e0*/  MUFU.EX2 R210, R6 ;  /* 0x0000000600d27308 */ /* 0x0003f00000000800 */
[----:B------:R3:W-:Y:S01]  /*d8f0*/  MUFU.EX2 R218, R5 ;  /* 0x0000000500da7308 */ /* 0x0007e20000000800 */
[----:B-1----:R-:W-:-:S07]  /*d900*/  FFMA.FTZ R6, R139, UR14, -R4 ;  /* 0x0000000e8b067c23 */ /* 0x002fce0008010804 */
[----:B------:R1:W-:Y:S01]  /*d910*/  MUFU.EX2 R204, R6 ;  /* 0x0000000600cc7308 */ /* 0x0003e20000000800 */
[----:B---3--:R-:W-:-:S04]  /*d920*/  LOP3.LUT R5, R13, 0xffff, RZ, 0xc0, !PT ;  /* 0x0000ffff0d057812 */ /* 0x008fc800078ec0ff */
[----:B------:R-:W-:Y:S02]  /*d930*/  SHF.R.U32.HI R7, RZ, 0x8, R5 ;  /* 0x00000008ff077819 */ /* 0x000fe40000011605 */
[--C-:B------:R-:W-:Y:S02]  /*d940*/  SHF.R.U32.HI R8, RZ, 0x18, R13.reuse ;  /* 0x00000018ff087819 */ /* 0x100fe4000001160d */
[----:B-1----:R-:W-:-:S04]  /*d950*/  SHF.R.U32.HI R6, RZ, 0x10, R13 ;  /* 0x00000010ff067819 */ /* 0x002fc8000001160d */
[----:B------:R-:W-:Y:S01]  /*d960*/  LOP3.LUT R5, R6, 0xff, RZ, 0xc0, !PT ;  /* 0x000000ff06057812 */ /* 0x000fe200078ec0ff */
[----:B------:R-:W-:-:S04]  /*d970*/  FFMA.FTZ R6, R61, UR14, -R4 ;  /* 0x0000000e3d067c23 */ /* 0x000fc80008010804 */
[----:B------:R1:W-:Y:S01]  /*d980*/  MUFU.EX2 R69, R6 ;  /* 0x0000000600457308 */ /* 0x0003e20000000800 */
[----:B------:R-:W-:Y:S02]  /*d990*/  FMNMX.FTZ R104, R3, R11, !PT ;  /* 0x0000000b03687209 */ /* 0x000fe40007810000 */
[----:B----4-:R-:W-:Y:S01]  /*d9a0*/  FMNMX.FTZ R95, R2, R10, !PT ;  /* 0x0000000a025f7209 */ /* 0x010fe20007810000 */
[----:B------:R-:W-:Y:S01]  /*d9b0*/  FFMA.FTZ R2, R177, UR14, -R4 ;  /* 0x0000000eb1027c23 */ /* 0x000fe20008010804 */
[----:B------:R-:W-:Y:S02]  /*d9c0*/  FSEL R3, R106, RZ, P1 ;  /* 0x000000ff6a037208 */ /* 0x000fe40000800000 */
[----:B------:R-:W-:Y:S02]  /*d9d0*/  FSETP.NEU.FTZ.AND P1, PT, R104, -INF , PT ;  /* 0xff8000006800780b */ /* 0x000fe40003f3d000 */
[----:B-1----:R-:W-:Y:S01]  /*d9e0*/  PRMT R6, R5, 0x5410, R8 ;  /* 0x0000541005067816 */ /* 0x002fe20000000008 */
[----:B------:R-:W-:-:S04]  /*d9f0*/  FFMA.FTZ R5, R176, UR14, -R4 ;  /* 0x0000000eb0057c23 */ /* 0x000fc80008010804 */
[----:B------:R-:W1:Y:S01]  /*da00*/  MUFU.EX2 R31, R5 ;  /* 0x00000005001f7308 */ /* 0x000e620000000800 */
[----:B--2---:R-:W-:Y:S01]  /*da10*/  FMNMX.FTZ R94, R0, R12, !PT ;  /* 0x0000000c005e7209 */ /* 0x004fe20007810000 */
[----:B------:R-:W-:Y:S01]  /*da20*/  FADD.FTZ R33, R138, -R3 ;  /* 0x800000038a217221 */ /* 0x000fe20000010000 */
[----:B------:R-:W-:Y:S01]  /*da30*/  FMUL.FTZ R3, R104, UR14 ;  /* 0x0000000e68037c20 */ /* 0x000fe20008410000 */
[----:B------:R-:W-:-:S04]  /*da40*/  FSETP.NEU.FTZ.AND P2, PT, R95, -INF , PT ;  /* 0xff8000005f00780b */ /* 0x000fc80003f5d000 */
[----:B------:R2:W3:Y:S01]  /*da50*/  MUFU.EX2 R0, R2 ;  /* 0x0000000200007308 */ /* 0x0004e20000000800 */
[----:B------:R-:W-:Y:S01]  /*da60*/  IMAD.MOV.U32 R139, RZ, RZ, R30 ;  /* 0x000000ffff8b7224 */ /* 0x000fe200078e001e */
[----:B------:R-:W-:Y:S02]  /*da70*/  FSEL R3, R3, RZ, P1 ;  /* 0x000000ff03037208 */ /* 0x000fe40000800000 */
[----:B--2---:R-:W-:Y:S02]  /*da80*/  FSEL R2, R104, RZ, P1 ;  /* 0x000000ff68027208 */ /* 0x004fe40000800000 */
[----:B------:R-:W-:-:S03]  /*da90*/  FSETP.NEU.FTZ.AND P1, PT, R94, -INF , PT ;  /* 0xff8000005e00780b */ /* 0x000fc60003f3d000 */
[----:B------:R-:W-:Y:S01]  /*daa0*/  FADD.FTZ R30, R137, -R2 ;  /* 0x80000002891e7221 */ /* 0x000fe20000010000 */
[----:B------:R-:W-:Y:S01]  /*dab0*/  FSEL R2, R95, RZ, P2 ;  /* 0x000000ff5f027208 */ /* 0x000fe20001000000 */
[----:B-1----:R-:W-:-:S04]  /*dac0*/  IMAD.MOV.U32 R177, RZ, RZ, R31 ;  /* 0x000000ffffb17224 */ /* 0x002fc800078e001f */
[----:B------:R-:W-:Y:S01]  /*dad0*/  FADD.FTZ R31, R136, -R2 ;  /* 0x80000002881f7221 */ /* 0x000fe20000010000 */
[----:B------:R-:W-:Y:S01]  /*dae0*/  FSEL R2, R94, RZ, P1 ;  /* 0x000000ff5e027208 */ /* 0x000fe20000800000 */
[----:B---3--:R1:W-:Y:S04]  /*daf0*/  STL [R1+0x98], R0 ;  /* 0x0000980001007387 */ /* 0x0083e80000100800 */
[----:B------:R-:W-:Y:S01]  /*db00*/  FADD.FTZ R32, R133, -R2 ;  /* 0x8000000285207221 */ /* 0x000fe20000010000 */
[----:B------:R-:W-:Y:S02]  /*db10*/  PRMT R133, R132, 0x7054, R132 ;  /* 0x0000705484857816 */ /* 0x000fe40000000084 */
[----:B------:R-:W2:Y:S01]  /*db20*/  LDL.LU R132, [R1+0x98] ;  /* 0x0000980001847983 */ /* 0x000ea20000300800 */
[----:B-1----:R-:W-:-:S04]  /*db30*/  FFMA.FTZ R0, R56, UR14, -R4 ;  /* 0x0000000e38007c23 */ /* 0x002fc80008010804 */
[----:B------:R1:W-:Y:S02]  /*db40*/  MUFU.EX2 R119, R0 ;  /* 0x0000000000777308 */ /* 0x0003e40000000800 */
[----:B-1----:R-:W-:-:S06]  /*db50*/  FFMA.FTZ R0, R57, UR14, -R4 ;  /* 0x0000000e39007c23 */ /* 0x002fcc0008010804 */
[----:B------:R1:W-:Y:S02]  /*db60*/  MUFU.EX2 R127, R0 ;  /* 0x00000000007f7308 */ /* 0x0003e40000000800 */
[----:B-1----:R-:W-:-:S06]  /*db70*/  FFMA.FTZ R0, R178, UR14, -R3 ;  /* 0x0000000eb2007c23 */ /* 0x002fcc0008010803 */
[----:B------:R1:W-:Y:S01]  /*db80*/  MUFU.EX2 R209, R0 ;  /* 0x0000000000d17308 */ /* 0x0003e20000000800 */
[--C-:B------:R-:W-:Y:S01]  /*db90*/  FFMA.FTZ R5, R59, UR14, -R3.reuse ;  /* 0x0000000e3b057c23 */ /* 0x100fe20008010803 */
[----:B-1----:R-:W-:-:S06]  /*dba0*/  FFMA.FTZ R0, R179, UR14, -R3 ;  /* 0x0000000eb3007c23 */ /* 0x002fcc0008010803 */
[----:B------:R1:W3:Y:S08]  /*dbb0*/  MUFU.EX2 R44, R0 ;  /* 0x00000000002c7308 */ /* 0x0002f00000000800 */
[----:B------:R4:W-:Y:S01]  /*dbc0*/  MUFU.EX2 R126, R5 ;  /* 0x00000005007e7308 */ /* 0x0009e20000000800 */
[----:B-1----:R-:W-:-:S07]  /*dbd0*/  FFMA.FTZ R0, R58, UR14, -R3 ;  /* 0x0000000e3a007c23 */ /* 0x002fce0008010803 */
[----:B------:R1:W3:Y:S01]  /*dbe0*/  MUFU.EX2 R124, R0 ;  /* 0x00000000007c7308 */ /* 0x0002e20000000800 */
[----:B----4-:R-:W-:-:S07]  /*dbf0*/  FFMA.FTZ R5, R64, UR14, -R3 ;  /* 0x0000000e40057c23 */ /* 0x010fce0008010803 */
[----:B------:R4:W-:Y:S01]  /*dc00*/  MUFU.EX2 R215, R5 ;  /* 0x0000000500d77308 */ /* 0x0009e20000000800 */
[----:B-1----:R-:W-:Y:S01]  /*dc10*/  HSET2.LE.AND R0, R16, R133, PT ;  /* 0x0000008510007233 */ /* 0x002fe20003803000 */
[----:B----4-:R-:W-:-:S06]  /*dc20*/  FFMA.FTZ R5, R78, UR14, -R3 ;  /* 0x0000000e4e057c23 */ /* 0x010fcc0008010803 */
[----:B------:R1:W4:Y:S02]  /*dc30*/  MUFU.EX2 R213, R5 ;  /* 0x0000000500d57308 */ /* 0x0003240000000800 */
[----:B-1----:R-:W-:-:S06]  /*dc40*/  FFMA.FTZ R5, R79, UR14, -R3 ;  /* 0x0000000e4f057c23 */ /* 0x002fcc0008010803 */
[----:B------:R1:W-:Y:S02]  /*dc50*/  MUFU.EX2 R178, R5 ;  /* 0x0000000500b27308 */ /* 0x0003e40000000800 */
[----:B-1----:R-:W-:-:S06]  /*dc60*/  FFMA.FTZ R5, R88, UR14, -R3 ;  /* 0x0000000e58057c23 */ /* 0x002fcc0008010803 */
[----:B------:R1:W4:Y:S02]  /*dc70*/  MUFU.EX2 R75, R5 ;  /* 0x00000005004b7308 */ /* 0x0003240000000800 */
[----:B-1----:R-:W-:Y:S01]  /*dc80*/  FFMA.FTZ R5, R180, UR14, -R3 ;  /* 0x0000000eb4057c23 */ /* 0x002fe20008010803 */
[----:B------:R-:W-:-:S05]  /*dc90*/  IMAD.MOV.U32 R180, RZ, RZ, R69 ;  /* 0x000000ffffb47224 */ /* 0x000fca00078e0045 */
[----:B------:R1:W-:Y:S02]  /*dca0*/  MUFU.EX2 R85, R5 ;  /* 0x0000000500557308 */ /* 0x0003e40000000800 */
[----:B-1----:R-:W-:-:S06]  /*dcb0*/  FFMA.FTZ R5, R181, UR14, -R3 ;  /* 0x0000000eb5057c23 */ /* 0x002fcc0008010803 */
[----:B------:R1:W4:Y:S01]  /*dcc0*/  MUFU.EX2 R115, R5 ;  /* 0x0000000500737308 */ /* 0x0003220000000800 */
[----:B------:R-:W-:Y:S01]  /*dcd0*/  LOP3.LUT R9, R13, 0xff, RZ, 0xc0, !PT ;  /* 0x000000ff0d097812 */ /* 0x000fe200078ec0ff */
[----:B-1----:R-:W-:-:S06]  /*dce0*/  FFMA.FTZ R5, R182, UR14, -R3 ;  /* 0x0000000eb6057c23 */ /* 0x002fcc0008010803 */
[----:B------:R1:W-:Y:S01]  /*dcf0*/  MUFU.EX2 R16, R5 ;  /* 0x0000000500107308 */ /* 0x0003e20000000800 */
[----:B------:R-:W-:Y:S01]  /*dd00*/  PRMT R7, R9, 0x5410, R7 ;  /* 0x0000541009077816 */ /* 0x000fe20000000007 */
[----:B------:R-:W-:Y:S01]  /*dd10*/  IMAD.WIDE.U32 R78, R53, -0x326172a9, RZ ;  /* 0xcd9e8d57354e7825 */ /* 0x000fe200078e00ff */
[----:B--2---:R-:W-:-:S04]  /*dd20*/  F2FP.F16.F32.PACK_AB R2, R132, R177 ;  /* 0x000000b18402723e */ /* 0x004fc800000000ff */
[----:B------:R-:W-:Y:S02]  /*dd30*/  LOP3.LUT R60, R0, R2, RZ, 0xc0, !PT ;  /* 0x00000002003c7212 */ /* 0x000fe400078ec0ff */
[----:B------:R-:W-:Y:S02]  /*dd40*/  HSET2.LE.AND R0, R17, R133, PT ;  /* 0x0000008511007233 */ /* 0x000fe40003803000 */
[----:B---3--:R-:W-:-:S04]  /*dd50*/  F2FP.F16.F32.PACK_AB R2, R44, R209 ;  /* 0x000000d12c02723e */ /* 0x008fc800000000ff */
[----:B------:R-:W-:Y:S02]  /*dd60*/  LOP3.LUT R61, R0, R2, RZ, 0xc0, !PT ;  /* 0x00000002003d7212 */ /* 0x000fe400078ec0ff */
[----:B------:R-:W-:Y:S02]  /*dd70*/  HSET2.LE.AND R0, R20, R133, PT ;  /* 0x0000008514007233 */ /* 0x000fe40003803000 */
[----:B------:R-:W-:-:S04]  /*dd80*/  F2FP.F16.F32.PACK_AB R2, R127, R119 ;  /* 0x000000777f02723e */ /* 0x000fc800000000ff */
        /* <DEDUP_REMOVED lines=8> */
[----:B----4-:R-:W-:-:S04]  /*de10*/  F2FP.F16.F32.PACK_AB R2, R213, R215 ;  /* 0x000000d7d502723e */ /* 0x010fc800000000ff */
[----:B------:R-:W-:Y:S02]  /*de20*/  LOP3.LUT R23, R0, R2, RZ, 0xc0, !PT ;  /* 0x0000000200177212 */ /* 0x000fe400078ec0ff */
[----:B------:R-:W-:Y:S02]  /*de30*/  HSET2.LE.AND R0, R26, R133, PT ;  /* 0x000000851a007233 */ /* 0x000fe40003803000 */
[----:B------:R-:W-:-:S04]  /*de40*/  F2FP.F16.F32.PACK_AB R2, R180, R218 ;  /* 0x000000dab402723e */ /* 0x000fc800000000ff */
[----:B------:R-:W-:Y:S02]  /*de50*/  LOP3.LUT R58, R0, R2, RZ, 0xc0, !PT ;  /* 0x00000002003a7212 */ /* 0x000fe400078ec0ff */
[----:B------:R-:W-:Y:S02]  /*de60*/  HSET2.LE.AND R0, R21, R133, PT ;  /* 0x0000008515007233 */ /* 0x000fe40003803000 */
[----:B------:R-:W-:Y:S01]  /*de70*/  F2FP.F16.F32.PACK_AB R2, R75, R178 ;  /* 0x000000b24b02723e */ /* 0x000fe200000000ff */
[----:B-1----:R-:W-:-:S03]  /*de80*/  FFMA.FTZ R5, R183, UR14, -R3 ;  /* 0x0000000eb7057c23 */ /* 0x002fc60008010803 */
[----:B------:R-:W-:Y:S02]  /*de90*/  LOP3.LUT R59, R0, R2, RZ, 0xc0, !PT ;  /* 0x00000002003b7212 */ /* 0x000fe400078ec0ff */
[----:B------:R-:W-:Y:S01]  /*dea0*/  HSET2.LE.AND R0, R15, R133, PT ;  /* 0x000000850f007233 */ /* 0x000fe20003803000 */
[----:B------:R1:W2:Y:S01]  /*deb0*/  MUFU.EX2 R176, R5 ;  /* 0x0000000500b07308 */ /* 0x0002a20000000800 */
[----:B------:R-:W-:-:S04]  /*dec0*/  F2FP.F16.F32.PACK_AB R2, R134, R243 ;  /* 0x000000f38602723e */ /* 0x000fc800000000ff */
[----:B------:R-:W-:Y:S02]  /*ded0*/  LOP3.LUT R20, R0, R2, RZ, 0xc0, !PT ;  /* 0x0000000200147212 */ /* 0x000fe400078ec0ff */
[----:B------:R-:W-:Y:S02]  /*dee0*/  HSET2.LE.AND R0, R14, R133, PT ;  /* 0x000000850e007233 */ /* 0x000fe40003803000 */
[----:B------:R-:W-:-:S04]  /*def0*/  F2FP.F16.F32.PACK_AB R2, R115, R85 ;  /* 0x000000557302723e */ /* 0x000fc800000000ff */
[----:B------:R-:W-:Y:S02]  /*df00*/  LOP3.LUT R21, R0, R2, RZ, 0xc0, !PT ;  /* 0x0000000200157212 */ /* 0x000fe400078ec0ff */
[--C-:B------:R-:W-:Y:S02]  /*df10*/  HSET2.LE.AND R0, R7, R133.reuse, PT ;  /* 0x0000008507007233 */ /* 0x100fe40003803000 */
[----:B------:R-:W-:Y:S02]  /*df20*/  F2FP.F16.F32.PACK_AB R2, R204, R210 ;  /* 0x000000d2cc02723e */ /* 0x000fe400000000ff */
[----:B-1----:R-:W-:Y:S02]  /*df30*/  LOP3.LUT R5, R79, R52, RZ, 0x3c, !PT ;  /* 0x000000344f057212 */ /* 0x002fe400078e3cff */
[----:B------:R-:W-:Y:S02]  /*df40*/  LOP3.LUT R56, R0, R2, RZ, 0xc0, !PT ;  /* 0x0000000200387212 */ /* 0x000fe400078ec0ff */
[----:B------:R-:W-:Y:S01]  /*df50*/  HSET2.LE.AND R0, R6, R133, PT ;  /* 0x0000008506007233 */ /* 0x000fe20003803000 */
[----:B------:R-:W-:Y:S01]  /*df60*/  IMAD.WIDE.U32 R64, R5, -0x2daee0ad, RZ ;  /* 0xd2511f5305407825 */ /* 0x000fe200078e00ff */
[----:B--2---:R-:W-:-:S04]  /*df70*/  F2FP.F16.F32.PACK_AB R2, R176, R16 ;  /* 0x00000010b002723e */ /* 0x004fc800000000ff */
[----:B------:R-:W-:Y:S02]  /*df80*/  LOP3.LUT R57, R0, R2, RZ, 0xc0, !PT ;  /* 0x0000000200397212 */ /* 0x000fe400078ec0ff */
[----:B------:R-:W-:-:S05]  /*df90*/  LOP3.LUT R0, R65, R86, R19, 0x96, !PT ;  /* 0x0000005641007212 */ /* 0x000fca00078e9613 */
[----:B------:R-:W-:Y:S01]  /*dfa0*/  IMAD.WIDE.U32 R52, R0, -0x326172a9, RZ ;  /* 0xcd9e8d5700347825 */ /* 0x000fe200078e00ff */
[----:B------:R-:W-:-:S05]  /*dfb0*/  LOP3.LUT R0, R25, R78, R77, 0x96, !PT ;  /* 0x0000004e19007212 */ /* 0x000fca00078e964d */
[----:B------:R-:W-:Y:S01]  /*dfc0*/  IMAD.WIDE.U32 R6, R0, -0x2daee0ad, RZ ;  /* 0xd2511f5300067825 */ /* 0x000fe200078e00ff */
[----:B------:R-:W-:-:S04]  /*dfd0*/  LOP3.LUT R2, R53, R24, R184, 0x96, !PT ;  /* 0x0000001835027212 */ /* 0x000fc800078e96b8 */
[----:B------:R-:W-:Y:S01]  /*dfe0*/  LOP3.LUT R0, R7, R64, R185, 0x96, !PT ;  /* 0x0000004007007212 */ /* 0x000fe200078e96b9 */
[----:B------:R-:W-:-:S04]  /*dff0*/  IMAD.WIDE.U32 R10, R2, -0x2daee0ad, RZ ;  /* 0xd2511f53020a7825 */ /* 0x000fc800078e00ff */
[----:B------:R-:W-:Y:S01]  /*e000*/  IMAD.WIDE.U32 R8, R0, -0x326172a9, RZ ;  /* 0xcd9e8d5700087825 */ /* 0x000fe200078e00ff */
[----:B------:R-:W-:-:S04]  /*e010*/  LOP3.LUT R2, R11, R6, R238, 0x96, !PT ;  /* 0x000000060b027212 */ /* 0x000fc800078e96ee */
[----:B------:R-:W-:-:S05]  /*e020*/  LOP3.LUT R0, R9, R52, R229, 0x96, !PT ;  /* 0x0000003409007212 */ /* 0x000fca00078e96e5 */
[----:B------:R-:W-:-:S05]  /*e030*/  IMAD.WIDE.U32 R6, R0, -0x2daee0ad, RZ ;  /* 0xd2511f5300067825 */ /* 0x000fca00078e00ff */
[----:B------:R-:W-:Y:S01]  /*e040*/  LOP3.LUT R5, R7, R10, R237, 0x96, !PT ;  /* 0x0000000a07057212 */ /* 0x000fe200078e96ed */
[----:B------:R-:W-:-:S05]  /*e050*/  IMAD.WIDE.U32 R10, R2, -0x326172a9, RZ ;  /* 0xcd9e8d57020a7825 */ /* 0x000fca00078e00ff */
[----:B------:R-:W-:-:S05]  /*e060*/  LOP3.LUT R0, R11, R8, R236, 0x96, !PT ;  /* 0x000000080b007212 */ /* 0x000fca00078e96ec */
[----:B------:R-:W-:-:S05]  /*e070*/  IMAD.WIDE.U32 R12, R0, -0x2daee0ad, RZ ;  /* 0xd2511f53000c7825 */ /* 0x000fca00078e00ff */
[----:B------:R-:W-:-:S05]  /*e080*/  LOP3.LUT R0, R13, R6, R234, 0x96, !PT ;  /* 0x000000060d007212 */ /* 0x000fca00078e96ea */
[----:B------:R-:W-:-:S03]  /*e090*/  IMAD.WIDE.U32 R6, R0, -0x326172a9, RZ ;  /* 0xcd9e8d5700067825 */ /* 0x000fc600078e00ff */
[----:B------:R-:W-:Y:S01]  /*e0a0*/  LOP3.LUT R0, R6, 0xffff, RZ, 0xc0, !PT ;  /* 0x0000ffff06007812 */ /* 0x000fe200078ec0ff */
[----:B------:R-:W-:-:S03]  /*e0b0*/  IMAD.WIDE.U32 R8, R5, -0x326172a9, RZ ;  /* 0xcd9e8d5705087825 */ /* 0x000fc600078e00ff */
[----:B------:R-:W-:Y:S02]  /*e0c0*/  SHF.R.U32.HI R2, RZ, 0x8, R0 ;  /* 0x00000008ff027819 */ /* 0x000fe40000011600 */
[----:B------:R-:W-:Y:S02]  /*e0d0*/  LOP3.LUT R0, R6, 0xff, RZ, 0xc0, !PT ;  /* 0x000000ff06007812 */ /* 0x000fe400078ec0ff */
[----:B------:R-:W-:Y:S02]  /*e0e0*/  LOP3.LUT R8, R7, R8, R188, 0x96, !PT ;  /* 0x0000000807087212 */ /* 0x000fe400078e96bc */
[----:B------:R-:W-:Y:S01]  /*e0f0*/  PRMT R7, R0, 0x5410, R2 ;  /* 0x0000541000077816 */ /* 0x000fe20000000002 */
[----:B------:R-:W-:-:S05]  /*e100*/  FMUL.FTZ R2, R95, UR14 ;  /* 0x0000000e5f027c20 */ /* 0x000fca0008410000 */
[----:B------:R-:W-:-:S05]  /*e110*/  FSEL R2, R2, RZ, P2 ;  /* 0x000000ff02027208 */ /* 0x000fca0001000000 */
[--C-:B------:R-:W-:Y:S01]  /*e120*/  FFMA.FTZ R5, R42, UR14, -R2.reuse ;  /* 0x0000000e2a057c23 */ /* 0x100fe20008010802 */
[----:B------:R-:W-:-:S03]  /*e130*/  FFMA.FTZ R0, R41, UR14, -R2 ;  /* 0x0000000e29007c23 */ /* 0x000fc60008010802 */
[----:B------:R-:W-:Y:S08]  /*e140*/  MUFU.EX2 R138, R5 ;  /* 0x00000005008a7308 */ /* 0x000ff00000000800 */
[----:B------:R1:W2:Y:S02]  /*e150*/  MUFU.EX2 R212, R0 ;  /* 0x0000000000d47308 */ /* 0x0002a40000000800 */
[----:B-1----:R-:W-:-:S02]  /*e160*/  HSET2.LE.AND R0, R7, R133, PT ;  /* 0x0000008507007233 */ /* 0x002fc40003803000 */
[----:B--2---:R-:W-:-:S04]  /*e170*/  F2FP.F16.F32.PACK_AB R5, R212, R138 ;  /* 0x0000008ad405723e */ /* 0x004fc800000000ff */
[----:B------:R-:W-:Y:S02]  /*e180*/  LOP3.LUT R26, R0, R5, RZ, 0xc0, !PT ;  /* 0x00000005001a7212 */ /* 0x000fe400078ec0ff */
[--C-:B------:R-:W-:Y:S02]  /*e190*/  SHF.R.U32.HI R0, RZ, 0x10, R6.reuse ;  /* 0x00000010ff007819 */ /* 0x100fe40000011606 */
[----:B------:R-:W-:Y:S02]  /*e1a0*/  SHF.R.U32.HI R6, RZ, 0x18, R6 ;  /* 0x00000018ff067819 */ /* 0x000fe40000011606 */
[----:B------:R-:W-:-:S04]  /*e1b0*/  LOP3.LUT R0, R0, 0xff, RZ, 0xc0, !PT ;  /* 0x000000ff00007812 */ /* 0x000fc800078ec0ff */
[----:B------:R-:W-:Y:S01]  /*e1c0*/  PRMT R7, R0, 0x5410, R6 ;  /* 0x0000541000077816 */ /* 0x000fe20000000006 */
[----:B------:R-:W-:-:S05]  /*e1d0*/  FMUL.FTZ R0, R94, UR14 ;  /* 0x0000000e5e007c20 */ /* 0x000fca0008410000 */
[----:B------:R-:W-:-:S05]  /*e1e0*/  FSEL R0, R0, RZ, P1 ;  /* 0x000000ff00007208 */ /* 0x000fca0000800000 */
[--C-:B------:R-:W-:Y:S01]  /*e1f0*/  FFMA.FTZ R6, R43, UR14, -R0.reuse ;  /* 0x0000000e2b067c23 */ /* 0x100fe20008010800 */
[----:B------:R-:W-:-:S03]  /*e200*/  FFMA.FTZ R5, R40, UR14, -R0 ;  /* 0x0000000e28057c23 */ /* 0x000fc60008010800 */
[----:B------:R-:W-:Y:S08]  /*e210*/  MUFU.EX2 R137, R6 ;  /* 0x0000000600897308 */ /* 0x000ff00000000800 */
[----:B------:R1:W2:Y:S01]  /*e220*/  MUFU.EX2 R211, R5 ;  /* 0x0000000500d37308 */ /* 0x0002a20000000800 */
[----:B------:R-:W-:Y:S01]  /*e230*/  LOP3.LUT R10, R9, R10, R235, 0x96, !PT ;  /* 0x0000000a090a7212 */ /* 0x000fe200078e96eb */
[----:B------:R-:W-:Y:S01]  /*e240*/  IMAD.MOV.U32 R179, RZ, RZ, R27 ;  /* 0x000000ffffb37224 */ /* 0x000fe200078e001b */
[----:B-1----:R-:W-:-:S02]  /*e250*/  HSET2.LE.AND R5, R7, R133, PT ;  /* 0x0000008507057233 */ /* 0x002fc40003803000 */
[----:B--2---:R-:W-:-:S04]  /*e260*/  F2FP.F16.F32.PACK_AB R6, R211, R137 ;  /* 0x00000089d306723e */ /* 0x004fc800000000ff */
[----:B------:R-:W-:Y:S01]  /*e270*/  LOP3.LUT R27, R5, R6, RZ, 0xc0, !PT ;  /* 0x00000006051b7212 */ /* 0x000fe200078ec0ff */
[----:B------:R-:W-:-:S05]  /*e280*/  IMAD.WIDE.U32 R6, R10, -0x2daee0ad, RZ ;  /* 0xd2511f530a067825 */ /* 0x000fca00078e00ff */
[----:B------:R-:W-:Y:S02]  /*e290*/  LOP3.LUT R5, R7, R12, R51, 0x96, !PT ;  /* 0x0000000c07057212 */ /* 0x000fe400078e9633 */
[----:B------:R-:W-:-:S04]  /*e2a0*/  LOP3.LUT R7, R6, 0xffff, RZ, 0xc0, !PT ;  /* 0x0000ffff06077812 */ /* 0x000fc800078ec0ff */
[----:B------:R-:W-:Y:S02]  /*e2b0*/  SHF.R.U32.HI R9, RZ, 0x8, R7 ;  /* 0x00000008ff097819 */ /* 0x000fe40000011607 */
[----:B------:R-:W-:Y:S01]  /*e2c0*/  LOP3.LUT R7, R6, 0xff, RZ, 0xc0, !PT ;  /* 0x000000ff06077812 */ /* 0x000fe200078ec0ff */
[----:B------:R-:W-:-:S03]  /*e2d0*/  FFMA.FTZ R10, R38, UR14, -R2 ;  /* 0x0000000e260a7c23 */ /* 0x000fc60008010802 */
[----:B------:R-:W-:Y:S01]  /*e2e0*/  PRMT R7, R7, 0x5410, R9 ;  /* 0x0000541007077816 */ /* 0x000fe20000000009 */
[----:B------:R-:W-:Y:S01]  /*e2f0*/  FFMA.FTZ R9, R37, UR14, -R2 ;  /* 0x0000000e25097c23 */ /* 0x000fe20008010802 */
[----:B------:R-:W-:Y:S08]  /*e300*/  MUFU.EX2 R183, R10 ;  /* 0x0000000a00b77308 */ /* 0x000ff00000000800 */
[----:B------:R-:W1:Y:S01]  /*e310*/  MUFU.EX2 R40, R9 ;  /* 0x0000000900287308 */ /* 0x000e620000000800 */
[----:B------:R-:W-:Y:S01]  /*e320*/  HSET2.LE.AND R7, R7, R133, PT ;  /* 0x0000008507077233 */ /* 0x000fe20003803000 */
[----:B------:R-:W-:Y:S01]  /*e330*/  IMAD.MOV.U32 R45, RZ, RZ, R50 ;  /* 0x000000ffff2d7224 */ /* 0x000fe200078e0032 */
[----:B-1----:R-:W-:-:S04]  /*e340*/  F2FP.F16.F32.PACK_AB R9, R40, R183 ;  /* 0x000000b72809723e */ /* 0x002fc800000000ff */
[----:B------:R-:W-:Y:S02]  /*e350*/  LOP3.LUT R50, R7, R9, RZ, 0xc0, !PT ;  /* 0x0000000907327212 */ /* 0x000fe400078ec0ff */
[--C-:B------:R-:W-:Y:S02]  /*e360*/  SHF.R.U32.HI R9, RZ, 0x10, R6.reuse ;  /* 0x00000010ff097819 */ /* 0x100fe40000011606 */
[----:B------:R-:W-:Y:S02]  /*e370*/  SHF.R.U32.HI R7, RZ, 0x18, R6 ;  /* 0x00000018ff077819 */ /* 0x000fe40000011606 */
[----:B------:R-:W-:Y:S01]  /*e380*/  LOP3.LUT R6, R9, 0xff, RZ, 0xc0, !PT ;  /* 0x000000ff09067812 */ /* 0x000fe200078ec0ff */
[----:B------:R-:W-:-:S03]  /*e390*/  FFMA.FTZ R9, R39, UR14, -R0 ;  /* 0x0000000e27097c23 */ /* 0x000fc60008010800 */
[----:B------:R-:W-:Y:S01]  /*e3a0*/  PRMT R6, R6, 0x5410, R7 ;  /* 0x0000541006067816 */ /* 0x000fe20000000007 */
[----:B------:R-:W-:Y:S01]  /*e3b0*/  FFMA.FTZ R7, R36, UR14, -R0 ;  /* 0x0000000e24077c23 */ /* 0x000fe20008010800 */
[----:B------:R-:W-:Y:S08]  /*e3c0*/  MUFU.EX2 R117, R9 ;  /* 0x0000000900757308 */ /* 0x000ff00000000800 */
[----:B------:R-:W1:Y:S01]  /*e3d0*/  MUFU.EX2 R15, R7 ;  /* 0x00000007000f7308 */ /* 0x000e620000000800 */
[----:B------:R-:W-:-:S02]  /*e3e0*/  HSET2.LE.AND R6, R6, R133, PT ;  /* 0x0000008506067233 */ /* 0x000fc40003803000 */
[----:B-1----:R-:W-:-:S04]  /*e3f0*/  F2FP.F16.F32.PACK_AB R7, R15, R117 ;  /* 0x000000750f07723e */ /* 0x002fc800000000ff */
[----:B------:R-:W-:Y:S02]  /*e400*/  LOP3.LUT R51, R6, R7, RZ, 0xc0, !PT ;  /* 0x0000000706337212 */ /* 0x000fe400078ec0ff */
        /* <DEDUP_REMOVED lines=53> */
[----:B------:R-:W-:Y:S01]  /*e760*/  LOP3.LUT R5, R69, R8, R236, 0x96, !PT ;  /* 0x0000000845057212 */ /* 0x000fe200078e96ec */
[----:B------:R-:W-:-:S04]  /*e770*/  IMAD.WIDE.U32 R6, R6, -0x2daee0ad, RZ ;  /* 0xd2511f5306067825 */ /* 0x000fc800078e00ff */
[----:B------:R-:W-:Y:S01]  /*e780*/  IMAD.WIDE.U32 R70, R5, -0x2daee0ad, RZ ;  /* 0xd2511f5305467825 */ /* 0x000fe200078e00ff */
[----:B------:R-:W-:-:S04]  /*e790*/  LOP3.LUT R10, R7, R10, R237, 0x96, !PT ;  /* 0x0000000a070a7212 */ /* 0x000fc800078e96ed */
[----:B------:R-:W-:-:S05]  /*e7a0*/  LOP3.LUT R6, R71, R6, R234, 0x96, !PT ;  /* 0x0000000647067212 */ /* 0x000fca00078e96ea */
[----:B------:R-:W-:-:S03]  /*e7b0*/  IMAD.WIDE.U32 R6, R6, -0x326172a9, RZ ;  /* 0xcd9e8d5706067825 */ /* 0x000fc600078e00ff */
        /* <DEDUP_REMOVED lines=9> */
[----:B------:R-:W-:Y:S01]  /*e850*/  IMAD.WIDE.U32 R54, R10, -0x326172a9, RZ ;  /* 0xcd9e8d570a367825 */ /* 0x000fe200078e00ff */
[----:B-1----:R-:W-:-:S04]  /*e860*/  F2FP.F16.F32.PACK_AB R8, R17, R182 ;  /* 0x000000b61108723e */ /* 0x002fc800000000ff */
[----:B------:R-:W-:Y:S02]  /*e870*/  LOP3.LUT R18, R5, R8, RZ, 0xc0, !PT ;  /* 0x0000000805127212 */ /* 0x000fe400078ec0ff */
[----:B------:R-:W-:Y:S02]  /*e880*/  SHF.R.U32.HI R8, RZ, 0x10, R6 ;  /* 0x00000010ff087819 */ /* 0x000fe40000011606 */
[----:B------:R-:W-:Y:S02]  /*e890*/  LOP3.LUT R5, R7, R54, R188, 0x96, !PT ;  /* 0x0000003607057212 */ /* 0x000fe400078e96bc */
[----:B------:R-:W-:Y:S02]  /*e8a0*/  SHF.R.U32.HI R7, RZ, 0x18, R6 ;  /* 0x00000018ff077819 */ /* 0x000fe40000011606 */
[----:B------:R-:W-:Y:S01]  /*e8b0*/  LOP3.LUT R6, R8, 0xff, RZ, 0xc0, !PT ;  /* 0x000000ff08067812 */ /* 0x000fe200078ec0ff */
[----:B------:R-:W-:-:S03]  /*e8c0*/  FFMA.FTZ R8, R98, UR14, -R0 ;  /* 0x0000000e62087c23 */ /* 0x000fc60008010800 */
[----:B------:R-:W-:Y:S01]  /*e8d0*/  PRMT R6, R6, 0x5410, R7 ;  /* 0x0000541006067816 */ /* 0x000fe20000000007 */
[----:B------:R-:W-:Y:S01]  /*e8e0*/  FFMA.FTZ R7, R99, UR14, -R0 ;  /* 0x0000000e63077c23 */ /* 0x000fe20008010800 */
[----:B------:R-:W-:Y:S02]  /*e8f0*/  IMAD.MOV.U32 R98, RZ, RZ, R218 ;  /* 0x000000ffff627224 */ /* 0x000fe400078e00da */
        /* <DEDUP_REMOVED lines=27> */
[----:B------:R-:W-:-:S02]  /*eab0*/  IMAD.MOV.U32 R102, RZ, RZ, R17 ;  /* 0x000000ffff667224 */ /* 0x000fc400078e0011 */
[----:B------:R-:W-:Y:S02]  /*eac0*/  IMAD.MOV.U32 R101, RZ, RZ, R9 ;  /* 0x000000ffff657224 */ /* 0x000fe400078e0009 */
[----:B------:R-:W2:Y:S01]  /*ead0*/  LDSM.16.MT88.4 R8, [R205+0x4000] ;  /* 0x00400000cd08783b */ /* 0x000ea20000004200 */
[----:B-1----:R-:W-:-:S04]  /*eae0*/  F2FP.F16.F32.PACK_AB R6, R181, R88 ;  /* 0x00000058b506723e */ /* 0x002fc800000000ff */
[----:B------:R-:W-:Y:S01]  /*eaf0*/  LOP3.LUT R17, R5, R6, RZ, 0xc0, !PT ;  /* 0x0000000605117212 */ /* 0x000fe200078ec0ff */
[----:B------:R-:W-:-:S04]  /*eb00*/  FMUL.FTZ R5, R33, UR14 ;  /* 0x0000000e21057c20 */ /* 0x000fc80008410000 */
[----:B------:R1:W3:Y:S02]  /*eb10*/  MUFU.EX2 R71, R5 ;  /* 0x0000000500477308 */ /* 0x0002e40000000800 */
[----:B-1----:R-:W-:-:S06]  /*eb20*/  FMUL.FTZ R5, R30, UR14 ;  /* 0x0000000e1e057c20 */ /* 0x002fcc0008410000 */
[----:B------:R1:W4:Y:S02]  /*eb30*/  MUFU.EX2 R69, R5 ;  /* 0x0000000500457308 */ /* 0x0003240000000800 */
[----:B-1----:R-:W-:-:S06]  /*eb40*/  FMUL.FTZ R5, R31, UR14 ;  /* 0x0000000e1f057c20 */ /* 0x002fcc0008410000 */
[----:B------:R1:W2:Y:S02]  /*eb50*/  MUFU.EX2 R65, R5 ;  /* 0x0000000500417308 */ /* 0x0002a40000000800 */
[----:B-1----:R-:W-:-:S06]  /*eb60*/  FMUL.FTZ R5, R32, UR14 ;  /* 0x0000000e20057c20 */ /* 0x002fcc0008410000 */
[----:B------:R-:W1:Y:S01]  /*eb70*/  MUFU.EX2 R54, R5 ;  /* 0x0000000500367308 */ /* 0x000e620000000800 */
[-C--:B---3--:R-:W-:Y:S01]  /*eb80*/  FMUL.FTZ R160, R160, R71.reuse ;  /* 0x00000047a0a07220 */ /* 0x088fe20000410000 */
[----:B------:R-:W-:Y:S01]  /*eb90*/  FMUL.FTZ R161, R161, R71 ;  /* 0x00000047a1a17220 */ /* 0x000fe20000410000 */
[-C--:B----4-:R-:W-:Y:S01]  /*eba0*/  FMUL.FTZ R162, R162, R69.reuse ;  /* 0x00000045a2a27220 */ /* 0x090fe20000410000 */
[----:B------:R-:W-:Y:S01]  /*ebb0*/  FMUL.FTZ R163, R163, R69 ;  /* 0x00000045a3a37220 */ /* 0x000fe20000410000 */
[-C--:B--2---:R-:W-:Y:S01]  /*ebc0*/  FMUL.FTZ R168, R168, R65.reuse ;  /* 0x00000041a8a87220 */ /* 0x084fe20000410000 */
[----:B------:R-:W-:Y:S01]  /*ebd0*/  FMUL.FTZ R169, R169, R65 ;  /* 0x00000041a9a97220 */ /* 0x000fe20000410000 */
[-C--:B------:R-:W-:Y:S01]  /*ebe0*/  FMUL.FTZ R148, R148, R71.reuse ;  /* 0x0000004794947220 */ /* 0x080fe20000410000 */
[----:B------:R-:W-:Y:S01]  /*ebf0*/  FMUL.FTZ R149, R149, R71 ;  /* 0x0000004795957220 */ /* 0x000fe20000410000 */
[-C--:B------:R-:W-:Y:S01]  /*ec00*/  FMUL.FTZ R150, R150, R69.reuse ;  /* 0x0000004596967220 */ /* 0x080fe20000410000 */
[----:B------:R-:W-:Y:S01]  /*ec10*/  FMUL.FTZ R151, R151, R69 ;  /* 0x0000004597977220 */ /* 0x000fe20000410000 */
[-C--:B------:R-:W-:Y:S01]  /*ec20*/  FMUL.FTZ R164, R164, R65.reuse ;  /* 0x00000041a4a47220 */ /* 0x080fe20000410000 */
[----:B------:R-:W-:Y:S01]  /*ec30*/  FMUL.FTZ R165, R165, R65 ;  /* 0x00000041a5a57220 */ /* 0x000fe20000410000 */
[-C--:B-1----:R-:W-:Y:S01]  /*ec40*/  FMUL.FTZ R170, R170, R54.reuse ;  /* 0x00000036aaaa7220 */ /* 0x082fe20000410000 */
[-C--:B------:R-:W-:Y:S01]  /*ec50*/  FMUL.FTZ R171, R171, R54.reuse ;  /* 0x00000036abab7220 */ /* 0x080fe20000410000 */
[-C--:B------:R-:W-:Y:S01]  /*ec60*/  FMUL.FTZ R166, R166, R54.reuse ;  /* 0x00000036a6a67220 */ /* 0x080fe20000410000 */
[----:B------:R-:W-:Y:S01]  /*ec70*/  FMUL.FTZ R167, R167, R54 ;  /* 0x00000036a7a77220 */ /* 0x000fe20000410000 */
[----:B------:R-:W-:Y:S01]  /*ec80*/  IMAD.MOV.U32 R100, RZ, RZ, R45 ;  /* 0x000000ffff647224 */ /* 0x000fe200078e002d */
[----:B------:R-:W-:Y:S01]  /*ec90*/  HMMA.16816.F32 R148, R20, R10, R148 ;  /* 0x0000000a1494723c */ /* 0x000fe20000001894 */
[----:B------:R-:W-:-:S02]  /*eca0*/  IMAD.MOV.U32 R41, RZ, RZ, R47 ;  /* 0x000000ffff297224 */ /* 0x000fc400078e002f */
[----:B------:R-:W-:Y:S02]  /*ecb0*/  IMAD.MOV.U32 R43, RZ, RZ, R46 ;  /* 0x000000ffff2b7224 */ /* 0x000fe400078e002e */
[----:B------:R-:W-:Y:S01]  /*ecc0*/  IMAD.MOV.U32 R103, RZ, RZ, R44 ;  /* 0x000000ffff677224 */ /* 0x000fe200078e002c */
[-C--:B------:R-:W-:Y:S06]  /*ecd0*/  HMMA.16816.F32 R36, R24, R8.reuse, R168 ;  /* 0x000000081824723c */ /* 0x080fec00000018a8 */
[----:B------:R-:W-:Y:S06]  /*ece0*/  HMMA.16816.F32 R44, R20, R8, R160 ;  /* 0x00000008142c723c */ /* 0x000fec00000018a0 */
[----:B------:R-:W-:Y:S01]  /*ecf0*/  HMMA.16816.F32 R32, R24, R10, R164 ;  /* 0x0000000a1820723c */ /* 0x000fe200000018a4 */
[----:B------:R-:W1:Y:S01]  /*ed00*/  LDSM.16.MT88.4 R8, [R206+0x4000] ;  /* 0x00400000ce08783b */ /* 0x000e620000004200 */
[-C--:B------:R-:W-:Y:S01]  /*ed10*/  FMUL.FTZ R144, R144, R71.reuse ;  /* 0x0000004790907220 */ /* 0x080fe20000410000 */
[----:B------:R-:W-:Y:S01]  /*ed20*/  FMUL.FTZ R145, R145, R71 ;  /* 0x0000004791917220 */ /* 0x000fe20000410000 */
[-C--:B------:R-:W-:Y:S01]  /*ed30*/  FMUL.FTZ R146, R146, R69.reuse ;  /* 0x0000004592927220 */ /* 0x080fe20000410000 */
[----:B------:R-:W-:Y:S01]  /*ed40*/  FMUL.FTZ R147, R147, R69 ;  /* 0x0000004593937220 */ /* 0x000fe20000410000 */
        /* <DEDUP_REMOVED lines=8> */
[-C--:B------:R-:W-:Y:S01]  /*edd0*/  FMUL.FTZ R140, R140, R71.reuse ;  /* 0x000000478c8c7220 */ /* 0x080fe20000410000 */
[----:B------:R-:W-:Y:S01]  /*ede0*/  FMUL.FTZ R141, R141, R71 ;  /* 0x000000478d8d7220 */ /* 0x000fe20000410000 */
[-C--:B------:R-:W-:Y:S01]  /*edf0*/  FMUL.FTZ R142, R142, R69.reuse ;  /* 0x000000458e8e7220 */ /* 0x080fe20000410000 */
[----:B------:R-:W-:Y:S01]  /*ee00*/  FMUL.FTZ R143, R143, R69 ;  /* 0x000000458f8f7220 */ /* 0x000fe20000410000 */
[----:B------:R-:W-:Y:S01]  /*ee10*/  MOV R89, R43 ;  /* 0x0000002b00597202 */ /* 0x000fe20000000f00 */
[----:B------:R-:W-:-:S02]  /*ee20*/  IMAD.MOV.U32 R160, RZ, RZ, R41 ;  /* 0x000000ffffa07224 */ /* 0x000fc400078e0029 */
[----:B------:R-:W-:Y:S02]  /*ee30*/  IMAD.MOV.U32 R171, RZ, RZ, R42 ;  /* 0x000000ffffab7224 */ /* 0x000fe400078e002a */
[----:B------:R-:W-:Y:S02]  /*ee40*/  IMAD.MOV.U32 R169, RZ, RZ, R40 ;  /* 0x000000ffffa97224 */ /* 0x000fe400078e0028 */
[----:B------:R-:W-:Y:S02]  /*ee50*/  IMAD.MOV.U32 R161, RZ, RZ, R13 ;  /* 0x000000ffffa17224 */ /* 0x000fe400078e000d */
[----:B------:R-:W-:Y:S01]  /*ee60*/  IMAD.MOV.U32 R90, RZ, RZ, R14 ;  /* 0x000000ffff5a7224 */ /* 0x000fe200078e000e */
[-C--:B-1----:R-:W-:Y:S06]  /*ee70*/  HMMA.16816.F32 R40, R20, R8.reuse, R144 ;  /* 0x000000081428723c */ /* 0x082fec0000001890 */
[----:B------:R-:W-:Y:S01]  /*ee80*/  HMMA.16816.F32 R28, R24, R8, R156 ;  /* 0x00000008181c723c */ /* 0x000fe2000000189c */
[----:B------:R-:W-:-:S05]  /*ee90*/  IMAD.MOV.U32 R146, RZ, RZ, R15 ;  /* 0x000000ffff927224 */ /* 0x000fca00078e000f */
[-C--:B------:R-:W-:Y:S06]  /*eea0*/  HMMA.16816.F32 R24, R24, R10.reuse, R152 ;  /* 0x0000000a1818723c */ /* 0x080fec0000001898 */
[----:B------:R-:W-:Y:S01]  /*eeb0*/  HMMA.16816.F32 R12, R20, R10, R140 ;  /* 0x0000000a140c723c */ /* 0x000fe2000000188c */
[----:B------:R-:W1:Y:S05]  /*eec0*/  LDSM.16.MT88.4 R8, [R205+0x4400] ;  /* 0x00440000cd08783b */ /* 0x000e6a0000004200 */
[-C--:B-1----:R-:W-:Y:S06]  /*eed0*/  HMMA.16816.F32 R44, R56, R8.reuse, R44 ;  /* 0x00000008382c723c */ /* 0x082fec000000182c */
[C---:B------:R-:W-:Y:S06]  /*eee0*/  HMMA.16816.F32 R36, R48.reuse, R8, R36 ;  /* 0x000000083024723c */ /* 0x040fec0000001824 */
[-C--:B------:R-:W-:Y:S06]  /*eef0*/  HMMA.16816.F32 R32, R48, R10.reuse, R32 ;  /* 0x0000000a3020723c */ /* 0x080fec0000001820 */
[C---:B------:R-:W-:Y:S01]  /*ef00*/  HMMA.16816.F32 R20, R56.reuse, R10, R148 ;  /* 0x0000000a3814723c */ /* 0x040fe20000001894 */
[----:B------:R-:W1:Y:S05]  /*ef10*/  LDSM.16.MT88.4 R8, [R206+0x4400] ;  /* 0x00440000ce08783b */ /* 0x000e6a0000004200 */
[-C--:B-1----:R-:W-:Y:S06]  /*ef20*/  HMMA.16816.F32 R40, R56, R8.reuse, R40 ;  /* 0x000000083828723c */ /* 0x082fec0000001828 */
[C---:B------:R-:W-:Y:S06]  /*ef30*/  HMMA.16816.F32 R28, R48.reuse, R8, R28 ;  /* 0x00000008301c723c */ /* 0x040fec000000181c */
[-C--:B------:R-:W-:Y:S06]  /*ef40*/  HMMA.16816.F32 R24, R48, R10.reuse, R24 ;  /* 0x0000000a3018723c */ /* 0x080fec0000001818 */
[----:B------:R-:W-:Y:S01]  /*ef50*/  HMMA.16816.F32 R12, R56, R10, R12 ;  /* 0x0000000a380c723c */ /* 0x000fe2000000180c */
[----:B------:R-:W1:Y:S01]  /*ef60*/  LDSM.16.MT88.4 R8, [R205+0x4800] ;  /* 0x00480000cd08783b */ /* 0x000e620000004200 */
[----:B------:R-:W-:-:S02]  /*ef70*/  IMAD.MOV.U32 R167, RZ, RZ, R75 ;  /* 0x000000ffffa77224 */ /* 0x000fc400078e004b */
[----:B------:R-:W-:Y:S02]  /*ef80*/  IMAD.MOV.U32 R147, RZ, RZ, R74 ;  /* 0x000000ffff937224 */ /* 0x000fe400078e004a */
[----:B------:R-:W-:Y:S02]  /*ef90*/  IMAD.MOV.U32 R145, RZ, RZ, R73 ;  /* 0x000000ffff917224 */ /* 0x000fe400078e0049 */
[----:B------:R-:W-:Y:S01]  /*efa0*/  IMAD.MOV.U32 R91, RZ, RZ, R72 ;  /* 0x000000ffff5b7224 */ /* 0x000fe200078e0048 */
[----:B------:R-:W-:Y:S01]  /*efb0*/  LOP3.LUT R6, R55, R68, R235, 0x96, !PT ;  /* 0x0000004437067212 */ /* 0x000fe200078e96eb */
[----:B------:R-:W-:Y:S01]  /*efc0*/  FFMA.FTZ R5, R224, UR14, -R2 ;  /* 0x0000000ee0057c23 */ /* 0x000fe20008010802 */
[-C--:B-1----:R-:W-:Y:S06]  /*efd0*/  HMMA.16816.F32 R72, R60, R8.reuse, R44 ;  /* 0x000000083c48723c */ /* 0x082fec000000182c */
[C---:B------:R-:W-:Y:S06]  /*efe0*/  HMMA.16816.F32 R36, R16.reuse, R8, R36 ;  /* 0x000000081024723c */ /* 0x040fec0000001824 */
[-C--:B------:R-:W-:Y:S06]  /*eff0*/  HMMA.16816.F32 R32, R16, R10.reuse, R32 ;  /* 0x0000000a1020723c */ /* 0x080fec0000001820 */
[----:B------:R-:W-:Y:S01]  /*f000*/  HMMA.16816.F32 R56, R60, R10, R20 ;  /* 0x0000000a3c38723c */ /* 0x000fe20000001814 */
[----:B------:R-:W1:Y:S01]  /*f010*/  LDSM.16.MT88.4 R8, [R206+0x4800] ;  /* 0x00480000ce08783b */ /* 0x000e620000004200 */
[----:B------:R2:W-:Y:S01]  /*f020*/  MUFU.EX2 R162, R5 ;  /* 0x0000000500a27308 */ /* 0x0005e20000000800 */
[----:B------:R-:W-:-:S02]  /*f030*/  VIADD R144, R223, 0x646e171e ;  /* 0x646e171edf907836 */ /* 0x000fc40000000000 */
[----:B------:R-:W-:Y:S01]  /*f040*/  IMAD.WIDE.U32 R6, R6, -0x2daee0ad, RZ ;  /* 0xd2511f5306067825 */ /* 0x000fe200078e00ff */
[----:B------:R-:W3:Y:S03]  /*f050*/  LDSM.16.MT88.4 R20, [R205+0x4c00] ;  /* 0x004c0000cd14783b */ /* 0x000ee60000004200 */
[----:B--2---:R-:W-:-:S04]  /*f060*/  FFMA.FTZ R5, R225, UR14, -R2 ;  /* 0x0000000ee1057c23 */ /* 0x004fc80008010802 */
[----:B------:R2:W-:Y:S02]  /*f070*/  MUFU.EX2 R166, R5 ;  /* 0x0000000500a67308 */ /* 0x0005e40000000800 */
[----:B--2---:R-:W-:Y:S01]  /*f080*/  LOP3.LUT R5, R7, R70, R144, 0x96, !PT ;  /* 0x0000004607057212 */ /* 0x004fe200078e9690 */
[----:B-1----:R-:W-:Y:S01]  /*f090*/  HMMA.16816.F32 R48, R60, R8, R40 ;  /* 0x000000083c30723c */ /* 0x002fe20000001828 */
[----:B------:R-:W-:-:S05]  /*f0a0*/  LOP3.LUT R7, R6, 0xffff, RZ, 0xc0, !PT ;  /* 0x0000ffff06077812 */ /* 0x000fca00078ec0ff */
[C---:B------:R-:W-:Y:S06]  /*f0b0*/  HMMA.16816.F32 R28, R16.reuse, R8, R28 ;  /* 0x00000008101c723c */ /* 0x040fec000000181c */
[----:B------:R-:W-:Y:S01]  /*f0c0*/  HMMA.16816.F32 R24, R16, R10, R24 ;  /* 0x0000000a1018723c */ /* 0x000fe20000001818 */
[----:B------:R-:W-:-:S05]  /*f0d0*/  SHF.R.U32.HI R9, RZ, 0x18, R6 ;  /* 0x00000018ff097819 */ /* 0x000fca0000011606 */
[----:B------:R-:W-:Y:S01]  /*f0e0*/  HMMA.16816.F32 R40, R60, R10, R12 ;  /* 0x0000000a3c28723c */ /* 0x000fe2000000180c */
[----:B------:R-:W-:Y:S01]  /*f0f0*/  FFMA.FTZ R8, R92, UR14, -R2 ;  /* 0x0000000e5c087c23 */ /* 0x000fe20008010802 */
[----:B------:R-:W1:Y:S05]  /*f100*/  LDSM.16.MT88.4 R16, [R206+0x4c00] ;  /* 0x004c0000ce10783b */ /* 0x000e6a0000004200 */
[----:B------:R-:W-:Y:S02]  /*f110*/  LOP3.LUT R11, R6, 0xff, RZ, 0xc0, !PT ;  /* 0x000000ff060b7812 */ /* 0x000fe400078ec0ff */
[----:B------:R-:W-:Y:S02]  /*f120*/  SHF.R.U32.HI R10, RZ, 0x10, R6 ;  /* 0x00000010ff0a7819 */ /* 0x000fe40000011606 */
[----:B------:R-:W-:-:S04]  /*f130*/  SHF.R.U32.HI R6, RZ, 0x8, R7 ;  /* 0x00000008ff067819 */ /* 0x000fc80000011607 */
[----:B------:R-:W-:Y:S02]  /*f140*/  PRMT R12, R11, 0x5410, R6 ;  /* 0x000054100b0c7816 */ /* 0x000fe40000000006 */
[----:B------:R-:W-:-:S04]  /*f150*/  LOP3.LUT R6, R10, 0xff, RZ, 0xc0, !PT ;  /* 0x000000ff0a067812 */ /* 0x000fc800078ec0ff */
[----:B------:R-:W-:Y:S02]  /*f160*/  PRMT R11, R6, 0x5410, R9 ;  /* 0x00005410060b7816 */ /* 0x000fe40000000009 */
[----:B------:R-:W-:Y:S01]  /*f170*/  LOP3.LUT R6, R5, 0xffff, RZ, 0xc0, !PT ;  /* 0x0000ffff05067812 */ /* 0x000fe200078ec0ff */
[----:B------:R2:W-:Y:S01]  /*f180*/  MUFU.EX2 R158, R8 ;  /* 0x00000008009e7308 */ /* 0x0005e20000000800 */
[----:B------:R-:W-:-:S07]  /*f190*/  FFMA.FTZ R7, R93, UR14, -R2 ;  /* 0x0000000e5d077c23 */ /* 0x000fce0008010802 */
[----:B------:R4:W3:Y:S01]  /*f1a0*/  MUFU.EX2 R142, R7 ;  /* 0x00000007008e7308 */ /* 0x0008e20000000800 */
[----:B--2---:R-:W-:Y:S01]  /*f1b0*/  SHF.R.U32.HI R8, RZ, 0x8, R6 ;  /* 0x00000008ff087819 */ /* 0x004fe20000011606 */
[----:B------:R-:W-:-:S06]  /*f1c0*/  FFMA.FTZ R6, R97, UR14, -R0 ;  /* 0x0000000e61067c23 */ /* 0x000fcc0008010800 */
[----:B------:R2:W-:Y:S01]  /*f1d0*/  MUFU.EX2 R157, R6 ;  /* 0x00000006009d7308 */ /* 0x0005e20000000800 */
[----:B----4-:R-:W-:Y:S01]  /*f1e0*/  FFMA.FTZ R7, R226, UR14, -R0 ;  /* 0x0000000ee2077c23 */ /* 0x010fe20008010800 */
[----:B------:R-:W-:-:S06]  /*f1f0*/  LOP3.LUT R10, R5, 0xff, RZ, 0xc0, !PT ;  /* 0x000000ff050a7812 */ /* 0x000fcc00078ec0ff */
[----:B------:R4:W-:Y:S01]  /*f200*/  MUFU.EX2 R163, R7 ;  /* 0x0000000700a37308 */ /* 0x0009e20000000800 */
[----:B------:R-:W-:Y:S01]  /*f210*/  SHF.R.U32.HI R9, RZ, 0x18, R5 ;  /* 0x00000018ff097819 */ /* 0x000fe20000011605 */
[----:B--2---:R-:W-:-:S06]  /*f220*/  FFMA.FTZ R6, R96, UR14, -R0 ;  /* 0x0000000e60067c23 */ /* 0x004fcc0008010800 */
[----:B------:R3:W2:Y:S01]  /*f230*/  MUFU.EX2 R141, R6 ;  /* 0x00000006008d7308 */ /* 0x0006a20000000800 */
[----:B----4-:R-:W-:-:S04]  /*f240*/  SHF.R.U32.HI R7, RZ, 0x10, R5 ;  /* 0x00000010ff077819 */ /* 0x010fc80000011605 */
[----:B------:R-:W-:Y:S01]  /*f250*/  LOP3.LUT R5, R7, 0xff, RZ, 0xc0, !PT ;  /* 0x000000ff07057812 */ /* 0x000fe200078ec0ff */
[----:B------:R-:W-:-:S03]  /*f260*/  FFMA.FTZ R7, R227, UR14, -R0 ;  /* 0x0000000ee3077c23 */ /* 0x000fc60008010800 */
[----:B------:R-:W-:Y:S02]  /*f270*/  PRMT R9, R5, 0x5410, R9 ;  /* 0x0000541005097816 */ /* 0x000fe40000000009 */
[--C-:B------:R-:W-:Y:S01]  /*f280*/  HSET2.LE.AND R5, R12, R133.reuse, PT ;  /* 0x000000850c057233 */ /* 0x100fe20003803000 */
[----:B------:R-:W4:Y:S01]  /*f290*/  MUFU.EX2 R165, R7 ;  /* 0x0000000700a57308 */ /* 0x000f220000000800 */
[----:B---3--:R-:W-:Y:S02]  /*f2a0*/  F2FP.F16.F32.PACK_AB R6, R142, R158 ;  /* 0x0000009e8e06723e */ /* 0x008fe400000000ff */
[----:B------:R-:W-:Y:S02]  /*f2b0*/  PRMT R8, R10, 0x5410, R8 ;  /* 0x000054100a087816 */ /* 0x000fe40000000008 */
[----:B------:R-:W-:Y:S02]  /*f2c0*/  LOP3.LUT R10, R5, R6, RZ, 0xc0, !PT ;  /* 0x00000006050a7212 */ /* 0x000fe400078ec0ff */
[----:B------:R-:W-:-:S02]  /*f2d0*/  HSET2.LE.AND R5, R11, R133, PT ;  /* 0x000000850b057233 */ /* 0x000fc40003803000 */
[----:B--2---:R-:W-:-:S04]  /*f2e0*/  F2FP.F16.F32.PACK_AB R6, R141, R157 ;  /* 0x0000009d8d06723e */ /* 0x004fc800000000ff */
[----:B------:R-:W-:Y:S02]  /*f2f0*/  LOP3.LUT R11, R5, R6, RZ, 0xc0, !PT ;  /* 0x00000006050b7212 */ /* 0x000fe400078ec0ff */
[----:B------:R-:W-:Y:S02]  /*f300*/  HSET2.LE.AND R5, R8, R133, PT ;  /* 0x0000008508057233 */ /* 0x000fe40003803000 */
[----:B------:R-:W-:-:S04]  /*f310*/  F2FP.F16.F32.PACK_AB R6, R166, R162 ;  /* 0x000000a2a606723e */ /* 0x000fc800000000ff */
[----:B------:R-:W-:Y:S02]  /*f320*/  LOP3.LUT R8, R5, R6, RZ, 0xc0, !PT ;  /* 0x0000000605087212 */ /* 0x000fe400078ec0ff */
[----:B------:R-:W-:Y:S02]  /*f330*/  HSET2.LE.AND R5, R9, R133, PT ;  /* 0x0000008509057233 */ /* 0x000fe40003803000 */
[----:B----4-:R-:W-:-:S04]  /*f340*/  F2FP.F16.F32.PACK_AB R6, R165, R163 ;  /* 0x000000a3a506723e */ /* 0x010fc800000000ff */
[----:B------:R-:W-:Y:S01]  /*f350*/  LOP3.LUT R9, R5, R6, RZ, 0xc0, !PT ;  /* 0x0000000605097212 */ /* 0x000fe200078ec0ff */
[----:B------:R-:W-:Y:S01]  /*f360*/  FFMA.FTZ R5, R128, UR14, -R4 ;  /* 0x0000000e80057c23 */ /* 0x000fe20008010804 */
[----:B------:R-:W-:-:S03]  /*f370*/  LOP3.LUT R6, R81, R82, R235, 0x96, !PT ;  /* 0x0000005251067212 */ /* 0x000fc600078e96eb */
[----:B------:R2:W-:Y:S02]  /*f380*/  MUFU.EX2 R170, R5 ;  /* 0x0000000500aa7308 */ /* 0x0005e40000000800 */
[----:B------:R-:W-:Y:S01]  /*f390*/  IMAD.WIDE.U32 R6, R6, -0x2daee0ad, RZ ;  /* 0xd2511f5306067825 */ /* 0x000fe200078e00ff */
[----:B------:R-:W-:Y:S03]  /*f3a0*/  HMMA.16816.F32 R44, R8, R20, R36 ;  /* 0x00000014082c723c */ /* 0x000fe60000001824 */
[----:B--2---:R-:W-:-:S04]  /*f3b0*/  FFMA.FTZ R5, R129, UR14, -R4 ;  /* 0x0000000e81057c23 */ /* 0x004fc80008010804 */
[----:B------:R2:W-:Y:S01]  /*f3c0*/  MUFU.EX2 R168, R5 ;  /* 0x0000000500a87308 */ /* 0x0005e20000000800 */
[C---:B------:R-:W-:Y:S06]  /*f3d0*/  HMMA.16816.F32 R36, R8.reuse, R22, R32 ;  /* 0x000000160824723c */ /* 0x040fec0000001820 */
[----:B-1----:R-:W-:Y:S01]  /*f3e0*/  HMMA.16816.F32 R32, R8, R16, R28 ;  /* 0x000000100820723c */ /* 0x002fe2000000181c */
[----:B--2---:R-:W-:-:S04]  /*f3f0*/  FFMA.FTZ R5, R120, UR14, -R4 ;  /* 0x0000000e78057c23 */ /* 0x004fc80008010804 */
[----:B------:R1:W-:Y:S01]  /*f400*/  MUFU.EX2 R164, R5 ;  /* 0x0000000500a47308 */ /* 0x0003e20000000800 */
[----:B------:R-:W-:Y:S07]  /*f410*/  HMMA.16816.F32 R24, R8, R18, R24 ;  /* 0x000000120818723c */ /* 0x000fee0000001818 */
[----:B------:R-:W-:Y:S02]  /*f420*/  LOP3.LUT R11, R6, 0xff, RZ, 0xc0, !PT ;  /* 0x000000ff060b7812 */ /* 0x000fe400078ec0ff */
[----:B------:R-:W-:-:S02]  /*f430*/  SHF.R.U32.HI R10, RZ, 0x10, R6 ;  /* 0x00000010ff0a7819 */ /* 0x000fc40000011606 */
[----:B------:R-:W-:Y:S02]  /*f440*/  SHF.R.U32.HI R9, RZ, 0x18, R6 ;  /* 0x00000018ff097819 */ /* 0x000fe40000011606 */
[----:B-1----:R-:W-:Y:S02]  /*f450*/  LOP3.LUT R5, R7, R84, R144, 0x96, !PT ;  /* 0x0000005407057212 */ /* 0x002fe400078e9690 */
[----:B------:R-:W-:-:S04]  /*f460*/  LOP3.LUT R7, R6, 0xffff, RZ, 0xc0, !PT ;  /* 0x0000ffff06077812 */ /* 0x000fc800078ec0ff */
[----:B------:R-:W-:Y:S01]  /*f470*/  SHF.R.U32.HI R6, RZ, 0x8, R7 ;  /* 0x00000008ff067819 */ /* 0x000fe20000011607 */
[----:B------:R-:W-:Y:S01]  /*f480*/  FFMA.FTZ R8, R121, UR14, -R4 ;  /* 0x0000000e79087c23 */ /* 0x000fe20008010804 */
[----:B------:R-:W-:Y:S02]  /*f490*/  FFMA.FTZ R7, R122, UR14, -R3 ;  /* 0x0000000e7a077c23 */ /* 0x000fe40008010803 */
[----:B------:R-:W-:Y:S02]  /*f4a0*/  PRMT R12, R11, 0x5410, R6 ;  /* 0x000054100b0c7816 */ /* 0x000fe40000000006 */
[----:B------:R-:W-:Y:S01]  /*f4b0*/  LOP3.LUT R6, R10, 0xff, RZ, 0xc0, !PT ;  /* 0x000000ff0a067812 */ /* 0x000fe200078ec0ff */
[----:B------:R1:W2:Y:S03]  /*f4c0*/  MUFU.EX2 R156, R8 ;  /* 0x00000008009c7308 */ /* 0x0002a60000000800 */
[----:B------:R-:W-:-:S02]  /*f4d0*/  PRMT R11, R6, 0x5410, R9 ;  /* 0x00005410060b7816 */ /* 0x000fc40000000009 */
[----:B------:R-:W-:-:S03]  /*f4e0*/  LOP3.LUT R6, R5, 0xffff, RZ, 0xc0, !PT ;  /* 0x0000ffff05067812 */ /* 0x000fc600078ec0ff */
[----:B------:R3:W-:Y:S01]  /*f4f0*/  MUFU.EX2 R159, R7 ;  /* 0x00000007009f7308 */ /* 0x0007e20000000800 */
[----:B------:R-:W-:Y:S01]  /*f500*/  IMAD.MOV.U32 R153, RZ, RZ, R161 ;  /* 0x000000ffff997224 */ /* 0x000fe200078e00a1 */
[----:B------:R-:W-:Y:S02]  /*f510*/  LOP3.LUT R10, R5, 0xff, RZ, 0xc0, !PT ;  /* 0x000000ff050a7812 */ /* 0x000fe400078ec0ff */
[----:B------:R-:W-:Y:S02]  /*f520*/  SHF.R.U32.HI R9, RZ, 0x18, R5 ;  /* 0x00000018ff097819 */ /* 0x000fe40000011605 */
[----:B-1----:R-:W-:Y:S01]  /*f530*/  SHF.R.U32.HI R8, RZ, 0x8, R6 ;  /* 0x00000008ff087819 */ /* 0x002fe20000011606 */
[--C-:B------:R-:W-:Y:S01]  /*f540*/  FFMA.FTZ R6, R130, UR14, -R3.reuse ;  /* 0x0000000e82067c23 */ /* 0x100fe20008010803 */
[----:B---3--:R-:W-:-:S04]  /*f550*/  FFMA.FTZ R7, R123, UR14, -R3 ;  /* 0x0000000e7b077c23 */ /* 0x008fc80008010803 */
[----:B------:R1:W3:Y:S01]  /*f560*/  MUFU.EX2 R143, R7 ;  /* 0x00000007008f7308 */ /* 0x0002e20000000800 */
[----:B------:R-:W-:-:S07]  /*f570*/  IMAD.MOV.U32 R152, RZ, RZ, R167 ;  /* 0x000000ffff987224 */ /* 0x000fce00078e00a7 */
[----:B------:R4:W-:Y:S01]  /*f580*/  MUFU.EX2 R161, R6 ;  /* 0x0000000600a17308 */ /* 0x0009e20000000800 */
[----:B-1----:R-:W-:-:S04]  /*f590*/  SHF.R.U32.HI R7, RZ, 0x10, R5 ;  /* 0x00000010ff077819 */ /* 0x002fc80000011605 */
[----:B------:R-:W-:Y:S01]  /*f5a0*/  LOP3.LUT R5, R7, 0xff, RZ, 0xc0, !PT ;  /* 0x000000ff07057812 */ /* 0x000fe200078ec0ff */
[----:B----4-:R-:W-:-:S03]  /*f5b0*/  FFMA.FTZ R6, R131, UR14, -R3 ;  /* 0x0000000e83067c23 */ /* 0x010fc60008010803 */
[----:B------:R-:W-:Y:S02]  /*f5c0*/  PRMT R7, R5, 0x5410, R9 ;  /* 0x0000541005077816 */ /* 0x000fe40000000009 */
[----:B------:R-:W-:Y:S01]  /*f5d0*/  HSET2.LE.AND R5, R12, R133, PT ;  /* 0x000000850c057233 */ /* 0x000fe20003803000 */
[----:B------:R2:W1:Y:S01]  /*f5e0*/  MUFU.EX2 R167, R6 ;  /* 0x0000000600a77308 */ /* 0x0004620000000800 */
[----:B------:R-:W-:Y:S02]  /*f5f0*/  PRMT R8, R10, 0x5410, R8 ;  /* 0x000054100a087816 */ /* 0x000fe40000000008 */
[----:B--2---:R-:W-:-:S04]  /*f600*/  F2FP.F16.F32.PACK_AB R6, R156, R164 ;  /* 0x000000a49c06723e */ /* 0x004fc800000000ff */
[----:B------:R-:W-:Y:S02]  /*f610*/  LOP3.LUT R10, R5, R6, RZ, 0xc0, !PT ;  /* 0x00000006050a7212 */ /* 0x000fe400078ec0ff */
[----:B------:R-:W-:Y:S02]  /*f620*/  HSET2.LE.AND R5, R11, R133, PT ;  /* 0x000000850b057233 */ /* 0x000fe40003803000 */
[----:B---3--:R-:W-:-:S04]  /*f630*/  F2FP.F16.F32.PACK_AB R6, R143, R159 ;  /* 0x0000009f8f06723e */ /* 0x008fc800000000ff */
[----:B------:R-:W-:Y:S02]  /*f640*/  LOP3.LUT R11, R5, R6, RZ, 0xc0, !PT ;  /* 0x00000006050b7212 */ /* 0x000fe400078ec0ff */
[----:B------:R-:W-:Y:S02]  /*f650*/  HSET2.LE.AND R5, R8, R133, PT ;  /* 0x0000008508057233 */ /* 0x000fe40003803000 */
[----:B------:R-:W-:Y:S01]  /*f660*/  F2FP.F16.F32.PACK_AB R6, R168, R170 ;  /* 0x000000aaa806723e */ /* 0x000fe200000000ff */
[----:B------:R-:W-:-:S03]  /*f670*/  UIADD3 UR4, UR6, 0x2, URZ ;  /* 0x0000000206047890 */ /* 0x000fc6000fffe03f */
[----:B------:R-:W-:Y:S02]  /*f680*/  LOP3.LUT R8, R5, R6, RZ, 0xc0, !PT ;  /* 0x0000000605087212 */ /* 0x000fe400078ec0ff */
[----:B------:R-:W-:Y:S02]  /*f690*/  HSET2.LE.AND R5, R7, R133, PT ;  /* 0x0000008507057233 */ /* 0x000fe40003803000 */
[----:B-1----:R-:W-:-:S04]  /*f6a0*/  F2FP.F16.F32.PACK_AB R6, R167, R161 ;  /* 0x000000a1a706723e */ /* 0x002fc800000000ff */
[----:B------:R-:W-:Y:S02]  /*f6b0*/  LOP3.LUT R9, R5, R6, RZ, 0xc0, !PT ;  /* 0x0000000605097212 */ /* 0x000fe400078ec0ff */
[----:B------:R-:W-:-:S05]  /*f6c0*/  LOP3.LUT R5, R87, UR4, R223, 0x96, !PT ;  /* 0x0000000457057c12 */ /* 0x000fca000f8e96df */
[----:B------:R-:W-:Y:S01]  /*f6d0*/  IMAD.WIDE.U32 R12, R5, -0x326172a9, RZ ;  /* 0xcd9e8d57050c7825 */ /* 0x000fe200078e00ff */
[----:B------:R-:W-:Y:S04]  /*f6e0*/  HMMA.16816.F32 R60, R8, R20, R72 ;  /* 0x00000014083c723c */ /* 0x000fe80000001848 */
[----:B------:R-:W-:Y:S02]  /*f6f0*/  LOP3.LUT R6, R13, R78, R77, 0x96, !PT ;  /* 0x0000004e0d067212 */ /* 0x000fe400078e964d */
[----:B------:R-:W-:Y:S01]  /*f700*/  LOP3.LUT R5, R53, R12, R184, 0x96, !PT ;  /* 0x0000000c35057212 */ /* 0x000fe200078e96b8 */
[----:B------:R-:W-:Y:S02]  /*f710*/  IMAD.MOV.U32 R68, RZ, RZ, R145 ;  /* 0x000000ffff447224 */ /* 0x000fe400078e0091 */
[----:B------:R-:W-:-:S02]  /*f720*/  IMAD.MOV.U32 R55, RZ, RZ, R146 ;  /* 0x000000ffff377224 */ /* 0x000fc400078e0092 */
[----:B------:R-:W-:Y:S02]  /*f730*/  IMAD.MOV.U32 R70, RZ, RZ, R147 ;  /* 0x000000ffff467224 */ /* 0x000fe400078e0093 */
[----:B------:R-:W-:Y:S01]  /*f740*/  IMAD.MOV.U32 R28, RZ, RZ, R179 ;  /* 0x000000ffff1c7224 */ /* 0x000fe200078e00b3 */
[----:B------:R-:W-:Y:S01]  /*f750*/  HMMA.16816.F32 R120, R8, R16, R48 ;  /* 0x000000100878723c */ /* 0x000fe20000001830 */
[----:B------:R-:W-:Y:S01]  /*f760*/  IMAD.MOV.U32 R147, RZ, RZ, R127 ;  /* 0x000000ffff937224 */ /* 0x000fe200078e007f */
[----:B------:R-:W1:Y:S01]  /*f770*/  LDSM.16.MT88.4 R48, [R205+0x5000] ;  /* 0x00500000cd30783b */ /* 0x000e620000004200 */
[----:B------:R-:W-:Y:S02]  /*f780*/  IMAD.MOV.U32 R144, RZ, RZ, R126 ;  /* 0x000000ffff907224 */ /* 0x000fe400078e007e */
[----:B------:R-:W-:Y:S02]  /*f790*/  IMAD.MOV.U32 R84, RZ, RZ, R125 ;  /* 0x000000ffff547224 */ /* 0x000fe400078e007d */
[----:B------:R-:W-:-:S02]  /*f7a0*/  IMAD.MOV.U32 R145, RZ, RZ, R124 ;  /* 0x000000ffff917224 */ /* 0x000fc400078e007c */
[----:B------:R-:W-:Y:S01]  /*f7b0*/  IMAD.MOV.U32 R146, RZ, RZ, R119 ;  /* 0x000000ffff927224 */ /* 0x000fe200078e0077 */
[C---:B------:R-:W-:Y:S01]  /*f7c0*/  HMMA.16816.F32 R124, R8.reuse, R18, R40 ;  /* 0x00000012087c723c */ /* 0x040fe20000001828 */
[----:B------:R-:W-:Y:S02]  /*f7d0*/  IMAD.MOV.U32 R179, RZ, RZ, R118 ;  /* 0x000000ffffb37224 */ /* 0x000fe400078e0076 */
[----:B------:R-:W-:Y:S02]  /*f7e0*/  IMAD.MOV.U32 R82, RZ, RZ, R117 ;  /* 0x000000ffff527224 */ /* 0x000fe400078e0075 */
[----:B------:R-:W-:Y:S02]  /*f7f0*/  IMAD.MOV.U32 R128, RZ, RZ, R116 ;  /* 0x000000ffff807224 */ /* 0x000fe400078e0074 */
[----:B------:R-:W-:Y:S01]  /*f800*/  HMMA.16816.F32 R116, R8, R22, R56 ;  /* 0x000000160874723c */ /* 0x000fe20000001838 */
[----:B------:R-:W-:Y:S01]  /*f810*/  IMAD.WIDE.U32 R6, R6, -0x2daee0ad, RZ ;  /* 0xd2511f5306067825 */ /* 0x000fe200078e00ff */
[----:B------:R-:W2:Y:S05]  /*f820*/  LDSM.16.MT88.4 R56, [R206+0x5000] ;  /* 0x00500000ce38783b */ /* 0x000eaa0000004200 */
        /* <DEDUP_REMOVED lines=11> */
[----:B------:R-:W-:-:S04]  /*f8e0*/  FFMA.FTZ R5, R173, UR14, -R2 ;  /* 0x0000000ead057c23 */ /* 0x000fc80008010802 */
[----:B------:R-:W-:Y:S01]  /*f8f0*/  IMAD.WIDE.U32 R6, R6, -0x326172a9, RZ ;  /* 0xcd9e8d5706067825 */ /* 0x000fe200078e00ff */
[----:B------:R3:W-:Y:S03]  /*f900*/  MUFU.EX2 R130, R5 ;  /* 0x0000000500827308 */ /* 0x0007e60000000800 */
[--C-:B------:R-:W-:Y:S01]  /*f910*/  FFMA.FTZ R8, R105, UR14, -R2.reuse ;  /* 0x0000000e69087c23 */ /* 0x100fe20008010802 */
[----:B------:R-:W-:Y:S01]  /*f920*/  FFMA.FTZ R9, R172, UR14, -R2 ;  /* 0x0000000eac097c23 */ /* 0x000fe20008010802 */
[----:B------:R-:W-:-:S03]  /*f930*/  IMAD.WIDE.U32 R14, R10, -0x326172a9, RZ ;  /* 0xcd9e8d570a0e7825 */ /* 0x000fc600078e00ff */
[----:B------:R4:W-:Y:S01]  /*f940*/  MUFU.EX2 R81, R8 ;  /* 0x0000000800517308 */ /* 0x0009e20000000800 */
[----:B---3--:R-:W-:-:S07]  /*f950*/  LOP3.LUT R5, R6, 0xffff, RZ, 0xc0, !PT ;  /* 0x0000ffff06057812 */ /* 0x008fce00078ec0ff */
[----:B------:R3:W-:Y:S01]  /*f960*/  MUFU.EX2 R140, R9 ;  /* 0x00000009008c7308 */ /* 0x0007e20000000800 */
[----:B------:R-:W-:Y:S01]  /*f970*/  IMAD.MOV.U32 R92, RZ, RZ, R171 ;  /* 0x000000ffff5c7224 */ /* 0x000fe200078e00ab */
[----:B----4-:R-:W-:Y:S02]  /*f980*/  SHF.R.U32.HI R8, RZ, 0x8, R5 ;  /* 0x00000008ff087819 */ /* 0x010fe40000011605 */
[----:B------:R-:W-:-:S04]  /*f990*/  LOP3.LUT R5, R6, 0xff, RZ, 0xc0, !PT ;  /* 0x000000ff06057812 */ /* 0x000fc800078ec0ff */
[----:B------:R-:W-:Y:S01]  /*f9a0*/  PRMT R17, R5, 0x5410, R8 ;  /* 0x0000541005117816 */ /* 0x000fe20000000008 */
[----:B---3--:R-:W-:Y:S01]  /*f9b0*/  FFMA.FTZ R9, R107, UR14, -R2 ;  /* 0x0000000e6b097c23 */ /* 0x008fe20008010802 */
[----:B------:R-:W-:-:S03]  /*f9c0*/  SHF.R.U32.HI R5, RZ, 0x10, R6 ;  /* 0x00000010ff057819 */ /* 0x000fc60000011606 */
[----:B------:R3:W4:Y:S01]  /*f9d0*/  MUFU.EX2 R171, R9 ;  /* 0x0000000900ab7308 */ /* 0x0007220000000800 */
[----:B------:R-:W-:Y:S01]  /*f9e0*/  LOP3.LUT R5, R5, 0xff, RZ, 0xc0, !PT ;  /* 0x000000ff05057812 */ /* 0x000fe200078ec0ff */
[----:B------:R-:W-:Y:S01]  /*f9f0*/  FFMA.FTZ R8, R108, UR14, -R0 ;  /* 0x0000000e6c087c23 */ /* 0x000fe20008010800 */
[----:B------:R-:W-:-:S05]  /*fa00*/  IMAD.MOV.U32 R93, RZ, RZ, R160 ;  /* 0x000000ffff5d7224 */ /* 0x000fca00078e00a0 */
[----:B------:R1:W-:Y:S01]  /*fa10*/  MUFU.EX2 R148, R8 ;  /* 0x0000000800947308 */ /* 0x0003e20000000800 */
[----:B---3--:R-:W-:Y:S02]  /*fa20*/  SHF.R.U32.HI R9, RZ, 0x18, R6 ;  /* 0x00000018ff097819 */ /* 0x008fe40000011606 */
[----:B------:R-:W-:Y:S01]  /*fa30*/  LOP3.LUT R6, R7, R14, R188, 0x96, !PT ;  /* 0x0000000e07067212 */ /* 0x000fe200078e96bc */
[----:B------:R-:W-:Y:S01]  /*fa40*/  FFMA.FTZ R7, R109, UR14, -R0 ;  /* 0x0000000e6d077c23 */ /* 0x000fe20008010800 */
[----:B------:R-:W-:Y:S02]  /*fa50*/  PRMT R11, R5, 0x5410, R9 ;  /* 0x00005410050b7816 */ /* 0x000fe40000000009 */
[C---:B------:R-:W-:Y:S01]  /*fa60*/  LOP3.LUT R5, R6.reuse, 0xffff, RZ, 0xc0, !PT ;  /* 0x0000ffff06057812 */ /* 0x040fe200078ec0ff */
[----:B------:R3:W2:Y:S01]  /*fa70*/  MUFU.EX2 R160, R7 ;  /* 0x0000000700a07308 */ /* 0x0006a20000000800 */
[----:B------:R-:W-:Y:S02]  /*fa80*/  LOP3.LUT R10, R6, 0xff, RZ, 0xc0, !PT ;  /* 0x000000ff060a7812 */ /* 0x000fe400078ec0ff */
[----:B------:R-:W-:-:S02]  /*fa90*/  SHF.R.U32.HI R9, RZ, 0x18, R6 ;  /* 0x00000018ff097819 */ /* 0x000fc40000011606 */
[----:B-1----:R-:W-:Y:S02]  /*faa0*/  SHF.R.U32.HI R8, RZ, 0x8, R5 ;  /* 0x00000008ff087819 */ /* 0x002fe40000011605 */
[----:B---3--:R-:W-:Y:S01]  /*fab0*/  SHF.R.U32.HI R7, RZ, 0x10, R6 ;  /* 0x00000010ff077819 */ /* 0x008fe20000011606 */
[----:B------:R-:W-:-:S03]  /*fac0*/  FFMA.FTZ R6, R174, UR14, -R0 ;  /* 0x0000000eae067c23 */ /* 0x000fc60008010800 */
[----:B------:R-:W-:Y:S01]  /*fad0*/  LOP3.LUT R5, R7, 0xff, RZ, 0xc0, !PT ;  /* 0x000000ff07057812 */ /* 0x000fe200078ec0ff */
[----:B------:R1:W-:Y:S03]  /*fae0*/  MUFU.EX2 R174, R6 ;  /* 0x0000000600ae7308 */ /* 0x0003e60000000800 */
[----:B------:R-:W-:Y:S02]  /*faf0*/  PRMT R7, R5, 0x5410, R9 ;  /* 0x0000541005077816 */ /* 0x000fe40000000009 */
[----:B------:R-:W-:Y:S02]  /*fb00*/  HSET2.LE.AND R5, R17, R133, PT ;  /* 0x0000008511057233 */ /* 0x000fe40003803000 */
[----:B------:R-:W-:Y:S01]  /*fb10*/  PRMT R8, R10, 0x5410, R8 ;  /* 0x000054100a087816 */ /* 0x000fe20000000008 */
[----:B-1----:R-:W-:-:S04]  /*fb20*/  FFMA.FTZ R6, R175, UR14, -R0 ;  /* 0x0000000eaf067c23 */ /* 0x002fc80008010800 */
[----:B------:R4:W1:Y:S02]  /*fb30*/  MUFU.EX2 R129, R6 ;  /* 0x0000000600817308 */ /* 0x0008640000000800 */
[----:B----4-:R-:W-:-:S04]  /*fb40*/  F2FP.F16.F32.PACK_AB R6, R171, R81 ;  /* 0x00000051ab06723e */ /* 0x010fc800000000ff */
[----:B------:R-:W-:Y:S02]  /*fb50*/  LOP3.LUT R10, R5, R6, RZ, 0xc0, !PT ;  /* 0x00000006050a7212 */ /* 0x000fe400078ec0ff */
[----:B------:R-:W-:Y:S02]  /*fb60*/  HSET2.LE.AND R5, R11, R133, PT ;  /* 0x000000850b057233 */ /* 0x000fe40003803000 */
[----:B--2---:R-:W-:-:S04]  /*fb70*/  F2FP.F16.F32.PACK_AB R6, R160, R148 ;  /* 0x00000094a006723e */ /* 0x004fc800000000ff */
        /* <DEDUP_REMOVED lines=8> */
[----:B------:R-:W-:Y:S01]  /*fc00*/  LOP3.LUT R6, R87, UR6, R223, 0x96, !PT ;  /* 0x0000000657067c12 */ /* 0x000fe2000f8e96df */
[----:B------:R-:W-:Y:S01]  /*fc10*/  IMAD.MOV.U32 R74, RZ, RZ, R110 ;  /* 0x000000ffff4a7224 */ /* 0x000fe200078e006e */
[----:B------:R-:W-:Y:S01]  /*fc20*/  MOV R225, R113 ;  /* 0x0000007100e17202 */ /* 0x000fe20000000f00 */
[----:B------:R-:W-:Y:S02]  /*fc30*/  IMAD.MOV.U32 R150, RZ, RZ, R169 ;  /* 0x000000ffff967224 */ /* 0x000fe400078e00a9 */
[----:B------:R-:W-:Y:S01]  /*fc40*/  IMAD.WIDE.U32 R6, R6, -0x326172a9, RZ ;  /* 0xcd9e8d5706067825 */ /* 0x000fe200078e00ff */
[----:B------:R-:W-:-:S03]  /*fc50*/  LOP3.LUT R5, R13, R74, R77, 0x96, !PT ;  /* 0x0000004a0d057212 */ /* 0x000fc600078e964d */
        /* <DEDUP_REMOVED lines=10> */
[----:B------:R-:W-:Y:S02]  /*fd00*/  IMAD.MOV.U32 R224, RZ, RZ, R112 ;  /* 0x000000ffffe07224 */ /* 0x000fe400078e0070 */
[----:B------:R-:W-:-:S03]  /*fd10*/  IMAD.MOV.U32 R75, RZ, RZ, R111 ;  /* 0x000000ffff4b7224 */ /* 0x000fc600078e006f */
[C---:B------:R-:W-:Y:S06]  /*fd20*/  HMMA.16816.F32 R112, R8.reuse, R56, R32 ;  /* 0x000000380870723c */ /* 0x040fec0000001820 */
[----:B------:R-:W-:Y:S07]  /*fd30*/  HMMA.16816.F32 R108, R8, R58, R24 ;  /* 0x0000003a086c723c */ /* 0x000fee0000001818 */
[----:B------:R-:W-:-:S02]  /*fd40*/  LOP3.LUT R8, R7, R74, R77, 0x96, !PT ;  /* 0x0000004a07087212 */ /* 0x000fc400078e964d */
[----:B------:R-:W2:Y:S01]  /*fd50*/  LDL.LU R74, [R1+0x34] ;  /* 0x00003400014a7983 */ /* 0x000ea20000300800 */
[----:B------:R-:W-:-:S03]  /*fd60*/  IMAD.MOV.U32 R73, RZ, RZ, R243 ;  /* 0x000000ffff497224 */ /* 0x000fc600078e00f3 */
[----:B------:R-:W3:Y:S01]  /*fd70*/  LDL.LU R243, [R1+0xdc] ;  /* 0x0000dc0001f37983 */ /* 0x000ee20000300800 */
[----:B--2---:R-:W-:-:S03]  /*fd80*/  FFMA.FTZ R42, R74, R71, R73 ;  /* 0x000000474a2a7223 */ /* 0x004fc60000010049 */
[----:B------:R-:W2:Y:S02]  /*fd90*/  LDL.LU R74, [R1+0x38] ;  /* 0x00003800014a7983 */ /* 0x000ea40000300800 */
[----:B--2---:R-:W-:Y:S02]  /*fda0*/  FFMA.FTZ R41, R74, R69, R85 ;  /* 0x000000454a297223 */ /* 0x004fe40000010055 */
[----:B------:R-:W2:Y:S01]  /*fdb0*/  LDL.LU R74, [R1+0x3c] ;  /* 0x00003c00014a7983 */ /* 0x000ea20000300800 */
[----:B------:R-:W-:Y:S02]  /*fdc0*/  MOV R37, R249 ;  /* 0x000000f900257202 */ /* 0x000fe40000000f00 */
[----:B------:R-:W-:Y:S02]  /*fdd0*/  LOP3.LUT R7, R7, R78, R77, 0x96, !PT ;  /* 0x0000004e07077212 */ /* 0x000fe400078e964d */
[-CC-:B------:R-:W-:Y:S02]  /*fde0*/  LOP3.LUT R14, R67, R6.reuse, R184.reuse, 0x96, !PT ;  /* 0x00000006430e7212 */ /* 0x180fe400078e96b8 */
[----:B------:R-:W-:Y:S01]  /*fdf0*/  LOP3.LUT R13, R53, R6, R184, 0x96, !PT ;  /* 0x00000006350d7212 */ /* 0x000fe200078e96b8 */
[----:B------:R-:W-:Y:S01]  /*fe00*/  IMAD.WIDE.U32 R6, R7, -0x2daee0ad, RZ ;  /* 0xd2511f5307067825 */ /* 0x000fe200078e00ff */
[----:B------:R-:W-:-:S02]  /*fe10*/  LOP3.LUT R31, R15, R16, R235, 0x96, !PT ;  /* 0x000000100f1f7212 */ /* 0x000fc400078e96eb */
[----:B------:R-:W-:Y:S01]  /*fe20*/  LOP3.LUT R12, R67, R12, R184, 0x96, !PT ;  /* 0x0000000c430c7212 */ /* 0x000fe200078e96b8 */
[----:B------:R-:W-:Y:S01]  /*fe30*/  IMAD.WIDE.U32 R10, R5, -0x2daee0ad, RZ ;  /* 0xd2511f53050a7825 */ /* 0x000fe200078e00ff */
[----:B------:R-:W-:-:S03]  /*fe40*/  LOP3.LUT R7, R7, R64, R185, 0x96, !PT ;  /* 0x0000004007077212 */ /* 0x000fc600078e96b9 */
[----:B------:R-:W-:-:S04]  /*fe50*/  IMAD.WIDE.U32 R8, R8, -0x2daee0ad, RZ ;  /* 0xd2511f5308087825 */ /* 0x000fc800078e00ff */
[----:B------:R-:W-:-:S04]  /*fe60*/  IMAD.WIDE.U32 R14, R14, -0x2daee0ad, RZ ;  /* 0xd2511f530e0e7825 */ /* 0x000fc800078e00ff */
[----:B------:R-:W-:Y:S01]  /*fe70*/  IMAD.WIDE.U32 R16, R13, -0x2daee0ad, RZ ;  /* 0xd2511f530d107825 */ /* 0x000fe200078e00ff */
[-CC-:B------:R-:W-:Y:S02]  /*fe80*/  LOP3.LUT R5, R11, R76.reuse, R185.reuse, 0x96, !PT ;  /* 0x0000004c0b057212 */ /* 0x180fe400078e96b9 */
[----:B------:R-:W-:Y:S01]  /*fe90*/  LOP3.LUT R9, R9, R76, R185, 0x96, !PT ;  /* 0x0000004c09097212 */ /* 0x000fe200078e96b9 */
[----:B------:R-:W-:Y:S01]  /*fea0*/  IMAD.WIDE.U32 R20, R12, -0x2daee0ad, RZ ;  /* 0xd2511f530c147825 */ /* 0x000fe200078e00ff */
[--C-:B------:R-:W-:Y:S02]  /*feb0*/  LOP3.LUT R12, R15, R8, R238.reuse, 0x96, !PT ;  /* 0x000000080f0c7212 */ /* 0x100fe400078e96ee */
[--C-:B------:R-:W-:Y:S01]  /*fec0*/  LOP3.LUT R15, R17, R6, R238.reuse, 0x96, !PT ;  /* 0x00000006110f7212 */ /* 0x100fe200078e96ee */
[----:B------:R-:W-:Y:S01]  /*fed0*/  IMAD.WIDE.U32 R6, R7, -0x326172a9, RZ ;  /* 0xcd9e8d5707067825 */ /* 0x000fe200078e00ff */
[----:B------:R-:W-:-:S03]  /*fee0*/  LOP3.LUT R18, R21, R10, R238, 0x96, !PT ;  /* 0x0000000a15127212 */ /* 0x000fc600078e96ee */
[----:B------:R-:W-:Y:S01]  /*fef0*/  IMAD.WIDE.U32 R10, R5, -0x326172a9, RZ ;  /* 0xcd9e8d57050a7825 */ /* 0x000fe200078e00ff */
[----:B------:R-:W-:-:S03]  /*ff00*/  LOP3.LUT R7, R7, R52, R229, 0x96, !PT ;  /* 0x0000003407077212 */ /* 0x000fc600078e96e5 */
[----:B------:R-:W-:-:S04]  /*ff10*/  IMAD.WIDE.U32 R8, R9, -0x326172a9, RZ ;  /* 0xcd9e8d5709087825 */ /* 0x000fc800078e00ff */
[----:B------:R-:W-:-:S04]  /*ff20*/  IMAD.WIDE.U32 R12, R12, -0x326172a9, RZ ;  /* 0xcd9e8d570c0c7825 */ /* 0x000fc800078e00ff */
[----:B------:R-:W-:-:S04]  /*ff30*/  IMAD.WIDE.U32 R22, R15, -0x326172a9, RZ ;  /* 0xcd9e8d570f167825 */ /* 0x000fc800078e00ff */
[----:B--2---:R-:W-:Y:S02]  /*ff40*/  FFMA.FTZ R40, R74, R65, R83 ;  /* 0x000000414a287223 */ /* 0x004fe40000010053 */
[----:B------:R-:W2:Y:S04]  /*ff50*/  LDL.LU R74, [R1+0x40] ;  /* 0x00004000014a7983 */ /* 0x000ea80000300800 */
[----:B------:R-:W4:Y:S04]  /*ff60*/  LDL.LU R172, [R1+0x8] ;  /* 0x0000080001ac7983 */ /* 0x000f280000300800 */
[----:B------:R-:W4:Y:S01]  /*ff70*/  LDL.LU R249, [R1+0xd8] ;  /* 0x0000d80001f97983 */ /* 0x000f220000300800 */
[----:B------:R-:W-:Y:S01]  /*ff80*/  IMAD.WIDE.U32 R18, R18, -0x326172a9, RZ ;  /* 0xcd9e8d5712127825 */ /* 0x000fe200078e00ff */
[----:B------:R-:W-:-:S02]  /*ff90*/  LOP3.LUT R5, R11, R66, R229, 0x96, !PT ;  /* 0x000000420b057212 */ /* 0x000fc400078e96e5 */
[--C-:B------:R-:W-:Y:S02]  /*ffa0*/  LOP3.LUT R15, R13, R8, R236.reuse, 0x96, !PT ;  /* 0x000000080d0f7212 */ /* 0x100fe400078e96ec */
[----:B------:R-:W-:Y:S02]  /*ffb0*/  LOP3.LUT R9, R9, R66, R229, 0x96, !PT ;  /* 0x0000004209097212 */ /* 0x000fe400078e96e5 */
[--C-:B------:R-:W-:Y:S01]  /*ffc0*/  LOP3.LUT R13, R23, R6, R236.reuse, 0x96, !PT ;  /* 0x00000006170d7212 */ /* 0x100fe200078e96ec */
        /* <DEDUP_REMOVED lines=8> */
[----:B------:R-:W-:-:S04]  /*10050*/  IMAD.WIDE.U32 R14, R5, -0x326172a9, RZ ;  /* 0xcd9e8d57050e7825 */ /* 0x000fc800078e00ff */
[----:B---3--:R-:W-:Y:S01]  /*10060*/  FFMA.FTZ R5, R243, UR14, -R4 ;  /* 0x0000000ef3057c23 */ /* 0x008fe20008010804 */
[----:B------:R-:W-:Y:S02]  /*10070*/  IMAD.MOV.U32 R72, RZ, RZ, R128 ;  /* 0x000000ffff487224 */ /* 0x000fe400078e0080 */
[----:B------:R-:W-:Y:S02]  /*10080*/  IMAD.MOV.U32 R128, RZ, RZ, R225 ;  /* 0x000000ffff807224 */ /* 0x000fe400078e00e1 */
[----:B------:R-:W-:Y:S02]  /*10090*/  IMAD.MOV.U32 R225, RZ, RZ, R224 ;  /* 0x000000ffffe17224 */ /* 0x000fe400078e00e0 */
[----:B------:R1:W-:Y:S01]  /*100a0*/  MUFU.EX2 R224, R5 ;  /* 0x0000000500e07308 */ /* 0x0003e20000000800 */
[----:B------:R-:W-:-:S04]  /*100b0*/  IMAD.WIDE.U32 R24, R17, -0x2daee0ad, RZ ;  /* 0xd2511f5311187825 */ /* 0x000fc800078e00ff */
[----:B------:R-:W-:Y:S01]  /*100c0*/  IMAD.WIDE.U32 R78, R13, -0x2daee0ad, RZ ;  /* 0xd2511f530d4e7825 */ /* 0x000fe200078e00ff */
[----:B------:R-:W-:-:S03]  /*100d0*/  LOP3.LUT R10, R25, R10, R234, 0x96, !PT ;  /* 0x0000000a190a7212 */ /* 0x000fc600078e96ea */
[----:B-1----:R-:W-:-:S04]  /*100e0*/  FFMA.FTZ R5, R242, UR14, -R4 ;  /* 0x0000000ef2057c23 */ /* 0x002fc80008010804 */
[----:B------:R1:W-:Y:S01]  /*100f0*/  MUFU.EX2 R53, R5 ;  /* 0x0000000500357308 */ /* 0x0003e20000000800 */
[----:B------:R-:W-:Y:S01]  /*10100*/  LOP3.LUT R13, R79, R6, R234, 0x96, !PT ;  /* 0x000000064f0d7212 */ /* 0x000fe200078e96ea */
[----:B------:R-:W-:-:S04]  /*10110*/  IMAD.WIDE.U32 R6, R11, -0x326172a9, RZ ;  /* 0xcd9e8d570b067825 */ /* 0x000fc800078e00ff */
[----:B------:R-:W-:-:S04]  /*10120*/  IMAD.WIDE.U32 R16, R9, -0x326172a9, RZ ;  /* 0xcd9e8d5709107825 */ /* 0x000fc800078e00ff */
[----:B-1----:R-:W-:-:S04]  /*10130*/  FFMA.FTZ R5, R201, UR14, -R4 ;  /* 0x0000000ec9057c23 */ /* 0x002fc80008010804 */
[----:B------:R1:W3:Y:S01]  /*10140*/  MUFU.EX2 R64, R5 ;  /* 0x0000000500407308 */ /* 0x0002e20000000800 */
[----:B------:R-:W-:Y:S01]  /*10150*/  IMAD.WIDE.U32 R10, R10, -0x326172a9, RZ ;  /* 0xcd9e8d570a0a7825 */ /* 0x000fe200078e00ff */
[--C-:B------:R-:W-:Y:S02]  /*10160*/  LOP3.LUT R17, R17, R12, R235.reuse, 0x96, !PT ;  /* 0x0000000c11117212 */ /* 0x100fe400078e96eb */
[----:B------:R-:W-:Y:S02]  /*10170*/  LOP3.LUT R18, R7, R18, R235, 0x96, !PT ;  /* 0x0000001207127212 */ /* 0x000fe400078e96eb */
[----:B------:R-:W-:Y:S01]  /*10180*/  LOP3.LUT R12, R11, R6, R188, 0x96, !PT ;  /* 0x000000060b0c7212 */ /* 0x000fe200078e96bc */
[----:B------:R-:W-:-:S04]  /*10190*/  IMAD.WIDE.U32 R6, R13, -0x326172a9, RZ ;  /* 0xcd9e8d570d067825 */ /* 0x000fc800078e00ff */
[----:B-1----:R-:W-:-:S04]  /*101a0*/  FFMA.FTZ R5, R203, UR14, -R4 ;  /* 0x0000000ecb057c23 */ /* 0x002fc80008010804 */
[----:B------:R1:W3:Y:S01]  /*101b0*/  MUFU.EX2 R243, R5 ;  /* 0x0000000500f37308 */ /* 0x0002e20000000800 */
[----:B------:R-:W-:Y:S01]  /*101c0*/  LOP3.LUT R8, R21, R8, R234, 0x96, !PT ;  /* 0x0000000815087212 */ /* 0x000fe200078e96ea */
[----:B------:R-:W-:Y:S01]  /*101d0*/  IMAD.MOV.U32 R131, RZ, RZ, R84 ;  /* 0x000000ffff837224 */ /* 0x000fe200078e0054 */
[----:B------:R-:W-:Y:S01]  /*101e0*/  LOP3.LUT R45, R6, 0xffff, RZ, 0xc0, !PT ;  /* 0x0000ffff062d7812 */ /* 0x000fe200078ec0ff */
[----:B------:R-:W-:Y:S01]  /*101f0*/  IMAD.MOV.U32 R84, RZ, RZ, R29 ;  /* 0x000000ffff547224 */ /* 0x000fe200078e001d */
[----:B------:R-:W-:Y:S01]  /*10200*/  LOP3.LUT R29, R7, R14, R188, 0x96, !PT ;  /* 0x0000000e071d7212 */ /* 0x000fe200078e96bc */
[----:B------:R-:W-:Y:S01]  /*10210*/  IMAD.WIDE.U32 R8, R8, -0x326172a9, RZ ;  /* 0xcd9e8d5708087825 */ /* 0x000fe200078e00ff */
[----:B------:R-:W-:-:S03]  /*10220*/  LOP3.LUT R52, R6, 0xff, RZ, 0xc0, !PT ;  /* 0x000000ff06347812 */ /* 0x000fc600078ec0ff */
[----:B-1----:R-:W-:-:S04]  /*10230*/  FFMA.FTZ R5, R247, UR14, -R4 ;  /* 0x0000000ef7057c23 */ /* 0x002fc80008010804 */
[----:B------:R1:W-:Y:S01]  /*10240*/  MUFU.EX2 R242, R5 ;  /* 0x0000000500f27308 */ /* 0x0003e20000000800 */
[--C-:B------:R-:W-:Y:S01]  /*10250*/  SHF.R.U32.HI R46, RZ, 0x10, R6.reuse ;  /* 0x00000010ff2e7819 */ /* 0x100fe20000011606 */
[----:B------:R-:W-:Y:S01]  /*10260*/  VIADD R44, R223, 0x646e171e ;  /* 0x646e171edf2c7836 */ /* 0x000fe20000000000 */
[----:B------:R-:W-:Y:S01]  /*10270*/  SHF.R.U32.HI R47, RZ, 0x18, R6 ;  /* 0x00000018ff2f7819 */ /* 0x000fe20000011606 */
[----:B------:R-:W-:Y:S01]  /*10280*/  IMAD.WIDE.U32 R6, R18, -0x2daee0ad, RZ ;  /* 0xd2511f5312067825 */ /* 0x000fe200078e00ff */
[----:B------:R-:W-:-:S03]  /*10290*/  LOP3.LUT R105, R15, R22, R235, 0x96, !PT ;  /* 0x000000160f697212 */ /* 0x000fc600078e96eb */
[----:B------:R-:W-:Y:S02]  /*102a0*/  IMAD.MOV.U32 R73, RZ, RZ, R131 ;  /* 0x000000ffff497224 */ /* 0x000fe400078e0083 */
[----:B-1----:R-:W-:-:S04]  /*102b0*/  FFMA.FTZ R5, R250, UR14, -R4 ;  /* 0x0000000efa057c23 */ /* 0x002fc80008010804 */
[----:B------:R1:W-:Y:S01]  /*102c0*/  MUFU.EX2 R247, R5 ;  /* 0x0000000500f77308 */ /* 0x0003e20000000800 */
[----:B------:R-:W-:Y:S01]  /*102d0*/  IMAD.MOV.U32 R75, RZ, RZ, R28 ;  /* 0x000000ffff4b7224 */ /* 0x000fe200078e001c */
[C---:B------:R-:W-:Y:S01]  /*102e0*/  LOP3.LUT R11, R10.reuse, 0xffff, RZ, 0xc0, !PT ;  /* 0x0000ffff0a0b7812 */ /* 0x040fe200078ec0ff */
[----:B------:R-:W-:Y:S01]  /*102f0*/  IMAD.MOV.U32 R131, RZ, RZ, R226 ;  /* 0x000000ffff837224 */ /* 0x000fe200078e00e2 */
[----:B------:R-:W-:Y:S02]  /*10300*/  LOP3.LUT R21, R10, 0xff, RZ, 0xc0, !PT ;  /* 0x000000ff0a157812 */ /* 0x000fe400078ec0ff */
[--C-:B------:R-:W-:Y:S02]  /*10310*/  SHF.R.U32.HI R14, RZ, 0x10, R10.reuse ;  /* 0x00000010ff0e7819 */ /* 0x100fe4000001160a */
[----:B------:R-:W-:Y:S02]  /*10320*/  SHF.R.U32.HI R22, RZ, 0x18, R10 ;  /* 0x00000018ff167819 */ /* 0x000fe4000001160a */
[----:B------:R-:W-:-:S02]  /*10330*/  LOP3.LUT R10, R8, 0xffff, RZ, 0xc0, !PT ;  /* 0x0000ffff080a7812 */ /* 0x000fc400078ec0ff */
[----:B------:R-:W-:Y:S01]  /*10340*/  LOP3.LUT R13, R8, 0xff, RZ, 0xc0, !PT ;  /* 0x000000ff080d7812 */ /* 0x000fe200078ec0ff */
[----:B-1----:R-:W-:Y:S01]  /*10350*/  FFMA.FTZ R5, R228, UR14, -R4 ;  /* 0x0000000ee4057c23 */ /* 0x002fe20008010804 */
[--C-:B------:R-:W-:Y:S02]  /*10360*/  SHF.R.U32.HI R26, RZ, 0x10, R8.reuse ;  /* 0x00000010ff1a7819 */ /* 0x100fe40000011608 */
[----:B------:R-:W-:Y:S01]  /*10370*/  SHF.R.U32.HI R27, RZ, 0x18, R8 ;  /* 0x00000018ff1b7819 */ /* 0x000fe20000011608 */
[----:B------:R1:W-:Y:S01]  /*10380*/  MUFU.EX2 R226, R5 ;  /* 0x0000000500e27308 */ /* 0x0003e20000000800 */
[----:B------:R-:W-:Y:S01]  /*10390*/  LOP3.LUT R8, R7, R24, R44, 0x96, !PT ;  /* 0x0000001807087212 */ /* 0x000fe200078e962c */
[----:B------:R-:W-:Y:S01]  /*103a0*/  IMAD.MOV.U32 R175, RZ, RZ, R72 ;  /* 0x000000ffffaf7224 */ /* 0x000fe200078e0048 */
[C---:B------:R-:W-:Y:S02]  /*103b0*/  LOP3.LUT R19, R6.reuse, 0xffff, RZ, 0xc0, !PT ;  /* 0x0000ffff06137812 */ /* 0x040fe400078ec0ff */
[----:B------:R-:W-:-:S02]  /*103c0*/  LOP3.LUT R25, R6, 0xff, RZ, 0xc0, !PT ;  /* 0x000000ff06197812 */ /* 0x000fc400078ec0ff */
[--C-:B------:R-:W-:Y:S02]  /*103d0*/  SHF.R.U32.HI R24, RZ, 0x10, R6.reuse ;  /* 0x00000010ff187819 */ /* 0x100fe40000011606 */
[----:B------:R-:W-:Y:S01]  /*103e0*/  SHF.R.U32.HI R23, RZ, 0x18, R6 ;  /* 0x00000018ff177819 */ /* 0x000fe20000011606 */
[----:B------:R-:W-:-:S04]  /*103f0*/  IMAD.WIDE.U32 R6, R17, -0x2daee0ad, RZ ;  /* 0xd2511f5311067825 */ /* 0x000fc800078e00ff */
[----:B-1----:R-:W-:Y:S01]  /*10400*/  FFMA.FTZ R5, R230, UR14, -R4 ;  /* 0x0000000ee6057c23 */ /* 0x002fe20008010804 */
[----:B------:R-:W-:Y:S02]  /*10410*/  IMAD.MOV.U32 R72, RZ, RZ, R73 ;  /* 0x000000ffff487224 */ /* 0x000fe400078e0049 */
[----:B------:R-:W-:Y:S02]  /*10420*/  IMAD.MOV.U32 R73, RZ, RZ, R70 ;  /* 0x000000ffff497224 */ /* 0x000fe400078e0046 */
[----:B------:R-:W-:Y:S02]  /*10430*/  IMAD.MOV.U32 R107, RZ, RZ, R84 ;  /* 0x000000ffff6b7224 */ /* 0x000fe400078e0054 */
[----:B------:R-:W-:Y:S01]  /*10440*/  IMAD.MOV.U32 R70, RZ, RZ, R55 ;  /* 0x000000ffff467224 */ /* 0x000fe200078e0037 */
[----:B------:R-:W-:Y:S01]  /*10450*/  LOP3.LUT R38, R7, R20, R44, 0x96, !PT ;  /* 0x0000001407267212 */ /* 0x000fe200078e962c */
[----:B------:R-:W-:Y:S01]  /*10460*/  IMAD.MOV.U32 R84, RZ, RZ, R92 ;  /* 0x000000ffff547224 */ /* 0x000fe200078e005c */
[----:B------:R-:W-:Y:S01]  /*10470*/  SHF.R.U32.HI R92, RZ, 0x18, R6 ;  /* 0x00000018ff5c7819 */ /* 0x000fe20000011606 */
[----:B------:R-:W-:Y:S01]  /*10480*/  IMAD.MOV.U32 R55, RZ, RZ, R90 ;  /* 0x000000ffff377224 */ /* 0x000fe200078e005a */
[----:B------:R-:W-:-:S02]  /*10490*/  LOP3.LUT R90, R6, 0xffff, RZ, 0xc0, !PT ;  /* 0x0000ffff065a7812 */ /* 0x000fc400078ec0ff */
[----:B------:R-:W-:Y:S01]  /*104a0*/  LOP3.LUT R28, R9, R16, R188, 0x96, !PT ;  /* 0x00000010091c7212 */ /* 0x000fe200078e96bc */
[----:B------:R-:W-:-:S04]  /*104b0*/  FFMA.FTZ R9, R241, UR14, -R4 ;  /* 0x0000000ef1097c23 */ /* 0x000fc80008010804 */
[----:B------:R-:W-:Y:S01]  /*104c0*/  MUFU.EX2 R201, R9 ;  /* 0x0000000900c97308 */ /* 0x000fe20000000800 */
[----:B--2---:R-:W-:Y:S01]  /*104d0*/  FFMA.FTZ R43, R74, R54, R80 ;  /* 0x000000364a2b7223 */ /* 0x004fe20000010050 */
[----:B------:R-:W-:Y:S02]  /*104e0*/  IMAD.MOV.U32 R74, RZ, RZ, R75 ;  /* 0x000000ffff4a7224 */ /* 0x000fe400078e004b */
[----:B------:R-:W-:-:S04]  /*104f0*/  IMAD.MOV.U32 R75, RZ, RZ, R227 ;  /* 0x000000ffff4b7224 */ /* 0x000fc800078e00e3 */
[----:B------:R4:W-:Y:S01]  /*10500*/  MUFU.EX2 R227, R5 ;  /* 0x0000000500e37308 */ /* 0x0009e20000000800 */
[----:B------:R-:W-:Y:S02]  /*10510*/  IMAD.MOV.U32 R173, RZ, RZ, R74 ;  /* 0x000000ffffad7224 */ /* 0x000fe400078e004a */
[----:B------:R-:W-:Y:S01]  /*10520*/  IMAD.MOV.U32 R74, RZ, RZ, R91 ;  /* 0x000000ffff4a7224 */ /* 0x000fe200078e005b */
[----:B------:R-:W-:Y:S01]  /*10530*/  SHF.R.U32.HI R91, RZ, 0x10, R6 ;  /* 0x00000010ff5b7819 */ /* 0x000fe20000011606 */
[----:B----4-:R-:W-:Y:S01]  /*10540*/  FFMA.FTZ R5, R172, UR14, -R4 ;  /* 0x0000000eac057c23 */ /* 0x010fe20008010804 */
[----:B------:R-:W-:Y:S01]  /*10550*/  IMAD.MOV.U32 R172, RZ, RZ, R93 ;  /* 0x000000ffffac7224 */ /* 0x000fe200078e005d */
[----:B------:R-:W-:Y:S01]  /*10560*/  LOP3.LUT R93, R6, 0xff, RZ, 0xc0, !PT ;  /* 0x000000ff065d7812 */ /* 0x000fe200078ec0ff */
[----:B------:R-:W-:Y:S01]  /*10570*/  IMAD.WIDE.U32 R6, R31, -0x2daee0ad, RZ ;  /* 0xd2511f531f067825 */ /* 0x000fe200078e00ff */
[----:B------:R1:W-:Y:S02]  /*10580*/  MUFU.EX2 R203, R5 ;  /* 0x0000000500cb7308 */ /* 0x0003e40000000800 */
[----:B------:R-:W-:-:S02]  /*10590*/  LOP3.LUT R15, R6, 0xffff, RZ, 0xc0, !PT ;  /* 0x0000ffff060f7812 */ /* 0x000fc400078ec0ff */
[----:B------:R-:W-:Y:S02]  /*105a0*/  LOP3.LUT R18, R6, 0xff, RZ, 0xc0, !PT ;  /* 0x000000ff06127812 */ /* 0x000fe400078ec0ff */
[--C-:B------:R-:W-:Y:S02]  /*105b0*/  SHF.R.U32.HI R17, RZ, 0x10, R6.reuse ;  /* 0x00000010ff117819 */ /* 0x100fe40000011606 */
[----:B------:R-:W-:Y:S02]  /*105c0*/  SHF.R.U32.HI R16, RZ, 0x18, R6 ;  /* 0x00000018ff107819 */ /* 0x000fe40000011606 */
[----:B------:R-:W-:Y:S01]  /*105d0*/  SHF.R.U32.HI R6, RZ, 0x8, R11 ;  /* 0x00000008ff067819 */ /* 0x000fe2000001160b */
[----:B-1----:R-:W-:Y:S01]  /*105e0*/  FFMA.FTZ R5, R175, UR14, -R4 ;  /* 0x0000000eaf057c23 */ /* 0x002fe20008010804 */
[----:B------:R-:W-:Y:S02]  /*105f0*/  IMAD.MOV.U32 R175, RZ, RZ, R73 ;  /* 0x000000ffffaf7224 */ /* 0x000fe400078e0049 */
[----:B------:R-:W-:-:S02]  /*10600*/  IMAD.MOV.U32 R73, RZ, RZ, R74 ;  /* 0x000000ffff497224 */ /* 0x000fc400078e004a */
[----:B------:R-:W-:Y:S02]  /*10610*/  IMAD.MOV.U32 R74, RZ, RZ, R75 ;  /* 0x000000ffff4a7224 */ /* 0x000fe400078e004b */
[----:B------:R-:W-:Y:S02]  /*10620*/  IMAD.MOV.U32 R75, RZ, RZ, R131 ;  /* 0x000000ffff4b7224 */ /* 0x000fe400078e0083 */
[----:B------:R-:W-:Y:S02]  /*10630*/  IMAD.MOV.U32 R131, RZ, RZ, R128 ;  /* 0x000000ffff837224 */ /* 0x000fe400078e0080 */
[----:B------:R-:W-:Y:S02]  /*10640*/  IMAD.MOV.U32 R128, RZ, RZ, R225 ;  /* 0x000000ffff807224 */ /* 0x000fe400078e00e1 */
[----:B------:R1:W-:Y:S01]  /*10650*/  MUFU.EX2 R225, R5 ;  /* 0x0000000500e17308 */ /* 0x0003e20000000800 */
[----:B------:R-:W-:Y:S02]  /*10660*/  PRMT R21, R21, 0x5410, R6 ;  /* 0x0000541015157816 */ /* 0x000fe40000000006 */
[----:B------:R-:W-:Y:S01]  /*10670*/  SHF.R.U32.HI R6, RZ, 0x8, R10 ;  /* 0x00000008ff067819 */ /* 0x000fe2000001160a */
[----:B------:R-:W-:-:S03]  /*10680*/  FFMA.FTZ R9, R249, UR14, -R4 ;  /* 0x0000000ef9097c23 */ /* 0x000fc60008010804 */
[----:B------:R-:W-:Y:S01]  /*10690*/  PRMT R83, R13, 0x5410, R6 ;  /* 0x000054100d537816 */ /* 0x000fe20000000006 */
[--C-:B------:R-:W-:Y:S01]  /*106a0*/  FFMA.FTZ R6, R251, UR14, -R4.reuse ;  /* 0x0000000efb067c23 */ /* 0x100fe20008010804 */
[----:B------:R-:W-:Y:S01]  /*106b0*/  FFMA.FTZ R13, R187, UR14, -R4 ;  /* 0x0000000ebb0d7c23 */ /* 0x000fe20008010804 */
[----:B-1----:R-:W-:Y:S01]  /*106c0*/  LOP3.LUT R5, R7, R30, R44, 0x96, !PT ;  /* 0x0000001e07057212 */ /* 0x002fe200078e962c */
[----:B------:R-:W-:-:S04]  /*106d0*/  FFMA.FTZ R7, R189, UR14, -R4 ;  /* 0x0000000ebd077c23 */ /* 0x000fc80008010804 */
[----:B------:R1:W-:Y:S01]  /*106e0*/  MUFU.EX2 R189, R7 ;  /* 0x0000000700bd7308 */ /* 0x0003e20000000800 */
[----:B------:R-:W-:Y:S01]  /*106f0*/  LOP3.LUT R11, R12, 0xff, RZ, 0xc0, !PT ;  /* 0x000000ff0c0b7812 */ /* 0x000fe200078ec0ff */
[----:B------:R-:W-:Y:S02]  /*10700*/  IMAD.MOV.U32 R39, RZ, RZ, R128 ;  /* 0x000000ffff277224 */ /* 0x000fe400078e0080 */
[----:B------:R-:W-:-:S04]  /*10710*/  IMAD.MOV.U32 R44, RZ, RZ, R73 ;  /* 0x000000ffff2c7224 */ /* 0x000fc800078e0049 */
[----:B------:R2:W-:Y:S01]  /*10720*/  MUFU.EX2 R184, R6 ;  /* 0x0000000600b87308 */ /* 0x0005e20000000800 */
[----:B-1----:R-:W-:Y:S01]  /*10730*/  LOP3.LUT R7, R14, 0xff, RZ, 0xc0, !PT ;  /* 0x000000ff0e077812 */ /* 0x002fe200078ec0ff */
[----:B------:R-:W-:Y:S01]  /*10740*/  FFMA.FTZ R14, R186, UR14, -R4 ;  /* 0x0000000eba0e7c23 */ /* 0x000fe20008010804 */
[----:B------:R-:W-:-:S04]  /*10750*/  LOP3.LUT R4, R12, 0xffff, RZ, 0xc0, !PT ;  /* 0x0000ffff0c047812 */ /* 0x000fc800078ec0ff */
[----:B--2---:R-:W-:-:S04]  /*10760*/  SHF.R.U32.HI R6, RZ, 0x8, R4 ;  /* 0x00000008ff067819 */ /* 0x004fc80000011604 */
[----:B------:R-:W-:Y:S01]  /*10770*/  PRMT R11, R11, 0x5410, R6 ;  /* 0x000054100b0b7816 */ /* 0x000fe20000000006 */
[----:B------:R-:W-:Y:S01]  /*10780*/  FFMA.FTZ R6, R37, UR14, -R3 ;  /* 0x0000000e25067c23 */ /* 0x000fe20008010803 */
[----:B------:R-:W-:Y:S02]  /*10790*/  IMAD.MOV.U32 R37, RZ, RZ, R39 ;  /* 0x000000ffff257224 */ /* 0x000fe400078e0027 */
[----:B------:R-:W-:Y:S02]  /*107a0*/  IMAD.MOV.U32 R39, RZ, RZ, R44 ;  /* 0x000000ffff277224 */ /* 0x000fe400078e002c */
[----:B------:R-:W-:Y:S02]  /*107b0*/  IMAD.MOV.U32 R44, RZ, RZ, R175 ;  /* 0x000000ffff2c7224 */ /* 0x000fe400078e00af */
[----:B------:R-:W-:Y:S02]  /*107c0*/  IMAD.MOV.U32 R175, RZ, RZ, R107 ;  /* 0x000000ffffaf7224 */ /* 0x000fe400078e006b */
[----:B------:R-:W-:-:S02]  /*107d0*/  IMAD.MOV.U32 R107, RZ, RZ, R173 ;  /* 0x000000ffff6b7224 */ /* 0x000fc400078e00ad */
[----:B------:R-:W-:Y:S02]  /*107e0*/  IMAD.MOV.U32 R173, RZ, RZ, R72 ;  /* 0x000000ffffad7224 */ /* 0x000fe400078e0048 */
[----:B------:R-:W-:Y:S02]  /*107f0*/  IMAD.MOV.U32 R36, RZ, RZ, R39 ;  /* 0x000000ffff247224 */ /* 0x000fe400078e0027 */
[----:B------:R-:W-:Y:S02]  /*10800*/  IMAD.MOV.U32 R39, RZ, RZ, R175 ;  /* 0x000000ffff277224 */ /* 0x000fe400078e00af */
[----:B------:R-:W-:Y:S02]  /*10810*/  IMAD.MOV.U32 R175, RZ, RZ, R173 ;  /* 0x000000ffffaf7224 */ /* 0x000fe400078e00ad */
[----:B------:R-:W-:Y:S02]  /*10820*/  IMAD.MOV.U32 R173, RZ, RZ, R246 ;  /* 0x000000ffffad7224 */ /* 0x000fe400078e00f6 */
[----:B------:R-:W2:Y:S01]  /*10830*/  LDL.LU R246, [R1+0xd4] ;  /* 0x0000d40001f67983 */ /* 0x000ea20000300800 */
[----:B------:R-:W-:Y:S01]  /*10840*/  IMAD.MOV.U32 R72, RZ, RZ, R179 ;  /* 0x000000ffff487224 */ /* 0x000fe200078e00b3 */
[----:B------:R-:W-:Y:S01]  /*10850*/  SHF.R.U32.HI R10, RZ, 0x10, R12 ;  /* 0x00000010ff0a7819 */ /* 0x000fe2000001160c */
[----:B------:R1:W-:Y:S03]  /*10860*/  MUFU.EX2 R179, R6 ;  /* 0x0000000600b37308 */ /* 0x0003e60000000800 */
[----:B------:R-:W-:-:S05]  /*10870*/  LOP3.LUT R4, R10, 0xff, RZ, 0xc0, !PT ;  /* 0x000000ff0a047812 */ /* 0x000fca00078ec0ff */
[----:B------:R4:W-:Y:S01]  /*10880*/  MUFU.EX2 R188, R9 ;  /* 0x0000000900bc7308 */ /* 0x0009e20000000800 */
[----:B-1----:R-:W-:Y:S01]  /*10890*/  FFMA.FTZ R6, R37, UR14, -R3 ;  /* 0x0000000e25067c23 */ /* 0x002fe20008010803 */
[----:B------:R-:W-:Y:S02]  /*108a0*/  IMAD.MOV.U32 R37, RZ, RZ, R44 ;  /* 0x000000ffff257224 */ /* 0x000fe400078e002c */
[----:B------:R-:W-:Y:S02]  /*108b0*/  IMAD.MOV.U32 R44, RZ, RZ, R107 ;  /* 0x000000ffff2c7224 */ /* 0x000fe400078e006b */
[----:B------:R-:W-:Y:S02]  /*108c0*/  IMAD.MOV.U32 R107, RZ, RZ, R72 ;  /* 0x000000ffff6b7224 */ /* 0x000fe400078e0048 */
[----:B------:R-:W-:Y:S01]  /*108d0*/  IMAD.MOV.U32 R72, RZ, RZ, R178 ;  /* 0x000000ffff487224 */ /* 0x000fe200078e00b2 */
[----:B----4-:R-:W-:Y:S01]  /*108e0*/  SHF.R.U32.HI R9, RZ, 0x18, R12 ;  /* 0x00000018ff097819 */ /* 0x010fe2000001160c */
[----:B------:R1:W4:Y:S03]  /*108f0*/  MUFU.EX2 R178, R6 ;  /* 0x0000000600b27308 */ /* 0x0003260000000800 */
[----:B------:R-:W-:-:S02]  /*10900*/  PRMT R10, R4, 0x5410, R9 ;  /* 0x00005410040a7816 */ /* 0x000fc40000000009 */
[----:B------:R-:W-:-:S04]  /*10910*/  SHF.R.U32.HI R4, RZ, 0x8, R19 ;  /* 0x00000008ff047819 */ /* 0x000fc80000011613 */
[----:B------:R-:W-:Y:S01]  /*10920*/  PRMT R25, R25, 0x5410, R4 ;  /* 0x0000541019197816 */ /* 0x000fe20000000004 */
[----:B-1----:R-:W-:Y:S01]  /*10930*/  FFMA.FTZ R6, R36, UR14, -R3 ;  /* 0x0000000e24067c23 */ /* 0x002fe20008010803 */
[----:B------:R-:W-:Y:S02]  /*10940*/  IMAD.MOV.U32 R36, RZ, RZ, R37 ;  /* 0x000000ffff247224 */ /* 0x000fe400078e0025 */
[----:B------:R-:W-:Y:S02]  /*10950*/  IMAD.MOV.U32 R37, RZ, RZ, R39 ;  /* 0x000000ffff257224 */ /* 0x000fe400078e0027 */
[----:B------:R-:W-:Y:S02]  /*10960*/  IMAD.MOV.U32 R39, RZ, RZ, R44 ;  /* 0x000000ffff277224 */ /* 0x000fe400078e002c */
[----:B------:R-:W-:Y:S02]  /*10970*/  IMAD.MOV.U32 R44, RZ, RZ, R175 ;  /* 0x000000ffff2c7224 */ /* 0x000fe400078e00af */
[----:B------:R-:W-:Y:S01]  /*10980*/  IMAD.MOV.U32 R175, RZ, RZ, R107 ;  /* 0x000000ffffaf7224 */ /* 0x000fe200078e006b */
[----:B------:R-:W-:Y:S01]  /*10990*/  LOP3.LUT R4, R24, 0xff, RZ, 0xc0, !PT ;  /* 0x000000ff18047812 */ /* 0x000fe200078ec0ff */
[----:B------:R-:W-:-:S02]  /*109a0*/  IMAD.MOV.U32 R107, RZ, RZ, R173 ;  /* 0x000000ffff6b7224 */ /* 0x000fc400078e00ad */
[----:B------:R-:W-:Y:S02]  /*109b0*/  IMAD.MOV.U32 R173, RZ, RZ, R75 ;  /* 0x000000ffffad7224 */ /* 0x000fe400078e004b */
[----:B------:R-:W-:Y:S02]  /*109c0*/  IMAD.MOV.U32 R75, RZ, RZ, R131 ;  /* 0x000000ffff4b7224 */ /* 0x000fe400078e0083 */
[----:B------:R-:W-:Y:S01]  /*109d0*/  IMAD.MOV.U32 R131, RZ, RZ, R177 ;  /* 0x000000ffff837224 */ /* 0x000fe200078e00b1 */
[----:B------:R-:W-:Y:S01]  /*109e0*/  PRMT R33, R4, 0x5410, R23 ;  /* 0x0000541004217816 */ /* 0x000fe20000000017 */
[----:B------:R1:W-:Y:S01]  /*109f0*/  MUFU.EX2 R177, R6 ;  /* 0x0000000600b17308 */ /* 0x0003e20000000800 */
[----:B------:R-:W-:-:S04]  /*10a00*/  SHF.R.U32.HI R4, RZ, 0x8, R15 ;  /* 0x00000008ff047819 */ /* 0x000fc8000001160f */
[----:B------:R-:W-:Y:S02]  /*10a10*/  PRMT R35, R18, 0x5410, R4 ;  /* 0x0000541012237816 */ /* 0x000fe40000000004 */
[----:B------:R-:W-:Y:S01]  /*10a20*/  LOP3.LUT R4, R17, 0xff, RZ, 0xc0, !PT ;  /* 0x000000ff11047812 */ /* 0x000fe200078ec0ff */
[----:B-1----:R-:W-:Y:S01]  /*10a30*/  FFMA.FTZ R6, R36, UR14, -R3 ;  /* 0x0000000e24067c23 */ /* 0x002fe20008010803 */
[----:B------:R-:W-:Y:S02]  /*10a40*/  IMAD.MOV.U32 R36, RZ, RZ, R37 ;  /* 0x000000ffff247224 */ /* 0x000fe400078e0025 */
[----:B------:R-:W-:Y:S02]  /*10a50*/  IMAD.MOV.U32 R37, RZ, RZ, R39 ;  /* 0x000000ffff257224 */ /* 0x000fe400078e0027 */
[----:B------:R-:W-:Y:S02]  /*10a60*/  IMAD.MOV.U32 R39, RZ, RZ, R44 ;  /* 0x000000ffff277224 */ /* 0x000fe400078e002c */
[----:B------:R-:W-:-:S02]  /*10a70*/  IMAD.MOV.U32 R44, RZ, RZ, R175 ;  /* 0x000000ffff2c7224 */ /* 0x000fc400078e00af */
[----:B------:R-:W-:Y:S02]  /*10a80*/  IMAD.MOV.U32 R175, RZ, RZ, R107 ;  /* 0x000000ffffaf7224 */ /* 0x000fe400078e006b */
[----:B------:R-:W-:Y:S02]  /*10a90*/  IMAD.MOV.U32 R107, RZ, RZ, R173 ;  /* 0x000000ffff6b7224 */ /* 0x000fe400078e00ad */
[----:B------:R-:W-:Y:S01]  /*10aa0*/  IMAD.MOV.U32 R173, RZ, RZ, R131 ;  /* 0x000000ffffad7224 */ /* 0x000fe200078e0083 */
[----:B------:R-:W-:Y:S01]  /*10ab0*/  PRMT R22, R7, 0x5410, R22 ;  /* 0x0000541007167816 */ /* 0x000fe20000000016 */
[----:B------:R-:W-:Y:S01]  /*10ac0*/  IMAD.MOV.U32 R131, RZ, RZ, R70 ;  /* 0x000000ffff837224 */ /* 0x000fe200078e0046 */
[----:B------:R-:W-:Y:S01]  /*10ad0*/  LOP3.LUT R7, R26, 0xff, RZ, 0xc0, !PT ;  /* 0x000000ff1a077812 */ /* 0x000fe200078ec0ff */
[----:B------:R-:W-:Y:S01]  /*10ae0*/  IMAD.MOV.U32 R70, RZ, RZ, R55 ;  /* 0x000000ffff467224 */ /* 0x000fe200078e0037 */
[----:B------:R-:W-:Y:S01]  /*10af0*/  PRMT R34, R4, 0x5410, R16 ;  /* 0x0000541004227816 */ /* 0x000fe20000000010 */
[----:B------:R-:W-:Y:S01]  /*10b00*/  IMAD.MOV.U32 R55, RZ, RZ, R176 ;  /* 0x000000ffff377224 */ /* 0x000fe200078e00b0 */
[----:B------:R-:W-:Y:S01]  /*10b10*/  LOP3.LUT R4, R8, 0xffff, RZ, 0xc0, !PT ;  /* 0x0000ffff08047812 */ /* 0x000fe200078ec0ff */
[----:B------:R1:W4:Y:S01]  /*10b20*/  MUFU.EX2 R176, R6 ;  /* 0x0000000600b07308 */ /* 0x0003220000000800 */
[----:B------:R-:W-:Y:S01]  /*10b30*/  IMAD.MOV.U32 R128, RZ, RZ, R82 ;  /* 0x000000ffff807224 */ /* 0x000fe200078e0052 */
[----:B------:R-:W-:-:S02]  /*10b40*/  PRMT R82, R7, 0x5410, R27 ;  /* 0x0000541007527816 */ /* 0x000fc4000000001b */
[----:B------:R-:W-:Y:S01]  /*10b50*/  SHF.R.U32.HI R7, RZ, 0x8, R4 ;  /* 0x00000008ff077819 */ /* 0x000fe20000011604 */
[----:B------:R-:W-:Y:S01]  /*10b60*/  IMAD.MOV.U32 R32, RZ, RZ, R37 ;  /* 0x000000ffff207224 */ /* 0x000fe200078e0025 */
[----:B------:R-:W-:Y:S01]  /*10b70*/  LOP3.LUT R9, R8, 0xff, RZ, 0xc0, !PT ;  /* 0x000000ff08097812 */ /* 0x000fe200078ec0ff */
[----:B------:R-:W-:Y:S02]  /*10b80*/  IMAD.MOV.U32 R37, RZ, RZ, R44 ;  /* 0x000000ffff257224 */ /* 0x000fe400078e002c */
[----:B------:R-:W-:Y:S01]  /*10b90*/  IMAD.MOV.U32 R44, RZ, RZ, R107 ;  /* 0x000000ffff2c7224 */ /* 0x000fe200078e006b */
[----:B-1----:R-:W-:-:S04]  /*10ba0*/  SHF.R.U32.HI R6, RZ, 0x10, R8 ;  /* 0x00000010ff067819 */ /* 0x002fc80000011608 */
[----:B------:R-:W-:Y:S01]  /*10bb0*/  LOP3.LUT R4, R6, 0xff, RZ, 0xc0, !PT ;  /* 0x000000ff06047812 */ /* 0x000fe200078ec0ff */
[----:B------:R-:W-:Y:S01]  /*10bc0*/  FFMA.FTZ R6, R36, UR14, -R3 ;  /* 0x0000000e24067c23 */ /* 0x000fe20008010803 */
[----:B------:R-:W-:Y:S01]  /*10bd0*/  MOV R36, R39 ;  /* 0x0000002700247202 */ /* 0x000fe20000000f00 */
[----:B------:R-:W-:Y:S01]  /*10be0*/  IMAD.MOV.U32 R107, RZ, RZ, R173 ;  /* 0x000000ffff6b7224 */ /* 0x000fe200078e00ad */
[----:B------:R-:W-:Y:S01]  /*10bf0*/  SHF.R.U32.HI R8, RZ, 0x18, R8 ;  /* 0x00000018ff087819 */ /* 0x000fe20000011608 */
[----:B------:R-:W-:Y:S01]  /*10c00*/  IMAD.MOV.U32 R39, RZ, RZ, R175 ;  /* 0x000000ffff277224 */ /* 0x000fe200078e00af */
[----:B------:R1:W-:Y:S01]  /*10c10*/  MUFU.EX2 R173, R6 ;  /* 0x0000000600ad7308 */ /* 0x0003e20000000800 */
[----:B------:R-:W-:Y:S01]  /*10c20*/  IMAD.MOV.U32 R175, RZ, RZ, R172 ;  /* 0x000000ffffaf7224 */ /* 0x000fe200078e00ac */
[----:B------:R-:W-:Y:S02]  /*10c30*/  PRMT R30, R4, 0x5410, R8 ;  /* 0x00005410041e7816 */ /* 0x000fe40000000008 */
[----:B------:R-:W-:Y:S01]  /*10c40*/  LOP3.LUT R4, R5, 0xffff, RZ, 0xc0, !PT ;  /* 0x0000ffff05047812 */ /* 0x000fe200078ec0ff */
[----:B------:R-:W-:-:S02]  /*10c50*/  IMAD.MOV.U32 R172, RZ, RZ, R84 ;  /* 0x000000ffffac7224 */ /* 0x000fc400078e0054 */
[----:B------:R-:W-:Y:S02]  /*10c60*/  IMAD.MOV.U32 R84, RZ, RZ, R150 ;  /* 0x000000ffff547224 */ /* 0x000fe400078e0096 */
[----:B-1----:R-:W-:Y:S01]  /*10c70*/  FFMA.FTZ R6, R32, UR14, -R3 ;  /* 0x0000000e20067c23 */ /* 0x002fe20008010803 */
[----:B------:R-:W-:Y:S02]  /*10c80*/  IMAD.MOV.U32 R32, RZ, RZ, R36 ;  /* 0x000000ffff207224 */ /* 0x000fe400078e0024 */
[----:B------:R-:W-:Y:S02]  /*10c90*/  IMAD.MOV.U32 R36, RZ, RZ, R37 ;  /* 0x000000ffff247224 */ /* 0x000fe400078e0025 */
[----:B------:R-:W-:Y:S02]  /*10ca0*/  IMAD.MOV.U32 R37, RZ, RZ, R39 ;  /* 0x000000ffff257224 */ /* 0x000fe400078e0027 */
[----:B------:R-:W-:Y:S02]  /*10cb0*/  IMAD.MOV.U32 R39, RZ, RZ, R44 ;  /* 0x000000ffff277224 */ /* 0x000fe400078e002c */
[----:B------:R-:W-:-:S02]  /*10cc0*/  IMAD.MOV.U32 R44, RZ, RZ, R175 ;  /* 0x000000ffff2c7224 */ /* 0x000fc400078e00af */
[----:B------:R1:W-:Y:S01]  /*10cd0*/  MUFU.EX2 R175, R6 ;  /* 0x0000000600af7308 */ /* 0x0003e20000000800 */
[----:B------:R-:W-:Y:S01]  /*10ce0*/  IMAD.MOV.U32 R87, RZ, RZ, R36 ;  /* 0x000000ffff577224 */ /* 0x000fe200078e0024 */
[----:B------:R-:W-:Y:S01]  /*10cf0*/  PRMT R31, R9, 0x5410, R7 ;  /* 0x00005410091f7816 */ /* 0x000fe20000000007 */
[----:B------:R-:W-:Y:S02]  /*10d00*/  IMAD.MOV.U32 R150, RZ, RZ, R152 ;  /* 0x000000ffff967224 */ /* 0x000fe400078e0098 */
[----:B------:R-:W-:Y:S02]  /*10d10*/  IMAD.MOV.U32 R36, RZ, RZ, R37 ;  /* 0x000000ffff247224 */ /* 0x000fe400078e0025 */
[----:B------:R-:W-:Y:S01]  /*10d20*/  FFMA.FTZ R7, R32, UR14, -R3 ;  /* 0x0000000e20077c23 */ /* 0x000fe20008010803 */
[----:B------:R-:W-:Y:S02]  /*10d30*/  IMAD.MOV.U32 R37, RZ, RZ, R39 ;  /* 0x000000ffff257224 */ /* 0x000fe400078e0027 */
[----:B------:R-:W-:-:S02]  /*10d40*/  IMAD.MOV.U32 R39, RZ, RZ, R44 ;  /* 0x000000ffff277224 */ /* 0x000fc400078e002c */
[----:B------:R-:W-:Y:S01]  /*10d50*/  IMAD.MOV.U32 R44, RZ, RZ, R172 ;  /* 0x000000ffff2c7224 */ /* 0x000fe200078e00ac */
[----:B-1----:R-:W-:Y:S02]  /*10d60*/  SHF.R.U32.HI R6, RZ, 0x8, R4 ;  /* 0x00000008ff067819 */ /* 0x002fe40000011604 */
[----:B------:R-:W-:Y:S01]  /*10d70*/  LOP3.LUT R4, R5, 0xff, RZ, 0xc0, !PT ;  /* 0x000000ff05047812 */ /* 0x000fe200078ec0ff */
[----:B------:R-:W-:-:S03]  /*10d80*/  IMAD.MOV.U32 R172, RZ, RZ, R150 ;  /* 0x000000ffffac7224 */ /* 0x000fc600078e0096 */
        /* <DEDUP_REMOVED lines=8> */
[----:B------:R-:W-:Y:S01]  /*10e10*/  IMAD.MOV.U32 R39, RZ, RZ, R44 ;  /* 0x000000ffff277224 */ /* 0x000fe200078e002c */
[----:B------:R-:W-:Y:S01]  /*10e20*/  SHF.R.U32.HI R6, RZ, 0x10, R5 ;  /* 0x00000010ff067819 */ /* 0x000fe20000011605 */
[----:B------:R-:W-:Y:S02]  /*10e30*/  IMAD.MOV.U32 R44, RZ, RZ, R150 ;  /* 0x000000ffff2c7224 */ /* 0x000fe400078e0096 */
[----:B------:R-:W-:Y:S02]  /*10e40*/  IMAD.MOV.U32 R150, RZ, RZ, R151 ;  /* 0x000000ffff967224 */ /* 0x000fe400078e0097 */
[----:B------:R-:W-:Y:S02]  /*10e50*/  IMAD.MOV.U32 R151, RZ, RZ, R144 ;  /* 0x000000ffff977224 */ /* 0x000fe400078e0090 */
[----:B------:R-:W-:-:S02]  /*10e60*/  IMAD.MOV.U32 R144, RZ, RZ, R182 ;  /* 0x000000ffff907224 */ /* 0x000fc400078e00b6 */
[----:B------:R1:W-:Y:S01]  /*10e70*/  MUFU.EX2 R182, R4 ;  /* 0x0000000400b67308 */ /* 0x0003e20000000800 */
[----:B------:R-:W-:Y:S01]  /*10e80*/  SHF.R.U32.HI R5, RZ, 0x18, R5 ;  /* 0x00000018ff057819 */ /* 0x000fe20000011605 */
[----:B------:R-:W-:Y:S02]  /*10e90*/  IMAD.MOV.U32 R73, RZ, RZ, R183 ;  /* 0x000000ffff497224 */ /* 0x000fe400078e00b7 */
[----:B---3--:R-:W-:Y:S02]  /*10ea0*/  IMAD.MOV.U32 R249, RZ, RZ, R64 ;  /* 0x000000fffff97224 */ /* 0x008fe400078e0040 */
[----:B------:R-:W-:Y:S02]  /*10eb0*/  IMAD.MOV.U32 R86, RZ, RZ, R74 ;  /* 0x000000ffff567224 */ /* 0x000fe400078e004a */
[----:B------:R-:W-:Y:S01]  /*10ec0*/  IMAD.MOV.U32 R186, RZ, RZ, R53 ;  /* 0x000000ffffba7224 */ /* 0x000fe200078e0035 */
[----:B-1----:R-:W-:Y:S01]  /*10ed0*/  LOP3.LUT R4, R6, 0xff, RZ, 0xc0, !PT ;  /* 0x000000ff06047812 */ /* 0x002fe200078ec0ff */
[----:B------:R-:W-:Y:S01]  /*10ee0*/  FFMA.FTZ R6, R87, UR14, -R3 ;  /* 0x0000000e57067c23 */ /* 0x000fe20008010803 */
[----:B------:R-:W-:-:S02]  /*10ef0*/  IMAD.MOV.U32 R87, RZ, RZ, R36 ;  /* 0x000000ffff577224 */ /* 0x000fc400078e0024 */
[----:B------:R-:W-:Y:S02]  /*10f00*/  IMAD.MOV.U32 R36, RZ, RZ, R37 ;  /* 0x000000ffff247224 */ /* 0x000fe400078e0025 */
[----:B------:R-:W-:Y:S01]  /*10f10*/  IMAD.MOV.U32 R37, RZ, RZ, R39 ;  /* 0x000000ffff257224 */ /* 0x000fe200078e0027 */
[----:B------:R-:W-:Y:S01]  /*10f20*/  PRMT R19, R4, 0x5410, R5 ;  /* 0x0000541004137816 */ /* 0x000fe20000000005 */
[----:B------:R-:W-:Y:S01]  /*10f30*/  FFMA.FTZ R4, R87, UR14, -R3 ;  /* 0x0000000e57047c23 */ /* 0x000fe20008010803 */
[----:B------:R-:W-:Y:S01]  /*10f40*/  IMAD.MOV.U32 R64, RZ, RZ, R134 ;  /* 0x000000ffff407224 */ /* 0x000fe200078e0086 */
[----:B------:R-:W-:Y:S01]  /*10f50*/  MOV R39, R72 ;  /* 0x0000004800277202 */ /* 0x000fe20000000f00 */
[----:B------:R-:W-:Y:S02]  /*10f60*/  IMAD.MOV.U32 R87, RZ, RZ, R37 ;  /* 0x000000ffff577224 */ /* 0x000fe400078e0025 */
[----:B------:R-:W-:Y:S02]  /*10f70*/  IMAD.MOV.U32 R53, RZ, RZ, R107 ;  /* 0x000000ffff357224 */ /* 0x000fe400078e006b */
[----:B------:R-:W-:-:S02]  /*10f80*/  IMAD.MOV.U32 R66, RZ, RZ, R131 ;  /* 0x000000ffff427224 */ /* 0x000fc400078e0083 */
[----:B------:R-:W-:Y:S01]  /*10f90*/  FFMA.FTZ R5, R245, UR14, -R2 ;  /* 0x0000000ef5057c23 */ /* 0x000fe20008010802 */
[----:B------:R-:W-:Y:S02]  /*10fa0*/  IMAD.MOV.U32 R72, RZ, RZ, R73 ;  /* 0x000000ffff487224 */ /* 0x000fe400078e0049 */
[----:B------:R-:W-:Y:S02]  /*10fb0*/  IMAD.MOV.U32 R73, RZ, RZ, R128 ;  /* 0x000000ffff497224 */ /* 0x000fe400078e0080 */
[----:B------:R-:W-:Y:S02]  /*10fc0*/  IMAD.MOV.U32 R128, RZ, RZ, R180 ;  /* 0x000000ffff807224 */ /* 0x000fe400078e00b4 */
[----:B------:R-:W-:Y:S01]  /*10fd0*/  IMAD.MOV.U32 R69, RZ, RZ, R87 ;  /* 0x000000ffff457224 */ /* 0x000fe200078e0057 */
[----:B------:R-:W-:Y:S01]  /*10fe0*/  MUFU.EX2 R180, R6 ;  /* 0x0000000600b47308 */ /* 0x000fe20000000800 */
[----:B------:R-:W-:Y:S02]  /*10ff0*/  IMAD.MOV.U32 R67, RZ, RZ, R70 ;  /* 0x000000ffff437224 */ /* 0x000fe400078e0046 */
[----:B------:R-:W-:-:S02]  /*11000*/  IMAD.MOV.U32 R251, RZ, RZ, R64 ;  /* 0x000000fffffb7224 */ /* 0x000fc400078e0040 */
[----:B------:R-:W-:Y:S02]  /*11010*/  IMAD.MOV.U32 R241, RZ, RZ, R86 ;  /* 0x000000fffff17224 */ /* 0x000fe400078e0056 */
[----:B------:R-:W-:Y:S02]  /*11020*/  IMAD.MOV.U32 R228, RZ, RZ, R53 ;  /* 0x000000ffffe47224 */ /* 0x000fe400078e0035 */
[----:B------:R-:W-:Y:S02]  /*11030*/  IMAD.MOV.U32 R230, RZ, RZ, R66 ;  /* 0x000000ffffe67224 */ /* 0x000fe400078e0042 */
[----:B------:R-:W-:Y:S01]  /*11040*/  IMAD.MOV.U32 R20, RZ, RZ, R139 ;  /* 0x000000ffff147224 */ /* 0x000fe200078e008b */
[----:B------:R1:W-:Y:S01]  /*11050*/  MUFU.EX2 R183, R14 ;  /* 0x0000000e00b77308 */ /* 0x0003e20000000800 */
[----:B------:R-:W-:Y:S02]  /*11060*/  IMAD.MOV.U32 R37, RZ, RZ, R72 ;  /* 0x000000ffff257224 */ /* 0x000fe400078e0048 */
[----:B------:R-:W-:-:S02]  /*11070*/  IMAD.MOV.U32 R85, RZ, RZ, R36 ;  /* 0x000000ffff557224 */ /* 0x000fc400078e0024 */
[----:B------:R-:W-:Y:S02]  /*11080*/  IMAD.MOV.U32 R71, RZ, RZ, R174 ;  /* 0x000000ffff477224 */ /* 0x000fe400078e00ae */
[----:B------:R-:W-:Y:S01]  /*11090*/  FADD.FTZ R15, R241, R41 ;  /* 0x00000029f10f7221 */ /* 0x000fe20000010000 */
[----:B------:R-:W-:Y:S01]  /*110a0*/  IMAD.MOV.U32 R70, RZ, RZ, R153 ;  /* 0x000000ffff467224 */ /* 0x000fe200078e0099 */
[----:B------:R3:W-:Y:S01]  /*110b0*/  MUFU.EX2 R134, R5 ;  /* 0x0000000500867308 */ /* 0x0007e20000000800 */
[----:B------:R-:W-:Y:S02]  /*110c0*/  IMAD.MOV.U32 R53, RZ, RZ, R67 ;  /* 0x000000ffff357224 */ /* 0x000fe400078e0043 */
[----:B------:R-:W-:Y:S02]  /*110d0*/  IMAD.MOV.U32 R66, RZ, RZ, R44 ;  /* 0x000000ffff427224 */ /* 0x000fe400078e002c */
[----:B------:R-:W-:Y:S01]  /*110e0*/  FFMA.FTZ R72, R197, UR14, -R3 ;  /* 0x0000000ec5487c23 */ /* 0x000fe20008010803 */
[----:B------:R-:W-:-:S02]  /*110f0*/  IMAD.MOV.U32 R153, RZ, RZ, R88 ;  /* 0x000000ffff997224 */ /* 0x000fc400078e0058 */
[----:B------:R-:W-:Y:S01]  /*11100*/  FFMA.FTZ R74, R192, UR14, -R3 ;  /* 0x0000000ec04a7c23 */ /* 0x000fe20008010803 */
[----:B------:R-:W-:Y:S02]  /*11110*/  IMAD.MOV.U32 R67, RZ, RZ, R39 ;  /* 0x000000ffff437224 */ /* 0x000fe400078e0027 */
[----:B-1----:R-:W-:Y:S01]  /*11120*/  FADD.FTZ R14, R251, R42 ;  /* 0x0000002afb0e7221 */ /* 0x002fe20000010000 */
[----:B------:R-:W-:Y:S01]  /*11130*/  IMAD.MOV.U32 R251, RZ, RZ, R20 ;  /* 0x000000fffffb7224 */ /* 0x000fe200078e0014 */
[----:B------:R1:W-:Y:S01]  /*11140*/  MUFU.EX2 R185, R13 ;  /* 0x0000000d00b97308 */ /* 0x0003e20000000800 */
[----:B------:R-:W-:Y:S02]  /*11150*/  IMAD.MOV.U32 R241, RZ, RZ, R230 ;  /* 0x000000fffff17224 */ /* 0x000fe400078e00e6 */
[----:B------:R-:W-:Y:S01]  /*11160*/  FFMA.FTZ R75, R75, UR14, -R3 ;  /* 0x0000000e4b4b7c23 */ /* 0x000fe20008010803 */
[----:B------:R-:W-:Y:S02]  /*11170*/  IMAD.MOV.U32 R147, RZ, RZ, R181 ;  /* 0x000000ffff937224 */ /* 0x000fe400078e00b5 */
[--C-:B------:R-:W-:Y:S01]  /*11180*/  FFMA.FTZ R89, R89, UR14, -R3.reuse ;  /* 0x0000000e59597c23 */ /* 0x100fe20008010803 */
[--C-:B---3--:R-:W-:Y:S01]  /*11190*/  FFMA.FTZ R5, R69, UR14, -R0.reuse ;  /* 0x0000000e45057c23 */ /* 0x108fe20008010800 */
[--C-:B------:R-:W-:Y:S01]  /*111a0*/  FFMA.FTZ R87, R191, UR14, -R3.reuse ;  /* 0x0000000ebf577c23 */ /* 0x100fe20008010803 */
[----:B------:R-:W-:Y:S01]  /*111b0*/  FFMA.FTZ R88, R190, UR14, -R3 ;  /* 0x0000000ebe587c23 */ /* 0x000fe20008010803 */
[----:B------:R-:W-:Y:S01]  /*111c0*/  FFMA.FTZ R12, R85, UR14, -R0 ;  /* 0x0000000e550c7c23 */ /* 0x000fe20008010800 */
[----:B------:R-:W-:Y:S01]  /*111d0*/  IMAD.MOV.U32 R250, RZ, RZ, R71 ;  /* 0x000000fffffa7224 */ /* 0x000fe200078e0047 */
[----:B------:R-:W-:Y:S01]  /*111e0*/  MOV R20, R228 ;  /* 0x000000e400147202 */ /* 0x000fe20000000f00 */
[----:B------:R-:W-:Y:S01]  /*111f0*/  IMAD.MOV.U32 R64, RZ, RZ, R37 ;  /* 0x000000ffff407224 */ /* 0x000fe200078e0025 */
[----:B------:R3:W4:Y:S01]  /*11200*/  MUFU.EX2 R181, R7 ;  /* 0x0000000700b57308 */ /* 0x0007220000000800 */
[----:B------:R-:W-:-:S02]  /*11210*/  IMAD.MOV.U32 R65, RZ, RZ, R84 ;  /* 0x000000ffff417224 */ /* 0x000fc400078e0054 */
[----:B------:R-:W-:Y:S01]  /*11220*/  FFMA.FTZ R3, R240, UR14, -R2 ;  /* 0x0000000ef0037c23 */ /* 0x000fe20008010802 */
[----:B------:R-:W-:Y:S02]  /*11230*/  IMAD.MOV.U32 R54, RZ, RZ, R81 ;  /* 0x000000ffff367224 */ /* 0x000fe400078e0051 */
[----:B-1----:R-:W-:Y:S01]  /*11240*/  FFMA.FTZ R13, R252, UR14, -R0 ;  /* 0x0000000efc0d7c23 */ /* 0x002fe20008010800 */
[----:B------:R-:W-:Y:S02]  /*11250*/  IMAD.MOV.U32 R230, RZ, RZ, R129 ;  /* 0x000000ffffe67224 */ /* 0x000fe400078e0081 */
[----:B--2---:R-:W-:Y:S01]  /*11260*/  FFMA.FTZ R6, R246, UR14, -R2 ;  /* 0x0000000ef6067c23 */ /* 0x004fe20008010802 */
[----:B------:R1:W-:Y:S01]  /*11270*/  MUFU.EX2 R174, R4 ;  /* 0x0000000400ae7308 */ /* 0x0003e20000000800 */
[--C-:B------:R-:W-:Y:S01]  /*11280*/  FFMA.FTZ R37, R248, UR14, -R0.reuse ;  /* 0x0000000ef8257c23 */ /* 0x100fe20008010800 */
[--C-:B------:R-:W-:Y:S01]  /*11290*/  FFMA.FTZ R39, R239, UR14, -R0.reuse ;  /* 0x0000000eef277c23 */ /* 0x100fe20008010800 */
[--C-:B------:R-:W-:Y:S01]  /*112a0*/  FFMA.FTZ R44, R233, UR14, -R0.reuse ;  /* 0x0000000ee92c7c23 */ /* 0x100fe20008010800 */
[--C-:B------:R-:W-:Y:S01]  /*112b0*/  FFMA.FTZ R71, R220, UR14, -R0.reuse ;  /* 0x0000000edc477c23 */ /* 0x100fe20008010800 */
[--C-:B------:R-:W-:Y:S01]  /*112c0*/  FFMA.FTZ R81, R202, UR14, -R0.reuse ;  /* 0x0000000eca517c23 */ /* 0x100fe20008010800 */
[--C-:B------:R-:W-:Y:S01]  /*112d0*/  FFMA.FTZ R84, R200, UR14, -R0.reuse ;  /* 0x0000000ec8547c23 */ /* 0x100fe20008010800 */
[--C-:B------:R-:W-:Y:S01]  /*112e0*/  FFMA.FTZ R85, R199, UR14, -R0.reuse ;  /* 0x0000000ec7557c23 */ /* 0x100fe20008010800 */
[----:B------:R2:W4:Y:S01]  /*112f0*/  MUFU.EX2 R131, R6 ;  /* 0x0000000600837308 */ /* 0x0005220000000800 */
[----:B------:R-:W-:Y:S01]  /*11300*/  FFMA.FTZ R86, R198, UR14, -R0 ;  /* 0x0000000ec6567c23 */ /* 0x000fe20008010800 */
[----:B------:R-:W-:-:S02]  /*11310*/  IMAD.MOV.U32 R228, RZ, RZ, R130 ;  /* 0x000000ffffe47224 */ /* 0x000fc400078e0082 */
[--C-:B---3--:R-:W-:Y:S01]  /*11320*/  FFMA.FTZ R7, R232, UR14, -R2.reuse ;  /* 0x0000000ee8077c23 */ /* 0x108fe20008010802 */
[--C-:B------:R-:W-:Y:S01]  /*11330*/  FFMA.FTZ R16, R231, UR14, -R2.reuse ;  /* 0x0000000ee7107c23 */ /* 0x100fe20008010802 */
[--C-:B------:R-:W-:Y:S01]  /*11340*/  FFMA.FTZ R18, R221, UR14, -R2.reuse ;  /* 0x0000000edd127c23 */ /* 0x100fe20008010802 */
[--C-:B------:R-:W-:Y:S01]  /*11350*/  FFMA.FTZ R36, R219, UR14, -R2.reuse ;  /* 0x0000000edb247c23 */ /* 0x100fe20008010802 */
[--C-:B------:R-:W-:Y:S01]  /*11360*/  FFMA.FTZ R76, R196, UR14, -R2.reuse ;  /* 0x0000000ec44c7c23 */ /* 0x100fe20008010802 */
[--C-:B------:R-:W-:Y:S01]  /*11370*/  FFMA.FTZ R77, R195, UR14, -R2.reuse ;  /* 0x0000000ec34d7c23 */ /* 0x100fe20008010802 */
[--C-:B-1----:R-:W-:Y:S01]  /*11380*/  FFMA.FTZ R4, R244, UR14, -R2.reuse ;  /* 0x0000000ef4047c23 */ /* 0x102fe20008010802 */
[--C-:B------:R-:W-:Y:S01]  /*11390*/  FFMA.FTZ R79, R194, UR14, -R2.reuse ;  /* 0x0000000ec24f7c23 */ /* 0x100fe20008010802 */
[----:B------:R-:W-:Y:S01]  /*113a0*/  FFMA.FTZ R80, R193, UR14, -R2 ;  /* 0x0000000ec1507c23 */ /* 0x000fe20008010802 */
[----:B------:R1:W-:Y:S01]  /*113b0*/  MUFU.EX2 R130, R5 ;  /* 0x0000000500827308 */ /* 0x0003e20000000800 */
[----:B------:R-:W-:Y:S01]  /*113c0*/  IMAD.MOV.U32 R24, RZ, RZ, R66 ;  /* 0x000000ffff187224 */ /* 0x000fe200078e0042 */
[----:B------:R-:W-:Y:S01]  /*113d0*/  F2FP.F16.F32.PACK_AB R2, R186, R224 ;  /* 0x000000e0ba02723e */ /* 0x000fe200000000ff */
[----:B------:R-:W-:-:S02]  /*113e0*/  IMAD.MOV.U32 R27, RZ, RZ, R67 ;  /* 0x000000ffff1b7224 */ /* 0x000fc400078e0043 */
[----:B--2---:R-:W-:Y:S01]  /*113f0*/  FFMA.FTZ R6, R216, UR14, -R0 ;  /* 0x0000000ed8067c23 */ /* 0x004fe20008010800 */
[----:B------:R-:W-:Y:S01]  /*11400*/  HSET2.LE.AND R0, R11, R133, PT ;  /* 0x000000850b007233 */ /* 0x000fe20003803000 */
[----:B------:R-:W-:Y:S02]  /*11410*/  IMAD.MOV.U32 R69, RZ, RZ, R172 ;  /* 0x000000ffff457224 */ /* 0x000fe400078e00ac */
[----:B------:R-:W-:Y:S01]  /*11420*/  IMAD.MOV.U32 R187, RZ, RZ, R241 ;  /* 0x000000ffffbb7224 */ /* 0x000fe200078e00f1 */
[----:B------:R2:W-:Y:S01]  /*11430*/  MUFU.EX2 R172, R3 ;  /* 0x0000000300ac7308 */ /* 0x0005e20000000800 */
[----:B------:R-:W-:Y:S02]  /*11440*/  IMAD.MOV.U32 R26, RZ, RZ, R64 ;  /* 0x000000ffff1a7224 */ /* 0x000fe400078e0040 */
[----:B------:R-:W-:Y:S02]  /*11450*/  IMAD.MOV.U32 R241, RZ, RZ, R54 ;  /* 0x000000fffff17224 */ /* 0x000fe400078e0036 */
[----:B-1----:R-:W-:Y:S01]  /*11460*/  FADD.FTZ R5, R251, R14 ;  /* 0x0000000efb057221 */ /* 0x002fe20000010000 */
[----:B------:R-:W-:-:S02]  /*11470*/  IMAD.MOV.U32 R251, RZ, RZ, R230 ;  /* 0x000000fffffb7224 */ /* 0x000fc400078e00e6 */
[----:B------:R4:W-:Y:S01]  /*11480*/  MUFU.EX2 R139, R4 ;  /* 0x00000004008b7308 */ /* 0x0009e20000000800 */
[----:B------:R-:W-:Y:S01]  /*11490*/  IMAD.MOV.U32 R230, RZ, RZ, R73 ;  /* 0x000000ffffe67224 */ /* 0x000fe200078e0049 */
[----:B------:R-:W-:Y:S01]  /*114a0*/  LOP3.LUT R8, R0, R2, RZ, 0xc0, !PT ;  /* 0x0000000200087212 */ /* 0x000fe200078ec0ff */
[----:B------:R-:W-:Y:S02]  /*114b0*/  IMAD.MOV.U32 R54, RZ, RZ, R128 ;  /* 0x000000ffff367224 */ /* 0x000fe400078e0080 */
[----:B------:R-:W-:Y:S01]  /*114c0*/  IMAD.MOV.U32 R190, RZ, RZ, R24 ;  /* 0x000000ffffbe7224 */ /* 0x000fe200078e0018 */
[--C-:B------:R-:W-:Y:S01]  /*114d0*/  HSET2.LE.AND R0, R21, R133.reuse, PT ;  /* 0x0000008515007233 */ /* 0x100fe20003803000 */
[----:B------:R-:W-:Y:S01]  /*114e0*/  IMAD.MOV.U32 R24, RZ, RZ, R27 ;  /* 0x000000ffff187224 */ /* 0x000fe200078e001b */
[----:B--2---:R-:W-:Y:S01]  /*114f0*/  HSET2.LE.AND R3, R10, R133, PT ;  /* 0x000000850a037233 */ /* 0x004fe20003803000 */
[----:B------:R-:W-:Y:S01]  /*11500*/  IMAD.MOV.U32 R27, RZ, RZ, R26 ;  /* 0x000000ffff1b7224 */ /* 0x000fe200078e001a */
[----:B------:R-:W-:Y:S01]  /*11510*/  F2FP.F16.F32.PACK_AB R2, R243, R249 ;  /* 0x000000f9f302723e */ /* 0x000fe200000000ff */
[----:B------:R-:W-:-:S02]  /*11520*/  IMAD.MOV.U32 R26, RZ, RZ, R230 ;  /* 0x000000ffff1a7224 */ /* 0x000fc400078e00e6 */
[----:B------:R-:W-:Y:S01]  /*11530*/  IMAD.MOV.U32 R230, RZ, RZ, R54 ;  /* 0x000000ffffe67224 */ /* 0x000fe200078e0036 */
[----:B----4-:R-:W-:Y:S01]  /*11540*/  F2FP.F16.F32.PACK_AB R4, R178, R179 ;  /* 0x000000b3b204723e */ /* 0x010fe200000000ff */
[----:B------:R-:W-:Y:S01]  /*11550*/  IMAD.MOV.U32 R246, RZ, RZ, R24 ;  /* 0x000000fffff67224 */ /* 0x000fe200078e0018 */
[----:B------:R-:W-:Y:S01]  /*11560*/  LOP3.LUT R10, R0, R2, RZ, 0xc0, !PT ;  /* 0x00000002000a7212 */ /* 0x000fe200078ec0ff */
[----:B------:R-:W-:Y:S01]  /*11570*/  IMAD.MOV.U32 R197, RZ, RZ, R20 ;  /* 0x000000ffffc57224 */ /* 0x000fe200078e0014 */
[----:B------:R-:W-:Y:S01]  /*11580*/  LOP3.LUT R9, R3, R4, RZ, 0xc0, !PT ;  /* 0x0000000403097212 */ /* 0x000fe200078ec0ff */
[----:B------:R-:W-:Y:S01]  /*11590*/  IMAD.MOV.U32 R24, RZ, RZ, R27 ;  /* 0x000000ffff187224 */ /* 0x000fe200078e001b */
[----:B------:R-:W-:Y:S01]  /*115a0*/  HSET2.LE.AND R3, R22, R133, PT ;  /* 0x0000008516037233 */ /* 0x000fe20003803000 */
[----:B------:R-:W-:Y:S01]  /*115b0*/  IMAD.MOV.U32 R27, RZ, RZ, R26 ;  /* 0x000000ffff1b7224 */ /* 0x000fe200078e001a */
[----:B------:R-:W-:Y:S01]  /*115c0*/  F2FP.F16.F32.PACK_AB R4, R176, R177 ;  /* 0x000000b1b004723e */ /* 0x000fe200000000ff */
[----:B------:R-:W1:Y:S01]  /*115d0*/  LDSM.16.MT88.4 R20, [R205+0x5400] ;  /* 0x00540000cd14783b */ /* 0x000e620000004200 */
[----:B------:R-:W-:Y:S01]  /*115e0*/  FADD.FTZ R0, R136, R43 ;  /* 0x0000002b88007221 */ /* 0x000fe20000010000 */
[----:B------:R-:W-:Y:S01]  /*115f0*/  IMAD.MOV.U32 R26, RZ, RZ, R230 ;  /* 0x000000ffff1a7224 */ /* 0x000fe200078e00e6 */
[----:B------:R-:W-:Y:S01]  /*11600*/  LOP3.LUT R11, R3, R4, RZ, 0xc0, !PT ;  /* 0x00000004030b7212 */ /* 0x000fe200078ec0ff */
[----:B------:R-:W-:-:S02]  /*11610*/  IMAD.MOV.U32 R240, RZ, RZ, R24 ;  /* 0x000000fffff07224 */ /* 0x000fc400078e0018 */
[----:B------:R-:W-:Y:S01]  /*11620*/  FADD.FTZ R73, R137, R0 ;  /* 0x0000000089497221 */ /* 0x000fe20000010000 */
[----:B------:R-:W-:Y:S01]  /*11630*/  HSET2.LE.AND R0, R25, R133, PT ;  /* 0x0000008519007233 */ /* 0x000fe20003803000 */
[----:B------:R-:W-:Y:S02]  /*11640*/  IMAD.MOV.U32 R244, RZ, RZ, R27 ;  /* 0x000000fffff47224 */ /* 0x000fe400078e001b */
[----:B------:R-:W-:Y:S02]  /*11650*/  IMAD.MOV.U32 R245, RZ, RZ, R26 ;  /* 0x000000fffff57224 */ /* 0x000fe400078e001a */
[----:B------:R-:W2:Y:S01]  /*11660*/  LDSM.16.MT88.4 R24, [R206+0x5400] ;  /* 0x00540000ce18783b */ /* 0x000ea20000004200 */
[----:B------:R-:W-:Y:S02]  /*11670*/  IMAD.MOV.U32 R191, RZ, RZ, R69 ;  /* 0x000000ffffbf7224 */ /* 0x000fe400078e0045 */
[----:B------:R-:W-:Y:S01]  /*11680*/  FADD.FTZ R17, R135, R40 ;  /* 0x0000002887117221 */ /* 0x000fe20000010000 */
[----:B------:R-:W-:Y:S01]  /*11690*/  IMAD.MOV.U32 R69, RZ, RZ, R214 ;  /* 0x000000ffff457224 */ /* 0x000fe200078e00d6 */
[----:B------:R3:W4:Y:S01]  /*116a0*/  MUFU.EX2 R129, R6 ;  /* 0x0000000600817308 */ /* 0x0007220000000800 */
[----:B------:R-:W-:Y:S01]  /*116b0*/  HMMA.16816.F32 R40, R8, R50, R116 ;  /* 0x000000320828723c */ /* 0x000fe20000001874 */
[----:B------:R-:W-:Y:S01]  /*116c0*/  F2FP.F16.F32.PACK_AB R2, R227, R226 ;  /* 0x000000e2e302723e */ /* 0x000fe200000000ff */
[----:B------:R-:W-:-:S02]  /*116d0*/  IMAD.MOV.U32 R54, RZ, RZ, R69 ;  /* 0x000000ffff367224 */ /* 0x000fc400078e0045 */
[----:B------:R-:W-:Y:S01]  /*116e0*/  FADD.FTZ R3, R138, R17 ;  /* 0x000000118a037221 */ /* 0x000fe20000010000 */
[----:B------:R-:W-:Y:S02]  /*116f0*/  IMAD.MOV.U32 R107, RZ, RZ, R55 ;  /* 0x000000ffff6b7224 */ /* 0x000fe400078e0037 */
[----:B------:R4:W-:Y:S01]  /*11700*/  MUFU.EX2 R128, R12 ;  /* 0x0000000c00807308 */ /* 0x0009e20000000800 */
[----:B------:R-:W-:Y:S01]  /*11710*/  IMAD.MOV.U32 R69, RZ, RZ, R53 ;  /* 0x000000ffff457224 */ /* 0x000fe200078e0035 */
[----:B------:R-:W-:Y:S01]  /*11720*/  LOP3.LUT R14, R0, R2, RZ, 0xc0, !PT ;  /* 0x00000002000e7212 */ /* 0x000fe200078ec0ff */
[----:B------:R-:W-:-:S05]  /*11730*/  FADD.FTZ R4, R215, R15 ;  /* 0x0000000fd7047221 */ /* 0x000fca0000010000 */
[----:B------:R1:W2:Y:S01]  /*11740*/  MUFU.EX2 R117, R13 ;  /* 0x0000000d00757308 */ /* 0x0002a20000000800 */
[----:B------:R-:W-:Y:S01]  /*11750*/  HSET2.LE.AND R0, R33, R133, PT ;  /* 0x0000008521007233 */ /* 0x000fe20003803000 */
[----:B------:R-:W-:Y:S01]  /*11760*/  IMAD.MOV.U32 R230, RZ, RZ, R54 ;  /* 0x000000ffffe67224 */ /* 0x000fe200078e0036 */
[----:B------:R-:W-:Y:S01]  /*11770*/  F2FP.F16.F32.PACK_AB R2, R182, R181 ;  /* 0x000000b5b602723e */ /* 0x000fe200000000ff */
[----:B------:R-:W-:Y:S02]  /*11780*/  IMAD.MOV.U32 R53, RZ, RZ, R107 ;  /* 0x000000ffff357224 */ /* 0x000fe400078e006b */
[----:B------:R-:W-:Y:S01]  /*11790*/  FADD.FTZ R68, R68, R5 ;  /* 0x0000000544447221 */ /* 0x000fe20000010000 */
[----:B------:R-:W-:Y:S02]  /*117a0*/  IMAD.MOV.U32 R54, RZ, RZ, R69 ;  /* 0x000000ffff367224 */ /* 0x000fe400078e0045 */
[----:B------:R-:W-:Y:S01]  /*117b0*/  FADD.FTZ R69, R212, R3 ;  /* 0x00000003d4457221 */ /* 0x000fe20000010000 */
[----:B------:R-:W-:-:S02]  /*117c0*/  IMAD.MOV.U32 R107, RZ, RZ, R70 ;  /* 0x000000ffff6b7224 */ /* 0x000fc400078e0046 */
[----:B------:R-:W-:Y:S01]  /*117d0*/  FADD.FTZ R70, R213, R4 ;  /* 0x00000004d5467221 */ /* 0x000fe20000010000 */
[--C-:B------:R-:W-:Y:S02]  /*117e0*/  HSET2.LE.AND R3, R31, R133.reuse, PT ;  /* 0x000000851f037233 */ /* 0x100fe40003803000 */
[--C-:B------:R-:W-:Y:S02]  /*117f0*/  HSET2.LE.AND R5, R30, R133.reuse, PT ;  /* 0x000000851e057233 */ /* 0x100fe40003803000 */
[----:B------:R-:W-:Y:S02]  /*11800*/  F2FP.F16.F32.PACK_AB R4, R247, R242 ;  /* 0x000000f2f704723e */ /* 0x000fe400000000ff */
[----:B---3--:R-:W-:Y:S02]  /*11810*/  F2FP.F16.F32.PACK_AB R6, R175, R173 ;  /* 0x000000adaf06723e */ /* 0x008fe400000000ff */
[----:B------:R-:W-:Y:S02]  /*11820*/  LOP3.LUT R15, R0, R2, RZ, 0xc0, !PT ;  /* 0x00000002000f7212 */ /* 0x000fe400078ec0ff */
[----:B------:R-:W-:-:S02]  /*11830*/  HSET2.LE.AND R0, R32, R133, PT ;  /* 0x0000008520007233 */ /* 0x000fc40003803000 */
[----:B------:R-:W-:Y:S01]  /*11840*/  F2FP.F16.F32.PACK_AB R2, R134, R131 ;  /* 0x000000838602723e */ /* 0x000fe200000000ff */
[----:B------:R3:W-:Y:S01]  /*11850*/  MUFU.EX2 R135, R7 ;  /* 0x0000000700877308 */ /* 0x0007e20000000800 */
[----:B----4-:R-:W-:Y:S02]  /*11860*/  LOP3.LUT R12, R3, R4, RZ, 0xc0, !PT ;  /* 0x00000004030c7212 */ /* 0x010fe400078ec0ff */
[----:B-1----:R-:W-:Y:S02]  /*11870*/  LOP3.LUT R13, R5, R6, RZ, 0xc0, !PT ;  /* 0x00000006050d7212 */ /* 0x002fe400078ec0ff */
[--C-:B------:R-:W-:Y:S02]  /*11880*/  HSET2.LE.AND R6, R35, R133.reuse, PT ;  /* 0x0000008523067233 */ /* 0x100fe40003803000 */
[----:B------:R-:W-:Y:S01]  /*11890*/  HSET2.LE.AND R3, R19, R133, PT ;  /* 0x0000008513037233 */ /* 0x000fe20003803000 */
[----:B------:R1:W4:Y:S01]  /*118a0*/  MUFU.EX2 R118, R16 ;  /* 0x0000001000767308 */ /* 0x0003220000000800 */
[----:B------:R-:W-:-:S02]  /*118b0*/  F2FP.F16.F32.PACK_AB R5, R129, R130 ;  /* 0x000000828105723e */ /* 0x000fc400000000ff */
[----:B------:R-:W-:Y:S02]  /*118c0*/  LOP3.LUT R4, R0, R2, RZ, 0xc0, !PT ;  /* 0x0000000200047212 */ /* 0x000fe400078ec0ff */
[----:B--2---:R-:W-:Y:S02]  /*118d0*/  F2FP.F16.F32.PACK_AB R17, R117, R128 ;  /* 0x000000807511723e */ /* 0x004fe400000000ff */
[----:B------:R-:W-:Y:S02]  /*118e0*/  LOP3.LUT R0, R28, 0xffff, RZ, 0xc0, !PT ;  /* 0x0000ffff1c007812 */ /* 0x000fe400078ec0ff */
[----:B---3--:R-:W-:Y:S01]  /*118f0*/  F2FP.F16.F32.PACK_AB R7, R172, R139 ;  /* 0x0000008bac07723e */ /* 0x008fe200000000ff */
[----:B------:R-:W-:Y:S01]  /*11900*/  IMAD.MOV.U32 R192, RZ, RZ, R65 ;  /* 0x000000ffffc07224 */ /* 0x000fe200078e0041 */
[----:B------:R-:W-:Y:S01]  /*11910*/  SHF.R.U32.HI R2, RZ, 0x10, R28 ;  /* 0x00000010ff027819 */ /* 0x000fe2000001161c */
[----:B------:R-:W-:Y:S01]  /*11920*/  HMMA.16816.F32 R64, R8, R48, R60 ;  /* 0x000000300840723c */ /* 0x000fe2000000183c */
[----:B------:R-:W-:-:S02]  /*11930*/  LOP3.LUT R5, R3, R5, RZ, 0xc0, !PT ;  /* 0x0000000503057212 */ /* 0x000fc400078ec0ff */
[----:B-1----:R-:W-:-:S03]  /*11940*/  HSET2.LE.AND R16, R34, R133, PT ;  /* 0x0000008522107233 */ /* 0x002fc60003803000 */
[C---:B------:R-:W-:Y:S01]  /*11950*/  HMMA.16816.F32 R60, R8.reuse, R56, R120 ;  /* 0x00000038083c723c */ /* 0x040fe20000001878 */
[----:B------:R-:W-:Y:S02]  /*11960*/  LOP3.LUT R6, R6, R7, RZ, 0xc0, !PT ;  /* 0x0000000706067212 */ /* 0x000fe400078ec0ff */
[----:B------:R-:W-:Y:S02]  /*11970*/  SHF.R.U32.HI R3, RZ, 0x8, R0 ;  /* 0x00000008ff037819 */ /* 0x000fe40000011600 */
[----:B------:R-:W-:Y:S01]  /*11980*/  LOP3.LUT R7, R16, R17, RZ, 0xc0, !PT ;  /* 0x0000001110077212 */ /* 0x000fe200078ec0ff */
[----:B------:R-:W-:Y:S01]  /*11990*/  HMMA.16816.F32 R32, R8, R58, R124 ;  /* 0x0000003a0820723c */ /* 0x000fe2000000187c */
[----:B------:R-:W-:Y:S01]  /*119a0*/  LOP3.LUT R0, R2, 0xff, RZ, 0xc0, !PT ;  /* 0x000000ff02007812 */ /* 0x000fe200078ec0ff */
[----:B------:R-:W-:Y:S02]  /*119b0*/  IMAD.MOV.U32 R219, RZ, RZ, R107 ;  /* 0x000000ffffdb7224 */ /* 0x000fe400078e006b */
[----:B------:R1:W-:Y:S03]  /*119c0*/  MUFU.EX2 R107, R36 ;  /* 0x00000024006b7308 */ /* 0x0003e60000000800 */
[----:B------:R-:W-:-:S02]  /*119d0*/  SHF.R.U32.HI R10, RZ, 0x18, R28 ;  /* 0x00000018ff0a7819 */ /* 0x000fc4000001161c */
[----:B------:R-:W-:Y:S01]  /*119e0*/  LOP3.LUT R11, R28, 0xff, RZ, 0xc0, !PT ;  /* 0x000000ff1c0b7812 */ /* 0x000fe200078ec0ff */
[----:B------:R-:W-:Y:S01]  /*119f0*/  HMMA.16816.F32 R56, R4, R20, R96 ;  /* 0x000000140438723c */ /* 0x000fe20000001860 */
[----:B------:R-:W-:Y:S01]  /*11a00*/  SHF.R.U32.HI R9, RZ, 0x8, R45 ;  /* 0x00000008ff097819 */ /* 0x000fe2000001162d */
[----:B------:R2:W-:Y:S01]  /*11a10*/  MUFU.EX2 R98, R37 ;  /* 0x0000002500627308 */ /* 0x0005e20000000800 */
[----:B------:R-:W-:Y:S01]  /*11a20*/  SHF.R.U32.HI R2, RZ, 0x10, R29 ;  /* 0x00000010ff027819 */ /* 0x000fe2000001161d */
[----:B------:R-:W-:Y:S01]  /*11a30*/  IMAD.MOV.U32 R55, RZ, RZ, R217 ;  /* 0x000000ffff377224 */ /* 0x000fe200078e00d9 */
[----:B------:R-:W-:Y:S02]  /*11a40*/  LOP3.LUT R8, R46, 0xff, RZ, 0xc0, !PT ;  /* 0x000000ff2e087812 */ /* 0x000fe400078ec0ff */
[----:B-1----:R-:W-:Y:S02]  /*11a50*/  PRMT R36, R0, 0x5410, R10 ;  /* 0x0000541000247816 */ /* 0x002fe4000000000a */
[----:B------:R-:W-:-:S02]  /*11a60*/  LOP3.LUT R0, R29, 0xffff, RZ, 0xc0, !PT ;  /* 0x0000ffff1d007812 */ /* 0x000fc400078ec0ff */
[----:B------:R-:W-:Y:S01]  /*11a70*/  PRMT R19, R52, 0x5410, R9 ;  /* 0x0000541034137816 */ /* 0x000fe20000000009 */
[----:B------:R-:W-:Y:S01]  /*11a80*/  IMAD.MOV.U32 R232, RZ, RZ, R230 ;  /* 0x000000ffffe87224 */ /* 0x000fe200078e00e6 */
[----:B------:R-:W-:Y:S02]  /*11a90*/  SHF.R.U32.HI R9, RZ, 0x18, R29 ;  /* 0x00000018ff097819 */ /* 0x000fe4000001161d */
[----:B--2---:R-:W-:Y:S02]  /*11aa0*/  PRMT R37, R11, 0x5410, R3 ;  /* 0x000054100b257816 */ /* 0x004fe40000000003 */
[----:B------:R-:W-:Y:S01]  /*11ab0*/  SHF.R.U32.HI R3, RZ, 0x8, R0 ;  /* 0x00000008ff037819 */ /* 0x000fe20000011600 */
[----:B------:R-:W-:Y:S01]  /*11ac0*/  IMAD.MOV.U32 R196, RZ, RZ, R211 ;  /* 0x000000ffffc47224 */ /* 0x000fe200078e00d3 */
[----:B------:R-:W-:Y:S01]  /*11ad0*/  LOP3.LUT R0, R2, 0xff, RZ, 0xc0, !PT ;  /* 0x000000ff02007812 */ /* 0x000fe200078ec0ff */
[----:B------:R1:W-:Y:S01]  /*11ae0*/  MUFU.EX2 R116, R18 ;  /* 0x0000001200747308 */ /* 0x0003e20000000800 */
[----:B------:R-:W-:Y:S01]  /*11af0*/  IMAD.MOV.U32 R231, RZ, RZ, R54 ;  /* 0x000000ffffe77224 */ /* 0x000fe200078e0036 */
[----:B------:R-:W-:Y:S01]  /*11b00*/  MOV R221, R53 ;  /* 0x0000003500dd7202 */ /* 0x000fe20000000f00 */
[----:B------:R-:W-:Y:S01]  /*11b10*/  IMAD.MOV.U32 R230, RZ, RZ, R55 ;  /* 0x000000ffffe67224 */ /* 0x000fe200078e0037 */
[C---:B------:R-:W-:Y:S04]  /*11b20*/  HMMA.16816.F32 R48, R4.reuse, R24, R112 ;  /* 0x000000180430723c */ /* 0x040fe80000001870 */
[----:B------:R2:W-:Y:S02]  /*11b30*/  MUFU.EX2 R96, R44 ;  /* 0x0000002c00607308 */ /* 0x0005e40000000800 */
[----:B------:R-:W-:Y:S01]  /*11b40*/  HMMA.16816.F32 R52, R4, R22, R100 ;  /* 0x000000160434723c */ /* 0x000fe20000001864 */
[----:B-1----:R-:W-:-:S02]  /*11b50*/  PRMT R18, R8, 0x5410, R47 ;  /* 0x0000541008127816 */ /* 0x002fc4000000002f */
[----:B------:R-:W-:-:S03]  /*11b60*/  LOP3.LUT R8, R29, 0xff, RZ, 0xc0, !PT ;  /* 0x000000ff1d087812 */ /* 0x000fc600078ec0ff */
[----:B------:R-:W1:Y:S01]  /*11b70*/  MUFU.EX2 R97, R39 ;  /* 0x0000002700617308 */ /* 0x000e620000000800 */
[----:B------:R-:W-:Y:S01]  /*11b80*/  FADD.FTZ R2, R208, R69 ;  /* 0x00000045d0027221 */ /* 0x000fe20000010000 */
[----:B------:R-:W3:Y:S01]  /*11b90*/  LDSM.16.MT88.4 R28, [R205+0x5800] ;  /* 0x00580000cd1c783b */ /* 0x000ee20000004200 */
[----:B--2---:R-:W-:Y:S07]  /*11ba0*/  HMMA.16816.F32 R44, R4, R26, R108 ;  /* 0x0000001a042c723c */ /* 0x004fee000000186c */
[----:B------:R-:W-:Y:S01]  /*11bb0*/  PRMT R5, R0, 0x5410, R9 ;  /* 0x0000541000057816 */ /* 0x000fe20000000009 */
[----:B------:R-:W-:Y:S01]  /*11bc0*/  FADD.FTZ R0, R196, R73 ;  /* 0x00000049c4007221 */ /* 0x000fe20000010000 */
[----:B------:R-:W-:Y:S01]  /*11bd0*/  IMAD.MOV.U32 R196, RZ, RZ, R219 ;  /* 0x000000ffffc47224 */ /* 0x000fe200078e00db */
[----:B------:R-:W-:Y:S01]  /*11be0*/  PRMT R7, R8, 0x5410, R3 ;  /* 0x0000541008077816 */ /* 0x000fe20000000003 */
[----:B------:R-:W-:Y:S01]  /*11bf0*/  FADD.FTZ R4, R210, R68 ;  /* 0x00000044d2047221 */ /* 0x000fe20000010000 */
[----:B------:R2:W1:Y:S01]  /*11c00*/  MUFU.EX2 R39, R71 ;  /* 0x0000004700277308 */ /* 0x0004620000000800 */
[----:B------:R-:W-:Y:S01]  /*11c10*/  FADD.FTZ R3, R196, R70 ;  /* 0x00000046c4037221 */ /* 0x000fe20000010000 */
[----:B------:R-:W-:-:S02]  /*11c20*/  IMAD.MOV.U32 R219, RZ, RZ, R221 ;  /* 0x000000ffffdb7224 */ /* 0x000fc400078e00dd */
[----:B------:R-:W-:Y:S02]  /*11c30*/  IMAD.MOV.U32 R221, RZ, RZ, R231 ;  /* 0x000000ffffdd7224 */ /* 0x000fe400078e00e7 */
[----:B------:R-:W-:Y:S02]  /*11c40*/  IMAD.MOV.U32 R231, RZ, RZ, R232 ;  /* 0x000000ffffe77224 */ /* 0x000fe400078e00e8 */
[----:B------:R-:W-:Y:S02]  /*11c50*/  IMAD.MOV.U32 R196, RZ, RZ, R219 ;  /* 0x000000ffffc47224 */ /* 0x000fe400078e00db */
[----:B------:R-:W-:Y:S01]  /*11c60*/  FADD.FTZ R0, R207, R0 ;  /* 0x00000000cf007221 */ /* 0x000fe20000010000 */
[----:B------:R-:W-:Y:S01]  /*11c70*/  IMAD.MOV.U32 R219, RZ, RZ, R221 ;  /* 0x000000ffffdb7224 */ /* 0x000fe200078e00dd */
[----:B--2---:R-:W-:Y:S01]  /*11c80*/  HMMA.16816.F32 R68, R12, R22, R40 ;  /* 0x000000160c44723c */ /* 0x004fe20000001828 */
[----:B------:R-:W2:Y:S01]  /*11c90*/  LDSM.16.MT88.4 R40, [R206+0x5800] ;  /* 0x00580000ce28783b */ /* 0x000ea20000004200 */
[----:B------:R-:W-:-:S02]  /*11ca0*/  IMAD.MOV.U32 R221, RZ, RZ, R231 ;  /* 0x000000ffffdd7224 */ /* 0x000fc400078e00e7 */
[----:B------:R-:W-:Y:S02]  /*11cb0*/  IMAD.MOV.U32 R232, RZ, RZ, R246 ;  /* 0x000000ffffe87224 */ /* 0x000fe400078e00f6 */
[----:B------:R-:W-:Y:S02]  /*11cc0*/  IMAD.MOV.U32 R246, RZ, RZ, R190 ;  /* 0x000000fffff67224 */ /* 0x000fe400078e00be */
[----:B------:R-:W-:Y:S01]  /*11cd0*/  FADD.FTZ R10, R221, R0 ;  /* 0x00000000dd0a7221 */ /* 0x000fe20000010000 */
[----:B------:R-:W-:Y:S01]  /*11ce0*/  FADD.FTZ R11, R219, R2 ;  /* 0x00000002db0b7221 */ /* 0x000fe20000010000 */
[----:B------:R-:W-:Y:S01]  /*11cf0*/  HSET2.LE.AND R0, R7, R133, PT ;  /* 0x0000008507007233 */ /* 0x000fe20003803000 */
[----:B------:R-:W-:Y:S01]  /*11d00*/  MUFU.EX2 R72, R72 ;  /* 0x0000004800487308 */ /* 0x000fe20000000800 */
[----:B----4-:R-:W-:Y:S01]  /*11d10*/  F2FP.F16.F32.PACK_AB R2, R118, R135 ;  /* 0x000000877602723e */ /* 0x010fe200000000ff */
[----:B------:R-:W-:Y:S01]  /*11d20*/  FADD.FTZ R17, R204, R4 ;  /* 0x00000004cc117221 */ /* 0x000fe20000010000 */
[----:B------:R-:W-:-:S05]  /*11d30*/  IMAD.MOV.U32 R231, RZ, RZ, R246 ;  /* 0x000000ffffe77224 */ /* 0x000fca00078e00f6 */
[----:B------:R-:W4:Y:S01]  /*11d40*/  MUFU.EX2 R74, R74 ;  /* 0x0000004a004a7308 */ /* 0x000f220000000800 */
[----:B------:R-:W-:Y:S01]  /*11d50*/  LOP3.LUT R4, R0, R2, RZ, 0xc0, !PT ;  /* 0x0000000200047212 */ /* 0x000fe200078ec0ff */
[----:B------:R-:W-:Y:S01]  /*11d60*/  FADD.FTZ R0, R231, R17 ;  /* 0x00000011e7007221 */ /* 0x000fe20000010000 */
[----:B------:R-:W-:Y:S01]  /*11d70*/  HMMA.16816.F32 R64, R12, R20, R64 ;  /* 0x000000140c40723c */ /* 0x000fe20000001840 */
[----:B------:R-:W-:Y:S01]  /*11d80*/  FADD.FTZ R16, R196, R3 ;  /* 0x00000003c4107221 */ /* 0x000fe20000010000 */
[----:B------:R-:W-:Y:S01]  /*11d90*/  HSET2.LE.AND R3, R5, R133, PT ;  /* 0x0000008505037233 */ /* 0x000fe20003803000 */
[----:B------:R-:W-:Y:S01]  /*11da0*/  IMAD.MOV.U32 R190, RZ, RZ, R191 ;  /* 0x000000ffffbe7224 */ /* 0x000fe200078e00bf */
[----:B------:R-:W-:-:S03]  /*11db0*/  F2FP.F16.F32.PACK_AB R2, R189, R201 ;  /* 0x000000c9bd02723e */ /* 0x000fc600000000ff */
[----:B------:R-:W-:Y:S01]  /*11dc0*/  FADD.FTZ R20, R245, R0 ;  /* 0x00000000f5147221 */ /* 0x000fe20000010000 */
[--C-:B------:R-:W-:Y:S01]  /*11dd0*/  HSET2.LE.AND R0, R83, R133.reuse, PT ;  /* 0x0000008553007233 */ /* 0x100fe20003803000 */
[----:B------:R-:W-:Y:S01]  /*11de0*/  IMAD.MOV.U32 R191, RZ, RZ, R192 ;  /* 0x000000ffffbf7224 */ /* 0x000fe200078e00c0 */
[----:B-1----:R-:W-:Y:S02]  /*11df0*/  F2FP.F16.F32.PACK_AB R5, R97, R98 ;  /* 0x000000626105723e */ /* 0x002fe400000000ff */
[--C-:B------:R-:W-:Y:S01]  /*11e00*/  HSET2.LE.AND R6, R19, R133.reuse, PT ;  /* 0x0000008513067233 */ /* 0x100fe20003803000 */
[----:B------:R-:W-:Y:S01]  /*11e10*/  FADD.FTZ R19, R244, R10 ;  /* 0x0000000af4137221 */ /* 0x000fe20000010000 */
[----:B------:R-:W-:Y:S01]  /*11e20*/  HSET2.LE.AND R8, R18, R133, PT ;  /* 0x0000008512087233 */ /* 0x000fe20003803000 */
[----:B------:R-:W-:Y:S01]  /*11e30*/  IMAD.MOV.U32 R246, RZ, RZ, R190 ;  /* 0x000000fffff67224 */ /* 0x000fe200078e00be */
[----:B------:R-:W-:Y:S02]  /*11e40*/  F2FP.F16.F32.PACK_AB R7, R107, R116 ;  /* 0x000000746b07723e */ /* 0x000fe400000000ff */
[----:B------:R-:W-:Y:S01]  /*11e50*/  LOP3.LUT R10, R0, R2, RZ, 0xc0, !PT ;  /* 0x00000002000a7212 */ /* 0x000fe200078ec0ff */
[----:B------:R-:W-:Y:S01]  /*11e60*/  IMAD.MOV.U32 R190, RZ, RZ, R191 ;  /* 0x000000ffffbe7224 */ /* 0x000fe200078e00bf */
[----:B------:R-:W-:-:S02]  /*11e70*/  F2FP.F16.F32.PACK_AB R9, R39, R96 ;  /* 0x000000602709723e */ /* 0x000fc400000000ff */
[----:B------:R-:W-:Y:S01]  /*11e80*/  LOP3.LUT R5, R3, R5, RZ, 0xc0, !PT ;  /* 0x0000000503057212 */ /* 0x000fe200078ec0ff */
[----:B------:R-:W-:Y:S01]  /*11e90*/  FADD.FTZ R3, R240, R11 ;  /* 0x0000000bf0037221 */ /* 0x000fe20000010000 */
[----:B------:R-:W-:Y:S02]  /*11ea0*/  HSET2.LE.AND R0, R82, R133, PT ;  /* 0x0000008552007233 */ /* 0x000fe40003803000 */
[----:B----4-:R-:W-:Y:S01]  /*11eb0*/  F2FP.F16.F32.PACK_AB R2, R74, R72 ;  /* 0x000000484a02723e */ /* 0x010fe200000000ff */
[----:B------:R-:W-:Y:S01]  /*11ec0*/  HMMA.16816.F32 R60, R12, R24, R60 ;  /* 0x000000180c3c723c */ /* 0x000fe2000000183c */
[----:B------:R-:W-:Y:S02]  /*11ed0*/  LOP3.LUT R6, R6, R7, RZ, 0xc0, !PT ;  /* 0x0000000706067212 */ /* 0x000fe400078ec0ff */
[----:B------:R-:W-:Y:S02]  /*11ee0*/  LOP3.LUT R7, R8, R9, RZ, 0xc0, !PT ;  /* 0x0000000908077212 */ /* 0x000fe400078ec0ff */
[----:B------:R-:W-:-:S02]  /*11ef0*/  LOP3.LUT R11, R0, R2, RZ, 0xc0, !PT ;  /* 0x00000002000b7212 */ /* 0x000fc400078ec0ff */
[----:B------:R-:W-:Y:S01]  /*11f00*/  FADD.FTZ R24, R190, R3 ;  /* 0x00000003be187221 */ /* 0x000fe20000010000 */
[----:B------:R-:W-:-:S04]  /*11f10*/  IMAD.WIDE.U32 R2, R105, -0x2daee0ad, RZ ;  /* 0xd2511f5369027825 */ /* 0x000fc800078e00ff */
[----:B------:R-:W-:Y:S01]  /*11f20*/  FADD.FTZ R8, R232, R16 ;  /* 0x00000010e8087221 */ /* 0x000fe20000010000 */
[C---:B---3--:R-:W-:Y:S01]  /*11f30*/  HMMA.16816.F32 R56, R4.reuse, R28, R56 ;  /* 0x0000001c0438723c */ /* 0x048fe20000001838 */
[----:B------:R-:W-:Y:S01]  /*11f40*/  F2FP.F16.F32.PACK_AB R9, R225, R203 ;  /* 0x000000cbe109723e */ /* 0x000fe200000000ff */
[----:B------:R-:W-:Y:S02]  /*11f50*/  VIADD R190, R223, 0x646e171e ;  /* 0x646e171edfbe7836 */ /* 0x000fe40000000000 */
[----:B------:R-:W-:Y:S01]  /*11f60*/  FADD.FTZ R25, R246, R8 ;  /* 0x00000008f6197221 */ /* 0x000fe20000010000 */
[----:B------:R-:W-:Y:S01]  /*11f70*/  LOP3.LUT R0, R2, 0xffff, RZ, 0xc0, !PT ;  /* 0x0000ffff02007812 */ /* 0x000fe200078ec0ff */
[----:B------:R-:W-:Y:S01]  /*11f80*/  HMMA.16816.F32 R52, R4, R30, R52 ;  /* 0x0000001e0434723c */ /* 0x000fe20000001834 */
[----:B------:R-:W-:-:S05]  /*11f90*/  HSET2.LE.AND R8, R37, R133, PT ;  /* 0x0000008525087233 */ /* 0x000fca0003803000 */
[C---:B--2---:R-:W-:Y:S06]  /*11fa0*/  HMMA.16816.F32 R48, R4.reuse, R40, R48 ;  /* 0x000000280430723c */ /* 0x044fec0000001830 */
[----:B------:R-:W-:Y:S01]  /*11fb0*/  HMMA.16816.F32 R44, R4, R42, R44 ;  /* 0x0000002a042c723c */ /* 0x000fe2000000182c */
[----:B------:R-:W-:-:S05]  /*11fc0*/  LOP3.LUT R8, R8, R9, RZ, 0xc0, !PT ;  /* 0x0000000908087212 */ /* 0x000fca00078ec0ff */
[----:B------:R-:W-:Y:S01]  /*11fd0*/  HMMA.16816.F32 R32, R12, R26, R32 ;  /* 0x0000001a0c20723c */ /* 0x000fe20000001820 */
[----:B------:R-:W-:Y:S02]  /*11fe0*/  SHF.R.U32.HI R4, RZ, 0x10, R2 ;  /* 0x00000010ff047819 */ /* 0x000fe40000011602 */
[----:B------:R-:W-:-:S04]  /*11ff0*/  SHF.R.U32.HI R5, RZ, 0x8, R0 ;  /* 0x00000008ff057819 */ /* 0x000fc80000011600 */
[----:B------:R-:W-:Y:S02]  /*12000*/  HSET2.LE.AND R12, R36, R133, PT ;  /* 0x00000085240c7233 */ /* 0x000fe40003803000 */
[----:B------:R-:W-:Y:S02]  /*12010*/  F2FP.F16.F32.PACK_AB R13, R174, R180 ;  /* 0x000000b4ae0d723e */ /* 0x000fe400000000ff */
[----:B------:R-:W-:Y:S02]  /*12020*/  LOP3.LUT R7, R2, 0xff, RZ, 0xc0, !PT ;  /* 0x000000ff02077812 */ /* 0x000fe400078ec0ff */
[----:B------:R-:W-:Y:S02]  /*12030*/  SHF.R.U32.HI R6, RZ, 0x18, R2 ;  /* 0x00000018ff067819 */ /* 0x000fe40000011602 */
[----:B------:R-:W-:Y:S01]  /*12040*/  LOP3.LUT R0, R4, 0xff, RZ, 0xc0, !PT ;  /* 0x000000ff04007812 */ /* 0x000fe200078ec0ff */
[----:B------:R-:W-:Y:S01]  /*12050*/  MUFU.EX2 R76, R76 ;  /* 0x0000004c004c7308 */ /* 0x000fe20000000800 */
[----:B------:R-:W-:-:S02]  /*12060*/  LOP3.LUT R2, R3, R78, R190, 0x96, !PT ;  /* 0x0000004e03027212 */ /* 0x000fc400078e96be */
[----:B------:R-:W-:Y:S02]  /*12070*/  LOP3.LUT R9, R12, R13, RZ, 0xc0, !PT ;  /* 0x0000000d0c097212 */ /* 0x000fe400078ec0ff */
[----:B------:R-:W-:-:S03]  /*12080*/  LOP3.LUT R12, R91, 0xff, RZ, 0xc0, !PT ;  /* 0x000000ff5b0c7812 */ /* 0x000fc600078ec0ff */
[----:B------:R-:W1:Y:S01]  /*12090*/  MUFU.EX2 R77, R77 ;  /* 0x0000004d004d7308 */ /* 0x000e620000000800 */
[----:B------:R-:W-:Y:S02]  /*120a0*/  PRMT R16, R0, 0x5410, R6 ;  /* 0x0000541000107816 */ /* 0x000fe40000000006 */
[----:B------:R-:W-:Y:S02]  /*120b0*/  LOP3.LUT R0, R2, 0xffff, RZ, 0xc0, !PT ;  /* 0x0000ffff02007812 */ /* 0x000fe400078ec0ff */
[----:B------:R-:W-:Y:S02]  /*120c0*/  SHF.R.U32.HI R13, RZ, 0x8, R90 ;  /* 0x00000008ff0d7819 */ /* 0x000fe4000001165a */
[----:B------:R-:W-:Y:S02]  /*120d0*/  PRMT R15, R12, 0x5410, R92 ;  /* 0x000054100c0f7816 */ /* 0x000fe4000000005c */
[----:B------:R-:W-:Y:S02]  /*120e0*/  PRMT R17, R7, 0x5410, R5 ;  /* 0x0000541007117816 */ /* 0x000fe40000000005 */
[----:B------:R-:W-:Y:S01]  /*120f0*/  LOP3.LUT R3, R38, 0xffff, RZ, 0xc0, !PT ;  /* 0x0000ffff26037812 */ /* 0x000fe200078ec0ff */
[----:B------:R-:W-:Y:S01]  /*12100*/  IMAD.MOV.U32 R192, RZ, RZ, R197 ;  /* 0x000000ffffc07224 */ /* 0x000fe200078e00c5 */
[----:B------:R-:W-:-:S02]  /*12110*/  SHF.R.U32.HI R4, RZ, 0x10, R38 ;  /* 0x00000010ff047819 */ /* 0x000fc40000011626 */
[----:B------:R-:W-:Y:S02]  /*12120*/  LOP3.LUT R14, R2, 0xff, RZ, 0xc0, !PT ;  /* 0x000000ff020e7812 */ /* 0x000fe400078ec0ff */
[--C-:B------:R-:W-:Y:S02]  /*12130*/  SHF.R.U32.HI R5, RZ, 0x10, R2.reuse ;  /* 0x00000010ff057819 */ /* 0x100fe40000011602 */
[----:B------:R-:W-:Y:S01]  /*12140*/  SHF.R.U32.HI R12, RZ, 0x18, R2 ;  /* 0x00000018ff0c7819 */ /* 0x000fe20000011602 */
[----:B------:R-:W-:Y:S01]  /*12150*/  IMAD.MOV.U32 R197, RZ, RZ, R187 ;  /* 0x000000ffffc57224 */ /* 0x000fe200078e00bb */
[----:B------:R-:W-:Y:S01]  /*12160*/  SHF.R.U32.HI R2, RZ, 0x8, R0 ;  /* 0x00000008ff027819 */ /* 0x000fe20000011600 */
[----:B------:R-:W-:Y:S01]  /*12170*/  IMAD.MOV.U32 R187, RZ, RZ, R209 ;  /* 0x000000ffffbb7224 */ /* 0x000fe200078e00d1 */
[----:B------:R-:W-:Y:S01]  /*12180*/  PRMT R18, R93, 0x5410, R13 ;  /* 0x000054105d127816 */ /* 0x000fe2000000000d */
[----:B------:R-:W-:Y:S01]  /*12190*/  MUFU.EX2 R79, R79 ;  /* 0x0000004f004f7308 */ /* 0x000fe20000000800 */
[----:B------:R-:W-:-:S02]  /*121a0*/  SHF.R.U32.HI R6, RZ, 0x8, R3 ;  /* 0x00000008ff067819 */ /* 0x000fc40000011603 */
[----:B------:R-:W-:Y:S02]  /*121b0*/  SHF.R.U32.HI R13, RZ, 0x18, R38 ;  /* 0x00000018ff0d7819 */ /* 0x000fe40000011626 */
[----:B------:R-:W-:Y:S01]  /*121c0*/  LOP3.LUT R3, R4, 0xff, RZ, 0xc0, !PT ;  /* 0x000000ff04037812 */ /* 0x000fe200078ec0ff */
[----:B------:R-:W-:Y:S01]  /*121d0*/  IMAD.MOV.U32 R191, RZ, RZ, R197 ;  /* 0x000000ffffbf7224 */ /* 0x000fe200078e00c5 */
[----:B------:R-:W-:Y:S01]  /*121e0*/  LOP3.LUT R0, R5, 0xff, RZ, 0xc0, !PT ;  /* 0x000000ff05007812 */ /* 0x000fe200078ec0ff */
[----:B------:R-:W2:Y:S01]  /*121f0*/  MUFU.EX2 R80, R80 ;  /* 0x0000005000507308 */ /* 0x000ea20000000800 */
[----:B------:R-:W-:Y:S01]  /*12200*/  PRMT R2, R14, 0x5410, R2 ;  /* 0x000054100e027816 */ /* 0x000fe20000000002 */
[----:B------:R-:W-:Y:S01]  /*12210*/  IMAD.MOV.U32 R197, RZ, RZ, R187 ;  /* 0x000000ffffc57224 */ /* 0x000fe200078e00bb */
[----:B------:R-:W-:Y:S01]  /*12220*/  PRMT R4, R3, 0x5410, R13 ;  /* 0x0000541003047816 */ /* 0x000fe2000000000d */
[----:B------:R-:W-:Y:S01]  /*12230*/  IMAD.MOV.U32 R187, RZ, RZ, R230 ;  /* 0x000000ffffbb7224 */ /* 0x000fe200078e00e6 */
[----:B------:R-:W-:-:S03]  /*12240*/  LOP3.LUT R7, R38, 0xff, RZ, 0xc0, !PT ;  /* 0x000000ff26077812 */ /* 0x000fc600078ec0ff */
[----:B------:R-:W-:Y:S01]  /*12250*/  MUFU.EX2 R81, R81 ;  /* 0x0000005100517308 */ /* 0x000fe20000000800 */
[----:B------:R-:W-:Y:S01]  /*12260*/  PRMT R3, R0, 0x5410, R12 ;  /* 0x0000541000037816 */ /* 0x000fe2000000000c */
[----:B------:R-:W-:Y:S01]  /*12270*/  IMAD.MOV.U32 R152, RZ, RZ, R218 ;  /* 0x000000ffff987224 */ /* 0x000fe200078e00da */
[----:B------:R-:W-:-:S05]  /*12280*/  HSET2.LE.AND R0, R2, R133, PT ;  /* 0x0000008502007233 */ /* 0x000fca0003803000 */
[----:B------:R-:W3:Y:S01]  /*12290*/  MUFU.EX2 R84, R84 ;  /* 0x0000005400547308 */ /* 0x000ee20000000800 */
[----:B------:R-:W-:Y:S01]  /*122a0*/  IMAD.MOV.U32 R230, RZ, RZ, R153 ;  /* 0x000000ffffe67224 */ /* 0x000fe200078e0099 */
[----:B-1----:R-:W-:Y:S01]  /*122b0*/  F2FP.F16.F32.PACK_AB R2, R77, R76 ;  /* 0x0000004c4d02723e */ /* 0x002fe200000000ff */
[----:B------:R-:W-:-:S05]  /*122c0*/  IMAD.MOV.U32 R232, RZ, RZ, R187 ;  /* 0x000000ffffe87224 */ /* 0x000fca00078e00bb */
[----:B------:R-:W-:Y:S01]  /*122d0*/  MUFU.EX2 R85, R85 ;  /* 0x0000005500557308 */ /* 0x000fe20000000800 */
[----:B------:R-:W-:Y:S01]  /*122e0*/  PRMT R7, R7, 0x5410, R6 ;  /* 0x0000541007077816 */ /* 0x000fe20000000006 */
[----:B------:R-:W-:-:S06]  /*122f0*/  FADD.FTZ R12, R191, R19 ;  /* 0x00000013bf0c7221 */ /* 0x000fcc0000010000 */
[----:B------:R-:W1:Y:S01]  /*12300*/  MUFU.EX2 R86, R86 ;  /* 0x0000005600567308 */ /* 0x000e620000000800 */
[----:B------:R-:W-:Y:S02]  /*12310*/  IMAD.MOV.U32 R231, RZ, RZ, R197 ;  /* 0x000000ffffe77224 */ /* 0x000fe400078e00c5 */
[----:B------:R-:W-:Y:S01]  /*12320*/  FADD.FTZ R14, R192, R20 ;  /* 0x00000014c00e7221 */ /* 0x000fe20000010000 */
[----:B------:R-:W-:Y:S01]  /*12330*/  IMAD.MOV.U32 R191, RZ, RZ, R152 ;  /* 0x000000ffffbf7224 */ /* 0x000fe200078e0098 */
[----:B------:R-:W-:Y:S01]  /*12340*/  LOP3.LUT R152, R0, R2, RZ, 0xc0, !PT ;  /* 0x0000000200987212 */ /* 0x000fe200078ec0ff */
[----:B------:R-:W-:Y:S02]  /*12350*/  IMAD.MOV.U32 R240, RZ, RZ, R230 ;  /* 0x000000fffff07224 */ /* 0x000fe400078e00e6 */
[----:B------:R-:W-:Y:S01]  /*12360*/  FADD.FTZ R2, R232, R24 ;  /* 0x00000018e8027221 */ /* 0x000fe20000010000 */
[----:B------:R-:W-:Y:S01]  /*12370*/  IMAD.MOV.U32 R153, RZ, RZ, R132 ;  /* 0x000000ffff997224 */ /* 0x000fe200078e0084 */
[----:B------:R-:W-:Y:S01]  /*12380*/  MUFU.EX2 R87, R87 ;  /* 0x0000005700577308 */ /* 0x000fe20000000800 */
[--C-:B------:R-:W-:Y:S01]  /*12390*/  HSET2.LE.AND R6, R16, R133.reuse, PT ;  /* 0x0000008510067233 */ /* 0x100fe20003803000 */
[----:B------:R-:W-:Y:S01]  /*123a0*/  FADD.FTZ R0, R231, R25 ;  /* 0x00000019e7007221 */ /* 0x000fe20000010000 */
[----:B------:R-:W-:Y:S01]  /*123b0*/  HSET2.LE.AND R16, R7, R133, PT ;  /* 0x0000008507107233 */ /* 0x000fe20003803000 */
[----:B------:R-:W-:-:S04]  /*123c0*/  FADD.FTZ R7, R240, R12 ;  /* 0x0000000cf0077221 */ /* 0x000fc80000010000 */
[----:B------:R-:W4:Y:S01]  /*123d0*/  MUFU.EX2 R88, R88 ;  /* 0x0000005800587308 */ /* 0x000f220000000800 */
[----:B------:R-:W-:Y:S01]  /*123e0*/  HSET2.LE.AND R5, R17, R133, PT ;  /* 0x0000008511057233 */ /* 0x000fe20003803000 */
[----:B------:R-:W-:Y:S01]  /*123f0*/  FADD.FTZ R12, R155, R2 ;  /* 0x000000029b0c7221 */ /* 0x000fe20000010000 */
[----:B------:R-:W-:Y:S01]  /*12400*/  MOV R190, R144 ;  /* 0x0000009000be7202 */ /* 0x000fe20000000f00 */
[----:B------:R-:W-:Y:S01]  /*12410*/  FADD.FTZ R17, R153, R14 ;  /* 0x0000000e99117221 */ /* 0x000fe20000010000 */
[----:B--2---:R-:W-:-:S03]  /*12420*/  F2FP.F16.F32.PACK_AB R2, R80, R79 ;  /* 0x0000004f5002723e */ /* 0x004fc600000000ff */
[----:B------:R-:W-:Y:S01]  /*12430*/  MUFU.EX2 R75, R75 ;  /* 0x0000004b004b7308 */ /* 0x000fe20000000800 */
[--C-:B------:R-:W-:Y:S01]  /*12440*/  HSET2.LE.AND R3, R3, R133.reuse, PT ;  /* 0x0000008503037233 */ /* 0x100fe20003803000 */
[----:B------:R-:W-:Y:S01]  /*12450*/  FADD.FTZ R14, R154, R0 ;  /* 0x000000009a0e7221 */ /* 0x000fe20000010000 */
[--C-:B------:R-:W-:Y:S01]  /*12460*/  HSET2.LE.AND R13, R18, R133.reuse, PT ;  /* 0x00000085120d7233 */ /* 0x100fe20003803000 */
[----:B------:R-:W-:Y:S02]  /*12470*/  IMAD.MOV.U32 R244, RZ, RZ, R147 ;  /* 0x000000fffff47224 */ /* 0x000fe400078e0093 */
[----:B------:R-:W-:Y:S02]  /*12480*/  IMAD.MOV.U32 R246, RZ, RZ, R145 ;  /* 0x000000fffff67224 */ /* 0x000fe400078e0091 */
[----:B------:R-:W-:Y:S01]  /*12490*/  IMAD.MOV.U32 R245, RZ, RZ, R146 ;  /* 0x000000fffff57224 */ /* 0x000fe200078e0092 */
[----:B------:R-:W2:Y:S01]  /*124a0*/  MUFU.EX2 R19, R89 ;  /* 0x0000005900137308 */ /* 0x000ea20000000800 */
[----:B---3--:R-:W-:Y:S01]  /*124b0*/  F2FP.F16.F32.PACK_AB R0, R84, R81 ;  /* 0x000000515400723e */ /* 0x008fe200000000ff */
[----:B------:R-:W-:Y:S01]  /*124c0*/  IMAD.MOV.U32 R187, RZ, RZ, R149 ;  /* 0x000000ffffbb7224 */ /* 0x000fe200078e0095 */
[--C-:B------:R-:W-:Y:S01]  /*124d0*/  HSET2.LE.AND R18, R4, R133.reuse, PT ;  /* 0x0000008504127233 */ /* 0x100fe20003803000 */
[----:B------:R-:W-:Y:S01]  /*124e0*/  IMAD.MOV.U32 R197, RZ, RZ, R150 ;  /* 0x000000ffffc57224 */ /* 0x000fe200078e0096 */
[----:B-1----:R-:W-:Y:S01]  /*124f0*/  F2FP.F16.F32.PACK_AB R4, R86, R85 ;  /* 0x000000555604723e */ /* 0x002fe200000000ff */
[----:B------:R-:W-:Y:S01]  /*12500*/  IMAD.MOV.U32 R192, RZ, RZ, R151 ;  /* 0x000000ffffc07224 */ /* 0x000fe200078e0097 */
[----:B------:R-:W-:Y:S01]  /*12510*/  LOP3.LUT R154, R5, R2, RZ, 0xc0, !PT ;  /* 0x00000002059a7212 */ /* 0x000fe200078ec0ff */
[----:B------:R-:W-:Y:S01]  /*12520*/  FADD.FTZ R2, R190, R12 ;  /* 0x0000000cbe027221 */ /* 0x000fe20000010000 */
[----:B------:R-:W-:Y:S01]  /*12530*/  LOP3.LUT R153, R3, R0, RZ, 0xc0, !PT ;  /* 0x0000000003997212 */ /* 0x000fe200078ec0ff */
[----:B------:R-:W-:Y:S01]  /*12540*/  FADD.FTZ R0, R244, R7 ;  /* 0x00000007f4007221 */ /* 0x000fe20000010000 */
[----:B------:R-:W-:Y:S01]  /*12550*/  LOP3.LUT R155, R6, R4, RZ, 0xc0, !PT ;  /* 0x00000004069b7212 */ /* 0x000fe200078ec0ff */
[----:B------:R-:W-:Y:S01]  /*12560*/  FADD.FTZ R3, R246, R14 ;  /* 0x0000000ef6037221 */ /* 0x000fe20000010000 */
[----:B------:R-:W-:Y:S01]  /*12570*/  FADD.FTZ R6, R187, R2 ;  /* 0x00000002bb067221 */ /* 0x000fe20000010000 */
[----:B------:R-:W-:Y:S01]  /*12580*/  FADD.FTZ R4, R245, R17 ;  /* 0x00000011f5047221 */ /* 0x000fe20000010000 */
[----:B------:R-:W-:Y:S01]  /*12590*/  F2FP.F16.F32.PACK_AB R2, R183, R185 ;  /* 0x000000b9b702723e */ /* 0x000fe200000000ff */
[----:B------:R-:W-:Y:S01]  /*125a0*/  FADD.FTZ R5, R191, R0 ;  /* 0x00000000bf057221 */ /* 0x000fe20000010000 */
[----:B------:R-:W-:Y:S01]  /*125b0*/  HSET2.LE.AND R15, R15, R133, PT ;  /* 0x000000850f0f7233 */ /* 0x000fe20003803000 */
[----:B------:R-:W-:Y:S01]  /*125c0*/  FADD.FTZ R7, R197, R3 ;  /* 0x00000003c5077221 */ /* 0x000fe20000010000 */
[----:B----4-:R-:W-:Y:S01]  /*125d0*/  F2FP.F16.F32.PACK_AB R0, R88, R87 ;  /* 0x000000575800723e */ /* 0x010fe200000000ff */
[----:B------:R-:W-:-:S02]  /*125e0*/  IMAD.MOV.U32 R190, RZ, RZ, R142 ;  /* 0x000000ffffbe7224 */ /* 0x000fc400078e008e */
[----:B------:R-:W-:Y:S01]  /*125f0*/  FADD.FTZ R4, R192, R4 ;  /* 0x00000004c0047221 */ /* 0x000fe20000010000 */
[----:B------:R-:W-:Y:S01]  /*12600*/  IMAD.MOV.U32 R239, RZ, RZ, R169 ;  /* 0x000000ffffef7224 */ /* 0x000fe200078e00a9 */
[----:B------:R-:W-:Y:S01]  /*12610*/  F2FP.F16.F32.PACK_AB R3, R184, R188 ;  /* 0x000000bcb803723e */ /* 0x000fe200000000ff */
[----:B------:R-:W-:Y:S01]  /*12620*/  IMAD.MOV.U32 R248, RZ, RZ, R170 ;  /* 0x000000fffff87224 */ /* 0x000fe200078e00aa */
[----:B------:R-:W-:Y:S01]  /*12630*/  LOP3.LUT R142, R13, R2, RZ, 0xc0, !PT ;  /* 0x000000020d8e7212 */ /* 0x000fe200078ec0ff */
[----:B------:R-:W-:Y:S01]  /*12640*/  IMAD.MOV.U32 R246, RZ, RZ, R143 ;  /* 0x000000fffff67224 */ /* 0x000fe200078e008f */
[----:B--2---:R-:W-:Y:S01]  /*12650*/  F2FP.F16.F32.PACK_AB R2, R19, R75 ;  /* 0x0000004b1302723e */ /* 0x004fe200000000ff */
[----:B------:R-:W-:Y:S01]  /*12660*/  IMAD.MOV.U32 R252, RZ, RZ, R161 ;  /* 0x000000fffffc7224 */ /* 0x000fe200078e00a1 */
[----:B------:R-:W-:Y:S01]  /*12670*/  LOP3.LUT R143, R15, R0, RZ, 0xc0, !PT ;  /* 0x000000000f8f7212 */ /* 0x000fe200078ec0ff */
[----:B------:R-:W-:Y:S02]  /*12680*/  IMAD.MOV.U32 R193, RZ, RZ, R162 ;  /* 0x000000ffffc17224 */ /* 0x000fe400078e00a2 */
[----:B------:R-:W-:Y:S01]  /*12690*/  FADD.FTZ R0, R239, R5 ;  /* 0x00000005ef007221 */ /* 0x000fe20000010000 */
[----:B------:R-:W-:Y:S01]  /*126a0*/  IMAD.MOV.U32 R192, RZ, RZ, R140 ;  /* 0x000000ffffc07224 */ /* 0x000fe200078e008c */
[----:B------:R-:W-:Y:S01]  /*126b0*/  LOP3.LUT R140, R16, R3, RZ, 0xc0, !PT ;  /* 0x00000003108c7212 */ /* 0x000fe200078ec0ff */
[----:B------:R-:W-:-:S02]  /*126c0*/  IMAD.MOV.U32 R194, RZ, RZ, R163 ;  /* 0x000000ffffc27224 */ /* 0x000fc400078e00a3 */
[----:B------:R-:W-:Y:S01]  /*126d0*/  FADD.FTZ R4, R248, R4 ;  /* 0x00000004f8047221 */ /* 0x000fe20000010000 */
[----:B------:R-:W-:Y:S01]  /*126e0*/  IMAD.MOV.U32 R191, RZ, RZ, R141 ;  /* 0x000000ffffbf7224 */ /* 0x000fe200078e008d */
[----:B------:R-:W-:Y:S01]  /*126f0*/  LOP3.LUT R141, R18, R2, RZ, 0xc0, !PT ;  /* 0x00000002128d7212 */ /* 0x000fe200078ec0ff */
        /* <DEDUP_REMOVED lines=72> */
[----:B------:R-:W1:Y:S01]  /*12b80*/  LDSM.16.MT88.4 R148, [R205+0x5c00] ;  /* 0x005c0000cd94783b */ /* 0x000e620000004200 */
        /* <DEDUP_REMOVED lines=11> */
[----:B------:R-:W-:Y:S01]  /*12c40*/  FADD.FTZ R4, R184, R4 ;  /* 0x00000004b8047221 */ /* 0x000fe20000010000 */
[----:B------:R-:W-:Y:S01]  /*12c50*/  FADD.FTZ R3, R19, R3 ;  /* 0x0000000313037221 */ /* 0x000fe20000010000 */
[----:B------:R-:W-:Y:S01]  /*12c60*/  FADD.FTZ R2, R77, R2 ;  /* 0x000000024d027221 */ /* 0x000fe20000010000 */
[----:B------:R3:W5:Y:S01]  /*12c70*/  LDL.LU R217, [R1+0xcc] ;  /* 0x0000cc0001d97983 */ /* 0x0007620000300800 */
[----:B------:R-:W-:Y:S01]  /*12c80*/  FADD.FTZ R0, R84, R0 ;  /* 0x0000000054007221 */ /* 0x000fe20000010000 */
[----:B------:R-:W-:Y:S01]  /*12c90*/  FADD.FTZ R4, R185, R4 ;  /* 0x00000004b9047221 */ /* 0x000fe20000010000 */
[----:B------:R-:W-:Y:S01]  /*12ca0*/  HMMA.16816.F32 R64, R8, R28, R64 ;  /* 0x0000001c0840723c */ /* 0x000fe20000001840 */
[----:B------:R3:W5:Y:S01]  /*12cb0*/  LDL.LU R216, [R1+0xc8] ;  /* 0x0000c80001d87983 */ /* 0x0007620000300800 */
[----:B------:R-:W-:Y:S01]  /*12cc0*/  FADD.FTZ R3, R87, R3 ;  /* 0x0000000357037221 */ /* 0x000fe20000010000 */
[----:B------:R-:W4:Y:S02]  /*12cd0*/  LDC.U8 R132, c[0x0][0x388] ;  /* 0x0000e200ff847b82 */ /* 0x000f240000000000 */
[----:B------:R3:W5:Y:S01]  /*12ce0*/  LDL.LU R215, [R1+0xc4] ;  /* 0x0000c40001d77983 */ /* 0x0007620000300800 */
[----:B------:R-:W-:-:S03]  /*12cf0*/  FADD.FTZ R2, R79, R2 ;  /* 0x000000024f027221 */ /* 0x000fc60000010000 */
[----:B------:R3:W5:Y:S01]  /*12d00*/  LDL.LU R214, [R1+0xc0] ;  /* 0x0000c00001d67983 */ /* 0x0007620000300800 */
[----:B------:R-:W-:-:S03]  /*12d10*/  FADD.FTZ R0, R85, R0 ;  /* 0x0000000055007221 */ /* 0x000fc60000010000 */
[----:B------:R3:W5:Y:S01]  /*12d20*/  LDL.LU R213, [R1+0xbc] ;  /* 0x0000bc0001d57983 */ /* 0x0007620000300800 */
[C---:B------:R-:W-:Y:S01]  /*12d30*/  HMMA.16816.F32 R28, R8.reuse, R30, R68 ;  /* 0x0000001e081c723c */ /* 0x040fe20000001844 */
[----:B------:R-:W-:Y:S02]  /*12d40*/  FADD.FTZ R4, R183, R4 ;  /* 0x00000004b7047221 */ /* 0x000fe40000010000 */
[----:B------:R3:W5:Y:S01]  /*12d50*/  LDL.LU R212, [R1+0xb8] ;  /* 0x0000b80001d47983 */ /* 0x0007620000300800 */
[----:B------:R-:W-:Y:S02]  /*12d60*/  FADD.FTZ R3, R88, R3 ;  /* 0x0000000358037221 */ /* 0x000fe40000010000 */
[----:B------:R-:W-:Y:S01]  /*12d70*/  HMMA.16816.F32 R144, R8, R40, R60 ;  /* 0x000000280890723c */ /* 0x000fe2000000183c */
[----:B------:R3:W5:Y:S01]  /*12d80*/  LDL.LU R211, [R1+0xb4] ;  /* 0x0000b40001d37983 */ /* 0x0007620000300800 */
[----:B------:R-:W-:-:S03]  /*12d90*/  FADD.FTZ R2, R80, R2 ;  /* 0x0000000250027221 */ /* 0x000fc60000010000 */
[----:B------:R3:W5:Y:S01]  /*12da0*/  LDL.LU R210, [R1+0xb0] ;  /* 0x0000b00001d27983 */ /* 0x0007620000300800 */
[----:B------:R-:W-:Y:S01]  /*12db0*/  HMMA.16816.F32 R8, R8, R42, R32 ;  /* 0x0000002a0808723c */ /* 0x000fe20000001820 */
[----:B------:R-:W-:Y:S02]  /*12dc0*/  FADD.FTZ R0, R86, R0 ;  /* 0x0000000056007221 */ /* 0x000fe40000010000 */
        /* <DEDUP_REMOVED lines=8> */
[----:B-1----:R-:W-:Y:S01]  /*12e50*/  HMMA.16816.F32 R168, R152, R148, R56 ;  /* 0x0000009498a8723c */ /* 0x002fe20000001838 */
[----:B------:R-:W-:Y:S01]  /*12e60*/  @UP0 UIADD3 UR16, UR16, -0x3, URZ ;  /* 0xfffffffd10100890 */ /* 0x000fe2000fffe03f */
[----:B------:R-:W-:-:S04]  /*12e70*/  IMAD.MOV.U32 R137, RZ, RZ, R104 ;  /* 0x000000ffff897224 */ /* 0x000fc800078e0068 */
[----:B------:R-:W-:Y:S01]  /*12e80*/  HMMA.16816.F32 R164, R152, R150, R52 ;  /* 0x0000009698a4723c */ /* 0x000fe20000001834 */
[----:B------:R-:W-:-:S05]  /*12e90*/  IMAD.MOV.U32 R138, RZ, RZ, R106 ;  /* 0x000000ffff8a7224 */ /* 0x000fca00078e006a */
[----:B------:R-:W-:Y:S01]  /*12ea0*/  HMMA.16816.F32 R160, R140, R148, R64 ;  /* 0x000000948ca0723c */ /* 0x000fe20000001840 */
[----:B------:R-:W-:Y:S02]  /*12eb0*/  IMAD.MOV.U32 R133, RZ, RZ, R94 ;  /* 0x000000ffff857224 */ /* 0x000fe400078e005e */
[----:B------:R-:W-:-:S03]  /*12ec0*/  IMAD.MOV.U32 R136, RZ, RZ, R95 ;  /* 0x000000ffff887224 */ /* 0x000fc600078e005f */
[----:B--2---:R-:W-:Y:S01]  /*12ed0*/  HMMA.16816.F32 R156, R152, R20, R48 ;  /* 0x00000014989c723c */ /* 0x004fe20000001830 */
[----:B------:R-:W-:-:S05]  /*12ee0*/  @P0 IMAD.MOV.U32 R137, RZ, RZ, R104 ;  /* 0x000000ffff890224 */ /* 0x000fca00078e0068 */
[----:B------:R-:W-:Y:S01]  /*12ef0*/  HMMA.16816.F32 R148, R140, R150, R28 ;  /* 0x000000968c94723c */ /* 0x000fe2000000181c */
[----:B------:R-:W-:-:S05]  /*12f00*/  @P0 IMAD.MOV.U32 R138, RZ, RZ, R106 ;  /* 0x000000ffff8a0224 */ /* 0x000fca00078e006a */
[----:B------:R-:W-:Y:S01]  /*12f10*/  HMMA.16816.F32 R144, R140, R20, R144 ;  /* 0x000000148c90723c */ /* 0x000fe20000001890 */
[----:B------:R-:W-:Y:S02]  /*12f20*/  @P0 IMAD.MOV.U32 R133, RZ, RZ, R94 ;  /* 0x000000ffff850224 */ /* 0x000fe400078e005e */
[----:B------:R-:W-:-:S03]  /*12f30*/  @P0 IMAD.MOV.U32 R136, RZ, RZ, R95 ;  /* 0x000000ffff880224 */ /* 0x000fc600078e005f */
[-C--:B------:R-:W-:Y:S06]  /*12f40*/  HMMA.16816.F32 R152, R152, R22.reuse, R44 ;  /* 0x000000169898723c */ /* 0x080fec000000182c */
[----:B------:R-:W-:Y:S01]  /*12f50*/  HMMA.16816.F32 R140, R140, R22, R8 ;  /* 0x000000168c8c723c */ /* 0x000fe20000001808 */
[----:B------:R-:W-:-:S08]  /*12f60*/  NOP ;  /* 0x0000000000007918 */ /* 0x000fd00000000000 */
[----:B---34-:R-:W-:-:S15]  /*12f70*/  @P0 BRA `(.L_x_221) ;  /* 0x0000000000040947 */ /* 0x018fde0003800000 */
.L_x_217:
[----:B------:R-:W-:-:S12]  /*12f80*/  UIADD3 UR16, UR15, -0x1, URZ ;  /* 0xffffffff0f107890 */ /* 0x000fd8000fffe03f */
.L_x_221:
[----:B------:R-:W-:-:S13]  /*12f90*/  ISETP.LE.AND P0, PT, RZ, UR16, PT ;  /* 0x00000010ff007c0c */ /* 0x000fda000bf03270 */
[----:B------:R-:W-:Y:S05]  /*12fa0*/  @!P0 BRA `(.L_x_222) ;  /* 0x0000007000d88947 */ /* 0x000fea0003800000 */
[----:B------:R-:W2:Y:S01]  /*12fb0*/  LDL.64 R4, [R1+0x70] ;  /* 0x0000700001047983 */ /* 0x000ea20000100a00 */
[----:B------:R-:W-:Y:S01]  /*12fc0*/  ULDC UR4, c[0x0][0x2d0] ;  /* 0x0000b40000047ab9 */ /* 0x000fe20000000800 */
[----:B------:R-:W-:Y:S02]  /*12fd0*/  UIMAD.WIDE.U32 UR20, UR8, 0x60, URZ ;  /* 0x00000060081478a5 */ /* 0x000fe4000f8e003f */
[----:B------:R-:W3:Y:S01]  /*12fe0*/  LDL.LU R2, [R1+0x20] ;  /* 0x0000200001027983 */ /* 0x000ee20000300800 */
[----:B------:R-:W-:Y:S01]  /*12ff0*/  UIMAD.WIDE.U32 UR30, UR10, 0x60, URZ ;  /* 0x000000600a1e78a5 */ /* 0x000fe2000f8e003f */
[----:B------:R-:W-:Y:S01]  /*13000*/  PRMT R219, R132, 0x7054, R132 ;  /* 0x0000705484db7816 */ /* 0x000fe20000000084 */
[----:B------:R-:W-:Y:S01]  /*13010*/  UIMAD UR18, UR11, 0x60, URZ ;  /* 0x000000600b1278a4 */ /* 0x000fe2000f8e023f */
[----:B------:R-:W4:Y:S01]  /*13020*/  LDL.LU R0, [R1+0x88] ;  /* 0x0000880001007983 */ /* 0x000f220000300800 */
[----:B------:R-:W-:Y:S01]  /*13030*/  USHF.L.U64.HI UR14, UR8, 0x6, UR9 ;  /* 0x00000006080e7899 */ /* 0x000fe20008010209 */
[----:B------:R-:W-:Y:S01]  /*13040*/  MOV R132, R137 ;  /* 0x0000008900847202 */ /* 0x000fe20000000f00 */
[----:B------:R-:W-:Y:S01]  /*13050*/  USHF.L.U32 UR15, UR8, 0x6, URZ ;  /* 0x00000006080f7899 */ /* 0x000fe2000800063f */
[----:B-----5:R-:W-:Y:S01]  /*13060*/  MOV R3, R138 ;  /* 0x0000008a00037202 */ /* 0x020fe20000000f00 */
[----:B------:R-:W-:Y:S01]  /*13070*/  IMAD.MOV.U32 R135, RZ, RZ, R133 ;  /* 0x000000ffff877224 */ /* 0x000fe200078e0085 */
[----:B------:R-:W-:Y:S01]  /*13080*/  MOV R134, R136 ;  /* 0x0000008800867202 */ /* 0x000fe20000000f00 */
[----:B------:R-:W-:-:S02]  /*13090*/  USHF.L.U64.HI UR8, UR10, 0x6, UR11 ;  /* 0x000000060a087899 */ /* 0x000fc4000801020b */
[----:B------:R-:W-:Y:S01]  /*130a0*/  UIADD3 UR18, UR18, UR31, URZ ;  /* 0x0000001f12127290 */ /* 0x000fe2000fffe03f */
[----:B------:R-:W-:Y:S01]  /*130b0*/  ULDC.64 UR6, c[0x0][0x248] ;  /* 0x0000920000067ab9 */ /* 0x000fe20000000a00 */
[----:B--2---:R-:W-:Y:S01]  /*130c0*/  ISETP.GE.AND P0, PT, R4, UR4, PT ;  /* 0x0000000404007c0c */ /* 0x004fe2000bf06270 */
[----:B------:R-:W-:Y:S02]  /*130d0*/  UIMAD UR4, UR9, 0x60, URZ ;  /* 0x00000060090478a4 */ /* 0x000fe4000f8e023f */
[----:B------:R-:W-:Y:S02]  /*130e0*/  USHF.L.U32 UR9, UR10, 0x6, URZ ;  /* 0x000000060a097899 */ /* 0x000fe4000800063f */
[----:B------:R-:W-:Y:S01]  /*130f0*/  UIADD3 UR11, UR4, UR21, URZ ;  /* 0x00000015040b7290 */ /* 0x000fe2000fffe03f */
[----:B----4-:R-:W-:Y:S02]  /*13100*/  IMAD.WIDE.U32 R224, R0, -0x2daee0ad, RZ ;  /* 0xd2511f5300e07825 */ /* 0x010fe400078e00ff */
[----:B------:R-:W-:-:S05]  /*13110*/  ULDC UR4, c[0x0][0x2ec] ;  /* 0x0000bb0000047ab9 */ /* 0x000fca0000000800 */
[----:B------:R-:W1:Y:S08]  /*13120*/  @!P0 LDC.64 R4, c[0x0][0x220] ;  /* 0x00008800ff048b82 */ /* 0x000e700000000a00 */
[----:B------:R-:W2:Y:S08]  /*13130*/  @!P0 LDC.64 R8, c[0x0][0x220] ;  /* 0x00008800ff088b82 */ /* 0x000eb00000000a00 */
[----:B------:R-:W4:Y:S01]  /*13140*/  @!P0 LDC.64 R6, c[0x0][0x220] ;  /* 0x00008800ff068b82 */ /* 0x000f220000000a00 */
[----:B-1----:R1:W-:Y:S04]  /*13150*/  @!P0 STL.64 [R1+0x68], R4 ;  /* 0x0000680401008387 */ /* 0x0023e80000100a00 */
[----:B--2---:R-:W-:Y:S04]  /*13160*/  @!P0 STL.64 [R1+0x60], R8 ;  /* 0x0000600801008387 */ /* 0x004fe80000100a00 */
[----:B----4-:R2:W-:Y:S01]  /*13170*/  @!P0 STL.64 [R1+0x58], R6 ;  /* 0x0000580601008387 */ /* 0x0105e20000100a00 */
[----:B-1----:R-:W1:Y:S01]  /*13180*/  @!P0 LDC.64 R4, c[0x0][0x220] ;  /* 0x00008800ff048b82 */ /* 0x002e620000000a00 */
[----:B--2---:R-:W-:-:S05]  /*13190*/  IMAD.WIDE.U32 R6, R218, -0x326172a9, RZ ;  /* 0xcd9e8d57da067825 */ /* 0x004fca00078e00ff */
[----:B---3--:R-:W-:Y:S01]  /*131a0*/  LOP3.LUT R230, R7, R2, RZ, 0x3c, !PT ;  /* 0x0000000207e67212 */ /* 0x008fe200078e3cff */
[----:B-1----:R1:W-:Y:S04]  /*131b0*/  @!P0 STL.64 [R1+0x50], R4 ;  /* 0x0000500401008387 */ /* 0x0023e80000100a00 */
[----:B------:R2:W-:Y:S01]  /*131c0*/  STL.64 [R1+0x8], R6 ;  /* 0x0000080601007387 */ /* 0x0005e20000100a00 */
[----:B-1----:R-:W-:-:S05]  /*131d0*/  IADD3 R4, R218, 0x4, RZ ;  /* 0x00000004da047810 */ /* 0x002fca0007ffe0ff */
[----:B------:R-:W-:-:S05]  /*131e0*/  IMAD.WIDE.U32 R4, R4, -0x326172a9, RZ ;  /* 0xcd9e8d5704047825 */ /* 0x000fca00078e00ff */
[----:B------:R1:W-:Y:S01]  /*131f0*/  STL.64 [R1], R4 ;  /* 0x0000000401007387 */ /* 0x0003e20000100a00 */
[----:B------:R-:W-:-:S03]  /*13200*/  LOP3.LUT R232, R5, R2, RZ, 0x3c, !PT ;  /* 0x0000000205e87212 */ /* 0x000fc600078e3cff */
[----:B--2---:R-:W2:Y:S04]  /*13210*/  LDL.LU.64 R6, [R1+0x28] ;  /* 0x0000280001067983 */ /* 0x004ea80000300a00 */
[----:B-1----:R-:W2:Y:S01]  /*13220*/  LDL.LU.64 R4, [R1+0x90] ;  /* 0x0000900001047983 */ /* 0x002ea20000300a00 */
[----:B------:R-:W-:-:S04]  /*13230*/  IMAD.WIDE.U32 R230, R230, -0x2daee0ad, RZ ;  /* 0xd2511f53e6e67825 */ /* 0x000fc800078e00ff */
[----:B------:R-:W-:-:S04]  /*13240*/  IMAD.WIDE.U32 R232, R232, -0x2daee0ad, RZ ;  /* 0xd2511f53e8e87825 */ /* 0x000fc800078e00ff */
[----:B--2---:R-:W-:-:S05]  /*13250*/  IMAD.MOV.U32 R5, RZ, RZ, R7 ;  /* 0x000000ffff057224 */ /* 0x004fca00078e0007 */
[----:B------:R1:W-:Y:S01]  /*13260*/  STL.64 [R1+0x48], R4 ;  /* 0x0000480401007387 */ /* 0x0003e20000100a00 */
[----:B------:R-:W-:Y:S05]  /*13270*/  BRA `(.L_x_223) ;  /* 0x0000000000dc7947 */ /* 0x000fea0003800000 */
.L_x_225:
        /* <DEDUP_REMOVED lines=17> */
[----:B--2---:R-:W-:Y:S04]  /*13390*/  LEA R0, P2, R0, R242, 0x7 ;  /* 0x000000f200007211 */ /* 0x004fe800078438ff */
[----:B------:R-:W-:Y:S02]  /*133a0*/  @!P0 IADD3 R136, P3, R0, UR26, RZ ;  /* 0x0000001a00888c10 */ /* 0x000fe4000ff7e0ff */
[----:B---3--:R-:W-:Y:S02]  /*133b0*/  LEA.HI.X R2, R137, R241, R2, 0x7, P2 ;  /* 0x000000f189027211 */ /* 0x008fe400010f3c02 */
[----:B-1----:R-:W-:Y:S02]  /*133c0*/  @!P0 LEA R174, P2, R136, R174, 0x1 ;  /* 0x000000ae88ae8211 */ /* 0x002fe400078408ff */
[----:B------:R-:W-:Y:S04]  /*133d0*/  @!P0 IADD3.X R137, R2, UR25, RZ, P3, !PT ;  /* 0x0000001902898c10 */ /* 0x000fe80009ffe4ff */
[----:B------:R-:W-:Y:S02]  /*133e0*/  @!P0 LEA.HI.X R175, R136, R175, R137, 0x1, P2 ;  /* 0x000000af88af8211 */ /* 0x000fe400010f0c89 */
[C---:B-----5:R-:W-:Y:S04]  /*133f0*/  @!P0 LEA R136, P2, R0.reuse, R172, 0x1 ;  /* 0x000000ac00888211 */ /* 0x060fe800078408ff */
[C---:B------:R-:W-:Y:S02]  /*13400*/  @!P0 LEA.HI.X R137, R0.reuse, R173, R2, 0x1, P2 ;  /* 0x000000ad00898211 */ /* 0x040fe400010f0c02 */
[----:B------:R-:W-:Y:S03]  /*13410*/  @!P0 IADD3 R173, P3, R0, UR9, RZ ;  /* 0x0000000900ad8c10 */ /* 0x000fe6000ff7e0ff */
[----:B------:R-:W-:Y:S01]  /*13420*/  @!PT LDS RZ, [RZ] ;  /* 0x00000000fffff984 */ /* 0x000fe20000000800 */
[----:B------:R-:W-:Y:S01]  /*13430*/  @!PT LDS RZ, [RZ] ;  /* 0x00000000fffff984 */ /* 0x000fe20000000800 */
[----:B------:R-:W-:Y:S01]  /*13440*/  @!PT LDS RZ, [RZ] ;  /* 0x00000000fffff984 */ /* 0x000fe20000000800 */
[----:B------:R1:W-:Y:S01]  /*13450*/  @!P0 LDGSTS.E.BYPASS.LTC128B.128 [R217+0x2000], desc[UR22][R136.64] ;  /* 0x0200000088d98fae */ /* 0x0003e2000b901d56 */
[C---:B----4-:R-:W-:Y:S03]  /*13460*/  @!P0 LEA R172, P2, R173.reuse, R178, 0x1 ;  /* 0x000000b2adac8211 */ /* 0x050fe600078408ff */
[----:B------:R2:W-:Y:S04]  /*13470*/  @P0 STS.128 [R217+0x2800], RZ ;  /* 0x002800ffd9000388 */ /* 0x0005e80000000c00 */
[----:B------:R-:W-:Y:S01]  /*13480*/  @!PT LDS RZ, [RZ] ;  /* 0x00000000fffff984 */ /* 0x000fe20000000800 */
[----:B------:R-:W-:Y:S01]  /*13490*/  @!PT LDS RZ, [RZ] ;  /* 0x00000000fffff984 */ /* 0x000fe20000000800 */
[----:B------:R-:W-:Y:S01]  /*134a0*/  @!PT LDS RZ, [RZ] ;  /* 0x00000000fffff984 */ /* 0x000fe20000000800 */
[----:B------:R2:W-:Y:S04]  /*134b0*/  @!P0 LDGSTS.E.BYPASS.LTC128B.128 [R217+0x2800], desc[UR22][R174.64] ;  /* 0x02800000aed98fae */ /* 0x0005e8000b901d56 */
[----:B------:R2:W-:Y:S01]  /*134c0*/  @P0 STS.128 [R217+0x3000], RZ ;  /* 0x003000ffd9000388 */ /* 0x0005e20000000c00 */
[----:B-1----:R-:W-:Y:S02]  /*134d0*/  @!P0 IADD3.X R136, R2, UR8, RZ, P3, !PT ;  /* 0x0000000802888c10 */ /* 0x002fe40009ffe4ff */
[----:B------:R-:W-:Y:S02]  /*134e0*/  @!P0 IADD3 R0, P3, R0, UR30, RZ ;  /* 0x0000001e00008c10 */ /* 0x000fe4000ff7e0ff */
[----:B------:R-:W-:Y:S02]  /*134f0*/  @!P0 LEA.HI.X R173, R173, R179, R136, 0x1, P2 ;  /* 0x000000b3adad8211 */ /* 0x000fe400010f0c88 */
[----:B------:R-:W1:Y:S01]  /*13500*/  @!P0 LDC.64 R136, c[0x0][0x218] ;  /* 0x00008600ff888b82 */ /* 0x000e620000000a00 */
[----:B------:R-:W-:Y:S02]  /*13510*/  @!P0 IADD3.X R2, R2, UR18, RZ, P3, !PT ;  /* 0x0000001202028c10 */ /* 0x000fe40009ffe4ff */
[----:B------:R-:W-:Y:S01]  /*13520*/  @!PT LDS RZ, [RZ] ;  /* 0x00000000fffff984 */ /* 0x000fe20000000800 */
[----:B------:R-:W-:Y:S01]  /*13530*/  @!PT LDS RZ, [RZ] ;  /* 0x00000000fffff984 */ /* 0x000fe20000000800 */
[----:B------:R-:W-:Y:S01]  /*13540*/  @!PT LDS RZ, [RZ] ;  /* 0x00000000fffff984 */ /* 0x000fe20000000800 */
[----:B------:R2:W-:Y:S04]  /*13550*/  @!P0 LDGSTS.E.BYPASS.LTC128B.128 [R217+0x3000], desc[UR22][R172.64] ;  /* 0x03000000acd98fae */ /* 0x0005e8000b901d56 */
[----:B------:R2:W-:Y:S01]  /*13560*/  @P0 STS.128 [R217+0x3800], RZ ;  /* 0x003800ffd9000388 */ /* 0x0005e20000000c00 */
[C---:B-1----:R-:W-:Y:S04]  /*13570*/  @!P0 LEA R136, P2, R0.reuse, R136, 0x1 ;  /* 0x0000008800888211 */ /* 0x042fe800078408ff */
[----:B------:R-:W-:Y:S05]  /*13580*/  @!P0 LEA.HI.X R137, R0, R137, R2, 0x1, P2 ;  /* 0x0000008900898211 */ /* 0x000fea00010f0c02 */
[----:B------:R-:W-:Y:S01]  /*13590*/  @!PT LDS RZ, [RZ] ;  /* 0x00000000fffff984 */ /* 0x000fe20000000800 */
[----:B------:R-:W-:Y:S01]  /*135a0*/  @!PT LDS RZ, [RZ] ;  /* 0x00000000fffff984 */ /* 0x000fe20000000800 */
[----:B------:R-:W-:Y:S01]  /*135b0*/  @!PT LDS RZ, [RZ] ;  /* 0x00000000fffff984 */ /* 0x000fe20000000800 */
[----:B------:R2:W-:Y:S04]  /*135c0*/  @!P0 LDGSTS.E.BYPASS.LTC128B.128 [R217+0x3800], desc[UR22][R136.64] ;  /* 0x0380000088d98fae */ /* 0x0005e8000b901d56 */
[----:B------:R-:W0:Y:S01]  /*135d0*/  LDGDEPBAR ;  /* 0x00000000000079af */ /* 0x000e220000000000 */
[----:B------:R-:W-:Y:S05]  /*135e0*/  BRA `(.L_x_224) ;  /* 0x0000000c002c7947 */ /* 0x000fea0003800000 */
.L_x_223:
[----:B------:R-:W2:Y:S01]  /*135f0*/  LDL.64 R12, [R1+0x48] ;  /* 0x00004800010c7983 */ /* 0x000ea20000100a00 */
[----:B------:R-:W-:Y:S04]  /*13600*/  DEPBAR.LE SB0, 0x0 ;  /* 0x000080000000791a */ /* 0x000fe80000000000 */
[----:B------:R-:W3:Y:S01]  /*13610*/  LDL R9, [R1+0x68] ;  /* 0x0000680001097983 */ /* 0x000ee20000100800 */
[----:B------:R-:W-:Y:S01]  /*13620*/  USHF.R.S32.HI UR28, URZ, 0x1f, UR16 ;  /* 0x0000001f3f1c7899 */ /* 0x000fe20008011410 */
[----:B-1----:R-:W-:Y:S01]  /*13630*/  IMAD.U32 R4, RZ, RZ, UR16 ;  /* 0x00000010ff047e24 */ /* 0x002fe2000f8e00ff */
[----:B------:R-:W-:Y:S02]  /*13640*/  UIMAD UR10, UR19, UR16, URZ ;  /* 0x00000010130a72a4 */ /* 0x000fe4000f8e023f */
[----:B----4-:R-:W4:Y:S01]  /*13650*/  LDL R19, [R1+0x6c] ;  /* 0x00006c0001137983 */ /* 0x010f220000100800 */
[----:B------:R-:W-:Y:S01]  /*13660*/  VIADD R218, R222, 0x3c6ef372 ;  /* 0x3c6ef372deda7836 */ /* 0x000fe20000000000 */
[----:B------:R-:W-:Y:S03]  /*13670*/  UIMAD UR10, UR28, UR24, UR10 ;  /* 0x000000181c0a72a4 */ /* 0x000fe6000f8e020a */
[----:B-----5:R-:W5:Y:S01]  /*13680*/  LDL R10, [R1+0x60] ;  /* 0x00006000010a7983 */ /* 0x020f620000100800 */
[----:B------:R-:W-:Y:S04]  /*13690*/  USHF.L.U32 UR28, UR16, 0x2, URZ ;  /* 0x00000002101c7899 */ /* 0x000fe8000800063f */
[----:B------:R-:W5:Y:S05]  /*136a0*/  LDL R18, [R1+0x64] ;  /* 0x0000640001127983 */ /* 0x000f6a0000100800 */
[----:B------:R-:W5:Y:S05]  /*136b0*/  LDL R8, [R1+0x58] ;  /* 0x0000580001087983 */ /* 0x000f6a0000100800 */
[----:B------:R-:W5:Y:S05]  /*136c0*/  LDL R17, [R1+0x5c] ;  /* 0x00005c0001117983 */ /* 0x000f6a0000100800 */
[----:B------:R-:W5:Y:S05]  /*136d0*/  LDL R6, [R1+0x50] ;  /* 0x0000500001067983 */ /* 0x000f6a0000100800 */
[----:B------:R-:W5:Y:S01]  /*136e0*/  LDL R16, [R1+0x54] ;  /* 0x0000540001107983 */ /* 0x000f620000100800 */
[----:B------:R-:W-:Y:S06]  /*136f0*/  BAR.SYNC.DEFER_BLOCKING 0x0 ;  /* 0x0000000000007b1d */ /* 0x000fec0000010000 */
[----:B------:R-:W-:Y:S05]  /*13700*/  @P0 STS [R217+0x4000], RZ ;  /* 0x004000ffd9000388 */ /* 0x000fea0000000800 */
[----:B------:R-:W-:Y:S05]  /*13710*/  @P0 STS [R217+0x4004], RZ ;  /* 0x004004ffd9000388 */ /* 0x000fea0000000800 */
[----:B------:R-:W-:Y:S05]  /*13720*/  @P0 STS.64 [R217+0x4008], RZ ;  /* 0x004008ffd9000388 */ /* 0x000fea0000000a00 */
[----:B------:R-:W5:Y:S05]  /*13730*/  LDL.64 R244, [R1+0x8] ;  /* 0x0000080001f47983 */ /* 0x000f6a0000100a00 */
[----:B------:R-:W5:Y:S01]  /*13740*/  LDL.64 R226, [R1] ;  /* 0x0000000001e27983 */ /* 0x000f620000100a00 */
[----:B--2---:R-:W-:Y:S04]  /*13750*/  IMAD.WIDE.U32 R4, R4, UR24, R12 ;  /* 0x0000001804047c25 */ /* 0x004fe8000f8e000c */
[----:B------:R-:W-:Y:S01]  /*13760*/  VIADD R0, R5, UR10 ;  /* 0x0000000a05007c36 */ /* 0x000fe20008000000 */
[C---:B---3--:R-:W-:Y:S02]  /*13770*/  @!P0 LEA R12, P4, R4.reuse, R9, 0x1 ;  /* 0x00000009040c8211 */ /* 0x048fe400078808ff */
[C---:B------:R-:W-:Y:S02]  /*13780*/  @!P0 IADD3 R2, P3, R4.reuse, UR27, RZ ;  /* 0x0000001b04028c10 */ /* 0x040fe4000ff7e0ff */
[----:B----4-:R-:W-:Y:S02]  /*13790*/  @!P0 LEA.HI.X R13, R4, R19, R0, 0x1, P4 ;  /* 0x00000013040d8211 */ /* 0x010fe400020f0c00 */
[----:B------:R-:W-:Y:S02]  /*137a0*/  @!P0 IADD3.X R9, R0, UR17, RZ, P3, !PT ;  /* 0x0000001100098c10 */ /* 0x000fe40009ffe4ff */
[----:B-----5:R-:W-:Y:S01]  /*137b0*/  @!P0 LEA R10, P3, R2, R10, 0x1 ;  /* 0x0000000a020a8211 */ /* 0x020fe200078608ff */
[----:B------:R-:W-:Y:S01]  /*137c0*/  @!PT LDS RZ, [RZ] ;  /* 0x00000000fffff984 */ /* 0x000fe20000000800 */
[----:B------:R-:W-:Y:S01]  /*137d0*/  @!PT LDS RZ, [RZ] ;  /* 0x00000000fffff984 */ /* 0x000fe20000000800 */
[----:B------:R-:W-:Y:S01]  /*137e0*/  @!PT LDS RZ, [RZ] ;  /* 0x00000000fffff984 */ /* 0x000fe20000000800 */
[----:B------:R-:W-:Y:S01]  /*137f0*/  @!P0 LDGSTS.E.BYPASS.LTC128B.128 [R217+0x4000], desc[UR22][R12.64] ;  /* 0x040000000cd98fae */ /* 0x000fe2000b901d56 */
[----:B------:R-:W-:Y:S02]  /*13800*/  @!P0 IADD3 R5, P2, R4, UR15, RZ ;  /* 0x0000000f04058c10 */ /* 0x000fe4000ff5e0ff */
[----:B------:R-:W-:Y:S02]  /*13810*/  @!P0 LEA.HI.X R11, R2, R18, R9, 0x1, P3 ;  /* 0x00000012020b8211 */ /* 0x000fe400018f0c09 */
[----:B------:R-:W-:Y:S01]  /*13820*/  @P0 STS.128 [R217+0x4800], RZ ;  /* 0x004800ffd9000388 */ /* 0x000fe20000000c00 */
[----:B------:R-:W-:Y:S02]  /*13830*/  @!P0 IADD3.X R14, R0, UR14, RZ, P2, !PT ;  /* 0x0000000e000e8c10 */ /* 0x000fe400097fe4ff */
[C---:B------:R-:W-:Y:S02]  /*13840*/  @!P0 LEA R8, P2, R5.reuse, R8, 0x1 ;  /* 0x0000000805088211 */ /* 0x040fe400078408ff */
[----:B------:R-:W-:Y:S01]  /*13850*/  @!PT LDS RZ, [RZ] ;  /* 0x00000000fffff984 */ /* 0x000fe20000000800 */
[----:B------:R-:W-:Y:S01]  /*13860*/  @!PT LDS RZ, [RZ] ;  /* 0x00000000fffff984 */ /* 0x000fe20000000800 */
[----:B------:R-:W-:Y:S01]  /*13870*/  @!PT LDS RZ, [RZ] ;  /* 0x00000000fffff984 */ /* 0x000fe20000000800 */
[----:B------:R-:W-:Y:S01]  /*13880*/  @!P0 LDGSTS.E.BYPASS.LTC128B.128 [R217+0x4800], desc[UR22][R10.64] ;  /* 0x048000000ad98fae */ /* 0x000fe2000b901d56 */
[----:B------:R-:W-:Y:S02]  /*13890*/  @!P0 IADD3 R7, P1, R4, UR20, RZ ;  /* 0x0000001404078c10 */ /* 0x000fe4000ff3e0ff */
[----:B------:R-:W-:Y:S02]  /*138a0*/  @!P0 LEA.HI.X R9, R5, R17, R14, 0x1, P2 ;  /* 0x0000001105098211 */ /* 0x000fe400010f0c0e */
[----:B------:R-:W-:Y:S01]  /*138b0*/  @P0 STS.128 [R217+0x5000], RZ ;  /* 0x005000ffd9000388 */ /* 0x000fe20000000c00 */
[----:B------:R-:W-:Y:S01]  /*138c0*/  @!P0 IADD3.X R15, R0, UR11, RZ, P1, !PT ;  /* 0x0000000b000f8c10 */ /* 0x000fe20008ffe4ff */
[----:B------:R-:W-:Y:S01]  /*138d0*/  VIADD R0, R223, 0xbb67ae85 ;  /* 0xbb67ae85df007836 */ /* 0x000fe20000000000 */
[C---:B------:R-:W-:Y:S02]  /*138e0*/  @!P0 LEA R6, P1, R7.reuse, R6, 0x1 ;  /* 0x0000000607068211 */ /* 0x040fe400078208ff */
[----:B------:R-:W-:Y:S01]  /*138f0*/  @!PT LDS RZ, [RZ] ;  /* 0x00000000fffff984 */ /* 0x000fe20000000800 */
[----:B------:R-:W-:Y:S01]  /*13900*/  @!PT LDS RZ, [RZ] ;  /* 0x00000000fffff984 */ /* 0x000fe20000000800 */
[----:B------:R-:W-:Y:S01]  /*13910*/  @!PT LDS RZ, [RZ] ;  /* 0x00000000fffff984 */ /* 0x000fe20000000800 */
[----:B------:R-:W-:Y:S02]  /*13920*/  @!P0 LDGSTS.E.BYPASS.LTC128B.128 [R217+0x5000], desc[UR22][R8.64] ;  /* 0x0500000008d98fae */ /* 0x000fe4000b901d56 */
[----:B------:R-:W-:Y:S03]  /*13930*/  @!P0 LEA.HI.X R7, R7, R16, R15, 0x1, P1 ;  /* 0x0000001007078211 */ /* 0x000fe600008f0c0f */
[----:B------:R-:W-:Y:S01]  /*13940*/  @P0 STS.128 [R217+0x5800], RZ ;  /* 0x005800ffd9000388 */ /* 0x000fe20000000c00 */
[----:B------:R-:W-:Y:S04]  /*13950*/  ISETP.LT.AND P1, PT, RZ, UR16, PT ;  /* 0x00000010ff007c0c */ /* 0x000fe8000bf21270 */
[----:B------:R-:W-:Y:S01]  /*13960*/  @!PT LDS RZ, [RZ] ;  /* 0x00000000fffff984 */ /* 0x000fe20000000800 */
[----:B------:R-:W-:Y:S01]  /*13970*/  @!PT LDS RZ, [RZ] ;  /* 0x00000000fffff984 */ /* 0x000fe20000000800 */
[----:B------:R-:W-:Y:S01]  /*13980*/  @!PT LDS RZ, [RZ] ;  /* 0x00000000fffff984 */ /* 0x000fe20000000800 */
[----:B------:R1:W-:Y:S05]  /*13990*/  @!P0 LDGSTS.E.BYPASS.LTC128B.128 [R217+0x5800], desc[UR22][R6.64] ;  /* 0x0580000006d98fae */ /* 0x0003ea000b901d56 */
[----:B------:R-:W-:Y:S05]  /*139a0*/  LDSM.16.M88.4 R128, [R207] ;  /* 0x00000000cf80783b */ /* 0x000fea0000000200 */
[----:B------:R-:W1:Y:S05]  /*139b0*/  LDSM.16.M88.4 R16, [R204+0x2000] ;  /* 0x00200000cc10783b */ /* 0x000e6a0000000200 */
[----:B------:R-:W2:Y:S05]  /*139c0*/  LDSM.16.M88.4 R124, [R207+0x1000] ;  /* 0x00100000cf7c783b */ /* 0x000eaa0000000200 */
[----:B------:R-:W3:Y:S05]  /*139d0*/  LDSM.16.M88.4 R32, [R204+0x2400] ;  /* 0x00240000cc20783b */ /* 0x000eea0000000200 */
[----:B------:R-:W0:Y:S05]  /*139e0*/  LDGDEPBAR ;  /* 0x00000000000079af */ /* 0x000e2a0000000000 */
[----:B------:R-:W4:Y:S05]  /*139f0*/  LDSM.16.M88.4 R48, [R204+0x2800] ;  /* 0x00280000cc30783b */ /* 0x000f2a0000000200 */
[----:B------:R-:W5:Y:S05]  /*13a00*/  LDSM.16.M88.4 R64, [R204+0x2c00] ;  /* 0x002c0000cc40783b */ /* 0x000f6a0000000200 */
[----:B------:R-:W5:Y:S05]  /*13a10*/  LDSM.16.M88.4 R80, [R204+0x3000] ;  /* 0x00300000cc50783b */ /* 0x000f6a0000000200 */
[----:B------:R-:W5:Y:S05]  /*13a20*/  LDSM.16.M88.4 R96, [R204+0x3400] ;  /* 0x00340000cc60783b */ /* 0x000f6a0000000200 */
[----:B------:R-:W5:Y:S01]  /*13a30*/  LDSM.16.M88.4 R112, [R204+0x3800] ;  /* 0x00380000cc70783b */ /* 0x000f620000000200 */
[-C--:B-1----:R-:W-:Y:S04]  /*13a40*/  HMMA.16816.F32 R4, R128, R16.reuse, RZ ;  /* 0x000000108004723c */ /* 0x082fe800000018ff */
[----:B------:R-:W1:Y:S02]  /*13a50*/  LDSM.16.M88.4 R136, [R204+0x3c00] ;  /* 0x003c0000cc88783b */ /* 0x000e640000000200 */
[C---:B--2---:R-:W-:Y:S03]  /*13a60*/  HMMA.16816.F32 R8, R124.reuse, R16, RZ ;  /* 0x000000107c08723c */ /* 0x044fe600000018ff */
[----:B------:R-:W-:Y:S03]  /*13a70*/  LDSM.16.M88.4 R172, [R208] ;  /* 0x00000000d0ac783b */ /* 0x000fe60000000200 */
[-C--:B------:R-:W-:Y:S02]  /*13a80*/  HMMA.16816.F32 R12, R124, R18.reuse, RZ ;  /* 0x000000127c0c723c */ /* 0x080fe400000018ff */
[----:B------:R-:W2:Y:S04]  /*13a90*/  LDSM.16.M88.4 R176, [R209] ;  /* 0x00000000d1b0783b */ /* 0x000ea80000000200 */
[C---:B------:R-:W-:Y:S01]  /*13aa0*/  HMMA.16816.F32 R16, R128.reuse, R18, RZ ;  /* 0x000000128010723c */ /* 0x040fe200000018ff */
[----:B------:R-:W2:Y:S05]  /*13ab0*/  LDSM.16.M88.4 R180, [R208+0x1000] ;  /* 0x00100000d0b4783b */ /* 0x000eaa0000000200 */
[-C--:B---3--:R-:W-:Y:S01]  /*13ac0*/  HMMA.16816.F32 R20, R128, R32.reuse, RZ ;  /* 0x000000208014723c */ /* 0x088fe200000018ff */
[----:B------:R-:W3:Y:S05]  /*13ad0*/  LDSM.16.M88.4 R184, [R216] ;  /* 0x00000000d8b8783b */ /* 0x000eea0000000200 */
[C---:B------:R-:W-:Y:S01]  /*13ae0*/  HMMA.16816.F32 R24, R124.reuse, R32, RZ ;  /* 0x000000207c18723c */ /* 0x040fe200000018ff */
[----:B------:R-:W3:Y:S05]  /*13af0*/  LDSM.16.M88.4 R188, [R215] ;  /* 0x00000000d7bc783b */ /* 0x000eea0000000200 */
[-C--:B------:R-:W-:Y:S01]  /*13b00*/  HMMA.16816.F32 R28, R124, R34.reuse, RZ ;  /* 0x000000227c1c723c */ /* 0x080fe200000018ff */
[----:B------:R-:W3:Y:S05]  /*13b10*/  LDSM.16.M88.4 R192, [R214] ;  /* 0x00000000d6c0783b */ /* 0x000eea0000000200 */
[C---:B------:R-:W-:Y:S01]  /*13b20*/  HMMA.16816.F32 R32, R128.reuse, R34, RZ ;  /* 0x000000228020723c */ /* 0x040fe200000018ff */
[----:B------:R-:W3:Y:S05]  /*13b30*/  LDSM.16.M88.4 R196, [R213] ;  /* 0x00000000d5c4783b */ /* 0x000eea0000000200 */
[-C--:B----4-:R-:W-:Y:S01]  /*13b40*/  HMMA.16816.F32 R36, R128, R48.reuse, RZ ;  /* 0x000000308024723c */ /* 0x090fe200000018ff */
[----:B------:R-:W4:Y:S05]  /*13b50*/  LDSM.16.M88.4 R200, [R212] ;  /* 0x00000000d4c8783b */ /* 0x000f2a0000000200 */
[C---:B------:R-:W-:Y:S06]  /*13b60*/  HMMA.16816.F32 R40, R124.reuse, R48, RZ ;  /* 0x000000307c28723c */ /* 0x040fec00000018ff */
[-C--:B------:R-:W-:Y:S06]  /*13b70*/  HMMA.16816.F32 R44, R124, R50.reuse, RZ ;  /* 0x000000327c2c723c */ /* 0x080fec00000018ff */
[C---:B------:R-:W-:Y:S06]  /*13b80*/  HMMA.16816.F32 R48, R128.reuse, R50, RZ ;  /* 0x000000328030723c */ /* 0x040fec00000018ff */
[-C--:B-----5:R-:W-:Y:S06]  /*13b90*/  HMMA.16816.F32 R52, R128, R64.reuse, RZ ;  /* 0x000000408034723c */ /* 0x0a0fec00000018ff */
[C---:B------:R-:W-:Y:S06]  /*13ba0*/  HMMA.16816.F32 R56, R124.reuse, R64, RZ ;  /* 0x000000407c38723c */ /* 0x040fec00000018ff */
[-C--:B------:R-:W-:Y:S06]  /*13bb0*/  HMMA.16816.F32 R60, R124, R66.reuse, RZ ;  /* 0x000000427c3c723c */ /* 0x080fec00000018ff */
        /* <DEDUP_REMOVED lines=13> */
[-C--:B-1----:R-:W-:Y:S06]  /*13c90*/  HMMA.16816.F32 R116, R128, R136.reuse, RZ ;  /* 0x000000888074723c */ /* 0x082fec00000018ff */
[C---:B------:R-:W-:Y:S06]  /*13ca0*/  HMMA.16816.F32 R120, R124.reuse, R136, RZ ;  /* 0x000000887c78723c */ /* 0x040fec00000018ff */
[-C--:B------:R-:W-:Y:S06]  /*13cb0*/  HMMA.16816.F32 R124, R124, R138.reuse, RZ ;  /* 0x0000008a7c7c723c */ /* 0x080fec00000018ff */
[----:B------:R-:W-:Y:S01]  /*13cc0*/  HMMA.16816.F32 R128, R128, R138, RZ ;  /* 0x0000008a8080723c */ /* 0x000fe200000018ff */
[----:B------:R-:W1:Y:S05]  /*13cd0*/  LDSM.16.M88.4 R136, [R211] ;  /* 0x00000000d388783b */ /* 0x000e6a0000000200 */
[-C--:B--2---:R-:W-:Y:S06]  /*13ce0*/  HMMA.16816.F32 R4, R172, R176.reuse, R4 ;  /* 0x000000b0ac04723c */ /* 0x084fec0000001804 */
[C---:B------:R-:W-:Y:S06]  /*13cf0*/  HMMA.16816.F32 R8, R180.reuse, R176, R8 ;  /* 0x000000b0b408723c */ /* 0x040fec0000001808 */
[-C--:B------:R-:W-:Y:S06]  /*13d00*/  HMMA.16816.F32 R12, R180, R178.reuse, R12 ;  /* 0x000000b2b40c723c */ /* 0x080fec000000180c */
[C---:B------:R-:W-:Y:S01]  /*13d10*/  HMMA.16816.F32 R16, R172.reuse, R178, R16 ;  /* 0x000000b2ac10723c */ /* 0x040fe20000001810 */
[----:B------:R-:W2:Y:S01]  /*13d20*/  LDSM.16.M88.4 R176, [R210] ;  /* 0x00000000d2b0783b */ /* 0x000ea20000000200 */
[----:B------:R-:W-:Y:S04]  /*13d30*/  DEPBAR.LE SB0, 0x0 ;  /* 0x000080000000791a */ /* 0x000fe80000000000 */
[-C--:B---3--:R-:W-:Y:S01]  /*13d40*/  HMMA.16816.F32 R20, R172, R184.reuse, R20 ;  /* 0x000000b8ac14723c */ /* 0x088fe20000001814 */
[----:B------:R-:W-:Y:S05]  /*13d50*/  BAR.SYNC.DEFER_BLOCKING 0x0 ;  /* 0x0000000000007b1d */ /* 0x000fea0000010000 */
[C---:B------:R-:W-:Y:S06]  /*13d60*/  HMMA.16816.F32 R24, R180.reuse, R184, R24 ;  /* 0x000000b8b418723c */ /* 0x040fec0000001818 */
[-C--:B------:R-:W-:Y:S05]  /*13d70*/  HMMA.16816.F32 R28, R180, R186.reuse, R28 ;  /* 0x000000bab41c723c */ /* 0x080fea000000181c */
[----:B------:R-:W-:Y:S01]  /*13d80*/  LOP3.LUT R184, R225, UR28, R223, 0x96, !PT ;  /* 0x0000001ce1b87c12 */ /* 0x000fe2000f8e96df */
[C---:B------:R-:W-:Y:S05]  /*13d90*/  HMMA.16816.F32 R32, R172.reuse, R186, R32 ;  /* 0x000000baac20723c */ /* 0x040fea0000001820 */
[----:B------:R-:W-:Y:S01]  /*13da0*/  IMAD.WIDE.U32 R184, R184, -0x326172a9, RZ ;  /* 0xcd9e8d57b8b87825 */ /* 0x000fe200078e00ff */
[-C--:B------:R-:W-:Y:S05]  /*13db0*/  HMMA.16816.F32 R36, R172, R188.reuse, R36 ;  /* 0x000000bcac24723c */ /* 0x080fea0000001824 */
[----:B------:R-:W-:Y:S01]  /*13dc0*/  LOP3.LUT R186, R231, R224, R0, 0x96, !PT ;  /* 0x000000e0e7ba7212 */ /* 0x000fe200078e9600 */
[C---:B------:R-:W-:Y:S05]  /*13dd0*/  HMMA.16816.F32 R40, R180.reuse, R188, R40 ;  /* 0x000000bcb428723c */ /* 0x040fea0000001828 */
[----:B------:R-:W-:Y:S01]  /*13de0*/  IMAD.WIDE.U32 R186, R186, -0x326172a9, RZ ;  /* 0xcd9e8d57baba7825 */ /* 0x000fe200078e00ff */
[-C--:B------:R-:W-:Y:S05]  /*13df0*/  HMMA.16816.F32 R44, R180, R190.reuse, R44 ;  /* 0x000000beb42c723c */ /* 0x080fea000000182c */
[----:B------:R-:W-:Y:S01]  /*13e00*/  LOP3.LUT R2, R187, R184, R218, 0x96, !PT ;  /* 0x000000b8bb027212 */ /* 0x000fe200078e96da */
[C---:B------:R-:W-:Y:S05]  /*13e10*/  HMMA.16816.F32 R48, R172.reuse, R190, R48 ;  /* 0x000000beac30723c */ /* 0x040fea0000001830 */
[----:B------:R-:W-:Y:S01]  /*13e20*/  IMAD.WIDE.U32 R220, R2, -0x2daee0ad, RZ ;  /* 0xd2511f5302dc7825 */ /* 0x000fe200078e00ff */
[-C--:B------:R-:W-:Y:S06]  /*13e30*/  HMMA.16816.F32 R52, R172, R192.reuse, R52 ;  /* 0x000000c0ac34723c */ /* 0x080fec0000001834 */
[C---:B------:R-:W-:Y:S06]  /*13e40*/  HMMA.16816.F32 R56, R180.reuse, R192, R56 ;  /* 0x000000c0b438723c */ /* 0x040fec0000001838 */
[-C--:B------:R-:W-:Y:S05]  /*13e50*/  HMMA.16816.F32 R60, R180, R194.reuse, R60 ;  /* 0x000000c2b43c723c */ /* 0x080fea000000183c */
[----:B------:R-:W-:Y:S01]  /*13e60*/  LOP3.LUT R192, R233, R224, R0, 0x96, !PT ;  /* 0x000000e0e9c07212 */ /* 0x000fe200078e9600 */
[C---:B------:R-:W-:Y:S05]  /*13e70*/  HMMA.16816.F32 R64, R172.reuse, R194, R64 ;  /* 0x000000c2ac40723c */ /* 0x040fea0000001840 */
[----:B------:R-:W-:Y:S01]  /*13e80*/  IMAD.WIDE.U32 R192, R192, -0x326172a9, RZ ;  /* 0xcd9e8d57c0c07825 */ /* 0x000fe200078e00ff */
[-C--:B------:R-:W-:Y:S05]  /*13e90*/  HMMA.16816.F32 R68, R172, R196.reuse, R68 ;  /* 0x000000c4ac44723c */ /* 0x080fea0000001844 */
[----:B------:R-:W-:Y:S01]  /*13ea0*/  LOP3.LUT R133, R193, R184, R218, 0x96, !PT ;  /* 0x000000b8c1857212 */ /* 0x000fe200078e96da */
[C---:B------:R-:W-:Y:S06]  /*13eb0*/  HMMA.16816.F32 R72, R180.reuse, R196, R72 ;  /* 0x000000c4b448723c */ /* 0x040fec0000001848 */
[-C--:B------:R-:W-:Y:S06]  /*13ec0*/  HMMA.16816.F32 R76, R180, R198.reuse, R76 ;  /* 0x000000c6b44c723c */ /* 0x080fec000000184c */
[C---:B------:R-:W-:Y:S06]  /*13ed0*/  HMMA.16816.F32 R80, R172.reuse, R198, R80 ;  /* 0x000000c6ac50723c */ /* 0x040fec0000001850 */
[-C--:B----4-:R-:W-:Y:S05]  /*13ee0*/  HMMA.16816.F32 R84, R172, R200.reuse, R84 ;  /* 0x000000c8ac54723c */ /* 0x090fea0000001854 */
[----:B------:R-:W-:Y:S01]  /*13ef0*/  VIADD R199, R222, 0x9e3779b9 ;  /* 0x9e3779b9dec77836 */ /* 0x000fe20000000000 */
[C---:B------:R-:W-:Y:S05]  /*13f00*/  HMMA.16816.F32 R88, R180.reuse, R200, R88 ;  /* 0x000000c8b458723c */ /* 0x040fea0000001858 */
[----:B------:R-:W-:Y:S01]  /*13f10*/  VIADD R198, R223, 0x76cf5d0a ;  /* 0x76cf5d0adfc67836 */ /* 0x000fe20000000000 */
[-C--:B------:R-:W-:Y:S05]  /*13f20*/  HMMA.16816.F32 R92, R180, R202.reuse, R92 ;  /* 0x000000cab45c723c */ /* 0x080fea000000185c */
[----:B------:R-:W-:Y:S01]  /*13f30*/  IMAD.WIDE.U32 R200, R133, -0x2daee0ad, RZ ;  /* 0xd2511f5385c87825 */ /* 0x000fe200078e00ff */
[C---:B------:R-:W-:Y:S05]  /*13f40*/  HMMA.16816.F32 R96, R172.reuse, R202, R96 ;  /* 0x000000caac60723c */ /* 0x040fea0000001860 */
[C-C-:B------:R-:W-:Y:S01]  /*13f50*/  LOP3.LUT R0, R185.reuse, R244, R199.reuse, 0x96, !PT ;  /* 0x000000f4b9007212 */ /* 0x140fe200078e96c7 */
[-C--:B-1----:R-:W-:Y:S05]  /*13f60*/  HMMA.16816.F32 R100, R172, R136.reuse, R100 ;  /* 0x00000088ac64723c */ /* 0x082fea0000001864 */
[----:B------:R-:W-:Y:S01]  /*13f70*/  LOP3.LUT R188, R185, R226, R199, 0x96, !PT ;  /* 0x000000e2b9bc7212 */ /* 0x000fe200078e96c7 */
[----:B------:R-:W-:Y:S01]  /*13f80*/  IMAD.WIDE.U32 R184, R0, -0x2daee0ad, RZ ;  /* 0xd2511f5300b87825 */ /* 0x000fe200078e00ff */
[C---:B------:R-:W-:Y:S04]  /*13f90*/  HMMA.16816.F32 R104, R180.reuse, R136, R104 ;  /* 0x00000088b468723c */ /* 0x040fe80000001868 */
[----:B------:R-:W-:Y:S01]  /*13fa0*/  IMAD.WIDE.U32 R188, R188, -0x2daee0ad, RZ ;  /* 0xd2511f53bcbc7825 */ /* 0x000fe200078e00ff */
[--C-:B------:R-:W-:Y:S01]  /*13fb0*/  LOP3.LUT R185, R185, R230, R198.reuse, 0x96, !PT ;  /* 0x000000e6b9b97212 */ /* 0x100fe200078e96c6 */
[-C--:B------:R-:W-:Y:S05]  /*13fc0*/  HMMA.16816.F32 R108, R180, R138.reuse, R108 ;  /* 0x0000008ab46c723c */ /* 0x080fea000000186c */
[----:B------:R-:W-:Y:S01]  /*13fd0*/  LOP3.LUT R189, R189, R232, R198, 0x96, !PT ;  /* 0x000000e8bdbd7212 */ /* 0x000fe200078e96c6 */
[C---:B------:R-:W-:Y:S05]  /*13fe0*/  HMMA.16816.F32 R112, R172.reuse, R138, R112 ;  /* 0x0000008aac70723c */ /* 0x040fea0000001870 */
[--C-:B------:R-:W-:Y:S01]  /*13ff0*/  LOP3.LUT R194, R221, R184, R238.reuse, 0x96, !PT ;  /* 0x000000b8ddc27212 */ /* 0x100fe200078e96ee */
[----:B------:R-:W-:Y:S01]  /*14000*/  IMAD.WIDE.U32 R184, R185, -0x326172a9, RZ ;  /* 0xcd9e8d57b9b87825 */ /* 0x000fe200078e00ff */
[----:B------:R-:W-:Y:S01]  /*14010*/  LOP3.LUT R190, R201, R188, R238, 0x96, !PT ;  /* 0x000000bcc9be7212 */ /* 0x000fe200078e96ee */
[-C--:B--2---:R-:W-:Y:S03]  /*14020*/  HMMA.16816.F32 R116, R172, R176.reuse, R116 ;  /* 0x000000b0ac74723c */ /* 0x084fe60000001874 */
[----:B------:R-:W-:Y:S01]  /*14030*/  IMAD.WIDE.U32 R188, R189, -0x326172a9, RZ ;  /* 0xcd9e8d57bdbc7825 */ /* 0x000fe200078e00ff */
[--C-:B------:R-:W-:Y:S02]  /*14040*/  LOP3.LUT R0, R185, R186, R229.reuse, 0x96, !PT ;  /* 0x000000bab9007212 */ /* 0x100fe400078e96e5 */
[C---:B------:R-:W-:Y:S05]  /*14050*/  HMMA.16816.F32 R120, R180.reuse, R176, R120 ;  /* 0x000000b0b478723c */ /* 0x040fea0000001878 */
[----:B------:R-:W-:Y:S01]  /*14060*/  IMAD.WIDE.U32 R194, R194, -0x326172a9, RZ ;  /* 0xcd9e8d57c2c27825 */ /* 0x000fe200078e00ff */
[----:B------:R-:W-:Y:S01]  /*14070*/  LOP3.LUT R185, R189, R192, R229, 0x96, !PT ;  /* 0x000000c0bdb97212 */ /* 0x000fe200078e96e5 */
[-C--:B------:R-:W-:Y:S04]  /*14080*/  HMMA.16816.F32 R124, R180, R178.reuse, R124 ;  /* 0x000000b2b47c723c */ /* 0x080fe8000000187c */
[----:B------:R-:W-:Y:S01]  /*14090*/  IMAD.WIDE.U32 R190, R190, -0x326172a9, RZ ;  /* 0xcd9e8d57bebe7825 */ /* 0x000fe200078e00ff */
[--C-:B------:R-:W-:Y:S01]  /*140a0*/  LOP3.LUT R189, R195, R184, R236.reuse, 0x96, !PT ;  /* 0x000000b8c3bd7212 */ /* 0x100fe200078e96ec */
[----:B------:R-:W-:Y:S05]  /*140b0*/  HMMA.16816.F32 R128, R172, R178, R128 ;  /* 0x000000b2ac80723c */ /* 0x000fea0000001880 */
[----:B------:R-:W-:Y:S01]  /*140c0*/  IMAD.WIDE.U32 R184, R185, -0x2daee0ad, RZ ;  /* 0xd2511f53b9b87825 */ /* 0x000fe200078e00ff */
[----:B------:R-:W-:Y:S05]  /*140d0*/  LOP3.LUT R196, R191, R188, R236, 0x96, !PT ;  /* 0x000000bcbfc47212 */ /* 0x000fea00078e96ec */
[----:B------:R-:W-:Y:S01]  /*140e0*/  IMAD.WIDE.U32 R136, R0, -0x2daee0ad, RZ ;  /* 0xd2511f5300887825 */ /* 0x000fe200078e00ff */
[--C-:B------:R-:W-:Y:S03]  /*140f0*/  LOP3.LUT R2, R185, R200, R237.reuse, 0x96, !PT ;  /* 0x000000c8b9027212 */ /* 0x100fe600078e96ed */
[----:B------:R-:W-:Y:S01]  /*14100*/  IMAD.WIDE.U32 R196, R196, -0x2daee0ad, RZ ;  /* 0xd2511f53c4c47825 */ /* 0x000fe200078e00ff */
[----:B------:R-:W-:Y:S03]  /*14110*/  LOP3.LUT R0, R137, R220, R237, 0x96, !PT ;  /* 0x000000dc89007212 */ /* 0x000fe600078e96ed */
[----:B------:R-:W-:Y:S01]  /*14120*/  IMAD.WIDE.U32 R188, R189, -0x2daee0ad, RZ ;  /* 0xd2511f53bdbc7825 */ /* 0x000fe200078e00ff */
[--C-:B------:R-:W-:Y:S03]  /*14130*/  LOP3.LUT R133, R197, R184, R234.reuse, 0x96, !PT ;  /* 0x000000b8c5857212 */ /* 0x100fe600078e96ea */
[----:B------:R-:W-:Y:S01]  /*14140*/  IMAD.WIDE.U32 R138, R2, -0x326172a9, RZ ;  /* 0xcd9e8d57028a7825 */ /* 0x000fe200078e00ff */
[----:B------:R-:W-:Y:S03]  /*14150*/  LOP3.LUT R136, R189, R136, R234, 0x96, !PT ;  /* 0x00000088bd887212 */ /* 0x000fe600078e96ea */
[----:B------:R-:W-:Y:S01]  /*14160*/  IMAD.WIDE.U32 R184, R0, -0x326172a9, RZ ;  /* 0xcd9e8d5700b87825 */ /* 0x000fe200078e00ff */
[--C-:B------:R-:W-:Y:S03]  /*14170*/  LOP3.LUT R201, R139, R190, R235.reuse, 0x96, !PT ;  /* 0x000000be8bc97212 */ /* 0x100fe600078e96eb */
[----:B------:R-:W-:Y:S01]  /*14180*/  VIADD R189, R222, 0xb54cda56 ;  /* 0xb54cda56debd7836 */ /* 0x000fe20000000000 */
[----:B------:R-:W-:Y:S01]  /*14190*/  LOP3.LUT R194, R185, R194, R235, 0x96, !PT ;  /* 0x000000c2b9c27212 */ /* 0x000fe200078e96eb */
[----:B------:R-:W-:Y:S04]  /*141a0*/  IMAD.WIDE.U32 R190, R133, -0x326172a9, RZ ;  /* 0xcd9e8d5785be7825 */ /* 0x000fe800078e00ff */
[----:B------:R-:W-:Y:S01]  /*141b0*/  IMAD.WIDE.U32 R136, R136, -0x326172a9, RZ ;  /* 0xcd9e8d5788887825 */ /* 0x000fe200078e00ff */
[--C-:B------:R-:W-:Y:S02]  /*141c0*/  LOP3.LUT R176, R191, R138, R189.reuse, 0x96, !PT ;  /* 0x0000008abfb07212 */ /* 0x100fe400078e96bd */
[----:B------:R-:W-:Y:S01]  /*141d0*/  LOP3.LUT R181, R190, 0xffff, RZ, 0xc0, !PT ;  /* 0x0000ffffbeb57812 */ /* 0x000fe200078ec0ff */
[----:B------:R-:W-:Y:S01]  /*141e0*/  VIADD R180, R223, 0x646e171e ;  /* 0x646e171edfb47836 */ /* 0x000fe20000000000 */
[----:B------:R-:W-:Y:S01]  /*141f0*/  LOP3.LUT R184, R137, R184, R189, 0x96, !PT ;  /* 0x000000b889b87212 */ /* 0x000fe200078e96bd */
[----:B------:R-:W-:Y:S01]  /*14200*/  IMAD.WIDE.U32 R138, R194, -0x2daee0ad, RZ ;  /* 0xd2511f53c28a7825 */ /* 0x000fe200078e00ff */
[C---:B------:R-:W-:Y:S02]  /*14210*/  LOP3.LUT R195, R136.reuse, 0xffff, RZ, 0xc0, !PT ;  /* 0x0000ffff88c37812 */ /* 0x040fe400078ec0ff */
[--C-:B------:R-:W-:Y:S02]  /*14220*/  SHF.R.U32.HI R200, RZ, 0x10, R136.reuse ;  /* 0x00000010ffc87819 */ /* 0x100fe40000011688 */
[----:B------:R-:W-:Y:S02]  /*14230*/  LOP3.LUT R203, R136, 0xff, RZ, 0xc0, !PT ;  /* 0x000000ff88cb7812 */ /* 0x000fe400078ec0ff */
[----:B------:R-:W-:Y:S02]  /*14240*/  SHF.R.U32.HI R202, RZ, 0x18, R136 ;  /* 0x00000018ffca7819 */ /* 0x000fe40000011688 */
[--C-:B------:R-:W-:Y:S02]  /*14250*/  SHF.R.U32.HI R182, RZ, 0x10, R190.reuse ;  /* 0x00000010ffb67819 */ /* 0x100fe400000116be */
[----:B------:R-:W-:Y:S02]  /*14260*/  LOP3.LUT R185, R190, 0xff, RZ, 0xc0, !PT ;  /* 0x000000ffbeb97812 */ /* 0x000fe400078ec0ff */
[----:B------:R-:W-:Y:S02]  /*14270*/  SHF.R.U32.HI R183, RZ, 0x18, R190 ;  /* 0x00000018ffb77819 */ /* 0x000fe400000116be */
[----:B------:R-:W-:Y:S01]  /*14280*/  LOP3.LUT R133, R139, R188, R180, 0x96, !PT ;  /* 0x000000bc8b857212 */ /* 0x000fe200078e96b4 */
[----:B------:R-:W-:Y:S06]  /*14290*/  @P1 BRA `(.L_x_225) ;  /* 0xffffffec00f81947 */ /* 0x000fec000383ffff */
.L_x_224:
[----:B------:R-:W-:Y:S01]  /*142a0*/  LOP3.LUT R0, R184, 0xffff, RZ, 0xc0, !PT ;  /* 0x0000ffffb8007812 */ /* 0x000fe200078ec0ff */
[----:B------:R-:W-:Y:S01]  /*142b0*/  STL [R1+0xd4], R205 ;  /* 0x0000d4cd01007387 */ /* 0x000fe20000100800 */
[----:B------:R-:W-:Y:S01]  /*142c0*/  LOP3.LUT R2, R182, 0xff, RZ, 0xc0, !PT ;  /* 0x000000ffb6027812 */ /* 0x000fe200078ec0ff */
[----:B--2---:R-:W-:Y:S01]  /*142d0*/  IMAD.WIDE.U32 R136, R201, -0x2daee0ad, RZ ;  /* 0xd2511f53c9887825 */ /* 0x004fe200078e00ff */
[----:B------:R-:W-:Y:S01]  /*142e0*/  LOP3.LUT R172, R184, 0xff, RZ, 0xc0, !PT ;  /* 0x000000ffb8ac7812 */ /* 0x000fe200078ec0ff */
[----:B------:R1:W-:Y:S01]  /*142f0*/  STL [R1+0xd0], R206 ;  /* 0x0000d0ce01007387 */ /* 0x0003e20000100800 */
[----:B------:R-:W-:Y:S01]  /*14300*/  SHF.R.U32.HI R0, RZ, 0x8, R0 ;  /* 0x00000008ff007819 */ /* 0x000fe20000011600 */
[----:B------:R-:W-:Y:S01]  /*14310*/  UIADD3 UR10, UR28, 0x1, URZ ;  /* 0x000000011c0a7890 */ /* 0x000fe2000fffe03f */
[C---:B------:R-:W-:Y:S01]  /*14320*/  LOP3.LUT R178, R136.reuse, 0xffff, RZ, 0xc0, !PT ;  /* 0x0000ffff88b27812 */ /* 0x040fe200078ec0ff */
[----:B------:R-:W-:Y:S01]  /*14330*/  STL [R1+0xcc], R217 ;  /* 0x0000ccd901007387 */ /* 0x000fe20000100800 */
[----:B------:R-:W-:Y:S01]  /*14340*/  LOP3.LUT R179, R136, 0xff, RZ, 0xc0, !PT ;  /* 0x000000ff88b37812 */ /* 0x000fe200078ec0ff */
[----:B------:R-:W-:Y:S01]  /*14350*/  UIADD3 UR16, UR16, -0x1, URZ ;  /* 0xffffffff10107890 */ /* 0x000fe2000fffe03f */
[--C-:B------:R-:W-:Y:S01]  /*14360*/  SHF.R.U32.HI R188, RZ, 0x10, R136.reuse ;  /* 0x00000010ffbc7819 */ /* 0x100fe20000011688 */
[----:B------:R-:W-:Y:S01]  /*14370*/  STL [R1+0xc8], R216 ;  /* 0x0000c8d801007387 */ /* 0x000fe20000100800 */
[----:B------:R-:W-:Y:S02]  /*14380*/  SHF.R.U32.HI R190, RZ, 0x18, R136 ;  /* 0x00000018ffbe7819 */ /* 0x000fe40000011688 */
[----:B------:R-:W-:Y:S01]  /*14390*/  SHF.R.U32.HI R136, RZ, 0x8, R181 ;  /* 0x00000008ff887819 */ /* 0x000fe200000116b5 */
[----:B------:R-:W-:Y:S01]  /*143a0*/  STL [R1+0xc4], R215 ;  /* 0x0000c4d701007387 */ /* 0x000fe20000100800 */
[----:B------:R-:W-:Y:S02]  /*143b0*/  PRMT R228, R2, 0x5410, R183 ;  /* 0x0000541002e47816 */ /* 0x000fe400000000b7 */
[----:B------:R-:W-:Y:S01]  /*143c0*/  SHF.R.U32.HI R2, RZ, 0x10, R184 ;  /* 0x00000010ff027819 */ /* 0x000fe200000116b8 */
[----:B------:R-:W-:Y:S01]  /*143d0*/  STL [R1+0xc0], R214 ;  /* 0x0000c0d601007387 */ /* 0x000fe20000100800 */
[C---:B------:R-:W-:Y:S02]  /*143e0*/  LOP3.LUT R173, R138.reuse, 0xffff, RZ, 0xc0, !PT ;  /* 0x0000ffff8aad7812 */ /* 0x040fe400078ec0ff */
[--C-:B------:R-:W-:Y:S01]  /*143f0*/  SHF.R.U32.HI R174, RZ, 0x10, R138.reuse ;  /* 0x00000010ffae7819 */ /* 0x100fe2000001168a */
[----:B------:R-:W-:Y:S01]  /*14400*/  STL [R1+0xbc], R213 ;  /* 0x0000bcd501007387 */ /* 0x000fe20000100800 */
[----:B------:R-:W-:Y:S02]  /*14410*/  LOP3.LUT R177, R138, 0xff, RZ, 0xc0, !PT ;  /* 0x000000ff8ab17812 */ /* 0x000fe400078ec0ff */
[----:B------:R-:W-:Y:S01]  /*14420*/  SHF.R.U32.HI R175, RZ, 0x18, R138 ;  /* 0x00000018ffaf7819 */ /* 0x000fe2000001168a */
[----:B------:R-:W-:Y:S01]  /*14430*/  STL [R1+0xb8], R212 ;  /* 0x0000b8d401007387 */ /* 0x000fe20000100800 */
[----:B------:R-:W-:Y:S02]  /*14440*/  LOP3.LUT R138, R137, R196, R180, 0x96, !PT ;  /* 0x000000c4898a7212 */ /* 0x000fe400078e96b4 */
[----:B------:R-:W-:Y:S01]  /*14450*/  SHF.R.U32.HI R139, RZ, 0x8, R195 ;  /* 0x00000008ff8b7819 */ /* 0x000fe200000116c3 */
[----:B------:R-:W-:Y:S01]  /*14460*/  STL [R1+0xb4], R211 ;  /* 0x0000b4d301007387 */ /* 0x000fe20000100800 */
[----:B------:R-:W-:Y:S02]  /*14470*/  LOP3.LUT R137, R200, 0xff, RZ, 0xc0, !PT ;  /* 0x000000ffc8897812 */ /* 0x000fe400078ec0ff */
[----:B------:R-:W-:Y:S01]  /*14480*/  PRMT R220, R203, 0x5410, R139 ;  /* 0x00005410cbdc7816 */ /* 0x000fe2000000008b */
[----:B------:R2:W-:Y:S01]  /*14490*/  STL [R1+0xb0], R210 ;  /* 0x0000b0d201007387 */ /* 0x0005e20000100800 */
[----:B------:R-:W-:Y:S02]  /*144a0*/  PRMT R221, R137, 0x5410, R202 ;  /* 0x0000541089dd7816 */ /* 0x000fe400000000ca */
[----:B------:R-:W-:Y:S01]  /*144b0*/  SHF.R.U32.HI R137, RZ, 0x10, R176 ;  /* 0x00000010ff897819 */ /* 0x000fe200000116b0 */
[----:B------:R3:W-:Y:S01]  /*144c0*/  STL [R1+0xac], R209 ;  /* 0x0000acd101007387 */ /* 0x0007e20000100800 */
[----:B------:R-:W-:Y:S02]  /*144d0*/  LOP3.LUT R139, R176, 0xff, RZ, 0xc0, !PT ;  /* 0x000000ffb08b7812 */ /* 0x000fe400078ec0ff */
[----:B------:R-:W-:Y:S01]  /*144e0*/  LOP3.LUT R137, R137, 0xff, RZ, 0xc0, !PT ;  /* 0x000000ff89897812 */ /* 0x000fe200078ec0ff */
[----:B------:R4:W-:Y:S01]  /*144f0*/  STL [R1+0xa8], R208 ;  /* 0x0000a8d001007387 */ /* 0x0009e20000100800 */
[----:B------:R-:W-:Y:S02]  /*14500*/  LOP3.LUT R174, R174, 0xff, RZ, 0xc0, !PT ;  /* 0x000000ffaeae7812 */ /* 0x000fe400078ec0ff */
[----:B------:R-:W-:Y:S01]  /*14510*/  SHF.R.U32.HI R184, RZ, 0x18, R184 ;  /* 0x00000018ffb87819 */ /* 0x000fe200000116b8 */
[----:B------:R-:W-:Y:S01]  /*14520*/  STL [R1+0xa4], R207 ;  /* 0x0000a4cf01007387 */ /* 0x000fe20000100800 */
[----:B------:R-:W-:Y:S02]  /*14530*/  SHF.R.U32.HI R173, RZ, 0x8, R173 ;  /* 0x00000008ffad7819 */ /* 0x000fe400000116ad */
[----:B------:R-:W-:Y:S01]  /*14540*/  LOP3.LUT R188, R188, 0xff, RZ, 0xc0, !PT ;  /* 0x000000ffbcbc7812 */ /* 0x000fe200078ec0ff */
[----:B------:R-:W-:Y:S01]  /*14550*/  STL [R1+0xa0], R204 ;  /* 0x0000a0cc01007387 */ /* 0x000fe20000100800 */
[----:B-1----:R-:W-:Y:S02]  /*14560*/  PRMT R206, R177, 0x5410, R173 ;  /* 0x00005410b1ce7816 */ /* 0x002fe400000000ad */
[----:B------:R-:W-:Y:S02]  /*14570*/  LOP3.LUT R173, R133, 0xff, RZ, 0xc0, !PT ;  /* 0x000000ff85ad7812 */ /* 0x000fe400078ec0ff */
[----:B------:R-:W-:Y:S02]  /*14580*/  SHF.R.U32.HI R177, RZ, 0x18, R138 ;  /* 0x00000018ffb17819 */ /* 0x000fe4000001168a */
[----:B------:R-:W-:Y:S02]  /*14590*/  PRMT R239, R188, 0x5410, R190 ;  /* 0x00005410bcef7816 */ /* 0x000fe400000000be */
[----:B--2---:R-:W-:Y:S01]  /*145a0*/  PRMT R210, R174, 0x5410, R175 ;  /* 0x00005410aed27816 */ /* 0x004fe200000000af */
[----:B---3--:R-:W-:Y:S01]  /*145b0*/  IMAD.MOV.U32 R209, RZ, RZ, R227 ;  /* 0x000000ffffd17224 */ /* 0x008fe200078e00e3 */
[----:B------:R-:W-:Y:S02]  /*145c0*/  PRMT R227, R185, 0x5410, R136 ;  /* 0x00005410b9e37816 */ /* 0x000fe40000000088 */
[----:B------:R-:W-:Y:S01]  /*145d0*/  FMNMX.FTZ R136, R4, R3, !PT ;  /* 0x0000000304887209 */ /* 0x000fe20007810000 */
[----:B----4-:R-:W-:Y:S01]  /*145e0*/  IMAD.MOV.U32 R208, RZ, RZ, R226 ;  /* 0x000000ffffd07224 */ /* 0x010fe200078e00e2 */
[----:B------:R-:W-:Y:S01]  /*145f0*/  PRMT R226, R172, 0x5410, R0 ;  /* 0x00005410ace27816 */ /* 0x000fe20000000000 */
[----:B------:R-:W-:Y:S01]  /*14600*/  STL [R1+0xdc], R227 ;  /* 0x0000dce301007387 */ /* 0x000fe20000100800 */
[----:B------:R-:W-:Y:S02]  /*14610*/  LOP3.LUT R0, R176, 0xffff, RZ, 0xc0, !PT ;  /* 0x0000ffffb0007812 */ /* 0x000fe400078ec0ff */
[----:B------:R-:W-:Y:S01]  /*14620*/  LOP3.LUT R172, R2, 0xff, RZ, 0xc0, !PT ;  /* 0x000000ff02ac7812 */ /* 0x000fe200078ec0ff */
[----:B------:R-:W-:Y:S01]  /*14630*/  STL [R1+0xd8], R228 ;  /* 0x0000d8e401007387 */ /* 0x000fe20000100800 */
[----:B------:R-:W-:Y:S02]  /*14640*/  SHF.R.U32.HI R2, RZ, 0x8, R0 ;  /* 0x00000008ff027819 */ /* 0x000fe40000011600 */
        /* <DEDUP_REMOVED lines=8> */
[----:B------:R-:W-:Y:S02]  /*146d0*/  SHF.R.U32.HI R176, RZ, 0x18, R176 ;  /* 0x00000018ffb07819 */ /* 0x000fe400000116b0 */
[----:B------:R-:W-:Y:S02]  /*146e0*/  PRMT R240, R139, 0x5410, R2 ;  /* 0x000054108bf07816 */ /* 0x000fe40000000002 */
[----:B------:R-:W-:Y:S02]  /*146f0*/  SHF.R.U32.HI R2, RZ, 0x8, R178 ;  /* 0x00000008ff027819 */ /* 0x000fe400000116b2 */
[----:B------:R-:W-:Y:S02]  /*14700*/  FMNMX.FTZ R136, R21, R136, !PT ;  /* 0x0000008815887209 */ /* 0x000fe40007810000 */
[----:B------:R-:W-:Y:S02]  /*14710*/  FMNMX.FTZ R0, R22, R0, !PT ;  /* 0x0000000016007209 */ /* 0x000fe40007810000 */
[----:B------:R-:W-:Y:S02]  /*14720*/  PRMT R212, R137, 0x5410, R176 ;  /* 0x0000541089d47816 */ /* 0x000fe400000000b0 */
[----:B------:R-:W-:Y:S02]  /*14730*/  PRMT R205, R179, 0x5410, R2 ;  /* 0x00005410b3cd7816 */ /* 0x000fe40000000002 */
[----:B------:R-:W-:Y:S02]  /*14740*/  FMNMX.FTZ R137, R32, R136, !PT ;  /* 0x0000008820897209 */ /* 0x000fe40007810000 */
[----:B------:R-:W-:Y:S01]  /*14750*/  FMNMX.FTZ R2, R23, R0, !PT ;  /* 0x0000000017027209 */ /* 0x000fe20007810000 */
[----:B------:R-:W-:Y:S01]  /*14760*/  STL [R1+0xe0], R205 ;  /* 0x0000e0cd01007387 */ /* 0x000fe20000100800 */
[----:B------:R-:W-:Y:S02]  /*14770*/  FMNMX.FTZ R0, R8, R134, !PT ;  /* 0x0000008608007209 */ /* 0x000fe40007810000 */
[----:B------:R-:W-:Y:S01]  /*14780*/  FMNMX.FTZ R139, R10, R135, !PT ;  /* 0x000000870a8b7209 */ /* 0x000fe20007810000 */
[----:B------:R-:W-:Y:S01]  /*14790*/  STL [R1+0xe4], R239 ;  /* 0x0000e4ef01007387 */ /* 0x000fe20000100800 */
        /* <DEDUP_REMOVED lines=97> */
[----:B------:R-:W1:Y:S01]  /*14db0*/  SHFL.BFLY PT, R175, R2, 0x2, 0x1f ;  /* 0x0c401f0002af7f89 */ /* 0x000e6200000e0000 */
        /* <DEDUP_REMOVED lines=10> */
[----:B------:R-:W2:Y:S01]  /*14e60*/  SHFL.BFLY PT, R174, R137, 0x2, 0x1f ;  /* 0x0c401f0089ae7f89 */ /* 0x000ea200000e0000 */
[----:B------:R-:W-:Y:S02]  /*14e70*/  FMNMX.FTZ R136, R121, R136, !PT ;  /* 0x0000008879887209 */ /* 0x000fe40007810000 */
[----:B------:R-:W-:Y:S02]  /*14e80*/  PRMT R251, R172, 0x5410, R184 ;  /* 0x00005410acfb7816 */ /* 0x000fe400000000b8 */
[----:B------:R-:W-:Y:S02]  /*14e90*/  FMNMX.FTZ R0, R123, R0, !PT ;  /* 0x000000007b007209 */ /* 0x000fe40007810000 */
[--C-:B------:R-:W-:Y:S02]  /*14ea0*/  SHF.R.U32.HI R172, RZ, 0x10, R133.reuse ;  /* 0x00000010ffac7819 */ /* 0x100fe40000011685 */
[----:B------:R-:W-:Y:S02]  /*14eb0*/  LOP3.LUT R139, R133, 0xffff, RZ, 0xc0, !PT ;  /* 0x0000ffff858b7812 */ /* 0x000fe400078ec0ff */
[----:B------:R-:W-:Y:S02]  /*14ec0*/  FMNMX.FTZ R136, R124, R136, !PT ;  /* 0x000000887c887209 */ /* 0x000fe40007810000 */
[----:B------:R-:W-:Y:S02]  /*14ed0*/  FMNMX.FTZ R0, R126, R0, !PT ;  /* 0x000000007e007209 */ /* 0x000fe40007810000 */
[----:B------:R-:W-:Y:S02]  /*14ee0*/  SHF.R.U32.HI R133, RZ, 0x18, R133 ;  /* 0x00000018ff857819 */ /* 0x000fe40000011685 */
[----:B------:R-:W-:Y:S02]  /*14ef0*/  LOP3.LUT R172, R172, 0xff, RZ, 0xc0, !PT ;  /* 0x000000ffacac7812 */ /* 0x000fe400078ec0ff */
[----:B------:R-:W-:Y:S02]  /*14f00*/  SHF.R.U32.HI R139, RZ, 0x8, R139 ;  /* 0x00000008ff8b7819 */ /* 0x000fe4000001168b */
[----:B------:R-:W-:Y:S02]  /*14f10*/  FMNMX.FTZ R136, R125, R136, !PT ;  /* 0x000000887d887209 */ /* 0x000fe40007810000 */
[----:B------:R-:W-:Y:S02]  /*14f20*/  FMNMX.FTZ R0, R127, R0, !PT ;  /* 0x000000007f007209 */ /* 0x000fe40007810000 */
[----:B------:R-:W-:Y:S02]  /*14f30*/  PRMT R241, R172, 0x5410, R133 ;  /* 0x00005410acf17816 */ /* 0x000fe40000000085 */
[----:B------:R-:W-:Y:S02]  /*14f40*/  PRMT R203, R173, 0x5410, R139 ;  /* 0x00005410adcb7816 */ /* 0x000fe4000000008b */
[----:B-1----:R-:W-:Y:S01]  /*14f50*/  FMNMX.FTZ R133, R2, R175, !PT ;  /* 0x000000af02857209 */ /* 0x002fe20007810000 */
[----:B------:R-:W1:Y:S01]  /*14f60*/  SHFL.BFLY PT, R173, R136, 0x2, 0x1f ;  /* 0x0c401f0088ad7f89 */ /* 0x000e6200000e0000 */
[----:B------:R-:W-:Y:S01]  /*14f70*/  LOP3.LUT R139, R225, UR10, R223, 0x96, !PT ;  /* 0x0000000ae18b7c12 */ /* 0x000fe2000f8e96df */
[----:B------:R-:W-:Y:S01]  /*14f80*/  UIADD3 UR10, UR28, 0x2, URZ ;  /* 0x000000021c0a7890 */ /* 0x000fe2000fffe03f */
[----:B------:R-:W-:Y:S05]  /*14f90*/  SHF.R.U32.HI R172, RZ, 0x10, R138 ;  /* 0x00000010ffac7819 */ /* 0x000fea000001168a */
[----:B------:R-:W3:Y:S01]  /*14fa0*/  SHFL.BFLY PT, R2, R0, 0x2, 0x1f ;  /* 0x0c401f0000027f89 */ /* 0x000ee200000e0000 */
[----:B--2---:R-:W-:Y:S01]  /*14fb0*/  FMNMX.FTZ R137, R137, R174, !PT ;  /* 0x000000ae89897209 */ /* 0x004fe20007810000 */
[----:B------:R-:W-:Y:S01]  /*14fc0*/  IMAD.WIDE.U32 R182, R139, -0x326172a9, RZ ;  /* 0xcd9e8d578bb67825 */ /* 0x000fe200078e00ff */
[C---:B------:R-:W-:Y:S05]  /*14fd0*/  LOP3.LUT R174, R138.reuse, 0xffff, RZ, 0xc0, !PT ;  /* 0x0000ffff8aae7812 */ /* 0x040fea00078ec0ff */
[----:B------:R-:W2:Y:S01]  /*14fe0*/  SHFL.BFLY PT, R175, R133, 0x1, 0x1f ;  /* 0x0c201f0085af7f89 */ /* 0x000ea200000e0000 */
[----:B------:R-:W-:Y:S01]  /*14ff0*/  LOP3.LUT R178, R138, 0xff, RZ, 0xc0, !PT ;  /* 0x000000ff8ab27812 */ /* 0x000fe200078ec0ff */
[----:B------:R-:W-:Y:S01]  /*15000*/  UIADD3 UR28, UR28, 0x3, URZ ;  /* 0x000000031c1c7890 */ /* 0x000fe2000fffe03f */
[----:B------:R-:W-:Y:S05]  /*15010*/  LOP3.LUT R138, R172, 0xff, RZ, 0xc0, !PT ;  /* 0x000000ffac8a7812 */ /* 0x000fea00078ec0ff */
[----:B------:R-:W4:Y:S01]  /*15020*/  SHFL.BFLY PT, R176, R137, 0x1, 0x1f ;  /* 0x0c201f0089b07f89 */ /* 0x000f2200000e0000 */
[----:B------:R-:W-:Y:S02]  /*15030*/  LOP3.LUT R139, R183, R208, R199, 0x96, !PT ;  /* 0x000000d0b78b7212 */ /* 0x000fe400078e96c7 */
[----:B------:R-:W-:Y:S02]  /*15040*/  LOP3.LUT R172, R193, R182, R218, 0x96, !PT ;  /* 0x000000b6c1ac7212 */ /* 0x000fe400078e96da */
[----:B------:R-:W-:Y:S02]  /*15050*/  SHF.R.U32.HI R174, RZ, 0x8, R174 ;  /* 0x00000008ffae7819 */ /* 0x000fe400000116ae */
[----:B------:R-:W-:Y:S01]  /*15060*/  PRMT R202, R138, 0x5410, R177 ;  /* 0x000054108aca7816 */ /* 0x000fe200000000b1 */
[----:B------:R-:W-:Y:S01]  /*15070*/  IMAD.WIDE.U32 R138, R139, -0x2daee0ad, RZ ;  /* 0xd2511f538b8a7825 */ /* 0x000fe200078e00ff */
[----:B------:R-:W-:Y:S02]  /*15080*/  PRMT R201, R178, 0x5410, R174 ;  /* 0x00005410b2c97816 */ /* 0x000fe400000000ae */
[----:B------:R-:W-:Y:S01]  /*15090*/  LOP3.LUT R194, R183, R244, R199, 0x96, !PT ;  /* 0x000000f4b7c27212 */ /* 0x000fe200078e96c7 */
[----:B------:R-:W-:Y:S01]  /*150a0*/  IMAD.WIDE.U32 R178, R172, -0x2daee0ad, RZ ;  /* 0xd2511f53acb27825 */ /* 0x000fe200078e00ff */
[----:B-1----:R-:W-:Y:S02]  /*150b0*/  FMNMX.FTZ R136, R136, R173, !PT ;  /* 0x000000ad88887209 */ /* 0x002fe40007810000 */
[----:B------:R-:W-:Y:S02]  /*150c0*/  LOP3.LUT R174, R139, R232, R198, 0x96, !PT ;  /* 0x000000e88bae7212 */ /* 0x000fe400078e96c6 */
[----:B---3--:R-:W-:Y:S02]  /*150d0*/  FMNMX.FTZ R0, R0, R2, !PT ;  /* 0x0000000200007209 */ /* 0x008fe40007810000 */
[----:B------:R-:W-:Y:S02]  /*150e0*/  LOP3.LUT R172, R179, R138, R238, 0x96, !PT ;  /* 0x0000008ab3ac7212 */ /* 0x000fe400078e96ee */
[----:B--2---:R-:W-:Y:S01]  /*150f0*/  FMNMX.FTZ R138, R133, R175, !PT ;  /* 0x000000af858a7209 */ /* 0x004fe20007810000 */
[----:B------:R-:W-:Y:S01]  /*15100*/  SHFL.BFLY PT, R2, R0, 0x1, 0x1f ;  /* 0x0c201f0000027f89 */ /* 0x000fe200000e0000 */
[----:B------:R-:W-:Y:S01]  /*15110*/  IMAD.WIDE.U32 R174, R174, -0x326172a9, RZ ;  /* 0xcd9e8d57aeae7825 */ /* 0x000fe200078e00ff */
[----:B----4-:R-:W-:Y:S06]  /*15120*/  FMNMX.FTZ R137, R137, R176, !PT ;  /* 0x000000b089897209 */ /* 0x010fec0007810000 */
[----:B------:R-:W1:Y:S01]  /*15130*/  SHFL.BFLY PT, R133, R136, 0x1, 0x1f ;  /* 0x0c201f0088857f89 */ /* 0x000e6200000e0000 */
[----:B------:R-:W-:Y:S01]  /*15140*/  IMAD.WIDE.U32 R172, R172, -0x326172a9, RZ ;  /* 0xcd9e8d57acac7825 */ /* 0x000fe200078e00ff */
[----:B------:R-:W-:Y:S02]  /*15150*/  LOP3.LUT R175, R175, R192, R229, 0x96, !PT ;  /* 0x000000c0afaf7212 */ /* 0x000fe400078e96e5 */
[----:B------:R-:W-:Y:S02]  /*15160*/  FSETP.NEU.FTZ.AND P3, PT, R138, -INF , PT ;  /* 0xff8000008a00780b */ /* 0x000fe40003f7d000 */
[----:B------:R-:W-:Y:S01]  /*15170*/  LOP3.LUT R173, R173, R174, R236, 0x96, !PT ;  /* 0x000000aeadad7212 */ /* 0x000fe200078e96ec */
[----:B------:R-:W-:Y:S01]  /*15180*/  IMAD.WIDE.U32 R174, R175, -0x2daee0ad, RZ ;  /* 0xd2511f53afae7825 */ /* 0x000fe200078e00ff */
[----:B------:R-:W-:Y:S02]  /*15190*/  LOP3.LUT R191, R187, R182, R218, 0x96, !PT ;  /* 0x000000b6bbbf7212 */ /* 0x000fe400078e96da */
[----:B------:R-:W-:Y:S02]  /*151a0*/  FSETP.NEU.FTZ.AND P2, PT, R137, -INF , PT ;  /* 0xff8000008900780b */ /* 0x000fe40003f5d000 */
[----:B------:R-:W-:Y:S05]  /*151b0*/  LOP3.LUT R176, R175, R178, R237, 0x96, !PT ;  /* 0x000000b2afb07212 */ /* 0x000fea00078e96ed */
[----:B------:R-:W-:Y:S05]  /*151c0*/  IMAD.WIDE.U32 R176, R176, -0x326172a9, RZ ;  /* 0xcd9e8d57b0b07825 */ /* 0x000fea00078e00ff */
[----:B------:R-:W-:Y:S01]  /*151d0*/  LOP3.LUT R139, R177, R172, R235, 0x96, !PT ;  /* 0x000000acb18b7212 */ /* 0x000fe200078e96eb */
[----:B------:R-:W-:Y:S01]  /*151e0*/  IMAD.WIDE.U32 R172, R173, -0x2daee0ad, RZ ;  /* 0xd2511f53adac7825 */ /* 0x000fe200078e00ff */
[----:B-1----:R-:W-:Y:S02]  /*151f0*/  FMNMX.FTZ R136, R136, R133, !PT ;  /* 0x0000008588887209 */ /* 0x002fe40007810000 */
[----:B------:R-:W-:Y:S01]  /*15200*/  FMNMX.FTZ R133, R0, R2, !PT ;  /* 0x0000000200857209 */ /* 0x000fe20007810000 */
[----:B------:R-:W-:Y:S01]  /*15210*/  FMUL.FTZ R2, R138, UR4 ;  /* 0x000000048a027c20 */ /* 0x000fe20008410000 */
[----:B------:R-:W-:Y:S01]  /*15220*/  LOP3.LUT R174, R173, R174, R234, 0x96, !PT ;  /* 0x000000aeadae7212 */ /* 0x000fe200078e96ea */
[----:B------:R-:W-:Y:S03]  /*15230*/  FMUL.FTZ R0, R137, UR4 ;  /* 0x0000000489007c20 */ /* 0x000fe60008410000 */
[----:B------:R-:W-:Y:S02]  /*15240*/  FSEL R2, R2, RZ, P3 ;  /* 0x000000ff02027208 */ /* 0x000fe40001800000 */
[----:B------:R-:W-:Y:S02]  /*15250*/  FSETP.NEU.FTZ.AND P3, PT, R136, -INF , PT ;  /* 0xff8000008800780b */ /* 0x000fe40003f7d000 */
[----:B------:R-:W-:Y:S01]  /*15260*/  FSEL R0, R0, RZ, P2 ;  /* 0x000000ff00007208 */ /* 0x000fe20001000000 */
        /* <DEDUP_REMOVED lines=35> */
[----:B------:R-:W-:Y:S01]  /*154a0*/  FMUL.FTZ R2, R136, UR4 ;  /* 0x0000000488027c20 */ /* 0x000fe20008410000 */
[----:B------:R-:W-:Y:S01]  /*154b0*/  FFMA.FTZ R64, R50, UR4, -R0 ;  /* 0x0000000432407c23 */ /* 0x000fe20008010800 */
[----:B------:R-:W-:Y:S02]  /*154c0*/  IMAD.MOV.U32 R17, RZ, RZ, R206 ;  /* 0x000000ffff117224 */ /* 0x000fe400078e00ce */
[----:B------:R-:W-:Y:S01]  /*154d0*/  FFMA.FTZ R36, R34, UR4, -R0 ;  /* 0x0000000422247c23 */ /* 0x000fe20008010800 */
[----:B------:R-:W-:Y:S01]  /*154e0*/  IMAD.MOV.U32 R116, RZ, RZ, R244 ;  /* 0x000000ffff747224 */ /* 0x000fe200078e00f4 */
[----:B------:R-:W-:Y:S01]  /*154f0*/  FSEL R2, R2, RZ, P3 ;  /* 0x000000ff02027208 */ /* 0x000fe20001800000 */
[----:B------:R-:W-:Y:S02]  /*15500*/  IMAD.MOV.U32 R117, RZ, RZ, R245 ;  /* 0x000000ffff757224 */ /* 0x000fe400078e00f5 */
[----:B------:R-:W-:Y:S01]  /*15510*/  MUFU.EX2 R185, R185 ;  /* 0x000000b900b97308 */ /* 0x000fe20000000800 */
[--C-:B------:R-:W-:Y:S01]  /*15520*/  FFMA.FTZ R248, R98, UR4, -R0.reuse ;  /* 0x0000000462f87c23 */ /* 0x100fe20008010800 */
[----:B------:R-:W-:Y:S01]  /*15530*/  FFMA.FTZ R213, R114, UR4, -R0 ;  /* 0x0000000472d57c23 */ /* 0x000fe20008010800 */
[----:B------:R-:W-:Y:S01]  /*15540*/  FFMA.FTZ R50, R40, UR4, -R2 ;  /* 0x0000000428327c23 */ /* 0x000fe20008010802 */
[----:B------:R-:W-:Y:S02]  /*15550*/  IMAD.MOV.U32 R40, RZ, RZ, R112 ;  /* 0x000000ffff287224 */ /* 0x000fe400078e0070 */
[----:B------:R-:W-:Y:S01]  /*15560*/  FFMA.FTZ R112, R73, UR4, -R2 ;  /* 0x0000000449707c23 */ /* 0x000fe20008010802 */
[--C-:B------:R-:W-:Y:S01]  /*15570*/  FFMA.FTZ R227, R115, UR4, -R0.reuse ;  /* 0x0000000473e37c23 */ /* 0x100fe20008010800 */
[----:B------:R-:W2:Y:S02]  /*15580*/  LDL.LU R73, [R1+0x34] ;  /* 0x0000340001497983 */ /* 0x000ea40000300800 */
        /* <DEDUP_REMOVED lines=30> */
[----:B------:R-:W-:Y:S01]  /*15770*/  FFMA.FTZ R69, R131, UR4, -R0 ;  /* 0x0000000483457c23 */ /* 0x000fe20008010800 */
[C---:B------:R-:W-:Y:S03]  /*15780*/  FMUL.FTZ R0, R133.reuse, UR4 ;  /* 0x0000000485007c20 */ /* 0x040fe60008410000 */
[----:B------:R-:W-:Y:S01]  /*15790*/  MUFU.EX2 R200, R200 ;  /* 0x000000c800c87308 */ /* 0x000fe20000000800 */
[----:B------:R-:W-:Y:S01]  /*157a0*/  FSETP.NEU.FTZ.AND P2, PT, R133, -INF , PT ;  /* 0xff8000008500780b */ /* 0x000fe20003f5d000 */
[----:B------:R-:W-:Y:S02]  /*157b0*/  IMAD.MOV.U32 R113, RZ, RZ, R4 ;  /* 0x000000ffff717224 */ /* 0x000fe400078e0004 */
[--C-:B------:R-:W-:Y:S01]  /*157c0*/  FFMA.FTZ R103, R72, UR4, -R2.reuse ;  /* 0x0000000448677c23 */ /* 0x100fe20008010802 */
[----:B------:R-:W-:Y:S01]  /*157d0*/  IMAD.WIDE.U32 R4, R174, -0x326172a9, RZ ;  /* 0xcd9e8d57ae047825 */ /* 0x000fe200078e00ff */
[----:B------:R-:W-:Y:S03]  /*157e0*/  FSEL R0, R0, RZ, P2 ;  /* 0x000000ff00007208 */ /* 0x000fe60001000000 */
[----:B------:R-:W-:Y:S01]  /*157f0*/  FFMA.FTZ R32, R8, UR4, -R2 ;  /* 0x0000000408207c23 */ /* 0x000fe20008010802 */
[----:B------:R-:W-:Y:S01]  /*15800*/  MUFU.EX2 R247, R247 ;  /* 0x000000f700f77308 */ /* 0x000fe20000000800 */
[----:B------:R-:W-:Y:S02]  /*15810*/  IMAD.MOV.U32 R72, RZ, RZ, R240 ;  /* 0x000000ffff487224 */ /* 0x000fe400078e00f0 */
[----:B------:R-:W-:Y:S01]  /*15820*/  FFMA.FTZ R240, R92, UR4, -R2 ;  /* 0x000000045cf07c23 */ /* 0x000fe20008010802 */
[----:B------:R-:W-:Y:S02]  /*15830*/  IMAD.MOV.U32 R38, RZ, RZ, R246 ;  /* 0x000000ffff267224 */ /* 0x000fe400078e00f6 */
[----:B------:R-:W-:Y:S01]  /*15840*/  FFMA.FTZ R246, R110, UR4, -R0 ;  /* 0x000000046ef67c23 */ /* 0x000fe20008010800 */
[----:B------:R-:W-:Y:S01]  /*15850*/  IMAD.MOV.U32 R70, RZ, RZ, R208 ;  /* 0x000000ffff467224 */ /* 0x000fe200078e00d0 */
[----:B------:R-:W-:Y:S01]  /*15860*/  LOP3.LUT R7, R5, R176, R189, 0x96, !PT ;  /* 0x000000b005077212 */ /* 0x000fe200078e96bd */
[----:B------:R-:W-:Y:S01]  /*15870*/  IMAD.MOV.U32 R92, RZ, RZ, R116 ;  /* 0x000000ffff5c7224 */ /* 0x000fe200078e0074 */
[----:B------:R-:W-:Y:S01]  /*15880*/  MUFU.EX2 R103, R103 ;  /* 0x0000006700677308 */ /* 0x000fe20000000800 */
[----:B------:R-:W-:Y:S02]  /*15890*/  IMAD.MOV.U32 R110, RZ, RZ, R251 ;  /* 0x000000ffff6e7224 */ /* 0x000fe400078e00fb */
[----:B------:R-:W-:Y:S01]  /*158a0*/  FFMA.FTZ R208, R125, UR4, -R2 ;  /* 0x000000047dd07c23 */ /* 0x000fe20008010802 */
[----:B------:R-:W-:Y:S02]  /*158b0*/  IMAD.MOV.U32 R39, RZ, RZ, R212 ;  /* 0x000000ffff277224 */ /* 0x000fe400078e00d4 */
[--C-:B------:R-:W-:Y:S01]  /*158c0*/  FFMA.FTZ R116, R94, UR4, -R0.reuse ;  /* 0x000000045e747c23 */ /* 0x100fe20008010800 */
[----:B------:R-:W-:Y:S02]  /*158d0*/  IMAD.MOV.U32 R71, RZ, RZ, R209 ;  /* 0x000000ffff477224 */ /* 0x000fe400078e00d1 */
[----:B------:R-:W-:Y:S01]  /*158e0*/  FFMA.FTZ R251, R111, UR4, -R0 ;  /* 0x000000046ffb7c23 */ /* 0x000fe20008010800 */
[--C-:B------:R-:W-:Y:S01]  /*158f0*/  FFMA.FTZ R176, R93, UR4, -R2.reuse ;  /* 0x000000045db07c23 */ /* 0x100fe20008010802 */
[----:B------:R-:W-:Y:S01]  /*15900*/  MUFU.EX2 R240, R240 ;  /* 0x000000f000f07308 */ /* 0x000fe20000000800 */
[--C-:B------:R-:W-:Y:S01]  /*15910*/  FFMA.FTZ R174, R88, UR4, -R2.reuse ;  /* 0x0000000458ae7c23 */ /* 0x100fe20008010802 */
[--C-:B------:R-:W-:Y:S01]  /*15920*/  FFMA.FTZ R131, R89, UR4, -R2.reuse ;  /* 0x0000000459837c23 */ /* 0x100fe20008010802 */
[--C-:B------:R-:W-:Y:S01]  /*15930*/  FFMA.FTZ R212, R109, UR4, -R2.reuse ;  /* 0x000000046dd47c23 */ /* 0x100fe20008010802 */
[--C-:B------:R-:W-:Y:S01]  /*15940*/  FFMA.FTZ R209, R124, UR4, -R2.reuse ;  /* 0x000000047cd17c23 */ /* 0x100fe20008010802 */
[----:B------:R-:W-:Y:S02]  /*15950*/  IMAD.MOV.U32 R66, RZ, RZ, R217 ;  /* 0x000000ffff427224 */ /* 0x000fe400078e00d9 */
[----:B------:R-:W-:Y:S01]  /*15960*/  FFMA.FTZ R53, R44, UR4, -R2 ;  /* 0x000000042c357c23 */ /* 0x000fe20008010802 */
[----:B------:R-:W-:Y:S02]  /*15970*/  IMAD.MOV.U32 R125, RZ, RZ, R204 ;  /* 0x000000ffff7d7224 */ /* 0x000fe400078e00cc */
[----:B------:R-:W-:Y:S01]  /*15980*/  MUFU.EX2 R116, R116 ;  /* 0x0000007400747308 */ /* 0x000fe20000000800 */
[----:B------:R-:W-:Y:S02]  /*15990*/  IMAD.MOV.U32 R94, RZ, RZ, R207 ;  /* 0x000000ffff5e7224 */ /* 0x000fe400078e00cf */
[----:B------:R-:W-:Y:S01]  /*159a0*/  FFMA.FTZ R54, R45, UR4, -R2 ;  /* 0x000000042d367c23 */ /* 0x000fe20008010802 */
[----:B------:R-:W-:Y:S02]  /*159b0*/  IMAD.MOV.U32 R111, RZ, RZ, R210 ;  /* 0x000000ffff6f7224 */ /* 0x000fe400078e00d2 */
[--C-:B------:R-:W-:Y:S01]  /*159c0*/  FFMA.FTZ R8, R120, UR4, -R2.reuse ;  /* 0x0000000478087c23 */ /* 0x100fe20008010802 */
[----:B------:R-:W-:Y:S02]  /*159d0*/  IMAD.MOV.U32 R88, RZ, RZ, R113 ;  /* 0x000000ffff587224 */ /* 0x000fe400078e0071 */
[----:B------:R-:W-:Y:S01]  /*159e0*/  FFMA.FTZ R82, R57, UR4, -R2 ;  /* 0x0000000439527c23 */ /* 0x000fe20008010802 */
[----:B------:R-:W-:Y:S01]  /*159f0*/  IMAD.MOV.U32 R89, RZ, RZ, R20 ;  /* 0x000000ffff597224 */ /* 0x000fe200078e0014 */
[----:B------:R-:W-:Y:S01]  /*15a00*/  MUFU.EX2 R131, R131 ;  /* 0x0000008300837308 */ /* 0x000fe20000000800 */
[----:B------:R-:W-:Y:S02]  /*15a10*/  IMAD.MOV.U32 R6, RZ, RZ, R17 ;  /* 0x000000ffff067224 */ /* 0x000fe400078e0011 */
[--C-:B------:R-:W-:Y:S01]  /*15a20*/  FFMA.FTZ R129, R76, UR4, -R2.reuse ;  /* 0x000000044c817c23 */ /* 0x100fe20008010802 */
[--C-:B------:R-:W-:Y:S01]  /*15a30*/  FFMA.FTZ R128, R77, UR4, -R2.reuse ;  /* 0x000000044d807c23 */ /* 0x100fe20008010802 */
[----:B------:R-:W-:Y:S02]  /*15a40*/  IMAD.MOV.U32 R93, RZ, RZ, R117 ;  /* 0x000000ffff5d7224 */ /* 0x000fe400078e0075 */
[----:B------:R-:W-:Y:S01]  /*15a50*/  FFMA.FTZ R130, R104, UR4, -R2 ;  /* 0x0000000468827c23 */ /* 0x000fe20008010802 */
        /* <DEDUP_REMOVED lines=33> */
[----:B------:R-:W-:Y:S03]  /*15c70*/  LOP3.LUT R0, R7, 0xffff, RZ, 0xc0, !PT ;  /* 0x0000ffff07007812 */ /* 0x000fe600078ec0ff */
[----:B------:R-:W-:Y:S01]  /*15c80*/  MUFU.EX2 R58, R178 ;  /* 0x000000b2003a7308 */ /* 0x000fe20000000800 */
[----:B------:R-:W-:Y:S01]  /*15c90*/  FFMA.FTZ R23, R9, UR4, -R2 ;  /* 0x0000000409177c23 */ /* 0x000fe20008010802 */
[----:B------:R-:W-:Y:S02]  /*15ca0*/  IMAD.MOV.U32 R67, RZ, RZ, R242 ;  /* 0x000000ffff437224 */ /* 0x000fe400078e00f2 */
[--C-:B------:R-:W-:Y:S01]  /*15cb0*/  FFMA.FTZ R21, R13, UR4, -R2.reuse ;  /* 0x000000040d157c23 */ /* 0x100fe20008010802 */
[--C-:B------:R-:W-:Y:S01]  /*15cc0*/  FFMA.FTZ R22, R12, UR4, -R2.reuse ;  /* 0x000000040c167c23 */ /* 0x100fe20008010802 */
[--C-:B------:R-:W-:Y:S01]  /*15cd0*/  FFMA.FTZ R25, R25, UR4, -R2.reuse ;  /* 0x0000000419197c23 */ /* 0x100fe20008010802 */
[--C-:B------:R-:W-:Y:S01]  /*15ce0*/  FFMA.FTZ R51, R41, UR4, -R2.reuse ;  /* 0x0000000429337c23 */ /* 0x100fe20008010802 */
[--C-:B------:R-:W-:Y:S02]  /*15cf0*/  FFMA.FTZ R55, R56, UR4, -R2.reuse ;  /* 0x0000000438377c23 */ /* 0x100fe40008010802 */
        /* <DEDUP_REMOVED lines=9> */
[----:B------:R-:W-:Y:S01]  /*15d90*/  FFMA.FTZ R9, R108, UR4, -R2 ;  /* 0x000000046c097c23 */ /* 0x000fe20008010802 */
[----:B------:R-:W-:Y:S01]  /*15da0*/  SHF.R.U32.HI R2, RZ, 0x8, R0 ;  /* 0x00000008ff027819 */ /* 0x000fe20000011600 */
[----:B------:R-:W-:Y:S01]  /*15db0*/  IMAD.MOV.U32 R126, RZ, RZ, R100 ;  /* 0x000000ffff7e7224 */ /* 0x000fe200078e0064 */
[----:B------:R-:W-:Y:S01]  /*15dc0*/  LOP3.LUT R0, R7, 0xff, RZ, 0xc0, !PT ;  /* 0x000000ff07007812 */ /* 0x000fe200078ec0ff */
[----:B------:R-:W-:Y:S01]  /*15dd0*/  IMAD.MOV.U32 R107, RZ, RZ, R9 ;  /* 0x000000ffff6b7224 */ /* 0x000fe200078e0009 */
[----:B------:R-:W-:Y:S01]  /*15de0*/  LOP3.LUT R12, R4, 0xff, RZ, 0xc0, !PT ;  /* 0x000000ff040c7812 */ /* 0x000fe200078ec0ff */
[----:B------:R-:W-:Y:S03]  /*15df0*/  IMAD.MOV.U32 R100, RZ, RZ, R16 ;  /* 0x000000ffff647224 */ /* 0x000fe600078e0010 */
[----:B------:R-:W-:Y:S01]  /*15e00*/  MUFU.EX2 R48, R32 ;  /* 0x0000002000307308 */ /* 0x000fe20000000800 */
[----:B------:R-:W-:Y:S01]  /*15e10*/  PRMT R60, R0, 0x5410, R2 ;  /* 0x00005410003c7816 */ /* 0x000fe20000000002 */
[----:B------:R-:W-:Y:S01]  /*15e20*/  IMAD.MOV.U32 R127, RZ, RZ, R6 ;  /* 0x000000ffff7f7224 */ /* 0x000fe200078e0006 */
[--C-:B------:R-:W-:Y:S01]  /*15e30*/  SHF.R.U32.HI R0, RZ, 0x10, R7.reuse ;  /* 0x00000010ff007819 */ /* 0x100fe20000011607 */
[----:B------:R-:W-:Y:S01]  /*15e40*/  IMAD.MOV.U32 R79, RZ, RZ, R38 ;  /* 0x000000ffff4f7224 */ /* 0x000fe200078e0026 */
[----:B------:R-:W-:Y:S01]  /*15e50*/  SHF.R.U32.HI R7, RZ, 0x18, R7 ;  /* 0x00000018ff077819 */ /* 0x000fe20000011607 */
[----:B------:R-:W-:Y:S01]  /*15e60*/  IMAD.MOV.U32 R38, RZ, RZ, R68 ;  /* 0x000000ffff267224 */ /* 0x000fe200078e0044 */
[----:B------:R-:W-:Y:S03]  /*15e70*/  LOP3.LUT R0, R0, 0xff, RZ, 0xc0, !PT ;  /* 0x000000ff00007812 */ /* 0x000fe600078ec0ff */
[----:B------:R-:W-:Y:S01]  /*15e80*/  MUFU.EX2 R105, R21 ;  /* 0x0000001500697308 */ /* 0x000fe20000000800 */
[----:B------:R-:W-:Y:S01]  /*15e90*/  LOP3.LUT R9, R4, 0xffff, RZ, 0xc0, !PT ;  /* 0x0000ffff04097812 */ /* 0x000fe200078ec0ff */
[----:B------:R-:W-:Y:S01]  /*15ea0*/  IMAD.MOV.U32 R90, RZ, RZ, R70 ;  /* 0x000000ffff5a7224 */ /* 0x000fe200078e0046 */
[----:B------:R-:W-:Y:S01]  /*15eb0*/  PRMT R61, R0, 0x5410, R7 ;  /* 0x00005410003d7816 */ /* 0x000fe20000000007 */
[----:B------:R-:W-:Y:S01]  /*15ec0*/  FADD.FTZ R0, -R138, R3 ;  /* 0x000000038a007221 */ /* 0x000fe20000010100 */
[--C-:B------:R-:W-:Y:S01]  /*15ed0*/  SHF.R.U32.HI R11, RZ, 0x10, R4.reuse ;  /* 0x00000010ff0b7819 */ /* 0x100fe20000011604 */
[----:B------:R-:W-:Y:S01]  /*15ee0*/  IMAD.MOV.U32 R91, RZ, RZ, R71 ;  /* 0x000000ffff5b7224 */ /* 0x000fe200078e0047 */
[----:B------:R-:W-:Y:S03]  /*15ef0*/  SHF.R.U32.HI R10, RZ, 0x18, R4 ;  /* 0x00000018ff0a7819 */ /* 0x000fe60000011604 */
[----:B------:R-:W-:Y:S01]  /*15f00*/  MUFU.EX2 R175, R26 ;  /* 0x0000001a00af7308 */ /* 0x000fe20000000800 */
[----:B------:R-:W-:Y:S04]  /*15f10*/  IMAD.WIDE.U32 R4, R139, -0x2daee0ad, RZ ;  /* 0xd2511f538b047825 */ /* 0x000fe800078e00ff */
[----:B------:R-:W-:Y:S01]  /*15f20*/  FMUL.FTZ R2, R0, UR4 ;  /* 0x0000000400027c20 */ /* 0x000fe20008410000 */
[--C-:B------:R-:W-:Y:S01]  /*15f30*/  HSET2.LE.AND R60, R60, R219.reuse, PT ;  /* 0x000000db3c3c7233 */ /* 0x100fe20003803000 */
[----:B------:R-:W-:Y:S01]  /*15f40*/  IMAD.MOV.U32 R95, RZ, RZ, R8 ;  /* 0x000000ffff5f7224 */ /* 0x000fe200078e0008 */
[C---:B------:R-:W-:Y:S01]  /*15f50*/  LOP3.LUT R16, R4.reuse, 0xff, RZ, 0xc0, !PT ;  /* 0x000000ff04107812 */ /* 0x040fe200078ec0ff */
[----:B------:R-:W-:Y:S01]  /*15f60*/  IMAD.MOV.U32 R119, RZ, RZ, R66 ;  /* 0x000000ffff777224 */ /* 0x000fe200078e0042 */
[----:B------:R1:W3:Y:S01]  /*15f70*/  MUFU.EX2 R3, R2 ;  /* 0x0000000200037308 */ /* 0x0002e20000000800 */
[----:B------:R-:W-:Y:S01]  /*15f80*/  LOP3.LUT R13, R4, 0xffff, RZ, 0xc0, !PT ;  /* 0x0000ffff040d7812 */ /* 0x000fe200078ec0ff */
[----:B------:R-:W-:Y:S01]  /*15f90*/  FADD.FTZ R0, -R137, R132 ;  /* 0x0000008489007221 */ /* 0x000fe20000010100 */
[--C-:B------:R-:W-:Y:S01]  /*15fa0*/  SHF.R.U32.HI R15, RZ, 0x10, R4.reuse ;  /* 0x00000010ff0f7819 */ /* 0x100fe20000011604 */
[----:B------:R-:W-:Y:S01]  /*15fb0*/  IMAD.MOV.U32 R139, RZ, RZ, R69 ;  /* 0x000000ffff8b7224 */ /* 0x000fe200078e0045 */
[----:B------:R-:W-:Y:S01]  /*15fc0*/  SHF.R.U32.HI R14, RZ, 0x18, R4 ;  /* 0x00000018ff0e7819 */ /* 0x000fe20000011604 */
[----:B------:R-:W-:Y:S01]  /*15fd0*/  IMAD.MOV.U32 R122, RZ, RZ, R98 ;  /* 0x000000ffff7a7224 */ /* 0x000fe200078e0062 */
[----:B------:R-:W-:Y:S03]  /*15fe0*/  SHF.R.U32.HI R4, RZ, 0x8, R9 ;  /* 0x00000008ff047819 */ /* 0x000fe60000011609 */
[----:B------:R-:W-:Y:S01]  /*15ff0*/  MUFU.EX2 R98, R181 ;  /* 0x000000b500627308 */ /* 0x000fe20000000800 */
[----:B------:R-:W-:Y:S01]  /*16000*/  LOP3.LUT R6, R5, R172, R180, 0x96, !PT ;  /* 0x000000ac05067212 */ /* 0x000fe200078e96b4 */
[----:B------:R-:W-:Y:S01]  /*16010*/  IMAD.MOV.U32 R172, RZ, RZ, R127 ;  /* 0x000000ffffac7224 */ /* 0x000fe200078e007f */
[----:B------:R-:W-:Y:S01]  /*16020*/  PRMT R62, R12, 0x5410, R4 ;  /* 0x000054100c3e7816 */ /* 0x000fe20000000004 */
[----:B------:R-:W-:Y:S01]  /*16030*/  IMAD.MOV.U32 R127, RZ, RZ, R122 ;  /* 0x000000ffff7f7224 */ /* 0x000fe200078e007a */
[----:B------:R-:W-:Y:S01]  /*16040*/  LOP3.LUT R4, R11, 0xff, RZ, 0xc0, !PT ;  /* 0x000000ff0b047812 */ /* 0x000fe200078ec0ff */
[----:B------:R-:W-:Y:S01]  /*16050*/  IMAD.MOV.U32 R122, RZ, RZ, R110 ;  /* 0x000000ffff7a7224 */ /* 0x000fe200078e006e */
[----:B------:R-:W-:Y:S03]  /*16060*/  LOP3.LUT R5, R6, 0xff, RZ, 0xc0, !PT ;  /* 0x000000ff06057812 */ /* 0x000fe600078ec0ff */
[----:B------:R-:W-:Y:S01]  /*16070*/  MUFU.EX2 R181, R23 ;  /* 0x0000001700b57308 */ /* 0x000fe20000000800 */
[----:B------:R-:W-:Y:S01]  /*16080*/  PRMT R63, R4, 0x5410, R10 ;  /* 0x00005410043f7816 */ /* 0x000fe2000000000a */
[----:B-1----:R-:W-:Y:S01]  /*16090*/  FMUL.FTZ R2, R0, UR4 ;  /* 0x0000000400027c20 */ /* 0x002fe20008410000 */
[----:B------:R-:W-:Y:S01]  /*160a0*/  LOP3.LUT R4, R6, 0xffff, RZ, 0xc0, !PT ;  /* 0x0000ffff06047812 */ /* 0x000fe200078ec0ff */
[----:B------:R-:W-:Y:S01]  /*160b0*/  FADD.FTZ R0, -R136, R134 ;  /* 0x0000008688007221 */ /* 0x000fe20000010100 */
[C---:B---3--:R-:W-:Y:S01]  /*160c0*/  FMUL.FTZ R20, R3.reuse, R144 ;  /* 0x0000009003147220 */ /* 0x048fe20000410000 */
[C---:B------:R-:W-:Y:S01]  /*160d0*/  FMUL.FTZ R21, R3.reuse, R145 ;  /* 0x0000009103157220 */ /* 0x040fe20000410000 */
[----:B------:R-:W-:Y:S03]  /*160e0*/  SHF.R.U32.HI R4, RZ, 0x8, R4 ;  /* 0x00000008ff047819 */ /* 0x000fe60000011604 */
[----:B------:R1:W-:Y:S01]  /*160f0*/  MUFU.EX2 R134, R17 ;  /* 0x0000001100867308 */ /* 0x0003e20000000800 */
[C---:B------:R-:W-:Y:S01]  /*16100*/  FMUL.FTZ R32, R3.reuse, R140 ;  /* 0x0000008c03207220 */ /* 0x040fe20000410000 */
[----:B------:R-:W-:Y:S01]  /*16110*/  FMUL.FTZ R33, R3, R141 ;  /* 0x0000008d03217220 */ /* 0x000fe20000410000 */
[----:B------:R-:W-:Y:S01]  /*16120*/  PRMT R68, R5, 0x5410, R4 ;  /* 0x0000541005447816 */ /* 0x000fe20000000004 */
[C---:B------:R-:W-:Y:S01]  /*16130*/  FMUL.FTZ R5, R3.reuse, R161 ;  /* 0x000000a103057220 */ /* 0x040fe20000410000 */
[--C-:B------:R-:W-:Y:S01]  /*16140*/  SHF.R.U32.HI R4, RZ, 0x10, R6.reuse ;  /* 0x00000010ff047819 */ /* 0x100fe20000011606 */
[----:B------:R-:W-:Y:S01]  /*16150*/  IMAD.MOV.U32 R110, RZ, RZ, R89 ;  /* 0x000000ffff6e7224 */ /* 0x000fe200078e0059 */
[----:B------:R-:W-:Y:S03]  /*16160*/  SHF.R.U32.HI R6, RZ, 0x18, R6 ;  /* 0x00000018ff067819 */ /* 0x000fe60000011606 */
[----:B------:R3:W4:Y:S01]  /*16170*/  MUFU.EX2 R8, R2 ;  /* 0x0000000200087308 */ /* 0x0007220000000800 */
[----:B------:R-:W-:Y:S01]  /*16180*/  LOP3.LUT R4, R4, 0xff, RZ, 0xc0, !PT ;  /* 0x000000ff04047812 */ /* 0x000fe200078ec0ff */
[----:B------:R-:W-:Y:S01]  /*16190*/  IMAD.MOV.U32 R89, RZ, RZ, R88 ;  /* 0x000000ffff597224 */ /* 0x000fe200078e0058 */
[--C-:B------:R-:W-:Y:S01]  /*161a0*/  HSET2.LE.AND R62, R62, R219.reuse, PT ;  /* 0x000000db3e3e7233 */ /* 0x100fe20003803000 */
[----:B------:R-:W-:Y:S01]  /*161b0*/  IMAD.MOV.U32 R88, RZ, RZ, R72 ;  /* 0x000000ffff587224 */ /* 0x000fe200078e0048 */
[----:B------:R-:W-:Y:S01]  /*161c0*/  PRMT R69, R4, 0x5410, R6 ;  /* 0x0000541004457816 */ /* 0x000fe20000000006 */
[----:B------:R-:W-:Y:S01]  /*161d0*/  IMAD.MOV.U32 R11, RZ, RZ, R105 ;  /* 0x000000ffff0b7224 */ /* 0x000fe200078e0069 */
[----:B------:R-:W-:Y:S03]  /*161e0*/  SHF.R.U32.HI R4, RZ, 0x8, R13 ;  /* 0x00000008ff047819 */ /* 0x000fe6000001160d */
[----:B------:R-:W-:Y:S01]  /*161f0*/  MUFU.EX2 R108, R22 ;  /* 0x00000016006c7308 */ /* 0x000fe20000000800 */
[C---:B-1----:R-:W-:Y:S01]  /*16200*/  FMUL.FTZ R17, R3.reuse, R149 ;  /* 0x0000009503117220 */ /* 0x042fe20000410000 */
[----:B------:R-:W-:Y:S01]  /*16210*/  IMAD.MOV.U32 R105, RZ, RZ, R119 ;  /* 0x000000ffff697224 */ /* 0x000fe200078e0077 */
[----:B------:R-:W-:Y:S01]  /*16220*/  PRMT R70, R16, 0x5410, R4 ;  /* 0x0000541010467816 */ /* 0x000fe20000000004 */
[----:B------:R-:W-:Y:S01]  /*16230*/  FMUL.FTZ R16, R3, R148 ;  /* 0x0000009403107220 */ /* 0x000fe20000410000 */
[----:B------:R-:W-:Y:S01]  /*16240*/  LOP3.LUT R4, R15, 0xff, RZ, 0xc0, !PT ;  /* 0x000000ff0f047812 */ /* 0x000fe200078ec0ff */
[----:B------:R-:W-:Y:S01]  /*16250*/  IMAD.MOV.U32 R119, RZ, RZ, R100 ;  /* 0x000000ffff777224 */ /* 0x000fe200078e0064 */
[--C-:B------:R-:W-:Y:S03]  /*16260*/  HSET2.LE.AND R61, R61, R219.reuse, PT ;  /* 0x000000db3d3d7233 */ /* 0x100fe60003803000 */
[----:B------:R1:W-:Y:S01]  /*16270*/  MUFU.EX2 R102, R18 ;  /* 0x0000001200667308 */ /* 0x0003e20000000800 */
[----:B------:R-:W-:Y:S01]  /*16280*/  PRMT R71, R4, 0x5410, R14 ;  /* 0x0000541004477816 */ /* 0x000fe2000000000e */
[----:B------:R-:W-:Y:S01]  /*16290*/  FMUL.FTZ R4, R3, R160 ;  /* 0x000000a003047220 */ /* 0x000fe20000410000 */
[----:B---3--:R-:W-:Y:S01]  /*162a0*/  FMUL.FTZ R2, R0, UR4 ;  /* 0x0000000400027c20 */ /* 0x008fe20008410000 */
[C---:B----4-:R-:W-:Y:S01]  /*162b0*/  FMUL.FTZ R6, R8.reuse, R162 ;  /* 0x000000a208067220 */ /* 0x050fe20000410000 */
[C---:B------:R-:W-:Y:S01]  /*162c0*/  FMUL.FTZ R7, R8.reuse, R163 ;  /* 0x000000a308077220 */ /* 0x040fe20000410000 */
[----:B------:R-:W-:Y:S01]  /*162d0*/  FMUL.FTZ R23, R8, R147 ;  /* 0x0000009308177220 */ /* 0x000fe20000410000 */
[----:B------:R-:W-:Y:S03]  /*162e0*/  IMAD.MOV.U32 R132, RZ, RZ, R122 ;  /* 0x000000ffff847224 */ /* 0x000fe600078e007a */
[----:B------:R3:W4:Y:S01]  /*162f0*/  MUFU.EX2 R42, R35 ;  /* 0x00000023002a7308 */ /* 0x0007220000000800 */
[--C-:B------:R-:W-:Y:S01]  /*16300*/  HSET2.LE.AND R63, R63, R219.reuse, PT ;  /* 0x000000db3f3f7233 */ /* 0x100fe20003803000 */
[----:B------:R-:W-:Y:S01]  /*16310*/  FADD.FTZ R0, -R133, R135 ;  /* 0x0000008785007221 */ /* 0x000fe20000010100 */
[--C-:B------:R-:W-:Y:S01]  /*16320*/  HSET2.LE.AND R68, R68, R219.reuse, PT ;  /* 0x000000db44447233 */ /* 0x100fe20003803000 */
[----:B------:R-:W-:Y:S01]  /*16330*/  IMAD.MOV.U32 R122, RZ, RZ, R110 ;  /* 0x000000ffff7a7224 */ /* 0x000fe200078e006e */
[--C-:B------:R-:W-:Y:S01]  /*16340*/  HSET2.LE.AND R69, R69, R219.reuse, PT ;  /* 0x000000db45457233 */ /* 0x100fe20003803000 */
[----:B------:R-:W-:Y:S01]  /*16350*/  FMUL.FTZ R0, R0, UR4 ;  /* 0x0000000400007c20 */ /* 0x000fe20008410000 */
[--C-:B------:R-:W-:Y:S03]  /*16360*/  HSET2.LE.AND R71, R71, R219.reuse, PT ;  /* 0x000000db47477233 */ /* 0x100fe60003803000 */
[----:B------:R-:W2:Y:S01]  /*16370*/  MUFU.EX2 R2, R2 ;  /* 0x0000000200027308 */ /* 0x000ea20000000800 */
[--C-:B------:R-:W-:Y:S01]  /*16380*/  HSET2.LE.AND R70, R70, R219.reuse, PT ;  /* 0x000000db46467233 */ /* 0x100fe20003803000 */
[----:B------:R-:W-:Y:S02]  /*16390*/  IMAD.MOV.U32 R110, RZ, RZ, R88 ;  /* 0x000000ffff6e7224 */ /* 0x000fe400078e0058 */
[C---:B-1----:R-:W-:Y:S01]  /*163a0*/  FMUL.FTZ R18, R8.reuse, R150 ;  /* 0x0000009608127220 */ /* 0x042fe20000410000 */
[----:B------:R-:W-:Y:S02]  /*163b0*/  IMAD.MOV.U32 R88, RZ, RZ, R211 ;  /* 0x000000ffff587224 */ /* 0x000fe400078e00d3 */
[C---:B------:R-:W-:Y:S01]  /*163c0*/  FMUL.FTZ R22, R8.reuse, R146 ;  /* 0x0000009208167220 */ /* 0x040fe20000410000 */
[----:B------:R-:W-:Y:S02]  /*163d0*/  IMAD.MOV.U32 R41, RZ, RZ, R67 ;  /* 0x000000ffff297224 */ /* 0x000fe400078e0043 */
[----:B------:R-:W1:Y:S01]  /*163e0*/  MUFU.EX2 R135, R182 ;  /* 0x000000b600877308 */ /* 0x000e620000000800 */
[----:B------:R-:W-:Y:S02]  /*163f0*/  IMAD.MOV.U32 R26, RZ, RZ, R43 ;  /* 0x000000ffff1a7224 */ /* 0x000fe400078e002b */
[----:B---3--:R-:W-:Y:S01]  /*16400*/  FMUL.FTZ R35, R8, R143 ;  /* 0x0000008f08237220 */ /* 0x008fe20000410000 */
[----:B----4-:R-:W-:Y:S02]  /*16410*/  IMAD.MOV.U32 R10, RZ, RZ, R42 ;  /* 0x000000ffff0a7224 */ /* 0x010fe400078e002a */
[----:B------:R-:W-:Y:S02]  /*16420*/  IMAD.MOV.U32 R149, RZ, RZ, R26 ;  /* 0x000000ffff957224 */ /* 0x000fe400078e001a */
[----:B------:R-:W-:Y:S02]  /*16430*/  IMAD.WIDE.U32 R42, R191, -0x2daee0ad, RZ ;  /* 0xd2511f53bf2a7825 */ /* 0x000fe400078e00ff */
[----:B------:R3:W-:Y:S02]  /*16440*/  MUFU.EX2 R182, R19 ;  /* 0x0000001300b67308 */ /* 0x0007e40000000800 */
[C---:B--2---:R-:W-:Y:S01]  /*16450*/  FMUL.FTZ R12, R2.reuse, R164 ;  /* 0x000000a4020c7220 */ /* 0x044fe20000410000 */
[----:B------:R-:W-:Y:S01]  /*16460*/  FMUL.FTZ R13, R2, R165 ;  /* 0x000000a5020d7220 */ /* 0x000fe20000410000 */
[----:B------:R-:W-:Y:S02]  /*16470*/  IMAD.MOV.U32 R148, RZ, RZ, R10 ;  /* 0x000000ffff947224 */ /* 0x000fe400078e000a */
[----:B------:R-:W-:Y:S04]  /*16480*/  IMAD.MOV.U32 R161, RZ, RZ, R11 ;  /* 0x000000ffffa17224 */ /* 0x000fe800078e000b */
[----:B------:R2:W-:Y:S01]  /*16490*/  MUFU.EX2 R123, R34 ;  /* 0x00000022007b7308 */ /* 0x0005e20000000800 */
[----:B------:R-:W-:Y:S02]  /*164a0*/  IMAD.MOV.U32 R145, RZ, RZ, R148 ;  /* 0x000000ffff917224 */ /* 0x000fe400078e0094 */
[----:B------:R-:W-:Y:S01]  /*164b0*/  IMAD.MOV.U32 R148, RZ, RZ, R39 ;  /* 0x000000ffff947224 */ /* 0x000fe200078e0027 */
[--C-:B------:R-:W-:Y:S01]  /*164c0*/  HSET2.LE.AND R39, R221, R219.reuse, PT ;  /* 0x000000dbdd277233 */ /* 0x100fe20003803000 */
[----:B------:R-:W-:Y:S02]  /*164d0*/  IMAD.MOV.U32 R144, RZ, RZ, R161 ;  /* 0x000000ffff907224 */ /* 0x000fe400078e00a1 */
[----:B------:R-:W-:Y:S03]  /*164e0*/  IMAD.MOV.U32 R221, RZ, RZ, R145 ;  /* 0x000000ffffdd7224 */ /* 0x000fe600078e0091 */
[----:B------:R4:W-:Y:S01]  /*164f0*/  MUFU.EX2 R121, R52 ;  /* 0x0000003400797308 */ /* 0x0009e20000000800 */
[C---:B---3--:R-:W-:Y:S01]  /*16500*/  FMUL.FTZ R19, R8.reuse, R151 ;  /* 0x0000009708137220 */ /* 0x048fe20000410000 */
[----:B------:R-:W-:Y:S08]  /*16510*/  IMAD.MOV.U32 R145, RZ, RZ, R148 ;  /* 0x000000ffff917224 */ /* 0x000ff000078e0094 */
[----:B------:R-:W-:Y:S01]  /*16520*/  MUFU.EX2 R211, R31 ;  /* 0x0000001f00d37308 */ /* 0x000fe20000000800 */
[----:B--2---:R-:W-:Y:S01]  /*16530*/  FMUL.FTZ R34, R8, R142 ;  /* 0x0000008e08227220 */ /* 0x004fe20000410000 */
[----:B------:R-:W-:Y:S08]  /*16540*/  IMAD.MOV.U32 R142, RZ, RZ, R58 ;  /* 0x000000ffff8e7224 */ /* 0x000ff000078e003a */
[----:B------:R-:W2:Y:S01]  /*16550*/  MUFU.EX2 R0, R0 ;  /* 0x0000000000007308 */ /* 0x000ea20000000800 */
[----:B----4-:R-:W-:Y:S02]  /*16560*/  IMAD.MOV.U32 R52, RZ, RZ, R172 ;  /* 0x000000ffff347224 */ /* 0x010fe400078e00ac */
[----:B------:R-:W-:Y:S02]  /*16570*/  IMAD.MOV.U32 R172, RZ, RZ, R127 ;  /* 0x000000ffffac7224 */ /* 0x000fe400078e007f */
[----:B------:R-:W-:Y:S02]  /*16580*/  IMAD.MOV.U32 R127, RZ, RZ, R40 ;  /* 0x000000ffff7f7224 */ /* 0x000fe400078e0028 */
[----:B------:R-:W-:Y:S03]  /*16590*/  IMAD.MOV.U32 R160, RZ, RZ, R52 ;  /* 0x000000ffffa07224 */ /* 0x000fe600078e0034 */
[----:B------:R-:W-:Y:S01]  /*165a0*/  MUFU.EX2 R75, R37 ;  /* 0x00000025004b7308 */ /* 0x000fe20000000800 */
[----:B------:R-:W-:Y:S02]  /*165b0*/  IMAD.MOV.U32 R52, RZ, RZ, R139 ;  /* 0x000000ffff347224 */ /* 0x000fe400078e008b */
[----:B------:R-:W-:Y:S01]  /*165c0*/  IMAD.MOV.U32 R139, RZ, RZ, R38 ;  /* 0x000000ffff8b7224 */ /* 0x000fe200078e0026 */
[----:B-1----:R-:W-:Y:S06]  /*165d0*/  F2FP.F16.F32.PACK_AB R38, R98, R135 ;  /* 0x000000876226723e */ /* 0x002fec00000000ff */
[----:B------:R-:W1:Y:S01]  /*165e0*/  MUFU.EX2 R66, R177 ;  /* 0x000000b100427308 */ /* 0x000e620000000800 */
[C---:B--2---:R-:W-:Y:S01]  /*165f0*/  FMUL.FTZ R31, R0.reuse, R155 ;  /* 0x0000009b001f7220 */ /* 0x044fe20000410000 */
[----:B------:R-:W-:Y:S02]  /*16600*/  IMAD.MOV.U32 R155, RZ, RZ, R149 ;  /* 0x000000ffff9b7224 */ /* 0x000fe400078e0095 */
[C---:B------:R-:W-:Y:S01]  /*16610*/  FMUL.FTZ R10, R0.reuse, R170 ;  /* 0x000000aa000a7220 */ /* 0x040fe20000410000 */
[----:B------:R-:W-:Y:S02]  /*16620*/  IMAD.MOV.U32 R149, RZ, RZ, R132 ;  /* 0x000000ffff957224 */ /* 0x000fe400078e0084 */
[C---:B------:R-:W-:Y:S01]  /*16630*/  FMUL.FTZ R11, R0.reuse, R171 ;  /* 0x000000ab000b7220 */ /* 0x040fe20000410000 */
[----:B------:R-:W-:Y:S02]  /*16640*/  IMAD.MOV.U32 R132, RZ, RZ, R172 ;  /* 0x000000ffff847224 */ /* 0x000fe400078e00ac */
[C---:B------:R-:W-:Y:S01]  /*16650*/  FMUL.FTZ R14, R0.reuse, R166 ;  /* 0x000000a6000e7220 */ /* 0x040fe20000410000 */
[----:B------:R-:W2:Y:S01]  /*16660*/  MUFU.EX2 R59, R36 ;  /* 0x00000024003b7308 */ /* 0x000ea20000000800 */
[----:B------:R-:W-:Y:S02]  /*16670*/  IMAD.MOV.U32 R172, RZ, RZ, R41 ;  /* 0x000000ffffac7224 */ /* 0x000fe400078e0029 */
[C---:B------:R-:W-:Y:S01]  /*16680*/  FMUL.FTZ R15, R0.reuse, R167 ;  /* 0x000000a7000f7220 */ /* 0x040fe20000410000 */
[----:B------:R-:W-:Y:S01]  /*16690*/  FFMA.FTZ R73, R3, R73, R183 ;  /* 0x0000004903497223 */ /* 0x000fe200000100b7 */
[----:B------:R-:W-:Y:S01]  /*166a0*/  FMUL.FTZ R26, R0, R158 ;  /* 0x0000009e001a7220 */ /* 0x000fe20000410000 */
[----:B------:R-:W3:Y:S01]  /*166b0*/  LDL.LU R3, [R1+0x38] ;  /* 0x0000380001037983 */ /* 0x000ee20000300800 */
[----:B------:R-:W-:Y:S03]  /*166c0*/  IMAD.MOV.U32 R146, RZ, RZ, R149 ;  /* 0x000000ffff927224 */ /* 0x000fe600078e0095 */
[----:B------:R-:W-:Y:S01]  /*166d0*/  MUFU.EX2 R67, R173 ;  /* 0x000000ad00437308 */ /* 0x000fe20000000800 */
[----:B-1----:R-:W-:Y:S09]  /*166e0*/  IMAD.MOV.U32 R143, RZ, RZ, R66 ;  /* 0x000000ffff8f7224 */ /* 0x002ff200078e0042 */
[----:B------:R1:W-:Y:S01]  /*166f0*/  MUFU.EX2 R106, R25 ;  /* 0x00000019006a7308 */ /* 0x0003e20000000800 */
[----:B--2---:R-:W-:Y:S09]  /*16700*/  IMAD.MOV.U32 R147, RZ, RZ, R59 ;  /* 0x000000ffff937224 */ /* 0x004ff200078e003b */
[----:B------:R2:W-:Y:S10]  /*16710*/  MUFU.EX2 R177, R24 ;  /* 0x0000001800b17308 */ /* 0x0005f40000000800 */
[----:B------:R4:W4:Y:S01]  /*16720*/  MUFU.EX2 R173, R28 ;  /* 0x0000001c00ad7308 */ /* 0x0009220000000800 */
[C---:B-1----:R-:W-:Y:S09]  /*16730*/  FMUL.FTZ R25, R2.reuse, R157 ;  /* 0x0000009d02197220 */ /* 0x042ff20000410000 */
[----:B------:R1:W1:Y:S01]  /*16740*/  MUFU.EX2 R37, R29 ;  /* 0x0000001d00257308 */ /* 0x0002620000000800 */
[C---:B--2---:R-:W-:Y:S09]  /*16750*/  FMUL.FTZ R24, R2.reuse, R156 ;  /* 0x0000009c02187220 */ /* 0x044ff20000410000 */
[----:B------:R2:W-:Y:S01]  /*16760*/  MUFU.EX2 R49, R27 ;  /* 0x0000001b00317308 */ /* 0x0005e20000000800 */
[C---:B----4-:R-:W-:Y:S01]  /*16770*/  FMUL.FTZ R28, R2.reuse, R152 ;  /* 0x00000098021c7220 */ /* 0x050fe20000410000 */
[----:B------:R-:W-:Y:S02]  /*16780*/  IMAD.MOV.U32 R161, RZ, RZ, R173 ;  /* 0x000000ffffa17224 */ /* 0x000fe400078e00ad */
[----:B------:R-:W-:Y:S06]  /*16790*/  IMAD.MOV.U32 R173, RZ, RZ, R99 ;  /* 0x000000ffffad7224 */ /* 0x000fec00078e0063 */
[----:B------:R4:W3:Y:S01]  /*167a0*/  MUFU.EX2 R140, R30 ;  /* 0x0000001e008c7308 */ /* 0x0008e20000000800 */
[----:B-1----:R-:W-:Y:S01]  /*167b0*/  FMUL.FTZ R29, R2, R153 ;  /* 0x00000099021d7220 */ /* 0x002fe20000410000 */
[----:B------:R-:W-:Y:S02]  /*167c0*/  IMAD.MOV.U32 R148, RZ, RZ, R37 ;  /* 0x000000ffff947224 */ /* 0x000fe400078e0025 */
[----:B------:R-:W-:Y:S02]  /*167d0*/  IMAD.MOV.U32 R153, RZ, RZ, R142 ;  /* 0x000000ffff997224 */ /* 0x000fe400078e008e */
[----:B------:R-:W-:Y:S02]  /*167e0*/  IMAD.MOV.U32 R142, RZ, RZ, R147 ;  /* 0x000000ffff8e7224 */ /* 0x000fe400078e0093 */
[----:B------:R-:W-:Y:S02]  /*167f0*/  IMAD.MOV.U32 R147, RZ, RZ, R106 ;  /* 0x000000ffff937224 */ /* 0x000fe400078e006a */
[C---:B--2---:R-:W-:Y:S01]  /*16800*/  FMUL.FTZ R27, R0.reuse, R159 ;  /* 0x0000009f001b7220 */ /* 0x044fe20000410000 */
[----:B------:R-:W-:Y:S01]  /*16810*/  IMAD.MOV.U32 R106, RZ, RZ, R239 ;  /* 0x000000ffff6a7224 */ /* 0x000fe200078e00ef */
[----:B------:R-:W-:Y:S01]  /*16820*/  MUFU.EX2 R141, R44 ;  /* 0x0000002c008d7308 */ /* 0x000fe20000000800 */
[----:B----4-:R-:W-:Y:S01]  /*16830*/  FMUL.FTZ R30, R0, R154 ;  /* 0x0000009a001e7220 */ /* 0x010fe20000410000 */
[----:B------:R-:W-:Y:S08]  /*16840*/  IMAD.MOV.U32 R154, RZ, RZ, R147 ;  /* 0x000000ffff9a7224 */ /* 0x000ff000078e0093 */
[----:B------:R-:W-:Y:S01]  /*16850*/  MUFU.EX2 R167, R46 ;  /* 0x0000002e00a77308 */ /* 0x000fe20000000800 */
[----:B------:R-:W-:Y:S02]  /*16860*/  IMAD.MOV.U32 R147, RZ, RZ, R148 ;  /* 0x000000ffff937224 */ /* 0x000fe400078e0094 */
[----:B------:R-:W-:Y:S02]  /*16870*/  IMAD.MOV.U32 R148, RZ, RZ, R111 ;  /* 0x000000ffff947224 */ /* 0x000fe400078e006f */
[----:B------:R-:W-:Y:S02]  /*16880*/  IMAD.MOV.U32 R111, RZ, RZ, R79 ;  /* 0x000000ffff6f7224 */ /* 0x000fe400078e004f */
[----:B------:R-:W-:Y:S03]  /*16890*/  IMAD.MOV.U32 R79, RZ, RZ, R228 ;  /* 0x000000ffff4f7224 */ /* 0x000fe600078e00e4 */
[----:B------:R-:W-:Y:S10]  /*168a0*/  MUFU.EX2 R150, R45 ;  /* 0x0000002d00967308 */ /* 0x000ff40000000800 */
[----:B------:R-:W-:Y:S10]  /*168b0*/  MUFU.EX2 R162, R51 ;  /* 0x0000003300a27308 */ /* 0x000ff40000000800 */
[----:B------:R-:W-:Y:S10]  /*168c0*/  MUFU.EX2 R149, R50 ;  /* 0x0000003200957308 */ /* 0x000ff40000000800 */
[----:B------:R1:W-:Y:S10]  /*168d0*/  MUFU.EX2 R166, R53 ;  /* 0x0000003500a67308 */ /* 0x0003f40000000800 */
[----:B------:R-:W-:Y:S10]  /*168e0*/  MUFU.EX2 R191, R184 ;  /* 0x000000b800bf7308 */ /* 0x000ff40000000800 */
[----:B------:R-:W-:Y:S01]  /*168f0*/  MUFU.EX2 R170, R64 ;  /* 0x0000004000aa7308 */ /* 0x000fe20000000800 */
[--C-:B-1----:R-:W-:Y:S01]  /*16900*/  HSET2.LE.AND R53, R202, R219.reuse, PT ;  /* 0x000000dbca357233 */ /* 0x102fe20003803000 */
[----:B------:R-:W-:Y:S08]  /*16910*/  IMAD.MOV.U32 R202, RZ, RZ, R155 ;  /* 0x000000ffffca7224 */ /* 0x000ff000078e009b */
[----:B------:R-:W1:Y:S10]  /*16920*/  MUFU.EX2 R184, R65 ;  /* 0x0000004100b87308 */ /* 0x000e740000000800 */
[----:B------:R2:W-:Y:S10]  /*16930*/  MUFU.EX2 R165, R55 ;  /* 0x0000003700a57308 */ /* 0x0005f40000000800 */
[----:B------:R-:W-:Y:S10]  /*16940*/  MUFU.EX2 R151, R80 ;  /* 0x0000005000977308 */ /* 0x000ff40000000800 */
[----:B------:R-:W4:Y:S10]  /*16950*/  MUFU.EX2 R163, R81 ;  /* 0x0000005100a37308 */ /* 0x000f340000000800 */
[----:B------:R-:W-:Y:S10]  /*16960*/  MUFU.EX2 R164, R82 ;  /* 0x0000005200a47308 */ /* 0x000ff40000000800 */
        /* <DEDUP_REMOVED lines=16> */
[----:B------:R-:W-:Y:S01]  /*16a70*/  MUFU.EX2 R124, R124 ;  /* 0x0000007c007c7308 */ /* 0x000fe20000000800 */
[----:B---3--:R-:W-:Y:S01]  /*16a80*/  FFMA.FTZ R72, R8, R3, R56 ;  /* 0x0000000308487223 */ /* 0x008fe20000010038 */
[----:B------:R-:W-:Y:S01]  /*16a90*/  IMAD.WIDE.U32 R8, R194, -0x2daee0ad, RZ ;  /* 0xd2511f53c2087825 */ /* 0x000fe200078e00ff */
[----:B------:R-:W3:Y:S03]  /*16aa0*/  LDL.LU R3, [R1+0x3c] ;  /* 0x00003c0001037983 */ /* 0x000ee60000300800 */
[----:B------:R-:W-:Y:S01]  /*16ab0*/  IMAD.MOV.U32 R194, RZ, RZ, R146 ;  /* 0x000000ffffc27224 */ /* 0x000fe200078e0092 */
[----:B------:R-:W-:Y:S01]  /*16ac0*/  LOP3.LUT R40, R9, R230, R198, 0x96, !PT ;  /* 0x000000e609287212 */ /* 0x000fe200078e96c6 */
[C---:B------:R-:W-:Y:S01]  /*16ad0*/  FMUL.FTZ R9, R2.reuse, R169 ;  /* 0x000000a902097220 */ /* 0x040fe20000410000 */
[----:B------:R-:W-:Y:S01]  /*16ae0*/  LOP3.LUT R36, R43, R8, R238, 0x96, !PT ;  /* 0x000000082b247212 */ /* 0x000fe200078e96ee */
[----:B------:R-:W-:Y:S01]  /*16af0*/  FMUL.FTZ R8, R2, R168 ;  /* 0x000000a802087220 */ /* 0x000fe20000410000 */
[----:B------:R-:W-:Y:S01]  /*16b00*/  IMAD.MOV.U32 R146, RZ, RZ, R67 ;  /* 0x000000ffff927224 */ /* 0x000fe200078e0043 */
[----:B------:R1:W-:Y:S01]  /*16b10*/  MUFU.EX2 R168, R47 ;  /* 0x0000002f00a87308 */ /* 0x0003e20000000800 */
[----:B------:R-:W-:Y:S04]  /*16b20*/  IMAD.WIDE.U32 R40, R40, -0x326172a9, RZ ;  /* 0xcd9e8d5728287825 */ /* 0x000fe800078e00ff */
[----:B------:R-:W-:Y:S05]  /*16b30*/  IMAD.WIDE.U32 R36, R36, -0x326172a9, RZ ;  /* 0xcd9e8d5724247825 */ /* 0x000fea00078e00ff */
[----:B------:R4:W4:Y:S01]  /*16b40*/  MUFU.EX2 R169, R54 ;  /* 0x0000003600a97308 */ /* 0x0009220000000800 */
[----:B------:R-:W-:Y:S02]  /*16b50*/  IMAD.MOV.U32 R157, RZ, RZ, R146 ;  /* 0x000000ffff9d7224 */ /* 0x000fe400078e0092 */
[----:B------:R-:W-:Y:S02]  /*16b60*/  IMAD.MOV.U32 R146, RZ, RZ, R140 ;  /* 0x000000ffff927224 */ /* 0x000fe400078e008c */
[----:B------:R-:W-:Y:S02]  /*16b70*/  IMAD.MOV.U32 R140, RZ, RZ, R161 ;  /* 0x000000ffff8c7224 */ /* 0x000fe400078e00a1 */
[----:B------:R-:W-:Y:S02]  /*16b80*/  IMAD.MOV.U32 R161, RZ, RZ, R78 ;  /* 0x000000ffffa17224 */ /* 0x000fe400078e004e */
[----:B------:R-:W-:Y:S02]  /*16b90*/  IMAD.MOV.U32 R78, RZ, RZ, R227 ;  /* 0x000000ffff4e7224 */ /* 0x000fe400078e00e3 */
[----:B---3--:R-:W-:Y:S01]  /*16ba0*/  FFMA.FTZ R100, R2, R3, R48 ;  /* 0x0000000302647223 */ /* 0x008fe20000010030 */
[--C-:B------:R-:W-:Y:S01]  /*16bb0*/  HSET2.LE.AND R2, R220, R219.reuse, PT ;  /* 0x000000dbdc027233 */ /* 0x100fe20003803000 */
[----:B------:R-:W3:Y:S04]  /*16bc0*/  LDL.LU R3, [R1+0x40] ;  /* 0x0000400001037983 */ /* 0x000ee80000300800 */
[----:B------:R-:W-:Y:S01]  /*16bd0*/  LOP3.LUT R38, R2, R38, RZ, 0xc0, !PT ;  /* 0x0000002602267212 */ /* 0x000fe200078ec0ff */
[----:B------:R-:W2:Y:S01]  /*16be0*/  LDL.LU R239, [R1+0xe4] ;  /* 0x0000e40001ef7983 */ /* 0x000ea20000300800 */
[----:B------:R-:W-:Y:S01]  /*16bf0*/  LOP3.LUT R2, R41, R186, R229, 0x96, !PT ;  /* 0x000000ba29027212 */ /* 0x000fe200078e96e5 */
[----:B---3--:R-:W-:Y:S01]  /*16c00*/  FFMA.FTZ R99, R0, R3, R74 ;  /* 0x0000000300637223 */ /* 0x008fe2000001004a */
[----:B------:R-:W-:Y:S03]  /*16c10*/  F2FP.F16.F32.PACK_AB R0, R155, R121 ;  /* 0x000000799b00723e */ /* 0x000fe600000000ff */
[----:B------:R-:W-:Y:S01]  /*16c20*/  IMAD.WIDE.U32 R2, R2, -0x2daee0ad, RZ ;  /* 0xd2511f5302027825 */ /* 0x000fe200078e00ff */
[----:B------:R-:W-:Y:S04]  /*16c30*/  LOP3.LUT R39, R39, R0, RZ, 0xc0, !PT ;  /* 0x0000000027277212 */ /* 0x000fe800078ec0ff */
[----:B------:R-:W-:Y:S02]  /*16c40*/  LOP3.LUT R41, R3, R42, R237, 0x96, !PT ;  /* 0x0000002a03297212 */ /* 0x000fe400078e96ed */
[----:B------:R-:W-:Y:S02]  /*16c50*/  LOP3.LUT R42, R37, R40, R236, 0x96, !PT ;  /* 0x00000028252a7212 */ /* 0x000fe400078e96ec */
[--C-:B------:R-:W-:Y:S01]  /*16c60*/  HSET2.LE.AND R37, R194, R219.reuse, PT ;  /* 0x000000dbc2257233 */ /* 0x100fe20003803000 */
[----:B------:R-:W-:Y:S01]  /*16c70*/  IMAD.WIDE.U32 R40, R41, -0x326172a9, RZ ;  /* 0xcd9e8d5729287825 */ /* 0x000fe200078e00ff */
[--C-:B--2---:R-:W-:Y:S03]  /*16c80*/  HSET2.LE.AND R55, R239, R219.reuse, PT ;  /* 0x000000dbef377233 */ /* 0x104fe60003803000 */
[----:B------:R-:W-:Y:S01]  /*16c90*/  IMAD.WIDE.U32 R42, R42, -0x2daee0ad, RZ ;  /* 0xd2511f532a2a7825 */ /* 0x000fe200078e00ff */
[----:B------:R-:W-:Y:S03]  /*16ca0*/  LOP3.LUT R36, R41, R36, R235, 0x96, !PT ;  /* 0x0000002429247212 */ /* 0x000fe600078e96eb */
[----:B------:R-:W-:Y:S01]  /*16cb0*/  IMAD.MOV.U32 R194, RZ, RZ, R147 ;  /* 0x000000ffffc27224 */ /* 0x000fe200078e0093 */
[----:B------:R-:W-:Y:S01]  /*16cc0*/  LOP3.LUT R2, R43, R2, R234, 0x96, !PT ;  /* 0x000000022b027212 */ /* 0x000fe200078e96ea */
[----:B------:R-:W-:Y:S02]  /*16cd0*/  IMAD.MOV.U32 R147, RZ, RZ, R140 ;  /* 0x000000ffff937224 */ /* 0x000fe400078e008c */
[----:B------:R-:W-:Y:S02]  /*16ce0*/  IMAD.MOV.U32 R140, RZ, RZ, R148 ;  /* 0x000000ffff8c7224 */ /* 0x000fe400078e0094 */
[----:B------:R-:W-:Y:S03]  /*16cf0*/  IMAD.WIDE.U32 R2, R2, -0x326172a9, RZ ;  /* 0xcd9e8d5702027825 */ /* 0x000fe600078e00ff */
[--C-:B------:R-:W-:Y:S01]  /*16d00*/  HSET2.LE.AND R51, R140, R219.reuse, PT ;  /* 0x000000db8c337233 */ /* 0x100fe20003803000 */
[----:B------:R-:W-:Y:S01]  /*16d10*/  IMAD.MOV.U32 R140, RZ, RZ, R139 ;  /* 0x000000ffff8c7224 */ /* 0x000fe200078e008b */
[C---:B------:R-:W-:Y:S01]  /*16d20*/  LOP3.LUT R0, R2.reuse, 0xffff, RZ, 0xc0, !PT ;  /* 0x0000ffff02007812 */ /* 0x040fe200078ec0ff */
[----:B------:R-:W-:Y:S01]  /*16d30*/  IMAD.MOV.U32 R139, RZ, RZ, R95 ;  /* 0x000000ffff8b7224 */ /* 0x000fe200078e005f */
[----:B------:R-:W-:Y:S01]  /*16d40*/  LOP3.LUT R40, R3, R40, R189, 0x96, !PT ;  /* 0x0000002803287212 */ /* 0x000fe200078e96bd */
[----:B------:R-:W-:Y:S01]  /*16d50*/  IMAD.MOV.U32 R95, RZ, RZ, R78 ;  /* 0x000000ffff5f7224 */ /* 0x000fe200078e004e */
[----:B------:R-:W-:Y:S02]  /*16d60*/  LOP3.LUT R3, R2, 0xff, RZ, 0xc0, !PT ;  /* 0x000000ff02037812 */ /* 0x000fe400078ec0ff */
[----:B------:R-:W-:Y:S02]  /*16d70*/  SHF.R.U32.HI R0, RZ, 0x8, R0 ;  /* 0x00000008ff007819 */ /* 0x000fe40000011600 */
[----:B------:R-:W-:Y:S02]  /*16d80*/  LOP3.LUT R41, R40, 0xff, RZ, 0xc0, !PT ;  /* 0x000000ff28297812 */ /* 0x000fe400078ec0ff */
[----:B------:R-:W-:Y:S02]  /*16d90*/  PRMT R58, R3, 0x5410, R0 ;  /* 0x00005410033a7816 */ /* 0x000fe40000000000 */
[--C-:B------:R-:W-:Y:S02]  /*16da0*/  SHF.R.U32.HI R0, RZ, 0x10, R2.reuse ;  /* 0x00000010ff007819 */ /* 0x100fe40000011602 */
[----:B------:R-:W-:Y:S02]  /*16db0*/  SHF.R.U32.HI R2, RZ, 0x18, R2 ;  /* 0x00000018ff027819 */ /* 0x000fe40000011602 */
[----:B------:R-:W-:Y:S02]  /*16dc0*/  LOP3.LUT R0, R0, 0xff, RZ, 0xc0, !PT ;  /* 0x000000ff00007812 */ /* 0x000fe400078ec0ff */
[--C-:B------:R-:W-:Y:S02]  /*16dd0*/  HSET2.LE.AND R58, R58, R219.reuse, PT ;  /* 0x000000db3a3a7233 */ /* 0x100fe40003803000 */
[----:B------:R-:W-:Y:S01]  /*16de0*/  PRMT R59, R0, 0x5410, R2 ;  /* 0x00005410003b7816 */ /* 0x000fe20000000002 */
[----:B------:R-:W-:Y:S01]  /*16df0*/  IMAD.WIDE.U32 R2, R36, -0x2daee0ad, RZ ;  /* 0xd2511f5324027825 */ /* 0x000fe200078e00ff */
[--C-:B------:R-:W-:Y:S03]  /*16e00*/  HSET2.LE.AND R36, R226, R219.reuse, PT ;  /* 0x000000dbe2247233 */ /* 0x100fe60003803000 */
[--C-:B------:R-:W-:Y:S01]  /*16e10*/  HSET2.LE.AND R59, R59, R219.reuse, PT ;  /* 0x000000db3b3b7233 */ /* 0x100fe20003803000 */
[----:B------:R-:W-:Y:S01]  /*16e20*/  IMAD.MOV.U32 R226, RZ, RZ, R143 ;  /* 0x000000ffffe27224 */ /* 0x000fe200078e008f */
[C---:B------:R-:W-:Y:S01]  /*16e30*/  LOP3.LUT R0, R2.reuse, 0xffff, RZ, 0xc0, !PT ;  /* 0x0000ffff02007812 */ /* 0x040fe200078ec0ff */
[----:B------:R-:W-:Y:S01]  /*16e40*/  IMAD.MOV.U32 R143, RZ, RZ, R110 ;  /* 0x000000ffff8f7224 */ /* 0x000fe200078e006e */
[----:B------:R-:W-:Y:S01]  /*16e50*/  LOP3.LUT R42, R3, R42, R180, 0x96, !PT ;  /* 0x0000002a032a7212 */ /* 0x000fe200078e96b4 */
[----:B------:R-:W-:Y:S01]  /*16e60*/  IMAD.MOV.U32 R110, RZ, RZ, R205 ;  /* 0x000000ffff6e7224 */ /* 0x000fe200078e00cd */
[----:B------:R-:W-:Y:S01]  /*16e70*/  LOP3.LUT R3, R2, 0xff, RZ, 0xc0, !PT ;  /* 0x000000ff02037812 */ /* 0x000fe200078ec0ff */
[----:B------:R-:W2:Y:S01]  /*16e80*/  LDL.LU R205, [R1+0xe0] ;  /* 0x0000e00001cd7983 */ /* 0x000ea20000300800 */
[----:B------:R-:W-:Y:S02]  /*16e90*/  SHF.R.U32.HI R0, RZ, 0x8, R0 ;  /* 0x00000008ff007819 */ /* 0x000fe40000011600 */
[--C-:B------:R-:W-:Y:S01]  /*16ea0*/  HSET2.LE.AND R44, R143, R219.reuse, PT ;  /* 0x000000db8f2c7233 */ /* 0x100fe20003803000 */
[----:B------:R-:W3:Y:S01]  /*16eb0*/  LDL.LU R227, [R1+0xdc] ;  /* 0x0000dc0001e37983 */ /* 0x000ee20000300800 */
[----:B------:R-:W-:Y:S01]  /*16ec0*/  PRMT R66, R3, 0x5410, R0 ;  /* 0x0000541003427816 */ /* 0x000fe20000000000 */
[----:B------:R-:W-:Y:S01]  /*16ed0*/  IMAD.MOV.U32 R143, RZ, RZ, R145 ;  /* 0x000000ffff8f7224 */ /* 0x000fe200078e0091 */
[--C-:B------:R-:W-:Y:S01]  /*16ee0*/  SHF.R.U32.HI R0, RZ, 0x10, R2.reuse ;  /* 0x00000010ff007819 */ /* 0x100fe20000011602 */
[----:B------:R-:W1:Y:S01]  /*16ef0*/  LDL.LU R228, [R1+0xd8] ;  /* 0x0000d80001e47983 */ /* 0x000e620000300800 */
[----:B------:R-:W-:Y:S01]  /*16f00*/  SHF.R.U32.HI R3, RZ, 0x18, R2 ;  /* 0x00000018ff037819 */ /* 0x000fe20000011602 */
[----:B------:R-:W-:Y:S01]  /*16f10*/  IMAD.MOV.U32 R145, RZ, RZ, R160 ;  /* 0x000000ffff917224 */ /* 0x000fe200078e00a0 */
[----:B------:R-:W-:Y:S02]  /*16f20*/  LOP3.LUT R2, R0, 0xff, RZ, 0xc0, !PT ;  /* 0x000000ff00027812 */ /* 0x000fe400078ec0ff */
[C---:B------:R-:W-:Y:S01]  /*16f30*/  F2FP.F16.F32.PACK_AB R0, R179.reuse, R183 ;  /* 0x000000b7b300723e */ /* 0x040fe200000000ff */
[----:B------:R-:W-:Y:S01]  /*16f40*/  FADD.FTZ R179, R179, R73 ;  /* 0x00000049b3b37221 */ /* 0x000fe20000010000 */
[----:B------:R-:W-:Y:S01]  /*16f50*/  PRMT R67, R2, 0x5410, R3 ;  /* 0x0000541002437816 */ /* 0x000fe20000000003 */
[----:B------:R-:W4:Y:S01]  /*16f60*/  MUFU.EX2 R183, R85 ;  /* 0x0000005500b77308 */ /* 0x000f220000000800 */
[----:B------:R-:W-:Y:S02]  /*16f70*/  LOP3.LUT R36, R36, R0, RZ, 0xc0, !PT ;  /* 0x0000000024247212 */ /* 0x000fe400078ec0ff */
[----:B------:R-:W-:Y:S02]  /*16f80*/  LOP3.LUT R0, R40, 0xffff, RZ, 0xc0, !PT ;  /* 0x0000ffff28007812 */ /* 0x000fe400078ec0ff */
[----:B------:R-:W-:Y:S02]  /*16f90*/  F2FP.F16.F32.PACK_AB R2, R181, R48 ;  /* 0x00000030b502723e */ /* 0x000fe400000000ff */
[----:B------:R-:W-:Y:S02]  /*16fa0*/  SHF.R.U32.HI R3, RZ, 0x8, R0 ;  /* 0x00000008ff037819 */ /* 0x000fe40000011600 */
[--C-:B------:R-:W-:Y:S01]  /*16fb0*/  HSET2.LE.AND R48, R203, R219.reuse, PT ;  /* 0x000000dbcb307233 */ /* 0x100fe20003803000 */
[----:B------:R-:W-:Y:S01]  /*16fc0*/  IMAD.MOV.U32 R203, RZ, RZ, R49 ;  /* 0x000000ffffcb7224 */ /* 0x000fe200078e0031 */
[----:B------:R-:W-:Y:S02]  /*16fd0*/  F2FP.F16.F32.PACK_AB R0, R75, R56 ;  /* 0x000000384b00723e */ /* 0x000fe400000000ff */
[----:B------:R-:W-:Y:S01]  /*16fe0*/  LOP3.LUT R44, R44, R2, RZ, 0xc0, !PT ;  /* 0x000000022c2c7212 */ /* 0x000fe200078ec0ff */
[----:B------:R-:W-:Y:S01]  /*16ff0*/  IMAD.MOV.U32 R239, RZ, RZ, R203 ;  /* 0x000000ffffef7224 */ /* 0x000fe200078e00cb */
[----:B------:R-:W-:Y:S02]  /*17000*/  F2FP.F16.F32.PACK_AB R2, R144, R108 ;  /* 0x0000006c9002723e */ /* 0x000fe400000000ff */
[--C-:B------:R-:W-:Y:S02]  /*17010*/  HSET2.LE.AND R49, R241, R219.reuse, PT ;  /* 0x000000dbf1317233 */ /* 0x100fe40003803000 */
[----:B------:R-:W-:Y:S02]  /*17020*/  LOP3.LUT R37, R37, R0, RZ, 0xc0, !PT ;  /* 0x0000000025257212 */ /* 0x000fe400078ec0ff */
[--C-:B------:R-:W-:Y:S02]  /*17030*/  HSET2.LE.AND R45, R143, R219.reuse, PT ;  /* 0x000000db8f2d7233 */ /* 0x100fe40003803000 */
[----:B------:R-:W-:Y:S02]  /*17040*/  F2FP.F16.F32.PACK_AB R0, R182, R74 ;  /* 0x0000004ab600723e */ /* 0x000fe400000000ff */
[----:B------:R-:W-:Y:S02]  /*17050*/  PRMT R56, R41, 0x5410, R3 ;  /* 0x0000541029387816 */ /* 0x000fe40000000003 */
[----:B------:R-:W-:Y:S02]  /*17060*/  LOP3.LUT R45, R45, R0, RZ, 0xc0, !PT ;  /* 0x000000002d2d7212 */ /* 0x000fe400078ec0ff */
[----:B------:R-:W-:Y:S02]  /*17070*/  F2FP.F16.F32.PACK_AB R0, R226, R153 ;  /* 0x00000099e200723e */ /* 0x000fe400000000ff */
[----:B------:R-:W-:Y:S02]  /*17080*/  F2FP.F16.F32.PACK_AB R3, R134, R102 ;  /* 0x000000668603723e */ /* 0x000fe400000000ff */
[----:B------:R-:W-:Y:S02]  /*17090*/  SHF.R.U32.HI R41, RZ, 0x18, R40 ;  /* 0x00000018ff297819 */ /* 0x000fe40000011628 */
[--C-:B------:R-:W-:Y:S02]  /*170a0*/  HSET2.LE.AND R56, R56, R219.reuse, PT ;  /* 0x000000db38387233 */ /* 0x100fe40003803000 */
[--C-:B------:R-:W-:Y:S02]  /*170b0*/  HSET2.LE.AND R66, R66, R219.reuse, PT ;  /* 0x000000db42427233 */ /* 0x100fe40003803000 */
[--C-:B------:R-:W-:Y:S01]  /*170c0*/  HSET2.LE.AND R67, R67, R219.reuse, PT ;  /* 0x000000db43437233 */ /* 0x100fe20003803000 */
[----:B--2---:R-:W-:Y:S02]  /*170d0*/  IMAD.MOV.U32 R160, RZ, RZ, R205 ;  /* 0x000000ffffa07224 */ /* 0x004fe400078e00cd */
[----:B------:R-:W2:Y:S01]  /*170e0*/  LDL.LU R205, [R1+0xd4] ;  /* 0x0000d40001cd7983 */ /* 0x000ea20000300800 */
[--C-:B---3--:R-:W-:Y:S01]  /*170f0*/  HSET2.LE.AND R46, R227, R219.reuse, PT ;  /* 0x000000dbe32e7233 */ /* 0x108fe20003803000 */
[----:B------:R-:W-:Y:S02]  /*17100*/  IMAD.MOV.U32 R227, RZ, RZ, R146 ;  /* 0x000000ffffe37224 */ /* 0x000fe400078e0092 */
[----:B------:R-:W-:Y:S01]  /*17110*/  IMAD.MOV.U32 R146, RZ, RZ, R145 ;  /* 0x000000ffff927224 */ /* 0x000fe200078e0091 */
[--C-:B-1----:R-:W-:Y:S01]  /*17120*/  HSET2.LE.AND R47, R228, R219.reuse, PT ;  /* 0x000000dbe42f7233 */ /* 0x102fe20003803000 */
[----:B------:R-:W-:Y:S01]  /*17130*/  IMAD.MOV.U32 R145, RZ, RZ, R161 ;  /* 0x000000ffff917224 */ /* 0x000fe200078e00a1 */
[----:B------:R-:W-:Y:S01]  /*17140*/  LOP3.LUT R46, R46, R2, RZ, 0xc0, !PT ;  /* 0x000000022e2e7212 */ /* 0x000fe200078ec0ff */
[----:B------:R-:W-:Y:S01]  /*17150*/  IMAD.MOV.U32 R148, RZ, RZ, R160 ;  /* 0x000000ffff947224 */ /* 0x000fe200078e00a0 */
[----:B------:R-:W-:Y:S01]  /*17160*/  F2FP.F16.F32.PACK_AB R2, R221, R142 ;  /* 0x0000008edd02723e */ /* 0x000fe200000000ff */
[----:B------:R-:W-:Y:S01]  /*17170*/  IMAD.MOV.U32 R161, RZ, RZ, R173 ;  /* 0x000000ffffa17224 */ /* 0x000fe200078e00ad */
[--C-:B------:R-:W-:Y:S01]  /*17180*/  HSET2.LE.AND R50, R146, R219.reuse, PT ;  /* 0x000000db92327233 */ /* 0x100fe20003803000 */
        /* <DEDUP_REMOVED lines=10> */
[----:B------:R-:W-:Y:S01]  /*17230*/  IMAD.MOV.U32 R161, RZ, RZ, R160 ;  /* 0x000000ffffa17224 */ /* 0x000fe200078e00a0 */
[--C-:B----4-:R-:W-:Y:S01]  /*17240*/  HSET2.LE.AND R54, R145, R219.reuse, PT ;  /* 0x000000db91367233 */ /* 0x110fe20003803000 */
[----:B------:R-:W-:Y:S01]  /*17250*/  IMAD.MOV.U32 R160, RZ, RZ, R173 ;  /* 0x000000ffffa07224 */ /* 0x000fe200078e00ad */
[----:B------:R-:W-:Y:S01]  /*17260*/  LOP3.LUT R49, R49, R2, RZ, 0xc0, !PT ;  /* 0x0000000231317212 */ /* 0x000fe200078ec0ff */
[----:B------:R-:W-:Y:S01]  /*17270*/  IMAD.MOV.U32 R228, RZ, RZ, R147 ;  /* 0x000000ffffe47224 */ /* 0x000fe200078e0093 */
[----:B------:R-:W-:Y:S01]  /*17280*/  SHF.R.U32.HI R3, RZ, 0x10, R40 ;  /* 0x00000010ff037819 */ /* 0x000fe20000011628 */
[----:B------:R-:W-:Y:S01]  /*17290*/  IMAD.MOV.U32 R152, RZ, RZ, R160 ;  /* 0x000000ffff987224 */ /* 0x000fe200078e00a0 */
[----:B------:R-:W-:Y:S01]  /*172a0*/  LOP3.LUT R48, R48, R0, RZ, 0xc0, !PT ;  /* 0x0000000030307212 */ /* 0x000fe200078ec0ff */
[----:B------:R1:W3:Y:S01]  /*172b0*/  MUFU.EX2 R160, R57 ;  /* 0x0000003900a07308 */ /* 0x0002e20000000800 */
[----:B------:R-:W-:Y:S01]  /*172c0*/  F2FP.F16.F32.PACK_AB R2, R194, R228 ;  /* 0x000000e4c202723e */ /* 0x000fe200000000ff */
[----:B------:R-:W-:Y:S01]  /*172d0*/  IMAD.MOV.U32 R132, RZ, RZ, R206 ;  /* 0x000000ffff847224 */ /* 0x000fe200078e00ce */
[----:B------:R-:W-:Y:S01]  /*172e0*/  LOP3.LUT R40, R3, 0xff, RZ, 0xc0, !PT ;  /* 0x000000ff03287812 */ /* 0x000fe200078ec0ff */
[----:B------:R-:W4:Y:S01]  /*172f0*/  LDL.LU R206, [R1+0xd0] ;  /* 0x0000d00001ce7983 */ /* 0x000f220000300800 */
[----:B------:R-:W-:Y:S01]  /*17300*/  F2FP.F16.F32.PACK_AB R0, R203, R175 ;  /* 0x000000afcb00723e */ /* 0x000fe200000000ff */
[----:B------:R-:W-:Y:S01]  /*17310*/  IMAD.MOV.U32 R143, RZ, RZ, R148 ;  /* 0x000000ffff8f7224 */ /* 0x000fe200078e0094 */
[----:B------:R-:W-:Y:S01]  /*17320*/  LOP3.LUT R54, R54, R2, RZ, 0xc0, !PT ;  /* 0x0000000236367212 */ /* 0x000fe200078ec0ff */
[----:B------:R1:W5:Y:S01]  /*17330*/  LDL.LU R217, [R1+0xcc] ;  /* 0x0000cc0001d97983 */ /* 0x0003620000300800 */
[----:B------:R-:W-:Y:S01]  /*17340*/  F2FP.F16.F32.PACK_AB R2, R184, R170 ;  /* 0x000000aab802723e */ /* 0x000fe200000000ff */
[----:B------:R-:W-:Y:S01]  /*17350*/  IMAD.MOV.U32 R173, RZ, RZ, R52 ;  /* 0x000000ffffad7224 */ /* 0x000fe200078e0034 */
[--C-:B------:R-:W-:Y:S01]  /*17360*/  HSET2.LE.AND R52, R201, R219.reuse, PT ;  /* 0x000000dbc9347233 */ /* 0x100fe20003803000 */
[----:B------:R-:W-:Y:S01]  /*17370*/  MUFU.EX2 R148, R96 ;  /* 0x0000006000947308 */ /* 0x000fe20000000800 */
[----:B------:R-:W-:Y:S01]  /*17380*/  F2FP.F16.F32.PACK_AB R3, R154, R177 ;  /* 0x000000b19a03723e */ /* 0x000fe200000000ff */
[----:B------:R-:W-:Y:S01]  /*17390*/  IMAD.MOV.U32 R156, RZ, RZ, R161 ;  /* 0x000000ffff9c7224 */ /* 0x000fe200078e00a1 */
[----:B------:R-:W-:Y:S01]  /*173a0*/  PRMT R40, R40, 0x5410, R41 ;  /* 0x0000541028287816 */ /* 0x000fe20000000029 */
[----:B------:R-:W-:Y:S01]  /*173b0*/  IMAD.MOV.U32 R220, RZ, RZ, R173 ;  /* 0x000000ffffdc7224 */ /* 0x000fe200078e00ad */
[----:B------:R-:W-:Y:S01]  /*173c0*/  LOP3.LUT R53, R53, R0, RZ, 0xc0, !PT ;  /* 0x0000000035357212 */ /* 0x000fe200078ec0ff */
[----:B------:R-:W-:Y:S01]  /*173d0*/  IMAD.MOV.U32 R173, RZ, RZ, R107 ;  /* 0x000000ffffad7224 */ /* 0x000fe200078e006b */
[----:B------:R-:W-:Y:S03]  /*173e0*/  F2FP.F16.F32.PACK_AB R0, R185, R191 ;  /* 0x000000bfb900723e */ /* 0x000fe600000000ff */
[----:B------:R-:W3:Y:S01]  /*173f0*/  MUFU.EX2 R161, R97 ;  /* 0x0000006100a17308 */ /* 0x000ee20000000800 */
[----:B------:R-:W-:Y:S01]  /*17400*/  LOP3.LUT R59, R59, R2, RZ, 0xc0, !PT ;  /* 0x000000023b3b7212 */ /* 0x000fe200078ec0ff */
[----:B------:R-:W-:Y:S01]  /*17410*/  IMAD.MOV.U32 R201, RZ, RZ, R111 ;  /* 0x000000ffffc97224 */ /* 0x000fe200078e006f */
[----:B------:R-:W-:Y:S01]  /*17420*/  F2FP.F16.F32.PACK_AB R2, R162, R149 ;  /* 0x00000095a202723e */ /* 0x000fe200000000ff */
[----:B------:R-:W-:Y:S01]  /*17430*/  IMAD.MOV.U32 R111, RZ, RZ, R79 ;  /* 0x000000ffff6f7224 */ /* 0x000fe200078e004f */
[----:B------:R-:W-:Y:S01]  /*17440*/  LOP3.LUT R52, R52, R3, RZ, 0xc0, !PT ;  /* 0x0000000334347212 */ /* 0x000fe200078ec0ff */
[----:B------:R-:W-:Y:S01]  /*17450*/  IMAD.MOV.U32 R155, RZ, RZ, R143 ;  /* 0x000000ffff9b7224 */ /* 0x000fe200078e008f */
[----:B------:R-:W-:Y:S03]  /*17460*/  F2FP.F16.F32.PACK_AB R3, R211, R227 ;  /* 0x000000e3d303723e */ /* 0x000fe600000000ff */
[----:B------:R-:W-:Y:S01]  /*17470*/  MUFU.EX2 R145, R77 ;  /* 0x0000004d00917308 */ /* 0x000fe20000000800 */
[----:B------:R-:W-:Y:S01]  /*17480*/  LOP3.LUT R58, R58, R0, RZ, 0xc0, !PT ;  /* 0x000000003a3a7212 */ /* 0x000fe200078ec0ff */
[----:B------:R-:W-:Y:S01]  /*17490*/  IMAD.MOV.U32 R203, RZ, RZ, R142 ;  /* 0x000000ffffcb7224 */ /* 0x000fe200078e008e */
[--C-:B-1----:R-:W-:Y:S01]  /*174a0*/  HSET2.LE.AND R57, R40, R219.reuse, PT ;  /* 0x000000db28397233 */ /* 0x102fe20003803000 */
[----:B------:R-:W-:Y:S01]  /*174b0*/  IMAD.MOV.U32 R107, RZ, RZ, R94 ;  /* 0x000000ffff6b7224 */ /* 0x000fe200078e005e */
[----:B------:R-:W-:Y:S01]  /*174c0*/  F2FP.F16.F32.PACK_AB R0, R163, R151 ;  /* 0x00000097a300723e */ /* 0x000fe200000000ff */
[----:B------:R-:W-:Y:S01]  /*174d0*/  IMAD.MOV.U32 R94, RZ, RZ, R105 ;  /* 0x000000ffff5e7224 */ /* 0x000fe200078e0069 */
[----:B------:R-:W-:Y:S03]  /*174e0*/  LOP3.LUT R60, R60, R2, RZ, 0xc0, !PT ;  /* 0x000000023c3c7212 */ /* 0x000fe600078ec0ff */
[----:B------:R-:W-:Y:S01]  /*174f0*/  MUFU.EX2 R146, R83 ;  /* 0x0000005300927308 */ /* 0x000fe20000000800 */
[----:B------:R-:W-:Y:S01]  /*17500*/  F2FP.F16.F32.PACK_AB R2, R169, R166 ;  /* 0x000000a6a902723e */ /* 0x000fe200000000ff */
[----:B------:R-:W-:Y:S01]  /*17510*/  FADD.FTZ R105, R75, R72 ;  /* 0x000000484b697221 */ /* 0x000fe20000010000 */
[----:B------:R-:W-:Y:S01]  /*17520*/  LOP3.LUT R55, R55, R3, RZ, 0xc0, !PT ;  /* 0x0000000337377212 */ /* 0x000fe200078ec0ff */
[----:B------:R-:W-:Y:S01]  /*17530*/  IMAD.MOV.U32 R143, RZ, RZ, R140 ;  /* 0x000000ffff8f7224 */ /* 0x000fe200078e008c */
[----:B------:R-:W-:Y:S01]  /*17540*/  F2FP.F16.F32.PACK_AB R3, R190, R188 ;  /* 0x000000bcbe03723e */ /* 0x000fe200000000ff */
[----:B------:R-:W-:Y:S01]  /*17550*/  IMAD.MOV.U32 R140, RZ, RZ, R139 ;  /* 0x000000ffff8c7224 */ /* 0x000fe200078e008b */
[----:B------:R-:W-:Y:S03]  /*17560*/  LOP3.LUT R57, R57, R0, RZ, 0xc0, !PT ;  /* 0x0000000039397212 */ /* 0x000fe600078ec0ff */
[----:B------:R-:W1:Y:S01]  /*17570*/  MUFU.EX2 R147, R87 ;  /* 0x0000005700937308 */ /* 0x000e620000000800 */
[----:B------:R-:W-:Y:S01]  /*17580*/  LOP3.LUT R0, R42, 0xffff, RZ, 0xc0, !PT ;  /* 0x0000ffff2a007812 */ /* 0x000fe200078ec0ff */
[----:B------:R-:W-:Y:S01]  /*17590*/  IMAD.MOV.U32 R139, RZ, RZ, R95 ;  /* 0x000000ffff8b7224 */ /* 0x000fe200078e005f */
[----:B------:R-:W-:Y:S02]  /*175a0*/  LOP3.LUT R62, R62, R2, RZ, 0xc0, !PT ;  /* 0x000000023e3e7212 */ /* 0x000fe400078ec0ff */
[----:B------:R-:W-:Y:S02]  /*175b0*/  F2FP.F16.F32.PACK_AB R2, R196, R195 ;  /* 0x000000c3c402723e */ /* 0x000fe400000000ff */
[----:B------:R-:W-:Y:S02]  /*175c0*/  LOP3.LUT R56, R56, R3, RZ, 0xc0, !PT ;  /* 0x0000000338387212 */ /* 0x000fe400078ec0ff */
[----:B------:R-:W-:Y:S02]  /*175d0*/  SHF.R.U32.HI R3, RZ, 0x8, R0 ;  /* 0x00000008ff037819 */ /* 0x000fe40000011600 */
[----:B------:R-:W-:Y:S02]  /*175e0*/  LOP3.LUT R40, R42, 0xff, RZ, 0xc0, !PT ;  /* 0x000000ff2a287812 */ /* 0x000fe400078ec0ff */
[----:B------:R-:W-:Y:S02]  /*175f0*/  F2FP.F16.F32.PACK_AB R0, R150, R141 ;  /* 0x0000008d9600723e */ /* 0x000fe400000000ff */
[----:B------:R-:W-:Y:S02]  /*17600*/  LOP3.LUT R66, R66, R2, RZ, 0xc0, !PT ;  /* 0x0000000242427212 */ /* 0x000fe400078ec0ff */
[--C-:B------:R-:W-:Y:S02]  /*17610*/  SHF.R.U32.HI R2, RZ, 0x10, R42.reuse ;  /* 0x00000010ff027819 */ /* 0x100fe4000001162a */
[----:B------:R-:W-:Y:S02]  /*17620*/  PRMT R40, R40, 0x5410, R3 ;  /* 0x0000541028287816 */ /* 0x000fe40000000003 */
[----:B------:R-:W-:Y:S02]  /*17630*/  LOP3.LUT R61, R61, R0, RZ, 0xc0, !PT ;  /* 0x000000003d3d7212 */ /* 0x000fe400078ec0ff */
[----:B------:R-:W-:Y:S02]  /*17640*/  F2FP.F16.F32.PACK_AB R0, R168, R167 ;  /* 0x000000a7a800723e */ /* 0x000fe400000000ff */
[----:B------:R-:W-:Y:S02]  /*17650*/  LOP3.LUT R3, R2, 0xff, RZ, 0xc0, !PT ;  /* 0x000000ff02037812 */ /* 0x000fe400078ec0ff */
[----:B------:R-:W-:Y:S02]  /*17660*/  F2FP.F16.F32.PACK_AB R2, R164, R165 ;  /* 0x000000a5a402723e */ /* 0x000fe400000000ff */
[----:B------:R-:W-:Y:S02]  /*17670*/  LOP3.LUT R63, R63, R0, RZ, 0xc0, !PT ;  /* 0x000000003f3f7212 */ /* 0x000fe400078ec0ff */
[----:B------:R-:W-:Y:S02]  /*17680*/  F2FP.F16.F32.PACK_AB R0, R183, R171 ;  /* 0x000000abb700723e */ /* 0x000fe400000000ff */
[----:B------:R-:W-:Y:S02]  /*17690*/  SHF.R.U32.HI R42, RZ, 0x18, R42 ;  /* 0x00000018ff2a7819 */ /* 0x000fe4000001162a */
[----:B------:R-:W-:Y:S02]  /*176a0*/  LOP3.LUT R68, R68, R2, RZ, 0xc0, !PT ;  /* 0x0000000244447212 */ /* 0x000fe400078ec0ff */
[----:B---3--:R-:W-:Y:S02]  /*176b0*/  F2FP.F16.F32.PACK_AB R2, R159, R160 ;  /* 0x000000a09f02723e */ /* 0x008fe400000000ff */
[----:B------:R-:W-:Y:S02]  /*176c0*/  LOP3.LUT R67, R67, R0, RZ, 0xc0, !PT ;  /* 0x0000000043437212 */ /* 0x000fe400078ec0ff */
[--C-:B------:R-:W-:Y:S02]  /*176d0*/  HSET2.LE.AND R64, R40, R219.reuse, PT ;  /* 0x000000db28407233 */ /* 0x100fe40003803000 */
[----:B------:R-:W-:Y:S02]  /*176e0*/  PRMT R3, R3, 0x5410, R42 ;  /* 0x0000541003037816 */ /* 0x000fe4000000002a */
[----:B------:R-:W-:Y:S02]  /*176f0*/  F2FP.F16.F32.PACK_AB R0, R200, R197 ;  /* 0x000000c5c800723e */ /* 0x000fe400000000ff */
[----:B------:R-:W-:Y:S02]  /*17700*/  LOP3.LUT R69, R69, R2, RZ, 0xc0, !PT ;  /* 0x0000000245457212 */ /* 0x000fe400078ec0ff */
[----:B------:R-:W-:Y:S02]  /*17710*/  LOP3.LUT R2, R225, UR10, R223, 0x96, !PT ;  /* 0x0000000ae1027c12 */ /* 0x000fe4000f8e96df */
[----:B------:R-:W-:Y:S02]  /*17720*/  LOP3.LUT R64, R64, R0, RZ, 0xc0, !PT ;  /* 0x0000000040407212 */ /* 0x000fe400078ec0ff */
[--C-:B------:R-:W-:Y:S01]  /*17730*/  HSET2.LE.AND R65, R3, R219.reuse, PT ;  /* 0x000000db03417233 */ /* 0x100fe20003803000 */
[----:B------:R-:W-:Y:S01]  /*17740*/  IMAD.WIDE.U32 R40, R2, -0x326172a9, RZ ;  /* 0xcd9e8d5702287825 */ /* 0x000fe200078e00ff */
[----:B------:R-:W-:Y:S02]  /*17750*/  F2FP.F16.F32.PACK_AB R0, R161, R148 ;  /* 0x00000094a100723e */ /* 0x000fe400000000ff */
[----:B-1----:R-:W-:Y:S02]  /*17760*/  F2FP.F16.F32.PACK_AB R3, R147, R158 ;  /* 0x0000009e9303723e */ /* 0x002fe400000000ff */
[----:B------:R-:W-:Y:S02]  /*17770*/  LOP3.LUT R65, R65, R0, RZ, 0xc0, !PT ;  /* 0x0000000041417212 */ /* 0x000fe400078ec0ff */
[----:B------:R-:W-:Y:S02]  /*17780*/  F2FP.F16.F32.PACK_AB R0, R146, R145 ;  /* 0x000000919200723e */ /* 0x000fe400000000ff */
[--C-:B------:R-:W-:Y:S02]  /*17790*/  LOP3.LUT R2, R41, R90, R199.reuse, 0x96, !PT ;  /* 0x0000005a29027212 */ /* 0x100fe400078e96c7 */
[----:B------:R-:W-:Y:S02]  /*177a0*/  LOP3.LUT R71, R71, R0, RZ, 0xc0, !PT ;  /* 0x0000000047477212 */ /* 0x000fe400078ec0ff */
[----:B------:R-:W-:Y:S01]  /*177b0*/  LOP3.LUT R70, R70, R3, RZ, 0xc0, !PT ;  /* 0x0000000346467212 */ /* 0x000fe200078ec0ff */
[----:B------:R-:W-:Y:S01]  /*177c0*/  IMAD.WIDE.U32 R2, R2, -0x2daee0ad, RZ ;  /* 0xd2511f5302027825 */ /* 0x000fe200078e00ff */
[--C-:B------:R-:W-:Y:S02]  /*177d0*/  LOP3.LUT R0, R193, R40, R218.reuse, 0x96, !PT ;  /* 0x00000028c1007212 */ /* 0x100fe400078e96da */
[----:B------:R-:W-:Y:S02]  /*177e0*/  LOP3.LUT R77, R41, R92, R199, 0x96, !PT ;  /* 0x0000005c294d7212 */ /* 0x000fe400078e96c7 */
[----:B------:R-:W-:Y:S01]  /*177f0*/  LOP3.LUT R78, R187, R40, R218, 0x96, !PT ;  /* 0x00000028bb4e7212 */ /* 0x000fe200078e96da */
[----:B------:R-:W-:Y:S01]  /*17800*/  IMAD.WIDE.U32 R40, R0, -0x2daee0ad, RZ ;  /* 0xd2511f5300287825 */ /* 0x000fe200078e00ff */
[----:B------:R-:W-:Y:S03]  /*17810*/  LOP3.LUT R3, R3, R232, R198, 0x96, !PT ;  /* 0x000000e803037212 */ /* 0x000fe600078e96c6 */
[----:B------:R-:W-:Y:S01]  /*17820*/  IMAD.WIDE.U32 R78, R78, -0x2daee0ad, RZ ;  /* 0xd2511f534e4e7825 */ /* 0x000fe200078e00ff */
[----:B------:R-:W-:Y:S03]  /*17830*/  LOP3.LUT R42, R41, R2, R238, 0x96, !PT ;  /* 0x00000002292a7212 */ /* 0x000fe600078e96ee */
[----:B------:R-:W-:Y:S04]  /*17840*/  IMAD.WIDE.U32 R2, R3, -0x326172a9, RZ ;  /* 0xcd9e8d5703027825 */ /* 0x000fe800078e00ff */
[----:B------:R-:W-:Y:S01]  /*17850*/  IMAD.WIDE.U32 R42, R42, -0x326172a9, RZ ;  /* 0xcd9e8d572a2a7825 */ /* 0x000fe200078e00ff */
[----:B------:R-:W-:Y:S04]  /*17860*/  LOP3.LUT R3, R3, R192, R229, 0x96, !PT ;  /* 0x000000c003037212 */ /* 0x000fe800078e96e5 */
[----:B------:R-:W-:Y:S01]  /*17870*/  LOP3.LUT R43, R43, R2, R236, 0x96, !PT ;  /* 0x000000022b2b7212 */ /* 0x000fe200078e96ec */
[----:B------:R-:W-:Y:S05]  /*17880*/  IMAD.WIDE.U32 R2, R3, -0x2daee0ad, RZ ;  /* 0xd2511f5303027825 */ /* 0x000fea00078e00ff */
[----:B------:R-:W-:Y:S05]  /*17890*/  LOP3.LUT R40, R3, R40, R237, 0x96, !PT ;  /* 0x0000002803287212 */ /* 0x000fea00078e96ed */
[----:B------:R-:W-:Y:S05]  /*178a0*/  IMAD.WIDE.U32 R40, R40, -0x326172a9, RZ ;  /* 0xcd9e8d5728287825 */ /* 0x000fea00078e00ff */
[----:B------:R-:W-:Y:S01]  /*178b0*/  LOP3.LUT R41, R41, R42, R235, 0x96, !PT ;  /* 0x0000002a29297212 */ /* 0x000fe200078e96eb */
[----:B------:R-:W-:Y:S05]  /*178c0*/  IMAD.WIDE.U32 R42, R43, -0x2daee0ad, RZ ;  /* 0xd2511f532b2a7825 */ /* 0x000fea00078e00ff */
[----:B------:R-:W-:Y:S05]  /*178d0*/  LOP3.LUT R2, R43, R2, R234, 0x96, !PT ;  /* 0x000000022b027212 */ /* 0x000fea00078e96ea */
[----:B------:R-:W-:Y:S05]  /*178e0*/  IMAD.WIDE.U32 R2, R2, -0x326172a9, RZ ;  /* 0xcd9e8d5702027825 */ /* 0x000fea00078e00ff */
[----:B------:R-:W-:Y:S02]  /*178f0*/  LOP3.LUT R0, R3, R40, R189, 0x96, !PT ;  /* 0x0000002803007212 */ /* 0x000fe400078e96bd */
[C---:B------:R-:W-:Y:S02]  /*17900*/  LOP3.LUT R73, R2.reuse, 0xffff, RZ, 0xc0, !PT ;  /* 0x0000ffff02497812 */ /* 0x040fe400078ec0ff */
[----:B------:R-:W-:Y:S02]  /*17910*/  LOP3.LUT R76, R2, 0xff, RZ, 0xc0, !PT ;  /* 0x000000ff024c7812 */ /* 0x000fe400078ec0ff */
[--C-:B------:R-:W-:Y:S02]  /*17920*/  SHF.R.U32.HI R75, RZ, 0x10, R2.reuse ;  /* 0x00000010ff4b7819 */ /* 0x100fe40000011602 */
[----:B------:R-:W-:Y:S01]  /*17930*/  SHF.R.U32.HI R74, RZ, 0x18, R2 ;  /* 0x00000018ff4a7819 */ /* 0x000fe20000011602 */
[----:B------:R-:W-:Y:S05]  /*17940*/  IMAD.WIDE.U32 R2, R41, -0x2daee0ad, RZ ;  /* 0xd2511f5329027825 */ /* 0x000fea00078e00ff */
[----:B------:R-:W-:Y:S02]  /*17950*/  LOP3.LUT R41, R3, R42, R180, 0x96, !PT ;  /* 0x0000002a03297212 */ /* 0x000fe400078e96b4 */
[C---:B------:R-:W-:Y:S02]  /*17960*/  LOP3.LUT R40, R2.reuse, 0xffff, RZ, 0xc0, !PT ;  /* 0x0000ffff02287812 */ /* 0x040fe400078ec0ff */
[----:B------:R-:W-:Y:S02]  /*17970*/  LOP3.LUT R72, R2, 0xff, RZ, 0xc0, !PT ;  /* 0x000000ff02487812 */ /* 0x000fe400078ec0ff */
[--C-:B------:R-:W-:Y:S02]  /*17980*/  SHF.R.U32.HI R43, RZ, 0x10, R2.reuse ;  /* 0x00000010ff2b7819 */ /* 0x100fe40000011602 */
[----:B------:R-:W-:Y:S02]  /*17990*/  SHF.R.U32.HI R42, RZ, 0x18, R2 ;  /* 0x00000018ff2a7819 */ /* 0x000fe40000011602 */
[C---:B------:R-:W-:Y:S04]  /*179a0*/  LOP3.LUT R2, R0.reuse, 0xffff, RZ, 0xc0, !PT ;  /* 0x0000ffff00027812 */ /* 0x040fe800078ec0ff */
[----:B------:R-:W-:Y:S02]  /*179b0*/  SHF.R.U32.HI R3, RZ, 0x8, R2 ;  /* 0x00000008ff037819 */ /* 0x000fe40000011602 */
[----:B------:R-:W-:Y:S04]  /*179c0*/  LOP3.LUT R2, R0, 0xff, RZ, 0xc0, !PT ;  /* 0x000000ff00027812 */ /* 0x000fe800078ec0ff */
[----:B------:R-:W-:Y:S02]  /*179d0*/  PRMT R86, R2, 0x5410, R3 ;  /* 0x0000541002567816 */ /* 0x000fe40000000003 */
[--C-:B------:R-:W-:Y:S02]  /*179e0*/  SHF.R.U32.HI R3, RZ, 0x10, R0.reuse ;  /* 0x00000010ff037819 */ /* 0x100fe40000011600 */
[----:B------:R-:W-:Y:S02]  /*179f0*/  SHF.R.U32.HI R2, RZ, 0x18, R0 ;  /* 0x00000018ff027819 */ /* 0x000fe40000011600 */
[----:B------:R-:W-:Y:S04]  /*17a00*/  LOP3.LUT R0, R3, 0xff, RZ, 0xc0, !PT ;  /* 0x000000ff03007812 */ /* 0x000fe800078ec0ff */
[----:B------:R-:W-:Y:S01]  /*17a10*/  PRMT R87, R0, 0x5410, R2 ;  /* 0x0000541000577816 */ /* 0x000fe20000000002 */
[----:B------:R-:W-:Y:S01]  /*17a20*/  IMAD.WIDE.U32 R2, R77, -0x2daee0ad, RZ ;  /* 0xd2511f534d027825 */ /* 0x000fe200078e00ff */
[----:B------:R-:W-:Y:S04]  /*17a30*/  SHF.R.U32.HI R0, RZ, 0x8, R73 ;  /* 0x00000008ff007819 */ /* 0x000fe80000011649 */
[----:B------:R-:W-:Y:S02]  /*17a40*/  PRMT R85, R76, 0x5410, R0 ;  /* 0x000054104c557816 */ /* 0x000fe40000000000 */
[----:B------:R-:W-:Y:S04]  /*17a50*/  LOP3.LUT R0, R75, 0xff, RZ, 0xc0, !PT ;  /* 0x000000ff4b007812 */ /* 0x000fe800078ec0ff */
[----:B------:R-:W-:Y:S02]  /*17a60*/  PRMT R84, R0, 0x5410, R74 ;  /* 0x0000541000547816 */ /* 0x000fe4000000004a */
[----:B------:R-:W-:Y:S04]  /*17a70*/  SHF.R.U32.HI R0, RZ, 0x8, R40 ;  /* 0x00000008ff007819 */ /* 0x000fe80000011628 */
[----:B------:R-:W-:Y:S02]  /*17a80*/  PRMT R97, R72, 0x5410, R0 ;  /* 0x0000541048617816 */ /* 0x000fe40000000000 */
[----:B------:R-:W-:Y:S02]  /*17a90*/  LOP3.LUT R0, R43, 0xff, RZ, 0xc0, !PT ;  /* 0x000000ff2b007812 */ /* 0x000fe400078ec0ff */
[----:B------:R-:W-:Y:S02]  /*17aa0*/  LOP3.LUT R72, R79, R2, R238, 0x96, !PT ;  /* 0x000000024f487212 */ /* 0x000fe400078e96ee */
[----:B------:R-:W-:Y:S02]  /*17ab0*/  PRMT R96, R0, 0x5410, R42 ;  /* 0x0000541000607816 */ /* 0x000fe4000000002a */
[----:B------:R-:W-:Y:S01]  /*17ac0*/  LOP3.LUT R42, R3, R230, R198, 0x96, !PT ;  /* 0x000000e6032a7212 */ /* 0x000fe200078e96c6 */
[----:B------:R-:W-:Y:S04]  /*17ad0*/  IMAD.WIDE.U32 R72, R72, -0x326172a9, RZ ;  /* 0xcd9e8d5748487825 */ /* 0x000fe800078e00ff */
[----:B------:R-:W-:Y:S05]  /*17ae0*/  IMAD.WIDE.U32 R42, R42, -0x326172a9, RZ ;  /* 0xcd9e8d572a2a7825 */ /* 0x000fea00078e00ff */
[----:B------:R-:W-:Y:S02]  /*17af0*/  LOP3.LUT R2, R43, R186, R229, 0x96, !PT ;  /* 0x000000ba2b027212 */ /* 0x000fe400078e96e5 */
[----:B------:R-:W-:Y:S01]  /*17b00*/  LOP3.LUT R74, R73, R42, R236, 0x96, !PT ;  /* 0x0000002a494a7212 */ /* 0x000fe200078e96ec */
[----:B------:R-:W-:Y:S02]  /*17b10*/  IMAD.MOV.U32 R73, RZ, RZ, R93 ;  /* 0x000000ffff497224 */ /* 0x000fe400078e005d */
[----:B------:R-:W-:Y:S04]  /*17b20*/  IMAD.WIDE.U32 R2, R2, -0x2daee0ad, RZ ;  /* 0xd2511f5302027825 */ /* 0x000fe800078e00ff */
[----:B------:R-:W-:Y:S01]  /*17b30*/  IMAD.WIDE.U32 R74, R74, -0x2daee0ad, RZ ;  /* 0xd2511f534a4a7825 */ /* 0x000fe200078e00ff */
[----:B------:R-:W-:Y:S04]  /*17b40*/  LOP3.LUT R43, R3, R78, R237, 0x96, !PT ;  /* 0x0000004e032b7212 */ /* 0x000fe800078e96ed */
[----:B------:R-:W-:Y:S01]  /*17b50*/  LOP3.LUT R2, R75, R2, R234, 0x96, !PT ;  /* 0x000000024b027212 */ /* 0x000fe200078e96ea */
[----:B------:R-:W-:Y:S04]  /*17b60*/  IMAD.WIDE.U32 R42, R43, -0x326172a9, RZ ;  /* 0xcd9e8d572b2a7825 */ /* 0x000fe800078e00ff */
[----:B------:R-:W-:Y:S01]  /*17b70*/  IMAD.WIDE.U32 R2, R2, -0x326172a9, RZ ;  /* 0xcd9e8d5702027825 */ /* 0x000fe200078e00ff */
[----:B------:R-:W-:Y:S02]  /*17b80*/  LOP3.LUT R72, R43, R72, R235, 0x96, !PT ;  /* 0x000000482b487212 */ /* 0x000fe400078e96eb */
[C---:B------:R-:W-:Y:S02]  /*17b90*/  LOP3.LUT R0, R2.reuse, 0xffff, RZ, 0xc0, !PT ;  /* 0x0000ffff02007812 */ /* 0x040fe400078ec0ff */
[----:B------:R-:W-:Y:S02]  /*17ba0*/  LOP3.LUT R40, R3, R42, R189, 0x96, !PT ;  /* 0x0000002a03287212 */ /* 0x000fe400078e96bd */
[----:B------:R-:W-:Y:S02]  /*17bb0*/  SHF.R.U32.HI R3, RZ, 0x8, R0 ;  /* 0x00000008ff037819 */ /* 0x000fe40000011600 */
[----:B------:R-:W-:Y:S04]  /*17bc0*/  LOP3.LUT R0, R2, 0xff, RZ, 0xc0, !PT ;  /* 0x000000ff02007812 */ /* 0x000fe800078ec0ff */
[----:B------:R-:W-:Y:S02]  /*17bd0*/  PRMT R79, R0, 0x5410, R3 ;  /* 0x00005410004f7816 */ /* 0x000fe40000000003 */
[--C-:B------:R-:W-:Y:S02]  /*17be0*/  SHF.R.U32.HI R0, RZ, 0x10, R2.reuse ;  /* 0x00000010ff007819 */ /* 0x100fe40000011602 */
[----:B------:R-:W-:Y:S02]  /*17bf0*/  SHF.R.U32.HI R2, RZ, 0x18, R2 ;  /* 0x00000018ff027819 */ /* 0x000fe40000011602 */
[----:B------:R-:W-:Y:S04]  /*17c00*/  LOP3.LUT R0, R0, 0xff, RZ, 0xc0, !PT ;  /* 0x000000ff00007812 */ /* 0x000fe800078ec0ff */
[----:B------:R-:W-:Y:S01]  /*17c10*/  PRMT R78, R0, 0x5410, R2 ;  /* 0x00005410004e7816 */ /* 0x000fe20000000002 */
[----:B------:R-:W-:Y:S04]  /*17c20*/  IMAD.WIDE.U32 R2, R72, -0x2daee0ad, RZ ;  /* 0xd2511f5348027825 */ /* 0x000fe800078e00ff */
[----:B------:R-:W-:Y:S01]  /*17c30*/  IMAD.MOV.U32 R72, RZ, RZ, R92 ;  /* 0x000000ffff487224 */ /* 0x000fe200078e005c */
[----:B------:R-:W-:Y:S02]  /*17c40*/  LOP3.LUT R0, R3, R74, R180, 0x96, !PT ;  /* 0x0000004a03007212 */ /* 0x000fe400078e96b4 */
[C---:B------:R-:W-:Y:S04]  /*17c50*/  LOP3.LUT R3, R2.reuse, 0xffff, RZ, 0xc0, !PT ;  /* 0x0000ffff02037812 */ /* 0x040fe800078ec0ff */
[----:B------:R-:W-:Y:S02]  /*17c60*/  SHF.R.U32.HI R42, RZ, 0x8, R3 ;  /* 0x00000008ff2a7819 */ /* 0x000fe40000011603 */
[----:B------:R-:W-:Y:S04]  /*17c70*/  LOP3.LUT R3, R2, 0xff, RZ, 0xc0, !PT ;  /* 0x000000ff02037812 */ /* 0x000fe800078ec0ff */
[----:B------:R-:W-:Y:S02]  /*17c80*/  PRMT R82, R3, 0x5410, R42 ;  /* 0x0000541003527816 */ /* 0x000fe4000000002a */
[--C-:B------:R-:W-:Y:S02]  /*17c90*/  SHF.R.U32.HI R42, RZ, 0x10, R2.reuse ;  /* 0x00000010ff2a7819 */ /* 0x100fe40000011602 */
[----:B------:R-:W-:Y:S02]  /*17ca0*/  SHF.R.U32.HI R3, RZ, 0x18, R2 ;  /* 0x00000018ff037819 */ /* 0x000fe40000011602 */
[----:B------:R-:W-:Y:S04]  /*17cb0*/  LOP3.LUT R2, R42, 0xff, RZ, 0xc0, !PT ;  /* 0x000000ff2a027812 */ /* 0x000fe800078ec0ff */
[----:B------:R-:W-:Y:S02]  /*17cc0*/  PRMT R81, R2, 0x5410, R3 ;  /* 0x0000541002517816 */ /* 0x000fe40000000003 */
        /* <DEDUP_REMOVED lines=24> */
[----:B------:R-:W-:Y:S05]  /*17e50*/  LOP3.LUT R0, R225, UR28, R223, 0x96, !PT ;  /* 0x0000001ce1007c12 */ /* 0x000fea000f8e96df */
[----:B------:R-:W-:Y:S05]  /*17e60*/  IMAD.WIDE.U32 R74, R0, -0x326172a9, RZ ;  /* 0xcd9e8d57004a7825 */ /* 0x000fea00078e00ff */
[----:B------:R-:W-:Y:S02]  /*17e70*/  LOP3.LUT R2, R75, R72, R199, 0x96, !PT ;  /* 0x000000484b027212 */ /* 0x000fe400078e96c7 */
[----:B------:R-:W-:Y:S01]  /*17e80*/  LOP3.LUT R0, R187, R74, R218, 0x96, !PT ;  /* 0x0000004abb007212 */ /* 0x000fe200078e96da */
[----:B------:R-:W-:Y:S02]  /*17e90*/  IMAD.MOV.U32 R187, RZ, RZ, R241 ;  /* 0x000000ffffbb7224 */ /* 0x000fe400078e00f1 */
[----:B------:R-:W-:Y:S04]  /*17ea0*/  IMAD.WIDE.U32 R2, R2, -0x2daee0ad, RZ ;  /* 0xd2511f5302027825 */ /* 0x000fe800078e00ff */
[----:B------:R-:W-:Y:S01]  /*17eb0*/  IMAD.WIDE.U32 R72, R0, -0x2daee0ad, RZ ;  /* 0xd2511f5300487825 */ /* 0x000fe200078e00ff */
[----:B------:R-:W-:Y:S03]  /*17ec0*/  LOP3.LUT R40, R3, R230, R198, 0x96, !PT ;  /* 0x000000e603287212 */ /* 0x000fe600078e96c6 */
[----:B------:R-:W-:Y:S01]  /*17ed0*/  IMAD.MOV.U32 R241, RZ, RZ, R155 ;  /* 0x000000fffff17224 */ /* 0x000fe200078e009b */
[----:B------:R-:W-:Y:S01]  /*17ee0*/  LOP3.LUT R42, R73, R2, R238, 0x96, !PT ;  /* 0x00000002492a7212 */ /* 0x000fe200078e96ee */
[----:B------:R-:W-:Y:S04]  /*17ef0*/  IMAD.WIDE.U32 R40, R40, -0x326172a9, RZ ;  /* 0xcd9e8d5728287825 */ /* 0x000fe800078e00ff */
[----:B------:R-:W-:Y:S01]  /*17f00*/  IMAD.WIDE.U32 R42, R42, -0x326172a9, RZ ;  /* 0xcd9e8d572a2a7825 */ /* 0x000fe200078e00ff */
[----:B------:R-:W-:Y:S03]  /*17f10*/  LOP3.LUT R3, R41, R186, R229, 0x96, !PT ;  /* 0x000000ba29037212 */ /* 0x000fe600078e96e5 */
[----:B------:R-:W-:Y:S02]  /*17f20*/  IMAD.MOV.U32 R155, RZ, RZ, R140 ;  /* 0x000000ffff9b7224 */ /* 0x000fe400078e008c */
        /* <DEDUP_REMOVED lines=9> */
[----:B------:R-:W-:Y:S02]  /*17fc0*/  IMAD.MOV.U32 R220, RZ, RZ, R152 ;  /* 0x000000ffffdc7224 */ /* 0x000fe400078e0098 */
[----:B------:R-:W-:Y:S02]  /*17fd0*/  IMAD.MOV.U32 R152, RZ, RZ, R156 ;  /* 0x000000ffff987224 */ /* 0x000fe400078e009c */
[----:B------:R-:W-:Y:S04]  /*17fe0*/  IMAD.WIDE.U32 R2, R2, -0x326172a9, RZ ;  /* 0xcd9e8d5702027825 */ /* 0x000fe800078e00ff */
[----:B------:R-:W-:Y:S01]  /*17ff0*/  IMAD.MOV.U32 R156, RZ, RZ, R94 ;  /* 0x000000ffff9c7224 */ /* 0x000fe200078e005e */
[C---:B------:R-:W-:Y:S01]  /*18000*/  LOP3.LUT R0, R2.reuse, 0xffff, RZ, 0xc0, !PT ;  /* 0x0000ffff02007812 */ /* 0x040fe200078ec0ff */
[----:B------:R-:W-:Y:S01]  /*18010*/  IMAD.MOV.U32 R186, RZ, RZ, R201 ;  /* 0x000000ffffba7224 */ /* 0x000fe200078e00c9 */
[----:B------:R-:W-:Y:S01]  /*18020*/  LOP3.LUT R40, R3, R40, R189, 0x96, !PT ;  /* 0x0000002803287212 */ /* 0x000fe200078e96bd */
[----:B------:R-:W-:Y:S01]  /*18030*/  IMAD.MOV.U32 R201, RZ, RZ, R143 ;  /* 0x000000ffffc97224 */ /* 0x000fe200078e008f */
[----:B------:R-:W-:Y:S01]  /*18040*/  SHF.R.U32.HI R3, RZ, 0x8, R0 ;  /* 0x00000008ff037819 */ /* 0x000fe20000011600 */
[----:B------:R-:W-:Y:S01]  /*18050*/  IMAD.MOV.U32 R73, RZ, RZ, R91 ;  /* 0x000000ffff497224 */ /* 0x000fe200078e005b */
        /* <DEDUP_REMOVED lines=8> */
[----:B------:R-:W-:Y:S01]  /*180e0*/  LOP3.LUT R0, R3, R72, R180, 0x96, !PT ;  /* 0x0000004803007212 */ /* 0x000fe200078e96b4 */
[----:B------:R-:W-:Y:S01]  /*180f0*/  IMAD.MOV.U32 R72, RZ, RZ, R90 ;  /* 0x000000ffff487224 */ /* 0x000fe200078e005a */
[C---:B------:R-:W-:Y:S01]  /*18100*/  LOP3.LUT R3, R2.reuse, 0xffff, RZ, 0xc0, !PT ;  /* 0x0000ffff02037812 */ /* 0x040fe200078ec0ff */
[----:B------:R-:W-:Y:S03]  /*18110*/  IMAD.MOV.U32 R202, RZ, RZ, R98 ;  /* 0x000000ffffca7224 */ /* 0x000fe600078e0062 */
[----:B------:R-:W-:Y:S02]  /*18120*/  SHF.R.U32.HI R41, RZ, 0x8, R3 ;  /* 0x00000008ff297819 */ /* 0x000fe40000011603 */
[----:B------:R-:W-:Y:S04]  /*18130*/  LOP3.LUT R3, R2, 0xff, RZ, 0xc0, !PT ;  /* 0x000000ff02037812 */ /* 0x000fe800078ec0ff */
[----:B------:R-:W-:Y:S02]  /*18140*/  PRMT R142, R3, 0x5410, R41 ;  /* 0x00005410038e7816 */ /* 0x000fe40000000029 */
[--C-:B------:R-:W-:Y:S02]  /*18150*/  SHF.R.U32.HI R41, RZ, 0x10, R2.reuse ;  /* 0x00000010ff297819 */ /* 0x100fe40000011602 */
[----:B------:R-:W-:Y:S02]  /*18160*/  SHF.R.U32.HI R3, RZ, 0x18, R2 ;  /* 0x00000018ff037819 */ /* 0x000fe40000011602 */
[----:B------:R-:W-:Y:S02]  /*18170*/  LOP3.LUT R2, R41, 0xff, RZ, 0xc0, !PT ;  /* 0x000000ff29027812 */ /* 0x000fe400078ec0ff */
[--C-:B------:R-:W-:Y:S02]  /*18180*/  HSET2.LE.AND R142, R142, R219.reuse, PT ;  /* 0x000000db8e8e7233 */ /* 0x100fe40003803000 */
[----:B------:R-:W-:Y:S02]  /*18190*/  PRMT R143, R2, 0x5410, R3 ;  /* 0x00005410028f7816 */ /* 0x000fe40000000003 */
[C---:B------:R-:W-:Y:S03]  /*181a0*/  LOP3.LUT R2, R40.reuse, 0xffff, RZ, 0xc0, !PT ;  /* 0x0000ffff28027812 */ /* 0x040fe600078ec0ff */
[--C-:B------:R-:W-:Y:S02]  /*181b0*/  HSET2.LE.AND R143, R143, R219.reuse, PT ;  /* 0x000000db8f8f7233 */ /* 0x100fe40003803000 */
        /* <DEDUP_REMOVED lines=16> */
[----:B------:R-:W-:Y:S01]  /*182c0*/  LOP3.LUT R2, R75, R72, R199, 0x96, !PT ;  /* 0x000000484b027212 */ /* 0x000fe200078e96c7 */
[----:B------:R-:W-:Y:S01]  /*182d0*/  IMAD.MOV.U32 R199, RZ, RZ, R42 ;  /* 0x000000ffffc77224 */ /* 0x000fe200078e002a */
        /* <DEDUP_REMOVED lines=19> */
[----:B------:R-:W-:Y:S01]  /*18410*/  LOP3.LUT R42, R3, R42, R235, 0x96, !PT ;  /* 0x0000002a032a7212 */ /* 0x000fe200078e96eb */
[----:B------:R-:W-:Y:S02]  /*18420*/  MUFU.EX2 R110, R110 ;  /* 0x0000006e006e7308 */ /* 0x000fe40000000800 */
[----:B------:R-:W-:Y:S01]  /*18430*/  IMAD.MOV.U32 R193, RZ, RZ, R152 ;  /* 0x000000ffffc17224 */ /* 0x000fe200078e0098 */
[----:B------:R-:W-:Y:S01]  /*18440*/  LOP3.LUT R2, R73, R2, R189, 0x96, !PT ;  /* 0x0000000249027212 */ /* 0x000fe200078e96bd */
[----:B------:R-:W-:Y:S03]  /*18450*/  IMAD.WIDE.U32 R74, R42, -0x2daee0ad, RZ ;  /* 0xd2511f532a4a7825 */ /* 0x000fe600078e00ff */
[C---:B------:R-:W-:Y:S01]  /*18460*/  LOP3.LUT R3, R2.reuse, 0xffff, RZ, 0xc0, !PT ;  /* 0x0000ffff02037812 */ /* 0x040fe200078ec0ff */
[----:B------:R-:W-:Y:S01]  /*18470*/  IMAD.MOV.U32 R189, RZ, RZ, R89 ;  /* 0x000000ffffbd7224 */ /* 0x000fe200078e0059 */
[----:B------:R-:W-:Y:S01]  /*18480*/  LOP3.LUT R0, R75, R40, R180, 0x96, !PT ;  /* 0x000000284b007212 */ /* 0x000fe200078e96b4 */
[----:B------:R-:W-:Y:S01]  /*18490*/  IMAD.MOV.U32 R180, RZ, RZ, R218 ;  /* 0x000000ffffb47224 */ /* 0x000fe200078e00da */
[----:B------:R-:W-:Y:S01]  /*184a0*/  SHF.R.U32.HI R40, RZ, 0x8, R3 ;  /* 0x00000008ff287819 */ /* 0x000fe20000011603 */
[----:B------:R-:W-:Y:S01]  /*184b0*/  IMAD.MOV.U32 R218, RZ, RZ, R186 ;  /* 0x000000ffffda7224 */ /* 0x000fe200078e00ba */
[----:B------:R-:W-:Y:S01]  /*184c0*/  LOP3.LUT R3, R2, 0xff, RZ, 0xc0, !PT ;  /* 0x000000ff02037812 */ /* 0x000fe200078ec0ff */
[----:B------:R-:W-:Y:S02]  /*184d0*/  IMAD.MOV.U32 R186, RZ, RZ, R187 ;  /* 0x000000ffffba7224 */ /* 0x000fe400078e00bb */
[----:B------:R-:W-:Y:S01]  /*184e0*/  IMAD.MOV.U32 R187, RZ, RZ, R134 ;  /* 0x000000ffffbb7224 */ /* 0x000fe200078e0086 */
[----:B------:R-:W-:Y:S01]  /*184f0*/  PRMT R89, R3, 0x5410, R40 ;  /* 0x0000541003597816 */ /* 0x000fe20000000028 */
[----:B------:R-:W-:Y:S01]  /*18500*/  IMAD.MOV.U32 R134, RZ, RZ, R172 ;  /* 0x000000ffff867224 */ /* 0x000fe200078e00ac */
[--C-:B------:R-:W-:Y:S01]  /*18510*/  SHF.R.U32.HI R40, RZ, 0x10, R2.reuse ;  /* 0x00000010ff287819 */ /* 0x100fe20000011602 */
[----:B------:R-:W-:Y:S01]  /*18520*/  IMAD.MOV.U32 R172, RZ, RZ, R139 ;  /* 0x000000ffffac7224 */ /* 0x000fe200078e008b */
[----:B------:R-:W-:Y:S01]  /*18530*/  SHF.R.U32.HI R3, RZ, 0x18, R2 ;  /* 0x00000018ff037819 */ /* 0x000fe20000011602 */
[----:B------:R-:W-:Y:S01]  /*18540*/  IMAD.MOV.U32 R139, RZ, RZ, R107 ;  /* 0x000000ffff8b7224 */ /* 0x000fe200078e006b */
[----:B------:R-:W-:Y:S01]  /*18550*/  LOP3.LUT R2, R40, 0xff, RZ, 0xc0, !PT ;  /* 0x000000ff28027812 */ /* 0x000fe200078ec0ff */
[----:B------:R-:W-:Y:S01]  /*18560*/  IMAD.MOV.U32 R192, RZ, RZ, R202 ;  /* 0x000000ffffc07224 */ /* 0x000fe200078e00ca */
[----:B--2---:R-:W1:Y:S01]  /*18570*/  LDSM.16.MT88.4 R40, [R205+0x4000] ;  /* 0x00400000cd28783b */ /* 0x004e620000004200 */
[----:B------:R-:W-:Y:S01]  /*18580*/  IMAD.MOV.U32 R202, RZ, RZ, R201 ;  /* 0x000000ffffca7224 */ /* 0x000fe200078e00c9 */
[----:B------:R-:W-:Y:S01]  /*18590*/  MUFU.EX2 R172, R172 ;  /* 0x000000ac00ac7308 */ /* 0x000fe20000000800 */
[----:B------:R-:W-:Y:S01]  /*185a0*/  IMAD.MOV.U32 R201, RZ, RZ, R153 ;  /* 0x000000ffffc97224 */ /* 0x000fe200078e0099 */
[----:B------:R-:W-:Y:S01]  /*185b0*/  PRMT R88, R2, 0x5410, R3 ;  /* 0x0000541002587816 */ /* 0x000fe20000000003 */
[----:B------:R-:W-:Y:S01]  /*185c0*/  IMAD.MOV.U32 R107, RZ, RZ, R125 ;  /* 0x000000ffff6b7224 */ /* 0x000fe200078e007d */
[C---:B------:R-:W-:Y:S06]  /*185d0*/  LOP3.LUT R2, R0.reuse, 0xffff, RZ, 0xc0, !PT ;  /* 0x0000ffff00027812 */ /* 0x040fec00078ec0ff */
[----:B------:R-:W-:Y:S01]  /*185e0*/  MUFU.EX2 R125, R101 ;  /* 0x00000065007d7308 */ /* 0x000fe20000000800 */
[----:B------:R-:W-:Y:S02]  /*185f0*/  SHF.R.U32.HI R3, RZ, 0x8, R2 ;  /* 0x00000008ff037819 */ /* 0x000fe40000011602 */
[----:B------:R-:W-:Y:S04]  /*18600*/  LOP3.LUT R2, R0, 0xff, RZ, 0xc0, !PT ;  /* 0x000000ff00027812 */ /* 0x000fe800078ec0ff */
[----:B------:R-:W-:Y:S03]  /*18610*/  PRMT R152, R2, 0x5410, R3 ;  /* 0x0000541002987816 */ /* 0x000fe60000000003 */
[----:B------:R-:W-:Y:S01]  /*18620*/  MUFU.EX2 R139, R139 ;  /* 0x0000008b008b7308 */ /* 0x000fe20000000800 */
[--C-:B------:R-:W-:Y:S02]  /*18630*/  SHF.R.U32.HI R3, RZ, 0x10, R0.reuse ;  /* 0x00000010ff037819 */ /* 0x100fe40000011600 */
[----:B------:R-:W-:Y:S02]  /*18640*/  SHF.R.U32.HI R2, RZ, 0x18, R0 ;  /* 0x00000018ff027819 */ /* 0x000fe40000011600 */
[--C-:B------:R-:W-:Y:S02]  /*18650*/  HSET2.LE.AND R152, R152, R219.reuse, PT ;  /* 0x000000db98987233 */ /* 0x100fe40003803000 */
[----:B------:R-:W-:Y:S01]  /*18660*/  LOP3.LUT R0, R3, 0xff, RZ, 0xc0, !PT ;  /* 0x000000ff03007812 */ /* 0x000fe200078ec0ff */
[----:B------:R-:W-:Y:S02]  /*18670*/  IMAD.MOV.U32 R3, RZ, RZ, R189 ;  /* 0x000000ffff037224 */ /* 0x000fe400078e00bd */
[----:B------:R-:W-:Y:S01]  /*18680*/  IMAD.MOV.U32 R189, RZ, RZ, R199 ;  /* 0x000000ffffbd7224 */ /* 0x000fe200078e00c7 */
[----:B------:R-:W-:Y:S01]  /*18690*/  PRMT R153, R0, 0x5410, R2 ;  /* 0x0000541000997816 */ /* 0x000fe20000000002 */
[----:B------:R2:W-:Y:S01]  /*186a0*/  MUFU.EX2 R101, R3 ;  /* 0x0000000300657308 */ /* 0x0005e20000000800 */
[----:B------:R-:W-:Y:S02]  /*186b0*/  IMAD.MOV.U32 R2, RZ, RZ, R218 ;  /* 0x000000ffff027224 */ /* 0x000fe400078e00da */
[----:B------:R-:W-:Y:S01]  /*186c0*/  IMAD.MOV.U32 R218, RZ, RZ, R187 ;  /* 0x000000ffffda7224 */ /* 0x000fe200078e00bb */
[--C-:B------:R-:W-:Y:S01]  /*186d0*/  HSET2.LE.AND R153, R153, R219.reuse, PT ;  /* 0x000000db99997233 */ /* 0x100fe20003803000 */
[----:B------:R-:W-:Y:S02]  /*186e0*/  IMAD.MOV.U32 R199, RZ, RZ, R157 ;  /* 0x000000ffffc77224 */ /* 0x000fe400078e009d */
[----:B------:R-:W-:Y:S02]  /*186f0*/  IMAD.MOV.U32 R157, RZ, RZ, R132 ;  /* 0x000000ffff9d7224 */ /* 0x000fe400078e0084 */
[----:B------:R-:W-:Y:S01]  /*18700*/  IMAD.MOV.U32 R132, RZ, RZ, R111 ;  /* 0x000000ffff847224 */ /* 0x000fe200078e006f */
[-C--:B-1----:R-:W-:Y:S01]  /*18710*/  HMMA.16816.F32 R4, R36, R40.reuse, R4 ;  /* 0x000000282404723c */ /* 0x082fe20000001804 */
[----:B------:R-:W1:Y:S04]  /*18720*/  MUFU.EX2 R111, R243 ;  /* 0x000000f3006f7308 */ /* 0x000e680000000800 */
[----:B------:R-:W-:Y:S01]  /*18730*/  IMAD.MOV.U32 R187, RZ, RZ, R157 ;  /* 0x000000ffffbb7224 */ /* 0x000fe200078e009d */
[C---:B------:R-:W-:Y:S05]  /*18740*/  HMMA.16816.F32 R8, R44.reuse, R40, R8 ;  /* 0x000000282c08723c */ /* 0x040fea0000001808 */
[----:B------:R-:W-:Y:S01]  /*18750*/  MUFU.EX2 R132, R132 ;  /* 0x0000008400847308 */ /* 0x000fe20000000800 */
[----:B--2---:R-:W-:Y:S01]  /*18760*/  IMAD.MOV.U32 R3, RZ, RZ, R189 ;  /* 0x000000ffff037224 */ /* 0x004fe200078e00bd */
[-C--:B------:R-:W-:Y:S04]  /*18770*/  HMMA.16816.F32 R12, R44, R42.reuse, R12 ;  /* 0x0000002a2c0c723c */ /* 0x080fe8000000180c */
[----:B------:R-:W-:Y:S02]  /*18780*/  IMAD.MOV.U32 R189, RZ, RZ, R102 ;  /* 0x000000ffffbd7224 */ /* 0x000fe400078e0066 */
[C---:B------:R-:W-:Y:S01]  /*18790*/  HMMA.16816.F32 R16, R36.reuse, R42, R16 ;  /* 0x0000002a2410723c */ /* 0x040fe20000001810 */
[----:B----4-:R-:W2:Y:S01]  /*187a0*/  LDSM.16.MT88.4 R40, [R206+0x4000] ;  /* 0x00400000ce28783b */ /* 0x010ea20000004200 */
[----:B------:R-:W-:Y:S03]  /*187b0*/  MUFU.EX2 R102, R245 ;  /* 0x000000f500667308 */ /* 0x000fe60000000800 */
[----:B------:R-:W-:Y:S02]  /*187c0*/  IMAD.MOV.U32 R157, RZ, RZ, R134 ;  /* 0x000000ffff9d7224 */ /* 0x000fe400078e0086 */
[----:B------:R-:W-:Y:S05]  /*187d0*/  IMAD.MOV.U32 R134, RZ, RZ, R107 ;  /* 0x000000ffff867224 */ /* 0x000fea00078e006b */
[----:B------:R-:W-:Y:S01]  /*187e0*/  MUFU.EX2 R107, R244 ;  /* 0x000000f4006b7308 */ /* 0x000fe20000000800 */
[----:B------:R-:W-:Y:S09]  /*187f0*/  IMAD.MOV.U32 R0, RZ, RZ, R121 ;  /* 0x000000ffff007224 */ /* 0x000ff200078e0079 */
[----:B------:R-:W-:Y:S10]  /*18800*/  MUFU.EX2 R134, R134 ;  /* 0x0000008600867308 */ /* 0x000ff40000000800 */
[----:B------:R-:W-:Y:S10]  /*18810*/  MUFU.EX2 R121, R128 ;  /* 0x0000008000797308 */ /* 0x000ff40000000800 */
[----:B------:R-:W-:Y:S01]  /*18820*/  MUFU.EX2 R157, R157 ;  /* 0x0000009d009d7308 */ /* 0x000fe20000000800 */
[-C--:B--2---:R-:W-:Y:S06]  /*18830*/  HMMA.16816.F32 R20, R36, R40.reuse, R20 ;  /* 0x000000282414723c */ /* 0x084fec0000001814 */
[C---:B------:R-:W-:Y:S06]  /*18840*/  HMMA.16816.F32 R24, R44.reuse, R40, R24 ;  /* 0x000000282c18723c */ /* 0x040fec0000001818 */
[-C--:B------:R-:W-:Y:S05]  /*18850*/  HMMA.16816.F32 R28, R44, R42.reuse, R28 ;  /* 0x0000002a2c1c723c */ /* 0x080fea000000181c */
[----:B------:R-:W-:Y:S01]  /*18860*/  IMAD.MOV.U32 R41, RZ, RZ, R180 ;  /* 0x000000ffff297224 */ /* 0x000fe200078e00b4 */
[----:B------:R-:W-:Y:S01]  /*18870*/  HMMA.16816.F32 R32, R36, R42, R32 ;  /* 0x0000002a2420723c */ /* 0x000fe20000001820 */
[----:B------:R-:W2:Y:S02]  /*18880*/  LDSM.16.MT88.4 R36, [R205+0x4400] ;  /* 0x00440000cd24783b */ /* 0x000ea40000004200 */
[----:B------:R3:W-:Y:S02]  /*18890*/  MUFU.EX2 R128, R41 ;  /* 0x0000002900807308 */ /* 0x0007e40000000800 */
[----:B------:R-:W-:Y:S08]  /*188a0*/  IMAD.MOV.U32 R180, RZ, RZ, R108 ;  /* 0x000000ffffb47224 */ /* 0x000ff000078e006c */
[----:B------:R-:W4:Y:S10]  /*188b0*/  MUFU.EX2 R108, R112 ;  /* 0x00000070006c7308 */ /* 0x000f340000000800 */
[----:B------:R-:W4:Y:S01]  /*188c0*/  MUFU.EX2 R112, R129 ;  /* 0x0000008100707308 */ /* 0x000f220000000800 */
[----:B---3--:R-:W-:Y:S02]  /*188d0*/  IMAD.MOV.U32 R41, RZ, RZ, R0 ;  /* 0x000000ffff297224 */ /* 0x008fe400078e0000 */
[----:B------:R-:W-:Y:S02]  /*188e0*/  IMAD.MOV.U32 R0, RZ, RZ, R180 ;  /* 0x000000ffff007224 */ /* 0x000fe400078e00b4 */
[----:B------:R-:W-:Y:S02]  /*188f0*/  IMAD.MOV.U32 R180, RZ, RZ, R189 ;  /* 0x000000ffffb47224 */ /* 0x000fe400078e00bd */
[----:B------:R-:W-:Y:S03]  /*18900*/  IMAD.MOV.U32 R189, RZ, RZ, R192 ;  /* 0x000000ffffbd7224 */ /* 0x000fe600078e00c0 */
[----:B------:R-:W3:Y:S01]  /*18910*/  MUFU.EX2 R129, R248 ;  /* 0x000000f800817308 */ /* 0x000ee20000000800 */
[----:B------:R-:W-:Y:S02]  /*18920*/  IMAD.MOV.U32 R192, RZ, RZ, R193 ;  /* 0x000000ffffc07224 */ /* 0x000fe400078e00c1 */
[----:B------:R-:W-:Y:S02]  /*18930*/  IMAD.MOV.U32 R193, RZ, RZ, R198 ;  /* 0x000000ffffc17224 */ /* 0x000fe400078e00c6 */
[----:B------:R-:W-:Y:S02]  /*18940*/  IMAD.MOV.U32 R198, RZ, RZ, R144 ;  /* 0x000000ffffc67224 */ /* 0x000fe400078e0090 */
[----:B------:R-:W-:Y:S03]  /*18950*/  IMAD.MOV.U32 R40, RZ, RZ, R41 ;  /* 0x000000ffff287224 */ /* 0x000fe600078e0029 */
[----:B------:R1:W3:Y:S01]  /*18960*/  MUFU.EX2 R144, R216 ;  /* 0x000000d800907308 */ /* 0x0002e20000000800 */
[----:B------:R-:W-:Y:S02]  /*18970*/  IMAD.MOV.U32 R41, RZ, RZ, R0 ;  /* 0x000000ffff297224 */ /* 0x000fe400078e0000 */
[----:B------:R-:W-:Y:S02]  /*18980*/  IMAD.MOV.U32 R0, RZ, RZ, R180 ;  /* 0x000000ffff007224 */ /* 0x000fe400078e00b4 */
[----:B------:R-:W-:Y:S01]  /*18990*/  IMAD.MOV.U32 R180, RZ, RZ, R189 ;  /* 0x000000ffffb47224 */ /* 0x000fe200078e00bd */
[-C--:B--2---:R-:W-:Y:S05]  /*189a0*/  HMMA.16816.F32 R4, R48, R36.reuse, R4 ;  /* 0x000000243004723c */ /* 0x084fea0000001804 */
[----:B------:R-:W-:Y:S01]  /*189b0*/  IMAD.MOV.U32 R189, RZ, RZ, R193 ;  /* 0x000000ffffbd7224 */ /* 0x000fe200078e00c1 */
[C---:B------:R-:W-:Y:S01]  /*189c0*/  HMMA.16816.F32 R8, R52.reuse, R36, R8 ;  /* 0x000000243408723c */ /* 0x040fe20000001808 */
[----:B-1----:R2:W5:Y:S05]  /*189d0*/  LDL.LU R216, [R1+0xc8] ;  /* 0x0000c80001d87983 */ /* 0x00256a0000300800 */
[-C--:B------:R-:W-:Y:S05]  /*189e0*/  HMMA.16816.F32 R12, R52, R38.reuse, R12 ;  /* 0x00000026340c723c */ /* 0x080fea000000180c */
[----:B------:R-:W-:Y:S01]  /*189f0*/  IMAD.MOV.U32 R193, RZ, RZ, R198 ;  /* 0x000000ffffc17224 */ /* 0x000fe200078e00c6 */
[C---:B------:R-:W-:Y:S01]  /*18a00*/  HMMA.16816.F32 R16, R48.reuse, R38, R16 ;  /* 0x000000263010723c */ /* 0x040fe20000001810 */
[----:B------:R-:W1:Y:S04]  /*18a10*/  LDSM.16.MT88.4 R36, [R206+0x4400] ;  /* 0x00440000ce24783b */ /* 0x000e680000004200 */
[----:B------:R-:W-:Y:S02]  /*18a20*/  IMAD.MOV.U32 R45, RZ, RZ, R40 ;  /* 0x000000ffff2d7224 */ /* 0x000fe400078e0028 */
[----:B------:R-:W-:Y:S04]  /*18a30*/  IMAD.MOV.U32 R40, RZ, RZ, R180 ;  /* 0x000000ffff287224 */ /* 0x000fe800078e00b4 */
[----:B------:R-:W-:Y:S02]  /*18a40*/  IMAD.MOV.U32 R180, RZ, RZ, R193 ;  /* 0x000000ffffb47224 */ /* 0x000fe400078e00c1 */
[----:B------:R-:W-:Y:S02]  /*18a50*/  IMAD.MOV.U32 R44, RZ, RZ, R45 ;  /* 0x000000ffff2c7224 */ /* 0x000fe400078e002d */
[----:B------:R-:W-:Y:S02]  /*18a60*/  IMAD.MOV.U32 R198, RZ, RZ, R135 ;  /* 0x000000ffffc67224 */ /* 0x000fe400078e0087 */
[----:B------:R-:W-:Y:S02]  /*18a70*/  IMAD.MOV.U32 R43, RZ, RZ, R44 ;  /* 0x000000ffff2b7224 */ /* 0x000fe400078e002c */
[----:B------:R-:W-:Y:S02]  /*18a80*/  IMAD.MOV.U32 R135, RZ, RZ, R127 ;  /* 0x000000ffff877224 */ /* 0x000fe400078e007f */
[----:B------:R-:W-:Y:S02]  /*18a90*/  IMAD.MOV.U32 R42, RZ, RZ, R43 ;  /* 0x000000ffff2a7224 */ /* 0x000fe400078e002b */
[----:B------:R-:W-:Y:S02]  /*18aa0*/  IMAD.MOV.U32 R127, RZ, RZ, R126 ;  /* 0x000000ffff7f7224 */ /* 0x000fe400078e007e */
[----:B------:R4:W2:Y:S01]  /*18ab0*/  MUFU.EX2 R126, R215 ;  /* 0x000000d7007e7308 */ /* 0x0008a20000000800 */
[----:B------:R-:W-:Y:S02]  /*18ac0*/  IMAD.MOV.U32 R46, RZ, RZ, R41 ;  /* 0x000000ffff2e7224 */ /* 0x000fe400078e0029 */
[----:B------:R-:W-:Y:S02]  /*18ad0*/  IMAD.MOV.U32 R41, RZ, RZ, R189 ;  /* 0x000000ffff297224 */ /* 0x000fe400078e00bd */
[----:B------:R-:W-:Y:S02]  /*18ae0*/  IMAD.MOV.U32 R189, RZ, RZ, R135 ;  /* 0x000000ffffbd7224 */ /* 0x000fe400078e0087 */
[----:B------:R-:W-:Y:S03]  /*18af0*/  IMAD.MOV.U32 R45, RZ, RZ, R46 ;  /* 0x000000ffff2d7224 */ /* 0x000fe600078e002e */
[----:B------:R-:W-:Y:S01]  /*18b00*/  MUFU.EX2 R135, R115 ;  /* 0x0000007300877308 */ /* 0x000fe20000000800 */
[----:B------:R-:W-:Y:S02]  /*18b10*/  IMAD.MOV.U32 R193, RZ, RZ, R127 ;  /* 0x000000ffffc17224 */ /* 0x000fe400078e007f */
[----:B------:R-:W-:Y:S02]  /*18b20*/  IMAD.MOV.U32 R44, RZ, RZ, R45 ;  /* 0x000000ffff2c7224 */ /* 0x000fe400078e002d */
[----:B------:R-:W-:Y:S02]  /*18b30*/  IMAD.MOV.U32 R47, RZ, RZ, R0 ;  /* 0x000000ffff2f7224 */ /* 0x000fe400078e0000 */
[----:B------:R-:W-:Y:S01]  /*18b40*/  IMAD.MOV.U32 R0, RZ, RZ, R198 ;  /* 0x000000ffff007224 */ /* 0x000fe200078e00c6 */
[-C--:B-1----:R-:W-:Y:S01]  /*18b50*/  HMMA.16816.F32 R20, R48, R36.reuse, R20 ;  /* 0x000000243014723c */ /* 0x082fe20000001814 */
[----:B----4-:R4:W5:Y:S01]  /*18b60*/  LDL.LU R215, [R1+0xc4] ;  /* 0x0000c40001d77983 */ /* 0x0109620000300800 */
[----:B------:R-:W-:Y:S01]  /*18b70*/  MUFU.EX2 R127, R249 ;  /* 0x000000f9007f7308 */ /* 0x000fe20000000800 */
[----:B------:R-:W-:Y:S02]  /*18b80*/  IMAD.MOV.U32 R46, RZ, RZ, R47 ;  /* 0x000000ffff2e7224 */ /* 0x000fe400078e002f */
[----:B------:R-:W-:Y:S01]  /*18b90*/  IMAD.MOV.U32 R47, RZ, RZ, R40 ;  /* 0x000000ffff2f7224 */ /* 0x000fe200078e0028 */
[C---:B------:R-:W-:Y:S06]  /*18ba0*/  HMMA.16816.F32 R24, R52.reuse, R36, R24 ;  /* 0x000000243418723c */ /* 0x040fec0000001818 */
[----:B------:R-:W-:Y:S01]  /*18bb0*/  MUFU.EX2 R115, R174 ;  /* 0x000000ae00737308 */ /* 0x000fe20000000800 */
[----:B------:R-:W-:Y:S01]  /*18bc0*/  IMAD.MOV.U32 R40, RZ, RZ, R41 ;  /* 0x000000ffff287224 */ /* 0x000fe200078e0029 */
[-C--:B------:R-:W-:Y:S03]  /*18bd0*/  HMMA.16816.F32 R28, R52, R38.reuse, R28 ;  /* 0x00000026341c723c */ /* 0x080fe6000000181c */
[----:B------:R-:W-:Y:S03]  /*18be0*/  IMAD.MOV.U32 R41, RZ, RZ, R0 ;  /* 0x000000ffff297224 */ /* 0x000fe600078e0000 */
[----:B------:R-:W-:Y:S01]  /*18bf0*/  HMMA.16816.F32 R32, R48, R38, R32 ;  /* 0x000000263020723c */ /* 0x000fe20000001820 */
[----:B------:R-:W1:Y:S04]  /*18c00*/  LDSM.16.MT88.4 R36, [R205+0x4800] ;  /* 0x00480000cd24783b */ /* 0x000e680000004200 */
[----:B------:R-:W-:Y:S01]  /*18c10*/  FADD.FTZ R52, R182, R99 ;  /* 0x00000063b6347221 */ /* 0x000fe20000010000 */
[----:B------:R-:W-:Y:S01]  /*18c20*/  FADD.FTZ R53, R181, R100 ;  /* 0x00000064b5357221 */ /* 0x000fe20000010000 */
[----:B------:R-:W-:Y:S01]  /*18c30*/  IMAD.MOV.U32 R55, RZ, RZ, R44 ;  /* 0x000000ffff377224 */ /* 0x000fe200078e002c */
[--C-:B------:R-:W-:Y:S02]  /*18c40*/  HSET2.LE.AND R49, R87, R219.reuse, PT ;  /* 0x000000db57317233 */ /* 0x100fe40003803000 */
[----:B------:R-:W-:Y:S01]  /*18c50*/  MUFU.EX2 R87, R212 ;  /* 0x000000d400577308 */ /* 0x000fe20000000800 */
[----:B------:R-:W-:Y:S01]  /*18c60*/  IMAD.MOV.U32 R0, RZ, RZ, R2 ;  /* 0x000000ffff007224 */ /* 0x000fe200078e0002 */
[--C-:B------:R-:W-:Y:S01]  /*18c70*/  HSET2.LE.AND R44, R77, R219.reuse, PT ;  /* 0x000000db4d2c7233 */ /* 0x100fe20003803000 */
        /* <DEDUP_REMOVED lines=9> */
[----:B------:R-:W-:Y:S01]  /*18d10*/  MUFU.EX2 R84, R246 ;  /* 0x000000f600547308 */ /* 0x000fe20000000800 */
[----:B------:R-:W-:Y:S02]  /*18d20*/  IMAD.MOV.U32 R156, RZ, RZ, R173 ;  /* 0x000000ffff9c7224 */ /* 0x000fe400078e00ad */
[----:B------:R-:W-:Y:S02]  /*18d30*/  IMAD.MOV.U32 R47, RZ, RZ, R40 ;  /* 0x000000ffff2f7224 */ /* 0x000fe400078e0028 */
[----:B------:R-:W-:Y:S02]  /*18d40*/  IMAD.MOV.U32 R40, RZ, RZ, R41 ;  /* 0x000000ffff287224 */ /* 0x000fe400078e0029 */
[----:B------:R-:W-:Y:S03]  /*18d50*/  IMAD.MOV.U32 R41, RZ, RZ, R0 ;  /* 0x000000ffff297224 */ /* 0x000fe600078e0000 */
[----:B------:R3:W-:Y:S01]  /*18d60*/  MUFU.EX2 R173, R214 ;  /* 0x000000d600ad7308 */ /* 0x0007e20000000800 */
[----:B------:R-:W-:Y:S02]  /*18d70*/  IMAD.MOV.U32 R0, RZ, RZ, R2 ;  /* 0x000000ffff007224 */ /* 0x000fe400078e0002 */
[----:B------:R-:W-:Y:S02]  /*18d80*/  IMAD.MOV.U32 R43, RZ, RZ, R41 ;  /* 0x000000ffff2b7224 */ /* 0x000fe400078e0029 */
[----:B------:R-:W-:Y:S02]  /*18d90*/  IMAD.MOV.U32 R2, RZ, RZ, R3 ;  /* 0x000000ffff027224 */ /* 0x000fe400078e0003 */
[----:B------:R-:W-:Y:S03]  /*18da0*/  IMAD.MOV.U32 R243, RZ, RZ, R43 ;  /* 0x000000fffff37224 */ /* 0x000fe600078e002b */
[----:B------:R-:W-:Y:S01]  /*18db0*/  MUFU.EX2 R77, R187 ;  /* 0x000000bb004d7308 */ /* 0x000fe20000000800 */
[----:B------:R-:W-:Y:S01]  /*18dc0*/  IMAD.MOV.U32 R41, RZ, RZ, R2 ;  /* 0x000000ffff297224 */ /* 0x000fe200078e0002 */
[----:B------:R-:W-:Y:S01]  /*18dd0*/  F2FP.F16.F32.PACK_AB R2, R125, R111 ;  /* 0x0000006f7d02723e */ /* 0x000fe200000000ff */
[-C--:B-1----:R-:W-:Y:S05]  /*18de0*/  HMMA.16816.F32 R4, R56, R36.reuse, R4 ;  /* 0x000000243804723c */ /* 0x082fea0000001804 */
[----:B------:R-:W-:Y:S01]  /*18df0*/  IMAD.MOV.U32 R3, RZ, RZ, R156 ;  /* 0x000000ffff037224 */ /* 0x000fe200078e009c */
[C---:B------:R-:W-:Y:S01]  /*18e00*/  HMMA.16816.F32 R8, R60.reuse, R36, R8 ;  /* 0x000000243c08723c */ /* 0x040fe20000001808 */
[----:B---3--:R4:W5:Y:S01]  /*18e10*/  LDL.LU R214, [R1+0xc0] ;  /* 0x0000c00001d67983 */ /* 0x0089620000300800 */
[----:B------:R1:W-:Y:S03]  /*18e20*/  MUFU.EX2 R156, R213 ;  /* 0x000000d5009c7308 */ /* 0x0003e60000000800 */
[----:B------:R-:W-:Y:S01]  /*18e30*/  IMAD.MOV.U32 R198, RZ, RZ, R123 ;  /* 0x000000ffffc67224 */ /* 0x000fe200078e007b */
[-C--:B------:R-:W-:Y:S06]  /*18e40*/  HMMA.16816.F32 R12, R60, R38.reuse, R12 ;  /* 0x000000263c0c723c */ /* 0x080fec000000180c */
[----:B------:R-:W3:Y:S01]  /*18e50*/  MUFU.EX2 R123, R250 ;  /* 0x000000fa007b7308 */ /* 0x000ee20000000800 */
[C---:B------:R-:W-:Y:S01]  /*18e60*/  HMMA.16816.F32 R16, R56.reuse, R38, R16 ;  /* 0x000000263810723c */ /* 0x040fe20000001810 */
[----:B------:R-:W2:Y:S08]  /*18e70*/  LDSM.16.MT88.4 R36, [R206+0x4800] ;  /* 0x00480000ce24783b */ /* 0x000eb00000004200 */
[----:B-1----:R4:W5:Y:S04]  /*18e80*/  LDL.LU R213, [R1+0xbc] ;  /* 0x0000bc0001d57983 */ /* 0x0029680000300800 */
[----:B------:R4:W5:Y:S01]  /*18e90*/  LDL.LU R212, [R1+0xb8] ;  /* 0x0000b80001d47983 */ /* 0x0009620000300800 */
[-C--:B--2---:R-:W-:Y:S06]  /*18ea0*/  HMMA.16816.F32 R20, R56, R36.reuse, R20 ;  /* 0x000000243814723c */ /* 0x084fec0000001814 */
[C---:B------:R-:W-:Y:S06]  /*18eb0*/  HMMA.16816.F32 R24, R60.reuse, R36, R24 ;  /* 0x000000243c18723c */ /* 0x040fec0000001818 */
[-C--:B------:R-:W-:Y:S06]  /*18ec0*/  HMMA.16816.F32 R28, R60, R38.reuse, R28 ;  /* 0x000000263c1c723c */ /* 0x080fec000000181c */
[----:B------:R-:W-:Y:S01]  /*18ed0*/  HMMA.16816.F32 R32, R56, R38, R32 ;  /* 0x000000263820723c */ /* 0x000fe20000001820 */
[----:B------:R-:W1:Y:S04]  /*18ee0*/  LDSM.16.MT88.4 R36, [R205+0x4c00] ;  /* 0x004c0000cd24783b */ /* 0x000e680000004200 */
[----:B------:R-:W-:Y:S01]  /*18ef0*/  IMAD.MOV.U32 R60, RZ, RZ, R3 ;  /* 0x000000ffff3c7224 */ /* 0x000fe200078e0003 */
[----:B------:R-:W-:Y:S01]  /*18f00*/  F2FP.F16.F32.PACK_AB R3, R108, R103 ;  /* 0x000000676c03723e */ /* 0x000fe200000000ff */
[----:B------:R-:W-:Y:S01]  /*18f10*/  IMAD.MOV.U32 R61, RZ, RZ, R40 ;  /* 0x000000ffff3d7224 */ /* 0x000fe200078e0028 */
[--C-:B------:R-:W-:Y:S01]  /*18f20*/  HSET2.LE.AND R59, R81, R219.reuse, PT ;  /* 0x000000db513b7233 */ /* 0x100fe20003803000 */
[----:B------:R2:W-:Y:S02]  /*18f30*/  MUFU.EX2 R99, R60 ;  /* 0x0000003c00637308 */ /* 0x0005e40000000800 */
[----:B------:R-:W-:Y:S01]  /*18f40*/  IMAD.MOV.U32 R62, RZ, RZ, R47 ;  /* 0x000000ffff3e7224 */ /* 0x000fe200078e002f */
[--C-:B------:R-:W-:Y:S01]  /*18f50*/  HSET2.LE.AND R47, R78, R219.reuse, PT ;  /* 0x000000db4e2f7233 */ /* 0x100fe20003803000 */
[----:B------:R-:W-:Y:S01]  /*18f60*/  IMAD.MOV.U32 R40, RZ, RZ, R0 ;  /* 0x000000ffff287224 */ /* 0x000fe200078e0000 */
[----:B------:R-:W-:Y:S01]  /*18f70*/  F2FP.F16.F32.PACK_AB R0, R119, R110 ;  /* 0x0000006e7700723e */ /* 0x000fe200000000ff */
[----:B------:R-:W-:Y:S01]  /*18f80*/  IMAD.MOV.U32 R244, RZ, RZ, R61 ;  /* 0x000000fffff47224 */ /* 0x000fe200078e003d */
[----:B------:R-:W-:Y:S01]  /*18f90*/  LOP3.LUT R48, R48, R3, RZ, 0xc0, !PT ;  /* 0x0000000330307212 */ /* 0x000fe200078ec0ff */
[----:B------:R-:W-:Y:S01]  /*18fa0*/  IMAD.MOV.U32 R245, RZ, RZ, R62 ;  /* 0x000000fffff57224 */ /* 0x000fe200078e003e */
[----:B------:R-:W-:Y:S01]  /*18fb0*/  LOP3.LUT R47, R47, R2, RZ, 0xc0, !PT ;  /* 0x000000022f2f7212 */ /* 0x000fe200078ec0ff */
[----:B------:R-:W-:Y:S01]  /*18fc0*/  IMAD.MOV.U32 R62, RZ, RZ, R54 ;  /* 0x000000ffff3e7224 */ /* 0x000fe200078e0036 */
[----:B------:R-:W-:Y:S01]  /*18fd0*/  F2FP.F16.F32.PACK_AB R2, R107, R102 ;  /* 0x000000666b02723e */ /* 0x000fe200000000ff */
[----:B------:R-:W-:Y:S01]  /*18fe0*/  IMAD.MOV.U32 R61, RZ, RZ, R55 ;  /* 0x000000ffff3d7224 */ /* 0x000fe200078e0037 */
[----:B------:R-:W-:Y:S01]  /*18ff0*/  MUFU.EX2 R81, R243 ;  /* 0x000000f300517308 */ /* 0x000fe20000000800 */
[----:B------:R-:W-:Y:S01]  /*19000*/  IMAD.MOV.U32 R55, RZ, RZ, R40 ;  /* 0x000000ffff377224 */ /* 0x000fe200078e0028 */
[----:B------:R-:W-:Y:S01]  /*19010*/  LOP3.LUT R45, R45, R2, RZ, 0xc0, !PT ;  /* 0x000000022d2d7212 */ /* 0x000fe200078ec0ff */
[----:B------:R-:W-:Y:S01]  /*19020*/  IMAD.MOV.U32 R54, RZ, RZ, R41 ;  /* 0x000000ffff367224 */ /* 0x000fe200078e0029 */
[----:B------:R-:W-:Y:S01]  /*19030*/  F2FP.F16.F32.PACK_AB R2, R121, R112 ;  /* 0x000000707902723e */ /* 0x000fe200000000ff */
[----:B--2---:R-:W-:Y:S01]  /*19040*/  IMAD.MOV.U32 R60, RZ, RZ, R42 ;  /* 0x000000ffff3c7224 */ /* 0x004fe200078e002a */
[--C-:B------:R-:W-:Y:S01]  /*19050*/  HSET2.LE.AND R58, R82, R219.reuse, PT ;  /* 0x000000db523a7233 */ /* 0x100fe20003803000 */
[----:B------:R-:W2:Y:S01]  /*19060*/  LDSM.16.MT88.4 R40, [R206+0x4c00] ;  /* 0x004c0000ce28783b */ /* 0x000ea20000004200 */
[----:B------:R-:W-:Y:S01]  /*19070*/  IMAD.MOV.U32 R63, RZ, RZ, R46 ;  /* 0x000000ffff3f7224 */ /* 0x000fe200078e002e */
[--C-:B------:R-:W-:Y:S01]  /*19080*/  HSET2.LE.AND R46, R79, R219.reuse, PT ;  /* 0x000000db4f2e7233 */ /* 0x100fe20003803000 */
[----:B------:R3:W-:Y:S01]  /*19090*/  MUFU.EX2 R85, R54 ;  /* 0x0000003600557308 */ /* 0x0007e20000000800 */
[----:B------:R-:W-:Y:S02]  /*190a0*/  LOP3.LUT R50, R50, R2, RZ, 0xc0, !PT ;  /* 0x0000000232327212 */ /* 0x000fe400078ec0ff */
[----:B------:R-:W-:Y:S02]  /*190b0*/  F2FP.F16.F32.PACK_AB R2, R247, R129 ;  /* 0x00000081f702723e */ /* 0x000fe400000000ff */
[----:B------:R-:W-:Y:S02]  /*190c0*/  LOP3.LUT R46, R46, R0, RZ, 0xc0, !PT ;  /* 0x000000002e2e7212 */ /* 0x000fe400078ec0ff */
[----:B------:R-:W-:Y:S03]  /*190d0*/  F2FP.F16.F32.PACK_AB R0, R106, R101 ;  /* 0x000000656a00723e */ /* 0x000fe600000000ff */
[----:B------:R4:W-:Y:S01]  /*190e0*/  MUFU.EX2 R82, R192 ;  /* 0x000000c000527308 */ /* 0x0009e20000000800 */
[-C--:B-1----:R-:W-:Y:S05]  /*190f0*/  HMMA.16816.F32 R4, R64, R36.reuse, R4 ;  /* 0x000000244004723c */ /* 0x082fea0000001804 */
[----:B------:R-:W-:Y:S01]  /*19100*/  LOP3.LUT R44, R44, R0, RZ, 0xc0, !PT ;  /* 0x000000002c2c7212 */ /* 0x000fe200078ec0ff */
[C---:B------:R-:W-:Y:S03]  /*19110*/  HMMA.16816.F32 R8, R68.reuse, R36, R8 ;  /* 0x000000244408723c */ /* 0x040fe60000001808 */
[----:B------:R-:W-:Y:S02]  /*19120*/  MUFU.EX2 R78, R193 ;  /* 0x000000c1004e7308 */ /* 0x000fe40000000800 */
[----:B------:R-:W-:Y:S01]  /*19130*/  F2FP.F16.F32.PACK_AB R0, R109, R104 ;  /* 0x000000686d00723e */ /* 0x000fe200000000ff */
[-C--:B------:R-:W-:Y:S07]  /*19140*/  HMMA.16816.F32 R12, R68, R38.reuse, R12 ;  /* 0x00000026440c723c */ /* 0x080fee000000180c */
[----:B------:R-:W-:Y:S01]  /*19150*/  MUFU.EX2 R86, R245 ;  /* 0x000000f500567308 */ /* 0x000fe20000000800 */
[----:B------:R-:W-:Y:S01]  /*19160*/  LOP3.LUT R49, R49, R0, RZ, 0xc0, !PT ;  /* 0x0000000031317212 */ /* 0x000fe200078ec0ff */
[C---:B------:R-:W-:Y:S01]  /*19170*/  HMMA.16816.F32 R16, R64.reuse, R38, R16 ;  /* 0x000000264010723c */ /* 0x040fe20000001810 */
[----:B------:R-:W1:Y:S03]  /*19180*/  LDSM.16.MT88.4 R36, [R205+0x5000] ;  /* 0x00500000cd24783b */ /* 0x000e660000004200 */
[----:B------:R-:W-:Y:S01]  /*19190*/  LOP3.LUT R59, R59, R2, RZ, 0xc0, !PT ;  /* 0x000000023b3b7212 */ /* 0x000fe200078ec0ff */
[----:B---3--:R-:W-:Y:S01]  /*191a0*/  IMAD.MOV.U32 R54, RZ, RZ, R55 ;  /* 0x000000ffff367224 */ /* 0x008fe200078e0037 */
[----:B------:R-:W-:Y:S01]  /*191b0*/  F2FP.F16.F32.PACK_AB R0, R144, R128 ;  /* 0x000000809000723e */ /* 0x000fe200000000ff */
[----:B------:R-:W-:Y:S01]  /*191c0*/  IMAD.MOV.U32 R55, RZ, RZ, R180 ;  /* 0x000000ffff377224 */ /* 0x000fe200078e00b4 */
[-C--:B--2---:R-:W-:Y:S03]  /*191d0*/  HMMA.16816.F32 R20, R64, R40.reuse, R20 ;  /* 0x000000284014723c */ /* 0x084fe60000001814 */
[----:B------:R-:W-:Y:S01]  /*191e0*/  LOP3.LUT R2, R72, 0xffff, RZ, 0xc0, !PT ;  /* 0x0000ffff48027812 */ /* 0x000fe200078ec0ff */
[----:B------:R-:W-:Y:S01]  /*191f0*/  IMAD.MOV.U32 R180, RZ, RZ, R189 ;  /* 0x000000ffffb47224 */ /* 0x000fe200078e00bd */
[----:B------:R-:W-:Y:S01]  /*19200*/  LOP3.LUT R58, R58, R0, RZ, 0xc0, !PT ;  /* 0x000000003a3a7212 */ /* 0x000fe200078ec0ff */
[C---:B------:R-:W-:Y:S05]  /*19210*/  HMMA.16816.F32 R24, R68.reuse, R40, R24 ;  /* 0x000000284418723c */ /* 0x040fea0000001818 */
[----:B------:R-:W-:Y:S01]  /*19220*/  F2FP.F16.F32.PACK_AB R3, R118, R117 ;  /* 0x000000757603723e */ /* 0x000fe200000000ff */
[-C--:B------:R-:W-:Y:S01]  /*19230*/  HMMA.16816.F32 R28, R68, R42.reuse, R28 ;  /* 0x0000002a441c723c */ /* 0x080fe2000000181c */
[----:B------:R-:W-:Y:S04]  /*19240*/  MUFU.EX2 R71, R210 ;  /* 0x000000d200477308 */ /* 0x000fe80000000800 */
[----:B------:R-:W-:Y:S01]  /*19250*/  LOP3.LUT R0, R72, 0xff, RZ, 0xc0, !PT ;  /* 0x000000ff48007812 */ /* 0x000fe200078ec0ff */
[----:B------:R-:W-:Y:S05]  /*19260*/  HMMA.16816.F32 R32, R64, R42, R32 ;  /* 0x0000002a4020723c */ /* 0x000fea0000001820 */
[----:B------:R-:W-:Y:S01]  /*19270*/  SHF.R.U32.HI R2, RZ, 0x8, R2 ;  /* 0x00000008ff027819 */ /* 0x000fe20000011602 */
[----:B------:R-:W-:Y:S01]  /*19280*/  IMAD.MOV.U32 R189, RZ, RZ, R218 ;  /* 0x000000ffffbd7224 */ /* 0x000fe200078e00da */
[----:B------:R-:W-:Y:S01]  /*19290*/  LOP3.LUT R51, R51, R3, RZ, 0xc0, !PT ;  /* 0x0000000333337212 */ /* 0x000fe200078ec0ff */
[----:B------:R-:W-:Y:S03]  /*192a0*/  IMAD.MOV.U32 R218, RZ, RZ, R199 ;  /* 0x000000ffffda7224 */ /* 0x000fe600078e00c7 */
[--C-:B------:R-:W-:Y:S01]  /*192b0*/  HSET2.LE.AND R56, R80, R219.reuse, PT ;  /* 0x000000db50387233 */ /* 0x100fe20003803000 */
[----:B------:R-:W-:Y:S01]  /*192c0*/  IMAD.MOV.U32 R199, RZ, RZ, R186 ;  /* 0x000000ffffc77224 */ /* 0x000fe200078e00ba */
[-C--:B-1----:R-:W-:Y:S01]  /*192d0*/  HMMA.16816.F32 R4, R44, R36.reuse, R4 ;  /* 0x000000242c04723c */ /* 0x082fe20000001804 */
[----:B------:R-:W-:Y:S04]  /*192e0*/  MUFU.EX2 R80, R180 ;  /* 0x000000b400507308 */ /* 0x000fe80000000800 */
[----:B------:R-:W-:Y:S01]  /*192f0*/  F2FP.F16.F32.PACK_AB R3, R126, R122 ;  /* 0x0000007a7e03723e */ /* 0x000fe200000000ff */
[C---:B------:R-:W-:Y:S05]  /*19300*/  HMMA.16816.F32 R8, R48.reuse, R36, R8 ;  /* 0x000000243008723c */ /* 0x040fea0000001808 */
[----:B------:R-:W-:Y:S01]  /*19310*/  PRMT R76, R0, 0x5410, R2 ;  /* 0x00005410004c7816 */ /* 0x000fe20000000002 */
[-C--:B------:R-:W-:Y:S05]  /*19320*/  HMMA.16816.F32 R12, R48, R38.reuse, R12 ;  /* 0x00000026300c723c */ /* 0x080fea000000180c */
[----:B------:R-:W-:Y:S01]  /*19330*/  SHF.R.U32.HI R0, RZ, 0x10, R72 ;  /* 0x00000010ff007819 */ /* 0x000fe20000011648 */
[C---:B------:R-:W-:Y:S05]  /*19340*/  HMMA.16816.F32 R16, R44.reuse, R38, R16 ;  /* 0x000000262c10723c */ /* 0x040fea0000001810 */
[----:B------:R-:W-:Y:S01]  /*19350*/  LOP3.LUT R56, R56, R3, RZ, 0xc0, !PT ;  /* 0x0000000338387212 */ /* 0x000fe200078ec0ff */
[----:B------:R-:W-:Y:S01]  /*19360*/  IMAD.MOV.U32 R186, RZ, RZ, R154 ;  /* 0x000000ffffba7224 */ /* 0x000fe200078e009a */
[----:B------:R-:W-:Y:S01]  /*19370*/  SHF.R.U32.HI R3, RZ, 0x18, R72 ;  /* 0x00000018ff037819 */ /* 0x000fe20000011648 */
[----:B----4-:R-:W-:Y:S03]  /*19380*/  IMAD.MOV.U32 R192, RZ, RZ, R202 ;  /* 0x000000ffffc07224 */ /* 0x010fe600078e00ca */
[----:B------:R-:W-:Y:S01]  /*19390*/  LOP3.LUT R2, R0, 0xff, RZ, 0xc0, !PT ;  /* 0x000000ff00027812 */ /* 0x000fe200078ec0ff */
[----:B------:R-:W-:Y:S01]  /*193a0*/  IMAD.MOV.U32 R202, RZ, RZ, R155 ;  /* 0x000000ffffca7224 */ /* 0x000fe200078e009b */
[--C-:B------:R-:W-:Y:S01]  /*193b0*/  HSET2.LE.AND R57, R83, R219.reuse, PT ;  /* 0x000000db53397233 */ /* 0x100fe20003803000 */
[----:B------:R-:W-:Y:S01]  /*193c0*/  FADD.FTZ R72, R244, R179 ;  /* 0x000000b3f4487221 */ /* 0x000fe20000010000 */
[----:B------:R-:W-:Y:S01]  /*193d0*/  F2FP.F16.F32.PACK_AB R0, R127, R123 ;  /* 0x0000007b7f00723e */ /* 0x000fe200000000ff */
[----:B------:R-:W1:Y:S01]  /*193e0*/  MUFU.EX2 R83, R251 ;  /* 0x000000fb00537308 */ /* 0x000e620000000800 */
[----:B------:R-:W-:Y:S01]  /*193f0*/  PRMT R73, R2, 0x5410, R3 ;  /* 0x0000541002497816 */ /* 0x000fe20000000003 */
[----:B------:R-:W-:Y:S01]  /*19400*/  FADD.FTZ R3, R60, R105 ;  /* 0x000000693c037221 */ /* 0x000fe20000010000 */
[----:B------:R-:W-:Y:S01]  /*19410*/  LOP3.LUT R2, R74, 0xffff, RZ, 0xc0, !PT ;  /* 0x0000ffff4a027812 */ /* 0x000fe200078ec0ff */
[----:B------:R-:W-:Y:S01]  /*19420*/  FADD.FTZ R72, R63, R72 ;  /* 0x000000483f487221 */ /* 0x000fe20000010000 */
[----:B------:R-:W-:Y:S01]  /*19430*/  LOP3.LUT R57, R57, R0, RZ, 0xc0, !PT ;  /* 0x0000000039397212 */ /* 0x000fe200078ec0ff */
[----:B------:R-:W-:Y:S01]  /*19440*/  FADD.FTZ R69, R54, R3 ;  /* 0x0000000336457221 */ /* 0x000fe20000010000 */
[----:B------:R-:W-:Y:S03]  /*19450*/  SHF.R.U32.HI R2, RZ, 0x8, R2 ;  /* 0x00000008ff027819 */ /* 0x000fe60000011602 */
[----:B------:R-:W-:Y:S01]  /*19460*/  MUFU.EX2 R75, R202 ;  /* 0x000000ca004b7308 */ /* 0x000fe20000000800 */
[----:B------:R-:W-:Y:S02]  /*19470*/  LOP3.LUT R0, R74, 0xff, RZ, 0xc0, !PT ;  /* 0x000000ff4a007812 */ /* 0x000fe400078ec0ff */
[--C-:B------:R-:W-:Y:S02]  /*19480*/  HSET2.LE.AND R63, R96, R219.reuse, PT ;  /* 0x000000db603f7233 */ /* 0x100fe40003803000 */
[----:B------:R-:W-:Y:S02]  /*19490*/  PRMT R154, R0, 0x5410, R2 ;  /* 0x00005410009a7816 */ /* 0x000fe40000000002 */
[--C-:B------:R-:W-:Y:S03]  /*194a0*/  SHF.R.U32.HI R0, RZ, 0x10, R74.reuse ;  /* 0x00000010ff007819 */ /* 0x100fe6000001164a */
[----:B------:R-:W2:Y:S01]  /*194b0*/  MUFU.EX2 R79, R192 ;  /* 0x000000c0004f7308 */ /* 0x000ea20000000800 */
[----:B------:R-:W-:Y:S02]  /*194c0*/  SHF.R.U32.HI R2, RZ, 0x18, R74 ;  /* 0x00000018ff027819 */ /* 0x000fe4000001164a */
[----:B------:R-:W-:Y:S02]  /*194d0*/  LOP3.LUT R0, R0, 0xff, RZ, 0xc0, !PT ;  /* 0x000000ff00007812 */ /* 0x000fe400078ec0ff */
[--C-:B------:R-:W-:Y:S02]  /*194e0*/  HSET2.LE.AND R60, R93, R219.reuse, PT ;  /* 0x000000db5d3c7233 */ /* 0x100fe40003803000 */
[----:B------:R-:W-:Y:S01]  /*194f0*/  PRMT R155, R0, 0x5410, R2 ;  /* 0x00005410009b7816 */ /* 0x000fe20000000002 */
[----:B------:R-:W-:Y:S01]  /*19500*/  FADD.FTZ R2, R61, R53 ;  /* 0x000000353d027221 */ /* 0x000fe20000010000 */
[----:B------:R-:W-:Y:S01]  /*19510*/  FADD.FTZ R0, R62, R52 ;  /* 0x000000343e007221 */ /* 0x000fe20000010000 */
[--C-:B------:R-:W-:Y:S01]  /*19520*/  HSET2.LE.AND R62, R97, R219.reuse, PT ;  /* 0x000000db613e7233 */ /* 0x100fe20003803000 */
[----:B------:R-:W3:Y:S01]  /*19530*/  MUFU.EX2 R74, R241 ;  /* 0x000000f1004a7308 */ /* 0x000ee20000000800 */
[----:B------:R-:W-:Y:S01]  /*19540*/  FADD.FTZ R68, R55, R2 ;  /* 0x0000000237447221 */ /* 0x000fe20000010000 */
[----:B------:R-:W-:Y:S01]  /*19550*/  F2FP.F16.F32.PACK_AB R2, R135, R116 ;  /* 0x000000748702723e */ /* 0x000fe200000000ff */
[----:B------:R-:W4:Y:S01]  /*19560*/  LDSM.16.MT88.4 R52, [R206+0x5000] ;  /* 0x00500000ce34783b */ /* 0x000f220000004200 */
[----:B------:R-:W-:Y:S01]  /*19570*/  FADD.FTZ R41, R189, R0 ;  /* 0x00000000bd297221 */ /* 0x000fe20000010000 */
[----:B------:R-:W-:Y:S02]  /*19580*/  F2FP.F16.F32.PACK_AB R40, R113, R114 ;  /* 0x000000727128723e */ /* 0x000fe400000000ff */
[----:B------:R-:W-:Y:S01]  /*19590*/  LOP3.LUT R63, R63, R2, RZ, 0xc0, !PT ;  /* 0x000000023f3f7212 */ /* 0x000fe200078ec0ff */
[----:B------:R-:W-:Y:S01]  /*195a0*/  FADD.FTZ R36, R175, R41 ;  /* 0x00000029af247221 */ /* 0x000fe20000010000 */
[--C-:B------:R-:W-:Y:S01]  /*195b0*/  HSET2.LE.AND R61, R92, R219.reuse, PT ;  /* 0x000000db5c3d7233 */ /* 0x100fe20003803000 */
[----:B------:R-:W-:Y:S01]  /*195c0*/  FADD.FTZ R2, R198, R69 ;  /* 0x00000045c6027221 */ /* 0x000fe20000010000 */
[--C-:B------:R-:W-:Y:S01]  /*195d0*/  HSET2.LE.AND R65, R90, R219.reuse, PT ;  /* 0x000000db5a417233 */ /* 0x100fe20003803000 */
[----:B------:R-:W-:Y:S01]  /*195e0*/  FADD.FTZ R37, R239, R36 ;  /* 0x00000024ef257221 */ /* 0x000fe20000010000 */
[----:B------:R-:W-:Y:S01]  /*195f0*/  F2FP.F16.F32.PACK_AB R36, R252, R134 ;  /* 0x00000086fc24723e */ /* 0x000fe200000000ff */
[----:B------:R-:W-:Y:S01]  /*19600*/  FADD.FTZ R69, R199, R2 ;  /* 0x00000002c7457221 */ /* 0x000fe20000010000 */
[----:B------:R-:W-:Y:S02]  /*19610*/  LOP3.LUT R61, R61, R40, RZ, 0xc0, !PT ;  /* 0x000000283d3d7212 */ /* 0x000fe400078ec0ff */
[----:B------:R-:W1:Y:S01]  /*19620*/  LDSM.16.MT88.4 R40, [R205+0x5400] ;  /* 0x00540000cd28783b */ /* 0x000e620000004200 */
[----:B------:R-:W-:Y:S02]  /*19630*/  LOP3.LUT R65, R65, R36, RZ, 0xc0, !PT ;  /* 0x0000002441417212 */ /* 0x000fe400078ec0ff */
[----:B------:R-:W-:Y:S02]  /*19640*/  F2FP.F16.F32.PACK_AB R3, R131, R115 ;  /* 0x000000738303723e */ /* 0x000fe400000000ff */
[----:B------:R-:W-:Y:S02]  /*19650*/  F2FP.F16.F32.PACK_AB R0, R176, R240 ;  /* 0x000000f0b000723e */ /* 0x000fe400000000ff */
[----:B------:R-:W-:Y:S01]  /*19660*/  LOP3.LUT R60, R60, R3, RZ, 0xc0, !PT ;  /* 0x000000033c3c7212 */ /* 0x000fe200078ec0ff */
[----:B------:R-:W-:Y:S01]  /*19670*/  FADD.FTZ R3, R178, R72 ;  /* 0x00000048b2037221 */ /* 0x000fe20000010000 */
[----:B------:R-:W-:Y:S01]  /*19680*/  LOP3.LUT R62, R62, R0, RZ, 0xc0, !PT ;  /* 0x000000003e3e7212 */ /* 0x000fe200078ec0ff */
[----:B------:R-:W-:Y:S01]  /*19690*/  FADD.FTZ R0, R177, R68 ;  /* 0x00000044b1007221 */ /* 0x000fe20000010000 */
[----:B------:R-:W-:Y:S01]  /*196a0*/  F2FP.F16.F32.PACK_AB R2, R172, R156 ;  /* 0x0000009cac02723e */ /* 0x000fe200000000ff */
[----:B------:R-:W-:Y:S01]  /*196b0*/  FADD.FTZ R70, R218, R3 ;  /* 0x00000003da467221 */ /* 0x000fe20000010000 */
[----:B------:R-:W-:Y:S01]  /*196c0*/  F2FP.F16.F32.PACK_AB R3, R139, R132 ;  /* 0x000000848b03723e */ /* 0x000fe200000000ff */
[----:B------:R-:W-:Y:S01]  /*196d0*/  FADD.FTZ R68, R186, R0 ;  /* 0x00000000ba447221 */ /* 0x000fe20000010000 */
[--C-:B------:R-:W-:Y:S01]  /*196e0*/  HSET2.LE.AND R64, R91, R219.reuse, PT ;  /* 0x000000db5b407233 */ /* 0x100fe20003803000 */
[----:B------:R-:W-:Y:S01]  /*196f0*/  MUFU.EX2 R72, R220 ;  /* 0x000000dc00487308 */ /* 0x000fe20000000800 */
[--C-:B------:R-:W-:Y:S02]  /*19700*/  HSET2.LE.AND R67, R94, R219.reuse, PT ;  /* 0x000000db5e437233 */ /* 0x100fe40003803000 */
[--C-:B------:R-:W-:Y:S02]  /*19710*/  HSET2.LE.AND R66, R95, R219.reuse, PT ;  /* 0x000000db5f427233 */ /* 0x100fe40003803000 */
[----:B------:R-:W-:Y:S01]  /*19720*/  LOP3.LUT R64, R64, R3, RZ, 0xc0, !PT ;  /* 0x0000000340407212 */ /* 0x000fe200078ec0ff */
[----:B------:R-:W-:Y:S01]  /*19730*/  FADD.FTZ R3, R227, R37 ;  /* 0x00000025e3037221 */ /* 0x000fe20000010000 */
[----:B------:R-:W-:Y:S01]  /*19740*/  LOP3.LUT R67, R67, R2, RZ, 0xc0, !PT ;  /* 0x0000000243437212 */ /* 0x000fe200078ec0ff */
[----:B------:R-:W2:Y:S01]  /*19750*/  LDSM.16.MT88.4 R36, [R206+0x5400] ;  /* 0x00540000ce24783b */ /* 0x000ea20000004200 */
[----:B------:R-:W-:Y:S01]  /*19760*/  FADD.FTZ R2, R201, R70 ;  /* 0x00000046c9027221 */ /* 0x000fe20000010000 */
[-C--:B----4-:R-:W-:Y:S01]  /*19770*/  HMMA.16816.F32 R20, R44, R52.reuse, R20 ;  /* 0x000000342c14723c */ /* 0x090fe20000001814 */
[----:B------:R4:W-:Y:S02]  /*19780*/  MUFU.EX2 R70, R209 ;  /* 0x000000d100467308 */ /* 0x0009e40000000800 */
[----:B------:R-:W-:Y:S02]  /*19790*/  F2FP.F16.F32.PACK_AB R0, R173, R157 ;  /* 0x0000009dad00723e */ /* 0x000fe400000000ff */
[--C-:B------:R-:W-:Y:S01]  /*197a0*/  HSET2.LE.AND R155, R155, R219.reuse, PT ;  /* 0x000000db9b9b7233 */ /* 0x100fe20003803000 */
[C---:B------:R-:W-:Y:S05]  /*197b0*/  HMMA.16816.F32 R24, R48.reuse, R52, R24 ;  /* 0x000000343018723c */ /* 0x040fea0000001818 */
[----:B------:R-:W-:Y:S01]  /*197c0*/  LOP3.LUT R66, R66, R0, RZ, 0xc0, !PT ;  /* 0x0000000042427212 */ /* 0x000fe200078ec0ff */
[-C--:B------:R-:W-:Y:S05]  /*197d0*/  HMMA.16816.F32 R28, R48, R54.reuse, R28 ;  /* 0x00000036301c723c */ /* 0x080fea000000181c */
[----:B------:R-:W-:Y:S01]  /*197e0*/  FADD.FTZ R0, R203, R69 ;  /* 0x00000045cb007221 */ /* 0x000fe20000010000 */
[----:B------:R-:W-:Y:S01]  /*197f0*/  HMMA.16816.F32 R32, R44, R54, R32 ;  /* 0x000000362c20723c */ /* 0x000fe20000001820 */
[----:B------:R-:W-:Y:S04]  /*19800*/  MUFU.EX2 R55, R204 ;  /* 0x000000cc00377308 */ /* 0x000fe80000000800 */
[----:B------:R-:W-:Y:S01]  /*19810*/  FADD.FTZ R69, R226, R2 ;  /* 0x00000002e2457221 */ /* 0x000fe20000010000 */
[-C--:B-1----:R-:W-:Y:S05]  /*19820*/  HMMA.16816.F32 R4, R56, R40.reuse, R4 ;  /* 0x000000283804723c */ /* 0x082fea0000001804 */
[--C-:B------:R-:W-:Y:S01]  /*19830*/  HSET2.LE.AND R49, R88, R219.reuse, PT ;  /* 0x000000db58317233 */ /* 0x100fe20003803000 */
[C---:B------:R-:W-:Y:S05]  /*19840*/  HMMA.16816.F32 R8, R60.reuse, R40, R8 ;  /* 0x000000283c08723c */ /* 0x040fea0000001808 */
[----:B------:R-:W-:Y:S01]  /*19850*/  F2FP.F16.F32.PACK_AB R2, R124, R120 ;  /* 0x000000787c02723e */ /* 0x000fe200000000ff */
[-C--:B------:R-:W-:Y:S05]  /*19860*/  HMMA.16816.F32 R12, R60, R42.reuse, R12 ;  /* 0x0000002a3c0c723c */ /* 0x080fea000000180c */
[----:B------:R-:W-:Y:S01]  /*19870*/  FADD.FTZ R52, R228, R68 ;  /* 0x00000044e4347221 */ /* 0x000fe20000010000 */
[C---:B------:R-:W-:Y:S05]  /*19880*/  HMMA.16816.F32 R16, R56.reuse, R42, R16 ;  /* 0x0000002a3810723c */ /* 0x040fea0000001810 */
[----:B------:R-:W-:Y:S01]  /*19890*/  FADD.FTZ R68, R221, R0 ;  /* 0x00000000dd447221 */ /* 0x000fe20000010000 */
[-C--:B--2---:R-:W-:Y:S05]  /*198a0*/  HMMA.16816.F32 R20, R56, R36.reuse, R20 ;  /* 0x000000243814723c */ /* 0x084fea0000001814 */
[--C-:B------:R-:W-:Y:S01]  /*198b0*/  HSET2.LE.AND R48, R89, R219.reuse, PT ;  /* 0x000000db59307233 */ /* 0x100fe20003803000 */
[C---:B------:R-:W-:Y:S05]  /*198c0*/  HMMA.16816.F32 R24, R60.reuse, R36, R24 ;  /* 0x000000243c18723c */ /* 0x040fea0000001818 */
[----:B------:R-:W-:Y:S01]  /*198d0*/  F2FP.F16.F32.PACK_AB R0, R242, R130 ;  /* 0x00000082f200723e */ /* 0x000fe200000000ff */
[-C--:B------:R-:W-:Y:S05]  /*198e0*/  HMMA.16816.F32 R28, R60, R38.reuse, R28 ;  /* 0x000000263c1c723c */ /* 0x080fea000000181c */
[----:B------:R-:W-:Y:S01]  /*198f0*/  LOP3.LUT R49, R49, R2, RZ, 0xc0, !PT ;  /* 0x0000000231317212 */ /* 0x000fe200078ec0ff */
[----:B------:R-:W-:Y:S05]  /*19900*/  HMMA.16816.F32 R32, R56, R38, R32 ;  /* 0x000000263820723c */ /* 0x000fea0000001820 */
[----:B------:R-:W-:Y:S01]  /*19910*/  F2FP.F16.F32.PACK_AB R44, R83, R84 ;  /* 0x00000054532c723e */ /* 0x000fe200000000ff */
[----:B------:R-:W-:Y:S01]  /*19920*/  FADD.FTZ R2, R188, R69 ;  /* 0x00000045bc027221 */ /* 0x000fe20000010000 */
[----:B------:R-:W-:Y:S01]  /*19930*/  LOP3.LUT R48, R48, R0, RZ, 0xc0, !PT ;  /* 0x0000000030307212 */ /* 0x000fe200078ec0ff */
[----:B------:R1:W-:Y:S03]  /*19940*/  MUFU.EX2 R69, R208 ;  /* 0x000000d000457308 */ /* 0x0003e60000000800 */
[----:B------:R-:W-:Y:S01]  /*19950*/  FADD.FTZ R0, R151, R68 ;  /* 0x0000004497007221 */ /* 0x000fe20000010000 */
[----:B------:R-:W-:Y:S01]  /*19960*/  FADD.FTZ R53, R194, R52 ;  /* 0x00000034c2357221 */ /* 0x000fe20000010000 */
[----:B------:R-:W-:Y:S01]  /*19970*/  FADD.FTZ R52, R211, R3 ;  /* 0x00000003d3347221 */ /* 0x000fe20000010000 */
[--C-:B------:R-:W-:Y:S01]  /*19980*/  HSET2.LE.AND R51, R73, R219.reuse, PT ;  /* 0x000000db49337233 */ /* 0x100fe20003803000 */
[----:B------:R2:W5:Y:S03]  /*19990*/  LDL.LU R211, [R1+0xb4] ;  /* 0x0000b40001d37983 */ /* 0x0005660000300800 */
[----:B------:R3:W2:Y:S01]  /*199a0*/  MUFU.EX2 R68, R207 ;  /* 0x000000cf00447308 */ /* 0x0006a20000000800 */
[--C-:B------:R-:W-:Y:S01]  /*199b0*/  HSET2.LE.AND R50, R76, R219.reuse, PT ;  /* 0x000000db4c327233 */ /* 0x100fe20003803000 */
[----:B------:R-:W-:Y:S01]  /*199c0*/  FADD.FTZ R40, R149, R53 ;  /* 0x0000003595287221 */ /* 0x000fe20000010000 */
[----:B------:R2:W5:Y:S01]  /*199d0*/  LDL.LU R210, [R1+0xb0] ;  /* 0x0000b00001d27983 */ /* 0x0005620000300800 */
[----:B------:R-:W-:Y:S01]  /*199e0*/  LOP3.LUT R51, R51, R44, RZ, 0xc0, !PT ;  /* 0x0000002c33337212 */ /* 0x000fe200078ec0ff */
[----:B------:R-:W-:Y:S01]  /*199f0*/  FADD.FTZ R53, R190, R2 ;  /* 0x00000002be357221 */ /* 0x000fe20000010000 */
[----:B------:R-:W-:Y:S01]  /*19a00*/  F2FP.F16.F32.PACK_AB R3, R87, R99 ;  /* 0x000000635703723e */ /* 0x000fe200000000ff */
[----:B----4-:R4:W5:Y:S01]  /*19a10*/  LDL.LU R209, [R1+0xac] ;  /* 0x0000ac0001d17983 */ /* 0x0109620000300800 */
[----:B------:R-:W-:Y:S01]  /*19a20*/  FADD.FTZ R41, R162, R40 ;  /* 0x00000028a2297221 */ /* 0x000fe20000010000 */
[--C-:B------:R-:W-:Y:S01]  /*19a30*/  HSET2.LE.AND R40, R98, R219.reuse, PT ;  /* 0x000000db62287233 */ /* 0x100fe20003803000 */
[----:B------:R-:W-:Y:S01]  /*19a40*/  FADD.FTZ R36, R191, R53 ;  /* 0x00000035bf247221 */ /* 0x000fe20000010000 */
[----:B-1----:R4:W5:Y:S01]  /*19a50*/  LDL.LU R208, [R1+0xa8] ;  /* 0x0000a80001d07983 */ /* 0x0029620000300800 */
[----:B------:R-:W-:Y:S01]  /*19a60*/  LOP3.LUT R50, R50, R3, RZ, 0xc0, !PT ;  /* 0x0000000332327212 */ /* 0x000fe200078ec0ff */
[----:B------:R-:W-:Y:S01]  /*19a70*/  FADD.FTZ R3, R141, R52 ;  /* 0x000000348d037221 */ /* 0x000fe20000010000 */
[----:B------:R-:W-:Y:S01]  /*19a80*/  F2FP.F16.F32.PACK_AB R2, R81, R82 ;  /* 0x000000525102723e */ /* 0x000fe200000000ff */
[----:B------:R-:W1:Y:S01]  /*19a90*/  LDSM.16.MT88.4 R44, [R205+0x5800] ;  /* 0x00580000cd2c783b */ /* 0x000e620000004200 */
[----:B------:R-:W-:Y:S01]  /*19aa0*/  F2FP.F16.F32.PACK_AB R141, R77, R78 ;  /* 0x0000004e4d8d723e */ /* 0x000fe200000000ff */
[----:B------:R-:W-:Y:S01]  /*19ab0*/  FADD.FTZ R52, R163, R0 ;  /* 0x00000000a3347221 */ /* 0x000fe20000010000 */
[----:B------:R-:W-:Y:S01]  /*19ac0*/  LOP3.LUT R143, R143, R2, RZ, 0xc0, !PT ;  /* 0x000000028f8f7212 */ /* 0x000fe200078ec0ff */
[----:B------:R-:W-:Y:S01]  /*19ad0*/  FADD.FTZ R2, R166, R41 ;  /* 0x00000029a6027221 */ /* 0x000fe20000010000 */
[----:B------:R-:W-:Y:S01]  /*19ae0*/  LOP3.LUT R141, R40, R141, RZ, 0xc0, !PT ;  /* 0x0000008d288d7212 */ /* 0x000fe200078ec0ff */
[----:B------:R-:W-:Y:S01]  /*19af0*/  FADD.FTZ R54, R150, R3 ;  /* 0x0000000396367221 */ /* 0x000fe20000010000 */
[----:B------:R-:W-:Y:S01]  /*19b00*/  F2FP.F16.F32.PACK_AB R0, R85, R86 ;  /* 0x000000565500723e */ /* 0x000fe200000000ff */
[----:B---3--:R4:W5:Y:S01]  /*19b10*/  LDL.LU R207, [R1+0xa4] ;  /* 0x0000a40001cf7983 */ /* 0x0089620000300800 */
[----:B------:R-:W-:Y:S01]  /*19b20*/  F2FP.F16.F32.PACK_AB R3, R79, R80 ;  /* 0x000000504f03723e */ /* 0x000fe200000000ff */
[----:B------:R-:W-:Y:S01]  /*19b30*/  FADD.FTZ R37, R185, R36 ;  /* 0x00000024b9257221 */ /* 0x000fe20000010000 */
[----:B------:R-:W-:Y:S01]  /*19b40*/  LOP3.LUT R142, R142, R0, RZ, 0xc0, !PT ;  /* 0x000000008e8e7212 */ /* 0x000fe200078ec0ff */
[----:B------:R4:W5:Y:S01]  /*19b50*/  LDL.LU R204, [R1+0xa0] ;  /* 0x0000a00001cc7983 */ /* 0x0009620000300800 */
[----:B------:R-:W-:Y:S01]  /*19b60*/  FADD.FTZ R0, R167, R54 ;  /* 0x00000036a7007221 */ /* 0x000fe20000010000 */
[----:B------:R-:W-:Y:S01]  /*19b70*/  LOP3.LUT R140, R140, R3, RZ, 0xc0, !PT ;  /* 0x000000038c8c7212 */ /* 0x000fe200078ec0ff */
[----:B------:R-:W-:Y:S01]  /*19b80*/  FADD.FTZ R3, R170, R52 ;  /* 0x00000034aa037221 */ /* 0x000fe20000010000 */
[----:B------:R-:W3:Y:S01]  /*19b90*/  LDSM.16.MT88.4 R40, [R206+0x5800] ;  /* 0x00580000ce28783b */ /* 0x000ee20000004200 */
[----:B------:R-:W-:Y:S01]  /*19ba0*/  FADD.FTZ R53, R168, R0 ;  /* 0x00000000a8357221 */ /* 0x000fe20000010000 */
[----:B------:R-:W-:Y:S01]  /*19bb0*/  F2FP.F16.F32.PACK_AB R0, R74, R75 ;  /* 0x0000004b4a00723e */ /* 0x000fe200000000ff */
[----:B------:R-:W-:Y:S01]  /*19bc0*/  FADD.FTZ R52, R184, R3 ;  /* 0x00000003b8347221 */ /* 0x000fe20000010000 */
[----:B--2---:R-:W-:Y:S01]  /*19bd0*/  F2FP.F16.F32.PACK_AB R36, R55, R68 ;  /* 0x000000443724723e */ /* 0x004fe200000000ff */
[----:B------:R-:W-:Y:S01]  /*19be0*/  FADD.FTZ R54, R169, R2 ;  /* 0x00000002a9367221 */ /* 0x000fe20000010000 */
[----:B------:R-:W-:Y:S01]  /*19bf0*/  LOP3.LUT R152, R152, R0, RZ, 0xc0, !PT ;  /* 0x0000000098987212 */ /* 0x000fe200078ec0ff */
[----:B------:R-:W-:Y:S01]  /*19c00*/  FADD.FTZ R0, R148, R52 ;  /* 0x0000003494007221 */ /* 0x000fe20000010000 */
[----:B------:R-:W-:Y:S01]  /*19c10*/  LOP3.LUT R155, R155, R36, RZ, 0xc0, !PT ;  /* 0x000000249b9b7212 */ /* 0x000fe200078ec0ff */
[----:B------:R-:W2:Y:S01]  /*19c20*/  LDSM.16.MT88.4 R148, [R205+0x5c00] ;  /* 0x005c0000cd94783b */ /* 0x000ea20000004200 */
[----:B------:R-:W-:Y:S01]  /*19c30*/  FADD.FTZ R36, R197, R37 ;  /* 0x00000025c5247221 */ /* 0x000fe20000010000 */
[----:B------:R-:W-:Y:S01]  /*19c40*/  FADD.FTZ R0, R161, R0 ;  /* 0x00000000a1007221 */ /* 0x000fe20000010000 */
[----:B------:R-:W-:Y:S02]  /*19c50*/  F2FP.F16.F32.PACK_AB R2, R71, R72 ;  /* 0x000000484702723e */ /* 0x000fe400000000ff */
[----:B------:R-:W-:Y:S01]  /*19c60*/  FADD.FTZ R36, R200, R36 ;  /* 0x00000024c8247221 */ /* 0x000fe20000010000 */
[----:B------:R-:W-:Y:S01]  /*19c70*/  FADD.FTZ R37, R171, R0 ;  /* 0x00000000ab257221 */ /* 0x000fe20000010000 */
[----:B------:R-:W-:Y:S02]  /*19c80*/  F2FP.F16.F32.PACK_AB R3, R69, R70 ;  /* 0x000000464503723e */ /* 0x000fe400000000ff */
[----:B------:R-:W-:Y:S01]  /*19c90*/  FADD.FTZ R36, R195, R36 ;  /* 0x00000024c3247221 */ /* 0x000fe20000010000 */
[----:B------:R-:W-:Y:S01]  /*19ca0*/  FADD.FTZ R37, R183, R37 ;  /* 0x00000025b7257221 */ /* 0x000fe20000010000 */
[----:B------:R-:W-:Y:S01]  /*19cb0*/  LOP3.LUT R153, R153, R2, RZ, 0xc0, !PT ;  /* 0x0000000299997212 */ /* 0x000fe200078ec0ff */
[----:B------:R-:W-:Y:S01]  /*19cc0*/  FADD.FTZ R2, R165, R54 ;  /* 0x00000036a5027221 */ /* 0x000fe20000010000 */
[----:B------:R-:W-:Y:S01]  /*19cd0*/  FADD.FTZ R36, R196, R36 ;  /* 0x00000024c4247221 */ /* 0x000fe20000010000 */
[----:B------:R-:W-:Y:S01]  /*19ce0*/  HSET2.LE.AND R154, R154, R219, PT ;  /* 0x000000db9a9a7233 */ /* 0x000fe20003803000 */
[-C--:B-1----:R-:W-:Y:S05]  /*19cf0*/  HMMA.16816.F32 R4, R64, R44.reuse, R4 ;  /* 0x0000002c4004723c */ /* 0x082fea0000001804 */
[----:B------:R-:W-:Y:S01]  /*19d00*/  FADD.FTZ R2, R164, R2 ;  /* 0x00000002a4027221 */ /* 0x000fe20000010000 */
[C---:B------:R-:W-:Y:S05]  /*19d10*/  HMMA.16816.F32 R8, R48.reuse, R44, R8 ;  /* 0x0000002c3008723c */ /* 0x040fea0000001808 */
[----:B------:R-:W-:Y:S01]  /*19d20*/  FADD.FTZ R0, R158, R2 ;  /* 0x000000029e007221 */ /* 0x000fe20000010000 */
[-C--:B------:R-:W-:Y:S05]  /*19d30*/  HMMA.16816.F32 R12, R48, R46.reuse, R12 ;  /* 0x0000002e300c723c */ /* 0x080fea000000180c */
[----:B------:R-:W-:Y:S01]  /*19d40*/  FADD.FTZ R45, R102, R37 ;  /* 0x00000025662d7221 */ /* 0x000fe20000010000 */
[C---:B------:R-:W-:Y:S05]  /*19d50*/  HMMA.16816.F32 R16, R64.reuse, R46, R16 ;  /* 0x0000002e4010723c */ /* 0x040fea0000001810 */
[----:B------:R-:W-:Y:S01]  /*19d60*/  LOP3.LUT R154, R154, R3, RZ, 0xc0, !PT ;  /* 0x000000039a9a7212 */ /* 0x000fe200078ec0ff */
[-C--:B---3--:R-:W-:Y:S05]  /*19d70*/  HMMA.16816.F32 R20, R64, R40.reuse, R20 ;  /* 0x000000284014723c */ /* 0x088fea0000001814 */
[----:B------:R-:W-:Y:S01]  /*19d80*/  FADD.FTZ R3, R160, R53 ;  /* 0x00000035a0037221 */ /* 0x000fe20000010000 */
[C---:B------:R-:W-:Y:S05]  /*19d90*/  HMMA.16816.F32 R24, R48.reuse, R40, R24 ;  /* 0x000000283018723c */ /* 0x040fea0000001818 */
[----:B------:R-:W-:Y:S01]  /*19da0*/  FADD.FTZ R3, R159, R3 ;  /* 0x000000039f037221 */ /* 0x000fe20000010000 */
[-C--:B------:R-:W-:Y:S05]  /*19db0*/  HMMA.16816.F32 R28, R48, R42.reuse, R28 ;  /* 0x0000002a301c723c */ /* 0x080fea000000181c */
[----:B------:R-:W-:Y:S01]  /*19dc0*/  FADD.FTZ R2, R145, R3 ;  /* 0x0000000391027221 */ /* 0x000fe20000010000 */
[----:B------:R-:W-:Y:S01]  /*19dd0*/  FADD.FTZ R3, R147, R0 ;  /* 0x0000000093037221 */ /* 0x000fe20000010000 */
[----:B------:R-:W-:Y:S04]  /*19de0*/  HMMA.16816.F32 R32, R64, R42, R32 ;  /* 0x0000002a4020723c */ /* 0x000fe80000001820 */
[----:B------:R-:W-:Y:S01]  /*19df0*/  FADD.FTZ R0, R146, R2 ;  /* 0x0000000292007221 */ /* 0x000fe20000010000 */
[----:B------:R-:W-:Y:S01]  /*19e00*/  FADD.FTZ R2, R101, R36 ;  /* 0x0000002465027221 */ /* 0x000fe20000010000 */
[-C--:B--2---:R-:W-:Y:S01]  /*19e10*/  HMMA.16816.F32 R160, R140, R148.reuse, R4 ;  /* 0x000000948ca0723c */ /* 0x084fe20000001804 */
[----:B------:R-:W1:Y:S04]  /*19e20*/  LDSM.16.MT88.4 R36, [R206+0x5c00] ;  /* 0x005c0000ce24783b */ /* 0x000e680000004200 */
[----:B------:R-:W-:Y:S01]  /*19e30*/  FADD.FTZ R44, R103, R3 ;  /* 0x00000003672c7221 */ /* 0x000fe20000010000 */
[----:B------:R-:W-:Y:S01]  /*19e40*/  FADD.FTZ R3, R104, R0 ;  /* 0x0000000068037221 */ /* 0x000fe20000010000 */
[----:B------:R-:W-:Y:S01]  /*19e50*/  FADD.FTZ R0, R106, R2 ;  /* 0x000000026a007221 */ /* 0x000fe20000010000 */
[----:B------:R-:W-:Y:S01]  /*19e60*/  FADD.FTZ R2, R107, R45 ;  /* 0x0000002d6b027221 */ /* 0x000fe20000010000 */
[C---:B------:R-:W-:Y:S04]  /*19e70*/  HMMA.16816.F32 R168, R152.reuse, R148, R8 ;  /* 0x0000009498a8723c */ /* 0x040fe80000001808 */
[----:B------:R-:W-:Y:S01]  /*19e80*/  FADD.FTZ R2, R111, R2 ;  /* 0x000000026f027221 */ /* 0x000fe20000010000 */
[----:B------:R-:W-:Y:S01]  /*19e90*/  FADD.FTZ R41, R108, R44 ;  /* 0x0000002c6c297221 */ /* 0x000fe20000010000 */
[----:B------:R-:W-:Y:S01]  /*19ea0*/  FADD.FTZ R40, R109, R3 ;  /* 0x000000036d287221 */ /* 0x000fe20000010000 */
[----:B------:R-:W-:Y:S01]  /*19eb0*/  FADD.FTZ R0, R110, R0 ;  /* 0x000000006e007221 */ /* 0x000fe20000010000 */
[-C--:B------:R-:W-:Y:S03]  /*19ec0*/  HMMA.16816.F32 R164, R152, R150.reuse, R12 ;  /* 0x0000009698a4723c */ /* 0x080fe6000000180c */
[----:B------:R-:W-:Y:S01]  /*19ed0*/  FADD.FTZ R3, R112, R41 ;  /* 0x0000002970037221 */ /* 0x000fe20000010000 */
[----:B------:R-:W-:Y:S01]  /*19ee0*/  FADD.FTZ R40, R117, R40 ;  /* 0x0000002875287221 */ /* 0x000fe20000010000 */
        /* <DEDUP_REMOVED lines=9> */
[----:B------:R-:W-:Y:S03]  /*19f80*/  FADD.FTZ R3, R126, R41 ;  /* 0x000000297e037221 */ /* 0x000fe60000010000 */
[----:B------:R-:W-:Y:S01]  /*19f90*/  FADD.FTZ R5, R127, R40 ;  /* 0x000000287f057221 */ /* 0x000fe20000010000 */
[----:B------:R-:W-:Y:S01]  /*19fa0*/  FADD.FTZ R3, R128, R3 ;  /* 0x0000000380037221 */ /* 0x000fe20000010000 */
        /* <DEDUP_REMOVED lines=16> */
[-C--:B-1----:R-:W-:Y:S03]  /*1a0b0*/  HMMA.16816.F32 R144, R140, R36.reuse, R20 ;  /* 0x000000248c90723c */ /* 0x082fe60000001814 */
        /* <DEDUP_REMOVED lines=15> */
[----:B------:R-:W-:Y:S04]  /*1a1b0*/  HMMA.16816.F32 R140, R140, R38, R32 ;  /* 0x000000268c8c723c */ /* 0x000fe80000001820 */
        /* <DEDUP_REMOVED lines=9> */
[----:B------:R-:W-:Y:S01]  /*1a250*/  FADD.FTZ R0, R68, R3 ;  /* 0x0000000344007221 */ /* 0x000fe20000010000 */
[----:B------:R-:W-:Y:S01]  /*1a260*/  IMAD.MOV.U32 R132, RZ, RZ, R137 ;  /* 0x000000ffff847224 */ /* 0x000fe200078e0089 */
[----:B------:R-:W-:Y:S01]  /*1a270*/  STL [R1+0x34], R5 ;  /* 0x0000340501007387 */ /* 0x000fe20000100800 */
[----:B------:R-:W-:Y:S01]  /*1a280*/  FADD.FTZ R3, R81, R4 ;  /* 0x0000000451037221 */ /* 0x000fe20000010000 */
[----:B------:R-:W-:Y:S01]  /*1a290*/  FADD.FTZ R2, R69, R2 ;  /* 0x0000000245027221 */ /* 0x000fe20000010000 */
[----:B------:R-:W-:Y:S01]  /*1a2a0*/  FADD.FTZ R0, R55, R0 ;  /* 0x0000000037007221 */ /* 0x000fe20000010000 */
[----:B------:R-:W-:Y:S02]  /*1a2b0*/  IMAD.MOV.U32 R134, RZ, RZ, R136 ;  /* 0x000000ffff867224 */ /* 0x000fe400078e0088 */
[----:B------:R1:W-:Y:S04]  /*1a2c0*/  STL [R1+0x38], R3 ;  /* 0x0000380301007387 */ /* 0x0003e80000100800 */
[----:B------:R4:W-:Y:S04]  /*1a2d0*/  STL [R1+0x3c], R2 ;  /* 0x00003c0201007387 */ /* 0x0009e80000100800 */
[----:B------:R4:W-:Y:S01]  /*1a2e0*/  STL [R1+0x40], R0 ;  /* 0x0000400001007387 */ /* 0x0009e20000100800 */
[----:B-1----:R-:W-:Y:S01]  /*1a2f0*/  IMAD.MOV.U32 R3, RZ, RZ, R138 ;  /* 0x000000ffff037224 */ /* 0x002fe200078e008a */
[----:B------:R-:W-:Y:S06]  /*1a300*/  @P1 BRA `(.L_x_223) ;  /* 0xffffff9000b81947 */ /* 0x000fec000383ffff */
.L_x_222:
[----:B------:R-:W4:Y:S01]  /*1a310*/  LDL.LU R6, [R1+0x34] ;  /* 0x0000340001067983 */ /* 0x000f220000300800 */
[----:B------:R-:W-:-:S03]  /*1a320*/  ULDC UR6, c[0x0][0x38c] ;  /* 0x0000e30000067ab9 */ /* 0x000fc60000000800 */
[----:B------:R-:W2:Y:S04]  /*1a330*/  LDL.LU R5, [R1+0x38] ;  /* 0x0000380001057983 */ /* 0x000ea80000300800 */
[----:B------:R-:W3:Y:S04]  /*1a340*/  LDL.LU R7, [R1+0x3c] ;  /* 0x00003c0001077983 */ /* 0x000ee80000300800 */
[----:B-----5:R-:W3:Y:S01]  /*1a350*/  LDL.LU R8, [R1+0x40] ;  /* 0x0000400001087983 */ /* 0x020ee20000300800 */
[----:B------:R-:W1:Y:S01]  /*1a360*/  S2UR UR4, SR_CgaCtaId ;  /* 0x00000000000479c3 */ /* 0x000e620000008800 */
[----:B------:R-:W-:Y:S01]  /*1a370*/  UISETP.NE.AND UP0, UPT, UR12, -0x1, UPT ;  /* 0xffffffff0c00788c */ /* 0x000fe2000bf05270 */
[----:B------:R-:W-:Y:S01]  /*1a380*/  MOV R15, 0x10 ;  /* 0x00000010000f7802 */ /* 0x000fe20000000f00 */
[----:B------:R-:W1:Y:S02]  /*1a390*/  S2R R22, SR_TID.X ;  /* 0x0000000000167919 */ /* 0x000e640000002100 */
[----:B-1----:R-:W-:Y:S01]  /*1a3a0*/  SHF.R.S32.HI R21, RZ, 0x1f, R22 ;  /* 0x0000001fff157819 */ /* 0x002fe20000011416 */
[----:B----4-:R-:W1:Y:S04]  /*1a3b0*/  SHFL.BFLY PT, R2, R6, 0x2, 0x1f ;  /* 0x0c401f0006027f89 */ /* 0x010e6800000e0000 */
[----:B--2---:R-:W2:Y:S04]  /*1a3c0*/  SHFL.BFLY PT, R0, R5, 0x2, 0x1f ;  /* 0x0c401f0005007f89 */ /* 0x004ea800000e0000 */
[----:B---3--:R-:W3:Y:S04]  /*1a3d0*/  SHFL.BFLY PT, R4, R7, 0x2, 0x1f ;  /* 0x0c401f0007047f89 */ /* 0x008ee800000e0000 */
[----:B------:R-:W4:Y:S01]  /*1a3e0*/  SHFL.BFLY PT, R3, R8, 0x2, 0x1f ;  /* 0x0c401f0008037f89 */ /* 0x000f2200000e0000 */
[----:B-1----:R-:W-:Y:S01]  /*1a3f0*/  FADD.FTZ R2, R2, R6 ;  /* 0x0000000602027221 */ /* 0x002fe20000010000 */
[----:B--2---:R-:W-:-:S04]  /*1a400*/  FADD.FTZ R0, R0, R5 ;  /* 0x0000000500007221 */ /* 0x004fc80000010000 */
[----:B------:R-:W1:Y:S01]  /*1a410*/  SHFL.BFLY PT, R5, R2, 0x1, 0x1f ;  /* 0x0c201f0002057f89 */ /* 0x000e6200000e0000 */
[----:B---3--:R-:W-:-:S03]  /*1a420*/  FADD.FTZ R4, R4, R7 ;  /* 0x0000000704047221 */ /* 0x008fc60000010000 */
[----:B------:R-:W2:Y:S01]  /*1a430*/  SHFL.BFLY PT, R6, R0, 0x1, 0x1f ;  /* 0x0c201f0000067f89 */ /* 0x000ea200000e0000 */
[----:B----4-:R-:W-:-:S03]  /*1a440*/  FADD.FTZ R3, R3, R8 ;  /* 0x0000000803037221 */ /* 0x010fc60000010000 */
[----:B------:R-:W3:Y:S01]  /*1a450*/  SHFL.BFLY PT, R7, R4, 0x1, 0x1f ;  /* 0x0c201f0004077f89 */ /* 0x000ee200000e0000 */
[----:B-1----:R-:W-:Y:S01]  /*1a460*/  FADD.FTZ R17, R2, R5 ;  /* 0x0000000502117221 */ /* 0x002fe20000010000 */
[----:B------:R-:W-:Y:S02]  /*1a470*/  MOV R2, 0x3f800000 ;  /* 0x3f80000000027802 */ /* 0x000fe40000000f00 */
[----:B------:R-:W1:Y:S01]  /*1a480*/  SHFL.BFLY PT, R5, R3, 0x1, 0x1f ;  /* 0x0c201f0003057f89 */ /* 0x000e6200000e0000 */
[----:B--2---:R-:W-:Y:S01]  /*1a490*/  FADD.FTZ R18, R0, R6 ;  /* 0x0000000600127221 */ /* 0x004fe20000010000 */
[----:B------:R-:W-:Y:S02]  /*1a4a0*/  FSETP.NE.FTZ.AND P4, PT, R17, RZ, PT ;  /* 0x000000ff1100720b */ /* 0x000fe40003f95000 */
[----:B------:R-:W-:Y:S01]  /*1a4b0*/  MOV R0, 0x3f800000 ;  /* 0x3f80000000007802 */ /* 0x000fe20000000f00 */
[----:B---3--:R-:W-:Y:S01]  /*1a4c0*/  FADD.FTZ R19, R4, R7 ;  /* 0x0000000704137221 */ /* 0x008fe20000010000 */
[----:B------:R-:W-:Y:S01]  /*1a4d0*/  FSETP.NE.FTZ.AND P3, PT, R18, RZ, PT ;  /* 0x000000ff1200720b */ /* 0x000fe20003f75000 */
[----:B------:R-:W-:Y:S01]  /*1a4e0*/  IMAD.MOV.U32 R4, RZ, RZ, 0x3f800000 ;  /* 0x3f800000ff047424 */ /* 0x000fe200078e00ff */
[----:B------:R-:W-:-:S02]  /*1a4f0*/  LEA.HI R7, R21, R22, RZ, 0x2 ;  /* 0x0000001615077211 */ /* 0x000fc400078f10ff */
[----:B------:R-:W-:Y:S02]  /*1a500*/  FSETP.NE.FTZ.AND P2, PT, R19, RZ, PT ;  /* 0x000000ff1300720b */ /* 0x000fe40003f55000 */
[----:B------:R-:W-:Y:S02]  /*1a510*/  SHF.R.S32.HI R26, RZ, 0x2, R7 ;  /* 0x00000002ff1a7819 */ /* 0x000fe40000011407 */
[----:B------:R-:W-:Y:S01]  /*1a520*/  LEA.HI R21, R21, R22, RZ, 0x5 ;  /* 0x0000001615157211 */ /* 0x000fe200078f28ff */
[----:B------:R-:W2:Y:S03]  /*1a530*/  @P4 MUFU.RCP R0, R17 ;  /* 0x0000001100004308 */ /* 0x000ea60000001000 */
[----:B------:R-:W-:Y:S01]  /*1a540*/  SHF.R.S32.HI R16, RZ, 0x5, R21 ;  /* 0x00000005ff107819 */ /* 0x000fe20000011415 */
[----:B-1----:R-:W-:-:S04]  /*1a550*/  FADD.FTZ R20, R3, R5 ;  /* 0x0000000503147221 */ /* 0x002fc80000010000 */
[----:B------:R-:W1:Y:S01]  /*1a560*/  @P3 MUFU.RCP R2, R18 ;  /* 0x0000001200023308 */ /* 0x000e620000001000 */
[----:B------:R-:W-:Y:S02]  /*1a570*/  MOV R5, 0x3f800000 ;  /* 0x3f80000000057802 */ /* 0x000fe40000000f00 */
[----:B------:R-:W-:Y:S02]  /*1a580*/  SHF.R.S32.HI R3, RZ, 0x1f, R26 ;  /* 0x0000001fff037819 */ /* 0x000fe4000001141a */
[----:B------:R-:W-:Y:S02]  /*1a590*/  FSETP.NE.FTZ.AND P1, PT, R20, RZ, PT ;  /* 0x000000ff1400720b */ /* 0x000fe40003f35000 */
[----:B------:R-:W-:Y:S01]  /*1a5a0*/  LEA.HI R3, R3, R26, RZ, 0x3 ;  /* 0x0000001a03037211 */ /* 0x000fe200078f18ff */
[----:B------:R-:W3:Y:S01]  /*1a5b0*/  @P2 MUFU.RCP R4, R19 ;  /* 0x0000001300042308 */ /* 0x000ee20000001000 */
[----:B--2---:R-:W-:Y:S02]  /*1a5c0*/  FMUL.FTZ R0, R0, UR6 ;  /* 0x0000000600007c20 */ /* 0x004fe40008410000 */
[----:B------:R-:W-:-:S02]  /*1a5d0*/  LOP3.LUT R3, R3, 0xfffffff8, RZ, 0xc0, !PT ;  /* 0xfffffff803037812 */ /* 0x000fc400078ec0ff */
[C---:B------:R-:W-:Y:S01]  /*1a5e0*/  FMUL.FTZ R160, R0.reuse, R160 ;  /* 0x000000a000a07220 */ /* 0x040fe20000410000 */
[C---:B------:R-:W-:Y:S01]  /*1a5f0*/  FMUL.FTZ R161, R0.reuse, R161 ;  /* 0x000000a100a17220 */ /* 0x040fe20000410000 */
[----:B------:R-:W-:Y:S01]  /*1a600*/  FMUL.FTZ R148, R0, R148 ;  /* 0x0000009400947220 */ /* 0x000fe20000410000 */
[----:B------:R-:W-:Y:S02]  /*1a610*/  IMAD.IADD R3, R26, 0x1, -R3 ;  /* 0x000000011a037824 */ /* 0x000fe400078e0a03 */
[----:B-1----:R-:W-:Y:S01]  /*1a620*/  FMUL.FTZ R2, R2, UR6 ;  /* 0x0000000602027c20 */ /* 0x002fe20008410000 */
[----:B------:R-:W1:Y:S01]  /*1a630*/  @P1 MUFU.RCP R5, R20 ;  /* 0x0000001400051308 */ /* 0x000e620000001000 */
[C---:B------:R-:W-:Y:S01]  /*1a640*/  FMUL.FTZ R149, R0.reuse, R149 ;  /* 0x0000009500957220 */ /* 0x040fe20000410000 */
[C---:B------:R-:W-:Y:S01]  /*1a650*/  FMUL.FTZ R144, R0.reuse, R144 ;  /* 0x0000009000907220 */ /* 0x040fe20000410000 */
[C---:B------:R-:W-:Y:S01]  /*1a660*/  FMUL.FTZ R9, R0.reuse, R145 ;  /* 0x0000009100097220 */ /* 0x040fe20000410000 */
[C---:B------:R-:W-:Y:S01]  /*1a670*/  FMUL.FTZ R140, R0.reuse, R140 ;  /* 0x0000008c008c7220 */ /* 0x040fe20000410000 */
[----:B------:R-:W-:Y:S01]  /*1a680*/  FMUL.FTZ R141, R0, R141 ;  /* 0x0000008d008d7220 */ /* 0x000fe20000410000 */
[----:B------:R-:W-:Y:S01]  /*1a690*/  FMUL.FTZ R162, R2, R162 ;  /* 0x000000a202a27220 */ /* 0x000fe20000410000 */
[----:B---3--:R-:W-:Y:S01]  /*1a6a0*/  FMUL.FTZ R0, R4, UR6 ;  /* 0x0000000604007c20 */ /* 0x008fe20008410000 */
[C---:B------:R-:W-:Y:S01]  /*1a6b0*/  FMUL.FTZ R6, R2.reuse, R163 ;  /* 0x000000a302067220 */ /* 0x040fe20000410000 */
[C---:B------:R-:W-:Y:S01]  /*1a6c0*/  FMUL.FTZ R150, R2.reuse, R150 ;  /* 0x0000009602967220 */ /* 0x040fe20000410000 */
[C---:B------:R-:W-:Y:S01]  /*1a6d0*/  FMUL.FTZ R151, R2.reuse, R151 ;  /* 0x0000009702977220 */ /* 0x040fe20000410000 */
[C---:B------:R-:W-:Y:S01]  /*1a6e0*/  FMUL.FTZ R146, R2.reuse, R146 ;  /* 0x0000009202927220 */ /* 0x040fe20000410000 */
[C---:B------:R-:W-:Y:S01]  /*1a6f0*/  FMUL.FTZ R147, R2.reuse, R147 ;  /* 0x0000009302937220 */ /* 0x040fe20000410000 */
[C---:B------:R-:W-:Y:S01]  /*1a700*/  FMUL.FTZ R142, R2.reuse, R142 ;  /* 0x0000008e028e7220 */ /* 0x040fe20000410000 */
[----:B------:R-:W-:Y:S01]  /*1a710*/  FMUL.FTZ R143, R2, R143 ;  /* 0x0000008f028f7220 */ /* 0x000fe20000410000 */
[----:B------:R-:W-:Y:S01]  /*1a720*/  LOP3.LUT R4, R7, 0xfffffffc, RZ, 0xc0, !PT ;  /* 0xfffffffc07047812 */ /* 0x000fe200078ec0ff */
[C---:B------:R-:W-:Y:S01]  /*1a730*/  FMUL.FTZ R168, R0.reuse, R168 ;  /* 0x000000a800a87220 */ /* 0x040fe20000410000 */
[----:B------:R-:W-:Y:S01]  /*1a740*/  LEA.HI R2, R3, R3, RZ, 0x1 ;  /* 0x0000000303027211 */ /* 0x000fe200078f08ff */
[C---:B------:R-:W-:Y:S01]  /*1a750*/  FMUL.FTZ R169, R0.reuse, R169 ;  /* 0x000000a900a97220 */ /* 0x040fe20000410000 */
[C---:B------:R-:W-:Y:S01]  /*1a760*/  FMUL.FTZ R164, R0.reuse, R164 ;  /* 0x000000a400a47220 */ /* 0x040fe20000410000 */
[C---:B------:R-:W-:Y:S01]  /*1a770*/  FMUL.FTZ R11, R0.reuse, R165 ;  /* 0x000000a5000b7220 */ /* 0x040fe20000410000 */
[C---:B------:R-:W-:Y:S01]  /*1a780*/  FMUL.FTZ R156, R0.reuse, R156 ;  /* 0x0000009c009c7220 */ /* 0x040fe20000410000 */
[C---:B------:R-:W-:Y:S01]  /*1a790*/  FMUL.FTZ R157, R0.reuse, R157 ;  /* 0x0000009d009d7220 */ /* 0x040fe20000410000 */
[C---:B------:R-:W-:Y:S01]  /*1a7a0*/  FMUL.FTZ R152, R0.reuse, R152 ;  /* 0x0000009800987220 */ /* 0x040fe20000410000 */
[----:B------:R-:W-:Y:S01]  /*1a7b0*/  FMUL.FTZ R13, R0, R153 ;  /* 0x00000099000d7220 */ /* 0x000fe20000410000 */
[----:B-1----:R-:W-:Y:S01]  /*1a7c0*/  FMUL.FTZ R0, R5, UR6 ;  /* 0x0000000605007c20 */ /* 0x002fe20008410000 */
[----:B------:R-:W-:Y:S01]  /*1a7d0*/  IADD3 R5, -R4, R22, RZ ;  /* 0x0000001604057210 */ /* 0x000fe20007ffe1ff */
[----:B------:R-:W-:Y:S01]  /*1a7e0*/  UMOV UR6, 0x400 ;  /* 0x0000040000067882 */ /* 0x000fe20000000000 */
[----:B------:R-:W-:Y:S01]  /*1a7f0*/  LOP3.LUT R4, R2, 0x3fffffe, RZ, 0xc0, !PT ;  /* 0x03fffffe02047812 */ /* 0x000fe200078ec0ff */
[----:B------:R-:W-:Y:S01]  /*1a800*/  ULEA UR4, UR4, UR6, 0x18 ;  /* 0x0000000604047291 */ /* 0x000fe2000f8ec03f */
[----:B------:R-:W-:Y:S01]  /*1a810*/  SHF.R.S32.HI R8, RZ, 0x1, R2 ;  /* 0x00000001ff087819 */ /* 0x000fe20000011402 */
[C---:B------:R-:W-:Y:S01]  /*1a820*/  FMUL.FTZ R170, R0.reuse, R170 ;  /* 0x000000aa00aa7220 */ /* 0x040fe20000410000 */
[----:B------:R-:W-:Y:S01]  /*1a830*/  FMUL.FTZ R14, R0, R171 ;  /* 0x000000ab000e7220 */ /* 0x000fe20000410000 */
[----:B------:R-:W-:Y:S01]  /*1a840*/  IMAD.IADD R4, R3, 0x1, -R4 ;  /* 0x0000000103047824 */ /* 0x000fe200078e0a04 */
[----:B------:R-:W-:Y:S01]  /*1a850*/  LEA R3, R16, R5, 0x8 ;  /* 0x0000000510037211 */ /* 0x000fe200078e40ff */
[----:B------:R-:W-:Y:S01]  /*1a860*/  FMUL.FTZ R166, R0, R166 ;  /* 0x000000a600a67220 */ /* 0x000fe20000410000 */
[----:B------:R-:W-:Y:S01]  /*1a870*/  SHF.L.U32 R2, R8, 0x6, RZ ;  /* 0x0000000608027819 */ /* 0x000fe200000006ff */
[C---:B------:R-:W-:Y:S01]  /*1a880*/  FMUL.FTZ R10, R0.reuse, R167 ;  /* 0x000000a7000a7220 */ /* 0x040fe20000410000 */
[----:B------:R-:W-:Y:S01]  /*1a890*/  FMUL.FTZ R158, R0, R158 ;  /* 0x0000009e009e7220 */ /* 0x000fe20000410000 */
[----:B------:R-:W-:Y:S01]  /*1a8a0*/  IMAD R3, R4, 0x10, R3 ;  /* 0x0000001004037824 */ /* 0x000fe200078e0203 */
[----:B------:R-:W-:Y:S01]  /*1a8b0*/  LOP3.LUT R2, R2, 0xc0, RZ, 0xc0, !PT ;  /* 0x000000c002027812 */ /* 0x000fe200078ec0ff */
[----:B------:R-:W-:Y:S01]  /*1a8c0*/  FMUL.FTZ R159, R0, R159 ;  /* 0x0000009f009f7220 */ /* 0x000fe20000410000 */
[----:B------:R-:W-:Y:S01]  /*1a8d0*/  LOP3.LUT R4, R8, 0x1, RZ, 0xc0, !PT ;  /* 0x0000000108047812 */ /* 0x000fe200078ec0ff */
[----:B------:R-:W-:Y:S01]  /*1a8e0*/  FMUL.FTZ R154, R0, R154 ;  /* 0x0000009a009a7220 */ /* 0x000fe20000410000 */
[----:B------:R-:W-:Y:S01]  /*1a8f0*/  LEA.HI R2, R2, R2, RZ, 0x1d ;  /* 0x0000000202027211 */ /* 0x000fe200078fe8ff */
[----:B------:R-:W-:Y:S01]  /*1a900*/  FMUL.FTZ R12, R0, R155 ;  /* 0x0000009b000c7220 */ /* 0x000fe20000410000 */
[----:B------:R-:W-:Y:S01]  /*1a910*/  ISETP.NE.U32.AND P0, PT, R4, 0x1, PT ;  /* 0x000000010400780c */ /* 0x000fe20003f05070 */
[----:B------:R-:W-:Y:S01]  /*1a920*/  @UP0 ULDC.64 UR6, c[0x0][0x298] ;  /* 0x0000a60000060ab9 */ /* 0x000fe20000000a00 */
[----:B------:R-:W-:Y:S01]  /*1a930*/  LEA R2, R3, R2, 0x1 ;  /* 0x0000000203027211 */ /* 0x000fe200078e08ff */
[----:B------:R-:W-:Y:S01]  /*1a940*/  @UP0 UIMAD.WIDE.U32 UR10, UR12, UR6, URZ ;  /* 0x000000060c0a02a5 */ /* 0x000fe2000f8e003f */
[----:B------:R-:W-:-:S02]  /*1a950*/  SEL R15, R15, 0xfffffff0, P0 ;  /* 0xfffffff00f0f7807 */ /* 0x000fc40000000000 */
[----:B------:R-:W-:Y:S02]  /*1a960*/  PLOP3.LUT P0, PT, PT, PT, UP0, 0x80, 0x0 ;  /* 0x000000000000781c */ /* 0x000fe40003f0f008 */
[----:B------:R-:W-:Y:S02]  /*1a970*/  LOP3.LUT P5, RZ, R8, 0x2, RZ, 0xc0, !PT ;  /* 0x0000000208ff7812 */ /* 0x000fe400078ac0ff */
[----:B------:R-:W-:Y:S01]  /*1a980*/  LEA R0, R2, UR4, 0x1 ;  /* 0x0000000402007c11 */ /* 0x000fe2000f8e08ff */
[----:B------:R-:W-:Y:S01]  /*1a990*/  @UP0 UIMAD UR4, UR12, UR7, UR11 ;  /* 0x000000070c0402a4 */ /* 0x000fe2000f8e020b */
[----:B------:R-:W-:Y:S02]  /*1a9a0*/  F2FP.F16.F32.PACK_AB R7, R161, R160 ;  /* 0x000000a0a107723e */ /* 0x000fe400000000ff */
[----:B------:R-:W-:Y:S01]  /*1a9b0*/  F2FP.F16.F32.PACK_AB R6, R6, R162 ;  /* 0x000000a20606723e */ /* 0x000fe200000000ff */
[----:B------:R-:W-:Y:S01]  /*1a9c0*/  IMAD.IADD R3, R0, 0x1, R15 ;  /* 0x0000000100037824 */ /* 0x000fe200078e020f */
[----:B------:R-:W-:Y:S01]  /*1a9d0*/  F2FP.F16.F32.PACK_AB R4, R149, R148 ;  /* 0x000000949504723e */ /* 0x000fe200000000ff */
[----:B------:R1:W-:Y:S01]  /*1a9e0*/  STS [R0], R7 ;  /* 0x0000000700007388 */ /* 0x0003e20000000800 */
[----:B------:R-:W-:-:S02]  /*1a9f0*/  F2FP.F16.F32.PACK_AB R2, R151, R150 ;  /* 0x000000969702723e */ /* 0x000fc400000000ff */
[----:B------:R-:W-:Y:S01]  /*1aa00*/  F2FP.F16.F32.PACK_AB R5, R169, R168 ;  /* 0x000000a8a905723e */ /* 0x000fe200000000ff */
[----:B------:R2:W-:Y:S01]  /*1aa10*/  STS [R0+0x200], R6 ;  /* 0x0002000600007388 */ /* 0x0005e20000000800 */
[----:B------:R-:W-:Y:S02]  /*1aa20*/  F2FP.F16.F32.PACK_AB R14, R14, R170 ;  /* 0x000000aa0e0e723e */ /* 0x000fe400000000ff */
[----:B------:R-:W-:Y:S01]  /*1aa30*/  F2FP.F16.F32.PACK_AB R11, R11, R164 ;  /* 0x000000a40b0b723e */ /* 0x000fe200000000ff */
[----:B------:R3:W-:Y:S01]  /*1aa40*/  STS [R3], R4 ;  /* 0x0000000403007388 */ /* 0x0007e20000000800 */
[----:B------:R-:W-:Y:S02]  /*1aa50*/  F2FP.F16.F32.PACK_AB R10, R10, R166 ;  /* 0x000000a60a0a723e */ /* 0x000fe400000000ff */
[----:B------:R-:W-:Y:S01]  /*1aa60*/  F2FP.F16.F32.PACK_AB R9, R9, R144 ;  /* 0x000000900909723e */ /* 0x000fe200000000ff */
[----:B------:R4:W-:Y:S01]  /*1aa70*/  STS [R3+0x200], R2 ;  /* 0x0002000203007388 */ /* 0x0009e20000000800 */
[----:B------:R-:W-:-:S02]  /*1aa80*/  F2FP.F16.F32.PACK_AB R8, R147, R146 ;  /* 0x000000929308723e */ /* 0x000fc400000000ff */
[----:B------:R-:W-:Y:S01]  /*1aa90*/  F2FP.F16.F32.PACK_AB R13, R13, R152 ;  /* 0x000000980d0d723e */ /* 0x000fe200000000ff */
[----:B------:R4:W-:Y:S01]  /*1aaa0*/  STS [R0+0x1000], R5 ;  /* 0x0010000500007388 */ /* 0x0009e20000000800 */
[----:B------:R-:W-:Y:S02]  /*1aab0*/  F2FP.F16.F32.PACK_AB R12, R12, R154 ;  /* 0x0000009a0c0c723e */ /* 0x000fe400000000ff */
[----:B-1----:R-:W-:Y:S02]  /*1aac0*/  F2FP.F16.F32.PACK_AB R7, R157, R156 ;  /* 0x0000009c9d07723e */ /* 0x002fe400000000ff */
[----:B--2---:R-:W-:Y:S02]  /*1aad0*/  F2FP.F16.F32.PACK_AB R6, R159, R158 ;  /* 0x0000009e9f06723e */ /* 0x004fe400000000ff */
[----:B---3--:R-:W-:Y:S02]  /*1aae0*/  F2FP.F16.F32.PACK_AB R4, R143, R142 ;  /* 0x0000008e8f04723e */ /* 0x008fe400000000ff */
[----:B----4-:R-:W-:-:S02]  /*1aaf0*/  IADD3 R2, R0, 0x20, RZ ;  /* 0x0000002000027810 */ /* 0x010fc40007ffe0ff */
[----:B------:R-:W-:Y:S02]  /*1ab00*/  @P5 IADD3 R2, R0, -0x20, RZ ;  /* 0xffffffe000025810 */ /* 0x000fe40007ffe0ff */
[----:B------:R-:W-:Y:S01]  /*1ab10*/  F2FP.F16.F32.PACK_AB R5, R141, R140 ;  /* 0x0000008c8d05723e */ /* 0x000fe200000000ff */
[----:B------:R-:W-:Y:S06]  /*1ab20*/  @P0 BRA `(.L_x_226) ;  /* 0x00000000001c0947 */ /* 0x000fec0003800000 */
[----:B------:R-:W1:Y:S01]  /*1ab30*/  S2UR UR8, SR_CTAID.Y ;  /* 0x00000000000879c3 */ /* 0x000e620000002600 */
[----:B------:R-:W-:Y:S01]  /*1ab40*/  ULDC.64 UR6, c[0x0][0x290] ;  /* 0x0000a40000067ab9 */ /* 0x000fe20000000a00 */
[----:B-1----:R-:W-:Y:S02]  /*1ab50*/  USHF.R.S32.HI UR4, URZ, 0x1f, UR8 ;  /* 0x0000001f3f047899 */ /* 0x002fe40008011408 */
[----:B------:R-:W-:Y:S02]  /*1ab60*/  UIMAD.WIDE.U32 UR10, UR8, UR6, URZ ;  /* 0x00000006080a72a5 */ /* 0x000fe4000f8e003f */
[----:B------:R-:W-:-:S04]  /*1ab70*/  UIMAD UR4, UR4, UR6, URZ ;  /* 0x00000006040472a4 */ /* 0x000fc8000f8e023f */
[----:B------:R-:W-:-:S04]  /*1ab80*/  UIMAD UR4, UR8, UR7, UR4 ;  /* 0x00000007080472a4 */ /* 0x000fc8000f8e0204 */
[----:B------:R-:W-:-:S12]  /*1ab90*/  UIADD3 UR4, UR11, UR4, URZ ;  /* 0x000000040b047290 */ /* 0x000fd8000fffe03f */
.L_x_226:
[----:B------:R-:W-:Y:S01]  /*1aba0*/  ULDC.U8 UR6, c[0x0][0x3d9] ;  /* 0x0000f64000067ab9 */ /* 0x000fe20000000000 */
[----:B------:R1:W-:Y:S01]  /*1abb0*/  STS [R0+0x1200], R14 ;  /* 0x0012000e00007388 */ /* 0x0003e20000000800 */
[----:B------:R-:W-:Y:S01]  /*1abc0*/  ISETP.NE.AND P0, PT, RZ, UR6, PT ;  /* 0x00000006ff007c0c */ /* 0x000fe2000bf05270 */
[----:B------:R-:W-:Y:S02]  /*1abd0*/  ULDC.U8 UR8, c[0x0][0x3d8] ;  /* 0x0000f60000087ab9 */ /* 0x000fe40000000000 */
[----:B------:R2:W-:Y:S01]  /*1abe0*/  STS [R3+0x1000], R11 ;  /* 0x0010000b03007388 */ /* 0x0005e20000000800 */
[----:B------:R-:W-:-:S03]  /*1abf0*/  ISETP.NE.AND P6, PT, RZ, UR8, PT ;  /* 0x00000008ff007c0c */ /* 0x000fc6000bfc5270 */
[----:B------:R3:W-:Y:S01]  /*1ac00*/  STS [R3+0x1200], R10 ;  /* 0x0012000a03007388 */ /* 0x0007e20000000800 */
[----:B------:R-:W-:-:S03]  /*1ac10*/  ISETP.EQ.AND P6, PT, RZ, UR6, P6 ;  /* 0x00000006ff007c0c */ /* 0x000fc6000b7c2270 */
[----:B------:R-:W-:Y:S04]  /*1ac20*/  STS [R2], R9 ;  /* 0x0000000902007388 */ /* 0x000fe80000000800 */
[----:B------:R4:W-:Y:S01]  /*1ac30*/  STS [R2+0x200], R8 ;  /* 0x0002000802007388 */ /* 0x0009e20000000800 */
[----:B------:R-:W4:Y:S05]  /*1ac40*/  S2R R32, SR_CTAID.Z ;  /* 0x0000000000207919 */ /* 0x000f2a0000002700 */
[----:B------:R-:W-:Y:S01]  /*1ac50*/  @!P6 PLOP3.LUT P5, PT, PT, PT, PT, 0x8, 0x0 ;  /* 0x000000000000e81c */ /* 0x000fe20003fae170 */
[----:B------:R-:W4:Y:S01]  /*1ac60*/  S2R R24, SR_CTAID.X ;  /* 0x0000000000187919 */ /* 0x000f220000002500 */
[----:B-1----:R-:W-:Y:S01]  /*1ac70*/  IMAD.IADD R0, R15, 0x1, R2 ;  /* 0x000000010f007824 */ /* 0x002fe200078e0202 */
[----:B------:R-:W1:Y:S01]  /*1ac80*/  S2R R27, SR_TID.X ;  /* 0x00000000001b7919 */ /* 0x000e620000002100 */
[----:B--2---:R-:W2:Y:S03]  /*1ac90*/  @P4 LDC R11, c[0x0][0x2e8] ;  /* 0x0000ba00ff0b4b82 */ /* 0x004ea60000000800 */
[----:B------:R5:W-:Y:S04]  /*1aca0*/  STS [R0], R5 ;  /* 0x0000000500007388 */ /* 0x000be80000000800 */
[----:B------:R1:W-:Y:S01]  /*1acb0*/  STS [R0+0x200], R4 ;  /* 0x0002000400007388 */ /* 0x0003e20000000800 */
[----:B---3--:R-:W3:Y:S03]  /*1acc0*/  @P3 LDC R10, c[0x0][0x2e8] ;  /* 0x0000ba00ff0a3b82 */ /* 0x008ee60000000800 */
[----:B------:R1:W-:Y:S04]  /*1acd0*/  STS [R2+0x1000], R7 ;  /* 0x0010000702007388 */ /* 0x0003e80000000800 */
[----:B------:R1:W-:Y:S01]  /*1ace0*/  STS [R2+0x1200], R6 ;  /* 0x0012000602007388 */ /* 0x0003e20000000800 */
[----:B----4-:R-:W4:Y:S03]  /*1acf0*/  S2R R8, SR_CTAID.Y ;  /* 0x0000000000087919 */ /* 0x010f260000002600 */
[----:B------:R-:W-:Y:S04]  /*1ad00*/  STS [R0+0x1000], R13 ;  /* 0x0010000d00007388 */ /* 0x000fe80000000800 */
[----:B------:R4:W-:Y:S01]  /*1ad10*/  STS [R0+0x1200], R12 ;  /* 0x0012000c00007388 */ /* 0x0009e20000000800 */
[----:B-----5:R2:W2:Y:S01]  /*1ad20*/  @P4 MUFU.LG2 R5, R17 ;  /* 0x0000001100054308 */ /* 0x0204a20000000c00 */
[----:B-1----:R-:W-:-:S07]  /*1ad30*/  @P0 IMAD.MOV.U32 R4, RZ, RZ, 0x1 ;  /* 0x00000001ff040424 */ /* 0x002fce00078e00ff */
[----:B------:R1:W1:Y:S01]  /*1ad40*/  @P3 MUFU.LG2 R7, R18 ;  /* 0x0000001200073308 */ /* 0x0002620000000c00 */
[----:B------:R-:W4:Y:S08]  /*1ad50*/  @P0 LDC.64 R2, c[0x0][0x2c0] ;  /* 0x0000b000ff020b82 */ /* 0x000f300000000a00 */
[----:B------:R-:W1:Y:S01]  /*1ad60*/  @P0 LDC R6, c[0x0][0x2c0] ;  /* 0x0000b000ff060b82 */ /* 0x000e620000000800 */
[----:B----4-:R-:W-:Y:S01]  /*1ad70*/  @P0 IMAD R0, R3, R2, RZ ;  /* 0x0000000203000224 */ /* 0x010fe200078e02ff */
[----:B------:R-:W-:Y:S01]  /*1ad80*/  @!P6 CS2R R2, SRZ ;  /* 0x000000000002e805 */ /* 0x000fe2000001ff00 */
[----:B--23--:R-:W-:Y:S06]  /*1ad90*/  @!P6 BRA `(.L_x_227) ;  /* 0x000000000020e947 */ /* 0x00cfec0003800000 */
[----:B------:R-:W2:Y:S01]  /*1ada0*/  S2UR UR6, SR_CTAID.Y ;  /* 0x00000000000679c3 */ /* 0x000ea20000002600 */
[----:B------:R-:W-:Y:S01]  /*1adb0*/  ULDC UR7, c[0x0][0x2c4] ;  /* 0x0000b10000077ab9 */ /* 0x000fe20000000800 */
[----:B------:R-:W-:Y:S01]  /*1adc0*/  PLOP3.LUT P5, PT, PT, PT, PT, 0x80, 0x0 ;  /* 0x000000000000781c */ /* 0x000fe20003faf070 */
[----:B--2---:R-:W-:-:S04]  /*1add0*/  UIMAD UR6, UR6, UR7, URZ ;  /* 0x00000007060672a4 */ /* 0x004fc8000f8e023f */
[----:B------:R-:W-:-:S04]  /*1ade0*/  USEL UR12, UR6, UR12, !UP0 ;  /* 0x0000000c060c7287 */ /* 0x000fc8000c000000 */
[----:B------:R-:W-:Y:S02]  /*1adf0*/  USHF.R.S32.HI UR6, URZ, 0x1f, UR12 ;  /* 0x0000001f3f067899 */ /* 0x000fe4000801140c */
[----:B------:R-:W-:-:S04]  /*1ae00*/  IMAD.U32 R2, RZ, RZ, UR12 ;  /* 0x0000000cff027e24 */ /* 0x000fc8000f8e00ff */
[----:B------:R-:W-:Y:S02]  /*1ae10*/  MOV R3, UR6 ;  /* 0x0000000600037c02 */ /* 0x000fe40008000f00 */
.L_x_227:
[----:B------:R-:W-:Y:S05]  /*1ae20*/  @P0 BRA `(.L_x_228) ;  /* 0x0000000000180947 */ /* 0x000fea0003800000 */
[----:B------:R-:W2:Y:S01]  /*1ae30*/  LDC R0, c[0x0][0x2c4] ;  /* 0x0000b100ff007b82 */ /* 0x000ea20000000800 */
[----:B------:R-:W-:Y:S02]  /*1ae40*/  ISETP.NE.AND P0, PT, RZ, UR8, PT ;  /* 0x00000008ff007c0c */ /* 0x000fe4000bf05270 */
[----:B-1----:R-:W-:-:S05]  /*1ae50*/  MOV R6, 0x1 ;  /* 0x0000000100067802 */ /* 0x002fca0000000f00 */
[----:B------:R-:W1:Y:S08]  /*1ae60*/  LDC R4, c[0x0][0x270] ;  /* 0x00009c00ff047b82 */ /* 0x000e700000000800 */
[----:B--2---:R-:W1:Y:S02]  /*1ae70*/  @P0 LDC R0, c[0x0][0x2e4] ;  /* 0x0000b900ff000b82 */ /* 0x004e640000000800 */
[----:B-1----:R-:W-:-:S07]  /*1ae80*/  IMAD R4, R0, R4, RZ ;  /* 0x0000000400047224 */ /* 0x002fce00078e02ff */
.L_x_228:
[----:B------:R-:W-:Y:S01]  /*1ae90*/  BAR.SYNC.DEFER_BLOCKING 0x0 ;  /* 0x0000000000007b1d */ /* 0x000fe20000010000 */
[----:B------:R-:W-:Y:S01]  /*1aea0*/  LOP3.LUT R9, R21, 0xffffffe0, RZ, 0xc0, !PT ;  /* 0xffffffe015097812 */ /* 0x000fe200078ec0ff */
[----:B------:R-:W-:Y:S02]  /*1aeb0*/  IMAD R4, R8, R4, RZ ;  /* 0x0000000408047224 */ /* 0x000fe400078e02ff */
[----:B------:R-:W-:Y:S01]  /*1aec0*/  @P4 FMUL.FTZ R8, R5, 0.69314718246459960938 ;  /* 0x3f31721805084820 */ /* 0x000fe20000410000 */
[----:B-1----:R-:W-:Y:S01]  /*1aed0*/  @P3 FMUL.FTZ R7, R7, 0.69314718246459960938 ;  /* 0x3f31721807073820 */ /* 0x002fe20000410000 */
[----:B------:R-:W-:Y:S02]  /*1aee0*/  IADD3 R9, -R9, R22, RZ ;  /* 0x0000001609097210 */ /* 0x000fe40007ffe1ff */
[----:B------:R-:W1:Y:S01]  /*1aef0*/  @P2 LDC R15, c[0x0][0x2e8] ;  /* 0x0000ba00ff0f2b82 */ /* 0x000e620000000800 */
[----:B------:R-:W2:Y:S01]  /*1af00*/  @P2 MUFU.LG2 R13, R19 ;  /* 0x00000013000d2308 */ /* 0x000ea20000000c00 */
[----:B------:R-:W-:Y:S01]  /*1af10*/  SEL R5, R4, RZ, !P5 ;  /* 0x000000ff04057207 */ /* 0x000fe20006800000 */
[----:B------:R-:W-:Y:S01]  /*1af20*/  IMAD R4, R24, R6, RZ ;  /* 0x0000000618047224 */ /* 0x000fe200078e02ff */
[----:B------:R-:W-:Y:S01]  /*1af30*/  LOP3.LUT P0, RZ, R9, 0x3, RZ, 0xc0, !PT ;  /* 0x0000000309ff7812 */ /* 0x000fe2000780c0ff */
[----:B------:R-:W-:Y:S01]  /*1af40*/  BSSY B0, `(.L_x_229) ;  /* 0x0000048000007945 */ /* 0x000fe20003800000 */
[----:B------:R-:W-:Y:S01]  /*1af50*/  MOV R23, 0x7f800000 ;  /* 0x7f80000000177802 */ /* 0x000fe20000000f00 */
[----:B------:R-:W-:Y:S01]  /*1af60*/  @P3 FFMA.FTZ R23, R137, R10, R7 ;  /* 0x0000000a89173223 */ /* 0x000fe20000010007 */
[----:B------:R-:W3:Y:S01]  /*1af70*/  @P1 LDC R14, c[0x0][0x2e8] ;  /* 0x0000ba00ff0e1b82 */ /* 0x000ee20000000800 */
[----:B------:R-:W4:Y:S01]  /*1af80*/  @P1 MUFU.LG2 R12, R20 ;  /* 0x00000014000c1308 */ /* 0x000f220000000c00 */
[----:B------:R-:W-:Y:S01]  /*1af90*/  IMAD R0, R32, R0, R5 ;  /* 0x0000000020007224 */ /* 0x000fe200078e0205 */
[----:B------:R-:W-:Y:S01]  /*1afa0*/  SHF.R.S32.HI R25, RZ, 0x1f, R27 ;  /* 0x0000001fff197819 */ /* 0x000fe2000001141b */
[----:B------:R-:W-:Y:S01]  /*1afb0*/  IMAD.SHL.U32 R7, R4, 0x80, RZ ;  /* 0x0000008004077824 */ /* 0x000fe200078e00ff */
[----:B------:R-:W-:Y:S01]  /*1afc0*/  MOV R22, 0x7f800000 ;  /* 0x7f80000000167802 */ /* 0x000fe20000000f00 */
[----:B------:R-:W-:Y:S01]  /*1afd0*/  @P4 FFMA.FTZ R22, R138, R11, R8 ;  /* 0x0000000b8a164223 */ /* 0x000fe20000010008 */
[----:B------:R-:W-:-:S02]  /*1afe0*/  LEA.HI R25, R25, R27, RZ, 0x2 ;  /* 0x0000001b19197211 */ /* 0x000fc400078f10ff */
[--C-:B------:R-:W-:Y:S01]  /*1aff0*/  IADD3 R10, P4, P3, R7, R2, R0.reuse ;  /* 0x00000002070a7210 */ /* 0x100fe20007b9e000 */
[----:B------:R1:W3:Y:S01]  /*1b000*/  LDS.128 R28, [R217+0x1800] ;  /* 0x00180000d91c7984 */ /* 0x0002e20000000c00 */
[----:B--2---:R-:W-:Y:S01]  /*1b010*/  @P2 FMUL.FTZ R5, R13, 0.69314718246459960938 ;  /* 0x3f3172180d052820 */ /* 0x004fe20000410000 */
[----:B------:R-:W-:Y:S02]  /*1b020*/  SHF.R.S32.HI R9, RZ, 0x1f, R7 ;  /* 0x0000001fff097819 */ /* 0x000fe40000011407 */
[----:B------:R-:W-:Y:S02]  /*1b030*/  SHF.R.S32.HI R0, RZ, 0x1f, R0 ;  /* 0x0000001fff007819 */ /* 0x000fe40000011400 */
[----:B------:R-:W-:Y:S01]  /*1b040*/  MOV R21, 0x7f800000 ;  /* 0x7f80000000157802 */ /* 0x000fe20000000f00 */
[----:B----4-:R-:W-:Y:S01]  /*1b050*/  @P1 FMUL.FTZ R4, R12, 0.69314718246459960938 ;  /* 0x3f3172180c041820 */ /* 0x010fe20000410000 */
[----:B------:R-:W-:Y:S02]  /*1b060*/  IMAD.MOV.U32 R20, RZ, RZ, 0x7f800000 ;  /* 0x7f800000ff147424 */ /* 0x000fe400078e00ff */
[----:B-1----:R-:W-:Y:S01]  /*1b070*/  @P2 FFMA.FTZ R20, R136, R15, R5 ;  /* 0x0000000f88142223 */ /* 0x002fe20000010005 */
[----:B------:R-:W-:-:S02]  /*1b080*/  LOP3.LUT R24, R25, 0xfffffffc, RZ, 0xc0, !PT ;  /* 0xfffffffc19187812 */ /* 0x000fc400078ec0ff */
[----:B------:R-:W-:Y:S01]  /*1b090*/  IADD3.X R9, R9, R3, R0, P4, P3 ;  /* 0x0000000309097210 */ /* 0x000fe200027e6400 */
[----:B---3--:R-:W-:Y:S01]  /*1b0a0*/  @P1 FFMA.FTZ R21, R133, R14, R4 ;  /* 0x0000000e85151223 */ /* 0x008fe20000010004 */
[----:B------:R-:W-:Y:S06]  /*1b0b0*/  @P0 BRA `(.L_x_230) ;  /* 0x0000000000c00947 */ /* 0x000fec0003800000 */
        /* <DEDUP_REMOVED lines=31> */
[----:B------:R-:W-:Y:S02]  /*1b2b0*/  @!P5 LEA.HI.X.SX32 R2, R2, R9, 0x1, P2 ;  /* 0x000000090202d211 */ /* 0x000fe400010f0eff */
[----:B------:R-:W-:-:S05]  /*1b2c0*/  @!P3 IADD3 R10, P0, R5, R10, RZ ;  /* 0x0000000a050ab210 */ /* 0x000fca0007f1e0ff */
        /* <DEDUP_REMOVED lines=15> */
.L_x_230:
[----:B------:R-:W-:Y:S05]  /*1b3c0*/  BSYNC B0 ;  /* 0x0000000000007941 */ /* 0x000fea0003800000 */
.L_x_229:
[----:B-1----:R-:W2:Y:S01]  /*1b3d0*/  LDL.LU.64 R8, [R1+0x70] ;  /* 0x0000700001087983 */ /* 0x002ea20000300a00 */
[----:B------:R-:W-:Y:S01]  /*1b3e0*/  SHF.R.S32.HI R2, RZ, 0x2, R25 ;  /* 0x00000002ff027819 */ /* 0x000fe20000011419 */
[----:B------:R-:W-:Y:S01]  /*1b3f0*/  IMAD.IADD R3, R27, 0x1, -R24 ;  /* 0x000000011b037824 */ /* 0x000fe200078e0a18 */
[----:B------:R-:W-:Y:S01]  /*1b400*/  ULDC UR6, c[0x0][0x2d0] ;  /* 0x0000b40000067ab9 */ /* 0x000fe20000000800 */
[----:B------:R1:W3:Y:S01]  /*1b410*/  LDS.128 R12, [R217] ;  /* 0x00000000d90c7984 */ /* 0x0002e20000000c00 */
[----:B------:R-:W-:Y:S01]  /*1b420*/  SHF.R.S32.HI R6, RZ, 0x1f, R32 ;  /* 0x0000001fff067819 */ /* 0x000fe20000011420 */
[C---:B------:R-:W-:Y:S01]  /*1b430*/  VIADD R0, R2.reuse, 0x20 ;  /* 0x0000002002007836 */ /* 0x040fe20000000000 */
[----:B------:R-:W-:Y:S01]  /*1b440*/  BSSY B0, `(.L_x_231) ;  /* 0x000001f000007945 */ /* 0x000fe20003800000 */
[----:B------:R-:W-:Y:S02]  /*1b450*/  IMAD.SHL.U32 R3, R3, 0x8, RZ ;  /* 0x0000000803037824 */ /* 0x000fe400078e00ff */
[----:B------:R-:W-:-:S03]  /*1b460*/  VIADD R5, R2, 0x40 ;  /* 0x0000004002057836 */ /* 0x000fc60000000000 */
[----:B------:R-:W-:Y:S02]  /*1b470*/  SHF.R.S32.HI R3, RZ, 0x1f, R3 ;  /* 0x0000001fff037819 */ /* 0x000fe40000011403 */
[C---:B--2---:R-:W-:Y:S01]  /*1b480*/  ISETP.GE.AND P4, PT, R8.reuse, UR6, PT ;  /* 0x0000000608007c0c */ /* 0x044fe2000bf86270 */
[----:B------:R-:W-:Y:S01]  /*1b490*/  ULDC.64 UR6, c[0x0][0x2a0] ;  /* 0x0000a80000067ab9 */ /* 0x000fe20000000a00 */
[----:B------:R-:W-:Y:S02]  /*1b4a0*/  IADD3 R4, P0, R8, UR10, RZ ;  /* 0x0000000a08047c10 */ /* 0x000fe4000ff1e0ff */
[----:B------:R-:W-:Y:S02]  /*1b4b0*/  ISETP.GE.OR P3, PT, R26, UR5, P4 ;  /* 0x000000051a007c0c */ /* 0x000fe4000a766670 */
[----:B------:R-:W-:Y:S01]  /*1b4c0*/  ISETP.GE.OR P2, PT, R0, UR5, P4 ;  /* 0x0000000500007c0c */ /* 0x000fe2000a746670 */
        /* <DEDUP_REMOVED lines=22> */
.L_x_232:
[----:B------:R-:W-:Y:S05]  /*1b630*/  BSYNC B0 ;  /* 0x0000000000007941 */ /* 0x000fea0003800000 */
.L_x_231:
        /* <DEDUP_REMOVED lines=16> */
.L_x_234:
[----:B------:R-:W-:Y:S05]  /*1b740*/  BSYNC B0 ;  /* 0x0000000000007941 */ /* 0x000fea0003800000 */
.L_x_233:
        /* <DEDUP_REMOVED lines=16> */
.L_x_236:
[----:B------:R-:W-:Y:S05]  /*1b850*/  BSYNC B0 ;  /* 0x0000000000007941 */ /* 0x000fea0003800000 */
.L_x_235:
        /* <DEDUP_REMOVED lines=15> */
.L_x_187:
[----:B------:R-:W-:Y:S01]  /*1b950*/  UISETP.NE.AND UP3, UPT, UR12, -0x1, UPT ;  /* 0xffffffff0c00788c */ /* 0x000fe2000bf65270 */
[----:B------:R-:W-:Y:S01]  /*1b960*/  LEA.HI R2, R17, R107, RZ, 0x2 ;  /* 0x0000006b11027211 */ /* 0x000fe200078f10ff */
[----:B------:R-:W-:Y:S01]  /*1b970*/  ULDC.U8 UR14, c[0x0][0x3d9] ;  /* 0x0000f640000e7ab9 */ /* 0x000fe20000000000 */
[----:B------:R-:W-:Y:S01]  /*1b980*/  UIADD3 UR24, -UR19, UR24, URZ ;  /* 0x0000001813187290 */ /* 0x000fe2000fffe13f */
[----:B------:R-:W-:Y:S01]  /*1b990*/  BSSY B0, `(.L_x_237) ;  /* 0x0000052000007945 */ /* 0x000fe20003800000 */
[----:B------:R-:W-:Y:S01]  /*1b9a0*/  UISETP.NE.AND UP2, UPT, UR14, URZ, UPT ;  /* 0x0000003f0e00728c */ /* 0x000fe2000bf45270 */
[----:B------:R-:W-:Y:S02]  /*1b9b0*/  LOP3.LUT R0, R2, 0xfffffffc, RZ, 0xc0, !PT ;  /* 0xfffffffc02007812 */ /* 0x000fe400078ec0ff */
[----:B------:R-:W-:-:S03]  /*1b9c0*/  SHF.R.S32.HI R2, RZ, 0x2, R2 ;  /* 0x00000002ff027819 */ /* 0x000fc60000011402 */
[----:B------:R-:W-:Y:S01]  /*1b9d0*/  @!UP3 USHF.R.S32.HI UR6, URZ, 0x1f, UR28 ;  /* 0x0000001f3f06b899 */ /* 0x000fe2000801141c */
[----:B------:R-:W-:Y:S01]  /*1b9e0*/  IMAD.IADD R0, R107, 0x1, -R0 ;  /* 0x000000016b007824 */ /* 0x000fe200078e0a00 */
[----:B------:R-:W-:Y:S01]  /*1b9f0*/  @UP3 ULDC.64 UR10, c[0x0][0x298] ;  /* 0x0000a600000a3ab9 */ /* 0x000fe20000000a00 */
[----:B------:R-:W-:Y:S01]  /*1ba00*/  @!UP3 ULDC.64 UR8, c[0x0][0x290] ;  /* 0x0000a4000008bab9 */ /* 0x000fe20000000a00 */
[----:B------:R-:W-:Y:S01]  /*1ba10*/  @UP3 UIMAD.WIDE.U32 UR16, UR12, UR10, URZ ;  /* 0x0000000a0c1032a5 */ /* 0x000fe2000f8e003f */
[----:B------:R-:W-:Y:S01]  /*1ba20*/  IMAD.SHL.U32 R4, R0, 0x8, RZ ;  /* 0x0000000800047824 */ /* 0x000fe200078e00ff */
[----:B------:R-:W-:Y:S01]  /*1ba30*/  @!UP3 UIMAD UR10, UR6, UR8, URZ ;  /* 0x00000008060ab2a4 */ /* 0x000fe2000f8e023f */
[C---:B------:R-:W-:Y:S01]  /*1ba40*/  VIADD R14, R2.reuse, 0x20 ;  /* 0x00000020020e7836 */ /* 0x040fe20000000000 */
[----:B------:R-:W-:Y:S01]  /*1ba50*/  @!UP3 UIMAD.WIDE.U32 UR20, UR28, UR8, URZ ;  /* 0x000000081c14b2a5 */ /* 0x000fe2000f8e003f */
[C---:B------:R-:W-:Y:S01]  /*1ba60*/  VIADD R15, R2.reuse, 0x40 ;  /* 0x00000040020f7836 */ /* 0x040fe20000000000 */
[----:B------:R-:W-:Y:S01]  /*1ba70*/  @!UP3 UIMAD UR10, UR28, UR9, UR10 ;  /* 0x000000091c0ab2a4 */ /* 0x000fe2000f8e020a */
[C---:B------:R-:W-:Y:S01]  /*1ba80*/  VIADD R16, R2.reuse, 0x60 ;  /* 0x0000006002107836 */ /* 0x040fe20000000000 */
[----:B------:R-:W-:Y:S01]  /*1ba90*/  @UP2 ULDC.64 UR6, c[0x0][0x2c0] ;  /* 0x0000b00000062ab9 */ /* 0x000fe20000000a00 */
[----:B------:R-:W-:Y:S01]  /*1baa0*/  ULDC.U8 UR9, c[0x0][0x3d8] ;  /* 0x0000f60000097ab9 */ /* 0x000fe20000000000 */
[----:B------:R-:W-:Y:S01]  /*1bab0*/  USHF.R.S32.HI UR8, URZ, 0x1f, UR4 ;  /* 0x0000001f3f087899 */ /* 0x000fe20008011404 */
[----:B------:R-:W-:Y:S01]  /*1bac0*/  ISETP.GE.AND P4, PT, R2, UR24, PT ;  /* 0x0000001802007c0c */ /* 0x000fe2000bf86270 */
[----:B------:R-:W-:Y:S01]  /*1bad0*/  @UP2 UIMAD UR15, UR7, UR6, URZ ;  /* 0x00000006070f22a4 */ /* 0x000fe2000f8e023f */
[----:B------:R-:W-:Y:S01]  /*1bae0*/  ISETP.GE.AND P3, PT, R14, UR24, PT ;  /* 0x000000180e007c0c */ /* 0x000fe2000bf66270 */
[----:B------:R-:W-:Y:S01]  /*1baf0*/  UISETP.NE.AND UP0, UPT, UR9, URZ, !UP2 ;  /* 0x0000003f0900728c */ /* 0x000fe2000d705270 */
[----:B------:R-:W-:Y:S01]  /*1bb00*/  ISETP.GE.AND P2, PT, R15, UR24, PT ;  /* 0x000000180f007c0c */ /* 0x000fe2000bf46270 */
[----:B------:R-:W-:Y:S01]  /*1bb10*/  ULDC.64 UR6, c[0x0][0x2a0] ;  /* 0x0000a80000067ab9 */ /* 0x000fe20000000a00 */
[----:B------:R-:W-:Y:S01]  /*1bb20*/  UISETP.NE.AND UP1, UPT, UR9, URZ, UPT ;  /* 0x0000003f0900728c */ /* 0x000fe2000bf25270 */
[----:B------:R-:W-:Y:S01]  /*1bb30*/  IMAD.U32 R3, RZ, RZ, UR6 ;  /* 0x00000006ff037e24 */ /* 0x000fe2000f8e00ff */
[----:B------:R-:W-:Y:S01]  /*1bb40*/  UIMAD UR8, UR8, UR6, URZ ;  /* 0x00000006080872a4 */ /* 0x000fe2000f8e023f */
[----:B------:R-:W-:Y:S01]  /*1bb50*/  ISETP.GE.AND P1, PT, R16, UR24, PT ;  /* 0x0000001810007c0c */ /* 0x000fe2000bf26270 */
[----:B------:R-:W-:Y:S01]  /*1bb60*/  UISETP.EQ.AND UP1, UPT, UR14, URZ, UP1 ;  /* 0x0000003f0e00728c */ /* 0x000fe20008f22270 */
[C---:B------:R-:W-:Y:S01]  /*1bb70*/  ISETP.NE.OR P4, PT, R0.reuse, RZ, P4 ;  /* 0x000000ff0000720c */ /* 0x040fe20002785670 */
[----:B------:R-:W-:Y:S01]  /*1bb80*/  UIMAD UR7, UR4, UR7, UR8 ;  /* 0x00000007040772a4 */ /* 0x000fe2000f8e0208 */
[C---:B------:R-:W-:Y:S01]  /*1bb90*/  ISETP.NE.OR P3, PT, R0.reuse, RZ, P3 ;  /* 0x000000ff0000720c */ /* 0x040fe20001f65670 */
[----:B------:R-:W-:Y:S01]  /*1bba0*/  @UP2 UMOV UR14, 0x1 ;  /* 0x00000001000e2882 */ /* 0x000fe20000000000 */
[----:B------:R-:W-:Y:S01]  /*1bbb0*/  @!UP2 ULDC UR8, c[0x0][0x2c4] ;  /* 0x0000b1000008aab9 */ /* 0x000fe20000000800 */
[----:B------:R-:W-:Y:S01]  /*1bbc0*/  @UP0 ULDC UR8, c[0x0][0x2e4] ;  /* 0x0000b90000080ab9 */ /* 0x000fe20000000800 */
[----:B------:R-:W-:Y:S01]  /*1bbd0*/  UISETP.NE.OR UP0, UPT, UR12, -0x1, !UP1 ;  /* 0xffffffff0c00788c */ /* 0x000fe2000cf05670 */
[C---:B------:R-:W-:Y:S01]  /*1bbe0*/  ISETP.NE.OR P2, PT, R0.reuse, RZ, P2 ;  /* 0x000000ff0000720c */ /* 0x040fe20001745670 */
[----:B------:R-:W-:Y:S01]  /*1bbf0*/  @!UP2 UIMAD UR14, UR8, UR5, URZ ;  /* 0x00000005080ea2a4 */ /* 0x000fe2000f8e023f */
[----:B------:R-:W-:Y:S01]  /*1bc00*/  ISETP.NE.OR P1, PT, R0, RZ, P1 ;  /* 0x000000ff0000720c */ /* 0x000fe20000f25670 */
[----:B------:R-:W-:Y:S01]  /*1bc10*/  @UP3 UIMAD UR11, UR12, UR11, UR17 ;  /* 0x0000000b0c0b32a4 */ /* 0x000fe2000f8e0211 */
[----:B------:R-:W-:Y:S01]  /*1bc20*/  ULDC UR6, c[0x0][0x2d0] ;  /* 0x0000b40000067ab9 */ /* 0x000fe20000000800 */
[----:B------:R-:W-:Y:S01]  /*1bc30*/  @!UP3 UIADD3 UR11, UR21, UR10, URZ ;  /* 0x0000000a150bb290 */ /* 0x000fe2000fffe03f */
[C---:B------:R-:W-:Y:S01]  /*1bc40*/  ISETP.GE.AND P5, PT, R4.reuse, UR6, PT ;  /* 0x0000000604007c0c */ /* 0x040fe2000bfa6270 */
[----:B------:R-:W-:Y:S01]  /*1bc50*/  @!UP3 UMOV UR16, UR20 ;  /* 0x000000140010bc82 */ /* 0x000fe20008000000 */
[----:B------:R-:W-:Y:S01]  /*1bc60*/  UIMAD UR14, UR28, UR14, URZ ;  /* 0x0000000e1c0e72a4 */ /* 0x000fe2000f8e023f */
[----:B------:R-:W-:Y:S01]  /*1bc70*/  IADD3 R8, P0, R4, UR16, RZ ;  /* 0x0000001004087c10 */ /* 0x000fe2000ff1e0ff */
[----:B------:R-:W-:Y:S01]  /*1bc80*/  @UP1 ULDC UR9, c[0x0][0x2c4] ;  /* 0x0000b10000091ab9 */ /* 0x000fe20000000800 */
[----:B------:R-:W-:Y:S01]  /*1bc90*/  @UP2 ULDC UR17, c[0x0][0x2c0] ;  /* 0x0000b00000112ab9 */ /* 0x000fe20000000800 */
[----:B------:R-:W-:Y:S01]  /*1bca0*/  @!UP0 UIMAD UR12, UR28, UR9, URZ ;  /* 0x000000091c0c82a4 */ /* 0x000fe2000f8e023f */
[----:B------:R-:W-:Y:S01]  /*1bcb0*/  ISETP.GE.OR P6, PT, R2, UR24, P5 ;  /* 0x0000001802007c0c */ /* 0x000fe2000afc6670 */
[----:B------:R-:W-:Y:S01]  /*1bcc0*/  USEL UR14, UR14, URZ, !UP1 ;  /* 0x0000003f0e0e7287 */ /* 0x000fe2000c800000 */
[----:B------:R-:W-:Y:S01]  /*1bcd0*/  LEA.HI.X.SX32 R9, R4, UR11, 0x1, P0 ;  /* 0x0000000b04097c11 */ /* 0x000fe200080f0eff */
[----:B------:R-:W-:Y:S01]  /*1bce0*/  @!UP2 UMOV UR17, 0x1 ;  /* 0x000000010011a882 */ /* 0x000fe20000000000 */
[----:B------:R-:W-:Y:S01]  /*1bcf0*/  @!UP2 UMOV UR15, UR8 ;  /* 0x00000008000fac82 */ /* 0x000fe20008000000 */
[----:B------:R-:W-:Y:S01]  /*1bd00*/  UIMAD UR19, UR19, UR17, URZ ;  /* 0x00000011131372a4 */ /* 0x000fe2000f8e023f */
[----:B------:R-:W-:Y:S01]  /*1bd10*/  IMAD.U32 R4, RZ, RZ, UR13 ;  /* 0x0000000dff047e24 */ /* 0x000fe2000f8e00ff */
[----:B------:R-:W-:Y:S01]  /*1bd20*/  UIMAD UR14, UR4, UR15, UR14 ;  /* 0x0000000f040e72a4 */ /* 0x000fe2000f8e020e */
[----:B------:R-:W-:Y:S01]  /*1bd30*/  IMAD.WIDE.U32 R8, R3, UR4, R8 ;  /* 0x0000000403087c25 */ /* 0x000fe2000f8e0008 */
[----:B------:R-:W-:Y:S01]  /*1bd40*/  @!UP1 UMOV UR26, URZ ;  /* 0x0000003f001a9c82 */ /* 0x000fe20008000000 */
[----:B------:R-:W-:Y:S01]  /*1bd50*/  @!UP1 UMOV UR27, URZ ;  /* 0x0000003f001b9c82 */ /* 0x000fe20008000000 */
[----:B------:R-:W-:Y:S01]  /*1bd60*/  @UP1 UMOV UR26, UR12 ;  /* 0x0000000c001a1c82 */ /* 0x000fe20008000000 */
[----:B------:R-:W-:Y:S01]  /*1bd70*/  @UP1 USHF.R.S32.HI UR27, URZ, 0x1f, UR12 ;  /* 0x0000001f3f1b1899 */ /* 0x000fe2000801140c */
[--C-:B------:R-:W-:Y:S01]  /*1bd80*/  SHF.R.S32.HI R3, RZ, 0x1f, R2.reuse ;  /* 0x0000001fff037819 */ /* 0x100fe20000011402 */
[----:B------:R-:W-:Y:S01]  /*1bd90*/  USHF.R.S32.HI UR4, URZ, 0x1f, UR19 ;  /* 0x0000001f3f047899 */ /* 0x000fe20008011413 */
[----:B------:R-:W-:Y:S01]  /*1bda0*/  VIADD R7, R9, UR7 ;  /* 0x0000000709077c36 */ /* 0x000fe20008000000 */
[----:B------:R-:W-:Y:S01]  /*1bdb0*/  USHF.R.S32.HI UR5, URZ, 0x1f, UR14 ;  /* 0x0000001f3f057899 */ /* 0x000fe2000801140e */
[----:B------:R-:W-:Y:S01]  /*1bdc0*/  ISETP.GE.OR P0, PT, R14, UR24, P5 ;  /* 0x000000180e007c0c */ /* 0x000fe2000af06670 */
[----:B------:R-:W-:Y:S01]  /*1bdd0*/  UIADD3 UR19, UP1, UP0, UR19, UR26, UR14 ;  /* 0x0000001a13137290 */ /* 0x000fe2000f83e00e */
[----:B------:R-:W-:-:S03]  /*1bde0*/  IMAD.WIDE R4, R4, 0x80, R2 ;  /* 0x0000008004047825 */ /* 0x000fc600078e0202 */
[----:B------:R-:W-:Y:S01]  /*1bdf0*/  UIADD3.X UR26, UR4, UR27, UR5, UP1, UP0 ;  /* 0x0000001b041a7290 */ /* 0x000fe20008fe0405 */
[----:B------:R-:W-:Y:S11]  /*1be00*/  @P6 BRA `(.L_x_238) ;  /* 0x0000000000286947 */ /* 0x000ff60003800000 */
        /* <DEDUP_REMOVED lines=10> */
.L_x_238:
[----:B------:R-:W-:Y:S05]  /*1beb0*/  BSYNC B0 ;  /* 0x0000000000007941 */ /* 0x000fea0003800000 */
.L_x_237:
        /* <DEDUP_REMOVED lines=8> */
[----:B--2---:R-:W-:Y:S02]  /*1bf40*/  IMAD R12, R10, UR4, RZ ;  /* 0x000000040a0c7c24 */ /* 0x004fe4000f8e02ff */
        /* <DEDUP_REMOVED lines=8> */
.L_x_240:
[----:B------:R-:W-:Y:S05]  /*1bfd0*/  BSYNC B0 ;  /* 0x0000000000007941 */ /* 0x000fea0003800000 */
.L_x_239:
[----:B------:R-:W-:Y:S04]  /*1bfe0*/  BSSY B0, `(.L_x_241) ;  /* 0x000000f000007945 */ /* 0x000fe80003800000 */
[----:B------:R-:W-:Y:S05]  /*1bff0*/  @P6 BRA `(.L_x_242) ;  /* 0x0000000000346947 */ /* 0x000fea0003800000 */
[----:B------:R-:W-:Y:S01]  /*1c000*/  IADD3 R0, P0, R4, 0x40, RZ ;  /* 0x0000004004007810 */ /* 0x000fe20007f1e0ff */
[----:B------:R-:W-:Y:S01]  /*1c010*/  ULDC.64 UR4, c[0x0][0x298] ;  /* 0x0000a60000047ab9 */ /* 0x000fe20000000a00 */
[----:B------:R-:W-:-:S03]  /*1c020*/  MOV R11, R7 ;  /* 0x00000007000b7202 */ /* 0x000fc60000000f00 */
[----:B------:R-:W-:-:S04]  /*1c030*/  IMAD.X R10, RZ, RZ, R5, P0 ;  /* 0x000000ffff0a7224 */ /* 0x000fc800000e0605 */
[----:B--23--:R-:W-:Y:S02]  /*1c040*/  IMAD R12, R10, UR4, RZ ;  /* 0x000000040a0c7c24 */ /* 0x00cfe4000f8e02ff */
        /* <DEDUP_REMOVED lines=8> */
.L_x_242:
[----:B------:R-:W-:Y:S05]  /*1c0d0*/  BSYNC B0 ;  /* 0x0000000000007941 */ /* 0x000fea0003800000 */
.L_x_241:
        /* <DEDUP_REMOVED lines=14> */
.L_x_244:
[----:B------:R-:W-:Y:S05]  /*1c1c0*/  BSYNC B0 ;  /* 0x0000000000007941 */ /* 0x000fea0003800000 */
.L_x_243:
        /* <DEDUP_REMOVED lines=10> */
.L_x_246:
[----:B------:R-:W-:Y:S05]  /*1c270*/  BSYNC B0 ;  /* 0x0000000000007941 */ /* 0x000fea0003800000 */
.L_x_245:
        /* <DEDUP_REMOVED lines=10> */
.L_x_248:
[----:B------:R-:W-:Y:S05]  /*1c320*/  BSYNC B0 ;  /* 0x0000000000007941 */ /* 0x000fea0003800000 */
.L_x_247:
        /* <DEDUP_REMOVED lines=10> */
.L_x_250:
[----:B------:R-:W-:Y:S05]  /*1c3d0*/  BSYNC B0 ;  /* 0x0000000000007941 */ /* 0x000fea0003800000 */
.L_x_249:
        /* <DEDUP_REMOVED lines=10> */
.L_x_251:
        /* <DEDUP_REMOVED lines=16> */
.L_x_720:


//--------------------- .text._ZN5flash16flash_fwd_kernelI23Flash_fwd_kernel_traitsILi32ELi128ELi128ELi4ELb0ELb0EN7cutlass6half_tE19Flash_kernel_traitsILi32ELi128ELi128ELi4ES3_EELb1ELb1ELb0ELb0ELb1ELb1ELb0ELb0EEEvNS_16Flash_fwd_paramsE --------------------------
	.section	.text._ZN5flash16flash_fwd_kernelI23Flash_fwd_kernel_traitsILi32ELi128ELi128ELi4ELb0ELb0EN7cutlass6half_tE19Flash_kernel_traitsILi32ELi128ELi128ELi4ES3_EELb1ELb1ELb0ELb0ELb1ELb1ELb0ELb0EEEvNS_16Flash_fwd_paramsE,"ax",@progbits
	.align	128
        .global         _ZN5flash16flash_fwd_kernelI23Flash_fwd_kernel_traitsILi32ELi128ELi128ELi4ELb0ELb0EN7cutlass6half_tE19Flash_kernel_traitsILi32ELi128ELi128ELi4ES3_EELb1ELb1ELb0ELb0ELb1ELb1ELb0ELb0EEEvNS_16Flash_fwd_paramsE
        .type           _ZN5flash16flash_fwd_kernelI23Flash_fwd_kernel_traitsILi32ELi128ELi128ELi4ELb0ELb0EN7cutlass6half_tE19Flash_kernel_traitsILi32ELi128ELi128ELi4ES3_EELb1ELb1ELb0ELb0ELb1ELb1ELb0ELb0EEEvNS_16Flash_fwd_paramsE,@function
        .size           _ZN5flash16flash_fwd_kernelI23Flash_fwd_kernel_traitsILi32ELi128ELi128ELi4ELb0ELb0EN7cutlass6half_tE19Flash_kernel_traitsILi32ELi128ELi128ELi4ES3_EELb1ELb1ELb0ELb0ELb1ELb1ELb0ELb0EEEvNS_16Flash_fwd_paramsE,(.L_x_721 - _ZN5flash16flash_fwd_kernelI23Flash_fwd_kernel_traitsILi32ELi128ELi128ELi4ELb0ELb0EN7cutlass6half_tE19Flash_kernel_traitsILi32ELi128ELi128ELi4ES3_EELb1ELb1ELb0ELb0ELb1ELb1ELb0ELb0EEEvNS_16Flash_fwd_paramsE)
        .other          _ZN5flash16flash_fwd_kernelI23Flash_fwd_kernel_traitsILi32ELi128ELi128ELi4ELb0ELb0EN7cutlass6half_tE19Flash_kernel_traitsILi32ELi128ELi128ELi4ES3_EELb1ELb1ELb0ELb0ELb1ELb1ELb0ELb0EEEvNS_16Flash_fwd_paramsE,@"STO_CUDA_ENTRY STV_DEFAULT"
_ZN5flash16flash_fwd_kernelI23Flash_fwd_kernel_traitsILi32ELi128ELi128ELi4ELb0ELb0EN7cutlass6half_tE19Flash_kernel_traitsILi32ELi128ELi128ELi4ES3_EELb1ELb1ELb0ELb0ELb1ELb1ELb0ELb0EEEvNS_16Flash_fwd_paramsE:
.text._ZN5flash16flash_fwd_kernelI23Flash_fwd_kernel_traitsILi32ELi128ELi128ELi4ELb0ELb0EN7cutlass6half_tE19Flash_kernel_traitsILi32ELi128ELi128ELi4ES3_EELb1ELb1ELb0ELb0ELb1ELb1ELb0ELb0EEEvNS_16Flash_fwd_paramsE:
[----:B------:R-:W1:Y:S08]  /*0000*/  LDC R1, c[0x0][0x28] ;  /* 0x00000a00ff017b82 */ /* 0x000e700000000800 */
[----:B------:R-:W2:Y:S01]  /*0010*/  LDC R12, c[0x0][0x3a8] ;  /* 0x0000ea00ff0c7b82 */ /* 0x000ea20000000800 */
[----:B------:R-:W-:Y:S01]  /*0020*/  ULDC.U8 UR4, c[0x0][0x3b4] ;  /* 0x0000ed0000047ab9 */ /* 0x000fe20000000000 */
[----:B------:R-:W-:Y:S01]  /*0030*/  ULDC.64 UR32, c[0x0][0x3a0] ;  /* 0x0000e80000207ab9 */ /* 0x000fe20000000a00 */
[----:B------:R-:W-:Y:S01]  /*0040*/  ISETP.NE.AND P3, PT, RZ, UR4, PT ;  /* 0x00000004ff007c0c */ /* 0x000fe2000bf65270 */
[----:B------:R-:W-:Y:S01]  /*0050*/  IMAD.U32 R2, RZ, RZ, UR32 ;  /* 0x00000020ff027e24 */ /* 0x000fe2000f8e00ff */
[----:B------:R-:W-:Y:S01]  /*0060*/  ULDC.64 UR30, c[0x0][0x208] ;  /* 0x00008200001e7ab9 */ /* 0x000fe20000000a00 */
[----:B------:R-:W-:-:S02]  /*0070*/  IMAD.U32 R3, RZ, RZ, UR33 ;  /* 0x00000021ff037e24 */ /* 0x000fc4000f8e00ff */
[----:B------:R-:W3:Y:S01]  /*0080*/  LDC R13, c[0x0][0x3ac] ;  /* 0x0000eb00ff0d7b82 */ /* 0x000ee20000000800 */
[----:B------:R-:W4:Y:S01]  /*0090*/  S2R R61, SR_CTAID.X ;  /* 0x00000000003d7919 */ /* 0x000f220000002500 */
[----:B------:R-:W-:Y:S01]  /*00a0*/  ULDC UR19, c[0x0][0x2c4] ;  /* 0x0000b10000137ab9 */ /* 0x000fe20000000800 */
[----:B-1----:R-:W-:-:S05]  /*00b0*/  VIADD R1, R1, 0xffffff98 ;  /* 0xffffff9801017836 */ /* 0x002fca0000000000 */
[----:B------:R2:W5:Y:S01]  /*00c0*/  @P3 LDG.E.64 R10, desc[UR30][R2.64] ;  /* 0x0000001e020a3981 */ /* 0x000562000c1e1b00 */
[----:B------:R-:W1:Y:S01]  /*00d0*/  LDC.64 R4, c[0x0][0x308] ;  /* 0x0000c200ff047b82 */ /* 0x000e620000000a00 */
[----:B------:R-:W4:Y:S01]  /*00e0*/  S2R R23, SR_CTAID.Y ;  /* 0x0000000000177919 */ /* 0x000f220000002600 */
[----:B------:R-:W4:Y:S06]  /*00f0*/  S2R R25, SR_CTAID.Z ;  /* 0x0000000000197919 */ /* 0x000f2c0000002700 */
[----:B------:R-:W4:Y:S01]  /*0100*/  LDC.64 R6, c[0x0][0x300] ;  /* 0x0000c000ff067b82 */ /* 0x000f220000000a00 */
[----:B--2---:R-:W-:-:S02]  /*0110*/  @P3 IMAD.MOV.U32 R2, RZ, RZ, R12 ;  /* 0x000000ffff023224 */ /* 0x004fc400078e000c */
[----:B---3--:R-:W-:-:S06]  /*0120*/  @P3 IMAD.MOV.U32 R3, RZ, RZ, R13 ;  /* 0x000000ffff033224 */ /* 0x008fcc00078e000d */
[----:B------:R-:W2:Y:S01]  /*0130*/  @P3 LDG.E.64 R2, desc[UR30][R2.64] ;  /* 0x0000001e02023981 */ /* 0x000ea2000c1e1b00 */
[----:B-1----:R-:W-:Y:S02]  /*0140*/  ISETP.NE.U32.AND P1, PT, R4, RZ, PT ;  /* 0x000000ff0400720c */ /* 0x002fe40003f25070 */
[----:B----4-:R-:W-:Y:S01]  /*0150*/  ISETP.NE.U32.AND P2, PT, R6, RZ, PT ;  /* 0x000000ff0600720c */ /* 0x010fe20003f45070 */
[----:B------:R-:W1:Y:S01]  /*0160*/  S2R R58, SR_TID.X ;  /* 0x00000000003a7919 */ /* 0x000e620000002100 */
[----:B------:R-:W-:Y:S02]  /*0170*/  ISETP.NE.AND.EX P1, PT, R5, RZ, PT, P1 ;  /* 0x000000ff0500720c */ /* 0x000fe40003f25310 */
[----:B------:R-:W-:Y:S02]  /*0180*/  LOP3.LUT R0, R25, R61, R23, 0xfe, !PT ;  /* 0x0000003d19007212 */ /* 0x000fe400078efe17 */
[----:B------:R-:W-:-:S09]  /*0190*/  ISETP.NE.AND.EX P2, PT, R7, RZ, PT, P2 ;  /* 0x000000ff0700720c */ /* 0x000fd20003f45320 */
[----:B------:R-:W3:Y:S08]  /*01a0*/  @P1 LDC.64 R6, c[0x0][0x308] ;  /* 0x0000c200ff061b82 */ /* 0x000ef00000000a00 */
[----:B------:R-:W4:Y:S01]  /*01b0*/  @P2 LDC.64 R8, c[0x0][0x300] ;  /* 0x0000c000ff082b82 */ /* 0x000f220000000a00 */
[----:B-1----:R-:W-:-:S07]  /*01c0*/  LOP3.LUT P4, RZ, R0, R58, RZ, 0xfc, !PT ;  /* 0x0000003a00ff7212 */ /* 0x002fce000788fcff */
[----:B------:R-:W2:Y:S01]  /*01d0*/  @P3 LDC R0, c[0x0][0x3b0] ;  /* 0x0000ec00ff003b82 */ /* 0x000ea20000000800 */
[----:B---3--:R-:W-:-:S07]  /*01e0*/  @P1 IMAD.WIDE R6, R23, 0x4, R6 ;  /* 0x0000000417061825 */ /* 0x008fce00078e0206 */
[----:B------:R-:W1:Y:S01]  /*01f0*/  @!P4 LDC.64 R14, c[0x0][0x3b8] ;  /* 0x0000ee00ff0ecb82 */ /* 0x000e620000000a00 */
[----:B----4-:R-:W-:Y:S01]  /*0200*/  @P2 IMAD.WIDE R8, R23, 0x4, R8 ;  /* 0x0000000417082825 */ /* 0x010fe200078e0208 */
[----:B-----5:R-:W-:-:S03]  /*0210*/  @P3 R2UR UR32, R10 ;  /* 0x000000000a2032ca */ /* 0x020fc600000e0000 */
[----:B------:R-:W-:Y:S01]  /*0220*/  IMAD.MOV.U32 R10, RZ, RZ, RZ ;  /* 0x000000ffff0a7224 */ /* 0x000fe200078e00ff */
[----:B------:R-:W-:-:S09]  /*0230*/  @P3 R2UR UR33, R11 ;  /* 0x000000000b2132ca */ /* 0x000fd200000e0000 */
[----:B------:R-:W-:-:S04]  /*0240*/  IMAD.U32 R4, RZ, RZ, UR32 ;  /* 0x00000020ff047e24 */ /* 0x000fc8000f8e00ff */
[----:B------:R-:W-:-:S05]  /*0250*/  IMAD.U32 R5, RZ, RZ, UR33 ;  /* 0x00000021ff057e24 */ /* 0x000fca000f8e00ff */
[----:B-1----:R1:W-:Y:S01]  /*0260*/  @!P4 STG.E.64 desc[UR30][R14.64], R4 ;  /* 0x000000040e00c986 */ /* 0x0023e2000c101b1e */
[----:B--2---:R-:W-:-:S05]  /*0270*/  @P3 IADD3 R12, P0, R2, R0, RZ ;  /* 0x00000000020c3210 */ /* 0x004fca0007f1e0ff */
[----:B------:R-:W-:Y:S02]  /*0280*/  @P3 IMAD.X R13, RZ, RZ, R3, P0 ;  /* 0x000000ffff0d3224 */ /* 0x000fe400000e0603 */
[----:B------:R-:W-:Y:S02]  /*0290*/  @!P4 IMAD.MOV.U32 R2, RZ, RZ, R12 ;  /* 0x000000ffff02c224 */ /* 0x000fe400078e000c */
[----:B------:R-:W-:-:S05]  /*02a0*/  @!P4 IMAD.MOV.U32 R3, RZ, RZ, R13 ;  /* 0x000000ffff03c224 */ /* 0x000fca00078e000d */
[----:B------:R2:W-:Y:S01]  /*02b0*/  @!P4 STG.E.64 desc[UR30][R14.64+0x8], R2 ;  /* 0x000008020e00c986 */ /* 0x0005e2000c101b1e */
[----:B-1----:R-:W1:Y:S03]  /*02c0*/  @!P1 LDC.64 R4, c[0x0][0x2c8] ;  /* 0x0000b200ff049b82 */ /* 0x002e660000000a00 */
[----:B------:R-:W3:Y:S04]  /*02d0*/  @P2 LDG.E R10, desc[UR30][R8.64] ;  /* 0x0000001e080a2981 */ /* 0x000ee8000c1e1900 */
[----:B------:R-:W3:Y:S01]  /*02e0*/  @P1 LDG.E R6, desc[UR30][R6.64] ;  /* 0x0000001e06061981 */ /* 0x000ee2000c1e1900 */
[----:B------:R-:W-:-:S05]  /*02f0*/  IMAD.SHL.U32 R60, R61, 0x80, RZ ;  /* 0x000000803d3c7824 */ /* 0x000fca00078e00ff */
[----:B------:R-:W-:Y:S01]  /*0300*/  ISETP.GE.AND P0, PT, R60, UR19, PT ;  /* 0x000000133c007c0c */ /* 0x000fe2000bf06270 */
[----:B--2---:R-:W2:Y:S02]  /*0310*/  @!P1 LDC.64 R2, c[0x0][0x318] ;  /* 0x0000c600ff029b82 */ /* 0x004ea40000000a00 */
[----:B--2---:R-:W-:-:S04]  /*0320*/  @!P1 ISETP.NE.U32.AND P2, PT, R2, RZ, PT ;  /* 0x000000ff0200920c */ /* 0x004fc80003f45070 */
[----:B------:R-:W-:-:S04]  /*0330*/  @!P1 ISETP.NE.AND.EX P2, PT, R3, RZ, PT, P2 ;  /* 0x000000ff0300920c */ /* 0x000fc80003f45320 */
[----:B-1----:R-:W-:Y:S01]  /*0340*/  @!P1 SEL R0, R5, RZ, P2 ;  /* 0x000000ff05009207 */ /* 0x002fe20001000000 */
[----:B---3--:R-:W-:-:S03]  /*0350*/  @P1 IMAD.IADD R45, R6, 0x1, -R10 ;  /* 0x00000001062d1824 */ /* 0x008fc600078e0a0a */
[----:B------:R-:W-:Y:S01]  /*0360*/  @!P1 IADD3 R45, R0, R4, -R10 ;  /* 0x00000004002d9210 */ /* 0x000fe20007ffe80a */
[----:B------:R-:W-:Y:S06]  /*0370*/  @P0 EXIT ;  /* 0x000000000000094d */ /* 0x000fec0003800000 */
[----:B------:R-:W-:Y:S01]  /*0380*/  VIADD R0, R60, 0xff ;  /* 0x000000ff3c007836 */ /* 0x000fe20000000000 */
[----:B------:R-:W-:Y:S01]  /*0390*/  ULDC UR18, c[0x0][0x398] ;  /* 0x0000e60000127ab9 */ /* 0x000fe20000000800 */
[C---:B------:R-:W-:Y:S01]  /*03a0*/  VIADD R2, R45.reuse, 0x7f ;  /* 0x0000007f2d027836 */ /* 0x040fe20000000000 */
[----:B------:R-:W-:Y:S01]  /*03b0*/  SHF.R.S32.HI R6, RZ, 0x1f, R58 ;  /* 0x0000001fff067819 */ /* 0x000fe2000001143a */
[----:B------:R-:W-:Y:S01]  /*03c0*/  ULDC UR8, c[0x0][0x270] ;  /* 0x00009c0000087ab9 */ /* 0x000fe20000000800 */
[----:B------:R-:W-:Y:S01]  /*03d0*/  IADD3 R0, R45, -UR19, R0 ;  /* 0x800000132d007c10 */ /* 0x000fe2000fffe000 */
[----:B------:R-:W-:Y:S01]  /*03e0*/  IMAD R5, R23, UR8, R25 ;  /* 0x0000000817057c24 */ /* 0x000fe2000f8e0219 */
[----:B------:R-:W-:-:S03]  /*03f0*/  LEA.HI R14, R6, R58, RZ, 0x5 ;  /* 0x0000003a060e7211 */ /* 0x000fc600078f28ff */
[----:B------:R-:W-:Y:S01]  /*0400*/  VIADD R3, R0, UR18 ;  /* 0x0000001200037c36 */ /* 0x000fe20008000000 */
[----:B------:R-:W-:-:S04]  /*0410*/  SHF.R.S32.HI R0, RZ, 0x1f, R2 ;  /* 0x0000001fff007819 */ /* 0x000fc80000011402 */
[----:B------:R-:W-:Y:S02]  /*0420*/  SHF.R.S32.HI R4, RZ, 0x1f, R3 ;  /* 0x0000001fff047819 */ /* 0x000fe40000011403 */
[----:B------:R-:W-:Y:S02]  /*0430*/  LEA.HI R0, R0, R2, RZ, 0x7 ;  /* 0x0000000200007211 */ /* 0x000fe400078f38ff */
[----:B------:R-:W-:Y:S02]  /*0440*/  LEA.HI R2, R4, R3, RZ, 0x7 ;  /* 0x0000000304027211 */ /* 0x000fe400078f38ff */
[----:B------:R-:W-:Y:S01]  /*0450*/  SHF.R.S32.HI R3, RZ, 0x7, R0 ;  /* 0x00000007ff037819 */ /* 0x000fe20000011400 */
[----:B------:R-:W-:Y:S01]  /*0460*/  IMAD.SHL.U32 R0, R5, 0x20, RZ ;  /* 0x0000002005007824 */ /* 0x000fe200078e00ff */
[----:B------:R-:W-:Y:S02]  /*0470*/  SHF.R.S32.HI R2, RZ, 0x7, R2 ;  /* 0x00000007ff027819 */ /* 0x000fe40000011402 */
[----:B------:R-:W-:-:S02]  /*0480*/  LOP3.LUT R4, R14, 0xffffffe0, RZ, 0xc0, !PT ;  /* 0xffffffe00e047812 */ /* 0x000fc400078ec0ff */
[----:B------:R-:W-:-:S03]  /*0490*/  VIMNMX R228, R3, R2, PT ;  /* 0x0000000203e47248 */ /* 0x000fc60003fe0100 */
[----:B------:R-:W-:Y:S01]  /*04a0*/  IMAD.IADD R46, R58, 0x1, -R4 ;  /* 0x000000013a2e7824 */ /* 0x000fe200078e0a04 */
[----:B------:R-:W-:-:S04]  /*04b0*/  ISETP.GE.AND P2, PT, R228, 0x1, PT ;  /* 0x00000001e400780c */ /* 0x000fc80003f46270 */
[----:B------:R-:W-:Y:S02]  /*04c0*/  IADD3 R249, P1, P0, R0, R12, R46 ;  /* 0x0000000c00f97210 */ /* 0x000fe4000783e02e */
[----:B------:R-:W-:Y:S02]  /*04d0*/  SHF.R.S32.HI R0, RZ, 0x1f, R0 ;  /* 0x0000001fff007819 */ /* 0x000fe40000011400 */
[----:B------:R-:W-:-:S04]  /*04e0*/  SHF.R.S32.HI R2, RZ, 0x1f, R46 ;  /* 0x0000001fff027819 */ /* 0x000fc8000001142e */
[----:B------:R-:W-:Y:S01]  /*04f0*/  IADD3.X R57, R0, R13, R2, P1, P0 ;  /* 0x0000000d00397210 */ /* 0x000fe20000fe0402 */
[----:B------:R-:W-:Y:S06]  /*0500*/  @!P2 BRA `(.L_x_252) ;  /* 0x000001000064a947 */ /* 0x000fec0003800000 */
[----:B------:R-:W1:Y:S01]  /*0510*/  LDC R26, c[0x0][0x278] ;  /* 0x00009e00ff1a7b82 */ /* 0x000e620000000800 */
[CC--:B------:R-:W-:Y:S01]  /*0520*/  LEA.HI R11, R6.reuse, R58.reuse, RZ, 0x2 ;  /* 0x0000003a060b7211 */ /* 0x0c0fe200078f10ff */
[----:B------:R-:W-:Y:S01]  /*0530*/  ULDC.64 UR4, c[0x0][0x228] ;  /* 0x00008a0000047ab9 */ /* 0x000fe20000000a00 */
[CC--:B------:R-:W-:Y:S01]  /*0540*/  LEA.HI R20, R6.reuse, R58.reuse, RZ, 0x3 ;  /* 0x0000003a06147211 */ /* 0x0c0fe200078f18ff */
[----:B------:R-:W-:Y:S01]  /*0550*/  ULDC.64 UR10, c[0x0][0x248] ;  /* 0x00009200000a7ab9 */ /* 0x000fe20000000a00 */
[----:B------:R-:W-:Y:S01]  /*0560*/  LEA.HI R8, R6, R58, RZ, 0x4 ;  /* 0x0000003a06087211 */ /* 0x000fe200078f20ff */
[----:B------:R-:W-:Y:S01]  /*0570*/  ULDC.64 UR8, c[0x0][0x250] ;  /* 0x0000940000087ab9 */ /* 0x000fe20000000a00 */
[----:B------:R-:W-:Y:S01]  /*0580*/  LOP3.LUT R2, R11, 0xfffffffc, RZ, 0xc0, !PT ;  /* 0xfffffffc0b027812 */ /* 0x000fe200078ec0ff */
[----:B------:R-:W2:Y:S01]  /*0590*/  S2UR UR15, SR_CgaCtaId ;  /* 0x00000000000f79c3 */ /* 0x000ea20000008800 */
[----:B------:R-:W-:Y:S01]  /*05a0*/  SHF.R.S32.HI R6, RZ, 0x4, R8 ;  /* 0x00000004ff067819 */ /* 0x000fe20000011408 */
[----:B------:R-:W-:Y:S01]  /*05b0*/  ULDC.64 UR12, c[0x0][0x240] ;  /* 0x00009000000c7ab9 */ /* 0x000fe20000000a00 */
[----:B------:R-:W-:Y:S01]  /*05c0*/  SHF.R.S32.HI R22, RZ, 0x1f, R23 ;  /* 0x0000001fff167819 */ /* 0x000fe20000011417 */
[----:B------:R-:W-:Y:S01]  /*05d0*/  IMAD.IADD R2, R58, 0x1, -R2 ;  /* 0x000000013a027824 */ /* 0x000fe200078e0a02 */
[----:B------:R-:W-:Y:S01]  /*05e0*/  LEA.HI R3, R8, R6, RZ, 0x1 ;  /* 0x0000000608037211 */ /* 0x000fe200078f08ff */
[----:B------:R-:W-:Y:S01]  /*05f0*/  ULDC.64 UR6, c[0x0][0x230] ;  /* 0x00008c0000067ab9 */ /* 0x000fe20000000a00 */
[----:B------:R-:W-:Y:S01]  /*0600*/  SHF.R.S32.HI R59, RZ, 0x5, R14 ;  /* 0x00000005ff3b7819 */ /* 0x000fe2000001140e */
[----:B------:R-:W-:Y:S01]  /*0610*/  IMAD.SHL.U32 R2, R2, 0x8, RZ ;  /* 0x0000000802027824 */ /* 0x000fe200078e00ff */
[----:B------:R-:W-:Y:S01]  /*0620*/  LOP3.LUT R3, R3, 0xfffffffe, RZ, 0xc0, !PT ;  /* 0xfffffffe03037812 */ /* 0x000fe200078ec0ff */
[----:B------:R-:W-:Y:S01]  /*0630*/  USHF.L.U32 UR14, UR12, 0x6, URZ ;  /* 0x000000060c0e7899 */ /* 0x000fe2000800063f */
[----:B------:R-:W-:Y:S01]  /*0640*/  IABS R24, R25 ;  /* 0x0000001900187213 */ /* 0x000fe20000000000 */
[----:B------:R-:W-:Y:S01]  /*0650*/  VIADD R56, R228, 0xffffffff ;  /* 0xffffffffe4387836 */ /* 0x000fe20000000000 */
[----:B------:R-:W-:Y:S01]  /*0660*/  USHF.L.U32 UR17, UR8, 0x6, URZ ;  /* 0x0000000608117899 */ /* 0x000fe2000800063f */
[----:B------:R-:W-:Y:S01]  /*0670*/  IMAD.IADD R17, R6, 0x1, -R3 ;  /* 0x0000000106117824 */ /* 0x000fe200078e0a03 */
[----:B------:R-:W-:Y:S01]  /*0680*/  SHF.R.S32.HI R6, RZ, 0x2, R11 ;  /* 0x00000002ff067819 */ /* 0x000fe2000001140b */
[----:B------:R-:W-:Y:S01]  /*0690*/  USHF.L.U64.HI UR16, UR8, 0x6, UR9 ;  /* 0x0000000608107899 */ /* 0x000fe20008010209 */
[----:B-1----:R-:W-:Y:S01]  /*06a0*/  IABS R0, R26 ;  /* 0x0000001a00007213 */ /* 0x002fe20000000000 */
[----:B------:R-:W-:Y:S01]  /*06b0*/  IMAD R241, R61, 0x8, R59 ;  /* 0x000000083df17824 */ /* 0x000fe200078e023b */
[----:B------:R-:W-:Y:S01]  /*06c0*/  LOP3.LUT R3, R20, 0xfffffff8, RZ, 0xc0, !PT ;  /* 0xfffffff814037812 */ /* 0x000fe200078ec0ff */
[----:B------:R-:W-:Y:S01]  /*06d0*/  UIADD3 UR27, UR32, -0x61c88647, URZ ;  /* 0x9e3779b9201b7890 */ /* 0x000fe2000fffe03f */
[----:B------:R-:W-:Y:S01]  /*06e0*/  LOP3.LUT R237, R57, UR32, RZ, 0x3c, !PT ;  /* 0x0000002039ed7c12 */ /* 0x000fe2000f8e3cff */
[----:B------:R-:W-:Y:S01]  /*06f0*/  IMAD.MOV.U32 R21, RZ, RZ, R0 ;  /* 0x000000ffff157224 */ /* 0x000fe200078e0000 */
[----:B------:R-:W-:Y:S01]  /*0700*/  UIADD3 UR26, UR33, -0x4498517b, URZ ;  /* 0xbb67ae85211a7890 */ /* 0x000fe2000fffe03f */
[----:B------:R-:W-:-:S02]  /*0710*/  IMAD.IADD R3, R58, 0x1, -R3 ;  /* 0x000000013a037824 */ /* 0x000fc400078e0a03 */
[----:B------:R-:W1:Y:S03]  /*0720*/  I2F.RP R0, R21 ;  /* 0x0000001500007306 */ /* 0x000e660000209400 */
[----:B------:R-:W-:-:S05]  /*0730*/  LEA.HI R44, R3, R3, RZ, 0x1 ;  /* 0x00000003032c7211 */ /* 0x000fca00078f08ff */
[----:B-1----:R1:W3:Y:S02]  /*0740*/  MUFU.RCP R4, R0 ;  /* 0x0000000000047308 */ /* 0x0022e40000001000 */
[----:B-1----:R-:W-:Y:S01]  /*0750*/  SHF.R.S32.HI R0, RZ, 0x3, R20 ;  /* 0x00000003ff007819 */ /* 0x002fe20000011414 */
[----:B---3--:R-:W-:-:S04]  /*0760*/  VIADD R4, R4, 0xffffffe ;  /* 0x0ffffffe04047836 */ /* 0x008fc80000000000 */
[----:B------:R-:W-:Y:S01]  /*0770*/  IMAD.SHL.U32 R0, R0, 0x40, RZ ;  /* 0x0000004000007824 */ /* 0x000fe200078e00ff */
[----:B------:R1:W3:Y:S04]  /*0780*/  F2I.FTZ.U32.TRUNC.NTZ R5, R4 ;  /* 0x0000000400057305 */ /* 0x0002e8000021f000 */
[----:B------:R-:W-:-:S04]  /*0790*/  LOP3.LUT R0, R0, 0xc0, RZ, 0xc0, !PT ;  /* 0x000000c000007812 */ /* 0x000fc800078ec0ff */
[----:B------:R-:W-:Y:S02]  /*07a0*/  LOP3.LUT R7, R0, 0x18, R2, 0xf8, !PT ;  /* 0x0000001800077812 */ /* 0x000fe400078ef802 */
[----:B-1----:R-:W-:Y:S02]  /*07b0*/  SHF.R.U32.HI R4, RZ, 0x3, R0 ;  /* 0x00000003ff047819 */ /* 0x002fe40000011600 */
[----:B------:R-:W-:Y:S02]  /*07c0*/  LOP3.LUT R0, R8, 0xfffffff0, RZ, 0xc0, !PT ;  /* 0xfffffff008007812 */ /* 0x000fe400078ec0ff */
[----:B------:R-:W-:Y:S02]  /*07d0*/  LOP3.LUT R9, R7, R4, RZ, 0x3c, !PT ;  /* 0x0000000407097212 */ /* 0x000fe400078e3cff */
[----:B------:R-:W-:Y:S01]  /*07e0*/  LEA.HI R4, R11, R6, RZ, 0x1 ;  /* 0x000000060b047211 */ /* 0x000fe200078f08ff */
[----:B------:R-:W-:-:S03]  /*07f0*/  IMAD.IADD R0, R58, 0x1, -R0 ;  /* 0x000000013a007824 */ /* 0x000fc600078e0a00 */
[----:B------:R-:W-:Y:S01]  /*0800*/  LOP3.LUT R8, R4, 0x7fffffe, RZ, 0xc0, !PT ;  /* 0x07fffffe04087812 */ /* 0x000fe200078ec0ff */
[----:B---3--:R-:W-:Y:S01]  /*0810*/  IMAD.MOV R4, RZ, RZ, -R5 ;  /* 0x000000ffff047224 */ /* 0x008fe200078e0a05 */
[-C--:B------:R-:W-:Y:S02]  /*0820*/  LEA.HI R13, R0, R0.reuse, RZ, 0x1 ;  /* 0x00000000000d7211 */ /* 0x080fe400078f08ff */
[----:B------:R-:W-:Y:S01]  /*0830*/  SHF.R.S32.HI R12, RZ, 0x1f, R0 ;  /* 0x0000001fff0c7819 */ /* 0x000fe20000011400 */
[----:B------:R-:W-:Y:S01]  /*0840*/  IMAD.MOV.U32 R11, RZ, RZ, R4 ;  /* 0x000000ffff0b7224 */ /* 0x000fe200078e0004 */
[----:B------:R-:W-:Y:S01]  /*0850*/  LOP3.LUT R7, R13, 0x7fffffe, RZ, 0xc0, !PT ;  /* 0x07fffffe0d077812 */ /* 0x000fe200078ec0ff */
[----:B------:R-:W-:Y:S01]  /*0860*/  IMAD.IADD R8, R6, 0x1, -R8 ;  /* 0x0000000106087824 */ /* 0x000fe200078e0a08 */
[----:B------:R-:W-:Y:S02]  /*0870*/  LOP3.LUT R4, R44, 0x3fffffe, RZ, 0xc0, !PT ;  /* 0x03fffffe2c047812 */ /* 0x000fe400078ec0ff */
[----:B------:R-:W-:Y:S01]  /*0880*/  LEA.HI R19, R12, R0, RZ, 0x3 ;  /* 0x000000000c137211 */ /* 0x000fe200078f18ff */
[----:B------:R-:W-:Y:S01]  /*0890*/  IMAD.IADD R197, R0, 0x1, -R7 ;  /* 0x0000000100c57824 */ /* 0x000fe200078e0a07 */
[----:B------:R-:W-:Y:S01]  /*08a0*/  SHF.R.S32.HI R7, RZ, 0x1f, R6 ;  /* 0x0000001fff077819 */ /* 0x000fe20000011406 */
[----:B------:R-:W-:Y:S01]  /*08b0*/  IMAD.IADD R18, R3, 0x1, -R4 ;  /* 0x0000000103127824 */ /* 0x000fe200078e0a04 */
[----:B------:R-:W-:Y:S01]  /*08c0*/  SHF.R.S32.HI R3, RZ, 0x1f, R2 ;  /* 0x0000001fff037819 */ /* 0x000fe20000011402 */
[----:B------:R-:W-:Y:S01]  /*08d0*/  IMAD R0, R11, R21, RZ ;  /* 0x000000150b007224 */ /* 0x000fe200078e02ff */
[----:B------:R-:W-:Y:S01]  /*08e0*/  SHF.R.S32.HI R44, RZ, 0x1, R44 ;  /* 0x00000001ff2c7819 */ /* 0x000fe2000001142c */
[----:B------:R-:W-:-:S02]  /*08f0*/  IMAD.MOV.U32 R4, RZ, RZ, RZ ;  /* 0x000000ffff047224 */ /* 0x000fc400078e00ff */
[----:B------:R-:W-:Y:S02]  /*0900*/  IMAD R8, R59, 0x8, R8 ;  /* 0x000000083b087824 */ /* 0x000fe400078e0208 */
[----:B------:R-:W-:Y:S01]  /*0910*/  IMAD.HI.U32 R12, R5, R0, R4 ;  /* 0x00000000050c7227 */ /* 0x000fe200078e0004 */
[----:B------:R-:W-:-:S03]  /*0920*/  IADD3 R0, P0, R6, R10, RZ ;  /* 0x0000000a06007210 */ /* 0x000fc60007f1e0ff */
[----:B------:R-:W-:Y:S01]  /*0930*/  IMAD R5, R22, UR4, RZ ;  /* 0x0000000416057c24 */ /* 0x000fe2000f8e02ff */
[----:B------:R-:W-:Y:S01]  /*0940*/  LEA.HI.X.SX32 R4, R10, R7, 0x1, P0 ;  /* 0x000000070a047211 */ /* 0x000fe200000f0eff */
[----:B------:R-:W-:Y:S02]  /*0950*/  IMAD.U32 R224, R8, 0x20, R9 ;  /* 0x0000002008e07824 */ /* 0x000fe400078e0009 */
[C---:B------:R-:W-:Y:S02]  /*0960*/  IMAD R14, R23.reuse, UR5, R5 ;  /* 0x00000005170e7c24 */ /* 0x040fe4000f8e0205 */
[C---:B------:R-:W-:Y:S02]  /*0970*/  IMAD R5, R4.reuse, UR10, RZ ;  /* 0x0000000a04057c24 */ /* 0x040fe4000f8e02ff */
[----:B------:R-:W-:Y:S02]  /*0980*/  IMAD R4, R4, UR8, RZ ;  /* 0x0000000804047c24 */ /* 0x000fe4000f8e02ff */
[----:B------:R-:W-:Y:S01]  /*0990*/  IMAD.WIDE.U32 R8, R23, UR4, R2 ;  /* 0x0000000417087c25 */ /* 0x000fe2000f8e0002 */
[----:B------:R-:W-:-:S03]  /*09a0*/  ULDC.64 UR4, c[0x0][0x258] ;  /* 0x0000960000047ab9 */ /* 0x000fc60000000a00 */
[C---:B------:R-:W-:Y:S02]  /*09b0*/  IMAD R15, R0.reuse, UR11, R5 ;  /* 0x0000000b000f7c24 */ /* 0x040fe4000f8e0205 */
[C---:B------:R-:W-:Y:S02]  /*09c0*/  IMAD R16, R0.reuse, UR9, R4 ;  /* 0x0000000900107c24 */ /* 0x040fe4000f8e0204 */
[----:B------:R-:W-:-:S04]  /*09d0*/  IMAD.WIDE.U32 R10, R0, UR10, R2 ;  /* 0x0000000a000a7c25 */ /* 0x000fc8000f8e0002 */
[----:B------:R-:W-:Y:S01]  /*09e0*/  IMAD.WIDE.U32 R4, R0, UR8, R2 ;  /* 0x0000000800047c25 */ /* 0x000fe2000f8e0002 */
[----:B------:R-:W-:Y:S02]  /*09f0*/  SHF.R.S32.HI R2, RZ, 0x1f, R25 ;  /* 0x0000001fff027819 */ /* 0x000fe40000011419 */
[----:B------:R-:W-:Y:S01]  /*0a00*/  SHF.R.S32.HI R0, RZ, 0x1f, R13 ;  /* 0x0000001fff007819 */ /* 0x000fe2000001140d */
[----:B------:R-:W-:-:S04]  /*0a10*/  IMAD.HI.U32 R12, R12, R24, RZ ;  /* 0x000000180c0c7227 */ /* 0x000fc800078e00ff */
[----:B------:R-:W-:Y:S01]  /*0a20*/  IMAD.IADD R3, R9, 0x1, R14 ;  /* 0x0000000109037824 */ /* 0x000fe200078e020e */
[----:B------:R-:W-:Y:S01]  /*0a30*/  SHF.R.S32.HI R14, RZ, 0x1, R13 ;  /* 0x00000001ff0e7819 */ /* 0x000fe2000001140d */
[----:B------:R-:W-:Y:S02]  /*0a40*/  IMAD.MOV R9, RZ, RZ, -R12 ;  /* 0x000000ffff097224 */ /* 0x000fe400078e0a0c */
[----:B------:R-:W-:Y:S02]  /*0a50*/  IMAD R13, R2, UR4, RZ ;  /* 0x00000004020d7c24 */ /* 0x000fe4000f8e02ff */
[----:B------:R-:W-:Y:S01]  /*0a60*/  IMAD.MOV.U32 R2, RZ, RZ, R8 ;  /* 0x000000ffff027224 */ /* 0x000fe200078e0008 */
[----:B------:R-:W-:Y:S01]  /*0a70*/  LEA.HI R8, R0, R14, RZ, 0x2 ;  /* 0x0000000e00087211 */ /* 0x000fe200078f10ff */
[----:B------:R-:W-:Y:S02]  /*0a80*/  IMAD R0, R21, R9, R24 ;  /* 0x0000000915007224 */ /* 0x000fe400078e0218 */
[----:B------:R-:W-:Y:S01]  /*0a90*/  IMAD.IADD R9, R5, 0x1, R16 ;  /* 0x0000000105097824 */ /* 0x000fe200078e0210 */
[----:B------:R-:W-:Y:S01]  /*0aa0*/  LOP3.LUT R8, R8, 0xfffffffc, RZ, 0xc0, !PT ;  /* 0xfffffffc08087812 */ /* 0x000fe200078ec0ff */
[----:B------:R-:W-:Y:S01]  /*0ab0*/  IMAD R13, R25, UR5, R13 ;  /* 0x00000005190d7c24 */ /* 0x000fe2000f8e020d */
[----:B------:R-:W-:Y:S01]  /*0ac0*/  ISETP.GT.U32.AND P2, PT, R21, R0, PT ;  /* 0x000000001500720c */ /* 0x000fe20003f44070 */
[----:B------:R-:W-:Y:S01]  /*0ad0*/  IMAD.WIDE.U32 R2, R25, UR4, R2 ;  /* 0x0000000419027c25 */ /* 0x000fe2000f8e0002 */
[----:B------:R-:W-:-:S03]  /*0ae0*/  ULDC.64 UR4, c[0x0][0x238] ;  /* 0x00008e0000047ab9 */ /* 0x000fc60000000a00 */
[----:B------:R-:W-:Y:S02]  /*0af0*/  IMAD.IADD R47, R14, 0x1, -R8 ;  /* 0x000000010e2f7824 */ /* 0x000fe400078e0a08 */
[----:B------:R-:W-:Y:S02]  /*0b00*/  IMAD.MOV.U32 R8, RZ, RZ, R4 ;  /* 0x000000ffff087224 */ /* 0x000fe400078e0004 */
[----:B------:R-:W-:-:S04]  /*0b10*/  IMAD.WIDE R4, R61, 0x80, R6 ;  /* 0x000000803d047825 */ /* 0x000fc800078e0206 */
[----:B------:R-:W-:Y:S02]  /*0b20*/  IMAD.IADD R3, R3, 0x1, R13 ;  /* 0x0000000103037824 */ /* 0x000fe400078e020d */
[----:B------:R-:W-:Y:S02]  /*0b30*/  IMAD R5, R5, UR12, RZ ;  /* 0x0000000c05057c24 */ /* 0x000fe4000f8e02ff */
[----:B------:R-:W-:Y:S02]  /*0b40*/  @!P2 IMAD.IADD R0, R0, 0x1, -R21 ;  /* 0x000000010000a824 */ /* 0x000fe400078e0a15 */
[----:B------:R-:W-:Y:S02]  /*0b50*/  IMAD.IADD R11, R11, 0x1, R15 ;  /* 0x000000010b0b7824 */ /* 0x000fe400078e020f */
[----:B------:R-:W-:Y:S01]  /*0b60*/  IMAD R5, R4, UR13, R5 ;  /* 0x0000000d04057c24 */ /* 0x000fe2000f8e0205 */
[----:B------:R-:W-:Y:S01]  /*0b70*/  ISETP.GE.U32.AND P3, PT, R0, R21, PT ;  /* 0x000000150000720c */ /* 0x000fe20003f66070 */
[----:B------:R-:W-:-:S04]  /*0b80*/  IMAD.WIDE.U32 R2, R4, UR12, R2 ;  /* 0x0000000c04027c25 */ /* 0x000fc8000f8e0002 */
[----:B------:R-:W-:Y:S02]  /*0b90*/  IMAD R4, R22, UR4, RZ ;  /* 0x0000000416047c24 */ /* 0x000fe4000f8e02ff */
[----:B------:R-:W-:Y:S01]  /*0ba0*/  IMAD.WIDE.U32 R6, R23, UR6, R10 ;  /* 0x0000000617067c25 */ /* 0x000fe2000f8e000a */
[----:B------:R-:W-:-:S03]  /*0bb0*/  LOP3.LUT R11, R25, R26, RZ, 0x3c, !PT ;  /* 0x0000001a190b7212 */ /* 0x000fc600078e3cff */
[----:B------:R-:W-:Y:S01]  /*0bc0*/  IMAD R10, R23, UR5, R4 ;  /* 0x00000005170a7c24 */ /* 0x000fe2000f8e0204 */
[----:B------:R-:W-:Y:S01]  /*0bd0*/  ISETP.GE.AND P1, PT, R11, RZ, PT ;  /* 0x000000ff0b00720c */ /* 0x000fe20003f26270 */
[----:B------:R-:W-:Y:S01]  /*0be0*/  IMAD.WIDE.U32 R8, R23, UR4, R8 ;  /* 0x0000000417087c25 */ /* 0x000fe2000f8e0008 */
[----:B------:R-:W-:Y:S01]  /*0bf0*/  ULDC.64 UR4, c[0x0][0x210] ;  /* 0x0000840000047ab9 */ /* 0x000fe20000000a00 */
[----:B------:R-:W-:Y:S02]  /*0c00*/  SHF.R.S32.HI R11, RZ, 0x1f, R56 ;  /* 0x0000001fff0b7819 */ /* 0x000fe40000011438 */
[----:B------:R-:W-:Y:S01]  /*0c10*/  IMAD.IADD R0, R3, 0x1, R5 ;  /* 0x0000000103007824 */ /* 0x000fe200078e0205 */
[----:B------:R-:W-:Y:S01]  /*0c20*/  LEA R4, P0, R2, UR4, 0x1 ;  /* 0x0000000402047c11 */ /* 0x000fe2000f8008ff */
[----:B------:R-:W-:Y:S01]  /*0c30*/  @!P2 VIADD R12, R12, 0x1 ;  /* 0x000000010c0ca836 */ /* 0x000fe20000000000 */
[----:B------:R-:W-:Y:S01]  /*0c40*/  USHF.L.U64.HI UR4, UR12, 0x6, UR13 ;  /* 0x000000060c047899 */ /* 0x000fe2000801020d */
[----:B------:R-:W-:Y:S01]  /*0c50*/  IMAD R13, R22, UR6, RZ ;  /* 0x00000006160d7c24 */ /* 0x000fe2000f8e02ff */
[----:B------:R-:W-:Y:S01]  /*0c60*/  LEA.HI.X R5, R2, UR5, R0, 0x1, P0 ;  /* 0x0000000502057c11 */ /* 0x000fe200080f0c00 */
[----:B------:R-:W-:Y:S01]  /*0c70*/  UMOV UR5, 0x400 ;  /* 0x0000040000057882 */ /* 0x000fe20000000000 */
[----:B------:R-:W-:Y:S01]  /*0c80*/  ISETP.NE.AND P0, PT, R26, RZ, PT ;  /* 0x000000ff1a00720c */ /* 0x000fe20003f05270 */
[----:B------:R-:W-:Y:S01]  /*0c90*/  @P3 VIADD R12, R12, 0x1 ;  /* 0x000000010c0c3836 */ /* 0x000fe20000000000 */
[----:B--2---:R-:W-:Y:S01]  /*0ca0*/  ULEA UR5, UR15, UR5, 0x18 ;  /* 0x000000050f057291 */ /* 0x004fe2000f8ec03f */
[----:B------:R-:W-:Y:S01]  /*0cb0*/  IADD3 R2, P2, R4, UR14, RZ ;  /* 0x0000000e04027c10 */ /* 0x000fe2000ff5e0ff */
[----:B------:R-:W-:Y:S01]  /*0cc0*/  IMAD R13, R23, UR7, R13 ;  /* 0x00000007170d7c24 */ /* 0x000fe2000f8e020d */
[----:B------:R-:W-:Y:S01]  /*0cd0*/  ULDC.64 UR6, c[0x0][0x260] ;  /* 0x0000980000067ab9 */ /* 0x000fe20000000a00 */
[----:B------:R-:W-:Y:S01]  /*0ce0*/  IMAD.MOV.U32 R0, RZ, RZ, R12 ;  /* 0x000000ffff007224 */ /* 0x000fe200078e000c */
[----:B------:R-:W-:Y:S01]  /*0cf0*/  IADD3.X R3, R5, UR4, RZ, P2, !PT ;  /* 0x0000000405037c10 */ /* 0x000fe200097fe4ff */
[----:B------:R-:W-:Y:S01]  /*0d00*/  IMAD.IADD R7, R7, 0x1, R13 ;  /* 0x0000000107077824 */ /* 0x000fe200078e020d */
[----:B------:R-:W-:Y:S01]  /*0d10*/  LEA R224, R224, UR5, 0x1 ;  /* 0x00000005e0e07c11 */ /* 0x000fe2000f8e08ff */
[----:B------:R-:W-:Y:S01]  /*0d20*/  @!P1 IMAD.MOV R0, RZ, RZ, -R0 ;  /* 0x000000ffff009224 */ /* 0x000fe200078e0a00 */
[----:B------:R-:W-:Y:S01]  /*0d30*/  USHF.L.U64.HI UR12, UR10, 0x7, UR11 ;  /* 0x000000070a0c7899 */ /* 0x000fe2000801020b */
[----:B------:R-:W-:Y:S01]  /*0d40*/  IMAD.IADD R9, R9, 0x1, R10 ;  /* 0x0000000109097824 */ /* 0x000fe200078e020a */
[----:B------:R-:W-:Y:S01]  /*0d50*/  @!P0 LOP3.LUT R0, RZ, R26, RZ, 0x33, !PT ;  /* 0x0000001aff008212 */ /* 0x000fe200078e33ff */
[----:B------:R-:W-:Y:S01]  /*0d60*/  @!PT LDS RZ, [RZ] ;  /* 0x00000000fffff984 */ /* 0x000fe20000000800 */
[----:B------:R-:W-:Y:S01]  /*0d70*/  @!PT LDS RZ, [RZ] ;  /* 0x00000000fffff984 */ /* 0x000fe20000000800 */
[----:B------:R-:W-:Y:S01]  /*0d80*/  @!PT LDS RZ, [RZ] ;  /* 0x00000000fffff984 */ /* 0x000fe20000000800 */
[----:B------:R1:W-:Y:S01]  /*0d90*/  LDGSTS.E.BYPASS.LTC128B.128 [R224], desc[UR30][R4.64] ;  /* 0x0000000004e07fae */ /* 0x0003e2000b901d5e */
[----:B------:R-:W-:-:S02]  /*0da0*/  USHF.L.U32 UR13, UR10, 0x7, URZ ;  /* 0x000000070a0d7899 */ /* 0x000fc4000800063f */
[----:B------:R-:W-:Y:S01]  /*0db0*/  USHF.L.U32 UR15, UR10, 0x6, URZ ;  /* 0x000000060a0f7899 */ /* 0x000fe2000800063f */
[----:B------:R-:W-:Y:S01]  /*0dc0*/  IMAD.WIDE.U32 R28, R0, UR6, R6 ;  /* 0x00000006001c7c25 */ /* 0x000fe2000f8e0006 */
[----:B------:R2:W-:Y:S03]  /*0dd0*/  LDGSTS.E.BYPASS.LTC128B.128 [R224+0x800], desc[UR30][R2.64] ;  /* 0x0080000002e07fae */ /* 0x0005e6000b901d5e */
[----:B------:R-:W-:Y:S01]  /*0de0*/  IMAD R7, R56, UR12, RZ ;  /* 0x0000000c38077c24 */ /* 0x000fe2000f8e02ff */
[----:B------:R-:W-:Y:S01]  /*0df0*/  STL.64 [R1+0x20], R28 ;  /* 0x0000201c01007387 */ /* 0x000fe20000100a00 */
[----:B------:R-:W-:Y:S02]  /*0e00*/  IMAD.MOV.U32 R238, RZ, RZ, R28 ;  /* 0x000000ffffee7224 */ /* 0x000fe400078e001c */
[----:B------:R-:W-:Y:S01]  /*0e10*/  IMAD R7, R11, UR13, R7 ;  /* 0x0000000d0b077c24 */ /* 0x000fe2000f8e0207 */
[----:B-1----:R-:W-:-:S05]  /*0e20*/  SHF.R.S32.HI R5, RZ, 0x1f, R0 ;  /* 0x0000001fff057819 */ /* 0x002fca0000011400 */
[----:B------:R-:W-:Y:S01]  /*0e30*/  IMAD R4, R5, UR6, RZ ;  /* 0x0000000605047c24 */ /* 0x000fe2000f8e02ff */
[----:B--2---:R-:W-:-:S03]  /*0e40*/  IADD3 R2, P0, R2, UR14, RZ ;  /* 0x0000000e02027c10 */ /* 0x004fc6000ff1e0ff */
[C---:B------:R-:W-:Y:S01]  /*0e50*/  IMAD R4, R0.reuse, UR7, R4 ;  /* 0x0000000700047c24 */ /* 0x040fe2000f8e0204 */
[----:B------:R-:W-:Y:S01]  /*0e60*/  ULDC.64 UR6, c[0x0][0x268] ;  /* 0x00009a0000067ab9 */ /* 0x000fe20000000a00 */
[----:B------:R-:W-:Y:S01]  /*0e70*/  IADD3.X R3, R3, UR4, RZ, P0, !PT ;  /* 0x0000000403037c10 */ /* 0x000fe200087fe4ff */
[----:B------:R-:W-:Y:S02]  /*0e80*/  IMAD R6, R5, UR6, RZ ;  /* 0x0000000605067c24 */ /* 0x000fe4000f8e02ff */
[----:B------:R-:W-:Y:S02]  /*0e90*/  IMAD.IADD R239, R29, 0x1, R4 ;  /* 0x000000011def7824 */ /* 0x000fe400078e0204 */
[----:B------:R-:W-:Y:S01]  /*0ea0*/  IMAD.WIDE.U32 R12, R0, UR6, R8 ;  /* 0x00000006000c7c25 */ /* 0x000fe2000f8e0008 */
[----:B------:R1:W-:Y:S03]  /*0eb0*/  LDGSTS.E.BYPASS.LTC128B.128 [R224+0x1000], desc[UR30][R2.64] ;  /* 0x0100000002e07fae */ /* 0x0003e6000b901d5e */
[----:B------:R-:W-:Y:S01]  /*0ec0*/  IMAD.WIDE.U32 R4, R56, UR13, R238 ;  /* 0x0000000d38047c25 */ /* 0x000fe2000f8e00ee */
[----:B------:R-:W-:Y:S03]  /*0ed0*/  STL.64 [R1+0x10], R238 ;  /* 0x000010ee01007387 */ /* 0x000fe60000100a00 */
[----:B------:R-:W-:Y:S01]  /*0ee0*/  IMAD R10, R0, UR7, R6 ;  /* 0x00000007000a7c24 */ /* 0x000fe2000f8e0206 */
[----:B------:R-:W-:Y:S01]  /*0ef0*/  ULDC.64 UR6, c[0x0][0x218] ;  /* 0x0000860000067ab9 */ /* 0x000fe20000000a00 */
[----:B------:R-:W-:Y:S01]  /*0f00*/  IMAD R0, R11, UR8, RZ ;  /* 0x000000080b007c24 */ /* 0x000fe2000f8e02ff */
[----:B------:R-:W-:Y:S01]  /*0f10*/  LEA R6, P0, R4, UR6, 0x1 ;  /* 0x0000000604067c11 */ /* 0x000fe2000f8008ff */
[----:B------:R-:W-:Y:S01]  /*0f20*/  IMAD.IADD R7, R5, 0x1, R7 ;  /* 0x0000000105077824 */ /* 0x000fe200078e0207 */
[----:B------:R-:W-:Y:S01]  /*0f30*/  STL.64 [R1+0x18], R12 ;  /* 0x0000180c01007387 */ /* 0x000fe20000100a00 */
[----:B------:R-:W-:-:S03]  /*0f40*/  IMAD.WIDE.U32 R8, R56, UR8, RZ ;  /* 0x0000000838087c25 */ /* 0x000fc6000f8e00ff */
[----:B------:R-:W-:Y:S01]  /*0f50*/  LEA.HI.X R7, R4, UR7, R7, 0x1, P0 ;  /* 0x0000000704077c11 */ /* 0x000fe200080f0c07 */
[----:B------:R-:W-:Y:S02]  /*0f60*/  IMAD R0, R56, UR9, R0 ;  /* 0x0000000938007c24 */ /* 0x000fe4000f8e0200 */
[----:B------:R-:W-:Y:S02]  /*0f70*/  IMAD.IADD R10, R13, 0x1, R10 ;  /* 0x000000010d0a7824 */ /* 0x000fe400078e020a */
[----:B------:R-:W-:Y:S01]  /*0f80*/  IMAD.IADD R0, R9, 0x1, R0 ;  /* 0x0000000109007824 */ /* 0x000fe200078e0200 */
[C---:B------:R-:W-:Y:S02]  /*0f90*/  LEA R9, P0, R8.reuse, R12, 0x7 ;  /* 0x0000000c08097211 */ /* 0x040fe400078038ff */
[----:B------:R2:W-:Y:S02]  /*0fa0*/  STL [R1+0xc], R10 ;  /* 0x00000c0a01007387 */ /* 0x0005e40000100800 */
[----:B------:R-:W-:Y:S01]  /*0fb0*/  LEA.HI.X R8, R8, R10, R0, 0x7, P0 ;  /* 0x0000000a08087211 */ /* 0x000fe200000f3c00 */
[----:B------:R-:W-:Y:S01]  /*0fc0*/  IMAD.SHL.U32 R0, R44, 0x40, RZ ;  /* 0x000000402c007824 */ /* 0x000fe200078e00ff */
[----:B-1----:R-:W-:Y:S01]  /*0fd0*/  IADD3 R2, P1, R2, UR14, RZ ;  /* 0x0000000e02027c10 */ /* 0x002fe2000ff3e0ff */
[----:B------:R-:W-:-:S03]  /*0fe0*/  USHF.L.U64.HI UR14, UR10, 0x6, UR11 ;  /* 0x000000060a0e7899 */ /* 0x000fc6000801020b */
[----:B------:R-:W-:Y:S01]  /*0ff0*/  IADD3.X R3, R3, UR4, RZ, P1, !PT ;  /* 0x0000000403037c10 */ /* 0x000fe20008ffe4ff */
[----:B------:R-:W-:Y:S01]  /*1000*/  ULDC.64 UR10, c[0x0][0x220] ;  /* 0x00008800000a7ab9 */ /* 0x000fe20000000a00 */
[----:B------:R-:W-:Y:S01]  /*1010*/  IADD3 R4, P1, R6, UR15, RZ ;  /* 0x0000000f06047c10 */ /* 0x000fe2000ff3e0ff */
[----:B------:R-:W-:Y:S01]  /*1020*/  UIADD3 UR4, UR5, 0x2000, URZ ;  /* 0x0000200005047890 */ /* 0x000fe2000fffe03f */
[----:B------:R-:W-:Y:S01]  /*1030*/  LOP3.LUT R0, R0, 0xc0, RZ, 0xc0, !PT ;  /* 0x000000c000007812 */ /* 0x000fe200078ec0ff */
[----:B------:R1:W-:Y:S01]  /*1040*/  LDGSTS.E.BYPASS.LTC128B.128 [R224+0x1800], desc[UR30][R2.64] ;  /* 0x0180000002e07fae */ /* 0x0003e2000b901d5e */
[----:B------:R-:W-:-:S03]  /*1050*/  IADD3.X R5, R7, UR14, RZ, P1, !PT ;  /* 0x0000000e07057c10 */ /* 0x000fc60008ffe4ff */
[----:B------:R-:W-:Y:S04]  /*1060*/  LDGSTS.E.BYPASS.LTC128B.128 [R224+0x2000], desc[UR30][R6.64] ;  /* 0x0200000006e07fae */ /* 0x000fe8000b901d5e */
[----:B------:R3:W-:Y:S01]  /*1070*/  LDGSTS.E.BYPASS.LTC128B.128 [R224+0x2800], desc[UR30][R4.64] ;  /* 0x0280000004e07fae */ /* 0x0007e2000b901d5e */
[----:B-1----:R-:W-:-:S04]  /*1080*/  IADD3 R2, P0, R4, UR15, RZ ;  /* 0x0000000f04027c10 */ /* 0x002fc8000ff1e0ff */
[----:B------:R-:W-:Y:S02]  /*1090*/  IADD3.X R3, R5, UR14, RZ, P0, !PT ;  /* 0x0000000e05037c10 */ /* 0x000fe400087fe4ff */
[----:B---3--:R-:W-:-:S03]  /*10a0*/  IADD3 R4, P0, R2, UR15, RZ ;  /* 0x0000000f02047c10 */ /* 0x008fc6000ff1e0ff */
[----:B------:R1:W-:Y:S01]  /*10b0*/  LDGSTS.E.BYPASS.LTC128B.128 [R224+0x3000], desc[UR30][R2.64] ;  /* 0x0300000002e07fae */ /* 0x0003e2000b901d5e */
[----:B------:R-:W-:-:S05]  /*10c0*/  IADD3.X R5, R3, UR14, RZ, P0, !PT ;  /* 0x0000000e03057c10 */ /* 0x000fca00087fe4ff */
[----:B------:R3:W-:Y:S04]  /*10d0*/  LDGSTS.E.BYPASS.LTC128B.128 [R224+0x3800], desc[UR30][R4.64] ;  /* 0x0380000004e07fae */ /* 0x0007e8000b901d5e */
[----:B------:R-:W0:Y:S01]  /*10e0*/  LDGDEPBAR ;  /* 0x00000000000079af */ /* 0x000e220000000000 */
[----:B-1----:R-:W-:Y:S02]  /*10f0*/  LOP3.LUT R3, R0, 0x8, R20, 0xf8, !PT ;  /* 0x0000000800037812 */ /* 0x002fe400078ef814 */
[----:B------:R-:W-:Y:S02]  /*1100*/  SHF.R.U32.HI R0, RZ, 0x3, R0 ;  /* 0x00000003ff007819 */ /* 0x000fe40000011600 */
[----:B------:R-:W-:Y:S02]  /*1110*/  LEA R2, P0, R9, UR10, 0x1 ;  /* 0x0000000a09027c11 */ /* 0x000fe4000f8008ff */
[----:B--2---:R-:W-:Y:S01]  /*1120*/  LOP3.LUT R10, R3, R0, RZ, 0x3c, !PT ;  /* 0x00000000030a7212 */ /* 0x004fe200078e3cff */
[----:B------:R-:W-:Y:S01]  /*1130*/  IMAD.SHL.U32 R0, R47, 0x40, RZ ;  /* 0x000000402f007824 */ /* 0x000fe200078e00ff */
[----:B------:R-:W-:Y:S01]  /*1140*/  LEA.HI.X R3, R9, UR11, R8, 0x1, P0 ;  /* 0x0000000b09037c11 */ /* 0x000fe200080f0c08 */
[----:B------:R-:W-:-:S04]  /*1150*/  DEPBAR.LE SB0, 0x0 ;  /* 0x000080000000791a */ /* 0x000fc80000000000 */
[----:B------:R-:W-:Y:S01]  /*1160*/  BAR.SYNC.DEFER_BLOCKING 0x0 ;  /* 0x0000000000007b1d */ /* 0x000fe20000010000 */
[----:B---3--:R-:W-:Y:S01]  /*1170*/  IMAD.SHL.U32 R4, R19, 0x20, RZ ;  /* 0x0000002013047824 */ /* 0x008fe200078e00ff */
        /* <DEDUP_REMOVED lines=33> */
[----:B--2---:R-:W-:Y:S01]  /*1390*/  LDSM.16.M88.4 R4, [R211+0x1000] ;  /* 0x00100000d304783b */ /* 0x004fe20000000200 */
[----:B------:R-:W-:-:S03]  /*13a0*/  SHF.R.S32.HI R2, RZ, 0x1f, R46 ;  /* 0x0000001fff027819 */ /* 0x000fc6000001142e */
[----:B------:R-:W2:Y:S01]  /*13b0*/  LDSM.16.M88.4 R20, [R3+0x2800] ;  /* 0x002800000314783b */ /* 0x000ea20000000200 */
[----:B------:R-:W-:Y:S01]  /*13c0*/  IMAD.IADD R212, R211, 0x1, R0 ;  /* 0x00000001d3d47824 */ /* 0x000fe200078e0200 */
[----:B------:R-:W-:Y:S01]  /*13d0*/  LEA.HI R2, R2, R46, RZ, 0x2 ;  /* 0x0000002e02027211 */ /* 0x000fe200078f10ff */
[----:B------:R-:W-:Y:S01]  /*13e0*/  @P0 VIADD R213, R210, 0xffffffe0 ;  /* 0xffffffe0d2d50836 */ /* 0x000fe20000000000 */
[----:B------:R-:W3:Y:S02]  /*13f0*/  LDSM.16.M88.4 R12, [R3+0x2c00] ;  /* 0x002c0000030c783b */ /* 0x000ee40000000200 */
[----:B------:R-:W-:Y:S02]  /*1400*/  SHF.R.S32.HI R2, RZ, 0x2, R2 ;  /* 0x00000002ff027819 */ /* 0x000fe40000011402 */
[----:B------:R-:W-:Y:S04]  /*1410*/  LDSM.16.M88.4 R28, [R3+0x2000] ;  /* 0x00200000031c783b */ /* 0x000fe80000000200 */
[----:B------:R-:W-:Y:S04]  /*1420*/  LDSM.16.M88.4 R24, [R3+0x2400] ;  /* 0x002400000318783b */ /* 0x000fe80000000200 */
[----:B-1----:R-:W1:Y:S04]  /*1430*/  LDSM.16.M88.4 R8, [R3+0x3000] ;  /* 0x003000000308783b */ /* 0x002e680000000200 */
[----:B------:R-:W4:Y:S04]  /*1440*/  LDSM.16.M88.4 R32, [R3+0x3400] ;  /* 0x003400000320783b */ /* 0x000f280000000200 */
[----:B------:R-:W5:Y:S04]  /*1450*/  LDSM.16.M88.4 R36, [R3+0x3800] ;  /* 0x003800000324783b */ /* 0x000f680000000200 */
[----:B------:R3:W5:Y:S04]  /*1460*/  LDSM.16.M88.4 R40, [R3+0x3c00] ;  /* 0x003c00000328783b */ /* 0x0007680000000200 */
[----:B------:R-:W0:Y:S01]  /*1470*/  LDGDEPBAR ;  /* 0x00000000000079af */ /* 0x000e220000000000 */
[C---:B--2---:R-:W-:Y:S06]  /*1480*/  HMMA.16816.F32 R96, R4.reuse, R20, RZ ;  /* 0x000000140460723c */ /* 0x044fec00000018ff */
[----:B------:R-:W-:Y:S01]  /*1490*/  HMMA.16816.F32 R108, R4, R22, RZ ;  /* 0x00000016046c723c */ /* 0x000fe200000018ff */
[----:B---3--:R-:W-:-:S05]  /*14a0*/  IMAD R3, R59, 0x10, R60 ;  /* 0x000000103b037824 */ /* 0x008fca00078e023c */
[C---:B------:R-:W-:Y:S06]  /*14b0*/  HMMA.16816.F32 R116, R4.reuse, R12, RZ ;  /* 0x0000000c0474723c */ /* 0x040fec00000018ff */
[----:B------:R-:W-:Y:S06]  /*14c0*/  HMMA.16816.F32 R140, R4, R14, RZ ;  /* 0x0000000e048c723c */ /* 0x000fec00000018ff */
[C---:B------:R-:W-:Y:S06]  /*14d0*/  HMMA.16816.F32 R92, R16.reuse, R20, RZ ;  /* 0x00000014105c723c */ /* 0x040fec00000018ff */
[C---:B------:R-:W-:Y:S01]  /*14e0*/  HMMA.16816.F32 R100, R16.reuse, R22, RZ ;  /* 0x000000161064723c */ /* 0x040fe200000018ff */
[----:B------:R-:W-:Y:S05]  /*14f0*/  LDSM.16.M88.4 R20, [R213] ;  /* 0x00000000d514783b */ /* 0x000fea0000000200 */
[C---:B------:R-:W-:Y:S06]  /*1500*/  HMMA.16816.F32 R104, R16.reuse, R12, RZ ;  /* 0x0000000c1068723c */ /* 0x040fec00000018ff */
[----:B------:R-:W-:Y:S01]  /*1510*/  HMMA.16816.F32 R112, R16, R14, RZ ;  /* 0x0000000e1070723c */ /* 0x000fe200000018ff */
[----:B------:R-:W2:Y:S05]  /*1520*/  LDSM.16.M88.4 R12, [R212] ;  /* 0x00000000d40c783b */ /* 0x000eaa0000000200 */
[C---:B-1----:R-:W-:Y:S06]  /*1530*/  HMMA.16816.F32 R168, R4.reuse, R8, RZ ;  /* 0x0000000804a8723c */ /* 0x042fec00000018ff */
[----:B------:R-:W-:Y:S06]  /*1540*/  HMMA.16816.F32 R176, R4, R10, RZ ;  /* 0x0000000a04b0723c */ /* 0x000fec00000018ff */
[C---:B------:R-:W-:Y:S06]  /*1550*/  HMMA.16816.F32 R120, R16.reuse, R8, RZ ;  /* 0x000000081078723c */ /* 0x040fec00000018ff */
[C---:B------:R-:W-:Y:S01]  /*1560*/  HMMA.16816.F32 R132, R16.reuse, R10, RZ ;  /* 0x0000000a1084723c */ /* 0x040fe200000018ff */
[----:B------:R-:W1:Y:S05]  /*1570*/  LDSM.16.M88.4 R8, [R212+0x1000] ;  /* 0x00100000d408783b */ /* 0x000e6a0000000200 */
[-C--:B------:R-:W-:Y:S06]  /*1580*/  HMMA.16816.F32 R48, R16, R28.reuse, RZ ;  /* 0x0000001c1030723c */ /* 0x080fec00000018ff */
[C---:B------:R-:W-:Y:S06]  /*1590*/  HMMA.16816.F32 R52, R4.reuse, R28, RZ ;  /* 0x0000001c0434723c */ /* 0x040fec00000018ff */
[----:B------:R-:W-:Y:S01]  /*15a0*/  HMMA.16816.F32 R80, R4, R24, RZ ;  /* 0x000000180450723c */ /* 0x000fe200000018ff */
[----:B------:R-:W-:Y:S01]  /*15b0*/  IADD3 R28, R3, 0x1, R2 ;  /* 0x00000001031c7810 */ /* 0x000fe20007ffe002 */
[----:B------:R-:W-:-:S02]  /*15c0*/  IMAD.SHL.U32 R2, R56, 0x4, RZ ;  /* 0x0000000438027824 */ /* 0x000fc400078e00ff */
[----:B------:R-:W-:Y:S02]  /*15d0*/  VIADD R29, R241, 0x4 ;  /* 0x00000004f11d7836 */ /* 0x000fe40000000000 */
[----:B------:R-:W-:Y:S01]  /*15e0*/  HMMA.16816.F32 R88, R4, R26, RZ ;  /* 0x0000001a0458723c */ /* 0x000fe200000018ff */
[----:B------:R-:W-:-:S05]  /*15f0*/  VIADD R3, R2, 0x1 ;  /* 0x0000000102037836 */ /* 0x000fca0000000000 */
[C---:B------:R-:W-:Y:S06]  /*1600*/  HMMA.16816.F32 R68, R16.reuse, R24, RZ ;  /* 0x000000181044723c */ /* 0x040fec00000018ff */
[----:B------:R-:W-:Y:S01]  /*1610*/  HMMA.16816.F32 R84, R16, R26, RZ ;  /* 0x0000001a1054723c */ /* 0x000fe200000018ff */
[----:B------:R-:W3:Y:S05]  /*1620*/  LDSM.16.M88.4 R24, [R213+0x400] ;  /* 0x00040000d518783b */ /* 0x000eea0000000200 */
[-C--:B------:R-:W-:Y:S06]  /*1630*/  HMMA.16816.F32 R72, R4, R30.reuse, RZ ;  /* 0x0000001e0448723c */ /* 0x080fec00000018ff */
[C---:B------:R-:W-:Y:S06]  /*1640*/  HMMA.16816.F32 R76, R16.reuse, R30, RZ ;  /* 0x0000001e104c723c */ /* 0x040fec00000018ff */
[C---:B----4-:R-:W-:Y:S06]  /*1650*/  HMMA.16816.F32 R124, R16.reuse, R32, RZ ;  /* 0x00000020107c723c */ /* 0x050fec00000018ff */
[C---:B------:R-:W-:Y:S06]  /*1660*/  HMMA.16816.F32 R136, R16.reuse, R34, RZ ;  /* 0x000000221088723c */ /* 0x040fec00000018ff */
[C---:B-----5:R-:W-:Y:S06]  /*1670*/  HMMA.16816.F32 R152, R16.reuse, R36, RZ ;  /* 0x000000241098723c */ /* 0x060fec00000018ff */
[C---:B------:R-:W-:Y:S06]  /*1680*/  HMMA.16816.F32 R156, R16.reuse, R38, RZ ;  /* 0x00000026109c723c */ /* 0x040fec00000018ff */
[C---:B------:R-:W-:Y:S06]  /*1690*/  HMMA.16816.F32 R148, R16.reuse, R40, RZ ;  /* 0x000000281094723c */ /* 0x040fec00000018ff */
[----:B------:R-:W-:Y:S06]  /*16a0*/  HMMA.16816.F32 R144, R16, R42, RZ ;  /* 0x0000002a1090723c */ /* 0x000fec00000018ff */
[----:B------:R-:W-:Y:S01]  /*16b0*/  HMMA.16816.F32 R180, R4, R32, RZ ;  /* 0x0000002004b4723c */ /* 0x000fe200000018ff */
[----:B------:R-:W-:-:S04]  /*16c0*/  IMAD.WIDE.U32 R18, R249, -0x2daee0ad, RZ ;  /* 0xd2511f53f9127825 */ /* 0x000fc800078e00ff */
[C---:B------:R-:W-:Y:S01]  /*16d0*/  VIADD R17, R2.reuse, 0x2 ;  /* 0x0000000202117836 */ /* 0x040fe20000000000 */
[C---:B------:R-:W-:Y:S01]  /*16e0*/  LOP3.LUT R16, R19.reuse, UR33, R2, 0x96, !PT ;  /* 0x0000002113107c12 */ /* 0x040fe2000f8e9602 */
[----:B------:R-:W-:Y:S01]  /*16f0*/  VIADD R2, R2, 0x3 ;  /* 0x0000000302027836 */ /* 0x000fe20000000000 */
[C---:B------:R-:W-:Y:S03]  /*1700*/  HMMA.16816.F32 R188, R4.reuse, R34, RZ ;  /* 0x0000002204bc723c */ /* 0x040fe600000018ff */
[----:B------:R-:W-:Y:S01]  /*1710*/  IMAD.WIDE.U32 R60, R16, -0x326172a9, RZ ;  /* 0xcd9e8d57103c7825 */ /* 0x000fe200078e00ff */
[----:B------:R-:W-:Y:S02]  /*1720*/  LOP3.LUT R2, R19, UR33, R2, 0x96, !PT ;  /* 0x0000002113027c12 */ /* 0x000fe4000f8e9602 */
[----:B------:R-:W-:Y:S03]  /*1730*/  HMMA.16816.F32 R192, R4, R36, RZ ;  /* 0x0000002404c0723c */ /* 0x000fe600000018ff */
[----:B------:R-:W-:-:S03]  /*1740*/  IMAD.WIDE.U32 R66, R2, -0x326172a9, RZ ;  /* 0xcd9e8d5702427825 */ /* 0x000fc600078e00ff */
[C---:B------:R-:W-:Y:S06]  /*1750*/  HMMA.16816.F32 R200, R4.reuse, R40, RZ ;  /* 0x0000002804c8723c */ /* 0x040fec00000018ff */
[C---:B------:R-:W-:Y:S06]  /*1760*/  HMMA.16816.F32 R216, R4.reuse, R38, RZ ;  /* 0x0000002604d8723c */ /* 0x040fec00000018ff */
[----:B------:R-:W-:Y:S06]  /*1770*/  HMMA.16816.F32 R220, R4, R42, RZ ;  /* 0x0000002a04dc723c */ /* 0x000fec00000018ff */
[----:B--2---:R-:W-:Y:S01]  /*1780*/  HMMA.16816.F32 R32, R12, R20, R48 ;  /* 0x000000140c20723c */ /* 0x004fe20000001830 */
[C---:B------:R-:W-:Y:S01]  /*1790*/  LOP3.LUT R4, R19.reuse, UR33, R3, 0x96, !PT ;  /* 0x0000002113047c12 */ /* 0x040fe2000f8e9603 */
[----:B------:R-:W-:Y:S01]  /*17a0*/  IMAD.SHL.U32 R5, R58, 0x2, RZ ;  /* 0x000000023a057824 */ /* 0x000fe200078e00ff */
[----:B------:R-:W-:Y:S01]  /*17b0*/  LOP3.LUT R3, R19, UR33, R17, 0x96, !PT ;  /* 0x0000002113037c12 */ /* 0x000fe2000f8e9611 */
[----:B------:R-:W-:-:S02]  /*17c0*/  IMAD.WIDE.U32 R6, R241, -0x326172a9, RZ ;  /* 0xcd9e8d57f1067825 */ /* 0x000fc400078e00ff */
[C---:B-1----:R-:W-:Y:S01]  /*17d0*/  HMMA.16816.F32 R36, R8.reuse, R20, R52 ;  /* 0x000000140824723c */ /* 0x042fe20000001834 */
[----:B------:R-:W-:Y:S01]  /*17e0*/  LOP3.LUT R5, R5, 0x6, RZ, 0xc0, !PT ;  /* 0x0000000605057812 */ /* 0x000fe200078ec0ff */
[----:B------:R-:W-:Y:S01]  /*17f0*/  IMAD.WIDE.U32 R62, R3, -0x326172a9, RZ ;  /* 0xcd9e8d57033e7825 */ /* 0x000fe200078e00ff */
[--C-:B------:R-:W-:Y:S02]  /*1800*/  LOP3.LUT R206, R61, UR27, R6.reuse, 0x96, !PT ;  /* 0x0000001b3dce7c12 */ /* 0x100fe4000f8e9606 */
[----:B------:R-:W-:Y:S01]  /*1810*/  LOP3.LUT R225, R67, UR27, R6, 0x96, !PT ;  /* 0x0000001b43e17c12 */ /* 0x000fe2000f8e9606 */
[----:B------:R-:W-:Y:S01]  /*1820*/  IMAD.WIDE.U32 R64, R4, -0x326172a9, RZ ;  /* 0xcd9e8d5704407825 */ /* 0x000fe200078e00ff */
[----:B------:R-:W-:Y:S01]  /*1830*/  IADD3 R4, R45, -UR19, R28 ;  /* 0x800000132d047c10 */ /* 0x000fe2000fffe01c */
[----:B------:R-:W-:Y:S01]  /*1840*/  HMMA.16816.F32 R40, R8, R22, R72 ;  /* 0x000000160828723c */ /* 0x000fe20000001848 */
[--C-:B------:R-:W-:Y:S01]  /*1850*/  LOP3.LUT R246, R63, UR27, R6.reuse, 0x96, !PT ;  /* 0x0000001b3ff67c12 */ /* 0x100fe2000f8e9606 */
[----:B------:R-:W-:Y:S01]  /*1860*/  IMAD.WIDE.U32 R2, R29, -0x326172a9, RZ ;  /* 0xcd9e8d571d027825 */ /* 0x000fe200078e00ff */
[----:B------:R-:W-:-:S02]  /*1870*/  LOP3.LUT R208, R65, UR27, R6, 0x96, !PT ;  /* 0x0000001b41d07c12 */ /* 0x000fc4000f8e9606 */
[-C--:B------:R-:W-:Y:S01]  /*1880*/  LOP3.LUT R7, R7, R237.reuse, RZ, 0x3c, !PT ;  /* 0x000000ed07077212 */ /* 0x080fe200078e3cff */
[----:B------:R-:W-:Y:S01]  /*1890*/  IMAD R5, R56, 0x80, R5 ;  /* 0x0000008038057824 */ /* 0x000fe200078e0205 */
[----:B------:R-:W-:Y:S01]  /*18a0*/  LOP3.LUT R3, R3, R237, RZ, 0x3c, !PT ;  /* 0x000000ed03037212 */ /* 0x000fe200078e3cff */
[----:B------:R-:W-:Y:S01]  /*18b0*/  VIADD R4, R4, UR18 ;  /* 0x0000001204047c36 */ /* 0x000fe20008000000 */
[C---:B------:R-:W-:Y:S01]  /*18c0*/  HMMA.16816.F32 R28, R12.reuse, R22, R76 ;  /* 0x000000160c1c723c */ /* 0x040fe2000000184c */
[----:B------:R-:W1:Y:S01]  /*18d0*/  LDSM.16.M88.4 R20, [R213+0x800] ;  /* 0x00080000d514783b */ /* 0x000e620000000200 */
[----:B------:R-:W-:Y:S01]  /*18e0*/  VIADD R16, R5, 0x1 ;  /* 0x0000000105107836 */ /* 0x000fe20000000000 */
[--C-:B------:R-:W-:Y:S01]  /*18f0*/  LOP3.LUT R209, R61, UR27, R2.reuse, 0x96, !PT ;  /* 0x0000001b3dd17c12 */ /* 0x100fe2000f8e9602 */
[----:B------:R-:W-:Y:S01]  /*1900*/  IMAD.WIDE.U32 R166, R3, -0x2daee0ad, RZ ;  /* 0xd2511f5303a67825 */ /* 0x000fe200078e00ff */
[--C-:B------:R-:W-:Y:S01]  /*1910*/  LOP3.LUT R245, R65, UR27, R2.reuse, 0x96, !PT ;  /* 0x0000001b41f57c12 */ /* 0x100fe2000f8e9602 */
[----:B---3--:R-:W-:Y:S01]  /*1920*/  HMMA.16816.F32 R48, R12, R24, R68 ;  /* 0x000000180c30723c */ /* 0x008fe20000001844 */
[--C-:B------:R-:W-:Y:S01]  /*1930*/  LOP3.LUT R247, R63, UR27, R2.reuse, 0x96, !PT ;  /* 0x0000001b3ff77c12 */ /* 0x100fe2000f8e9602 */
[----:B------:R-:W-:Y:S01]  /*1940*/  IMAD.WIDE.U32 R128, R7, -0x2daee0ad, RZ ;  /* 0xd2511f5307807825 */ /* 0x000fe200078e00ff */
[----:B------:R-:W-:-:S02]  /*1950*/  LOP3.LUT R248, R67, UR27, R2, 0x96, !PT ;  /* 0x0000001b43f87c12 */ /* 0x000fc4000f8e9602 */
[C---:B------:R-:W-:Y:S01]  /*1960*/  VIMNMX R6, R4.reuse, R45, PT ;  /* 0x0000002d04067248 */ /* 0x040fe20003fe0100 */
[C---:B------:R-:W-:Y:S01]  /*1970*/  VIADD R7, R5.reuse, 0x8 ;  /* 0x0000000805077836 */ /* 0x040fe20000000000 */
[C-C-:B------:R-:W-:Y:S02]  /*1980*/  VIADDMNMX R3, R4.reuse, 0x8, R45.reuse, PT ;  /* 0x0000000804037846 */ /* 0x140fe4000380012d */
[----:B------:R-:W-:Y:S02]  /*1990*/  VIADDMNMX R2, R4, 0x40, R45, PT ;  /* 0x0000004004027846 */ /* 0x000fe4000380012d */
[CC--:B------:R-:W-:Y:S02]  /*19a0*/  ISETP.GE.AND P2, PT, R16.reuse, R6.reuse, PT ;  /* 0x000000061000720c */ /* 0x0c0fe40003f46270 */
[----:B------:R-:W-:Y:S02]  /*19b0*/  ISETP.GE.AND P5, PT, R16, R3, PT ;  /* 0x000000031000720c */ /* 0x000fe40003fa6270 */
[----:B------:R-:W-:-:S02]  /*19c0*/  ISETP.GE.AND P6, PT, R5, R6, PT ;  /* 0x000000060500720c */ /* 0x000fc40003fc6270 */
[----:B------:R-:W-:Y:S02]  /*19d0*/  ISETP.GE.AND P3, PT, R5, R3, PT ;  /* 0x000000030500720c */ /* 0x000fe40003f66270 */
[----:B------:R-:W-:Y:S02]  /*19e0*/  ISETP.GE.AND P0, PT, R16, R2, PT ;  /* 0x000000021000720c */ /* 0x000fe40003f06270 */
[----:B------:R-:W-:Y:S02]  /*19f0*/  VIADDMNMX R4, R4, 0x48, R45, PT ;  /* 0x0000004804047846 */ /* 0x000fe4000380012d */
[----:B------:R-:W-:Y:S01]  /*1a00*/  FSEL R131, R32, -INF , !P6 ;  /* 0xff80000020837808 */ /* 0x000fe20007000000 */
[----:B------:R-:W-:Y:S01]  /*1a10*/  HMMA.16816.F32 R44, R12, R26, R84 ;  /* 0x0000001a0c2c723c */ /* 0x000fe20000001854 */
[----:B------:R-:W-:Y:S02]  /*1a20*/  FSEL R163, R33, -INF , !P2 ;  /* 0xff80000021a37808 */ /* 0x000fe40005000000 */
[----:B------:R-:W-:-:S02]  /*1a30*/  FSEL R172, R34, -INF , !P3 ;  /* 0xff80000022ac7808 */ /* 0x000fc40005800000 */
[----:B------:R-:W-:Y:S02]  /*1a40*/  FSEL R215, R35, -INF , !P5 ;  /* 0xff80000023d77808 */ /* 0x000fe40006800000 */
[----:B------:R-:W-:Y:S01]  /*1a50*/  HMMA.16816.F32 R32, R8, R24, R80 ;  /* 0x000000180820723c */ /* 0x000fe20000001850 */
[----:B------:R-:W-:Y:S02]  /*1a60*/  FSEL R174, R37, -INF , !P0 ;  /* 0xff80000025ae7808 */ /* 0x000fe40004000000 */
[----:B------:R-:W-:Y:S01]  /*1a70*/  ISETP.GE.AND P1, PT, R16, R4, PT ;  /* 0x000000041000720c */ /* 0x000fe20003f26270 */
[C---:B------:R-:W-:Y:S01]  /*1a80*/  VIADD R16, R5.reuse, 0x9 ;  /* 0x0000000905107836 */ /* 0x040fe20000000000 */
[C---:B------:R-:W-:Y:S01]  /*1a90*/  ISETP.GE.AND P5, PT, R5.reuse, R2, PT ;  /* 0x000000020500720c */ /* 0x040fe20003fa6270 */
[----:B-1----:R-:W-:Y:S01]  /*1aa0*/  HMMA.16816.F32 R56, R12, R20, R92 ;  /* 0x000000140c38723c */ /* 0x002fe2000000185c */
[----:B------:R-:W-:Y:S02]  /*1ab0*/  ISETP.GE.AND P0, PT, R5, R4, PT ;  /* 0x000000040500720c */ /* 0x000fe40003f06270 */
[----:B------:R-:W-:-:S02]  /*1ac0*/  ISETP.GE.AND P2, PT, R7, R2, PT ;  /* 0x000000020700720c */ /* 0x000fc40003f46270 */
[----:B------:R-:W-:Y:S01]  /*1ad0*/  FSEL R173, R36, -INF , !P5 ;  /* 0xff80000024ad7808 */ /* 0x000fe20006800000 */
[C---:B------:R-:W-:Y:S01]  /*1ae0*/  HMMA.16816.F32 R72, R8.reuse, R20, R96 ;  /* 0x000000140848723c */ /* 0x040fe20000001860 */
[----:B------:R-:W-:Y:S02]  /*1af0*/  FSEL R196, R38, -INF , !P0 ;  /* 0xff80000026c47808 */ /* 0x000fe40004000000 */
[----:B------:R-:W-:Y:S02]  /*1b00*/  FSEL R198, R39, -INF , !P1 ;  /* 0xff80000027c67808 */ /* 0x000fe40004800000 */
[C---:B------:R-:W-:Y:S01]  /*1b10*/  ISETP.GE.AND P4, PT, R7.reuse, R6, PT ;  /* 0x000000060700720c */ /* 0x040fe20003f86270 */
[C---:B------:R-:W-:Y:S01]  /*1b20*/  HMMA.16816.F32 R36, R8.reuse, R26, R88 ;  /* 0x0000001a0824723c */ /* 0x040fe20000001858 */
[C---:B------:R-:W-:Y:S01]  /*1b30*/  ISETP.GE.AND P6, PT, R7.reuse, R3, PT ;  /* 0x000000030700720c */ /* 0x040fe20003fc6270 */
[----:B------:R-:W-:Y:S01]  /*1b40*/  LDSM.16.M88.4 R24, [R213+0x1000] ;  /* 0x00100000d518783b */ /* 0x000fe20000000200 */
[----:B------:R-:W-:Y:S01]  /*1b50*/  ISETP.GE.AND P3, PT, R7, R4, PT ;  /* 0x000000040700720c */ /* 0x000fe20003f66270 */
[----:B------:R-:W-:Y:S01]  /*1b60*/  VIADD R7, R5, 0x10 ;  /* 0x0000001005077836 */ /* 0x000fe20000000000 */
[----:B------:R-:W-:Y:S01]  /*1b70*/  FSEL R184, R40, -INF , !P2 ;  /* 0xff80000028b87808 */ /* 0x000fe20005000000 */
[----:B------:R-:W-:Y:S01]  /*1b80*/  HMMA.16816.F32 R68, R8, R22, R108 ;  /* 0x000000160844723c */ /* 0x000fe2000000186c */
[----:B------:R-:W-:-:S02]  /*1b90*/  ISETP.GE.AND P2, PT, R16, R6, PT ;  /* 0x000000061000720c */ /* 0x000fc40003f46270 */
[----:B------:R-:W-:Y:S02]  /*1ba0*/  ISETP.GE.AND P5, PT, R16, R2, PT ;  /* 0x000000021000720c */ /* 0x000fe40003fa6270 */
[----:B------:R-:W-:Y:S01]  /*1bb0*/  FSEL R161, R28, -INF , !P4 ;  /* 0xff8000001ca17808 */ /* 0x000fe20006000000 */
[----:B------:R-:W-:Y:S01]  /*1bc0*/  HMMA.16816.F32 R52, R12, R22, R100 ;  /* 0x000000160c34723c */ /* 0x000fe20000001864 */
[----:B------:R-:W-:Y:S01]  /*1bd0*/  FSEL R162, R29, -INF , !P2 ;  /* 0xff8000001da27808 */ /* 0x000fe20005000000 */
[----:B------:R-:W1:Y:S01]  /*1be0*/  LDSM.16.M88.4 R20, [R213+0x1400] ;  /* 0x00140000d514783b */ /* 0x000e620000000200 */
[----:B------:R-:W-:Y:S02]  /*1bf0*/  FSEL R204, R42, -INF , !P3 ;  /* 0xff8000002acc7808 */ /* 0x000fe40005800000 */
[----:B------:R-:W-:Y:S02]  /*1c00*/  FSEL R185, R41, -INF , !P5 ;  /* 0xff80000029b97808 */ /* 0x000fe40006800000 */
[----:B------:R-:W-:-:S02]  /*1c10*/  ISETP.GE.AND P1, PT, R7, R6, PT ;  /* 0x000000060700720c */ /* 0x000fc40003f26270 */
[CC--:B------:R-:W-:Y:S02]  /*1c20*/  ISETP.GE.AND P4, PT, R7.reuse, R3.reuse, PT ;  /* 0x000000030700720c */ /* 0x0c0fe40003f86270 */
[C---:B------:R-:W-:Y:S02]  /*1c30*/  ISETP.GE.AND P2, PT, R7.reuse, R2, PT ;  /* 0x000000020700720c */ /* 0x040fe40003f46270 */
[-C--:B------:R-:W-:Y:S01]  /*1c40*/  ISETP.GE.AND P3, PT, R7, R4.reuse, PT ;  /* 0x000000040700720c */ /* 0x080fe20003f66270 */
[----:B------:R-:W-:Y:S01]  /*1c50*/  VIADD R7, R5, 0x11 ;  /* 0x0000001105077836 */ /* 0x000fe20000000000 */
[C---:B------:R-:W-:Y:S02]  /*1c60*/  ISETP.GE.AND P5, PT, R16.reuse, R3, PT ;  /* 0x000000031000720c */ /* 0x040fe40003fa6270 */
[----:B------:R-:W-:Y:S02]  /*1c70*/  ISETP.GE.AND P0, PT, R16, R4, PT ;  /* 0x000000041000720c */ /* 0x000fe40003f06270 */
[----:B------:R-:W-:-:S02]  /*1c80*/  LOP3.LUT R187, R129, UR26, R18, 0x96, !PT ;  /* 0x0000001a81bb7c12 */ /* 0x000fc4000f8e9612 */
[----:B------:R-:W-:Y:S02]  /*1c90*/  LOP3.LUT R186, R167, UR26, R18, 0x96, !PT ;  /* 0x0000001aa7ba7c12 */ /* 0x000fe4000f8e9612 */
[----:B------:R-:W2:Y:S01]  /*1ca0*/  LDSM.16.M88.4 R16, [R213+0xc00] ;  /* 0x000c0000d510783b */ /* 0x000ea20000000200 */
[----:B------:R-:W-:Y:S02]  /*1cb0*/  FSEL R199, R43, -INF , !P0 ;  /* 0xff8000002bc77808 */ /* 0x000fe40004000000 */
[----:B------:R-:W-:Y:S02]  /*1cc0*/  FSEL R165, R30, -INF , !P6 ;  /* 0xff8000001ea57808 */ /* 0x000fe40007000000 */
[----:B------:R-:W-:Y:S02]  /*1cd0*/  FSEL R207, R31, -INF , !P5 ;  /* 0xff8000001fcf7808 */ /* 0x000fe40006800000 */
[----:B------:R-:W-:Y:S02]  /*1ce0*/  FSEL R160, R48, -INF , !P1 ;  /* 0xff80000030a07808 */ /* 0x000fe40004800000 */
[----:B------:R-:W-:-:S02]  /*1cf0*/  ISETP.GE.AND P5, PT, R7, R6, PT ;  /* 0x000000060700720c */ /* 0x000fc40003fa6270 */
[C---:B------:R-:W-:Y:S02]  /*1d00*/  ISETP.GE.AND P0, PT, R7.reuse, R3, PT ;  /* 0x000000030700720c */ /* 0x040fe40003f06270 */
[C---:B------:R-:W-:Y:S02]  /*1d10*/  ISETP.GE.AND P6, PT, R7.reuse, R2, PT ;  /* 0x000000020700720c */ /* 0x040fe40003fc6270 */
[----:B------:R-:W-:Y:S01]  /*1d20*/  ISETP.GE.AND P1, PT, R7, R4, PT ;  /* 0x000000040700720c */ /* 0x000fe20003f26270 */
[----:B------:R-:W-:Y:S01]  /*1d30*/  VIADD R7, R5, 0x18 ;  /* 0x0000001805077836 */ /* 0x000fe20000000000 */
[----:B------:R-:W-:Y:S02]  /*1d40*/  FSEL R164, R49, -INF , !P5 ;  /* 0xff80000031a47808 */ /* 0x000fe40006800000 */
[----:B------:R-:W-:Y:S01]  /*1d50*/  FSEL R214, R50, -INF , !P4 ;  /* 0xff80000032d67808 */ /* 0x000fe20006000000 */
[----:B-1----:R-:W-:Y:S01]  /*1d60*/  HMMA.16816.F32 R76, R12, R20, R124 ;  /* 0x000000140c4c723c */ /* 0x002fe2000000187c */
[----:B------:R-:W-:-:S02]  /*1d70*/  FSEL R226, R51, -INF , !P0 ;  /* 0xff80000033e27808 */ /* 0x000fc40004000000 */
[----:B------:R-:W-:Y:S02]  /*1d80*/  FSEL R175, R32, -INF , !P2 ;  /* 0xff80000020af7808 */ /* 0x000fe40005000000 */
[C---:B------:R-:W-:Y:S01]  /*1d90*/  ISETP.GE.AND P0, PT, R7.reuse, R2, PT ;  /* 0x000000020700720c */ /* 0x040fe20003f06270 */
[----:B------:R-:W-:Y:S01]  /*1da0*/  HMMA.16816.F32 R84, R12, R22, R136 ;  /* 0x000000160c54723c */ /* 0x000fe20000001888 */
[C---:B------:R-:W-:Y:S02]  /*1db0*/  ISETP.GE.AND P4, PT, R7.reuse, R6, PT ;  /* 0x000000060700720c */ /* 0x040fe40003f86270 */
[C---:B------:R-:W-:Y:S02]  /*1dc0*/  ISETP.GE.AND P5, PT, R7.reuse, R3, PT ;  /* 0x000000030700720c */ /* 0x040fe40003fa6270 */
[----:B------:R-:W-:Y:S01]  /*1dd0*/  ISETP.GE.AND P2, PT, R7, R4, PT ;  /* 0x000000040700720c */ /* 0x000fe20003f46270 */
[----:B------:R-:W-:Y:S01]  /*1de0*/  VIADD R7, R5, 0x19 ;  /* 0x0000001905077836 */ /* 0x000fe20000000000 */
[----:B------:R-:W-:-:S02]  /*1df0*/  FSEL R96, R33, -INF , !P6 ;  /* 0xff80000021607808 */ /* 0x000fc40007000000 */
[----:B------:R-:W-:Y:S02]  /*1e00*/  FSEL R97, R34, -INF , !P3 ;  /* 0xff80000022617808 */ /* 0x000fe40005800000 */
[----:B------:R-:W-:Y:S02]  /*1e10*/  FSEL R99, R35, -INF , !P1 ;  /* 0xff80000023637808 */ /* 0x000fe40004800000 */
[----:B------:R-:W-:Y:S01]  /*1e20*/  FSEL R95, R36, -INF , !P0 ;  /* 0xff800000245f7808 */ /* 0x000fe20004000000 */
[C---:B--2---:R-:W-:Y:S01]  /*1e30*/  HMMA.16816.F32 R28, R8.reuse, R16, R116 ;  /* 0x00000010081c723c */ /* 0x044fe20000001874 */
[C---:B------:R-:W-:Y:S02]  /*1e40*/  ISETP.GE.AND P3, PT, R7.reuse, R2, PT ;  /* 0x000000020700720c */ /* 0x040fe40003f66270 */
[C---:B------:R-:W-:Y:S02]  /*1e50*/  ISETP.GE.AND P6, PT, R7.reuse, R6, PT ;  /* 0x000000060700720c */ /* 0x040fe40003fc6270 */
[C---:B------:R-:W-:Y:S01]  /*1e60*/  ISETP.GE.AND P1, PT, R7.reuse, R3, PT ;  /* 0x000000030700720c */ /* 0x040fe20003f26270 */
[----:B------:R-:W-:Y:S01]  /*1e70*/  HMMA.16816.F32 R40, R8, R18, R140 ;  /* 0x000000120828723c */ /* 0x000fe2000000188c */
[----:B------:R-:W-:Y:S01]  /*1e80*/  ISETP.GE.AND P0, PT, R7, R4, PT ;  /* 0x000000040700720c */ /* 0x000fe20003f06270 */
[----:B------:R-:W-:Y:S01]  /*1e90*/  VIADD R7, R5, 0x20 ;  /* 0x0000002005077836 */ /* 0x000fe20000000000 */
[----:B------:R-:W-:-:S02]  /*1ea0*/  FSEL R98, R38, -INF , !P2 ;  /* 0xff80000026627808 */ /* 0x000fc40005000000 */
[----:B------:R-:W-:Y:S01]  /*1eb0*/  FSEL R94, R37, -INF , !P3 ;  /* 0xff800000255e7808 */ /* 0x000fe20005800000 */
[C---:B------:R-:W-:Y:S01]  /*1ec0*/  HMMA.16816.F32 R48, R12.reuse, R18, R112 ;  /* 0x000000120c30723c */ /* 0x040fe20000001870 */
[----:B------:R-:W-:Y:S02]  /*1ed0*/  FSEL R100, R39, -INF , !P0 ;  /* 0xff80000027647808 */ /* 0x000fe40004000000 */
[----:B------:R-:W-:Y:S01]  /*1ee0*/  FSEL R93, R44, -INF , !P4 ;  /* 0xff8000002c5d7808 */ /* 0x000fe20006000000 */
[----:B------:R-:W1:Y:S01]  /*1ef0*/  LDSM.16.M88.4 R36, [R213+0x1800] ;  /* 0x00180000d524783b */ /* 0x000e620000000200 */
[----:B------:R-:W-:Y:S01]  /*1f00*/  FSEL R92, R45, -INF , !P6 ;  /* 0xff8000002d5c7808 */ /* 0x000fe20007000000 */
[----:B------:R-:W-:Y:S01]  /*1f10*/  HMMA.16816.F32 R32, R12, R16, R104 ;  /* 0x000000100c20723c */ /* 0x000fe20000001868 */
[----:B------:R-:W-:Y:S02]  /*1f20*/  FSEL R101, R46, -INF , !P5 ;  /* 0xff8000002e657808 */ /* 0x000fe40006800000 */
[----:B------:R-:W-:-:S02]  /*1f30*/  FSEL R102, R47, -INF , !P1 ;  /* 0xff8000002f667808 */ /* 0x000fc40004800000 */
[----:B------:R-:W2:Y:S01]  /*1f40*/  LDSM.16.M88.4 R44, [R213+0x1c00] ;  /* 0x001c0000d52c783b */ /* 0x000ea20000000200 */
[C---:B------:R-:W-:Y:S01]  /*1f50*/  ISETP.GE.AND P0, PT, R7.reuse, R6, PT ;  /* 0x000000060700720c */ /* 0x040fe20003f06270 */
[----:B------:R-:W-:Y:S01]  /*1f60*/  HMMA.16816.F32 R16, R8, R24, R168 ;  /* 0x000000180810723c */ /* 0x000fe200000018a8 */
[----:B------:R-:W-:Y:S01]  /*1f70*/  ISETP.GE.AND P3, PT, R7, R3, PT ;  /* 0x000000030700720c */ /* 0x000fe20003f66270 */
[----:B------:R-:W-:-:S04]  /*1f80*/  DEPBAR.LE SB0, 0x0 ;  /* 0x000080000000791a */ /* 0x000fc80000000000 */
[----:B------:R-:W-:Y:S01]  /*1f90*/  BAR.SYNC.DEFER_BLOCKING 0x0 ;  /* 0x0000000000007b1d */ /* 0x000fe20000010000 */
[C---:B------:R-:W-:Y:S02]  /*1fa0*/  ISETP.GE.AND P2, PT, R7.reuse, R2, PT ;  /* 0x000000020700720c */ /* 0x040fe40003f46270 */
[----:B------:R-:W-:Y:S01]  /*1fb0*/  ISETP.GE.AND P4, PT, R7, R4, PT ;  /* 0x000000040700720c */ /* 0x000fe20003f86270 */
[----:B------:R-:W-:Y:S01]  /*1fc0*/  VIADD R7, R5, 0x21 ;  /* 0x0000002105077836 */ /* 0x000fe20000000000 */
[----:B------:R-:W-:Y:S02]  /*1fd0*/  FSEL R116, R56, -INF , !P0 ;  /* 0xff80000038747808 */ /* 0x000fe40004000000 */
[----:B------:R-:W-:Y:S02]  /*1fe0*/  FSEL R140, R58, -INF , !P3 ;  /* 0xff8000003a8c7808 */ /* 0x000fe40005800000 */
[C---:B------:R-:W-:Y:S02]  /*1ff0*/  ISETP.GE.AND P5, PT, R7.reuse, R6, PT ;  /* 0x000000060700720c */ /* 0x040fe40003fa6270 */
[----:B------:R-:W-:-:S02]  /*2000*/  ISETP.GE.AND P1, PT, R7, R3, PT ;  /* 0x000000030700720c */ /* 0x000fc40003f26270 */
[C---:B------:R-:W-:Y:S02]  /*2010*/  ISETP.GE.AND P6, PT, R7.reuse, R2, PT ;  /* 0x000000020700720c */ /* 0x040fe40003fc6270 */
[----:B------:R-:W-:Y:S01]  /*2020*/  ISETP.GE.AND P0, PT, R7, R4, PT ;  /* 0x000000040700720c */ /* 0x000fe20003f06270 */
[----:B------:R-:W-:Y:S01]  /*2030*/  VIADD R7, R5, 0x28 ;  /* 0x0000002805077836 */ /* 0x000fe20000000000 */
[----:B------:R-:W-:Y:S02]  /*2040*/  FSEL R112, R57, -INF , !P5 ;  /* 0xff80000039707808 */ /* 0x000fe40006800000 */
[----:B------:R-:W-:Y:S02]  /*2050*/  FSEL R141, R59, -INF , !P1 ;  /* 0xff8000003b8d7808 */ /* 0x000fe40004800000 */
[----:B------:R-:W-:Y:S01]  /*2060*/  FSEL R117, R72, -INF , !P2 ;  /* 0xff80000048757808 */ /* 0x000fe20005000000 */
[----:B------:R-:W-:Y:S01]  /*2070*/  HMMA.16816.F32 R56, R12, R24, R120 ;  /* 0x000000180c38723c */ /* 0x000fe20000001878 */
[----:B------:R-:W-:-:S02]  /*2080*/  ISETP.GE.AND P1, PT, R7, R2, PT ;  /* 0x000000020700720c */ /* 0x000fc40003f26270 */
[C---:B------:R-:W-:Y:S02]  /*2090*/  ISETP.GE.AND P3, PT, R7.reuse, R6, PT ;  /* 0x000000060700720c */ /* 0x040fe40003f66270 */
[C---:B------:R-:W-:Y:S01]  /*20a0*/  ISETP.GE.AND P5, PT, R7.reuse, R3, PT ;  /* 0x000000030700720c */ /* 0x040fe20003fa6270 */
[C---:B-1----:R-:W-:Y:S01]  /*20b0*/  HMMA.16816.F32 R80, R12.reuse, R36, R152 ;  /* 0x000000240c50723c */ /* 0x042fe20000001898 */
[----:B------:R-:W-:Y:S01]  /*20c0*/  ISETP.GE.AND P2, PT, R7, R4, PT ;  /* 0x000000040700720c */ /* 0x000fe20003f46270 */
[----:B------:R-:W-:Y:S01]  /*20d0*/  VIADD R7, R5, 0x29 ;  /* 0x0000002905077836 */ /* 0x000fe20000000000 */
[----:B------:R-:W-:Y:S02]  /*20e0*/  FSEL R118, R73, -INF , !P6 ;  /* 0xff80000049767808 */ /* 0x000fe40007000000 */
[----:B------:R-:W-:Y:S01]  /*20f0*/  FSEL R122, R74, -INF , !P4 ;  /* 0xff8000004a7a7808 */ /* 0x000fe20006000000 */
[----:B--2---:R-:W-:Y:S01]  /*2100*/  HMMA.16816.F32 R88, R12, R44, R148 ;  /* 0x0000002c0c58723c */ /* 0x004fe20000001894 */
[----:B------:R-:W-:-:S02]  /*2110*/  FSEL R123, R75, -INF , !P0 ;  /* 0xff8000004b7b7808 */ /* 0x000fc40004000000 */
[----:B------:R-:W-:Y:S02]  /*2120*/  FSEL R114, R68, -INF , !P1 ;  /* 0xff80000044727808 */ /* 0x000fe40004800000 */
[C---:B------:R-:W-:Y:S01]  /*2130*/  ISETP.GE.AND P4, PT, R7.reuse, R2, PT ;  /* 0x000000020700720c */ /* 0x040fe20003f86270 */
[-C--:B------:R-:W-:Y:S01]  /*2140*/  HMMA.16816.F32 R72, R12, R26.reuse, R132 ;  /* 0x0000001a0c48723c */ /* 0x080fe20000001884 */
[C---:B------:R-:W-:Y:S02]  /*2150*/  ISETP.GE.AND P6, PT, R7.reuse, R6, PT ;  /* 0x000000060700720c */ /* 0x040fe40003fc6270 */
[C---:B------:R-:W-:Y:S02]  /*2160*/  ISETP.GE.AND P0, PT, R7.reuse, R3, PT ;  /* 0x000000030700720c */ /* 0x040fe40003f06270 */
[----:B------:R-:W-:Y:S01]  /*2170*/  ISETP.GE.AND P1, PT, R7, R4, PT ;  /* 0x000000040700720c */ /* 0x000fe20003f26270 */
[----:B------:R-:W-:Y:S01]  /*2180*/  VIADD R7, R5, 0x30 ;  /* 0x0000003005077836 */ /* 0x000fe20000000000 */
[----:B------:R-:W-:Y:S01]  /*2190*/  FSEL R115, R70, -INF , !P2 ;  /* 0xff80000046737808 */ /* 0x000fe20005000000 */
[----:B------:R-:W-:Y:S01]  /*21a0*/  HMMA.16816.F32 R24, R8, R26, R176 ;  /* 0x0000001a0818723c */ /* 0x000fe200000018b0 */
[----:B------:R-:W-:-:S02]  /*21b0*/  FSEL R113, R69, -INF , !P4 ;  /* 0xff80000045717808 */ /* 0x000fc40006000000 */
[----:B------:R-:W-:Y:S02]  /*21c0*/  FSEL R119, R71, -INF , !P1 ;  /* 0xff80000047777808 */ /* 0x000fe40004800000 */
[----:B------:R-:W-:Y:S01]  /*21d0*/  FSEL R107, R52, -INF , !P3 ;  /* 0xff800000346b7808 */ /* 0x000fe20005800000 */
[C---:B------:R-:W-:Y:S01]  /*21e0*/  HMMA.16816.F32 R68, R12.reuse, R38, R156 ;  /* 0x000000260c44723c */ /* 0x040fe2000000189c */
[----:B------:R-:W-:Y:S02]  /*21f0*/  FSEL R103, R53, -INF , !P6 ;  /* 0xff80000035677808 */ /* 0x000fe40007000000 */
[----:B------:R-:W-:Y:S02]  /*2200*/  FSEL R124, R54, -INF , !P5 ;  /* 0xff800000367c7808 */ /* 0x000fe40006800000 */
[----:B------:R-:W-:Y:S02]  /*2210*/  FSEL R126, R55, -INF , !P0 ;  /* 0xff800000377e7808 */ /* 0x000fe40004000000 */
[----:B------:R-:W-:Y:S01]  /*2220*/  HMMA.16816.F32 R52, R12, R46, R144 ;  /* 0x0000002e0c34723c */ /* 0x000fe20000001890 */
[----:B------:R-:W-:-:S02]  /*2230*/  ISETP.GE.AND P1, PT, R7, R6, PT ;  /* 0x000000060700720c */ /* 0x000fc40003f26270 */
[C---:B------:R-:W-:Y:S02]  /*2240*/  ISETP.GE.AND P4, PT, R7.reuse, R3, PT ;  /* 0x000000030700720c */ /* 0x040fe40003f86270 */
[----:B------:R-:W-:Y:S02]  /*2250*/  ISETP.GE.AND P2, PT, R7, R2, PT ;  /* 0x000000020700720c */ /* 0x000fe40003f46270 */
[----:B------:R-:W-:Y:S01]  /*2260*/  FMNMX.FTZ R12, R131, R163, !PT ;  /* 0x000000a3830c7209 */ /* 0x000fe20007810000 */
[----:B------:R-:W-:Y:S01]  /*2270*/  VIADD R15, R5, 0x60 ;  /* 0x00000060050f7836 */ /* 0x000fe20000000000 */
[----:B------:R-:W-:Y:S01]  /*2280*/  ISETP.GE.AND P3, PT, R7, R4, PT ;  /* 0x000000040700720c */ /* 0x000fe20003f66270 */
[----:B------:R-:W-:Y:S01]  /*2290*/  VIADD R7, R5, 0x31 ;  /* 0x0000003105077836 */ /* 0x000fe20000000000 */
[----:B------:R-:W-:Y:S01]  /*22a0*/  FMNMX.FTZ R12, R161, R12, !PT ;  /* 0x0000000ca10c7209 */ /* 0x000fe20007810000 */
[----:B------:R-:W-:Y:S01]  /*22b0*/  VIADD R14, R5, 0x61 ;  /* 0x00000061050e7836 */ /* 0x000fe20000000000 */
[----:B------:R-:W-:-:S02]  /*22c0*/  FSEL R120, R32, -INF , !P1 ;  /* 0xff80000020787808 */ /* 0x000fc40004800000 */
[----:B------:R-:W-:Y:S02]  /*22d0*/  FMNMX.FTZ R12, R162, R12, !PT ;  /* 0x0000000ca20c7209 */ /* 0x000fe40007810000 */
[C---:B------:R-:W-:Y:S02]  /*22e0*/  ISETP.GE.AND P5, PT, R7.reuse, R6, PT ;  /* 0x000000060700720c */ /* 0x040fe40003fa6270 */
[----:B------:R-:W-:Y:S02]  /*22f0*/  FMNMX.FTZ R12, R160, R12, !PT ;  /* 0x0000000ca00c7209 */ /* 0x000fe40007810000 */
[C---:B------:R-:W-:Y:S02]  /*2300*/  ISETP.GE.AND P0, PT, R7.reuse, R3, PT ;  /* 0x000000030700720c */ /* 0x040fe40003f06270 */
[----:B------:R-:W-:Y:S02]  /*2310*/  FMNMX.FTZ R12, R164, R12, !PT ;  /* 0x0000000ca40c7209 */ /* 0x000fe40007810000 */
[----:B------:R-:W-:-:S02]  /*2320*/  ISETP.GE.AND P6, PT, R7, R2, PT ;  /* 0x000000020700720c */ /* 0x000fc40003fc6270 */
[----:B------:R-:W-:Y:S01]  /*2330*/  ISETP.GE.AND P1, PT, R7, R4, PT ;  /* 0x000000040700720c */ /* 0x000fe20003f26270 */
[----:B------:R-:W-:Y:S01]  /*2340*/  VIADD R7, R5, 0x38 ;  /* 0x0000003805077836 */ /* 0x000fe20000000000 */
[----:B------:R-:W-:Y:S02]  /*2350*/  FMNMX.FTZ R12, R93, R12, !PT ;  /* 0x0000000c5d0c7209 */ /* 0x000fe40007810000 */
[----:B------:R-:W-:Y:S02]  /*2360*/  FSEL R121, R33, -INF , !P5 ;  /* 0xff80000021797808 */ /* 0x000fe40006800000 */
[----:B------:R-:W-:Y:S02]  /*2370*/  FSEL R233, R34, -INF , !P4 ;  /* 0xff80000022e97808 */ /* 0x000fe40006000000 */
[----:B------:R-:W-:Y:S02]  /*2380*/  FSEL R234, R35, -INF , !P0 ;  /* 0xff80000023ea7808 */ /* 0x000fe40004000000 */
[----:B------:R-:W-:Y:S01]  /*2390*/  FSEL R132, R28, -INF , !P2 ;  /* 0xff8000001c847808 */ /* 0x000fe20005000000 */
[----:B------:R-:W-:Y:S01]  /*23a0*/  HMMA.16816.F32 R32, R8, R22, R188 ;  /* 0x000000160820723c */ /* 0x000fe200000018bc */
[----:B------:R-:W-:-:S02]  /*23b0*/  FMNMX.FTZ R12, R92, R12, !PT ;  /* 0x0000000c5c0c7209 */ /* 0x000fc40007810000 */
[C---:B------:R-:W-:Y:S02]  /*23c0*/  ISETP.GE.AND P0, PT, R7.reuse, R2, PT ;  /* 0x000000020700720c */ /* 0x040fe40003f06270 */
[C---:B------:R-:W-:Y:S02]  /*23d0*/  ISETP.GE.AND P5, PT, R7.reuse, R6, PT ;  /* 0x000000060700720c */ /* 0x040fe40003fa6270 */
[----:B------:R-:W-:Y:S01]  /*23e0*/  ISETP.GE.AND P4, PT, R7, R3, PT ;  /* 0x000000030700720c */ /* 0x000fe20003f86270 */
[----:B------:R-:W-:Y:S01]  /*23f0*/  VIADD R22, R5, 0x78 ;  /* 0x0000007805167836 */ /* 0x000fe20000000000 */
[----:B------:R-:W-:Y:S01]  /*2400*/  ISETP.GE.AND P2, PT, R7, R4, PT ;  /* 0x000000040700720c */ /* 0x000fe20003f46270 */
[C---:B------:R-:W-:Y:S01]  /*2410*/  VIADD R7, R5.reuse, 0x39 ;  /* 0x0000003905077836 */ /* 0x040fe20000000000 */
[----:B------:R-:W-:Y:S01]  /*2420*/  FMNMX.FTZ R12, R116, R12, !PT ;  /* 0x0000000c740c7209 */ /* 0x000fe20007810000 */
[----:B------:R-:W-:Y:S01]  /*2430*/  VIADD R23, R5, 0x79 ;  /* 0x0000007905177836 */ /* 0x000fe20000000000 */
[----:B------:R-:W-:-:S02]  /*2440*/  FSEL R125, R29, -INF , !P6 ;  /* 0xff8000001d7d7808 */ /* 0x000fc40007000000 */
[----:B------:R-:W-:Y:S02]  /*2450*/  FSEL R149, R30, -INF , !P3 ;  /* 0xff8000001e957808 */ /* 0x000fe40005800000 */
[----:B------:R-:W-:Y:S02]  /*2460*/  FSEL R227, R31, -INF , !P1 ;  /* 0xff8000001fe37808 */ /* 0x000fe40004800000 */
[----:B------:R-:W-:Y:S01]  /*2470*/  FSEL R133, R40, -INF , !P0 ;  /* 0xff80000028857808 */ /* 0x000fe20004000000 */
[C---:B------:R-:W-:Y:S01]  /*2480*/  HMMA.16816.F32 R28, R8.reuse, R36, R192 ;  /* 0x00000024081c723c */ /* 0x040fe200000018c0 */
[C---:B------:R-:W-:Y:S02]  /*2490*/  ISETP.GE.AND P3, PT, R7.reuse, R2, PT ;  /* 0x000000020700720c */ /* 0x040fe40003f66270 */
[C---:B------:R-:W-:Y:S02]  /*24a0*/  ISETP.GE.AND P6, PT, R7.reuse, R6, PT ;  /* 0x000000060700720c */ /* 0x040fe40003fc6270 */
[C---:B------:R-:W-:Y:S01]  /*24b0*/  ISETP.GE.AND P1, PT, R7.reuse, R3, PT ;  /* 0x000000030700720c */ /* 0x040fe20003f26270 */
[----:B------:R-:W-:Y:S01]  /*24c0*/  HMMA.16816.F32 R36, R8, R38, R216 ;  /* 0x000000260824723c */ /* 0x000fe200000018d8 */
[----:B------:R-:W-:Y:S01]  /*24d0*/  ISETP.GE.AND P0, PT, R7, R4, PT ;  /* 0x000000040700720c */ /* 0x000fe20003f06270 */
[----:B------:R-:W-:Y:S01]  /*24e0*/  VIADD R7, R5, 0x40 ;  /* 0x0000004005077836 */ /* 0x000fe20000000000 */
[----:B------:R-:W-:-:S02]  /*24f0*/  FMNMX.FTZ R12, R112, R12, !PT ;  /* 0x0000000c700c7209 */ /* 0x000fc40007810000 */
[----:B------:R-:W-:Y:S02]  /*2500*/  FSEL R134, R42, -INF , !P2 ;  /* 0xff8000002a867808 */ /* 0x000fe40005000000 */
[----:B------:R-:W-:Y:S02]  /*2510*/  FSEL R127, R41, -INF , !P3 ;  /* 0xff800000297f7808 */ /* 0x000fe40005800000 */
[----:B------:R-:W-:Y:S02]  /*2520*/  FSEL R139, R43, -INF , !P0 ;  /* 0xff8000002b8b7808 */ /* 0x000fe40004000000 */
[----:B------:R-:W-:Y:S01]  /*2530*/  FSEL R157, R48, -INF , !P5 ;  /* 0xff800000309d7808 */ /* 0x000fe20006800000 */
[----:B------:R-:W-:Y:S01]  /*2540*/  HMMA.16816.F32 R40, R8, R20, R180 ;  /* 0x000000140828723c */ /* 0x000fe200000018b4 */
[----:B------:R-:W-:Y:S02]  /*2550*/  FMNMX.FTZ R12, R107, R12, !PT ;  /* 0x0000000c6b0c7209 */ /* 0x000fe40007810000 */
[----:B------:R-:W-:-:S02]  /*2560*/  ISETP.GE.AND P0, PT, R7, R6, PT ;  /* 0x000000060700720c */ /* 0x000fc40003f06270 */
[C---:B------:R-:W-:Y:S02]  /*2570*/  ISETP.GE.AND P2, PT, R7.reuse, R3, PT ;  /* 0x000000030700720c */ /* 0x040fe40003f46270 */
[----:B------:R-:W-:Y:S01]  /*2580*/  ISETP.GE.AND P3, PT, R7, R2, PT ;  /* 0x000000020700720c */ /* 0x000fe20003f66270 */
[----:B------:R-:W-:Y:S01]  /*2590*/  VIADD R21, R5, 0x68 ;  /* 0x0000006805157836 */ /* 0x000fe20000000000 */
[----:B------:R-:W-:Y:S01]  /*25a0*/  ISETP.GE.AND P5, PT, R7, R4, PT ;  /* 0x000000040700720c */ /* 0x000fe20003fa6270 */
[----:B------:R-:W-:Y:S01]  /*25b0*/  VIADD R7, R5, 0x41 ;  /* 0x0000004105077836 */ /* 0x000fe20000000000 */
[----:B------:R-:W-:Y:S01]  /*25c0*/  FMNMX.FTZ R12, R103, R12, !PT ;  /* 0x0000000c670c7209 */ /* 0x000fe20007810000 */
[----:B------:R-:W-:Y:S01]  /*25d0*/  VIADD R20, R5, 0x69 ;  /* 0x0000006905147836 */ /* 0x000fe20000000000 */
[----:B------:R-:W-:Y:S02]  /*25e0*/  FSEL R159, R49, -INF , !P6 ;  /* 0xff800000319f7808 */ /* 0x000fe40007000000 */
[----:B------:R-:W-:-:S02]  /*25f0*/  FSEL R229, R50, -INF , !P4 ;  /* 0xff80000032e57808 */ /* 0x000fc40006000000 */
        /* <DEDUP_REMOVED lines=14> */
[----:B------:R-:W-:Y:S01]  /*26e0*/  VIADD R16, R5, 0x59 ;  /* 0x0000005905107836 */ /* 0x000fe20000000000 */
[----:B------:R-:W-:Y:S02]  /*26f0*/  FMNMX.FTZ R12, R121, R12, !PT ;  /* 0x0000000c790c7209 */ /* 0x000fe40007810000 */
[----:B------:R-:W-:-:S02]  /*2700*/  ISETP.GE.AND P1, PT, R7, R2, PT ;  /* 0x000000020700720c */ /* 0x000fc40003f26270 */
[C---:B------:R-:W-:Y:S02]  /*2710*/  ISETP.GE.AND P4, PT, R7.reuse, R6, PT ;  /* 0x000000060700720c */ /* 0x040fe40003f86270 */
[C---:B------:R-:W-:Y:S02]  /*2720*/  ISETP.GE.AND P2, PT, R7.reuse, R3, PT ;  /* 0x000000030700720c */ /* 0x040fe40003f46270 */
[----:B------:R-:W-:Y:S01]  /*2730*/  ISETP.GE.AND P3, PT, R7, R4, PT ;  /* 0x000000040700720c */ /* 0x000fe20003f66270 */
[----:B------:R-:W-:Y:S01]  /*2740*/  VIADD R7, R5, 0x49 ;  /* 0x0000004905077836 */ /* 0x000fe20000000000 */
[----:B------:R-:W-:Y:S02]  /*2750*/  FMNMX.FTZ R12, R157, R12, !PT ;  /* 0x0000000c9d0c7209 */ /* 0x000fe40007810000 */
[----:B------:R-:W-:Y:S01]  /*2760*/  FSEL R191, R17, -INF , !P6 ;  /* 0xff80000011bf7808 */ /* 0x000fe20007000000 */
[C---:B------:R-:W-:Y:S01]  /*2770*/  VIADD R17, R5.reuse, 0x58 ;  /* 0x0000005805117836 */ /* 0x040fe20000000000 */
[----:B------:R-:W-:Y:S01]  /*2780*/  FSEL R235, R18, -INF , !P5 ;  /* 0xff80000012eb7808 */ /* 0x000fe20006800000 */
[----:B------:R-:W-:Y:S01]  /*2790*/  VIADD R18, R5, 0x70 ;  /* 0x0000007005127836 */ /* 0x000fe20000000000 */
[----:B------:R-:W-:Y:S01]  /*27a0*/  FSEL R236, R19, -INF , !P0 ;  /* 0xff80000013ec7808 */ /* 0x000fe20004000000 */
[----:B------:R-:W-:Y:S01]  /*27b0*/  VIADD R19, R5, 0x71 ;  /* 0x0000007105137836 */ /* 0x000fe20000000000 */
[----:B------:R-:W-:-:S02]  /*27c0*/  FSEL R231, R24, -INF , !P1 ;  /* 0xff80000018e77808 */ /* 0x000fc40004800000 */
[C---:B------:R-:W-:Y:S02]  /*27d0*/  ISETP.GE.AND P6, PT, R7.reuse, R2, PT ;  /* 0x000000020700720c */ /* 0x040fe40003fc6270 */
[C---:B------:R-:W-:Y:S02]  /*27e0*/  ISETP.GE.AND P5, PT, R7.reuse, R6, PT ;  /* 0x000000060700720c */ /* 0x040fe40003fa6270 */
[C---:B------:R-:W-:Y:S02]  /*27f0*/  ISETP.GE.AND P0, PT, R7.reuse, R3, PT ;  /* 0x000000030700720c */ /* 0x040fe40003f06270 */
[----:B------:R-:W-:Y:S01]  /*2800*/  ISETP.GE.AND P1, PT, R7, R4, PT ;  /* 0x000000040700720c */ /* 0x000fe20003f26270 */
[----:B------:R-:W-:Y:S01]  /*2810*/  VIADD R7, R5, 0x50 ;  /* 0x0000005005077836 */ /* 0x000fe20000000000 */
[----:B------:R-:W-:Y:S02]  /*2820*/  FMNMX.FTZ R12, R159, R12, !PT ;  /* 0x0000000c9f0c7209 */ /* 0x000fe40007810000 */
[----:B------:R-:W-:-:S02]  /*2830*/  FSEL R193, R26, -INF , !P3 ;  /* 0xff8000001ac17808 */ /* 0x000fc40005800000 */
[----:B------:R-:W-:Y:S02]  /*2840*/  FSEL R190, R25, -INF , !P6 ;  /* 0xff80000019be7808 */ /* 0x000fe40007000000 */
[----:B------:R-:W-:Y:S02]  /*2850*/  FSEL R194, R27, -INF , !P1 ;  /* 0xff8000001bc27808 */ /* 0x000fe40004800000 */
[----:B------:R-:W-:Y:S02]  /*2860*/  FSEL R145, R72, -INF , !P4 ;  /* 0xff80000048917808 */ /* 0x000fe40006000000 */
[----:B------:R-:W-:Y:S02]  /*2870*/  FMNMX.FTZ R12, R168, R12, !PT ;  /* 0x0000000ca80c7209 */ /* 0x000fe40007810000 */
[C---:B------:R-:W-:Y:S02]  /*2880*/  ISETP.GE.AND P3, PT, R7.reuse, R6, PT ;  /* 0x000000060700720c */ /* 0x040fe40003f66270 */
[----:B------:R-:W-:-:S02]  /*2890*/  ISETP.GE.AND P1, PT, R7, R3, PT ;  /* 0x000000030700720c */ /* 0x000fc40003f26270 */
[C---:B------:R-:W-:Y:S02]  /*28a0*/  ISETP.GE.AND P6, PT, R7.reuse, R2, PT ;  /* 0x000000020700720c */ /* 0x040fe40003fc6270 */
[----:B------:R-:W-:Y:S01]  /*28b0*/  ISETP.GE.AND P4, PT, R7, R4, PT ;  /* 0x000000040700720c */ /* 0x000fe20003f86270 */
[----:B------:R-:W-:Y:S01]  /*28c0*/  VIADD R7, R5, 0x51 ;  /* 0x0000005105077836 */ /* 0x000fe20000000000 */
[----:B------:R-:W-:Y:S02]  /*28d0*/  FMNMX.FTZ R12, R158, R12, !PT ;  /* 0x0000000c9e0c7209 */ /* 0x000fe40007810000 */
[----:B------:R-:W-:Y:S02]  /*28e0*/  FSEL R142, R73, -INF , !P5 ;  /* 0xff800000498e7808 */ /* 0x000fe40006800000 */
[----:B------:R-:W-:Y:S02]  /*28f0*/  FSEL R177, R74, -INF , !P2 ;  /* 0xff8000004ab17808 */ /* 0x000fe40005000000 */
[----:B------:R-:W-:-:S02]  /*2900*/  FSEL R178, R75, -INF , !P0 ;  /* 0xff8000004bb27808 */ /* 0x000fc40004000000 */
[----:B------:R-:W-:Y:S02]  /*2910*/  FSEL R148, R76, -INF , !P3 ;  /* 0xff8000004c947808 */ /* 0x000fe40005800000 */
[C---:B------:R-:W-:Y:S02]  /*2920*/  ISETP.GE.AND P2, PT, R7.reuse, R6, PT ;  /* 0x000000060700720c */ /* 0x040fe40003f46270 */
[C---:B------:R-:W-:Y:S02]  /*2930*/  ISETP.GE.AND P0, PT, R7.reuse, R3, PT ;  /* 0x000000030700720c */ /* 0x040fe40003f06270 */
[C---:B------:R-:W-:Y:S02]  /*2940*/  ISETP.GE.AND P5, PT, R7.reuse, R2, PT ;  /* 0x000000020700720c */ /* 0x040fe40003fa6270 */
[----:B------:R-:W-:Y:S02]  /*2950*/  ISETP.GE.AND P3, PT, R7, R4, PT ;  /* 0x000000040700720c */ /* 0x000fe40003f66270 */
[----:B------:R-:W-:-:S02]  /*2960*/  FMNMX.FTZ R7, R145, R12, !PT ;  /* 0x0000000c91077209 */ /* 0x000fc40007810000 */
[----:B------:R-:W-:Y:S02]  /*2970*/  FSEL R146, R77, -INF , !P2 ;  /* 0xff8000004d927808 */ /* 0x000fe40005000000 */
[----:B------:R-:W-:Y:S02]  /*2980*/  FMNMX.FTZ R7, R142, R7, !PT ;  /* 0x000000078e077209 */ /* 0x000fe40007810000 */
[-C--:B------:R-:W-:Y:S02]  /*2990*/  ISETP.GE.AND P2, PT, R17, R6.reuse, PT ;  /* 0x000000061100720c */ /* 0x080fe40003f46270 */
[----:B------:R-:W-:Y:S02]  /*29a0*/  FMNMX.FTZ R7, R148, R7, !PT ;  /* 0x0000000794077209 */ /* 0x000fe40007810000 */
[----:B------:R-:W-:Y:S02]  /*29b0*/  FSEL R176, R78, -INF , !P1 ;  /* 0xff8000004eb07808 */ /* 0x000fe40004800000 */
        /* <DEDUP_REMOVED lines=20> */
[----:B------:R-:W-:Y:S02]  /*2b00*/  FMNMX.FTZ R7, R153, R7, !PT ;  /* 0x0000000799077209 */ /* 0x000fe40007810000 */
[----:B------:R-:W-:Y:S02]  /*2b10*/  FSEL R171, R79, -INF , !P0 ;  /* 0xff8000004fab7808 */ /* 0x000fe40004000000 */
[----:B------:R-:W-:Y:S02]  /*2b20*/  ISETP.NE.AND P0, PT, R228, 0x1, PT ;  /* 0x00000001e400780c */ /* 0x000fe40003f05270 */
[----:B------:R-:W-:Y:S02]  /*2b30*/  ISETP.GE.AND P2, PT, R22, R6, PT ;  /* 0x000000061600720c */ /* 0x000fe40003f46270 */
[----:B------:R-:W-:-:S02]  /*2b40*/  FSEL R150, R89, -INF , !P1 ;  /* 0xff80000059967808 */ /* 0x000fc40004800000 */
[----:B------:R-:W-:Y:S02]  /*2b50*/  FMNMX.FTZ R5, R152, R7, !PT ;  /* 0x0000000798057209 */ /* 0x000fe40007810000 */
[----:B------:R-:W-:Y:S02]  /*2b60*/  ISETP.GE.AND P1, PT, R23, R6, PT ;  /* 0x000000061700720c */ /* 0x000fe40003f26270 */
[----:B------:R-:W-:Y:S02]  /*2b70*/  FSEL R144, R52, -INF , !P2 ;  /* 0xff80000034907808 */ /* 0x000fe40005000000 */
        /* <DEDUP_REMOVED lines=27> */
.L_x_253:
[----:B------:R-:W2:Y:S01]  /*2d30*/  SHFL.BFLY PT, R5, R24, 0x2, 0x1f ;  /* 0x0c401f0018057f89 */ /* 0x000ea200000e0000 */
[----:B------:R-:W-:Y:S01]  /*2d40*/  FSEL R183, R41, -INF , !P5 ;  /* 0xff80000029b77808 */ /* 0x000fe20006800000 */
[----:B------:R-:W-:Y:S01]  /*2d50*/  ULDC UR4, c[0x0][0x2ec] ;  /* 0x0000bb0000047ab9 */ /* 0x000fe20000000800 */
[----:B------:R-:W-:Y:S01]  /*2d60*/  FSEL R195, R43, -INF , !P3 ;  /* 0xff8000002bc37808 */ /* 0x000fe20005800000 */
[----:B------:R-:W-:Y:S01]  /*2d70*/  UIADD3 UR25, UR32, 0x3c6ef372, URZ ;  /* 0x3c6ef37220197890 */ /* 0x000fe2000fffe03f */
[CC--:B------:R-:W-:Y:S01]  /*2d80*/  ISETP.GE.AND P5, PT, R16.reuse, R3.reuse, PT ;  /* 0x000000031000720c */ /* 0x0c0fe20003fa6270 */
[----:B------:R-:W-:Y:S01]  /*2d90*/  UIADD3 UR24, UR33, 0x76cf5d0a, URZ ;  /* 0x76cf5d0a21187890 */ /* 0x000fe2000fffe03f */
[----:B------:R-:W-:Y:S01]  /*2da0*/  ISETP.GE.AND P3, PT, R16, R4, PT ;  /* 0x000000041000720c */ /* 0x000fe20003f66270 */
[----:B------:R-:W-:Y:S01]  /*2db0*/  UIADD3 UR22, UR33, 0x32370b8f, URZ ;  /* 0x32370b8f21167890 */ /* 0x000fe2000fffe03f */
[----:B------:R-:W-:Y:S01]  /*2dc0*/  FSEL R169, R87, -INF , !P5 ;  /* 0xff80000057a97808 */ /* 0x000fe20006800000 */
[----:B------:R-:W-:Y:S01]  /*2dd0*/  UIADD3 UR23, UR32, -0x255992d5, URZ ;  /* 0xdaa66d2b20177890 */ /* 0x000fe2000fffe03f */
[----:B------:R-:W-:Y:S01]  /*2de0*/  FSEL R202, R35, -INF , !P3 ;  /* 0xff80000023ca7808 */ /* 0x000fe20005800000 */
[----:B------:R-:W-:Y:S01]  /*2df0*/  IMAD.WIDE.U32 R68, R186, -0x326172a9, RZ ;  /* 0xcd9e8d57ba447825 */ /* 0x000fe200078e00ff */
[C---:B------:R-:W-:Y:S01]  /*2e00*/  ISETP.GE.AND P5, PT, R14.reuse, R3, PT ;  /* 0x000000030e00720c */ /* 0x040fe20003fa6270 */
[----:B------:R-:W-:Y:S01]  /*2e10*/  UIADD3 UR20, UR33, -0x126145ec, URZ ;  /* 0xed9eba1421147890 */ /* 0x000fe2000fffe03f */
[-C--:B------:R-:W-:Y:S01]  /*2e20*/  ISETP.GE.AND P3, PT, R14, R2.reuse, PT ;  /* 0x000000020e00720c */ /* 0x080fe20003f66270 */
[----:B------:R-:W-:Y:S01]  /*2e30*/  UIADD3 UR21, UR32, 0x78dde6e4, URZ ;  /* 0x78dde6e420157890 */ /* 0x000fe2000fffe03f */
[----:B------:R-:W-:Y:S01]  /*2e40*/  FSEL R192, R42, -INF , !P4 ;  /* 0xff8000002ac07808 */ /* 0x000fe20006000000 */
[----:B------:R-:W-:Y:S01]  /*2e50*/  UIADD3 UR19, UR32, 0x1715609d, URZ ;  /* 0x1715609d20137890 */ /* 0x000fe2000fffe03f */
[----:B------:R-:W-:Y:S01]  /*2e60*/  FSEL R179, R83, -INF , !P5 ;  /* 0xff80000053b37808 */ /* 0x000fe20006800000 */
[----:B------:R-:W-:Y:S01]  /*2e70*/  STL [R1+0x48], R213 ;  /* 0x000048d501007387 */ /* 0x000fe20000100800 */
[----:B------:R-:W-:Y:S01]  /*2e80*/  FSEL R218, R29, -INF , !P3 ;  /* 0xff8000001dda7808 */ /* 0x000fe20005800000 */
[----:B------:R-:W-:Y:S01]  /*2e90*/  UIADD3 UR18, UR33, -0x56f99767, URZ ;  /* 0xa906689921127890 */ /* 0x000fe2000fffe03f */
[-C--:B------:R-:W-:Y:S01]  /*2ea0*/  ISETP.GE.AND P4, PT, R16, R2.reuse, PT ;  /* 0x000000021000720c */ /* 0x080fe20003f86270 */
[----:B------:R-:W-:Y:S01]  /*2eb0*/  STL [R1+0x44], R249 ;  /* 0x000044f901007387 */ /* 0x000fe20000100800 */
[----:B--2---:R-:W-:Y:S01]  /*2ec0*/  FMNMX.FTZ R5, R24, R5, !PT ;  /* 0x0000000518057209 */ /* 0x004fe20007810000 */
[----:B------:R-:W-:Y:S01]  /*2ed0*/  UIADD3 UR28, UR33, 0x646e171e, URZ ;  /* 0x646e171e211c7890 */ /* 0x000fe2000fffe03f */
[----:B------:R-:W-:Y:S01]  /*2ee0*/  ISETP.GE.AND P5, PT, R18, R3, PT ;  /* 0x000000031200720c */ /* 0x000fe20003fa6270 */
[----:B------:R-:W-:Y:S01]  /*2ef0*/  STL [R1+0x40], R241 ;  /* 0x000040f101007387 */ /* 0x000fe20000100800 */
[----:B------:R-:W-:Y:S01]  /*2f00*/  ISETP.GE.AND P3, PT, R19, R2, PT ;  /* 0x000000021300720c */ /* 0x000fe20003f66270 */
[----:B------:R-:W-:Y:S01]  /*2f10*/  UIADD3 UR29, UR32, -0x4ab325aa, URZ ;  /* 0xb54cda56201d7890 */ /* 0x000fe2000fffe03f */
[----:B------:R-:W-:Y:S01]  /*2f20*/  FSEL R189, R33, -INF , !P4 ;  /* 0xff80000021bd7808 */ /* 0x000fe20006000000 */
[----:B-1----:R-:W1:Y:S01]  /*2f30*/  SHFL.BFLY PT, R6, R5, 0x1, 0x1f ;  /* 0x0c201f0005067f89 */ /* 0x002e6200000e0000 */
[----:B------:R-:W-:-:S02]  /*2f40*/  FSEL R216, R90, -INF , !P5 ;  /* 0xff8000005ad87808 */ /* 0x000fc40006800000 */
[----:B------:R-:W-:Y:S01]  /*2f50*/  FSEL R240, R49, -INF , !P3 ;  /* 0xff80000031f07808 */ /* 0x000fe20005800000 */
[----:B------:R-:W-:Y:S01]  /*2f60*/  STL [R1+0x3c], R237 ;  /* 0x00003ced01007387 */ /* 0x000fe20000100800 */
[----:B------:R-:W-:Y:S02]  /*2f70*/  ISETP.GE.AND P1, PT, R17, R2, PT ;  /* 0x000000021100720c */ /* 0x000fe40003f26270 */
[----:B------:R-:W-:Y:S01]  /*2f80*/  ISETP.GE.AND P4, PT, R15, R4, PT ;  /* 0x000000040f00720c */ /* 0x000fe20003f86270 */
[----:B------:R-:W-:Y:S01]  /*2f90*/  STL [R1+0x38], R228 ;  /* 0x000038e401007387 */ /* 0x000fe20000100800 */
[-C--:B------:R-:W-:Y:S02]  /*2fa0*/  ISETP.GE.AND P5, PT, R21, R3.reuse, PT ;  /* 0x000000031500720c */ /* 0x080fe40003fa6270 */
[----:B------:R-:W-:Y:S01]  /*2fb0*/  ISETP.GE.AND P3, PT, R20, R3, PT ;  /* 0x000000031400720c */ /* 0x000fe20003f66270 */
[----:B------:R-:W-:Y:S01]  /*2fc0*/  STL [R1+0x34], R224 ;  /* 0x000034e001007387 */ /* 0x000fe20000100800 */
[----:B------:R-:W-:-:S02]  /*2fd0*/  FSEL R181, R40, -INF , !P6 ;  /* 0xff80000028b57808 */ /* 0x000fc40007000000 */
[----:B------:R-:W-:Y:S01]  /*2fe0*/  FSEL R188, R32, -INF , !P1 ;  /* 0xff80000020bc7808 */ /* 0x000fe20004800000 */
[----:B------:R-:W-:Y:S01]  /*2ff0*/  STL [R1+0x30], R212 ;  /* 0x000030d401007387 */ /* 0x000fe20000100800 */
[----:B------:R-:W-:Y:S02]  /*3000*/  FSEL R221, R30, -INF , !P4 ;  /* 0xff8000001edd7808 */ /* 0x000fe40006000000 */
[----:B------:R-:W-:Y:S01]  /*3010*/  FSEL R200, R70, -INF , !P5 ;  /* 0xff80000046c87808 */ /* 0x000fe20006800000 */
[----:B------:R-:W-:Y:S01]  /*3020*/  STL [R1+0x2c], R211 ;  /* 0x00002cd301007387 */ /* 0x000fe20000100800 */
[----:B------:R-:W-:Y:S02]  /*3030*/  FSEL R203, R71, -INF , !P3 ;  /* 0xff80000047cb7808 */ /* 0x000fe40005800000 */
[----:B------:R-:W-:Y:S01]  /*3040*/  ISETP.GE.AND P6, PT, R17, R4, PT ;  /* 0x000000041100720c */ /* 0x000fe20003fc6270 */
[----:B------:R-:W-:Y:S01]  /*3050*/  STL [R1+0x28], R210 ;  /* 0x000028d201007387 */ /* 0x000fe20000100800 */
[----:B------:R-:W-:-:S02]  /*3060*/  ISETP.GE.AND P1, PT, R15, R3, PT ;  /* 0x000000030f00720c */ /* 0x000fc40003f26270 */
[-C--:B------:R-:W-:Y:S02]  /*3070*/  ISETP.GE.AND P4, PT, R19, R3.reuse, PT ;  /* 0x000000031300720c */ /* 0x080fe40003f86270 */
[----:B------:R-:W-:Y:S02]  /*3080*/  ISETP.GE.AND P5, PT, R23, R3, PT ;  /* 0x000000031700720c */ /* 0x000fe40003fa6270 */
[----:B------:R-:W-:Y:S02]  /*3090*/  ISETP.GE.AND P3, PT, R20, R2, PT ;  /* 0x000000021400720c */ /* 0x000fe40003f66270 */
[----:B------:R-:W-:Y:S01]  /*30a0*/  FSEL R201, R34, -INF , !P6 ;  /* 0xff80000022c97808 */ /* 0x000fe20007000000 */
[----:B------:R-:W-:Y:S01]  /*30b0*/  IMAD R34, R197, 0x20, R130 ;  /* 0x00000020c5227824 */ /* 0x000fe200078e0282 */
[----:B------:R-:W-:Y:S02]  /*30c0*/  FSEL R170, R82, -INF , !P1 ;  /* 0xff80000052aa7808 */ /* 0x000fe40004800000 */
[----:B------:R-:W-:-:S02]  /*30d0*/  FSEL R244, R91, -INF , !P4 ;  /* 0xff8000005bf47808 */ /* 0x000fc40006000000 */
[----:B------:R-:W-:Y:S02]  /*30e0*/  FSEL R243, R55, -INF , !P5 ;  /* 0xff80000037f37808 */ /* 0x000fe40006800000 */
[----:B------:R-:W-:Y:S02]  /*30f0*/  FSEL R220, R37, -INF , !P3 ;  /* 0xff80000025dc7808 */ /* 0x000fe40005800000 */
[-C--:B------:R-:W-:Y:S02]  /*3100*/  ISETP.GE.AND P6, PT, R15, R2.reuse, PT ;  /* 0x000000020f00720c */ /* 0x080fe40003fc6270 */
[-C--:B------:R-:W-:Y:S02]  /*3110*/  ISETP.GE.AND P1, PT, R18, R2.reuse, PT ;  /* 0x000000021200720c */ /* 0x080fe40003f26270 */
[-C--:B------:R-:W-:Y:S02]  /*3120*/  ISETP.GE.AND P4, PT, R21, R2.reuse, PT ;  /* 0x000000021500720c */ /* 0x080fe40003f86270 */
[----:B------:R-:W-:-:S02]  /*3130*/  ISETP.GE.AND P5, PT, R22, R2, PT ;  /* 0x000000021600720c */ /* 0x000fc40003fa6270 */
[----:B------:R-:W-:Y:S02]  /*3140*/  ISETP.GE.AND P3, PT, R23, R2, PT ;  /* 0x000000021700720c */ /* 0x000fe40003f66270 */
[----:B------:R-:W-:Y:S02]  /*3150*/  FMNMX.FTZ R2, R172, R215, !PT ;  /* 0x000000d7ac027209 */ /* 0x000fe40007810000 */
[----:B-1----:R-:W-:Y:S02]  /*3160*/  FMNMX.FTZ R138, R5, R6, !PT ;  /* 0x00000006058a7209 */ /* 0x002fe40007810000 */
[----:B------:R-:W-:Y:S02]  /*3170*/  FMNMX.FTZ R2, R165, R2, !PT ;  /* 0x00000002a5027209 */ /* 0x000fe40007810000 */
[----:B------:R-:W-:Y:S01]  /*3180*/  FSEL R219, R36, -INF , !P4 ;  /* 0xff80000024db7808 */ /* 0x000fe20006000000 */
[----:B------:R-:W-:Y:S01]  /*3190*/  STL [R1+0x4c], R138 ;  /* 0x00004c8a01007387 */ /* 0x000fe20000100800 */
[----:B------:R-:W-:-:S02]  /*31a0*/  ISETP.GE.AND P2, PT, R17, R3, PT ;  /* 0x000000031100720c */ /* 0x000fc40003f46270 */
[----:B------:R-:W-:Y:S01]  /*31b0*/  ISETP.GE.AND P4, PT, R22, R3, PT ;  /* 0x000000031600720c */ /* 0x000fe20003f86270 */
[C---:B------:R-:W-:Y:S01]  /*31c0*/  FMUL.FTZ R3, R138.reuse, UR4 ;  /* 0x000000048a037c20 */ /* 0x040fe20008410000 */
[----:B------:R-:W-:Y:S02]  /*31d0*/  FMNMX.FTZ R2, R207, R2, !PT ;  /* 0x00000002cf027209 */ /* 0x000fe40007810000 */
[----:B------:R-:W-:Y:S02]  /*31e0*/  FSEL R223, R45, -INF , !P3 ;  /* 0xff8000002ddf7808 */ /* 0x000fe40005800000 */
[----:B------:R-:W-:Y:S02]  /*31f0*/  FSETP.NEU.FTZ.AND P3, PT, R138, -INF , PT ;  /* 0xff8000008a00780b */ /* 0x000fe40003f7d000 */
[----:B------:R-:W-:Y:S02]  /*3200*/  FMNMX.FTZ R2, R214, R2, !PT ;  /* 0x00000002d6027209 */ /* 0x000fe40007810000 */
[----:B------:R-:W-:-:S02]  /*3210*/  FSEL R16, R3, RZ, P3 ;  /* 0x000000ff03107208 */ /* 0x000fc40001800000 */
[----:B------:R-:W-:Y:S02]  /*3220*/  FMNMX.FTZ R3, R173, R174, !PT ;  /* 0x000000aead037209 */ /* 0x000fe40007810000 */
[----:B------:R-:W-:Y:S02]  /*3230*/  FMNMX.FTZ R2, R226, R2, !PT ;  /* 0x00000002e2027209 */ /* 0x000fe40007810000 */
[----:B------:R-:W-:Y:S02]  /*3240*/  FSEL R167, R86, -INF , !P2 ;  /* 0xff80000056a77808 */ /* 0x000fe40005000000 */
[----:B------:R-:W-:Y:S02]  /*3250*/  ISETP.GE.AND P2, PT, R14, R4, PT ;  /* 0x000000040e00720c */ /* 0x000fe40003f46270 */
[----:B------:R-:W-:Y:S02]  /*3260*/  FMNMX.FTZ R3, R184, R3, !PT ;  /* 0x00000003b8037209 */ /* 0x000fe40007810000 */
[----:B------:R-:W-:-:S02]  /*3270*/  FMNMX.FTZ R6, R101, R2, !PT ;  /* 0x0000000265067209 */ /* 0x000fc40007810000 */
[----:B------:R-:W-:Y:S02]  /*3280*/  FSEL R217, R28, -INF , !P6 ;  /* 0xff8000001cd97808 */ /* 0x000fe40007000000 */
[----:B------:R-:W-:Y:S02]  /*3290*/  FSEL R222, R31, -INF , !P2 ;  /* 0xff8000001fde7808 */ /* 0x000fe40005000000 */
[----:B------:R-:W-:Y:S01]  /*32a0*/  FSEL R239, R48, -INF , !P1 ;  /* 0xff80000030ef7808 */ /* 0x000fe20004800000 */
[----:B------:R-:W-:Y:S01]  /*32b0*/  IMAD.WIDE.U32 R48, R187, -0x326172a9, RZ ;  /* 0xcd9e8d57bb307825 */ /* 0x000fe200078e00ff */
[----:B------:R-:W-:Y:S02]  /*32c0*/  FSEL R242, R54, -INF , !P4 ;  /* 0xff80000036f27808 */ /* 0x000fe40006000000 */
[----:B------:R-:W-:Y:S02]  /*32d0*/  FSEL R238, R44, -INF , !P5 ;  /* 0xff8000002cee7808 */ /* 0x000fe40006800000 */
[----:B------:R-:W-:-:S02]  /*32e0*/  FMNMX.FTZ R2, R185, R3, !PT ;  /* 0x00000003b9027209 */ /* 0x000fc40007810000 */
[-C--:B------:R-:W-:Y:S02]  /*32f0*/  ISETP.GE.AND P6, PT, R18, R4.reuse, PT ;  /* 0x000000041200720c */ /* 0x080fe40003fc6270 */
[-C--:B------:R-:W-:Y:S02]  /*3300*/  ISETP.GE.AND P2, PT, R19, R4.reuse, PT ;  /* 0x000000041300720c */ /* 0x080fe40003f46270 */
[-C--:B------:R-:W-:Y:S02]  /*3310*/  ISETP.GE.AND P1, PT, R21, R4.reuse, PT ;  /* 0x000000041500720c */ /* 0x080fe40003f26270 */
[-C--:B------:R-:W-:Y:S02]  /*3320*/  ISETP.GE.AND P4, PT, R20, R4.reuse, PT ;  /* 0x000000041400720c */ /* 0x080fe40003f86270 */
[-C--:B------:R-:W-:Y:S02]  /*3330*/  ISETP.GE.AND P5, PT, R22, R4.reuse, PT ;  /* 0x000000041600720c */ /* 0x080fe40003fa6270 */
[----:B------:R-:W-:Y:S01]  /*3340*/  ISETP.GE.AND P3, PT, R23, R4, PT ;  /* 0x000000041700720c */ /* 0x000fe20003f66270 */
[----:B------:R-:W-:Y:S01]  /*3350*/  IMAD.WIDE.U32 R4, R206, -0x2daee0ad, RZ ;  /* 0xd2511f53ce047825 */ /* 0x000fe200078e00ff */
[----:B------:R-:W-:-:S02]  /*3360*/  FMNMX.FTZ R3, R102, R6, !PT ;  /* 0x0000000666037209 */ /* 0x000fc40007810000 */
[----:B------:R-:W-:Y:S02]  /*3370*/  FMNMX.FTZ R2, R175, R2, !PT ;  /* 0x00000002af027209 */ /* 0x000fe40007810000 */
[----:B------:R-:W-:Y:S02]  /*3380*/  FMNMX.FTZ R3, R140, R3, !PT ;  /* 0x000000038c037209 */ /* 0x000fe40007810000 */
[----:B------:R-:W-:Y:S02]  /*3390*/  LOP3.LUT R7, R49, UR25, R60, 0x96, !PT ;  /* 0x0000001931077c12 */ /* 0x000fe4000f8e963c */
[----:B------:R-:W-:Y:S02]  /*33a0*/  LOP3.LUT R10, R5, UR24, R128, 0x96, !PT ;  /* 0x00000018050a7c12 */ /* 0x000fe4000f8e9680 */
[----:B------:R-:W-:Y:S01]  /*33b0*/  FMNMX.FTZ R5, R96, R2, !PT ;  /* 0x0000000260057209 */ /* 0x000fe20007810000 */
[----:B------:R-:W-:Y:S01]  /*33c0*/  IMAD.WIDE.U32 R14, R7, -0x2daee0ad, RZ ;  /* 0xd2511f53070e7825 */ /* 0x000fe200078e00ff */
[----:B------:R-:W-:-:S02]  /*33d0*/  LOP3.LUT R8, R49, UR25, R64, 0x96, !PT ;  /* 0x0000001931087c12 */ /* 0x000fc4000f8e9640 */
[----:B------:R-:W-:Y:S01]  /*33e0*/  FMNMX.FTZ R6, R141, R3, !PT ;  /* 0x000000038d067209 */ /* 0x000fe20007810000 */
[----:B------:R-:W-:Y:S01]  /*33f0*/  IMAD.WIDE.U32 R2, R208, -0x2daee0ad, RZ ;  /* 0xd2511f53d0027825 */ /* 0x000fe200078e00ff */
[----:B------:R-:W-:Y:S02]  /*3400*/  FMNMX.FTZ R5, R95, R5, !PT ;  /* 0x000000055f057209 */ /* 0x000fe40007810000 */
[----:B------:R-:W-:Y:S01]  /*3410*/  FMNMX.FTZ R6, R124, R6, !PT ;  /* 0x000000067c067209 */ /* 0x000fe20007810000 */
[----:B------:R-:W-:Y:S01]  /*3420*/  IMAD.WIDE.U32 R30, R8, -0x2daee0ad, RZ ;  /* 0xd2511f53081e7825 */ /* 0x000fe200078e00ff */
[----:B------:R-:W-:Y:S02]  /*3430*/  LOP3.LUT R13, R3, UR24, R128, 0x96, !PT ;  /* 0x00000018030d7c12 */ /* 0x000fe4000f8e9680 */
[----:B------:R-:W-:Y:S01]  /*3440*/  LOP3.LUT R15, R15, UR22, R4, 0x96, !PT ;  /* 0x000000160f0f7c12 */ /* 0x000fe2000f8e9604 */
[----:B------:R-:W-:Y:S01]  /*3450*/  IMAD.WIDE.U32 R22, R10, -0x326172a9, RZ ;  /* 0xcd9e8d570a167825 */ /* 0x000fe200078e00ff */
[----:B------:R-:W-:-:S02]  /*3460*/  FMNMX.FTZ R3, R94, R5, !PT ;  /* 0x000000055e037209 */ /* 0x000fc40007810000 */
[----:B------:R-:W-:Y:S01]  /*3470*/  FMNMX.FTZ R4, R126, R6, !PT ;  /* 0x000000067e047209 */ /* 0x000fe20007810000 */
[----:B------:R-:W-:Y:S01]  /*3480*/  IMAD.WIDE.U32 R8, R209, -0x2daee0ad, RZ ;  /* 0xd2511f53d1087825 */ /* 0x000fe200078e00ff */
[----:B------:R-:W-:Y:S02]  /*3490*/  LOP3.LUT R26, R31, UR22, R2, 0x96, !PT ;  /* 0x000000161f1a7c12 */ /* 0x000fe4000f8e9602 */
[----:B------:R-:W-:Y:S01]  /*34a0*/  FMNMX.FTZ R2, R117, R3, !PT ;  /* 0x0000000375027209 */ /* 0x000fe20007810000 */
[----:B------:R-:W-:Y:S01]  /*34b0*/  IMAD.WIDE.U32 R6, R225, -0x2daee0ad, RZ ;  /* 0xd2511f53e1067825 */ /* 0x000fe200078e00ff */
[----:B------:R-:W-:Y:S02]  /*34c0*/  FMNMX.FTZ R4, R233, R4, !PT ;  /* 0x00000004e9047209 */ /* 0x000fe40007810000 */
[----:B------:R-:W-:Y:S01]  /*34d0*/  FMNMX.FTZ R2, R118, R2, !PT ;  /* 0x0000000276027209 */ /* 0x000fe20007810000 */
[----:B------:R-:W-:Y:S01]  /*34e0*/  IMAD.WIDE.U32 R26, R26, -0x326172a9, RZ ;  /* 0xcd9e8d571a1a7825 */ /* 0x000fe200078e00ff */
        /* <DEDUP_REMOVED lines=9> */
[----:B------:R-:W-:Y:S02]  /*3580*/  LOP3.LUT R3, R23, UR23, R48, 0x96, !PT ;  /* 0x0000001717037c12 */ /* 0x000fe4000f8e9630 */
[----:B------:R-:W-:Y:S02]  /*3590*/  FMNMX.FTZ R2, R133, R2, !PT ;  /* 0x0000000285027209 */ /* 0x000fe40007810000 */
[----:B------:R-:W-:Y:S01]  /*35a0*/  FMNMX.FTZ R4, R177, R4, !PT ;  /* 0x00000004b1047209 */ /* 0x000fe20007810000 */
[----:B------:R-:W-:Y:S01]  /*35b0*/  IMAD.WIDE.U32 R24, R3, -0x2daee0ad, RZ ;  /* 0xd2511f5303187825 */ /* 0x000fe200078e00ff */
        /* <DEDUP_REMOVED lines=9> */
[----:B------:R-:W-:Y:S02]  /*3650*/  LOP3.LUT R11, R49, UR25, R66, 0x96, !PT ;  /* 0x00000019310b7c12 */ /* 0x000fe4000f8e9642 */
[----:B------:R-:W-:Y:S02]  /*3660*/  FMNMX.FTZ R4, R171, R4, !PT ;  /* 0x00000004ab047209 */ /* 0x000fe40007810000 */
[----:B------:R-:W-:Y:S01]  /*3670*/  FMNMX.FTZ R2, R199, R2, !PT ;  /* 0x00000002c7027209 */ /* 0x000fe20007810000 */
[----:B------:R-:W-:Y:S01]  /*3680*/  IMAD.WIDE.U32 R32, R11, -0x2daee0ad, RZ ;  /* 0xd2511f530b207825 */ /* 0x000fe200078e00ff */
[----:B------:R-:W-:Y:S02]  /*3690*/  FMNMX.FTZ R3, R231, R3, !PT ;  /* 0x00000003e7037209 */ /* 0x000fe40007810000 */
[----:B------:R-:W-:-:S02]  /*36a0*/  FMNMX.FTZ R4, R167, R4, !PT ;  /* 0x00000004a7047209 */ /* 0x000fc40007810000 */
[----:B------:R-:W-:Y:S02]  /*36b0*/  LOP3.LUT R5, R19, UR23, R68, 0x96, !PT ;  /* 0x0000001713057c12 */ /* 0x000fe4000f8e9644 */
[----:B------:R-:W-:Y:S02]  /*36c0*/  LOP3.LUT R12, R69, UR25, R60, 0x96, !PT ;  /* 0x00000019450c7c12 */ /* 0x000fe4000f8e963c */
[----:B------:R-:W-:Y:S01]  /*36d0*/  FMNMX.FTZ R2, R97, R2, !PT ;  /* 0x0000000261027209 */ /* 0x000fe20007810000 */
[----:B------:R-:W-:Y:S01]  /*36e0*/  IMAD.WIDE.U32 R28, R5, -0x2daee0ad, RZ ;  /* 0xd2511f53051c7825 */ /* 0x000fe200078e00ff */
[----:B------:R-:W-:Y:S02]  /*36f0*/  FMNMX.FTZ R3, R190, R3, !PT ;  /* 0x00000003be037209 */ /* 0x000fe40007810000 */
[----:B------:R-:W-:Y:S02]  /*3700*/  FMNMX.FTZ R4, R169, R4, !PT ;  /* 0x00000004a9047209 */ /* 0x000fe40007810000 */
[----:B------:R-:W-:-:S02]  /*3710*/  LOP3.LUT R17, R7, UR24, R128, 0x96, !PT ;  /* 0x0000001807117c12 */ /* 0x000fc4000f8e9680 */
[----:B------:R-:W-:Y:S01]  /*3720*/  LOP3.LUT R20, R33, UR22, R6, 0x96, !PT ;  /* 0x0000001621147c12 */ /* 0x000fe2000f8e9606 */
[----:B------:R-:W-:Y:S01]  /*3730*/  IMAD.WIDE.U32 R6, R12, -0x2daee0ad, RZ ;  /* 0xd2511f530c067825 */ /* 0x000fe200078e00ff */
[----:B------:R-:W-:Y:S02]  /*3740*/  FMNMX.FTZ R2, R99, R2, !PT ;  /* 0x0000000263027209 */ /* 0x000fe40007810000 */
        /* <DEDUP_REMOVED lines=11> */
[----:B------:R-:W-:Y:S01]  /*3800*/  FMNMX.FTZ R3, R200, R3, !PT ;  /* 0x00000003c8037209 */ /* 0x000fe20007810000 */
[----:B------:R-:W-:Y:S01]  /*3810*/  IMAD.WIDE.U32 R20, R21, -0x326172a9, RZ ;  /* 0xcd9e8d5715147825 */ /* 0x000fe200078e00ff */
[----:B------:R-:W-:-:S02]  /*3820*/  FMNMX.FTZ R5, R188, R5, !PT ;  /* 0x00000005bc057209 */ /* 0x000fc40007810000 */
[----:B------:R-:W-:Y:S02]  /*3830*/  LOP3.LUT R4, R9, UR23, R48, 0x96, !PT ;  /* 0x0000001709047c12 */ /* 0x000fe4000f8e9630 */
[----:B------:R-:W-:Y:S02]  /*3840*/  FMNMX.FTZ R2, R122, R2, !PT ;  /* 0x000000027a027209 */ /* 0x000fe40007810000 */
[----:B------:R-:W-:Y:S01]  /*3850*/  FMNMX.FTZ R3, R203, R3, !PT ;  /* 0x00000003cb037209 */ /* 0x000fe20007810000 */
[----:B------:R-:W-:Y:S01]  /*3860*/  IMAD.WIDE.U32 R10, R4, -0x2daee0ad, RZ ;  /* 0xd2511f53040a7825 */ /* 0x000fe200078e00ff */
        /* <DEDUP_REMOVED lines=10> */
[----:B------:R-:W-:Y:S01]  /*3910*/  LOP3.LUT R23, R29, UR20, R6, 0x96, !PT ;  /* 0x000000141d177c12 */ /* 0x000fe2000f8e9606 */
[----:B------:R-:W-:Y:S01]  /*3920*/  IMAD.WIDE.U32 R6, R17, -0x326172a9, RZ ;  /* 0xcd9e8d5711067825 */ /* 0x000fe200078e00ff */
[----:B------:R-:W-:Y:S02]  /*3930*/  FMNMX.FTZ R2, R149, R2, !PT ;  /* 0x0000000295027209 */ /* 0x000fe40007810000 */
[----:B------:R-:W-:Y:S01]  /*3940*/  FMNMX.FTZ R137, R243, R4, !PT ;  /* 0x00000004f3897209 */ /* 0x000fe20007810000 */
[----:B------:R-:W-:Y:S01]  /*3950*/  FFMA.FTZ R4, R131, UR4, -R16 ;  /* 0x0000000483047c23 */ /* 0x000fe20008010810 */
[----:B------:R-:W-:Y:S02]  /*3960*/  FMNMX.FTZ R3, R220, R3, !PT ;  /* 0x00000003dc037209 */ /* 0x000fe40007810000 */
[----:B------:R-:W-:Y:S01]  /*3970*/  FMNMX.FTZ R2, R227, R2, !PT ;  /* 0x00000002e3027209 */ /* 0x000fe20007810000 */
[----:B------:R1:W-:Y:S01]  /*3980*/  MUFU.EX2 R250, R4 ;  /* 0x0000000400fa7308 */ /* 0x0003e20000000800 */
[----:B------:R-:W-:-:S02]  /*3990*/  LOP3.LUT R5, R7, UR23, R48, 0x96, !PT ;  /* 0x0000001707057c12 */ /* 0x000fc4000f8e9630 */
[----:B------:R-:W-:Y:S01]  /*39a0*/  FMNMX.FTZ R3, R239, R3, !PT ;  /* 0x00000003ef037209 */ /* 0x000fe20007810000 */
[----:B------:R-:W2:Y:S01]  /*39b0*/  SHFL.BFLY PT, R7, R137, 0x2, 0x1f ;  /* 0x0c401f0089077f89 */ /* 0x000ea200000e0000 */
[----:B------:R-:W-:Y:S02]  /*39c0*/  FMNMX.FTZ R2, R134, R2, !PT ;  /* 0x0000000286027209 */ /* 0x000fe40007810000 */
[----:B------:R-:W-:Y:S02]  /*39d0*/  FMNMX.FTZ R3, R240, R3, !PT ;  /* 0x00000003f0037209 */ /* 0x000fe40007810000 */
[----:B------:R-:W-:Y:S02]  /*39e0*/  FMNMX.FTZ R2, R139, R2, !PT ;  /* 0x000000028b027209 */ /* 0x000fe40007810000 */
[----:B------:R-:W-:Y:S02]  /*39f0*/  FMNMX.FTZ R3, R238, R3, !PT ;  /* 0x00000003ee037209 */ /* 0x000fe40007810000 */
[----:B------:R-:W-:-:S02]  /*3a00*/  FMNMX.FTZ R2, R235, R2, !PT ;  /* 0x00000002eb027209 */ /* 0x000fc40007810000 */
[----:B------:R-:W-:Y:S02]  /*3a10*/  LOP3.LUT R187, R69, UR25, R66, 0x96, !PT ;  /* 0x0000001945bb7c12 */ /* 0x000fe4000f8e9642 */
[----:B------:R-:W-:Y:S02]  /*3a20*/  LOP3.LUT R66, R73, UR21, R6, 0x96, !PT ;  /* 0x0000001549427c12 */ /* 0x000fe4000f8e9606 */
[----:B------:R-:W-:Y:S02]  /*3a30*/  FMNMX.FTZ R6, R223, R3, !PT ;  /* 0x00000003df067209 */ /* 0x000fe40007810000 */
[----:B------:R-:W-:Y:S01]  /*3a40*/  FMNMX.FTZ R3, R236, R2, !PT ;  /* 0x00000002ec037209 */ /* 0x000fe20007810000 */
[----:B------:R-:W-:Y:S01]  /*3a50*/  FFMA.FTZ R2, R163, UR4, -R16 ;  /* 0x00000004a3027c23 */ /* 0x000fe20008010810 */
[----:B------:R-:W-:Y:S01]  /*3a60*/  LOP3.LUT R25, R11, UR20, R30, 0x96, !PT ;  /* 0x000000140b197c12 */ /* 0x000fe2000f8e961e */
[----:B------:R-:W3:Y:S01]  /*3a70*/  SHFL.BFLY PT, R9, R6, 0x2, 0x1f ;  /* 0x0c401f0006097f89 */ /* 0x000ee200000e0000 */
[----:B------:R-:W-:Y:S01]  /*3a80*/  FMNMX.FTZ R3, R193, R3, !PT ;  /* 0x00000003c1037209 */ /* 0x000fe20007810000 */
[----:B------:R-:W-:Y:S01]  /*3a90*/  MUFU.EX2 R251, R2 ;  /* 0x0000000200fb7308 */ /* 0x000fe20000000800 */
[----:B------:R-:W-:-:S02]  /*3aa0*/  LOP3.LUT R129, R49, UR25, R62, 0x96, !PT ;  /* 0x0000001931817c12 */ /* 0x000fc4000f8e963e */
[----:B-1----:R-:W-:Y:S01]  /*3ab0*/  FMNMX.FTZ R4, R194, R3, !PT ;  /* 0x00000003c2047209 */ /* 0x002fe20007810000 */
[----:B------:R-:W-:Y:S01]  /*3ac0*/  FFMA.FTZ R3, R161, UR4, -R16 ;  /* 0x00000004a1037c23 */ /* 0x000fe20008010810 */
[----:B--2---:R-:W-:Y:S02]  /*3ad0*/  FMNMX.FTZ R137, R137, R7, !PT ;  /* 0x0000000789897209 */ /* 0x004fe40007810000 */
[----:B------:R-:W-:Y:S01]  /*3ae0*/  FMNMX.FTZ R7, R192, R4, !PT ;  /* 0x00000004c0077209 */ /* 0x000fe20007810000 */
[----:B------:R1:W-:Y:S01]  /*3af0*/  MUFU.EX2 R252, R3 ;  /* 0x0000000300fc7308 */ /* 0x0003e20000000800 */
[----:B------:R-:W-:Y:S01]  /*3b00*/  LOP3.LUT R186, R69, UR25, R62, 0x96, !PT ;  /* 0x0000001945ba7c12 */ /* 0x000fe2000f8e963e */
[----:B------:R-:W-:Y:S01]  /*3b10*/  IMAD.WIDE.U32 R62, R5, -0x2daee0ad, RZ ;  /* 0xd2511f53053e7825 */ /* 0x000fe200078e00ff */
[----:B------:R-:W-:Y:S02]  /*3b20*/  LOP3.LUT R11, R27, UR21, R8, 0x96, !PT ;  /* 0x000000151b0b7c12 */ /* 0x000fe4000f8e9608 */
[----:B------:R-:W-:Y:S01]  /*3b30*/  FMNMX.FTZ R7, R195, R7, !PT ;  /* 0x00000007c3077209 */ /* 0x000fe20007810000 */
[----:B------:R-:W2:Y:S01]  /*3b40*/  SHFL.BFLY PT, R8, R137, 0x1, 0x1f ;  /* 0x0c201f0089087f89 */ /* 0x000ea200000e0000 */
[----:B------:R-:W-:Y:S01]  /*3b50*/  LOP3.LUT R13, R13, UR21, R22, 0x96, !PT ;  /* 0x000000150d0d7c12 */ /* 0x000fe2000f8e9616 */
[----:B------:R-:W-:Y:S01]  /*3b60*/  IMAD.WIDE.U32 R4, R14, -0x326172a9, RZ ;  /* 0xcd9e8d570e047825 */ /* 0x000fe200078e00ff */
[----:B------:R-:W-:-:S02]  /*3b70*/  FMNMX.FTZ R7, R201, R7, !PT ;  /* 0x00000007c9077209 */ /* 0x000fc40007810000 */
[----:B------:R-:W-:Y:S01]  /*3b80*/  FSEL R130, R38, -INF , !P1 ;  /* 0xff80000026827808 */ /* 0x000fe20004800000 */
[----:B------:R-:W-:Y:S01]  /*3b90*/  IMAD.WIDE.U32 R22, R23, -0x326172a9, RZ ;  /* 0xcd9e8d5717167825 */ /* 0x000fe200078e00ff */
[----:B------:R-:W-:Y:S02]  /*3ba0*/  FSEL R131, R39, -INF , !P4 ;  /* 0xff80000027837808 */ /* 0x000fe40006000000 */
[----:B------:R-:W-:Y:S01]  /*3bb0*/  LOP3.LUT R17, R21, UR19, R12, 0x96, !PT ;  /* 0x0000001315117c12 */ /* 0x000fe2000f8e960c */
[----:B------:R-:W-:-:S04]  /*3bc0*/  IMAD.WIDE.U32 R12, R13, -0x2daee0ad, RZ ;  /* 0xd2511f530d0c7825 */ /* 0x000fc800078e00ff */
[----:B-1----:R-:W-:Y:S01]  /*3bd0*/  FFMA.FTZ R3, R162, UR4, -R16 ;  /* 0x00000004a2037c23 */ /* 0x002fe20008010810 */
[----:B------:R-:W-:Y:S02]  /*3be0*/  LOP3.LUT R14, R23, UR19, R4, 0x96, !PT ;  /* 0x00000013170e7c12 */ /* 0x000fe4000f8e9604 */
[----:B------:R-:W-:Y:S01]  /*3bf0*/  FMNMX.FTZ R4, R202, R7, !PT ;  /* 0x00000007ca047209 */ /* 0x000fe20007810000 */
[----:B------:R1:W-:Y:S01]  /*3c00*/  MUFU.EX2 R241, R3 ;  /* 0x0000000300f17308 */ /* 0x0003e20000000800 */
[----:B------:R-:W-:Y:S01]  /*3c10*/  FSEL R161, R51, -INF , !P2 ;  /* 0xff80000033a17808 */ /* 0x000fe20005000000 */
[----:B------:R-:W-:Y:S01]  /*3c20*/  IMAD.IADD R2, R205, 0x1, R34 ;  /* 0x00000001cd027824 */ /* 0x000fe200078e0222 */
[----:B------:R-:W-:Y:S02]  /*3c30*/  FMNMX.FTZ R4, R221, R4, !PT ;  /* 0x00000004dd047209 */ /* 0x000fe40007810000 */
[----:B---3--:R-:W-:Y:S02]  /*3c40*/  FMNMX.FTZ R6, R6, R9, !PT ;  /* 0x0000000906067209 */ /* 0x008fe40007810000 */
[----:B------:R-:W-:-:S02]  /*3c50*/  FMNMX.FTZ R4, R222, R4, !PT ;  /* 0x00000004de047209 */ /* 0x000fc40007810000 */
[----:B--2---:R-:W-:Y:S01]  /*3c60*/  FMNMX.FTZ R137, R137, R8, !PT ;  /* 0x0000000889897209 */ /* 0x004fe20007810000 */
[----:B------:R-:W2:Y:S01]  /*3c70*/  SHFL.BFLY PT, R136, R6, 0x1, 0x1f ;  /* 0x0c201f0006887f89 */ /* 0x000ea200000e0000 */
[----:B------:R-:W-:Y:S01]  /*3c80*/  LOP3.LUT R74, R69, UR25, R64, 0x96, !PT ;  /* 0x00000019454a7c12 */ /* 0x000fe2000f8e9640 */
[----:B------:R-:W-:Y:S01]  /*3c90*/  IMAD.WIDE.U32 R64, R11, -0x2daee0ad, RZ ;  /* 0xd2511f530b407825 */ /* 0x000fe200078e00ff */
[----:B------:R-:W-:Y:S01]  /*3ca0*/  FSETP.NEU.FTZ.AND P1, PT, R137, -INF , PT ;  /* 0xff8000008900780b */ /* 0x000fe20003f3d000 */
[----:B------:R-:W-:Y:S01]  /*3cb0*/  STL [R1+0x50], R137 ;  /* 0x0000508901007387 */ /* 0x000fe20000100800 */
[----:B------:R-:W-:Y:S01]  /*3cc0*/  FSEL R162, R46, -INF , !P5 ;  /* 0xff8000002ea27808 */ /* 0x000fe20006800000 */
[----:B-1----:R-:W-:Y:S01]  /*3cd0*/  FFMA.FTZ R3, R160, UR4, -R16 ;  /* 0x00000004a0037c23 */ /* 0x002fe20008010810 */
[----:B------:R-:W-:Y:S02]  /*3ce0*/  FSEL R160, R50, -INF , !P6 ;  /* 0xff80000032a07808 */ /* 0x000fe40007000000 */
[----:B------:R-:W-:Y:S01]  /*3cf0*/  LOP3.LUT R19, R13, UR18, R24, 0x96, !PT ;  /* 0x000000120d137c12 */ /* 0x000fe2000f8e9618 */
[----:B------:R1:W-:Y:S01]  /*3d00*/  MUFU.EX2 R212, R3 ;  /* 0x0000000300d47308 */ /* 0x0003e20000000800 */
[----:B------:R-:W-:-:S02]  /*3d10*/  FSEL R163, R47, -INF , !P3 ;  /* 0xff8000002fa37808 */ /* 0x000fc40005800000 */
[----:B------:R-:W-:Y:S01]  /*3d20*/  LOP3.LUT R27, R65, UR18, R10, 0x96, !PT ;  /* 0x00000012411b7c12 */ /* 0x000fe2000f8e960a */
[----:B------:R-:W-:Y:S01]  /*3d30*/  IMAD.WIDE.U32 R10, R25, -0x326172a9, RZ ;  /* 0xcd9e8d57190a7825 */ /* 0x000fe200078e00ff */
[----:B------:R-:W-:Y:S02]  /*3d40*/  LOP3.LUT R69, R63, UR20, R32, 0x96, !PT ;  /* 0x000000143f457c12 */ /* 0x000fe4000f8e9620 */
[----:B------:R-:W-:Y:S01]  /*3d50*/  LOP3.LUT R15, R5, UR21, R18, 0x96, !PT ;  /* 0x00000015050f7c12 */ /* 0x000fe2000f8e9612 */
[----:B------:R-:W-:Y:S01]  /*3d60*/  FFMA.FTZ R5, R92, UR4, -R16 ;  /* 0x000000045c057c23 */ /* 0x000fe20008010810 */
[----:B------:R-:W-:-:S03]  /*3d70*/  LOP3.LUT R63, R11, UR19, R26, 0x96, !PT ;  /* 0x000000130b3f7c12 */ /* 0x000fc6000f8e961a */
[----:B------:R-:W-:Y:S01]  /*3d80*/  MUFU.EX2 R52, R5 ;  /* 0x0000000500347308 */ /* 0x000fe20000000800 */
[----:B--2---:R-:W-:Y:S01]  /*3d90*/  FMNMX.FTZ R136, R6, R136, !PT ;  /* 0x0000008806887209 */ /* 0x004fe20007810000 */
[----:B------:R-:W-:-:S04]  /*3da0*/  IMAD.WIDE.U32 R6, R17, -0x2daee0ad, RZ ;  /* 0xd2511f5311067825 */ /* 0x000fc800078e00ff */
[----:B-1----:R-:W-:Y:S01]  /*3db0*/  FFMA.FTZ R3, R164, UR4, -R16 ;  /* 0x00000004a4037c23 */ /* 0x002fe20008010810 */
[----:B------:R-:W-:Y:S01]  /*3dc0*/  IMAD.WIDE.U32 R8, R15, -0x2daee0ad, RZ ;  /* 0xd2511f530f087825 */ /* 0x000fe200078e00ff */
[----:B------:R-:W-:Y:S02]  /*3dd0*/  LOP3.LUT R26, R7, UR28, R12, 0x96, !PT ;  /* 0x0000001c071a7c12 */ /* 0x000fe4000f8e960c */
[----:B------:R1:W-:Y:S01]  /*3de0*/  MUFU.EX2 R206, R3 ;  /* 0x0000000300ce7308 */ /* 0x0003e20000000800 */
[C---:B------:R-:W-:Y:S02]  /*3df0*/  LOP3.LUT R12, R6.reuse, 0xffff, RZ, 0xc0, !PT ;  /* 0x0000ffff060c7812 */ /* 0x040fe400078ec0ff */
[----:B------:R-:W-:Y:S02]  /*3e00*/  LOP3.LUT R25, R6, 0xff, RZ, 0xc0, !PT ;  /* 0x000000ff06197812 */ /* 0x000fe400078ec0ff */
[----:B------:R-:W-:Y:S02]  /*3e10*/  SHF.R.U32.HI R21, RZ, 0x18, R6 ;  /* 0x00000018ff157819 */ /* 0x000fe40000011606 */
[----:B------:R-:W-:-:S02]  /*3e20*/  LOP3.LUT R13, R9, UR18, R28, 0x96, !PT ;  /* 0x00000012090d7c12 */ /* 0x000fc4000f8e961c */
[----:B-1----:R-:W-:Y:S01]  /*3e30*/  FMNMX.FTZ R3, R130, R4, !PT ;  /* 0x0000000482037209 */ /* 0x002fe20007810000 */
[----:B------:R-:W-:-:S03]  /*3e40*/  FFMA.FTZ R4, R93, UR4, -R16 ;  /* 0x000000045d047c23 */ /* 0x000fc60008010810 */
[----:B------:R-:W-:Y:S01]  /*3e50*/  FMNMX.FTZ R3, R131, R3, !PT ;  /* 0x0000000383037209 */ /* 0x000fe20007810000 */
[----:B------:R1:W-:Y:S03]  /*3e60*/  MUFU.EX2 R197, R4 ;  /* 0x0000000400c57308 */ /* 0x0003e60000000800 */
[----:B------:R-:W-:-:S04]  /*3e70*/  FMNMX.FTZ R3, R160, R3, !PT ;  /* 0x00000003a0037209 */ /* 0x000fc80007810000 */
[----:B------:R-:W-:Y:S01]  /*3e80*/  FMNMX.FTZ R3, R161, R3, !PT ;  /* 0x00000003a1037209 */ /* 0x000fe20007810000 */
[----:B-1----:R-:W-:-:S05]  /*3e90*/  FMUL.FTZ R4, R137, UR4 ;  /* 0x0000000489047c20 */ /* 0x002fca0008410000 */
[----:B------:R-:W-:Y:S02]  /*3ea0*/  FSEL R24, R4, RZ, P1 ;  /* 0x000000ff04187208 */ /* 0x000fe40000800000 */
[----:B------:R-:W-:Y:S02]  /*3eb0*/  FMNMX.FTZ R4, R162, R3, !PT ;  /* 0x00000003a2047209 */ /* 0x000fe40007810000 */
[----:B------:R-:W-:Y:S01]  /*3ec0*/  FSETP.NEU.FTZ.AND P1, PT, R136, -INF , PT ;  /* 0xff8000008800780b */ /* 0x000fe20003f3d000 */
[----:B------:R-:W-:Y:S01]  /*3ed0*/  FFMA.FTZ R3, R172, UR4, -R24 ;  /* 0x00000004ac037c23 */ /* 0x000fe20008010818 */
[----:B------:R-:W-:-:S03]  /*3ee0*/  FMNMX.FTZ R135, R163, R4, !PT ;  /* 0x00000004a3877209 */ /* 0x000fc60007810000 */
[----:B------:R1:W2:Y:S02]  /*3ef0*/  MUFU.EX2 R4, R3 ;  /* 0x0000000300047308 */ /* 0x0002a40000000800 */
[----:B------:R-:W3:Y:S01]  /*3f00*/  SHFL.BFLY PT, R11, R135, 0x2, 0x1f ;  /* 0x0c401f00870b7f89 */ /* 0x000ee200000e0000 */
[----:B-1----:R-:W-:-:S03]  /*3f10*/  FMUL.FTZ R3, R136, UR4 ;  /* 0x0000000488037c20 */ /* 0x002fc60008410000 */
[----:B--2---:R1:W-:Y:S02]  /*3f20*/  STL [R1+0x8], R4 ;  /* 0x0000080401007387 */ /* 0x0043e40000100800 */
[----:B------:R-:W-:Y:S02]  /*3f30*/  FSEL R18, R3, RZ, P1 ;  /* 0x000000ff03127208 */ /* 0x000fe40000800000 */
[----:B------:R2:W-:Y:S01]  /*3f40*/  STL [R1+0x54], R136 ;  /* 0x0000548801007387 */ /* 0x0005e20000100800 */
[----:B---3--:R-:W-:Y:S02]  /*3f50*/  FMNMX.FTZ R135, R135, R11, !PT ;  /* 0x0000000b87877209 */ /* 0x008fe40007810000 */
[----:B------:R-:W-:-:S03]  /*3f60*/  FFMA.FTZ R3, R173, UR4, -R18 ;  /* 0x00000004ad037c23 */ /* 0x000fc60008010812 */
[----:B------:R-:W3:Y:S01]  /*3f70*/  SHFL.BFLY PT, R11, R135, 0x1, 0x1f ;  /* 0x0c201f00870b7f89 */ /* 0x000ee200000e0000 */
[----:B-1----:R-:W-:-:S04]  /*3f80*/  FFMA.FTZ R4, R165, UR4, -R24 ;  /* 0x00000004a5047c23 */ /* 0x002fc80008010818 */
[----:B------:R1:W-:Y:S08]  /*3f90*/  MUFU.EX2 R31, R4 ;  /* 0x00000004001f7308 */ /* 0x0003f00000000800 */
[----:B--2---:R2:W-:Y:S01]  /*3fa0*/  MUFU.EX2 R136, R3 ;  /* 0x0000000300887308 */ /* 0x0045e20000000800 */
[----:B---3--:R-:W-:-:S04]  /*3fb0*/  FMNMX.FTZ R135, R135, R11, !PT ;  /* 0x0000000b87877209 */ /* 0x008fc80007810000 */
[----:B------:R-:W-:Y:S01]  /*3fc0*/  FSETP.NEU.FTZ.AND P1, PT, R135, -INF , PT ;  /* 0xff8000008700780b */ /* 0x000fe20003f3d000 */
[----:B-1----:R-:W-:Y:S01]  /*3fd0*/  IMAD.WIDE.U32 R4, R14, -0x2daee0ad, RZ ;  /* 0xd2511f530e047825 */ /* 0x002fe200078e00ff */
[----:B------:R-:W-:-:S03]  /*3fe0*/  SHF.R.U32.HI R14, RZ, 0x10, R6 ;  /* 0x00000010ff0e7819 */ /* 0x000fc60000011606 */
[----:B------:R-:W-:Y:S01]  /*3ff0*/  IMAD.WIDE.U32 R6, R19, -0x326172a9, RZ ;  /* 0xcd9e8d5713067825 */ /* 0x000fe200078e00ff */
[----:B------:R-:W-:Y:S02]  /*4000*/  LOP3.LUT R9, R5, UR28, R8, 0x96, !PT ;  /* 0x0000001c05097c12 */ /* 0x000fe4000f8e9608 */
[----:B------:R-:W-:Y:S01]  /*4010*/  LOP3.LUT R15, R4, 0xffff, RZ, 0xc0, !PT ;  /* 0x0000ffff040f7812 */ /* 0x000fe200078ec0ff */
[----:B--2---:R-:W-:Y:S01]  /*4020*/  FFMA.FTZ R3, R174, UR4, -R18 ;  /* 0x00000004ae037c23 */ /* 0x004fe20008010812 */
[----:B------:R-:W-:Y:S02]  /*4030*/  LOP3.LUT R23, R4, 0xff, RZ, 0xc0, !PT ;  /* 0x000000ff04177812 */ /* 0x000fe400078ec0ff */
[--C-:B------:R-:W-:Y:S02]  /*4040*/  SHF.R.U32.HI R19, RZ, 0x10, R4.reuse ;  /* 0x00000010ff137819 */ /* 0x100fe40000011604 */
[----:B------:R-:W-:Y:S01]  /*4050*/  SHF.R.U32.HI R17, RZ, 0x18, R4 ;  /* 0x00000018ff117819 */ /* 0x000fe20000011604 */
[----:B------:R-:W1:Y:S01]  /*4060*/  MUFU.EX2 R3, R3 ;  /* 0x0000000300037308 */ /* 0x000e620000000800 */
[----:B------:R-:W-:Y:S01]  /*4070*/  IMAD.WIDE.U32 R4, R27, -0x326172a9, RZ ;  /* 0xcd9e8d571b047825 */ /* 0x000fe200078e00ff */
[----:B------:R-:W-:-:S02]  /*4080*/  LOP3.LUT R8, R7, UR29, R20, 0x96, !PT ;  /* 0x0000001d07087c12 */ /* 0x000fc4000f8e9614 */
[----:B------:R-:W-:Y:S02]  /*4090*/  LOP3.LUT R27, R6, 0xffff, RZ, 0xc0, !PT ;  /* 0x0000ffff061b7812 */ /* 0x000fe400078ec0ff */
[C---:B------:R-:W-:Y:S02]  /*40a0*/  LOP3.LUT R67, R4.reuse, 0xffff, RZ, 0xc0, !PT ;  /* 0x0000ffff04437812 */ /* 0x040fe400078ec0ff */
[----:B------:R-:W-:Y:S02]  /*40b0*/  LOP3.LUT R71, R4, 0xff, RZ, 0xc0, !PT ;  /* 0x000000ff04477812 */ /* 0x000fe400078ec0ff */
[--C-:B------:R-:W-:Y:S02]  /*40c0*/  SHF.R.U32.HI R89, RZ, 0x10, R4.reuse ;  /* 0x00000010ff597819 */ /* 0x100fe40000011604 */
[----:B------:R-:W-:Y:S01]  /*40d0*/  SHF.R.U32.HI R70, RZ, 0x18, R4 ;  /* 0x00000018ff467819 */ /* 0x000fe20000011604 */
[----:B------:R-:W-:Y:S01]  /*40e0*/  FFMA.FTZ R4, R96, UR4, -R18 ;  /* 0x0000000460047c23 */ /* 0x000fe20008010812 */
[----:B------:R-:W-:Y:S01]  /*40f0*/  LOP3.LUT R51, R5, UR29, R10, 0x96, !PT ;  /* 0x0000001d05337c12 */ /* 0x000fe2000f8e960a */
[----:B------:R-:W-:Y:S01]  /*4100*/  FFMA.FTZ R5, R175, UR4, -R18 ;  /* 0x00000004af057c23 */ /* 0x000fe20008010812 */
[----:B------:R-:W-:Y:S01]  /*4110*/  SHF.R.U32.HI R10, RZ, 0x8, R12 ;  /* 0x00000008ff0a7819 */ /* 0x000fe2000001160c */
[----:B------:R2:W-:Y:S01]  /*4120*/  MUFU.EX2 R213, R4 ;  /* 0x0000000400d57308 */ /* 0x0005e20000000800 */
[----:B-1----:R1:W-:Y:S01]  /*4130*/  STL [R1+0x4], R3 ;  /* 0x0000040301007387 */ /* 0x0023e20000100800 */
[----:B------:R-:W-:-:S02]  /*4140*/  LOP3.LUT R30, R6, 0xff, RZ, 0xc0, !PT ;  /* 0x000000ff061e7812 */ /* 0x000fc400078ec0ff */
[----:B------:R-:W-:Y:S01]  /*4150*/  PRMT R60, R25, 0x5410, R10 ;  /* 0x00005410193c7816 */ /* 0x000fe2000000000a */
[----:B------:R3:W-:Y:S01]  /*4160*/  STL [R1+0x58], R135 ;  /* 0x0000588701007387 */ /* 0x0007e20000100800 */
[----:B------:R-:W-:Y:S02]  /*4170*/  SHF.R.U32.HI R10, RZ, 0x8, R15 ;  /* 0x00000008ff0a7819 */ /* 0x000fe4000001160f */
[--C-:B------:R-:W-:Y:S02]  /*4180*/  SHF.R.U32.HI R28, RZ, 0x10, R6.reuse ;  /* 0x00000010ff1c7819 */ /* 0x100fe40000011606 */
[----:B------:R-:W-:Y:S01]  /*4190*/  SHF.R.U32.HI R29, RZ, 0x18, R6 ;  /* 0x00000018ff1d7819 */ /* 0x000fe20000011606 */
[----:B------:R-:W-:Y:S01]  /*41a0*/  IMAD.WIDE.U32 R6, R13, -0x326172a9, RZ ;  /* 0xcd9e8d570d067825 */ /* 0x000fe200078e00ff */
[----:B------:R-:W-:-:S03]  /*41b0*/  PRMT R23, R23, 0x5410, R10 ;  /* 0x0000541017177816 */ /* 0x000fc6000000000a */
[----:B--2---:R-:W-:Y:S01]  /*41c0*/  FFMA.FTZ R4, R95, UR4, -R18 ;  /* 0x000000045f047c23 */ /* 0x004fe20008010812 */
[----:B------:R-:W-:Y:S02]  /*41d0*/  LOP3.LUT R12, R9, 0xff, RZ, 0xc0, !PT ;  /* 0x000000ff090c7812 */ /* 0x000fe400078ec0ff */
[--C-:B------:R-:W-:Y:S01]  /*41e0*/  SHF.R.U32.HI R15, RZ, 0x10, R6.reuse ;  /* 0x00000010ff0f7819 */ /* 0x100fe20000011606 */
[----:B------:R2:W-:Y:S01]  /*41f0*/  MUFU.EX2 R210, R4 ;  /* 0x0000000400d27308 */ /* 0x0005e20000000800 */
[----:B------:R-:W-:Y:S01]  /*4200*/  SHF.R.U32.HI R20, RZ, 0x18, R6 ;  /* 0x00000018ff147819 */ /* 0x000fe20000011606 */
[----:B-1----:R-:W-:-:S06]  /*4210*/  FFMA.FTZ R3, R184, UR4, -R18 ;  /* 0x00000004b8037c23 */ /* 0x002fcc0008010812 */
[----:B------:R1:W-:Y:S01]  /*4220*/  MUFU.EX2 R174, R3 ;  /* 0x0000000300ae7308 */ /* 0x0003e20000000800 */
[----:B--2---:R-:W-:Y:S02]  /*4230*/  FMUL.FTZ R4, R135, UR4 ;  /* 0x0000000487047c20 */ /* 0x004fe40008410000 */
[----:B---3--:R-:W2:Y:S01]  /*4240*/  LDL.LU R135, [R1+0x4] ;  /* 0x0000040001877983 */ /* 0x008ea20000300800 */
[----:B-1----:R-:W-:Y:S01]  /*4250*/  FFMA.FTZ R3, R185, UR4, -R18 ;  /* 0x00000004b9037c23 */ /* 0x002fe20008010812 */
[----:B------:R-:W-:-:S03]  /*4260*/  IMAD.MOV.U32 R185, RZ, RZ, R31 ;  /* 0x000000ffffb97224 */ /* 0x000fc600078e001f */
[----:B------:R1:W-:Y:S01]  /*4270*/  MUFU.EX2 R31, R5 ;  /* 0x00000005001f7308 */ /* 0x0003e20000000800 */
[----:B------:R-:W-:-:S07]  /*4280*/  SHF.R.U32.HI R10, RZ, 0x10, R9 ;  /* 0x00000010ff0a7819 */ /* 0x000fce0000011609 */
[----:B------:R3:W4:Y:S01]  /*4290*/  MUFU.EX2 R228, R3 ;  /* 0x0000000300e47308 */ /* 0x0007220000000800 */
[----:B-1----:R-:W-:Y:S02]  /*42a0*/  LOP3.LUT R5, R19, 0xff, RZ, 0xc0, !PT ;  /* 0x000000ff13057812 */ /* 0x002fe400078ec0ff */
[----:B------:R-:W-:Y:S02]  /*42b0*/  LOP3.LUT R19, R6, 0xff, RZ, 0xc0, !PT ;  /* 0x000000ff06137812 */ /* 0x000fe400078ec0ff */
[----:B------:R-:W-:Y:S02]  /*42c0*/  PRMT R25, R5, 0x5410, R17 ;  /* 0x0000541005197816 */ /* 0x000fe40000000011 */
[----:B---3--:R-:W-:Y:S01]  /*42d0*/  LOP3.LUT R3, R14, 0xff, RZ, 0xc0, !PT ;  /* 0x000000ff0e037812 */ /* 0x008fe200078ec0ff */
[----:B------:R-:W-:Y:S01]  /*42e0*/  FFMA.FTZ R5, R94, UR4, -R18 ;  /* 0x000000045e057c23 */ /* 0x000fe20008010812 */
[----:B------:R-:W-:Y:S02]  /*42f0*/  LOP3.LUT R14, R6, 0xffff, RZ, 0xc0, !PT ;  /* 0x0000ffff060e7812 */ /* 0x000fe400078ec0ff */
[----:B------:R-:W-:-:S02]  /*4300*/  PRMT R61, R3, 0x5410, R21 ;  /* 0x00005410033d7816 */ /* 0x000fc40000000015 */
[----:B------:R-:W-:Y:S02]  /*4310*/  LOP3.LUT R3, R7, UR29, R22, 0x96, !PT ;  /* 0x0000001d07037c12 */ /* 0x000fe4000f8e9616 */
[----:B------:R-:W-:Y:S02]  /*4320*/  LOP3.LUT R7, R9, 0xffff, RZ, 0xc0, !PT ;  /* 0x0000ffff09077812 */ /* 0x000fe400078ec0ff */
[----:B------:R-:W-:Y:S02]  /*4330*/  FSEL R17, R4, RZ, P1 ;  /* 0x000000ff04117208 */ /* 0x000fe40000800000 */
[----:B------:R-:W-:Y:S02]  /*4340*/  SHF.R.U32.HI R9, RZ, 0x18, R9 ;  /* 0x00000018ff097819 */ /* 0x000fe40000011609 */
[----:B------:R-:W-:Y:S01]  /*4350*/  LOP3.LUT R4, R10, 0xff, RZ, 0xc0, !PT ;  /* 0x000000ff0a047812 */ /* 0x000fe200078ec0ff */
[----:B------:R1:W-:Y:S01]  /*4360*/  MUFU.EX2 R205, R5 ;  /* 0x0000000500cd7308 */ /* 0x0003e20000000800 */
[----:B------:R-:W-:-:S02]  /*4370*/  FFMA.FTZ R6, R196, UR4, -R17 ;  /* 0x00000004c4067c23 */ /* 0x000fc40008010811 */
[----:B------:R-:W-:Y:S02]  /*4380*/  PRMT R22, R4, 0x5410, R9 ;  /* 0x0000541004167816 */ /* 0x000fe40000000009 */
[----:B------:R-:W-:Y:S02]  /*4390*/  LOP3.LUT R4, R8, 0xffff, RZ, 0xc0, !PT ;  /* 0x0000ffff08047812 */ /* 0x000fe400078ec0ff */
[----:B------:R-:W-:Y:S01]  /*43a0*/  LEA R208, R2, UR5, 0x1 ;  /* 0x0000000502d07c11 */ /* 0x000fe2000f8e08ff */
[----:B------:R3:W-:Y:S01]  /*43b0*/  MUFU.EX2 R225, R6 ;  /* 0x0000000600e17308 */ /* 0x0007e20000000800 */
[----:B------:R-:W-:Y:S01]  /*43c0*/  LOP3.LUT R9, R8, 0xff, RZ, 0xc0, !PT ;  /* 0x000000ff08097812 */ /* 0x000fe200078ec0ff */
[----:B------:R-:W-:Y:S01]  /*43d0*/  FFMA.FTZ R2, R199, UR4, -R17 ;  /* 0x00000004c7027c23 */ /* 0x000fe20008010811 */
[----:B------:R-:W-:Y:S01]  /*43e0*/  SHF.R.U32.HI R13, RZ, 0x8, R27 ;  /* 0x00000008ff0d7819 */ /* 0x000fe2000001161b */
[----:B----4-:R4:W-:Y:S01]  /*43f0*/  STL [R1+0x5c], R228 ;  /* 0x00005ce401007387 */ /* 0x0109e20000100800 */
[----:B------:R-:W-:Y:S01]  /*4400*/  ULDC.U8 UR5, c[0x0][0x388] ;  /* 0x0000e20000057ab9 */ /* 0x000fe20000000000 */
[----:B-1----:R-:W-:-:S02]  /*4410*/  SHF.R.U32.HI R5, RZ, 0x8, R7 ;  /* 0x00000008ff057819 */ /* 0x002fc40000011607 */
[----:B------:R-:W1:Y:S01]  /*4420*/  LDSM.16.MT88.4 R40, [R208+0x4000] ;  /* 0x00400000d028783b */ /* 0x000e620000004200 */
[----:B------:R-:W-:Y:S02]  /*4430*/  SHF.R.U32.HI R7, RZ, 0x8, R4 ;  /* 0x00000008ff077819 */ /* 0x000fe40000011604 */
[----:B------:R-:W-:Y:S01]  /*4440*/  PRMT R21, R12, 0x5410, R5 ;  /* 0x000054100c157816 */ /* 0x000fe20000000005 */
[----:B------:R-:W-:Y:S01]  /*4450*/  FFMA.FTZ R5, R198, UR4, -R17 ;  /* 0x00000004c6057c23 */ /* 0x000fe20008010811 */
[----:B---3--:R-:W-:-:S03]  /*4460*/  SHF.R.U32.HI R6, RZ, 0x10, R8 ;  /* 0x00000010ff067819 */ /* 0x008fc60000011608 */
[----:B------:R3:W-:Y:S01]  /*4470*/  MUFU.EX2 R165, R5 ;  /* 0x0000000500a57308 */ /* 0x0007e20000000800 */
[----:B------:R-:W-:Y:S02]  /*4480*/  SHF.R.U32.HI R8, RZ, 0x18, R8 ;  /* 0x00000018ff087819 */ /* 0x000fe40000011608 */
[----:B------:R-:W-:Y:S02]  /*4490*/  LOP3.LUT R4, R6, 0xff, RZ, 0xc0, !PT ;  /* 0x000000ff06047812 */ /* 0x000fe400078ec0ff */
[----:B------:R-:W-:Y:S02]  /*44a0*/  PRMT R27, R9, 0x5410, R7 ;  /* 0x00005410091b7816 */ /* 0x000fe40000000007 */
[----:B------:R-:W-:Y:S01]  /*44b0*/  LOP3.LUT R7, R15, 0xff, RZ, 0xc0, !PT ;  /* 0x000000ff0f077812 */ /* 0x000fe200078ec0ff */
[----:B------:R4:W-:Y:S01]  /*44c0*/  MUFU.EX2 R224, R2 ;  /* 0x0000000200e07308 */ /* 0x0009e20000000800 */
[----:B------:R-:W-:Y:S01]  /*44d0*/  PRMT R50, R4, 0x5410, R8 ;  /* 0x0000541004327816 */ /* 0x000fe20000000008 */
[----:B------:R-:W-:Y:S01]  /*44e0*/  IMAD.IADD R209, R0, 0x1, R208 ;  /* 0x0000000100d17824 */ /* 0x000fe200078e02d0 */
[----:B------:R-:W-:Y:S01]  /*44f0*/  PRMT R8, R7, 0x5410, R20 ;  /* 0x0000541007087816 */ /* 0x000fe20000000014 */
[----:B---3--:R-:W-:Y:S01]  /*4500*/  FFMA.FTZ R5, R204, UR4, -R17 ;  /* 0x00000004cc057c23 */ /* 0x008fe20008010811 */
[----:B------:R-:W-:-:S02]  /*4510*/  LOP3.LUT R0, R3, 0xffff, RZ, 0xc0, !PT ;  /* 0x0000ffff03007812 */ /* 0x000fc400078ec0ff */
[----:B------:R-:W3:Y:S01]  /*4520*/  LDSM.16.MT88.4 R44, [R209+0x4000] ;  /* 0x00400000d12c783b */ /* 0x000ee20000004200 */
[----:B------:R-:W-:Y:S01]  /*4530*/  SHF.R.U32.HI R7, RZ, 0x18, R3 ;  /* 0x00000018ff077819 */ /* 0x000fe20000011603 */
[----:B------:R1:W3:Y:S01]  /*4540*/  MUFU.EX2 R249, R5 ;  /* 0x0000000500f97308 */ /* 0x0002e20000000800 */
[----:B------:R-:W-:Y:S02]  /*4550*/  SHF.R.U32.HI R6, RZ, 0x8, R14 ;  /* 0x00000008ff067819 */ /* 0x000fe4000001160e */
[----:B------:R-:W-:Y:S01]  /*4560*/  LOP3.LUT R11, R28, 0xff, RZ, 0xc0, !PT ;  /* 0x000000ff1c0b7812 */ /* 0x000fe200078ec0ff */
[----:B----4-:R-:W-:Y:S01]  /*4570*/  FFMA.FTZ R2, R97, UR4, -R17 ;  /* 0x0000000461027c23 */ /* 0x010fe20008010811 */
[----:B------:R-:W-:Y:S01]  /*4580*/  PRMT R13, R30, 0x5410, R13 ;  /* 0x000054101e0d7816 */ /* 0x000fe2000000000d */
[----:B------:R-:W-:Y:S01]  /*4590*/  IMAD.MOV.U32 R196, RZ, RZ, R52 ;  /* 0x000000ffffc47224 */ /* 0x000fe200078e0034 */
[----:B------:R-:W-:Y:S01]  /*45a0*/  LDSM.16.MT88.4 R56, [R209+0x4400] ;  /* 0x00440000d138783b */ /* 0x000fe20000004200 */
[----:B------:R4:W-:Y:S01]  /*45b0*/  MUFU.EX2 R96, R2 ;  /* 0x0000000200607308 */ /* 0x0009e20000000800 */
[----:B-1----:R-:W-:-:S02]  /*45c0*/  LOP3.LUT R5, R3, 0xff, RZ, 0xc0, !PT ;  /* 0x000000ff03057812 */ /* 0x002fc400078ec0ff */
[----:B------:R-:W1:Y:S01]  /*45d0*/  LDSM.16.MT88.4 R52, [R208+0x4400] ;  /* 0x00440000d034783b */ /* 0x000e620000004200 */
[----:B----4-:R-:W-:Y:S02]  /*45e0*/  SHF.R.U32.HI R2, RZ, 0x10, R3 ;  /* 0x00000010ff027819 */ /* 0x010fe40000011603 */
[----:B------:R-:W-:Y:S02]  /*45f0*/  F2FP.F16.F32.PACK_AB R3, R228, R174 ;  /* 0x000000aee403723e */ /* 0x000fe400000000ff */
[----:B------:R-:W4:Y:S01]  /*4600*/  LDL.LU R228, [R1+0x8] ;  /* 0x0000080001e47983 */ /* 0x000f220000300800 */
[----:B------:R-:W-:Y:S01]  /*4610*/  PRMT R9, R19, 0x5410, R6 ;  /* 0x0000541013097816 */ /* 0x000fe20000000006 */
[----:B------:R-:W-:Y:S01]  /*4620*/  IMAD.U32 R6, RZ, RZ, UR5 ;  /* 0x00000005ff067e24 */ /* 0x000fe2000f8e00ff */
[----:B------:R-:W-:-:S04]  /*4630*/  SHF.R.U32.HI R4, RZ, 0x8, R0 ;  /* 0x00000008ff047819 */ /* 0x000fc80000011600 */
[----:B------:R-:W-:Y:S01]  /*4640*/  PRMT R12, R5, 0x5410, R4 ;  /* 0x00005410050c7816 */ /* 0x000fe20000000004 */
[----:B------:R-:W-:Y:S01]  /*4650*/  FFMA.FTZ R4, R99, UR4, -R17 ;  /* 0x0000000463047c23 */ /* 0x000fe20008010811 */
[----:B------:R-:W-:Y:S02]  /*4660*/  LEA R0, R6, UR5, 0x10 ;  /* 0x0000000506007c11 */ /* 0x000fe4000f8e80ff */
[----:B------:R-:W-:Y:S01]  /*4670*/  LOP3.LUT R6, R2, 0xff, RZ, 0xc0, !PT ;  /* 0x000000ff02067812 */ /* 0x000fe200078ec0ff */
[----:B------:R1:W2:Y:S01]  /*4680*/  MUFU.EX2 R184, R4 ;  /* 0x0000000400b87308 */ /* 0x0002a20000000800 */
[----:B---3--:R-:W-:Y:S02]  /*4690*/  F2FP.F16.F32.PACK_AB R5, R224, R249 ;  /* 0x000000f9e005723e */ /* 0x008fe400000000ff */
[----:B------:R-:W-:Y:S02]  /*46a0*/  PRMT R6, R6, 0x5410, R7 ;  /* 0x0000541006067816 */ /* 0x000fe40000000007 */
[----:B------:R-:W-:-:S02]  /*46b0*/  PRMT R49, R11, 0x5410, R29 ;  /* 0x000054100b317816 */ /* 0x000fc4000000001d */
[--C-:B------:R-:W-:Y:S02]  /*46c0*/  HSET2.LE.AND R2, R9, R0.reuse, PT ;  /* 0x0000000009027233 */ /* 0x100fe40003803000 */
[----:B-1----:R-:W-:Y:S01]  /*46d0*/  HSET2.LE.AND R4, R8, R0, PT ;  /* 0x0000000008047233 */ /* 0x002fe20003803000 */
[----:B------:R-:W-:-:S04]  /*46e0*/  FFMA.FTZ R8, R98, UR4, -R17 ;  /* 0x0000000462087c23 */ /* 0x000fc80008010811 */
[----:B------:R-:W-:Y:S02]  /*46f0*/  LOP3.LUT R11, R4, R5, RZ, 0xc0, !PT ;  /* 0x00000005040b7212 */ /* 0x000fe400078ec0ff */
[--C-:B------:R-:W-:Y:S01]  /*4700*/  HSET2.LE.AND R4, R6, R0.reuse, PT ;  /* 0x0000000006047233 */ /* 0x100fe20003803000 */
[----:B------:R-:W-:Y:S01]  /*4710*/  FFMA.FTZ R6, R100, UR4, -R17 ;  /* 0x0000000464067c23 */ /* 0x000fe20008010811 */
[----:B------:R-:W-:Y:S01]  /*4720*/  LOP3.LUT R10, R2, R3, RZ, 0xc0, !PT ;  /* 0x00000003020a7212 */ /* 0x000fe200078ec0ff */
[----:B------:R-:W-:Y:S01]  /*4730*/  MUFU.EX2 R198, R8 ;  /* 0x0000000800c67308 */ /* 0x000fe20000000800 */
[----:B------:R-:W-:Y:S02]  /*4740*/  HSET2.LE.AND R2, R12, R0, PT ;  /* 0x000000000c027233 */ /* 0x000fe40003803000 */
[----:B------:R-:W-:-:S05]  /*4750*/  F2FP.F16.F32.PACK_AB R5, R165, R225 ;  /* 0x000000e1a505723e */ /* 0x000fca00000000ff */
[----:B------:R1:W3:Y:S01]  /*4760*/  MUFU.EX2 R237, R6 ;  /* 0x0000000600ed7308 */ /* 0x0002e20000000800 */
[----:B------:R-:W-:Y:S01]  /*4770*/  LOP3.LUT R9, R4, R5, RZ, 0xc0, !PT ;  /* 0x0000000504097212 */ /* 0x000fe200078ec0ff */
[----:B------:R-:W-:Y:S01]  /*4780*/  FFMA.FTZ R5, R207, UR4, -R24 ;  /* 0x00000004cf057c23 */ /* 0x000fe20008010818 */
[----:B------:R-:W-:-:S05]  /*4790*/  F2FP.F16.F32.PACK_AB R4, R241, R252 ;  /* 0x000000fcf104723e */ /* 0x000fca00000000ff */
[----:B------:R3:W2:Y:S01]  /*47a0*/  MUFU.EX2 R172, R5 ;  /* 0x0000000500ac7308 */ /* 0x0006a20000000800 */
[----:B-1----:R-:W-:Y:S01]  /*47b0*/  F2FP.F16.F32.PACK_AB R6, R205, R210 ;  /* 0x000000d2cd06723e */ /* 0x002fe200000000ff */
[----:B------:R-:W-:Y:S01]  /*47c0*/  IMAD.MOV.U32 R207, RZ, RZ, R31 ;  /* 0x000000ffffcf7224 */ /* 0x000fe200078e001f */
[--C-:B------:R-:W-:Y:S02]  /*47d0*/  HSET2.LE.AND R12, R22, R0.reuse, PT ;  /* 0x00000000160c7233 */ /* 0x100fe40003803000 */
[----:B------:R-:W-:Y:S02]  /*47e0*/  HSET2.LE.AND R15, R49, R0, PT ;  /* 0x00000000310f7233 */ /* 0x000fe40003803000 */
[----:B---3--:R-:W-:Y:S02]  /*47f0*/  F2FP.F16.F32.PACK_AB R5, R213, R207 ;  /* 0x000000cfd505723e */ /* 0x008fe400000000ff */
[----:B------:R-:W-:Y:S01]  /*4800*/  SHF.R.U32.HI R19, RZ, 0x18, R26 ;  /* 0x00000018ff137819 */ /* 0x000fe2000001161a */
[----:B------:R-:W-:Y:S01]  /*4810*/  IMAD.WIDE.U32 R90, R66, -0x2daee0ad, RZ ;  /* 0xd2511f53425a7825 */ /* 0x000fe200078e00ff */
[----:B--2---:R-:W-:-:S04]  /*4820*/  F2FP.F16.F32.PACK_AB R3, R135, R136 ;  /* 0x000000888703723e */ /* 0x004fc800000000ff */
[----:B------:R-:W-:Y:S02]  /*4830*/  LOP3.LUT R8, R2, R3, RZ, 0xc0, !PT ;  /* 0x0000000302087212 */ /* 0x000fe400078ec0ff */
[--C-:B------:R-:W-:Y:S02]  /*4840*/  HSET2.LE.AND R3, R13, R0.reuse, PT ;  /* 0x000000000d037233 */ /* 0x100fe40003803000 */
[----:B------:R-:W-:-:S03]  /*4850*/  HSET2.LE.AND R2, R23, R0, PT ;  /* 0x0000000017027233 */ /* 0x000fc60003803000 */
[----:B------:R-:W-:Y:S01]  /*4860*/  LOP3.LUT R14, R3, R4, RZ, 0xc0, !PT ;  /* 0x00000004030e7212 */ /* 0x000fe200078ec0ff */
[----:B------:R-:W-:Y:S01]  /*4870*/  FFMA.FTZ R3, R215, UR4, -R24 ;  /* 0x00000004d7037c23 */ /* 0x000fe20008010818 */
[----:B------:R-:W-:Y:S02]  /*4880*/  LOP3.LUT R6, R2, R6, RZ, 0xc0, !PT ;  /* 0x0000000602067212 */ /* 0x000fe400078ec0ff */
[--C-:B------:R-:W-:Y:S01]  /*4890*/  HSET2.LE.AND R2, R25, R0.reuse, PT ;  /* 0x0000000019027233 */ /* 0x100fe20003803000 */
[----:B------:R1:W-:Y:S01]  /*48a0*/  MUFU.EX2 R164, R3 ;  /* 0x0000000300a47308 */ /* 0x0003e20000000800 */
[----:B------:R-:W-:Y:S01]  /*48b0*/  HSET2.LE.AND R4, R21, R0, PT ;  /* 0x0000000015047233 */ /* 0x000fe20003803000 */
[----:B------:R-:W-:Y:S01]  /*48c0*/  HMMA.16816.F32 R32, R8, R40, RZ ;  /* 0x000000280820723c */ /* 0x000fe200000018ff */
[----:B------:R-:W-:-:S05]  /*48d0*/  F2FP.F16.F32.PACK_AB R13, R184, R96 ;  /* 0x00000060b80d723e */ /* 0x000fca00000000ff */
[----:B------:R-:W-:Y:S01]  /*48e0*/  HMMA.16816.F32 R28, R8, R44, RZ ;  /* 0x0000002c081c723c */ /* 0x000fe200000018ff */
[----:B-1----:R-:W-:-:S05]  /*48f0*/  F2FP.F16.F32.PACK_AB R3, R237, R198 ;  /* 0x000000c6ed03723e */ /* 0x002fca00000000ff */
[----:B------:R-:W-:Y:S01]  /*4900*/  HMMA.16816.F32 R36, R8, R42, RZ ;  /* 0x0000002a0824723c */ /* 0x000fe200000018ff */
[----:B------:R-:W-:Y:S01]  /*4910*/  LOP3.LUT R7, R2, R3, RZ, 0xc0, !PT ;  /* 0x0000000302077212 */ /* 0x000fe200078ec0ff */
[----:B------:R-:W-:-:S04]  /*4920*/  FFMA.FTZ R2, R214, UR4, -R24 ;  /* 0x00000004d6027c23 */ /* 0x000fc80008010818 */
[----:B------:R-:W-:Y:S01]  /*4930*/  HMMA.16816.F32 R20, R8, R46, RZ ;  /* 0x0000002e0814723c */ /* 0x000fe200000018ff */
[----:B------:R1:W-:Y:S01]  /*4940*/  MUFU.EX2 R211, R2 ;  /* 0x0000000200d37308 */ /* 0x0003e20000000800 */
[----:B------:R-:W-:Y:S02]  /*4950*/  F2FP.F16.F32.PACK_AB R3, R172, R185 ;  /* 0x000000b9ac03723e */ /* 0x000fe400000000ff */
[----:B------:R-:W-:-:S03]  /*4960*/  LOP3.LUT R4, R4, R5, RZ, 0xc0, !PT ;  /* 0x0000000504047212 */ /* 0x000fc600078ec0ff */
[----:B------:R-:W-:Y:S01]  /*4970*/  F2FP.F16.F32.PACK_AB R8, R251, R250 ;  /* 0x000000fafb08723e */ /* 0x000fe200000000ff */
[--C-:B------:R-:W-:Y:S01]  /*4980*/  FFMA.FTZ R9, R101, UR4, -R24.reuse ;  /* 0x0000000465097c23 */ /* 0x100fe20008010818 */
[----:B------:R-:W-:Y:S02]  /*4990*/  LOP3.LUT R5, R12, R13, RZ, 0xc0, !PT ;  /* 0x0000000d0c057212 */ /* 0x000fe400078ec0ff */
[----:B------:R-:W-:Y:S01]  /*49a0*/  LOP3.LUT R15, R15, R3, RZ, 0xc0, !PT ;  /* 0x000000030f0f7212 */ /* 0x000fe200078ec0ff */
[----:B------:R2:W-:Y:S01]  /*49b0*/  MUFU.EX2 R215, R9 ;  /* 0x0000000900d77308 */ /* 0x0005e20000000800 */
[----:B-1----:R-:W-:Y:S01]  /*49c0*/  HSET2.LE.AND R2, R27, R0, PT ;  /* 0x000000001b027233 */ /* 0x002fe20003803000 */
[----:B------:R-:W-:-:S04]  /*49d0*/  FFMA.FTZ R3, R102, UR4, -R24 ;  /* 0x0000000466037c23 */ /* 0x000fc80008010818 */
[----:B------:R-:W-:Y:S02]  /*49e0*/  LOP3.LUT R12, R2, R8, RZ, 0xc0, !PT ;  /* 0x00000008020c7212 */ /* 0x000fe400078ec0ff */
[----:B------:R-:W-:Y:S02]  /*49f0*/  LOP3.LUT R8, R26, 0xffff, RZ, 0xc0, !PT ;  /* 0x0000ffff1a087812 */ /* 0x000fe400078ec0ff */
[----:B--2---:R-:W-:Y:S01]  /*4a00*/  SHF.R.U32.HI R9, RZ, 0x10, R26 ;  /* 0x00000010ff097819 */ /* 0x004fe2000001161a */
[----:B------:R-:W1:Y:S01]  /*4a10*/  MUFU.EX2 R199, R3 ;  /* 0x0000000300c77308 */ /* 0x000e620000000800 */
[----:B------:R-:W-:Y:S02]  /*4a20*/  SHF.R.U32.HI R10, RZ, 0x8, R8 ;  /* 0x00000008ff0a7819 */ /* 0x000fe40000011608 */
[----:B------:R-:W-:Y:S01]  /*4a30*/  LOP3.LUT R8, R9, 0xff, RZ, 0xc0, !PT ;  /* 0x000000ff09087812 */ /* 0x000fe200078ec0ff */
[----:B------:R-:W-:Y:S01]  /*4a40*/  FFMA.FTZ R9, R226, UR4, -R24 ;  /* 0x00000004e2097c23 */ /* 0x000fe20008010818 */
[----:B------:R-:W-:-:S03]  /*4a50*/  LOP3.LUT R11, R26, 0xff, RZ, 0xc0, !PT ;  /* 0x000000ff1a0b7812 */ /* 0x000fc600078ec0ff */
[----:B------:R-:W2:Y:S01]  /*4a60*/  MUFU.EX2 R204, R9 ;  /* 0x0000000900cc7308 */ /* 0x000ea20000000800 */
[----:B------:R-:W-:Y:S01]  /*4a70*/  HMMA.16816.F32 R92, R4, R52, R32 ;  /* 0x00000034045c723c */ /* 0x000fe20000001820 */
[----:B------:R-:W-:-:S05]  /*4a80*/  HSET2.LE.AND R2, R50, R0, PT ;  /* 0x0000000032027233 */ /* 0x000fca0003803000 */
[C---:B------:R-:W-:Y:S06]  /*4a90*/  HMMA.16816.F32 R84, R4.reuse, R56, R28 ;  /* 0x000000380454723c */ /* 0x040fec000000181c */
[C---:B------:R-:W-:Y:S06]  /*4aa0*/  HMMA.16816.F32 R36, R4.reuse, R54, R36 ;  /* 0x000000360424723c */ /* 0x040fec0000001824 */
[----:B------:R-:W-:Y:S01]  /*4ab0*/  HMMA.16816.F32 R80, R4, R58, R20 ;  /* 0x0000003a0450723c */ /* 0x000fe20000001814 */
[----:B------:R-:W-:-:S06]  /*4ac0*/  PRMT R8, R8, 0x5410, R19 ;  /* 0x0000541008087816 */ /* 0x000fcc0000000013 */
[----:B------:R-:W-:Y:S02]  /*4ad0*/  PRMT R4, R11, 0x5410, R10 ;  /* 0x000054100b047816 */ /* 0x000fe4000000000a */
[----:B------:R-:W-:-:S03]  /*4ae0*/  F2FP.F16.F32.PACK_AB R7, R206, R212 ;  /* 0x000000d4ce07723e */ /* 0x000fc600000000ff */
[----:B------:R-:W-:Y:S02]  /*4af0*/  HSET2.LE.AND R4, R4, R0, PT ;  /* 0x0000000004047233 */ /* 0x000fe40003803000 */
[----:B-1----:R-:W-:Y:S02]  /*4b00*/  F2FP.F16.F32.PACK_AB R5, R199, R215 ;  /* 0x000000d7c705723e */ /* 0x002fe400000000ff */
[----:B------:R-:W-:Y:S02]  /*4b10*/  F2FP.F16.F32.PACK_AB R6, R196, R197 ;  /* 0x000000c5c406723e */ /* 0x000fe400000000ff */
[----:B------:R-:W-:Y:S02]  /*4b20*/  LOP3.LUT R20, R4, R7, RZ, 0xc0, !PT ;  /* 0x0000000704147212 */ /* 0x000fe400078ec0ff */
[----:B----4-:R-:W-:-:S04]  /*4b30*/  F2FP.F16.F32.PACK_AB R3, R164, R228 ;  /* 0x000000e4a403723e */ /* 0x010fc800000000ff */
[----:B------:R-:W-:Y:S02]  /*4b40*/  LOP3.LUT R13, R2, R3, RZ, 0xc0, !PT ;  /* 0x00000003020d7212 */ /* 0x000fe400078ec0ff */
[--C-:B------:R-:W-:Y:S02]  /*4b50*/  HSET2.LE.AND R2, R61, R0.reuse, PT ;  /* 0x000000003d027233 */ /* 0x100fe40003803000 */
[--C-:B------:R-:W-:Y:S02]  /*4b60*/  HSET2.LE.AND R3, R60, R0.reuse, PT ;  /* 0x000000003c037233 */ /* 0x100fe40003803000 */
[----:B------:R-:W-:Y:S02]  /*4b70*/  HSET2.LE.AND R4, R8, R0, PT ;  /* 0x0000000008047233 */ /* 0x000fe40003803000 */
[----:B------:R-:W-:Y:S02]  /*4b80*/  LOP3.LUT R23, R2, R5, RZ, 0xc0, !PT ;  /* 0x0000000502177212 */ /* 0x000fe400078ec0ff */
[----:B--2---:R-:W-:-:S02]  /*4b90*/  F2FP.F16.F32.PACK_AB R5, R204, R211 ;  /* 0x000000d3cc05723e */ /* 0x004fc400000000ff */
[----:B------:R-:W-:Y:S01]  /*4ba0*/  LOP3.LUT R22, R3, R6, RZ, 0xc0, !PT ;  /* 0x0000000603167212 */ /* 0x000fe200078ec0ff */
[----:B------:R-:W-:Y:S01]  /*4bb0*/  IMAD.WIDE.U32 R2, R63, -0x2daee0ad, RZ ;  /* 0xd2511f533f027825 */ /* 0x000fe200078e00ff */
[----:B------:R-:W-:Y:S02]  /*4bc0*/  LOP3.LUT R9, R91, UR18, R62, 0x96, !PT ;  /* 0x000000125b097c12 */ /* 0x000fe4000f8e963e */
[----:B------:R-:W-:Y:S01]  /*4bd0*/  LOP3.LUT R21, R4, R5, RZ, 0xc0, !PT ;  /* 0x0000000504157212 */ /* 0x000fe200078ec0ff */
[----:B------:R-:W-:Y:S01]  /*4be0*/  IMAD.WIDE.U32 R4, R245, -0x2daee0ad, RZ ;  /* 0xd2511f53f5047825 */ /* 0x000fe200078e00ff */
[----:B------:R-:W-:-:S03]  /*4bf0*/  LOP3.LUT R49, R3, UR28, R64, 0x96, !PT ;  /* 0x0000001c03317c12 */ /* 0x000fc6000f8e9640 */
[----:B------:R-:W-:Y:S01]  /*4c00*/  IMAD.WIDE.U32 R10, R74, -0x2daee0ad, RZ ;  /* 0xd2511f534a0a7825 */ /* 0x000fe200078e00ff */
[C---:B------:R-:W-:Y:S02]  /*4c10*/  LOP3.LUT R91, R2.reuse, 0xffff, RZ, 0xc0, !PT ;  /* 0x0000ffff025b7812 */ /* 0x040fe400078ec0ff */
[----:B------:R-:W-:Y:S01]  /*4c20*/  LOP3.LUT R104, R2, 0xff, RZ, 0xc0, !PT ;  /* 0x000000ff02687812 */ /* 0x000fe200078ec0ff */
[----:B------:R-:W-:Y:S01]  /*4c30*/  IMAD.WIDE.U32 R6, R69, -0x326172a9, RZ ;  /* 0xcd9e8d5745067825 */ /* 0x000fe200078e00ff */
[--C-:B------:R-:W-:Y:S02]  /*4c40*/  SHF.R.U32.HI R106, RZ, 0x10, R2.reuse ;  /* 0x00000010ff6a7819 */ /* 0x100fe40000011602 */
[----:B------:R-:W-:Y:S01]  /*4c50*/  SHF.R.U32.HI R105, RZ, 0x18, R2 ;  /* 0x00000018ff697819 */ /* 0x000fe20000011602 */
[----:B------:R-:W-:Y:S01]  /*4c60*/  IMAD.WIDE.U32 R2, R9, -0x326172a9, RZ ;  /* 0xcd9e8d5709027825 */ /* 0x000fe200078e00ff */
[----:B------:R-:W-:Y:S02]  /*4c70*/  LOP3.LUT R5, R5, UR24, R166, 0x96, !PT ;  /* 0x0000001805057c12 */ /* 0x000fe4000f8e96a6 */
[----:B------:R-:W-:-:S02]  /*4c80*/  LOP3.LUT R4, R11, UR22, R4, 0x96, !PT ;  /* 0x000000160b047c12 */ /* 0x000fc4000f8e9604 */
[----:B------:R-:W-:Y:S02]  /*4c90*/  LOP3.LUT R69, R7, UR19, R72, 0x96, !PT ;  /* 0x0000001307457c12 */ /* 0x000fe4000f8e9648 */
[----:B------:R-:W-:Y:S01]  /*4ca0*/  LOP3.LUT R88, R3, UR29, R6, 0x96, !PT ;  /* 0x0000001d03587c12 */ /* 0x000fe2000f8e9606 */
[----:B------:R-:W-:-:S04]  /*4cb0*/  IMAD.WIDE.U32 R6, R5, -0x326172a9, RZ ;  /* 0xcd9e8d5705067825 */ /* 0x000fc800078e00ff */
[----:B------:R-:W-:Y:S01]  /*4cc0*/  IMAD.WIDE.U32 R8, R4, -0x326172a9, RZ ;  /* 0xcd9e8d5704087825 */ /* 0x000fe200078e00ff */
[C---:B------:R-:W-:Y:S02]  /*4cd0*/  LOP3.LUT R108, R2.reuse, 0xffff, RZ, 0xc0, !PT ;  /* 0x0000ffff026c7812 */ /* 0x040fe400078ec0ff */
[----:B------:R-:W-:Y:S02]  /*4ce0*/  LOP3.LUT R109, R2, 0xff, RZ, 0xc0, !PT ;  /* 0x000000ff026d7812 */ /* 0x000fe400078ec0ff */
[----:B------:R-:W-:Y:S02]  /*4cf0*/  LOP3.LUT R3, R9, UR21, R6, 0x96, !PT ;  /* 0x0000001509037c12 */ /* 0x000fe4000f8e9606 */
[--C-:B------:R-:W-:Y:S02]  /*4d00*/  SHF.R.U32.HI R111, RZ, 0x10, R2.reuse ;  /* 0x00000010ff6f7819 */ /* 0x100fe40000011602 */
[----:B------:R-:W-:Y:S02]  /*4d10*/  SHF.R.U32.HI R110, RZ, 0x18, R2 ;  /* 0x00000018ff6e7819 */ /* 0x000fe40000011602 */
[----:B------:R-:W-:Y:S01]  /*4d20*/  LOP3.LUT R2, R7, UR23, R68, 0x96, !PT ;  /* 0x0000001707027c12 */ /* 0x000fe2000f8e9644 */
[----:B------:R-:W-:-:S04]  /*4d30*/  IMAD.WIDE.U32 R64, R3, -0x2daee0ad, RZ ;  /* 0xd2511f5303407825 */ /* 0x000fc800078e00ff */
[----:B------:R-:W-:Y:S01]  /*4d40*/  FFMA.FTZ R3, R112, UR4, -R16 ;  /* 0x0000000470037c23 */ /* 0x000fe20008010810 */
[----:B------:R-:W-:-:S04]  /*4d50*/  IMAD.WIDE.U32 R4, R2, -0x2daee0ad, RZ ;  /* 0xd2511f5302047825 */ /* 0x000fc800078e00ff */
[----:B------:R-:W-:Y:S01]  /*4d60*/  FFMA.FTZ R2, R116, UR4, -R16 ;  /* 0x0000000474027c23 */ /* 0x000fe20008010810 */
[----:B------:R1:W2:Y:S01]  /*4d70*/  MUFU.EX2 R137, R3 ;  /* 0x0000000300897308 */ /* 0x0002a20000000800 */
[----:B------:R-:W-:Y:S01]  /*4d80*/  HMMA.16816.F32 R32, R12, R44, RZ ;  /* 0x0000002c0c20723c */ /* 0x000fe200000018ff */
[----:B------:R-:W-:-:S06]  /*4d90*/  LOP3.LUT R6, R5, UR20, R10, 0x96, !PT ;  /* 0x0000001405067c12 */ /* 0x000fcc000f8e960a */
[----:B------:R3:W-:Y:S01]  /*4da0*/  MUFU.EX2 R98, R2 ;  /* 0x0000000200627308 */ /* 0x0007e20000000800 */
[----:B------:R-:W-:-:S04]  /*4db0*/  IMAD.WIDE.U32 R6, R6, -0x326172a9, RZ ;  /* 0xcd9e8d5706067825 */ /* 0x000fc800078e00ff */
[----:B-1----:R-:W-:-:S04]  /*4dc0*/  FFMA.FTZ R3, R107, UR4, -R16 ;  /* 0x000000046b037c23 */ /* 0x002fc80008010810 */
[----:B------:R1:W-:Y:S01]  /*4dd0*/  MUFU.EX2 R97, R3 ;  /* 0x0000000300617308 */ /* 0x0003e20000000800 */
[----:B---3--:R-:W-:-:S05]  /*4de0*/  LOP3.LUT R2, R65, UR18, R4, 0x96, !PT ;  /* 0x0000001241027c12 */ /* 0x008fca000f8e9604 */
[----:B------:R-:W-:-:S04]  /*4df0*/  IMAD.WIDE.U32 R4, R2, -0x326172a9, RZ ;  /* 0xcd9e8d5702047825 */ /* 0x000fc800078e00ff */
[----:B-1----:R-:W-:-:S04]  /*4e00*/  FFMA.FTZ R3, R103, UR4, -R16 ;  /* 0x0000000467037c23 */ /* 0x002fc80008010810 */
[----:B------:R1:W-:Y:S01]  /*4e10*/  MUFU.EX2 R99, R3 ;  /* 0x0000000300637308 */ /* 0x0003e20000000800 */
[----:B------:R-:W-:Y:S02]  /*4e20*/  LOP3.LUT R50, R7, UR19, R8, 0x96, !PT ;  /* 0x0000001307327c12 */ /* 0x000fe4000f8e9608 */
[----:B------:R-:W-:Y:S02]  /*4e30*/  LOP3.LUT R2, R5, UR29, R6, 0x96, !PT ;  /* 0x0000001d05027c12 */ /* 0x000fe4000f8e9606 */
[C---:B------:R-:W-:Y:S02]  /*4e40*/  LOP3.LUT R6, R4.reuse, 0xffff, RZ, 0xc0, !PT ;  /* 0x0000ffff04067812 */ /* 0x040fe400078ec0ff */
[----:B------:R-:W-:Y:S02]  /*4e50*/  LOP3.LUT R7, R4, 0xff, RZ, 0xc0, !PT ;  /* 0x000000ff04077812 */ /* 0x000fe400078ec0ff */
[--C-:B------:R-:W-:Y:S02]  /*4e60*/  SHF.R.U32.HI R8, RZ, 0x10, R4.reuse ;  /* 0x00000010ff087819 */ /* 0x100fe40000011604 */
[----:B------:R-:W-:Y:S01]  /*4e70*/  SHF.R.U32.HI R9, RZ, 0x18, R4 ;  /* 0x00000018ff097819 */ /* 0x000fe20000011604 */
[----:B-1----:R-:W-:Y:S01]  /*4e80*/  FFMA.FTZ R3, R117, UR4, -R18 ;  /* 0x0000000475037c23 */ /* 0x002fe20008010812 */
[----:B------:R-:W-:-:S03]  /*4e90*/  SHF.R.U32.HI R4, RZ, 0x8, R67 ;  /* 0x00000008ff047819 */ /* 0x000fc60000011643 */
[----:B------:R1:W-:Y:S01]  /*4ea0*/  MUFU.EX2 R100, R3 ;  /* 0x0000000300647308 */ /* 0x0003e20000000800 */
[C---:B------:R-:W-:Y:S06]  /*4eb0*/  HMMA.16816.F32 R28, R12.reuse, R40, RZ ;  /* 0x000000280c1c723c */ /* 0x040fec00000018ff */
[C---:B------:R-:W-:Y:S06]  /*4ec0*/  HMMA.16816.F32 R40, R12.reuse, R42, RZ ;  /* 0x0000002a0c28723c */ /* 0x040fec00000018ff */
[----:B------:R-:W-:Y:S01]  /*4ed0*/  HMMA.16816.F32 R44, R12, R46, RZ ;  /* 0x0000002e0c2c723c */ /* 0x000fe200000018ff */
[----:B-1----:R-:W-:-:S06]  /*4ee0*/  FFMA.FTZ R3, R118, UR4, -R18 ;  /* 0x0000000476037c23 */ /* 0x002fcc0008010812 */
[----:B------:R-:W-:Y:S01]  /*4ef0*/  PRMT R15, R71, 0x5410, R4 ;  /* 0x00005410470f7816 */ /* 0x000fe20000000004 */
[----:B------:R1:W-:Y:S01]  /*4f00*/  MUFU.EX2 R116, R3 ;  /* 0x0000000300747308 */ /* 0x0003e20000000800 */
[----:B------:R-:W-:Y:S01]  /*4f10*/  LOP3.LUT R4, R89, 0xff, RZ, 0xc0, !PT ;  /* 0x000000ff59047812 */ /* 0x000fe200078ec0ff */
[----:B------:R-:W-:Y:S01]  /*4f20*/  HMMA.16816.F32 R72, R20, R56, R32 ;  /* 0x000000381448723c */ /* 0x000fe20000001820 */
[----:B------:R-:W-:Y:S02]  /*4f30*/  SHF.R.U32.HI R6, RZ, 0x8, R6 ;  /* 0x00000008ff067819 */ /* 0x000fe40000011606 */
[----:B------:R-:W-:Y:S01]  /*4f40*/  PRMT R25, R4, 0x5410, R70 ;  /* 0x0000541004197816 */ /* 0x000fe20000000046 */
[----:B------:R-:W-:-:S04]  /*4f50*/  IMAD.WIDE.U32 R4, R246, -0x2daee0ad, RZ ;  /* 0xd2511f53f6047825 */ /* 0x000fc800078e00ff */
[----:B------:R-:W-:-:S04]  /*4f60*/  IMAD.WIDE.U32 R32, R129, -0x2daee0ad, RZ ;  /* 0xd2511f5381207825 */ /* 0x000fc800078e00ff */
[----:B-1----:R-:W-:-:S04]  /*4f70*/  FFMA.FTZ R3, R114, UR4, -R18 ;  /* 0x0000000472037c23 */ /* 0x002fc80008010812 */
[----:B------:R1:W-:Y:S01]  /*4f80*/  MUFU.EX2 R66, R3 ;  /* 0x0000000300427308 */ /* 0x0003e20000000800 */
[----:B------:R-:W-:Y:S02]  /*4f90*/  PRMT R10, R7, 0x5410, R6 ;  /* 0x00005410070a7816 */ /* 0x000fe40000000006 */
[----:B------:R-:W-:Y:S01]  /*4fa0*/  LOP3.LUT R11, R33, UR22, R4, 0x96, !PT ;  /* 0x00000016210b7c12 */ /* 0x000fe2000f8e9604 */
[----:B------:R-:W-:Y:S01]  /*4fb0*/  FFMA.FTZ R4, R119, UR4, -R17 ;  /* 0x0000000477047c23 */ /* 0x000fe20008010811 */
[----:B------:R-:W-:Y:S02]  /*4fc0*/  LOP3.LUT R6, R8, 0xff, RZ, 0xc0, !PT ;  /* 0x000000ff08067812 */ /* 0x000fe400078ec0ff */
[----:B------:R-:W-:Y:S01]  /*4fd0*/  LOP3.LUT R5, R5, UR24, R128, 0x96, !PT ;  /* 0x0000001805057c12 */ /* 0x000fe2000f8e9680 */
[----:B-1----:R-:W-:-:S04]  /*4fe0*/  FFMA.FTZ R3, R113, UR4, -R18 ;  /* 0x0000000471037c23 */ /* 0x002fc80008010812 */
[----:B------:R1:W3:Y:S01]  /*4ff0*/  MUFU.EX2 R67, R3 ;  /* 0x0000000300437308 */ /* 0x0002e20000000800 */
[----:B------:R-:W-:Y:S02]  /*5000*/  PRMT R9, R6, 0x5410, R9 ;  /* 0x0000541006097816 */ /* 0x000fe40000000009 */
[----:B------:R-:W-:Y:S01]  /*5010*/  SHF.R.U32.HI R6, RZ, 0x10, R2 ;  /* 0x00000010ff067819 */ /* 0x000fe20000011602 */
[----:B------:R-:W-:-:S04]  /*5020*/  IMAD.WIDE.U32 R26, R5, -0x326172a9, RZ ;  /* 0xcd9e8d57051a7825 */ /* 0x000fc800078e00ff */
[----:B------:R4:W-:Y:S01]  /*5030*/  MUFU.EX2 R71, R4 ;  /* 0x0000000400477308 */ /* 0x0009e20000000800 */
[----:B------:R-:W-:Y:S01]  /*5040*/  LOP3.LUT R7, R2, 0xff, RZ, 0xc0, !PT ;  /* 0x000000ff02077812 */ /* 0x000fe200078ec0ff */
[----:B-1----:R-:W-:-:S06]  /*5050*/  FFMA.FTZ R3, R115, UR4, -R17 ;  /* 0x0000000473037c23 */ /* 0x002fcc0008010811 */
[----:B------:R1:W3:Y:S01]  /*5060*/  MUFU.EX2 R114, R3 ;  /* 0x0000000300727308 */ /* 0x0002e20000000800 */
[----:B------:R-:W-:Y:S01]  /*5070*/  SHF.R.U32.HI R5, RZ, 0x18, R2 ;  /* 0x00000018ff057819 */ /* 0x000fe20000011602 */
[----:B----4-:R-:W-:Y:S01]  /*5080*/  FFMA.FTZ R4, R122, UR4, -R17 ;  /* 0x000000047a047c23 */ /* 0x010fe20008010811 */
[----:B--2---:R-:W-:-:S05]  /*5090*/  IMAD.MOV.U32 R70, RZ, RZ, R137 ;  /* 0x000000ffff467224 */ /* 0x004fca00078e0089 */
[----:B------:R2:W-:Y:S01]  /*50a0*/  MUFU.EX2 R137, R4 ;  /* 0x0000000400897308 */ /* 0x0005e20000000800 */
[----:B-1----:R-:W-:Y:S02]  /*50b0*/  LOP3.LUT R3, R2, 0xffff, RZ, 0xc0, !PT ;  /* 0x0000ffff02037812 */ /* 0x002fe400078ec0ff */
[----:B------:R-:W-:Y:S02]  /*50c0*/  LOP3.LUT R2, R6, 0xff, RZ, 0xc0, !PT ;  /* 0x000000ff06027812 */ /* 0x000fe400078ec0ff */
[----:B------:R-:W-:Y:S02]  /*50d0*/  SHF.R.U32.HI R3, RZ, 0x8, R3 ;  /* 0x00000008ff037819 */ /* 0x000fe40000011603 */
[----:B------:R-:W-:Y:S01]  /*50e0*/  PRMT R5, R2, 0x5410, R5 ;  /* 0x0000541002057816 */ /* 0x000fe20000000005 */
[----:B--2---:R-:W-:Y:S01]  /*50f0*/  FFMA.FTZ R4, R123, UR4, -R17 ;  /* 0x000000047b047c23 */ /* 0x004fe20008010811 */
[----:B------:R-:W-:Y:S02]  /*5100*/  PRMT R8, R7, 0x5410, R3 ;  /* 0x0000541007087816 */ /* 0x000fe40000000003 */
[----:B------:R-:W-:-:S02]  /*5110*/  HSET2.LE.AND R2, R10, R0, PT ;  /* 0x000000000a027233 */ /* 0x000fc40003803000 */
[----:B---3--:R-:W-:Y:S01]  /*5120*/  F2FP.F16.F32.PACK_AB R3, R67, R66 ;  /* 0x000000424303723e */ /* 0x008fe200000000ff */
[----:B------:R-:W-:Y:S01]  /*5130*/  HMMA.16816.F32 R76, R20, R52, R28 ;  /* 0x00000034144c723c */ /* 0x000fe2000000181c */
[----:B------:R1:W2:Y:S01]  /*5140*/  MUFU.EX2 R175, R4 ;  /* 0x0000000400af7308 */ /* 0x0002a20000000800 */
[----:B------:R-:W-:Y:S01]  /*5150*/  LDSM.16.MT88.4 R28, [R209+0x4800] ;  /* 0x00480000d11c783b */ /* 0x000fe20000004200 */
[----:B------:R-:W-:-:S03]  /*5160*/  LOP3.LUT R6, R2, R3, RZ, 0xc0, !PT ;  /* 0x0000000302067212 */ /* 0x000fc600078ec0ff */
[----:B------:R-:W-:Y:S01]  /*5170*/  HMMA.16816.F32 R52, R20, R54, R40 ;  /* 0x000000361434723c */ /* 0x000fe20000001828 */
[----:B------:R-:W-:Y:S01]  /*5180*/  HSET2.LE.AND R2, R9, R0, PT ;  /* 0x0000000009027233 */ /* 0x000fe20003803000 */
[----:B------:R-:W-:Y:S01]  /*5190*/  IMAD.MOV.U32 R118, RZ, RZ, R100 ;  /* 0x000000ffff767224 */ /* 0x000fe200078e0064 */
[----:B------:R-:W-:-:S03]  /*51a0*/  F2FP.F16.F32.PACK_AB R3, R71, R114 ;  /* 0x000000724703723e */ /* 0x000fc600000000ff */
[----:B------:R-:W-:Y:S01]  /*51b0*/  HMMA.16816.F32 R44, R20, R58, R44 ;  /* 0x0000003a142c723c */ /* 0x000fe2000000182c */
[----:B------:R-:W3:Y:S01]  /*51c0*/  LDSM.16.MT88.4 R20, [R208+0x4800] ;  /* 0x00480000d014783b */ /* 0x000ee20000004200 */
[----:B------:R-:W-:Y:S01]  /*51d0*/  LOP3.LUT R7, R2, R3, RZ, 0xc0, !PT ;  /* 0x0000000302077212 */ /* 0x000fe200078ec0ff */
[----:B-1----:R-:W-:Y:S01]  /*51e0*/  FFMA.FTZ R4, R120, UR4, -R16 ;  /* 0x0000000478047c23 */ /* 0x002fe20008010810 */
[----:B------:R-:W-:-:S03]  /*51f0*/  HSET2.LE.AND R2, R8, R0, PT ;  /* 0x0000000008027233 */ /* 0x000fc60003803000 */
[----:B------:R1:W-:Y:S01]  /*5200*/  MUFU.EX2 R173, R4 ;  /* 0x0000000400ad7308 */ /* 0x0003e20000000800 */
[----:B------:R-:W-:Y:S02]  /*5210*/  F2FP.F16.F32.PACK_AB R3, R116, R118 ;  /* 0x000000767403723e */ /* 0x000fe400000000ff */
[----:B------:R-:W-:Y:S01]  /*5220*/  LOP3.LUT R14, R27, UR23, R48, 0x96, !PT ;  /* 0x000000171b0e7c12 */ /* 0x000fe2000f8e9630 */
[----:B------:R-:W-:-:S04]  /*5230*/  IMAD.WIDE.U32 R12, R11, -0x326172a9, RZ ;  /* 0xcd9e8d570b0c7825 */ /* 0x000fc800078e00ff */
[----:B-1----:R-:W-:-:S04]  /*5240*/  FFMA.FTZ R4, R121, UR4, -R16 ;  /* 0x0000000479047c23 */ /* 0x002fc80008010810 */
[----:B------:R1:W-:Y:S01]  /*5250*/  MUFU.EX2 R48, R4 ;  /* 0x0000000400307308 */ /* 0x0003e20000000800 */
[----:B------:R-:W-:Y:S01]  /*5260*/  IMAD.WIDE.U32 R10, R14, -0x2daee0ad, RZ ;  /* 0xd2511f530e0a7825 */ /* 0x000fe200078e00ff */
[----:B-1----:R-:W-:Y:S02]  /*5270*/  LOP3.LUT R4, R2, R3, RZ, 0xc0, !PT ;  /* 0x0000000302047212 */ /* 0x002fe400078ec0ff */
[----:B------:R-:W-:Y:S01]  /*5280*/  HSET2.LE.AND R2, R5, R0, PT ;  /* 0x0000000005027233 */ /* 0x000fe20003803000 */
[----:B------:R-:W-:Y:S01]  /*5290*/  FFMA.FTZ R5, R140, UR4, -R24 ;  /* 0x000000048c057c23 */ /* 0x000fe20008010818 */
[----:B--2---:R-:W-:-:S03]  /*52a0*/  F2FP.F16.F32.PACK_AB R3, R175, R137 ;  /* 0x00000089af03723e */ /* 0x004fc600000000ff */
[----:B------:R1:W-:Y:S01]  /*52b0*/  MUFU.EX2 R89, R5 ;  /* 0x0000000500597308 */ /* 0x0003e20000000800 */
[----:B------:R-:W-:Y:S01]  /*52c0*/  FFMA.FTZ R8, R126, UR4, -R24 ;  /* 0x000000047e087c23 */ /* 0x000fe20008010818 */
[----:B-1----:R-:W-:Y:S02]  /*52d0*/  LOP3.LUT R5, R2, R3, RZ, 0xc0, !PT ;  /* 0x0000000302057212 */ /* 0x002fe400078ec0ff */
[----:B------:R-:W-:Y:S01]  /*52e0*/  LOP3.LUT R3, R13, UR21, R26, 0x96, !PT ;  /* 0x000000150d037c12 */ /* 0x000fe2000f8e961a */
[----:B------:R-:W-:-:S04]  /*52f0*/  FFMA.FTZ R2, R141, UR4, -R24 ;  /* 0x000000048d027c23 */ /* 0x000fc80008010818 */
[----:B------:R-:W-:Y:S01]  /*5300*/  IMAD.WIDE.U32 R26, R3, -0x2daee0ad, RZ ;  /* 0xd2511f53031a7825 */ /* 0x000fe200078e00ff */
[----:B------:R1:W2:Y:S03]  /*5310*/  MUFU.EX2 R138, R2 ;  /* 0x00000002008a7308 */ /* 0x0002a60000000800 */
[----:B------:R-:W-:Y:S01]  /*5320*/  FFMA.FTZ R3, R124, UR4, -R24 ;  /* 0x000000047c037c23 */ /* 0x000fe20008010818 */
[----:B------:R-:W-:-:S04]  /*5330*/  LOP3.LUT R10, R27, UR18, R10, 0x96, !PT ;  /* 0x000000121b0a7c12 */ /* 0x000fc8000f8e960a */
[----:B------:R4:W-:Y:S01]  /*5340*/  MUFU.EX2 R124, R3 ;  /* 0x00000003007c7308 */ /* 0x0009e20000000800 */
[----:B-1----:R-:W-:Y:S01]  /*5350*/  LOP3.LUT R2, R11, UR20, R32, 0x96, !PT ;  /* 0x000000140b027c12 */ /* 0x002fe2000f8e9620 */
[----:B------:R-:W-:-:S06]  /*5360*/  IMAD.WIDE.U32 R10, R10, -0x326172a9, RZ ;  /* 0xcd9e8d570a0a7825 */ /* 0x000fcc00078e00ff */
[----:B------:R1:W2:Y:S01]  /*5370*/  MUFU.EX2 R120, R8 ;  /* 0x0000000800787308 */ /* 0x0002a20000000800 */
[----:B---3--:R-:W-:Y:S01]  /*5380*/  HMMA.16816.F32 R56, R4, R20, R92 ;  /* 0x000000140438723c */ /* 0x008fe2000000185c */
[----:B----4-:R-:W-:-:S05]  /*5390*/  IMAD.WIDE.U32 R2, R2, -0x326172a9, RZ ;  /* 0xcd9e8d5702027825 */ /* 0x010fca00078e00ff */
[----:B------:R-:W-:Y:S01]  /*53a0*/  HMMA.16816.F32 R60, R4, R28, R84 ;  /* 0x0000001c043c723c */ /* 0x000fe20000001854 */
[----:B------:R-:W-:-:S05]  /*53b0*/  LOP3.LUT R40, R11, UR29, R2, 0x96, !PT ;  /* 0x0000001d0b287c12 */ /* 0x000fca000f8e9602 */
[----:B------:R-:W-:Y:S01]  /*53c0*/  HMMA.16816.F32 R36, R4, R22, R36 ;  /* 0x000000160424723c */ /* 0x000fe20000001824 */
[----:B------:R-:W-:Y:S02]  /*53d0*/  LOP3.LUT R19, R3, UR19, R12, 0x96, !PT ;  /* 0x0000001303137c12 */ /* 0x000fe4000f8e960c */
[----:B------:R-:W-:-:S03]  /*53e0*/  LOP3.LUT R2, R51, 0xffff, RZ, 0xc0, !PT ;  /* 0x0000ffff33027812 */ /* 0x000fc600078ec0ff */
[----:B------:R-:W-:Y:S01]  /*53f0*/  HMMA.16816.F32 R32, R4, R30, R80 ;  /* 0x0000001e0420723c */ /* 0x000fe20000001850 */
[----:B------:R-:W-:Y:S01]  /*5400*/  SHF.R.U32.HI R3, RZ, 0x10, R51 ;  /* 0x00000010ff037819 */ /* 0x000fe20000011633 */
[----:B------:R-:W-:Y:S01]  /*5410*/  IMAD.MOV.U32 R226, RZ, RZ, R237 ;  /* 0x000000ffffe27224 */ /* 0x000fe200078e00ed */
[----:B-1----:R-:W-:-:S04]  /*5420*/  SHF.R.U32.HI R8, RZ, 0x18, R51 ;  /* 0x00000018ff087819 */ /* 0x002fc80000011633 */
[----:B------:R-:W-:Y:S01]  /*5430*/  FFMA.FTZ R4, R132, UR4, -R18 ;  /* 0x0000000484047c23 */ /* 0x000fe20008010812 */
[----:B------:R-:W-:Y:S01]  /*5440*/  LOP3.LUT R7, R51, 0xff, RZ, 0xc0, !PT ;  /* 0x000000ff33077812 */ /* 0x000fe200078ec0ff */
[----:B------:R-:W-:Y:S01]  /*5450*/  IMAD.MOV.U32 R119, RZ, RZ, R99 ;  /* 0x000000ffff777224 */ /* 0x000fe200078e0063 */
[----:B------:R-:W-:Y:S01]  /*5460*/  SHF.R.U32.HI R6, RZ, 0x8, R2 ;  /* 0x00000008ff067819 */ /* 0x000fe20000011602 */
[----:B------:R-:W-:Y:S01]  /*5470*/  IMAD.MOV.U32 R51, RZ, RZ, R97 ;  /* 0x000000ffff337224 */ /* 0x000fe200078e0061 */
[----:B------:R1:W-:Y:S01]  /*5480*/  MUFU.EX2 R237, R4 ;  /* 0x0000000400ed7308 */ /* 0x0003e20000000800 */
[----:B------:R-:W-:Y:S01]  /*5490*/  HSET2.LE.AND R2, R15, R0, PT ;  /* 0x000000000f027233 */ /* 0x000fe20003803000 */
[----:B------:R-:W-:Y:S01]  /*54a0*/  IMAD.MOV.U32 R121, RZ, RZ, R98 ;  /* 0x000000ffff797224 */ /* 0x000fe200078e0062 */
[----:B------:R-:W-:Y:S01]  /*54b0*/  PRMT R7, R7, 0x5410, R6 ;  /* 0x0000541007077816 */ /* 0x000fe20000000006 */
[----:B------:R-:W-:Y:S01]  /*54c0*/  FFMA.FTZ R5, R125, UR4, -R18 ;  /* 0x000000047d057c23 */ /* 0x000fe20008010812 */
[----:B--2---:R-:W-:-:S03]  /*54d0*/  F2FP.F16.F32.PACK_AB R9, R138, R89 ;  /* 0x000000598a09723e */ /* 0x004fc600000000ff */
[----:B------:R2:W-:Y:S01]  /*54e0*/  MUFU.EX2 R14, R5 ;  /* 0x00000005000e7308 */ /* 0x0005e20000000800 */
[----:B-1----:R-:W-:Y:S02]  /*54f0*/  LOP3.LUT R4, R3, 0xff, RZ, 0xc0, !PT ;  /* 0x000000ff03047812 */ /* 0x002fe400078ec0ff */
[----:B------:R-:W-:Y:S02]  /*5500*/  F2FP.F16.F32.PACK_AB R3, R119, R51 ;  /* 0x000000337703723e */ /* 0x000fe400000000ff */
[----:B------:R-:W-:Y:S02]  /*5510*/  PRMT R8, R4, 0x5410, R8 ;  /* 0x0000541004087816 */ /* 0x000fe40000000008 */
[----:B------:R-:W-:Y:S02]  /*5520*/  LOP3.LUT R6, R2, R3, RZ, 0xc0, !PT ;  /* 0x0000000302067212 */ /* 0x000fe400078ec0ff */
[--C-:B------:R-:W-:Y:S01]  /*5530*/  HSET2.LE.AND R4, R7, R0.reuse, PT ;  /* 0x0000000007047233 */ /* 0x100fe20003803000 */
[----:B------:R-:W-:Y:S01]  /*5540*/  FFMA.FTZ R7, R133, UR4, -R18 ;  /* 0x0000000485077c23 */ /* 0x000fe20008010812 */
[----:B------:R-:W-:-:S02]  /*5550*/  HSET2.LE.AND R2, R25, R0, PT ;  /* 0x0000000019027233 */ /* 0x000fc40003803000 */
[----:B------:R-:W-:Y:S02]  /*5560*/  HSET2.LE.AND R8, R8, R0, PT ;  /* 0x0000000008087233 */ /* 0x000fe40003803000 */
[----:B--2---:R-:W-:Y:S02]  /*5570*/  F2FP.F16.F32.PACK_AB R5, R70, R121 ;  /* 0x000000794605723e */ /* 0x004fe400000000ff */
[----:B------:R-:W-:Y:S01]  /*5580*/  F2FP.F16.F32.PACK_AB R3, R120, R124 ;  /* 0x0000007c7803723e */ /* 0x000fe200000000ff */
[----:B------:R-:W-:Y:S01]  /*5590*/  IMAD.MOV.U32 R214, RZ, RZ, R252 ;  /* 0x000000ffffd67224 */ /* 0x000fe200078e00fc */
[----:B------:R-:W-:Y:S01]  /*55a0*/  LOP3.LUT R4, R4, R5, RZ, 0xc0, !PT ;  /* 0x0000000504047212 */ /* 0x000fe200078ec0ff */
[----:B------:R1:W-:Y:S01]  /*55b0*/  MUFU.EX2 R252, R7 ;  /* 0x0000000700fc7308 */ /* 0x0003e20000000800 */
[----:B------:R-:W-:Y:S01]  /*55c0*/  LOP3.LUT R5, R8, R9, RZ, 0xc0, !PT ;  /* 0x0000000908057212 */ /* 0x000fe200078ec0ff */
[----:B------:R-:W-:Y:S01]  /*55d0*/  IMAD.WIDE.U32 R8, R50, -0x2daee0ad, RZ ;  /* 0xd2511f5332087825 */ /* 0x000fe200078e00ff */
[----:B------:R-:W-:-:S03]  /*55e0*/  LOP3.LUT R41, R10, 0xffff, RZ, 0xc0, !PT ;  /* 0x0000ffff0a297812 */ /* 0x000fc600078ec0ff */
[----:B------:R-:W-:Y:S01]  /*55f0*/  IMAD.MOV.U32 R112, RZ, RZ, R251 ;  /* 0x000000ffff707224 */ /* 0x000fe200078e00fb */
[----:B------:R-:W-:Y:S02]  /*5600*/  LOP3.LUT R42, R10, 0xff, RZ, 0xc0, !PT ;  /* 0x000000ff0a2a7812 */ /* 0x000fe400078ec0ff */
[--C-:B------:R-:W-:Y:S02]  /*5610*/  SHF.R.U32.HI R50, RZ, 0x10, R10.reuse ;  /* 0x00000010ff327819 */ /* 0x100fe4000001160a */
[----:B------:R-:W-:Y:S02]  /*5620*/  SHF.R.U32.HI R43, RZ, 0x18, R10 ;  /* 0x00000018ff2b7819 */ /* 0x000fe4000001160a */
[----:B-1----:R-:W-:Y:S01]  /*5630*/  LOP3.LUT R7, R2, R3, RZ, 0xc0, !PT ;  /* 0x0000000302077212 */ /* 0x002fe200078ec0ff */
[----:B------:R-:W-:Y:S01]  /*5640*/  FFMA.FTZ R2, R127, UR4, -R18 ;  /* 0x000000047f027c23 */ /* 0x000fe20008010812 */
[----:B------:R-:W-:-:S03]  /*5650*/  LOP3.LUT R13, R8, 0xff, RZ, 0xc0, !PT ;  /* 0x000000ff080d7812 */ /* 0x000fc600078ec0ff */
[----:B------:R1:W2:Y:S01]  /*5660*/  MUFU.EX2 R251, R2 ;  /* 0x0000000200fb7308 */ /* 0x0002a20000000800 */
[--C-:B------:R-:W-:Y:S01]  /*5670*/  SHF.R.U32.HI R10, RZ, 0x10, R8.reuse ;  /* 0x00000010ff0a7819 */ /* 0x100fe20000011608 */
[----:B------:R-:W-:Y:S01]  /*5680*/  FFMA.FTZ R3, R134, UR4, -R17 ;  /* 0x0000000486037c23 */ /* 0x000fe20008010811 */
[----:B------:R-:W-:Y:S01]  /*5690*/  SHF.R.U32.HI R12, RZ, 0x18, R8 ;  /* 0x00000018ff0c7819 */ /* 0x000fe20000011608 */
[----:B------:R-:W-:-:S04]  /*56a0*/  IMAD.MOV.U32 R117, RZ, RZ, R250 ;  /* 0x000000ffff757224 */ /* 0x000fc800078e00fa */
[----:B------:R3:W-:Y:S01]  /*56b0*/  MUFU.EX2 R250, R3 ;  /* 0x0000000300fa7308 */ /* 0x0007e20000000800 */
[----:B-1----:R-:W-:Y:S02]  /*56c0*/  LOP3.LUT R2, R9, UR28, R64, 0x96, !PT ;  /* 0x0000001c09027c12 */ /* 0x002fe4000f8e9640 */
[----:B------:R-:W-:Y:S01]  /*56d0*/  LOP3.LUT R9, R8, 0xffff, RZ, 0xc0, !PT ;  /* 0x0000ffff08097812 */ /* 0x000fe200078ec0ff */
[----:B------:R-:W-:-:S04]  /*56e0*/  FFMA.FTZ R8, R139, UR4, -R17 ;  /* 0x000000048b087c23 */ /* 0x000fc80008010811 */
[----:B------:R1:W4:Y:S01]  /*56f0*/  MUFU.EX2 R246, R8 ;  /* 0x0000000800f67308 */ /* 0x0003220000000800 */
[----:B---3--:R-:W-:Y:S02]  /*5700*/  LOP3.LUT R3, R2, 0xffff, RZ, 0xc0, !PT ;  /* 0x0000ffff02037812 */ /* 0x008fe400078ec0ff */
[----:B------:R-:W-:Y:S01]  /*5710*/  SHF.R.U32.HI R11, RZ, 0x8, R9 ;  /* 0x00000008ff0b7819 */ /* 0x000fe20000011609 */
[----:B------:R-:W-:Y:S01]  /*5720*/  IMAD.MOV.U32 R107, RZ, RZ, R96 ;  /* 0x000000ffff6b7224 */ /* 0x000fe200078e0060 */
[----:B------:R-:W-:Y:S02]  /*5730*/  LOP3.LUT R10, R10, 0xff, RZ, 0xc0, !PT ;  /* 0x000000ff0a0a7812 */ /* 0x000fe400078ec0ff */
[----:B------:R-:W-:Y:S02]  /*5740*/  LOP3.LUT R9, R2, 0xff, RZ, 0xc0, !PT ;  /* 0x000000ff02097812 */ /* 0x000fe400078ec0ff */
[----:B------:R-:W-:Y:S01]  /*5750*/  SHF.R.U32.HI R3, RZ, 0x8, R3 ;  /* 0x00000008ff037819 */ /* 0x000fe20000011603 */
[----:B------:R-:W-:Y:S01]  /*5760*/  HMMA.16816.F32 R84, R4, R20, R76 ;  /* 0x000000140454723c */ /* 0x000fe2000000184c */
[----:B------:R-:W-:-:S02]  /*5770*/  PRMT R13, R13, 0x5410, R11 ;  /* 0x000054100d0d7816 */ /* 0x000fc4000000000b */
[----:B------:R-:W-:-:S03]  /*5780*/  PRMT R12, R10, 0x5410, R12 ;  /* 0x000054100a0c7816 */ /* 0x000fc6000000000c */
[C---:B------:R-:W-:Y:S01]  /*5790*/  HMMA.16816.F32 R92, R4.reuse, R22, R52 ;  /* 0x00000016045c723c */ /* 0x040fe20000001834 */
[----:B-1----:R-:W-:Y:S01]  /*57a0*/  FFMA.FTZ R8, R149, UR4, -R17 ;  /* 0x0000000495087c23 */ /* 0x002fe20008010811 */
[----:B------:R-:W-:Y:S01]  /*57b0*/  PRMT R9, R9, 0x5410, R3 ;  /* 0x0000541009097816 */ /* 0x000fe20000000003 */
[----:B------:R-:W1:Y:S03]  /*57c0*/  LDSM.16.MT88.4 R52, [R208+0x4c00] ;  /* 0x004c0000d034783b */ /* 0x000e660000004200 */
[----:B------:R-:W-:Y:S01]  /*57d0*/  HMMA.16816.F32 R100, R4, R28, R72 ;  /* 0x0000001c0464723c */ /* 0x000fe20000001848 */
[----:B------:R-:W-:-:S05]  /*57e0*/  SHF.R.U32.HI R3, RZ, 0x10, R2 ;  /* 0x00000010ff037819 */ /* 0x000fca0000011602 */
[----:B------:R-:W-:Y:S01]  /*57f0*/  HMMA.16816.F32 R96, R4, R30, R44 ;  /* 0x0000001e0460723c */ /* 0x000fe2000000182c */
[----:B------:R-:W3:Y:S01]  /*5800*/  LDSM.16.MT88.4 R44, [R209+0x4c00] ;  /* 0x004c0000d12c783b */ /* 0x000ee20000004200 */
[----:B------:R4:W-:Y:S05]  /*5810*/  MUFU.EX2 R245, R8 ;  /* 0x0000000800f57308 */ /* 0x0009ea0000000800 */
[----:B------:R-:W-:Y:S01]  /*5820*/  FFMA.FTZ R4, R227, UR4, -R17 ;  /* 0x00000004e3047c23 */ /* 0x000fe20008010811 */
[----:B------:R-:W-:Y:S01]  /*5830*/  LOP3.LUT R5, R3, 0xff, RZ, 0xc0, !PT ;  /* 0x000000ff03057812 */ /* 0x000fe200078ec0ff */
[----:B------:R-:W-:Y:S02]  /*5840*/  FFMA.FTZ R6, R157, UR4, -R16 ;  /* 0x000000049d067c23 */ /* 0x000fe40008010810 */
[----:B------:R1:W3:Y:S01]  /*5850*/  MUFU.EX2 R227, R4 ;  /* 0x0000000400e37308 */ /* 0x0002e20000000800 */
[----:B------:R-:W-:Y:S01]  /*5860*/  HSET2.LE.AND R7, R12, R0, PT ;  /* 0x000000000c077233 */ /* 0x000fe20003803000 */
[----:B------:R-:W-:Y:S01]  /*5870*/  IMAD.WIDE.U32 R10, R247, -0x2daee0ad, RZ ;  /* 0xd2511f53f70a7825 */ /* 0x000fe200078e00ff */
[----:B--2---:R-:W-:-:S02]  /*5880*/  F2FP.F16.F32.PACK_AB R3, R251, R252 ;  /* 0x000000fcfb03723e */ /* 0x004fc400000000ff */
[----:B----4-:R-:W-:Y:S02]  /*5890*/  SHF.R.U32.HI R8, RZ, 0x18, R2 ;  /* 0x00000018ff087819 */ /* 0x010fe40000011602 */
[----:B------:R-:W-:Y:S01]  /*58a0*/  HSET2.LE.AND R2, R13, R0, PT ;  /* 0x000000000d027233 */ /* 0x000fe20003803000 */
[----:B------:R-:W-:Y:S02]  /*58b0*/  IMAD.MOV.U32 R126, RZ, RZ, R226 ;  /* 0x000000ffff7e7224 */ /* 0x000fe400078e00e2 */
[----:B------:R2:W-:Y:S01]  /*58c0*/  MUFU.EX2 R226, R6 ;  /* 0x0000000600e27308 */ /* 0x0005e20000000800 */
[----:B-1----:R-:W-:Y:S01]  /*58d0*/  F2FP.F16.F32.PACK_AB R4, R246, R250 ;  /* 0x000000faf604723e */ /* 0x002fe200000000ff */
[----:B------:R-:W-:-:S03]  /*58e0*/  IMAD.MOV.U32 R247, RZ, RZ, R14 ;  /* 0x000000fffff77224 */ /* 0x000fc600078e000e */
[----:B------:R-:W-:Y:S02]  /*58f0*/  LOP3.LUT R7, R7, R4, RZ, 0xc0, !PT ;  /* 0x0000000407077212 */ /* 0x000fe400078ec0ff */
[----:B------:R-:W-:Y:S01]  /*5900*/  LOP3.LUT R4, R11, UR24, R166, 0x96, !PT ;  /* 0x000000180b047c12 */ /* 0x000fe2000f8e96a6 */
[----:B------:R-:W-:Y:S01]  /*5910*/  IMAD.MOV.U32 R122, RZ, RZ, R215 ;  /* 0x000000ffff7a7224 */ /* 0x000fe200078e00d7 */
[----:B------:R-:W-:Y:S02]  /*5920*/  PRMT R5, R5, 0x5410, R8 ;  /* 0x0000541005057816 */ /* 0x000fe40000000008 */
[----:B--2---:R-:W-:Y:S01]  /*5930*/  LOP3.LUT R6, R2, R3, RZ, 0xc0, !PT ;  /* 0x0000000302067212 */ /* 0x004fe200078ec0ff */
[----:B------:R-:W-:Y:S01]  /*5940*/  FFMA.FTZ R3, R159, UR4, -R16 ;  /* 0x000000049f037c23 */ /* 0x000fe20008010810 */
[--C-:B------:R-:W-:Y:S01]  /*5950*/  HSET2.LE.AND R2, R9, R0.reuse, PT ;  /* 0x0000000009027233 */ /* 0x100fe20003803000 */
[----:B------:R-:W-:Y:S02]  /*5960*/  IMAD.WIDE.U32 R12, R4, -0x326172a9, RZ ;  /* 0xcd9e8d57040c7825 */ /* 0x000fe400078e00ff */
[----:B------:R1:W2:Y:S01]  /*5970*/  MUFU.EX2 R215, R3 ;  /* 0x0000000300d77308 */ /* 0x0002a20000000800 */
[----:B------:R-:W-:Y:S01]  /*5980*/  HSET2.LE.AND R5, R5, R0, PT ;  /* 0x0000000005057233 */ /* 0x000fe20003803000 */
[----:B------:R-:W-:Y:S01]  /*5990*/  IMAD.WIDE.U32 R14, R186, -0x2daee0ad, RZ ;  /* 0xd2511f53ba0e7825 */ /* 0x000fe200078e00ff */
[----:B---3--:R-:W-:-:S04]  /*59a0*/  F2FP.F16.F32.PACK_AB R8, R227, R245 ;  /* 0x000000f5e308723e */ /* 0x008fc800000000ff */
[----:B------:R-:W-:Y:S02]  /*59b0*/  LOP3.LUT R5, R5, R8, RZ, 0xc0, !PT ;  /* 0x0000000805057212 */ /* 0x000fe400078ec0ff */
[----:B-1----:R-:W-:-:S04]  /*59c0*/  F2FP.F16.F32.PACK_AB R3, R247, R237 ;  /* 0x000000edf703723e */ /* 0x002fc800000000ff */
[----:B------:R-:W-:Y:S02]  /*59d0*/  LOP3.LUT R4, R2, R3, RZ, 0xc0, !PT ;  /* 0x0000000302047212 */ /* 0x000fe400078ec0ff */
[----:B------:R-:W-:Y:S01]  /*59e0*/  LOP3.LUT R2, R13, UR23, R68, 0x96, !PT ;  /* 0x000000170d027c12 */ /* 0x000fe2000f8e9644 */
[----:B------:R-:W-:Y:S01]  /*59f0*/  FFMA.FTZ R3, R158, UR4, -R16 ;  /* 0x000000049e037c23 */ /* 0x000fe20008010810 */
[----:B------:R-:W-:Y:S01]  /*5a00*/  LOP3.LUT R8, R15, UR22, R10, 0x96, !PT ;  /* 0x000000160f087c12 */ /* 0x000fe2000f8e960a */
[----:B------:R-:W-:Y:S02]  /*5a10*/  IMAD.MOV.U32 R141, RZ, RZ, R71 ;  /* 0x000000ffff8d7224 */ /* 0x000fe400078e0047 */
[----:B------:R-:W-:-:S04]  /*5a20*/  IMAD.WIDE.U32 R10, R2, -0x2daee0ad, RZ ;  /* 0xd2511f53020a7825 */ /* 0x000fc800078e00ff */
[----:B------:R-:W-:Y:S01]  /*5a30*/  FFMA.FTZ R2, R145, UR4, -R16 ;  /* 0x0000000491027c23 */ /* 0x000fe20008010810 */
[----:B------:R-:W-:Y:S02]  /*5a40*/  IMAD.MOV.U32 R71, RZ, RZ, R112 ;  /* 0x000000ffff477224 */ /* 0x000fe400078e0070 */
[----:B------:R-:W-:Y:S02]  /*5a50*/  IMAD.MOV.U32 R129, RZ, RZ, R207 ;  /* 0x000000ffff817224 */ /* 0x000fe400078e00cf */
[----:B------:R-:W-:Y:S01]  /*5a60*/  IMAD.MOV.U32 R112, RZ, RZ, R206 ;  /* 0x000000ffff707224 */ /* 0x000fe200078e00ce */
[----:B------:R1:W-:Y:S01]  /*5a70*/  MUFU.EX2 R207, R3 ;  /* 0x0000000300cf7308 */ /* 0x0003e20000000800 */
[----:B------:R-:W-:Y:S02]  /*5a80*/  IMAD.MOV.U32 R125, RZ, RZ, R107 ;  /* 0x000000ffff7d7224 */ /* 0x000fe400078e006b */
[----:B------:R-:W-:-:S05]  /*5a90*/  IMAD.MOV.U32 R107, RZ, RZ, R205 ;  /* 0x000000ffff6b7224 */ /* 0x000fca00078e00cd */
[----:B------:R3:W-:Y:S01]  /*5aa0*/  MUFU.EX2 R206, R2 ;  /* 0x0000000200ce7308 */ /* 0x0007e20000000800 */
[----:B-1----:R-:W-:Y:S01]  /*5ab0*/  LOP3.LUT R3, R11, UR20, R14, 0x96, !PT ;  /* 0x000000140b037c12 */ /* 0x002fe2000f8e960e */
[----:B------:R-:W-:-:S04]  /*5ac0*/  IMAD.WIDE.U32 R14, R8, -0x326172a9, RZ ;  /* 0xcd9e8d57080e7825 */ /* 0x000fc800078e00ff */
[----:B---3--:R-:W-:Y:S01]  /*5ad0*/  FFMA.FTZ R2, R142, UR4, -R16 ;  /* 0x000000048e027c23 */ /* 0x008fe20008010810 */
[----:B------:R-:W-:-:S03]  /*5ae0*/  IMAD.WIDE.U32 R20, R3, -0x326172a9, RZ ;  /* 0xcd9e8d5703147825 */ /* 0x000fc600078e00ff */
[----:B------:R1:W-:Y:S01]  /*5af0*/  MUFU.EX2 R205, R2 ;  /* 0x0000000200cd7308 */ /* 0x0003e20000000800 */
[----:B------:R-:W-:Y:S01]  /*5b00*/  IMAD.MOV.U32 R132, RZ, RZ, R67 ;  /* 0x000000ffff847224 */ /* 0x000fe200078e0043 */
[----:B------:R-:W-:Y:S01]  /*5b10*/  LOP3.LUT R11, R21, UR19, R14, 0x96, !PT ;  /* 0x00000013150b7c12 */ /* 0x000fe2000f8e960e */
[----:B------:R-:W-:Y:S01]  /*5b20*/  IMAD.MOV.U32 R140, RZ, RZ, R66 ;  /* 0x000000ffff8c7224 */ /* 0x000fe200078e0042 */
[----:B------:R-:W-:Y:S01]  /*5b30*/  HMMA.16816.F32 R56, R4, R52, R56 ;  /* 0x000000340438723c */ /* 0x000fe20000001838 */
[----:B------:R-:W-:Y:S01]  /*5b40*/  IMAD.MOV.U32 R127, RZ, RZ, R48 ;  /* 0x000000ffff7f7224 */ /* 0x000fe200078e0030 */
[----:B------:R-:W-:-:S04]  /*5b50*/  LOP3.LUT R12, R15, UR21, R12, 0x96, !PT ;  /* 0x000000150f0c7c12 */ /* 0x000fc8000f8e960c */
[----:B------:R-:W-:Y:S01]  /*5b60*/  HMMA.16816.F32 R80, R4, R54, R36 ;  /* 0x000000360450723c */ /* 0x000fe20000001824 */
[----:B-1----:R-:W-:-:S05]  /*5b70*/  IMAD.WIDE.U32 R2, R69, -0x2daee0ad, RZ ;  /* 0xd2511f5345027825 */ /* 0x002fca00078e00ff */
[----:B------:R-:W-:Y:S01]  /*5b80*/  HMMA.16816.F32 R64, R4, R44, R60 ;  /* 0x0000002c0440723c */ /* 0x000fe2000000183c */
[----:B------:R-:W-:-:S05]  /*5b90*/  LOP3.LUT R48, R3, UR28, R90, 0x96, !PT ;  /* 0x0000001c03307c12 */ /* 0x000fca000f8e965a */
[----:B------:R-:W-:Y:S01]  /*5ba0*/  HMMA.16816.F32 R76, R4, R46, R32 ;  /* 0x0000002e044c723c */ /* 0x000fe20000001820 */
[----:B------:R-:W-:Y:S01]  /*5bb0*/  LOP3.LUT R21, R2, 0xffff, RZ, 0xc0, !PT ;  /* 0x0000ffff02157812 */ /* 0x000fe200078ec0ff */
[----:B------:R-:W-:Y:S01]  /*5bc0*/  FFMA.FTZ R3, R146, UR4, -R16 ;  /* 0x0000000492037c23 */ /* 0x000fe20008010810 */
[----:B------:R-:W-:-:S04]  /*5bd0*/  IMAD.MOV.U32 R115, RZ, RZ, R199 ;  /* 0x000000ffff737224 */ /* 0x000fc800078e00c7 */
[----:B------:R-:W-:Y:S01]  /*5be0*/  FFMA.FTZ R4, R148, UR4, -R16 ;  /* 0x0000000494047c23 */ /* 0x000fe20008010810 */
[----:B------:R-:W-:Y:S01]  /*5bf0*/  IMAD.MOV.U32 R113, RZ, RZ, R204 ;  /* 0x000000ffff717224 */ /* 0x000fe200078e00cc */
[----:B------:R-:W-:Y:S01]  /*5c00*/  LOP3.LUT R27, R2, 0xff, RZ, 0xc0, !PT ;  /* 0x000000ff021b7812 */ /* 0x000fe200078ec0ff */
[----:B------:R1:W-:Y:S01]  /*5c10*/  MUFU.EX2 R199, R3 ;  /* 0x0000000300c77308 */ /* 0x0003e20000000800 */
[--C-:B------:R-:W-:Y:S02]  /*5c20*/  SHF.R.U32.HI R22, RZ, 0x10, R2.reuse ;  /* 0x00000010ff167819 */ /* 0x100fe40000011602 */
[----:B------:R-:W-:-:S05]  /*5c30*/  SHF.R.U32.HI R23, RZ, 0x18, R2 ;  /* 0x00000018ff177819 */ /* 0x000fca0000011602 */
[----:B------:R3:W-:Y:S01]  /*5c40*/  MUFU.EX2 R204, R4 ;  /* 0x0000000400cc7308 */ /* 0x0007e20000000800 */
[----:B-1----:R-:W-:-:S04]  /*5c50*/  IMAD.WIDE.U32 R2, R11, -0x2daee0ad, RZ ;  /* 0xd2511f530b027825 */ /* 0x002fc800078e00ff */
[----:B---3--:R-:W-:Y:S01]  /*5c60*/  IMAD.WIDE.U32 R4, R12, -0x2daee0ad, RZ ;  /* 0xd2511f530c047825 */ /* 0x008fe200078e00ff */
[C---:B------:R-:W-:Y:S02]  /*5c70*/  LOP3.LUT R28, R2.reuse, 0xffff, RZ, 0xc0, !PT ;  /* 0x0000ffff021c7812 */ /* 0x040fe400078ec0ff */
[----:B------:R-:W-:Y:S02]  /*5c80*/  LOP3.LUT R31, R2, 0xff, RZ, 0xc0, !PT ;  /* 0x000000ff021f7812 */ /* 0x000fe400078ec0ff */
[----:B------:R-:W-:Y:S02]  /*5c90*/  LOP3.LUT R25, R3, UR28, R4, 0x96, !PT ;  /* 0x0000001c03197c12 */ /* 0x000fe4000f8e9604 */
[--C-:B------:R-:W-:Y:S02]  /*5ca0*/  SHF.R.U32.HI R29, RZ, 0x10, R2.reuse ;  /* 0x00000010ff1d7819 */ /* 0x100fe40000011602 */
[----:B------:R-:W-:Y:S01]  /*5cb0*/  SHF.R.U32.HI R30, RZ, 0x18, R2 ;  /* 0x00000018ff1e7819 */ /* 0x000fe20000011602 */
[----:B------:R-:W-:-:S04]  /*5cc0*/  IMAD.WIDE.U32 R2, R248, -0x2daee0ad, RZ ;  /* 0xd2511f53f8027825 */ /* 0x000fc800078e00ff */
[--C-:B------:R-:W-:Y:S01]  /*5cd0*/  FFMA.FTZ R4, R151, UR4, -R16.reuse ;  /* 0x0000000497047c23 */ /* 0x100fe20008010810 */
[----:B------:R-:W-:Y:S01]  /*5ce0*/  FFMA.FTZ R9, R168, UR4, -R16 ;  /* 0x00000004a8097c23 */ /* 0x000fe20008010810 */
[----:B------:R-:W-:Y:S01]  /*5cf0*/  IMAD.MOV.U32 R133, RZ, RZ, R114 ;  /* 0x000000ffff857224 */ /* 0x000fe200078e0072 */
[----:B------:R-:W-:Y:S01]  /*5d00*/  LOP3.LUT R3, R3, UR24, R166, 0x96, !PT ;  /* 0x0000001803037c12 */ /* 0x000fe2000f8e96a6 */
[----:B------:R-:W-:Y:S02]  /*5d10*/  IMAD.MOV.U32 R114, RZ, RZ, R196 ;  /* 0x000000ffff727224 */ /* 0x000fe400078e00c4 */
[----:B------:R1:W-:Y:S01]  /*5d20*/  MUFU.EX2 R196, R4 ;  /* 0x0000000400c47308 */ /* 0x0003e20000000800 */
[----:B------:R-:W-:Y:S02]  /*5d30*/  IMAD.MOV.U32 R123, RZ, RZ, R214 ;  /* 0x000000ffff7b7224 */ /* 0x000fe400078e00d6 */
[----:B------:R-:W-:Y:S02]  /*5d40*/  IMAD.MOV.U32 R75, RZ, RZ, R197 ;  /* 0x000000ffff4b7224 */ /* 0x000fe400078e00c5 */
[----:B------:R-:W-:-:S03]  /*5d50*/  IMAD.WIDE.U32 R14, R3, -0x326172a9, RZ ;  /* 0xcd9e8d57030e7825 */ /* 0x000fc600078e00ff */
[----:B------:R3:W-:Y:S01]  /*5d60*/  MUFU.EX2 R214, R9 ;  /* 0x0000000900d67308 */ /* 0x0007e20000000800 */
[----:B------:R-:W-:Y:S02]  /*5d70*/  IMAD.MOV.U32 R248, RZ, RZ, R127 ;  /* 0x000000fffff87224 */ /* 0x000fe400078e007f */
[----:B-1----:R-:W-:Y:S01]  /*5d80*/  FFMA.FTZ R4, R154, UR4, -R16 ;  /* 0x000000049a047c23 */ /* 0x002fe20008010810 */
[----:B------:R-:W-:-:S04]  /*5d90*/  IMAD.MOV.U32 R127, RZ, RZ, R89 ;  /* 0x000000ffff7f7224 */ /* 0x000fc800078e0059 */
[----:B------:R1:W-:Y:S01]  /*5da0*/  MUFU.EX2 R197, R4 ;  /* 0x0000000400c57308 */ /* 0x0003e20000000800 */
[----:B---3--:R-:W-:Y:S01]  /*5db0*/  IMAD.WIDE.U32 R8, R19, -0x2daee0ad, RZ ;  /* 0xd2511f5313087825 */ /* 0x008fe200078e00ff */
[----:B------:R-:W-:-:S03]  /*5dc0*/  LOP3.LUT R19, R5, UR18, R10, 0x96, !PT ;  /* 0x0000001205137c12 */ /* 0x000fc6000f8e960a */
[----:B------:R-:W-:Y:S01]  /*5dd0*/  FFMA.FTZ R5, R156, UR4, -R16 ;  /* 0x000000049c057c23 */ /* 0x000fe20008010810 */
[----:B------:R-:W-:Y:S01]  /*5de0*/  LOP3.LUT R3, R15, UR23, R68, 0x96, !PT ;  /* 0x000000170f037c12 */ /* 0x000fe2000f8e9644 */
[----:B------:R-:W-:Y:S02]  /*5df0*/  IMAD.MOV.U32 R89, RZ, RZ, R185 ;  /* 0x000000ffff597224 */ /* 0x000fe400078e00b9 */
[----:B------:R-:W-:Y:S01]  /*5e00*/  MUFU.EX2 R186, R5 ;  /* 0x0000000500ba7308 */ /* 0x000fe20000000800 */
[----:B-1----:R-:W-:Y:S01]  /*5e10*/  FFMA.FTZ R4, R155, UR4, -R16 ;  /* 0x000000049b047c23 */ /* 0x002fe20008010810 */
[----:B------:R-:W-:-:S06]  /*5e20*/  LOP3.LUT R26, R9, UR28, R26, 0x96, !PT ;  /* 0x0000001c091a7c12 */ /* 0x000fcc000f8e961a */
[----:B------:R1:W-:Y:S01]  /*5e30*/  MUFU.EX2 R185, R4 ;  /* 0x0000000400b97308 */ /* 0x0003e20000000800 */
[C---:B------:R-:W-:Y:S02]  /*5e40*/  LOP3.LUT R32, R8.reuse, 0xffff, RZ, 0xc0, !PT ;  /* 0x0000ffff08207812 */ /* 0x040fe400078ec0ff */
[----:B------:R-:W-:Y:S02]  /*5e50*/  LOP3.LUT R35, R8, 0xff, RZ, 0xc0, !PT ;  /* 0x000000ff08237812 */ /* 0x000fe400078ec0ff */
[--C-:B------:R-:W-:Y:S02]  /*5e60*/  SHF.R.U32.HI R34, RZ, 0x10, R8.reuse ;  /* 0x00000010ff227819 */ /* 0x100fe40000011608 */
[----:B------:R-:W-:Y:S01]  /*5e70*/  SHF.R.U32.HI R33, RZ, 0x18, R8 ;  /* 0x00000018ff217819 */ /* 0x000fe20000011608 */
[----:B------:R-:W-:-:S04]  /*5e80*/  IMAD.WIDE.U32 R8, R3, -0x2daee0ad, RZ ;  /* 0xd2511f5303087825 */ /* 0x000fc800078e00ff */
[----:B------:R-:W-:Y:S01]  /*5e90*/  FFMA.FTZ R10, R150, UR4, -R16 ;  /* 0x00000004960a7c23 */ /* 0x000fe20008010810 */
[----:B-1----:R-:W-:-:S05]  /*5ea0*/  IMAD.WIDE.U32 R4, R187, -0x2daee0ad, RZ ;  /* 0xd2511f53bb047825 */ /* 0x002fca00078e00ff */
[----:B------:R-:W-:Y:S02]  /*5eb0*/  LOP3.LUT R2, R5, UR22, R2, 0x96, !PT ;  /* 0x0000001605027c12 */ /* 0x000fe4000f8e9602 */
[----:B------:R-:W-:Y:S01]  /*5ec0*/  LOP3.LUT R3, R9, UR20, R4, 0x96, !PT ;  /* 0x0000001409037c12 */ /* 0x000fe2000f8e9604 */
[----:B------:R-:W-:Y:S02]  /*5ed0*/  IMAD.MOV.U32 R149, RZ, RZ, R174 ;  /* 0x000000ffff957224 */ /* 0x000fe400078e00ae */
[----:B------:R-:W-:Y:S01]  /*5ee0*/  IMAD.WIDE.U32 R4, R2, -0x326172a9, RZ ;  /* 0xcd9e8d5702047825 */ /* 0x000fe200078e00ff */
[----:B------:R1:W-:Y:S03]  /*5ef0*/  MUFU.EX2 R174, R10 ;  /* 0x0000000a00ae7308 */ /* 0x0003e60000000800 */
[----:B------:R-:W-:Y:S01]  /*5f00*/  FFMA.FTZ R6, R147, UR4, -R16 ;  /* 0x0000000493067c23 */ /* 0x000fe20008010810 */
[----:B------:R-:W-:Y:S01]  /*5f10*/  LOP3.LUT R2, R5, UR21, R14, 0x96, !PT ;  /* 0x0000001505027c12 */ /* 0x000fe2000f8e960e */
[----:B------:R-:W-:-:S03]  /*5f20*/  IMAD.MOV.U32 R128, RZ, RZ, R198 ;  /* 0x000000ffff807224 */ /* 0x000fc600078e00c6 */
[----:B------:R3:W-:Y:S01]  /*5f30*/  MUFU.EX2 R198, R6 ;  /* 0x0000000600c67308 */ /* 0x0007e20000000800 */
[----:B-1----:R-:W-:-:S05]  /*5f40*/  IMAD.WIDE.U32 R10, R3, -0x326172a9, RZ ;  /* 0xcd9e8d57030a7825 */ /* 0x002fca00078e00ff */
[----:B------:R-:W-:Y:S01]  /*5f50*/  LOP3.LUT R3, R11, UR19, R4, 0x96, !PT ;  /* 0x000000130b037c12 */ /* 0x000fe2000f8e9604 */
[----:B------:R-:W-:-:S04]  /*5f60*/  IMAD.WIDE.U32 R4, R2, -0x2daee0ad, RZ ;  /* 0xd2511f5302047825 */ /* 0x000fc800078e00ff */
[----:B---3--:R-:W-:Y:S01]  /*5f70*/  FFMA.FTZ R6, R153, UR4, -R16 ;  /* 0x0000000499067c23 */ /* 0x008fe20008010810 */
[----:B------:R-:W-:Y:S02]  /*5f80*/  IMAD.MOV.U32 R139, RZ, RZ, R184 ;  /* 0x000000ffff8b7224 */ /* 0x000fe400078e00b8 */
[----:B------:R-:W-:Y:S01]  /*5f90*/  IMAD.MOV.U32 R73, RZ, RZ, R173 ;  /* 0x000000ffff497224 */ /* 0x000fe200078e00ad */
[----:B------:R1:W-:Y:S01]  /*5fa0*/  MUFU.EX2 R184, R6 ;  /* 0x0000000600b87308 */ /* 0x0003e20000000800 */
[----:B------:R-:W-:Y:S02]  /*5fb0*/  IMAD.MOV.U32 R74, RZ, RZ, R172 ;  /* 0x000000ffff4a7224 */ /* 0x000fe400078e00ac */
[----:B------:R-:W-:-:S04]  /*5fc0*/  IMAD.WIDE.U32 R2, R3, -0x2daee0ad, RZ ;  /* 0xd2511f5303027825 */ /* 0x000fc800078e00ff */
[--C-:B------:R-:W-:Y:S01]  /*5fd0*/  FFMA.FTZ R12, R144, UR4, -R16.reuse ;  /* 0x00000004900c7c23 */ /* 0x100fe20008010810 */
[----:B------:R-:W-:Y:S01]  /*5fe0*/  FFMA.FTZ R13, R143, UR4, -R16 ;  /* 0x000000048f0d7c23 */ /* 0x000fe20008010810 */
[----:B------:R-:W-:Y:S01]  /*5ff0*/  IMAD.MOV.U32 R36, RZ, RZ, R74 ;  /* 0x000000ffff247224 */ /* 0x000fe200078e004a */
[----:B------:R-:W-:Y:S02]  /*6000*/  LOP3.LUT R72, R3, UR28, R4, 0x96, !PT ;  /* 0x0000001c03487c12 */ /* 0x000fe4000f8e9604 */
[C---:B------:R-:W-:Y:S02]  /*6010*/  LOP3.LUT R68, R2.reuse, 0xffff, RZ, 0xc0, !PT ;  /* 0x0000ffff02447812 */ /* 0x040fe400078ec0ff */
[----:B------:R-:W-:Y:S02]  /*6020*/  LOP3.LUT R74, R2, 0xff, RZ, 0xc0, !PT ;  /* 0x000000ff024a7812 */ /* 0x000fe400078ec0ff */
[----:B------:R-:W-:Y:S02]  /*6030*/  SHF.R.U32.HI R69, RZ, 0x10, R2 ;  /* 0x00000010ff457819 */ /* 0x000fe40000011602 */
[----:B-1----:R-:W-:Y:S01]  /*6040*/  LOP3.LUT R6, R5, UR18, R8, 0x96, !PT ;  /* 0x0000001205067c12 */ /* 0x002fe2000f8e9608 */
[----:B------:R-:W-:Y:S01]  /*6050*/  FFMA.FTZ R5, R233, UR4, -R24 ;  /* 0x00000004e9057c23 */ /* 0x000fe20008010818 */
[----:B------:R-:W-:Y:S01]  /*6060*/  IMAD.MOV.U32 R233, RZ, RZ, R73 ;  /* 0x000000ffffe97224 */ /* 0x000fe200078e0049 */
[----:B------:R-:W-:Y:S01]  /*6070*/  SHF.R.U32.HI R73, RZ, 0x18, R2 ;  /* 0x00000018ff497819 */ /* 0x000fe20000011602 */
[----:B------:R-:W-:-:S04]  /*6080*/  IMAD.WIDE.U32 R2, R19, -0x326172a9, RZ ;  /* 0xcd9e8d5713027825 */ /* 0x000fc800078e00ff */
[----:B------:R-:W-:Y:S01]  /*6090*/  FFMA.FTZ R7, R152, UR4, -R16 ;  /* 0x0000000498077c23 */ /* 0x000fe20008010810 */
[----:B------:R1:W-:Y:S01]  /*60a0*/  MUFU.EX2 R173, R12 ;  /* 0x0000000c00ad7308 */ /* 0x0003e20000000800 */
[----:B------:R-:W-:Y:S02]  /*60b0*/  LOP3.LUT R16, R2, 0xff, RZ, 0xc0, !PT ;  /* 0x000000ff02107812 */ /* 0x000fe400078ec0ff */
[--C-:B------:R-:W-:Y:S02]  /*60c0*/  SHF.R.U32.HI R14, RZ, 0x10, R2.reuse ;  /* 0x00000010ff0e7819 */ /* 0x100fe40000011602 */
[----:B------:R-:W-:-:S03]  /*60d0*/  SHF.R.U32.HI R15, RZ, 0x18, R2 ;  /* 0x00000018ff0f7819 */ /* 0x000fc60000011602 */
[----:B------:R3:W-:Y:S01]  /*60e0*/  MUFU.EX2 R172, R13 ;  /* 0x0000000d00ac7308 */ /* 0x0007e20000000800 */
[----:B------:R-:W-:Y:S02]  /*60f0*/  IMAD.MOV.U32 R158, RZ, RZ, R124 ;  /* 0x000000ffff9e7224 */ /* 0x000fe400078e007c */
[----:B------:R-:W-:Y:S01]  /*6100*/  IMAD.MOV.U32 R124, RZ, RZ, R112 ;  /* 0x000000ffff7c7224 */ /* 0x000fe200078e0070 */
[----:B-1----:R-:W-:Y:S01]  /*6110*/  LOP3.LUT R12, R2, 0xffff, RZ, 0xc0, !PT ;  /* 0x0000ffff020c7812 */ /* 0x002fe200078ec0ff */
[----:B------:R-:W-:Y:S01]  /*6120*/  IMAD.MOV.U32 R168, RZ, RZ, R140 ;  /* 0x000000ffffa87224 */ /* 0x000fe200078e008c */
[----:B---3--:R-:W-:Y:S01]  /*6130*/  LOP3.LUT R13, R3, UR29, R20, 0x96, !PT ;  /* 0x0000001d030d7c12 */ /* 0x008fe2000f8e9614 */
[----:B------:R-:W-:-:S05]  /*6140*/  IMAD.WIDE.U32 R2, R6, -0x326172a9, RZ ;  /* 0xcd9e8d5706027825 */ /* 0x000fca00078e00ff */
[----:B------:R-:W-:Y:S02]  /*6150*/  LOP3.LUT R19, R3, UR29, R10, 0x96, !PT ;  /* 0x0000001d03137c12 */ /* 0x000fe4000f8e960a */
[C---:B------:R-:W-:Y:S01]  /*6160*/  LOP3.LUT R112, R2.reuse, 0xffff, RZ, 0xc0, !PT ;  /* 0x0000ffff02707812 */ /* 0x040fe200078ec0ff */
[----:B------:R-:W-:Y:S01]  /*6170*/  FFMA.FTZ R3, R177, UR4, -R24 ;  /* 0x00000004b1037c23 */ /* 0x000fe20008010818 */
[----:B------:R-:W-:Y:S02]  /*6180*/  IMAD.MOV.U32 R140, RZ, RZ, R123 ;  /* 0x000000ffff8c7224 */ /* 0x000fe400078e007b */
[----:B------:R-:W-:Y:S01]  /*6190*/  IMAD.MOV.U32 R61, RZ, RZ, R115 ;  /* 0x000000ffff3d7224 */ /* 0x000fe200078e0073 */
[----:B------:R-:W-:Y:S01]  /*61a0*/  LOP3.LUT R115, R2, 0xff, RZ, 0xc0, !PT ;  /* 0x000000ff02737812 */ /* 0x000fe200078ec0ff */
[----:B------:R-:W-:Y:S01]  /*61b0*/  IMAD.MOV.U32 R142, RZ, RZ, R113 ;  /* 0x000000ffff8e7224 */ /* 0x000fe200078e0071 */
[----:B------:R-:W-:Y:S01]  /*61c0*/  SHF.R.U32.HI R113, RZ, 0x10, R2 ;  /* 0x00000010ff717819 */ /* 0x000fe20000011602 */
[----:B------:R-:W-:Y:S01]  /*61d0*/  IMAD.MOV.U32 R123, RZ, RZ, R114 ;  /* 0x000000ffff7b7224 */ /* 0x000fe200078e0072 */
[----:B------:R-:W-:Y:S01]  /*61e0*/  SHF.R.U32.HI R114, RZ, 0x18, R2 ;  /* 0x00000018ff727819 */ /* 0x000fe20000011602 */
[----:B------:R-:W-:Y:S01]  /*61f0*/  IMAD.MOV.U32 R63, RZ, RZ, R127 ;  /* 0x000000ffff3f7224 */ /* 0x000fe200078e007f */
[----:B------:R-:W-:Y:S01]  /*6200*/  SHF.R.U32.HI R2, RZ, 0x8, R91 ;  /* 0x00000008ff027819 */ /* 0x000fe2000001165b */
[----:B------:R1:W-:Y:S01]  /*6210*/  MUFU.EX2 R127, R3 ;  /* 0x00000003007f7308 */ /* 0x0003e20000000800 */
[----:B------:R-:W-:-:S02]  /*6220*/  IMAD.MOV.U32 R62, RZ, RZ, R126 ;  /* 0x000000ffff3e7224 */ /* 0x000fc400078e007e */
[----:B------:R-:W-:Y:S02]  /*6230*/  PRMT R8, R104, 0x5410, R2 ;  /* 0x0000541068087816 */ /* 0x000fe40000000002 */
[----:B------:R-:W-:Y:S01]  /*6240*/  LOP3.LUT R2, R106, 0xff, RZ, 0xc0, !PT ;  /* 0x000000ff6a027812 */ /* 0x000fe200078ec0ff */
[----:B------:R-:W-:-:S03]  /*6250*/  FFMA.FTZ R4, R234, UR4, -R24 ;  /* 0x00000004ea047c23 */ /* 0x000fc60008010818 */
[----:B------:R-:W-:Y:S01]  /*6260*/  PRMT R9, R2, 0x5410, R105 ;  /* 0x0000541002097816 */ /* 0x000fe20000000069 */
[----:B-1----:R-:W-:-:S04]  /*6270*/  FFMA.FTZ R3, R178, UR4, -R24 ;  /* 0x00000004b2037c23 */ /* 0x002fc80008010818 */
[----:B------:R1:W-:Y:S01]  /*6280*/  MUFU.EX2 R126, R3 ;  /* 0x00000003007e7308 */ /* 0x0003e20000000800 */
[----:B------:R-:W-:Y:S01]  /*6290*/  FFMA.FTZ R2, R176, UR4, -R24 ;  /* 0x00000004b0027c23 */ /* 0x000fe20008010818 */
[----:B------:R-:W-:Y:S02]  /*62a0*/  IMAD.MOV.U32 R134, RZ, RZ, R175 ;  /* 0x000000ffff867224 */ /* 0x000fe400078e00af */
[----:B------:R-:W-:Y:S02]  /*62b0*/  IMAD.MOV.U32 R145, RZ, RZ, R75 ;  /* 0x000000ffff917224 */ /* 0x000fe400078e004b */
[----:B------:R-:W-:Y:S02]  /*62c0*/  IMAD.MOV.U32 R157, RZ, RZ, R133 ;  /* 0x000000ffff9d7224 */ /* 0x000fe400078e0085 */
[----:B------:R-:W-:Y:S01]  /*62d0*/  IMAD.MOV.U32 R75, RZ, RZ, R125 ;  /* 0x000000ffff4b7224 */ /* 0x000fe200078e007d */
[----:B------:R3:W-:Y:S01]  /*62e0*/  MUFU.EX2 R133, R4 ;  /* 0x0000000400857308 */ /* 0x0007e20000000800 */
[----:B-1----:R-:W-:-:S04]  /*62f0*/  SHF.R.U32.HI R3, RZ, 0x8, R108 ;  /* 0x00000008ff037819 */ /* 0x002fc8000001166c */
[----:B------:R-:W-:Y:S02]  /*6300*/  PRMT R105, R109, 0x5410, R3 ;  /* 0x000054106d697816 */ /* 0x000fe40000000003 */
[----:B------:R-:W-:Y:S01]  /*6310*/  LOP3.LUT R3, R111, 0xff, RZ, 0xc0, !PT ;  /* 0x000000ff6f037812 */ /* 0x000fe200078ec0ff */
[----:B------:R1:W-:Y:S01]  /*6320*/  MUFU.EX2 R125, R2 ;  /* 0x00000002007d7308 */ /* 0x0003e20000000800 */
[----:B---3--:R-:W-:Y:S02]  /*6330*/  FFMA.FTZ R4, R229, UR4, -R24 ;  /* 0x00000004e5047c23 */ /* 0x008fe40008010818 */
[----:B------:R-:W-:Y:S01]  /*6340*/  PRMT R109, R3, 0x5410, R110 ;  /* 0x00005410036d7816 */ /* 0x000fe2000000006e */
[----:B------:R-:W-:Y:S01]  /*6350*/  IMAD.MOV.U32 R39, RZ, RZ, R134 ;  /* 0x000000ffff277224 */ /* 0x000fe200078e0086 */
[----:B------:R-:W-:-:S03]  /*6360*/  SHF.R.U32.HI R3, RZ, 0x8, R41 ;  /* 0x00000008ff037819 */ /* 0x000fc60000011629 */
[----:B------:R3:W-:Y:S01]  /*6370*/  MUFU.EX2 R134, R4 ;  /* 0x0000000400867308 */ /* 0x0007e20000000800 */
[----:B------:R-:W-:Y:S01]  /*6380*/  PRMT R41, R42, 0x5410, R3 ;  /* 0x000054102a297816 */ /* 0x000fe20000000003 */
[----:B------:R-:W-:Y:S01]  /*6390*/  IMAD.MOV.U32 R159, RZ, RZ, R122 ;  /* 0x000000ffff9f7224 */ /* 0x000fe200078e007a */
[----:B------:R-:W-:Y:S01]  /*63a0*/  LOP3.LUT R3, R50, 0xff, RZ, 0xc0, !PT ;  /* 0x000000ff32037812 */ /* 0x000fe200078ec0ff */
[----:B-1----:R-:W-:Y:S01]  /*63b0*/  FFMA.FTZ R2, R171, UR4, -R24 ;  /* 0x00000004ab027c23 */ /* 0x002fe20008010818 */
[----:B------:R-:W-:-:S03]  /*63c0*/  IMAD.MOV.U32 R171, RZ, RZ, R124 ;  /* 0x000000ffffab7224 */ /* 0x000fc600078e007c */
[----:B------:R1:W-:Y:S01]  /*63d0*/  MUFU.EX2 R124, R2 ;  /* 0x00000002007c7308 */ /* 0x0003e20000000800 */
[----:B------:R-:W-:Y:S02]  /*63e0*/  IMAD.MOV.U32 R122, RZ, RZ, R129 ;  /* 0x000000ffff7a7224 */ /* 0x000fe400078e0081 */
[----:B---3--:R-:W-:Y:S01]  /*63f0*/  FFMA.FTZ R4, R230, UR4, -R24 ;  /* 0x00000004e6047c23 */ /* 0x008fe20008010818 */
[----:B------:R-:W-:-:S04]  /*6400*/  PRMT R42, R3, 0x5410, R43 ;  /* 0x00005410032a7816 */ /* 0x000fc8000000002b */
[----:B------:R3:W4:Y:S01]  /*6410*/  MUFU.EX2 R129, R4 ;  /* 0x0000000400817308 */ /* 0x0007220000000800 */
[----:B------:R-:W-:Y:S01]  /*6420*/  IMAD.MOV.U32 R37, RZ, RZ, R149 ;  /* 0x000000ffff257224 */ /* 0x000fe200078e0095 */
[----:B------:R-:W-:Y:S01]  /*6430*/  SHF.R.U32.HI R3, RZ, 0x8, R32 ;  /* 0x00000008ff037819 */ /* 0x000fe20000011620 */
[----:B-1----:R-:W-:Y:S01]  /*6440*/  FFMA.FTZ R2, R167, UR4, -R24 ;  /* 0x00000004a7027c23 */ /* 0x002fe20008010818 */
[----:B------:R-:W-:-:S04]  /*6450*/  IMAD.MOV.U32 R149, RZ, RZ, R132 ;  /* 0x000000ffff957224 */ /* 0x000fc800078e0084 */
[----:B------:R1:W-:Y:S01]  /*6460*/  MUFU.EX2 R108, R2 ;  /* 0x00000002006c7308 */ /* 0x0003e20000000800 */
[----:B---3--:R-:W-:Y:S01]  /*6470*/  FFMA.FTZ R4, R180, UR4, -R24 ;  /* 0x00000004b4047c23 */ /* 0x008fe20008010818 */
[----:B------:R-:W-:-:S06]  /*6480*/  PRMT R50, R35, 0x5410, R3 ;  /* 0x0000541023327816 */ /* 0x000fcc0000000003 */
[----:B------:R3:W-:Y:S01]  /*6490*/  MUFU.EX2 R132, R4 ;  /* 0x0000000400847308 */ /* 0x0007e20000000800 */
[----:B------:R-:W-:Y:S01]  /*64a0*/  LOP3.LUT R3, R22, 0xff, RZ, 0xc0, !PT ;  /* 0x000000ff16037812 */ /* 0x000fe200078ec0ff */
[----:B------:R-:W-:Y:S02]  /*64b0*/  IMAD.MOV.U32 R60, RZ, RZ, R128 ;  /* 0x000000ffff3c7224 */ /* 0x000fe400078e0080 */
[--C-:B-1----:R-:W-:Y:S01]  /*64c0*/  FFMA.FTZ R2, R169, UR4, -R24.reuse ;  /* 0x00000004a9027c23 */ /* 0x102fe20008010818 */
[----:B------:R-:W-:Y:S02]  /*64d0*/  IMAD.MOV.U32 R169, RZ, RZ, R123 ;  /* 0x000000ffffa97224 */ /* 0x000fe400078e007b */
[----:B------:R-:W-:Y:S02]  /*64e0*/  IMAD.MOV.U32 R123, RZ, RZ, R107 ;  /* 0x000000ffff7b7224 */ /* 0x000fe400078e006b */
[----:B------:R1:W-:Y:S01]  /*64f0*/  MUFU.EX2 R107, R2 ;  /* 0x00000002006b7308 */ /* 0x0003e20000000800 */
[----:B---3--:R-:W-:Y:S01]  /*6500*/  FFMA.FTZ R4, R182, UR4, -R24 ;  /* 0x00000004b6047c23 */ /* 0x008fe20008010818 */
[----:B------:R-:W-:Y:S01]  /*6510*/  PRMT R110, R3, 0x5410, R23 ;  /* 0x00005410036e7816 */ /* 0x000fe20000000017 */
[----:B------:R-:W-:-:S05]  /*6520*/  FFMA.FTZ R3, R191, UR4, -R18 ;  /* 0x00000004bf037c23 */ /* 0x000fca0008010812 */
[----:B------:R3:W-:Y:S01]  /*6530*/  MUFU.EX2 R128, R4 ;  /* 0x0000000400807308 */ /* 0x0007e20000000800 */
[----:B-1----:R-:W-:Y:S01]  /*6540*/  FFMA.FTZ R2, R170, UR4, -R24 ;  /* 0x00000004aa027c23 */ /* 0x002fe20008010818 */
[----:B------:R-:W-:Y:S02]  /*6550*/  IMAD.MOV.U32 R170, RZ, RZ, R61 ;  /* 0x000000ffffaa7224 */ /* 0x000fe400078e003d */
[----:B------:R-:W-:-:S04]  /*6560*/  IMAD.MOV.U32 R61, RZ, RZ, R62 ;  /* 0x000000ffff3d7224 */ /* 0x000fc800078e003e */
[----:B------:R1:W-:Y:S01]  /*6570*/  MUFU.EX2 R106, R2 ;  /* 0x00000002006a7308 */ /* 0x0003e20000000800 */
[----:B------:R-:W-:Y:S02]  /*6580*/  IMAD.MOV.U32 R62, RZ, RZ, R63 ;  /* 0x000000ffff3e7224 */ /* 0x000fe400078e003f */
[----:B------:R-:W-:Y:S01]  /*6590*/  IMAD.MOV.U32 R63, RZ, RZ, R142 ;  /* 0x000000ffff3f7224 */ /* 0x000fe200078e008e */
[----:B---3--:R-:W-:Y:S01]  /*65a0*/  SHF.R.U32.HI R4, RZ, 0x8, R21 ;  /* 0x00000008ff047819 */ /* 0x008fe20000011615 */
[----:B------:R-:W-:Y:S01]  /*65b0*/  IMAD.MOV.U32 R142, RZ, RZ, R51 ;  /* 0x000000ffff8e7224 */ /* 0x000fe200078e0033 */
[----:B------:R-:W-:Y:S01]  /*65c0*/  LOP3.LUT R6, R49, 0xff, RZ, 0xc0, !PT ;  /* 0x000000ff31067812 */ /* 0x000fe200078ec0ff */
[----:B------:R-:W-:Y:S01]  /*65d0*/  IMAD.MOV.U32 R191, RZ, RZ, R61 ;  /* 0x000000ffffbf7224 */ /* 0x000fe200078e003d */
[----:B------:R-:W-:Y:S01]  /*65e0*/  PRMT R111, R27, 0x5410, R4 ;  /* 0x000054101b6f7816 */ /* 0x000fe20000000004 */
[----:B------:R-:W-:Y:S02]  /*65f0*/  IMAD.MOV.U32 R61, RZ, RZ, R62 ;  /* 0x000000ffff3d7224 */ /* 0x000fe400078e003e */
[----:B------:R-:W-:Y:S01]  /*6600*/  IMAD.MOV.U32 R38, RZ, RZ, R139 ;  /* 0x000000ffff267224 */ /* 0x000fe200078e008b */
[----:B------:R3:W-:Y:S01]  /*6610*/  MUFU.EX2 R175, R7 ;  /* 0x0000000700af7308 */ /* 0x0007e20000000800 */
[----:B------:R-:W-:Y:S01]  /*6620*/  IMAD.MOV.U32 R62, RZ, RZ, R63 ;  /* 0x000000ffff3e7224 */ /* 0x000fe200078e003f */
[----:B------:R-:W4:Y:S01]  /*6630*/  LDSM.16.MT88.4 R20, [R208+0x5000] ;  /* 0x00500000d014783b */ /* 0x000f220000004200 */
[----:B-1----:R-:W-:Y:S01]  /*6640*/  LOP3.LUT R2, R49, 0xffff, RZ, 0xc0, !PT ;  /* 0x0000ffff31027812 */ /* 0x002fe200078ec0ff */
[----:B------:R-:W-:-:S04]  /*6650*/  IMAD.MOV.U32 R63, RZ, RZ, R142 ;  /* 0x000000ffff3f7224 */ /* 0x000fc800078e008e */
[----:B------:R1:W4:Y:S01]  /*6660*/  MUFU.EX2 R139, R5 ;  /* 0x00000005008b7308 */ /* 0x0003220000000800 */
[----:B------:R-:W-:Y:S01]  /*6670*/  SHF.R.U32.HI R4, RZ, 0x8, R2 ;  /* 0x00000008ff047819 */ /* 0x000fe20000011602 */
[----:B------:R-:W-:Y:S01]  /*6680*/  IMAD.MOV.U32 R142, RZ, RZ, R158 ;  /* 0x000000ffff8e7224 */ /* 0x000fe200078e009e */
[----:B------:R-:W-:Y:S01]  /*6690*/  SHF.R.U32.HI R2, RZ, 0x10, R49 ;  /* 0x00000010ff027819 */ /* 0x000fe20000011631 */
[----:B------:R-:W-:Y:S02]  /*66a0*/  IMAD.MOV.U32 R158, RZ, RZ, R168 ;  /* 0x000000ffff9e7224 */ /* 0x000fe400078e00a8 */
[----:B------:R-:W-:Y:S02]  /*66b0*/  IMAD.MOV.U32 R168, RZ, RZ, R159 ;  /* 0x000000ffffa87224 */ /* 0x000fe400078e009f */
[----:B------:R-:W-:Y:S01]  /*66c0*/  IMAD.MOV.U32 R159, RZ, RZ, R122 ;  /* 0x000000ffff9f7224 */ /* 0x000fe200078e007a */
[----:B---3--:R-:W-:Y:S01]  /*66d0*/  PRMT R7, R6, 0x5410, R4 ;  /* 0x0000541006077816 */ /* 0x008fe20000000004 */
[----:B------:R2:W-:Y:S01]  /*66e0*/  MUFU.EX2 R122, R3 ;  /* 0x00000003007a7308 */ /* 0x0005e20000000800 */
[----:B------:R-:W-:-:S02]  /*66f0*/  LOP3.LUT R4, R2, 0xff, RZ, 0xc0, !PT ;  /* 0x000000ff02047812 */ /* 0x000fc400078ec0ff */
[----:B------:R-:W-:Y:S02]  /*6700*/  HSET2.LE.AND R2, R8, R0, PT ;  /* 0x0000000008027233 */ /* 0x000fe40003803000 */
[----:B-1----:R-:W-:-:S04]  /*6710*/  LOP3.LUT R5, R34, 0xff, RZ, 0xc0, !PT ;  /* 0x000000ff22057812 */ /* 0x002fc800078ec0ff */
[----:B------:R-:W-:Y:S01]  /*6720*/  PRMT R51, R5, 0x5410, R33 ;  /* 0x0000541005337816 */ /* 0x000fe20000000021 */
[----:B------:R-:W-:Y:S01]  /*6730*/  FFMA.FTZ R5, R232, UR4, -R18 ;  /* 0x00000004e8057c23 */ /* 0x000fe20008010812 */
[----:B------:R-:W-:Y:S01]  /*6740*/  IMAD.MOV.U32 R232, RZ, RZ, R123 ;  /* 0x000000ffffe87224 */ /* 0x000fe200078e007b */
[----:B--2---:R-:W-:Y:S02]  /*6750*/  F2FP.F16.F32.PACK_AB R3, R215, R226 ;  /* 0x000000e2d703723e */ /* 0x004fe400000000ff */
[----:B------:R1:W-:Y:S01]  /*6760*/  MUFU.EX2 R123, R5 ;  /* 0x00000005007b7308 */ /* 0x0003e20000000800 */
[----:B------:R-:W-:Y:S02]  /*6770*/  SHF.R.U32.HI R6, RZ, 0x18, R49 ;  /* 0x00000018ff067819 */ /* 0x000fe40000011631 */
[----:B------:R-:W-:Y:S02]  /*6780*/  LOP3.LUT R10, R2, R3, RZ, 0xc0, !PT ;  /* 0x00000003020a7212 */ /* 0x000fe400078ec0ff */
[----:B------:R-:W-:-:S02]  /*6790*/  HSET2.LE.AND R2, R9, R0, PT ;  /* 0x0000000009027233 */ /* 0x000fc40003803000 */
[----:B----4-:R-:W-:Y:S01]  /*67a0*/  F2FP.F16.F32.PACK_AB R3, R129, R134 ;  /* 0x000000868103723e */ /* 0x010fe200000000ff */
[----:B------:R-:W-:Y:S01]  /*67b0*/  FFMA.FTZ R8, R190, UR4, -R18 ;  /* 0x00000004be087c23 */ /* 0x000fe20008010812 */
[----:B------:R-:W-:Y:S01]  /*67c0*/  PRMT R6, R4, 0x5410, R6 ;  /* 0x0000541004067816 */ /* 0x000fe20000000006 */
[----:B------:R-:W-:Y:S01]  /*67d0*/  IMAD.MOV.U32 R167, RZ, RZ, R60 ;  /* 0x000000ffffa77224 */ /* 0x000fe200078e003c */
[--C-:B------:R-:W-:Y:S01]  /*67e0*/  HSET2.LE.AND R4, R7, R0.reuse, PT ;  /* 0x0000000007047233 */ /* 0x100fe20003803000 */
[----:B-1----:R-:W-:Y:S01]  /*67f0*/  FFMA.FTZ R5, R231, UR4, -R18 ;  /* 0x00000004e7057c23 */ /* 0x002fe20008010812 */
[----:B------:R-:W-:Y:S01]  /*6800*/  IMAD.MOV.U32 R231, RZ, RZ, R121 ;  /* 0x000000ffffe77224 */ /* 0x000fe200078e0079 */
[----:B------:R-:W-:Y:S02]  /*6810*/  LOP3.LUT R11, R2, R3, RZ, 0xc0, !PT ;  /* 0x00000003020b7212 */ /* 0x000fe400078ec0ff */
[----:B------:R1:W-:Y:S01]  /*6820*/  MUFU.EX2 R121, R5 ;  /* 0x0000000500797308 */ /* 0x0003e20000000800 */
[----:B------:R-:W-:Y:S01]  /*6830*/  IMAD.MOV.U32 R60, RZ, RZ, R75 ;  /* 0x000000ffff3c7224 */ /* 0x000fe200078e004b */
[----:B------:R-:W-:Y:S01]  /*6840*/  LOP3.LUT R2, R29, 0xff, RZ, 0xc0, !PT ;  /* 0x000000ff1d027812 */ /* 0x000fe200078ec0ff */
[----:B------:R-:W-:Y:S01]  /*6850*/  IMAD.MOV.U32 R75, RZ, RZ, R120 ;  /* 0x000000ffff4b7224 */ /* 0x000fe200078e0078 */
[----:B------:R-:W-:Y:S01]  /*6860*/  SHF.R.U32.HI R3, RZ, 0x8, R28 ;  /* 0x00000008ff037819 */ /* 0x000fe2000001161c */
[----:B------:R-:W-:Y:S01]  /*6870*/  IMAD.MOV.U32 R190, RZ, RZ, R61 ;  /* 0x000000ffffbe7224 */ /* 0x000fe200078e003d */
[----:B------:R-:W-:-:S02]  /*6880*/  HSET2.LE.AND R6, R6, R0, PT ;  /* 0x0000000006067233 */ /* 0x000fc40003803000 */
[----:B------:R2:W3:Y:S01]  /*6890*/  MUFU.EX2 R120, R8 ;  /* 0x0000000800787308 */ /* 0x0004e20000000800 */
[----:B------:R-:W-:Y:S01]  /*68a0*/  IMAD.MOV.U32 R61, RZ, RZ, R63 ;  /* 0x000000ffff3d7224 */ /* 0x000fe200078e003f */
[----:B------:R-:W-:Y:S01]  /*68b0*/  F2FP.F16.F32.PACK_AB R7, R133, R139 ;  /* 0x0000008b8507723e */ /* 0x000fe200000000ff */
[----:B------:R-:W-:Y:S01]  /*68c0*/  IMAD.MOV.U32 R63, RZ, RZ, R159 ;  /* 0x000000ffff3f7224 */ /* 0x000fe200078e009f */
[----:B------:R-:W-:Y:S02]  /*68d0*/  PRMT R27, R2, 0x5410, R30 ;  /* 0x00005410021b7816 */ /* 0x000fe4000000001e */
[----:B-1----:R-:W-:Y:S01]  /*68e0*/  F2FP.F16.F32.PACK_AB R5, R248, R233 ;  /* 0x000000e9f805723e */ /* 0x002fe200000000ff */
[----:B------:R-:W-:Y:S01]  /*68f0*/  IMAD.MOV.U32 R159, RZ, RZ, R157 ;  /* 0x000000ffff9f7224 */ /* 0x000fe200078e009d */
[----:B------:R-:W-:Y:S01]  /*6900*/  PRMT R49, R31, 0x5410, R3 ;  /* 0x000054101f317816 */ /* 0x000fe20000000003 */
[----:B------:R-:W-:Y:S01]  /*6910*/  FFMA.FTZ R3, R193, UR4, -R17 ;  /* 0x00000004c1037c23 */ /* 0x000fe20008010811 */
[----:B------:R-:W-:-:S02]  /*6920*/  LOP3.LUT R2, R40, 0xffff, RZ, 0xc0, !PT ;  /* 0x0000ffff28027812 */ /* 0x000fc400078ec0ff */
[----:B--2---:R-:W-:Y:S01]  /*6930*/  LOP3.LUT R8, R4, R5, RZ, 0xc0, !PT ;  /* 0x0000000504087212 */ /* 0x004fe200078ec0ff */
[----:B------:R-:W-:Y:S01]  /*6940*/  FFMA.FTZ R4, R235, UR4, -R17 ;  /* 0x00000004eb047c23 */ /* 0x000fe20008010811 */
[----:B------:R-:W-:Y:S01]  /*6950*/  IMAD.MOV.U32 R157, RZ, RZ, R119 ;  /* 0x000000ffff9d7224 */ /* 0x000fe200078e0077 */
[----:B------:R-:W-:Y:S01]  /*6960*/  LOP3.LUT R9, R6, R7, RZ, 0xc0, !PT ;  /* 0x0000000706097212 */ /* 0x000fe200078ec0ff */
[----:B------:R-:W-:Y:S01]  /*6970*/  IMAD.MOV.U32 R193, RZ, RZ, R118 ;  /* 0x000000ffffc17224 */ /* 0x000fe200078e0076 */
[----:B------:R1:W-:Y:S01]  /*6980*/  MUFU.EX2 R119, R4 ;  /* 0x0000000400777308 */ /* 0x0003e20000000800 */
[----:B------:R-:W-:Y:S01]  /*6990*/  SHF.R.U32.HI R7, RZ, 0x8, R2 ;  /* 0x00000008ff077819 */ /* 0x000fe20000011602 */
[----:B------:R-:W-:Y:S01]  /*69a0*/  IMAD.MOV.U32 R154, RZ, RZ, R89 ;  /* 0x000000ffff9a7224 */ /* 0x000fe200078e0059 */
[----:B------:R-:W-:Y:S01]  /*69b0*/  SHF.R.U32.HI R5, RZ, 0x8, R12 ;  /* 0x00000008ff057819 */ /* 0x000fe2000001160c */
[----:B------:R-:W-:Y:S01]  /*69c0*/  IMAD.MOV.U32 R151, RZ, RZ, R116 ;  /* 0x000000ffff977224 */ /* 0x000fe200078e0074 */
[----:B------:R-:W-:Y:S01]  /*69d0*/  LOP3.LUT R2, R13, 0xffff, RZ, 0xc0, !PT ;  /* 0x0000ffff0d027812 */ /* 0x000fe200078ec0ff */
[----:B------:R-:W-:Y:S01]  /*69e0*/  IMAD.MOV.U32 R89, RZ, RZ, R117 ;  /* 0x000000ffff597224 */ /* 0x000fe200078e0075 */
[----:B------:R-:W2:Y:S01]  /*69f0*/  LDSM.16.MT88.4 R28, [R209+0x5000] ;  /* 0x00500000d11c783b */ /* 0x000ea20000004200 */
[----:B------:R4:W-:Y:S01]  /*6a00*/  MUFU.EX2 R118, R3 ;  /* 0x0000000300767308 */ /* 0x0009e20000000800 */
[----:B------:R-:W-:-:S02]  /*6a10*/  LOP3.LUT R6, R14, 0xff, RZ, 0xc0, !PT ;  /* 0x000000ff0e067812 */ /* 0x000fc400078ec0ff */
[----:B------:R-:W-:Y:S01]  /*6a20*/  PRMT R14, R16, 0x5410, R5 ;  /* 0x00005410100e7816 */ /* 0x000fe20000000005 */
[----:B-1----:R-:W-:Y:S01]  /*6a30*/  FFMA.FTZ R4, R194, UR4, -R17 ;  /* 0x00000004c2047c23 */ /* 0x002fe20008010811 */
[----:B------:R-:W-:-:S03]  /*6a40*/  SHF.R.U32.HI R5, RZ, 0x18, R13 ;  /* 0x00000018ff057819 */ /* 0x000fc6000001160d */
[----:B------:R1:W2:Y:S01]  /*6a50*/  MUFU.EX2 R117, R4 ;  /* 0x0000000400757308 */ /* 0x0002a20000000800 */
[----:B----4-:R-:W-:Y:S02]  /*6a60*/  SHF.R.U32.HI R3, RZ, 0x10, R13 ;  /* 0x00000010ff037819 */ /* 0x010fe4000001160d */
[----:B------:R-:W-:Y:S02]  /*6a70*/  PRMT R15, R6, 0x5410, R15 ;  /* 0x00005410060f7816 */ /* 0x000fe4000000000f */
[----:B------:R-:W-:Y:S02]  /*6a80*/  LOP3.LUT R12, R40, 0xff, RZ, 0xc0, !PT ;  /* 0x000000ff280c7812 */ /* 0x000fe400078ec0ff */
[----:B------:R-:W-:Y:S02]  /*6a90*/  LOP3.LUT R6, R13, 0xff, RZ, 0xc0, !PT ;  /* 0x000000ff0d067812 */ /* 0x000fe400078ec0ff */
[----:B-1----:R-:W-:Y:S02]  /*6aa0*/  SHF.R.U32.HI R4, RZ, 0x8, R2 ;  /* 0x00000008ff047819 */ /* 0x002fe40000011602 */
[----:B------:R-:W-:Y:S01]  /*6ab0*/  LOP3.LUT R2, R3, 0xff, RZ, 0xc0, !PT ;  /* 0x000000ff03027812 */ /* 0x000fe200078ec0ff */
[----:B------:R-:W-:-:S03]  /*6ac0*/  FFMA.FTZ R3, R236, UR4, -R17 ;  /* 0x00000004ec037c23 */ /* 0x000fc60008010811 */
[----:B------:R-:W-:Y:S01]  /*6ad0*/  PRMT R5, R2, 0x5410, R5 ;  /* 0x0000541002057816 */ /* 0x000fe20000000005 */
[----:B------:R3:W1:Y:S01]  /*6ae0*/  MUFU.EX2 R116, R3 ;  /* 0x0000000300747308 */ /* 0x0006620000000800 */
[----:B------:R-:W-:Y:S02]  /*6af0*/  HSET2.LE.AND R2, R14, R0, PT ;  /* 0x000000000e027233 */ /* 0x000fe40003803000 */
[----:B------:R-:W-:Y:S02]  /*6b00*/  PRMT R16, R12, 0x5410, R7 ;  /* 0x000054100c107816 */ /* 0x000fe40000000007 */
[----:B------:R-:W-:Y:S01]  /*6b10*/  PRMT R7, R6, 0x5410, R4 ;  /* 0x0000541006077816 */ /* 0x000fe20000000004 */
[----:B------:R-:W-:Y:S01]  /*6b20*/  FFMA.FTZ R4, R179, UR4, -R24 ;  /* 0x00000004b3047c23 */ /* 0x000fe20008010818 */
[----:B------:R-:W-:Y:S02]  /*6b30*/  IMAD.MOV.U32 R194, RZ, RZ, R60 ;  /* 0x000000ffffc27224 */ /* 0x000fe400078e003c */
[----:B------:R-:W-:Y:S01]  /*6b40*/  IMAD.MOV.U32 R148, RZ, RZ, R61 ;  /* 0x000000ffff947224 */ /* 0x000fe200078e003d */
[----:B---3--:R-:W-:Y:S01]  /*6b50*/  F2FP.F16.F32.PACK_AB R3, R120, R121 ;  /* 0x000000797803723e */ /* 0x008fe200000000ff */
[----:B------:R-:W-:-:S03]  /*6b60*/  IMAD.MOV.U32 R90, RZ, RZ, R62 ;  /* 0x000000ffff5a7224 */ /* 0x000fc600078e003e */
[----:B------:R-:W-:Y:S01]  /*6b70*/  LOP3.LUT R6, R2, R3, RZ, 0xc0, !PT ;  /* 0x0000000302067212 */ /* 0x000fe200078ec0ff */
[----:B------:R-:W-:Y:S01]  /*6b80*/  FFMA.FTZ R3, R181, UR4, -R18 ;  /* 0x00000004b5037c23 */ /* 0x000fe20008010812 */
[----:B------:R-:W-:Y:S01]  /*6b90*/  IMAD.MOV.U32 R179, RZ, RZ, R63 ;  /* 0x000000ffffb37224 */ /* 0x000fe200078e003f */
[----:B------:R-:W-:Y:S01]  /*6ba0*/  HSET2.LE.AND R2, R15, R0, PT ;  /* 0x000000000f027233 */ /* 0x000fe20003803000 */
[----:B------:R-:W-:Y:S01]  /*6bb0*/  HMMA.16816.F32 R60, R8, R44, R100 ;  /* 0x0000002c083c723c */ /* 0x000fe20000001864 */
[----:B------:R2:W-:Y:S01]  /*6bc0*/  MUFU.EX2 R101, R3 ;  /* 0x0000000300657308 */ /* 0x0005e20000000800 */
[----:B------:R-:W-:Y:S02]  /*6bd0*/  IMAD.MOV.U32 R156, RZ, RZ, R36 ;  /* 0x000000ffff9c7224 */ /* 0x000fe400078e0024 */
[----:B------:R-:W-:-:S05]  /*6be0*/  IMAD.MOV.U32 R166, RZ, RZ, R37 ;  /* 0x000000ffffa67224 */ /* 0x000fca00078e0025 */
[----:B------:R3:W-:Y:S01]  /*6bf0*/  MUFU.EX2 R104, R4 ;  /* 0x0000000400687308 */ /* 0x0007e20000000800 */
[----:B------:R-:W-:Y:S01]  /*6c00*/  IMAD.MOV.U32 R146, RZ, RZ, R38 ;  /* 0x000000ffff927224 */ /* 0x000fe200078e0026 */
[----:B--2---:R-:W-:Y:S01]  /*6c10*/  F2FP.F16.F32.PACK_AB R3, R117, R118 ;  /* 0x000000767503723e */ /* 0x004fe200000000ff */
[----:B------:R-:W-:Y:S01]  /*6c20*/  IMAD.MOV.U32 R147, RZ, RZ, R39 ;  /* 0x000000ffff937224 */ /* 0x000fe200078e0027 */
[C---:B------:R-:W-:Y:S01]  /*6c30*/  HMMA.16816.F32 R32, R8.reuse, R52, R84 ;  /* 0x000000340820723c */ /* 0x040fe20000001854 */
[----:B---3--:R-:W-:Y:S02]  /*6c40*/  HSET2.LE.AND R4, R7, R0, PT ;  /* 0x0000000007047233 */ /* 0x008fe40003803000 */
[----:B------:R-:W-:Y:S02]  /*6c50*/  LOP3.LUT R7, R2, R3, RZ, 0xc0, !PT ;  /* 0x0000000302077212 */ /* 0x000fe400078ec0ff */
[----:B------:R-:W-:Y:S01]  /*6c60*/  SHF.R.U32.HI R2, RZ, 0x10, R40 ;  /* 0x00000010ff027819 */ /* 0x000fe20000011628 */
[----:B------:R-:W-:Y:S01]  /*6c70*/  HMMA.16816.F32 R36, R8, R54, R92 ;  /* 0x000000360824723c */ /* 0x000fe2000000185c */
[----:B------:R-:W-:-:S05]  /*6c80*/  F2FP.F16.F32.PACK_AB R3, R205, R206 ;  /* 0x000000cecd03723e */ /* 0x000fca00000000ff */
[----:B------:R-:W-:Y:S01]  /*6c90*/  HMMA.16816.F32 R44, R8, R46, R96 ;  /* 0x0000002e082c723c */ /* 0x000fe20000001860 */
[----:B------:R-:W-:-:S06]  /*6ca0*/  HSET2.LE.AND R12, R5, R0, PT ;  /* 0x00000000050c7233 */ /* 0x000fcc0003803000 */
[----:B------:R-:W-:Y:S01]  /*6cb0*/  LOP3.LUT R8, R2, 0xff, RZ, 0xc0, !PT ;  /* 0x000000ff02087812 */ /* 0x000fe200078ec0ff */
[----:B------:R-:W-:Y:S01]  /*6cc0*/  FFMA.FTZ R10, R188, UR4, -R18 ;  /* 0x00000004bc0a7c23 */ /* 0x000fe20008010812 */
[----:B------:R-:W-:-:S03]  /*6cd0*/  HSET2.LE.AND R2, R41, R0, PT ;  /* 0x0000000029027233 */ /* 0x000fc60003803000 */
[----:B------:R2:W-:Y:S01]  /*6ce0*/  MUFU.EX2 R99, R10 ;  /* 0x0000000a00637308 */ /* 0x0005e20000000800 */
[----:B------:R-:W-:Y:S02]  /*6cf0*/  F2FP.F16.F32.PACK_AB R5, R122, R123 ;  /* 0x0000007b7a05723e */ /* 0x000fe400000000ff */
[----:B------:R-:W-:Y:S02]  /*6d00*/  SHF.R.U32.HI R9, RZ, 0x18, R40 ;  /* 0x00000018ff097819 */ /* 0x000fe40000011628 */
[----:B-1----:R-:W-:Y:S02]  /*6d10*/  F2FP.F16.F32.PACK_AB R13, R116, R119 ;  /* 0x00000077740d723e */ /* 0x002fe400000000ff */
[----:B------:R-:W-:Y:S02]  /*6d20*/  LOP3.LUT R4, R4, R5, RZ, 0xc0, !PT ;  /* 0x0000000504047212 */ /* 0x000fe400078ec0ff */
[----:B------:R-:W-:Y:S01]  /*6d30*/  PRMT R9, R8, 0x5410, R9 ;  /* 0x0000541008097816 */ /* 0x000fe20000000009 */
[----:B------:R-:W-:Y:S01]  /*6d40*/  FFMA.FTZ R14, R183, UR4, -R18 ;  /* 0x00000004b70e7c23 */ /* 0x000fe20008010812 */
[----:B------:R-:W-:-:S02]  /*6d50*/  LOP3.LUT R5, R12, R13, RZ, 0xc0, !PT ;  /* 0x0000000d0c057212 */ /* 0x000fc400078ec0ff */
[----:B--2---:R-:W-:Y:S01]  /*6d60*/  LOP3.LUT R10, R2, R3, RZ, 0xc0, !PT ;  /* 0x00000003020a7212 */ /* 0x004fe200078ec0ff */
[----:B------:R-:W-:Y:S01]  /*6d70*/  FFMA.FTZ R3, R189, UR4, -R18 ;  /* 0x00000004bd037c23 */ /* 0x000fe20008010812 */
[----:B------:R-:W-:-:S03]  /*6d80*/  HSET2.LE.AND R2, R42, R0, PT ;  /* 0x000000002a027233 */ /* 0x000fc60003803000 */
[----:B------:R1:W-:Y:S01]  /*6d90*/  MUFU.EX2 R98, R3 ;  /* 0x0000000300627308 */ /* 0x0003e20000000800 */
[--C-:B------:R-:W-:Y:S02]  /*6da0*/  HSET2.LE.AND R8, R16, R0.reuse, PT ;  /* 0x0000000010087233 */ /* 0x100fe40003803000 */
[----:B------:R-:W-:Y:S02]  /*6db0*/  HSET2.LE.AND R12, R9, R0, PT ;  /* 0x00000000090c7233 */ /* 0x000fe40003803000 */
[----:B------:R-:W-:Y:S01]  /*6dc0*/  F2FP.F16.F32.PACK_AB R9, R207, R214 ;  /* 0x000000d6cf09723e */ /* 0x000fe200000000ff */
[----:B------:R-:W-:Y:S01]  /*6dd0*/  HMMA.16816.F32 R56, R4, R20, R56 ;  /* 0x000000140438723c */ /* 0x000fe20000001838 */
[----:B------:R-:W-:Y:S01]  /*6de0*/  F2FP.F16.F32.PACK_AB R13, R128, R132 ;  /* 0x00000084800d723e */ /* 0x000fe200000000ff */
[----:B------:R2:W3:Y:S01]  /*6df0*/  MUFU.EX2 R100, R14 ;  /* 0x0000000e00647308 */ /* 0x0004e20000000800 */
[----:B-1----:R-:W-:-:S03]  /*6e00*/  F2FP.F16.F32.PACK_AB R3, R126, R127 ;  /* 0x0000007f7e03723e */ /* 0x002fc600000000ff */
[----:B------:R-:W-:Y:S01]  /*6e10*/  HMMA.16816.F32 R52, R4, R22, R80 ;  /* 0x000000160434723c */ /* 0x000fe20000001850 */
[----:B------:R-:W-:Y:S02]  /*6e20*/  LOP3.LUT R11, R2, R3, RZ, 0xc0, !PT ;  /* 0x00000003020b7212 */ /* 0x000fe400078ec0ff */
[----:B------:R-:W-:-:S03]  /*6e30*/  LOP3.LUT R2, R25, 0xffff, RZ, 0xc0, !PT ;  /* 0x0000ffff19027812 */ /* 0x000fc600078ec0ff */
[C---:B------:R-:W-:Y:S01]  /*6e40*/  HMMA.16816.F32 R64, R4.reuse, R28, R64 ;  /* 0x0000001c0440723c */ /* 0x040fe20000001840 */
[----:B------:R-:W-:Y:S01]  /*6e50*/  FFMA.FTZ R3, R195, UR4, -R17 ;  /* 0x00000004c3037c23 */ /* 0x000fe20008010811 */
[----:B------:R-:W-:Y:S02]  /*6e60*/  LOP3.LUT R8, R8, R9, RZ, 0xc0, !PT ;  /* 0x0000000908087212 */ /* 0x000fe400078ec0ff */
[----:B------:R-:W-:Y:S02]  /*6e70*/  SHF.R.U32.HI R2, RZ, 0x8, R2 ;  /* 0x00000008ff027819 */ /* 0x000fe40000011602 */
[----:B------:R-:W-:Y:S01]  /*6e80*/  HMMA.16816.F32 R40, R4, R30, R76 ;  /* 0x0000001e0428723c */ /* 0x000fe2000000184c */
[----:B------:R-:W-:Y:S01]  /*6e90*/  LOP3.LUT R9, R12, R13, RZ, 0xc0, !PT ;  /* 0x0000000d0c097212 */ /* 0x000fe200078ec0ff */
[----:B------:R-:W-:Y:S02]  /*6ea0*/  IMAD.MOV.U32 R188, RZ, RZ, R89 ;  /* 0x000000ffffbc7224 */ /* 0x000fe400078e0059 */
[----:B--2---:R-:W-:Y:S01]  /*6eb0*/  FFMA.FTZ R14, R192, UR4, -R17 ;  /* 0x00000004c00e7c23 */ /* 0x004fe20008010811 */
[----:B------:R1:W-:Y:S02]  /*6ec0*/  MUFU.EX2 R96, R3 ;  /* 0x0000000300607308 */ /* 0x0003e40000000800 */
[----:B------:R-:W-:-:S02]  /*6ed0*/  LOP3.LUT R5, R69, 0xff, RZ, 0xc0, !PT ;  /* 0x000000ff45057812 */ /* 0x000fc400078ec0ff */
[----:B------:R-:W-:Y:S02]  /*6ee0*/  LOP3.LUT R4, R25, 0xff, RZ, 0xc0, !PT ;  /* 0x000000ff19047812 */ /* 0x000fe400078ec0ff */
[----:B------:R-:W-:Y:S02]  /*6ef0*/  PRMT R89, R5, 0x5410, R73 ;  /* 0x0000541005597816 */ /* 0x000fe40000000049 */
[----:B------:R-:W-:Y:S02]  /*6f00*/  SHF.R.U32.HI R6, RZ, 0x8, R68 ;  /* 0x00000008ff067819 */ /* 0x000fe40000011644 */
[----:B------:R-:W-:Y:S01]  /*6f10*/  PRMT R5, R4, 0x5410, R2 ;  /* 0x0000541004057816 */ /* 0x000fe20000000002 */
[----:B------:R-:W-:Y:S01]  /*6f20*/  IMAD.MOV.U32 R102, RZ, RZ, R166 ;  /* 0x000000ffff667224 */ /* 0x000fe200078e00a6 */
[----:B------:R-:W-:Y:S01]  /*6f30*/  LOP3.LUT R2, R26, 0xffff, RZ, 0xc0, !PT ;  /* 0x0000ffff1a027812 */ /* 0x000fe200078ec0ff */
[----:B------:R2:W4:Y:S01]  /*6f40*/  MUFU.EX2 R97, R14 ;  /* 0x0000000e00617308 */ /* 0x0005220000000800 */
[----:B-1----:R-:W-:Y:S01]  /*6f50*/  FFMA.FTZ R3, R201, UR4, -R17 ;  /* 0x00000004c9037c23 */ /* 0x002fe20008010811 */
[----:B------:R-:W-:-:S02]  /*6f60*/  IMAD.MOV.U32 R166, RZ, RZ, R70 ;  /* 0x000000ffffa67224 */ /* 0x000fc400078e0046 */
[----:B------:R-:W-:Y:S01]  /*6f70*/  FFMA.FTZ R4, R202, UR4, -R17 ;  /* 0x00000004ca047c23 */ /* 0x000fe20008010811 */
[----:B------:R-:W-:Y:S01]  /*6f80*/  IMAD.MOV.U32 R189, RZ, RZ, R71 ;  /* 0x000000ffffbd7224 */ /* 0x000fe200078e0047 */
[----:B------:R-:W-:Y:S02]  /*6f90*/  PRMT R91, R74, 0x5410, R6 ;  /* 0x000054104a5b7816 */ /* 0x000fe40000000006 */
[----:B------:R1:W-:Y:S01]  /*6fa0*/  MUFU.EX2 R94, R3 ;  /* 0x00000003005e7308 */ /* 0x0003e20000000800 */
[C---:B------:R-:W-:Y:S01]  /*6fb0*/  HMMA.16816.F32 R68, R8.reuse, R20, R32 ;  /* 0x000000140844723c */ /* 0x040fe20000001820 */
[----:B------:R-:W4:Y:S01]  /*6fc0*/  LDSM.16.MT88.4 R32, [R208+0x5400] ;  /* 0x00540000d020783b */ /* 0x000f220000004200 */
[----:B------:R-:W-:Y:S02]  /*6fd0*/  SHF.R.U32.HI R6, RZ, 0x8, R2 ;  /* 0x00000008ff067819 */ /* 0x000fe40000011602 */
[----:B------:R-:W-:Y:S02]  /*6fe0*/  HSET2.LE.AND R2, R5, R0, PT ;  /* 0x0000000005027233 */ /* 0x000fe40003803000 */
[----:B------:R-:W-:Y:S01]  /*6ff0*/  HMMA.16816.F32 R80, R8, R22, R36 ;  /* 0x000000160850723c */ /* 0x000fe20000001824 */
[----:B------:R-:W4:Y:S01]  /*7000*/  LDSM.16.MT88.4 R36, [R209+0x5400] ;  /* 0x00540000d124783b */ /* 0x000f220000004200 */
[----:B------:R3:W4:Y:S01]  /*7010*/  MUFU.EX2 R93, R4 ;  /* 0x00000004005d7308 */ /* 0x0007220000000800 */
[----:B------:R-:W-:Y:S01]  /*7020*/  FFMA.FTZ R5, R200, UR4, -R24 ;  /* 0x00000004c8057c23 */ /* 0x000fe20008010818 */
[----:B------:R-:W-:-:S02]  /*7030*/  SHF.R.U32.HI R7, RZ, 0x18, R25 ;  /* 0x00000018ff077819 */ /* 0x000fc40000011619 */
[----:B------:R-:W-:Y:S01]  /*7040*/  HMMA.16816.F32 R76, R8, R28, R60 ;  /* 0x0000001c084c723c */ /* 0x000fe2000000183c */
[----:B------:R-:W-:Y:S01]  /*7050*/  LOP3.LUT R12, R26, 0xff, RZ, 0xc0, !PT ;  /* 0x000000ff1a0c7812 */ /* 0x000fe200078ec0ff */
[----:B--2---:R-:W-:Y:S01]  /*7060*/  FFMA.FTZ R14, R216, UR4, -R24 ;  /* 0x00000004d80e7c23 */ /* 0x004fe20008010818 */
[----:B------:R-:W-:Y:S01]  /*7070*/  IMAD.MOV.U32 R177, RZ, RZ, R90 ;  /* 0x000000ffffb17224 */ /* 0x000fe200078e005a */
[----:B-1----:R-:W-:Y:S01]  /*7080*/  SHF.R.U32.HI R3, RZ, 0x10, R25 ;  /* 0x00000010ff037819 */ /* 0x002fe20000011619 */
[----:B------:R1:W-:Y:S01]  /*7090*/  MUFU.EX2 R95, R5 ;  /* 0x00000005005f7308 */ /* 0x0003e20000000800 */
[----:B------:R-:W-:Y:S01]  /*70a0*/  IMAD.MOV.U32 R181, RZ, RZ, R154 ;  /* 0x000000ffffb57224 */ /* 0x000fe200078e009a */
[----:B------:R-:W2:Y:S01]  /*70b0*/  LDSM.16.MT88.4 R20, [R208+0x5800] ;  /* 0x00580000d014783b */ /* 0x000ea20000004200 */
[----:B---3--:R-:W-:Y:S02]  /*70c0*/  LOP3.LUT R4, R3, 0xff, RZ, 0xc0, !PT ;  /* 0x000000ff03047812 */ /* 0x008fe400078ec0ff */
[----:B------:R-:W-:-:S02]  /*70d0*/  F2FP.F16.F32.PACK_AB R3, R100, R101 ;  /* 0x000000656403723e */ /* 0x000fc400000000ff */
[----:B-1----:R-:W-:Y:S02]  /*70e0*/  PRMT R5, R4, 0x5410, R7 ;  /* 0x0000541004057816 */ /* 0x002fe40000000007 */
[----:B------:R-:W-:Y:S01]  /*70f0*/  LOP3.LUT R4, R2, R3, RZ, 0xc0, !PT ;  /* 0x0000000302047212 */ /* 0x000fe200078ec0ff */
[----:B------:R-:W-:Y:S02]  /*7100*/  FFMA.FTZ R3, R203, UR4, -R24 ;  /* 0x00000004cb037c23 */ /* 0x000fe40008010818 */
[----:B------:R-:W-:Y:S02]  /*7110*/  HSET2.LE.AND R2, R5, R0, PT ;  /* 0x0000000005027233 */ /* 0x000fe40003803000 */
[----:B------:R4:W-:Y:S01]  /*7120*/  MUFU.EX2 R92, R3 ;  /* 0x00000003005c7308 */ /* 0x0009e20000000800 */
[----:B------:R-:W-:Y:S01]  /*7130*/  HMMA.16816.F32 R60, R8, R30, R44 ;  /* 0x0000001e083c723c */ /* 0x000fe2000000182c */
[----:B------:R-:W-:Y:S01]  /*7140*/  PRMT R15, R12, 0x5410, R6 ;  /* 0x000054100c0f7816 */ /* 0x000fe20000000006 */
[----:B------:R-:W-:-:S05]  /*7150*/  FFMA.FTZ R16, R219, UR4, -R18 ;  /* 0x00000004db107c23 */ /* 0x000fca0008010812 */
[----:B------:R-:W-:Y:S01]  /*7160*/  FFMA.FTZ R10, R217, UR4, -R18 ;  /* 0x00000004d90a7c23 */ /* 0x000fe20008010812 */
[----:B----4-:R-:W-:Y:S01]  /*7170*/  F2FP.F16.F32.PACK_AB R3, R96, R97 ;  /* 0x000000616003723e */ /* 0x010fe200000000ff */
[----:B------:R1:W-:Y:S01]  /*7180*/  MUFU.EX2 R90, R14 ;  /* 0x0000000e005a7308 */ /* 0x0003e20000000800 */
[--C-:B------:R-:W-:Y:S01]  /*7190*/  SHF.R.U32.HI R9, RZ, 0x18, R26.reuse ;  /* 0x00000018ff097819 */ /* 0x100fe2000001161a */
[----:B------:R-:W-:Y:S01]  /*71a0*/  IMAD.MOV.U32 R187, RZ, RZ, R75 ;  /* 0x000000ffffbb7224 */ /* 0x000fe200078e004b */
[----:B------:R-:W-:Y:S01]  /*71b0*/  LOP3.LUT R5, R2, R3, RZ, 0xc0, !PT ;  /* 0x0000000302057212 */ /* 0x000fe200078ec0ff */
[----:B------:R-:W3:Y:S01]  /*71c0*/  LDSM.16.MT88.4 R28, [R209+0x5800] ;  /* 0x00580000d11c783b */ /* 0x000ee20000004200 */
[----:B------:R-:W-:-:S04]  /*71d0*/  SHF.R.U32.HI R2, RZ, 0x10, R26 ;  /* 0x00000010ff027819 */ /* 0x000fc8000001161a */
[----:B------:R-:W-:Y:S01]  /*71e0*/  LOP3.LUT R8, R2, 0xff, RZ, 0xc0, !PT ;  /* 0x000000ff02087812 */ /* 0x000fe200078ec0ff */
[----:B------:R4:W-:Y:S01]  /*71f0*/  MUFU.EX2 R87, R10 ;  /* 0x0000000a00577308 */ /* 0x0009e20000000800 */
[--C-:B------:R-:W-:Y:S02]  /*7200*/  HSET2.LE.AND R2, R50, R0.reuse, PT ;  /* 0x0000000032027233 */ /* 0x100fe40003803000 */
[--C-:B------:R-:W-:Y:S02]  /*7210*/  HSET2.LE.AND R6, R49, R0.reuse, PT ;  /* 0x0000000031067233 */ /* 0x100fe40003803000 */
[----:B------:R-:W-:Y:S02]  /*7220*/  F2FP.F16.F32.PACK_AB R3, R196, R198 ;  /* 0x000000c6c403723e */ /* 0x000fe400000000ff */
[----:B------:R-:W-:Y:S02]  /*7230*/  HSET2.LE.AND R12, R27, R0, PT ;  /* 0x000000001b0c7233 */ /* 0x000fe40003803000 */
[----:B------:R-:W-:-:S02]  /*7240*/  F2FP.F16.F32.PACK_AB R7, R98, R99 ;  /* 0x000000636207723e */ /* 0x000fc400000000ff */
[----:B------:R-:W-:Y:S02]  /*7250*/  F2FP.F16.F32.PACK_AB R13, R93, R94 ;  /* 0x0000005e5d0d723e */ /* 0x000fe400000000ff */
[----:B-1----:R-:W-:Y:S02]  /*7260*/  LOP3.LUT R14, R2, R3, RZ, 0xc0, !PT ;  /* 0x00000003020e7212 */ /* 0x002fe400078ec0ff */
[----:B----4-:R-:W-:Y:S01]  /*7270*/  PRMT R10, R8, 0x5410, R9 ;  /* 0x00005410080a7816 */ /* 0x010fe20000000009 */
[----:B------:R-:W-:Y:S01]  /*7280*/  FFMA.FTZ R9, R218, UR4, -R18 ;  /* 0x00000004da097c23 */ /* 0x000fe20008010812 */
[----:B------:R-:W-:Y:S02]  /*7290*/  LOP3.LUT R6, R6, R7, RZ, 0xc0, !PT ;  /* 0x0000000706067212 */ /* 0x000fe400078ec0ff */
[----:B------:R-:W-:Y:S01]  /*72a0*/  HSET2.LE.AND R2, R51, R0, PT ;  /* 0x0000000033027233 */ /* 0x000fe20003803000 */
[----:B------:R1:W4:Y:S01]  /*72b0*/  MUFU.EX2 R86, R9 ;  /* 0x0000000900567308 */ /* 0x0003220000000800 */
[----:B------:R-:W-:-:S02]  /*72c0*/  LOP3.LUT R7, R12, R13, RZ, 0xc0, !PT ;  /* 0x0000000d0c077212 */ /* 0x000fc400078ec0ff */
[--C-:B------:R-:W-:Y:S02]  /*72d0*/  HSET2.LE.AND R3, R10, R0.reuse, PT ;  /* 0x000000000a037233 */ /* 0x100fe40003803000 */
[----:B------:R-:W-:Y:S02]  /*72e0*/  F2FP.F16.F32.PACK_AB R10, R124, R125 ;  /* 0x0000007d7c0a723e */ /* 0x000fe400000000ff */
[----:B------:R-:W-:Y:S02]  /*72f0*/  HSET2.LE.AND R8, R15, R0, PT ;  /* 0x000000000f087233 */ /* 0x000fe40003803000 */
[----:B------:R-:W-:Y:S02]  /*7300*/  F2FP.F16.F32.PACK_AB R11, R199, R204 ;  /* 0x000000ccc70b723e */ /* 0x000fe400000000ff */
[----:B------:R-:W-:Y:S02]  /*7310*/  LOP3.LUT R13, R3, R10, RZ, 0xc0, !PT ;  /* 0x0000000a030d7212 */ /* 0x000fe400078ec0ff */
[----:B-1----:R-:W-:Y:S01]  /*7320*/  F2FP.F16.F32.PACK_AB R9, R107, R108 ;  /* 0x0000006c6b09723e */ /* 0x002fe200000000ff */
[----:B------:R-:W-:Y:S01]  /*7330*/  HMMA.16816.F32 R152, R4, R34, R52 ;  /* 0x000000220498723c */ /* 0x000fe20000001834 */
[----:B------:R-:W-:-:S02]  /*7340*/  SHF.R.U32.HI R3, RZ, 0x10, R88 ;  /* 0x00000010ff037819 */ /* 0x000fc40000011658 */
[----:B------:R-:W-:Y:S02]  /*7350*/  LOP3.LUT R15, R2, R9, RZ, 0xc0, !PT ;  /* 0x00000009020f7212 */ /* 0x000fe400078ec0ff */
[----:B------:R-:W-:Y:S01]  /*7360*/  LOP3.LUT R2, R88, 0xffff, RZ, 0xc0, !PT ;  /* 0x0000ffff58027812 */ /* 0x000fe200078ec0ff */
[----:B------:R-:W-:Y:S01]  /*7370*/  HMMA.16816.F32 R56, R4, R32, R56 ;  /* 0x000000200438723c */ /* 0x000fe20000001838 */
[----:B------:R-:W-:Y:S02]  /*7380*/  LOP3.LUT R12, R8, R11, RZ, 0xc0, !PT ;  /* 0x0000000b080c7212 */ /* 0x000fe400078ec0ff */
[----:B------:R-:W-:-:S03]  /*7390*/  SHF.R.U32.HI R11, RZ, 0x18, R88 ;  /* 0x00000018ff0b7819 */ /* 0x000fc60000011658 */
[C---:B------:R-:W-:Y:S06]  /*73a0*/  HMMA.16816.F32 R64, R4.reuse, R36, R64 ;  /* 0x000000240440723c */ /* 0x040fec0000001840 */
[----:B------:R-:W-:Y:S01]  /*73b0*/  HMMA.16816.F32 R52, R4, R38, R40 ;  /* 0x000000260434723c */ /* 0x000fe20000001828 */
[----:B------:R-:W-:-:S06]  /*73c0*/  SHF.R.U32.HI R9, RZ, 0x18, R48 ;  /* 0x00000018ff097819 */ /* 0x000fcc0000011630 */
[----:B------:R-:W-:Y:S02]  /*73d0*/  SHF.R.U32.HI R7, RZ, 0x8, R2 ;  /* 0x00000008ff077819 */ /* 0x000fe40000011602 */
[----:B------:R-:W-:Y:S02]  /*73e0*/  LOP3.LUT R2, R3, 0xff, RZ, 0xc0, !PT ;  /* 0x000000ff03027812 */ /* 0x000fe400078ec0ff */
[----:B------:R-:W-:Y:S01]  /*73f0*/  SHF.R.U32.HI R6, RZ, 0x10, R48 ;  /* 0x00000010ff067819 */ /* 0x000fe20000011630 */
[----:B------:R-:W-:Y:S01]  /*7400*/  FFMA.FTZ R4, R220, UR4, -R18 ;  /* 0x00000004dc047c23 */ /* 0x000fe20008010812 */
[----:B------:R-:W-:Y:S01]  /*7410*/  PRMT R25, R2, 0x5410, R11 ;  /* 0x0000541002197816 */ /* 0x000fe2000000000b */
[----:B------:R-:W-:Y:S01]  /*7420*/  FFMA.FTZ R2, R222, UR4, -R17 ;  /* 0x00000004de027c23 */ /* 0x000fe20008010811 */
[----:B------:R-:W-:Y:S02]  /*7430*/  LOP3.LUT R5, R48, 0xffff, RZ, 0xc0, !PT ;  /* 0x0000ffff30057812 */ /* 0x000fe400078ec0ff */
[----:B------:R-:W-:Y:S01]  /*7440*/  LOP3.LUT R3, R6, 0xff, RZ, 0xc0, !PT ;  /* 0x000000ff06037812 */ /* 0x000fe200078ec0ff */
[----:B------:R1:W-:Y:S01]  /*7450*/  MUFU.EX2 R84, R4 ;  /* 0x0000000400547308 */ /* 0x0003e20000000800 */
[----:B------:R-:W-:-:S02]  /*7460*/  SHF.R.U32.HI R6, RZ, 0x18, R19 ;  /* 0x00000018ff067819 */ /* 0x000fc40000011613 */
[----:B------:R-:W-:Y:S02]  /*7470*/  PRMT R26, R3, 0x5410, R9 ;  /* 0x00005410031a7816 */ /* 0x000fe40000000009 */
[----:B------:R-:W-:-:S03]  /*7480*/  SHF.R.U32.HI R3, RZ, 0x10, R19 ;  /* 0x00000010ff037819 */ /* 0x000fc60000011613 */
[----:B------:R2:W-:Y:S01]  /*7490*/  MUFU.EX2 R73, R2 ;  /* 0x0000000200497308 */ /* 0x0005e20000000800 */
[----:B-1----:R-:W-:Y:S02]  /*74a0*/  SHF.R.U32.HI R4, RZ, 0x8, R5 ;  /* 0x00000008ff047819 */ /* 0x002fe40000011605 */
[C---:B------:R-:W-:Y:S02]  /*74b0*/  LOP3.LUT R5, R19.reuse, 0xff, RZ, 0xc0, !PT ;  /* 0x000000ff13057812 */ /* 0x040fe400078ec0ff */
[----:B--2---:R-:W-:Y:S01]  /*74c0*/  LOP3.LUT R2, R19, 0xffff, RZ, 0xc0, !PT ;  /* 0x0000ffff13027812 */ /* 0x004fe200078ec0ff */
[----:B------:R-:W-:Y:S02]  /*74d0*/  FADD.FTZ R19, R228, R164 ;  /* 0x000000a4e4137221 */ /* 0x000fe40000010000 */
[----:B------:R-:W2:Y:S01]  /*74e0*/  LDL.LU R228, [R1+0x5c] ;  /* 0x00005c0001e47983 */ /* 0x000ea20000300800 */
[----:B------:R-:W-:-:S04]  /*74f0*/  LOP3.LUT R10, R48, 0xff, RZ, 0xc0, !PT ;  /* 0x000000ff300a7812 */ /* 0x000fc800078ec0ff */
[----:B------:R-:W-:Y:S01]  /*7500*/  PRMT R27, R10, 0x5410, R4 ;  /* 0x000054100a1b7816 */ /* 0x000fe20000000004 */
[--C-:B------:R-:W-:Y:S01]  /*7510*/  FFMA.FTZ R4, R130, UR4, -R17.reuse ;  /* 0x0000000482047c23 */ /* 0x100fe20008010811 */
[----:B------:R-:W-:Y:S01]  /*7520*/  FFMA.FTZ R8, R221, UR4, -R17 ;  /* 0x00000004dd087c23 */ /* 0x000fe20008010811 */
[----:B------:R1:W-:Y:S01]  /*7530*/  MUFU.EX2 R85, R16 ;  /* 0x0000001000557308 */ /* 0x0003e20000000800 */
[----:B------:R-:W-:Y:S07]  /*7540*/  HMMA.16816.F32 R44, R12, R32, R68 ;  /* 0x000000200c2c723c */ /* 0x000fee0000001844 */
[----:B------:R3:W-:Y:S08]  /*7550*/  MUFU.EX2 R74, R4 ;  /* 0x00000004004a7308 */ /* 0x0007f00000000800 */
[----:B------:R4:W4:Y:S01]  /*7560*/  MUFU.EX2 R75, R8 ;  /* 0x00000008004b7308 */ /* 0x0009220000000800 */
[----:B-1----:R-:W-:-:S02]  /*7570*/  LOP3.LUT R16, R88, 0xff, RZ, 0xc0, !PT ;  /* 0x000000ff58107812 */ /* 0x002fc400078ec0ff */
[----:B---3--:R-:W-:Y:S02]  /*7580*/  SHF.R.U32.HI R4, RZ, 0x8, R2 ;  /* 0x00000008ff047819 */ /* 0x008fe40000011602 */
[----:B------:R-:W-:Y:S01]  /*7590*/  LOP3.LUT R2, R3, 0xff, RZ, 0xc0, !PT ;  /* 0x000000ff03027812 */ /* 0x000fe200078ec0ff */
[----:B------:R-:W-:Y:S01]  /*75a0*/  FFMA.FTZ R3, R131, UR4, -R17 ;  /* 0x0000000483037c23 */ /* 0x000fe20008010811 */
[----:B------:R-:W-:Y:S02]  /*75b0*/  PRMT R16, R16, 0x5410, R7 ;  /* 0x0000541010107816 */ /* 0x000fe40000000007 */
[----:B------:R-:W-:Y:S01]  /*75c0*/  LOP3.LUT R7, R113, 0xff, RZ, 0xc0, !PT ;  /* 0x000000ff71077812 */ /* 0x000fe200078ec0ff */
[----:B------:R1:W3:Y:S01]  /*75d0*/  MUFU.EX2 R71, R3 ;  /* 0x0000000300477308 */ /* 0x0002e20000000800 */
[----:B----4-:R-:W-:Y:S02]  /*75e0*/  SHF.R.U32.HI R8, RZ, 0x8, R112 ;  /* 0x00000008ff087819 */ /* 0x010fe40000011670 */
[----:B------:R-:W-:-:S02]  /*75f0*/  PRMT R9, R7, 0x5410, R114 ;  /* 0x0000541007097816 */ /* 0x000fc40000000072 */
[----:B------:R-:W-:Y:S02]  /*7600*/  PRMT R7, R2, 0x5410, R6 ;  /* 0x0000541002077816 */ /* 0x000fe40000000006 */
[----:B------:R-:W-:Y:S02]  /*7610*/  PRMT R4, R5, 0x5410, R4 ;  /* 0x0000541005047816 */ /* 0x000fe40000000004 */
[----:B------:R-:W-:Y:S01]  /*7620*/  HSET2.LE.AND R2, R105, R0, PT ;  /* 0x0000000069027233 */ /* 0x000fe20003803000 */
[--C-:B------:R-:W-:Y:S01]  /*7630*/  FFMA.FTZ R6, R240, UR4, -R18.reuse ;  /* 0x00000004f0067c23 */ /* 0x100fe20008010812 */
[----:B-1----:R-:W-:Y:S01]  /*7640*/  FFMA.FTZ R3, R239, UR4, -R18 ;  /* 0x00000004ef037c23 */ /* 0x002fe20008010812 */
[----:B------:R-:W-:-:S03]  /*7650*/  PRMT R8, R115, 0x5410, R8 ;  /* 0x0000541073087816 */ /* 0x000fc60000000008 */
[----:B------:R1:W-:Y:S01]  /*7660*/  MUFU.EX2 R70, R3 ;  /* 0x0000000300467308 */ /* 0x0003e20000000800 */
[----:B------:R-:W-:Y:S02]  /*7670*/  HSET2.LE.AND R4, R4, R0, PT ;  /* 0x0000000004047233 */ /* 0x000fe40003803000 */
[----:B------:R-:W-:-:S05]  /*7680*/  F2FP.F16.F32.PACK_AB R5, R86, R87 ;  /* 0x000000575605723e */ /* 0x000fca00000000ff */
[----:B------:R4:W-:Y:S01]  /*7690*/  MUFU.EX2 R69, R6 ;  /* 0x0000000600457308 */ /* 0x0009e20000000800 */
[----:B-1----:R-:W-:-:S04]  /*76a0*/  F2FP.F16.F32.PACK_AB R3, R184, R185 ;  /* 0x000000b9b803723e */ /* 0x002fc800000000ff */
[----:B------:R-:W-:Y:S02]  /*76b0*/  LOP3.LUT R10, R2, R3, RZ, 0xc0, !PT ;  /* 0x00000003020a7212 */ /* 0x000fe400078ec0ff */
[--C-:B------:R-:W-:Y:S02]  /*76c0*/  HSET2.LE.AND R2, R7, R0.reuse, PT ;  /* 0x0000000007027233 */ /* 0x100fe40003803000 */
[----:B------:R-:W-:Y:S02]  /*76d0*/  F2FP.F16.F32.PACK_AB R3, R73, R75 ;  /* 0x0000004b4903723e */ /* 0x000fe400000000ff */
[--C-:B----4-:R-:W-:Y:S02]  /*76e0*/  HSET2.LE.AND R6, R8, R0.reuse, PT ;  /* 0x0000000008067233 */ /* 0x110fe40003803000 */
[----:B------:R-:W-:Y:S02]  /*76f0*/  HSET2.LE.AND R8, R9, R0, PT ;  /* 0x0000000009087233 */ /* 0x000fe40003803000 */
[----:B------:R-:W-:-:S02]  /*7700*/  F2FP.F16.F32.PACK_AB R7, R84, R85 ;  /* 0x000000555407723e */ /* 0x000fc400000000ff */
[----:B------:R-:W-:Y:S02]  /*7710*/  LOP3.LUT R4, R4, R5, RZ, 0xc0, !PT ;  /* 0x0000000504047212 */ /* 0x000fe400078ec0ff */
[----:B---3--:R-:W-:Y:S01]  /*7720*/  F2FP.F16.F32.PACK_AB R9, R71, R74 ;  /* 0x0000004a4709723e */ /* 0x008fe200000000ff */
[----:B------:R-:W-:Y:S01]  /*7730*/  FFMA.FTZ R11, R238, UR4, -R18 ;  /* 0x00000004ee0b7c23 */ /* 0x000fe20008010812 */
[----:B------:R-:W-:Y:S02]  /*7740*/  LOP3.LUT R5, R2, R3, RZ, 0xc0, !PT ;  /* 0x0000000302057212 */ /* 0x000fe400078ec0ff */
[----:B------:R-:W-:Y:S02]  /*7750*/  HSET2.LE.AND R2, R109, R0, PT ;  /* 0x000000006d027233 */ /* 0x000fe40003803000 */
[----:B------:R-:W-:Y:S02]  /*7760*/  LOP3.LUT R6, R6, R7, RZ, 0xc0, !PT ;  /* 0x0000000706067212 */ /* 0x000fe400078ec0ff */
[----:B------:R-:W-:-:S02]  /*7770*/  F2FP.F16.F32.PACK_AB R3, R92, R95 ;  /* 0x0000005f5c03723e */ /* 0x000fc400000000ff */
[----:B------:R-:W-:Y:S01]  /*7780*/  LOP3.LUT R7, R8, R9, RZ, 0xc0, !PT ;  /* 0x0000000908077212 */ /* 0x000fe200078ec0ff */
[----:B------:R1:W-:Y:S01]  /*7790*/  MUFU.EX2 R68, R11 ;  /* 0x0000000b00447308 */ /* 0x0003e20000000800 */
[----:B------:R-:W-:Y:S01]  /*77a0*/  HSET2.LE.AND R8, R16, R0, PT ;  /* 0x0000000010087233 */ /* 0x000fe20003803000 */
[----:B------:R-:W-:Y:S01]  /*77b0*/  IMAD.MOV.U32 R178, RZ, RZ, R147 ;  /* 0x000000ffffb27224 */ /* 0x000fe200078e0093 */
[----:B------:R-:W-:Y:S01]  /*77c0*/  F2FP.F16.F32.PACK_AB R9, R186, R197 ;  /* 0x000000c5ba09723e */ /* 0x000fe200000000ff */
[----:B------:R-:W-:Y:S01]  /*77d0*/  IMAD.MOV.U32 R180, RZ, RZ, R142 ;  /* 0x000000ffffb47224 */ /* 0x000fe200078e008e */
[----:B------:R-:W-:Y:S01]  /*77e0*/  HMMA.16816.F32 R40, R12, R36, R76 ;  /* 0x000000240c28723c */ /* 0x000fe2000000184c */
[----:B------:R-:W-:Y:S02]  /*77f0*/  IMAD.MOV.U32 R147, RZ, RZ, R141 ;  /* 0x000000ffff937224 */ /* 0x000fe400078e008d */
[----:B------:R-:W-:Y:S01]  /*7800*/  IMAD.MOV.U32 R183, RZ, RZ, R140 ;  /* 0x000000ffffb77224 */ /* 0x000fe200078e008c */
[----:B------:R-:W-:-:S02]  /*7810*/  LOP3.LUT R8, R8, R9, RZ, 0xc0, !PT ;  /* 0x0000000908087212 */ /* 0x000fc400078ec0ff */
[----:B------:R-:W-:Y:S01]  /*7820*/  HMMA.16816.F32 R48, R12, R34, R80 ;  /* 0x000000220c30723c */ /* 0x000fe20000001850 */
[----:B-1----:R-:W-:Y:S01]  /*7830*/  LOP3.LUT R11, R2, R3, RZ, 0xc0, !PT ;  /* 0x00000003020b7212 */ /* 0x002fe200078ec0ff */
[----:B------:R-:W-:-:S04]  /*7840*/  FFMA.FTZ R2, R160, UR4, -R17 ;  /* 0x00000004a0027c23 */ /* 0x000fc80008010811 */
[----:B------:R-:W-:Y:S01]  /*7850*/  HMMA.16816.F32 R36, R12, R38, R60 ;  /* 0x000000260c24723c */ /* 0x000fe2000000183c */
[----:B------:R-:W-:Y:S01]  /*7860*/  SHF.R.U32.HI R9, RZ, 0x10, R72 ;  /* 0x00000010ff097819 */ /* 0x000fe20000011648 */
[----:B------:R-:W-:Y:S01]  /*7870*/  IMAD.MOV.U32 R103, RZ, RZ, R156 ;  /* 0x000000ffff677224 */ /* 0x000fe200078e009c */
[----:B------:R-:W-:Y:S01]  /*7880*/  F2FP.F16.F32.PACK_AB R3, R104, R106 ;  /* 0x0000006a6803723e */ /* 0x000fe200000000ff */
[----:B------:R-:W-:Y:S02]  /*7890*/  IMAD.MOV.U32 R230, RZ, RZ, R158 ;  /* 0x000000ffffe67224 */ /* 0x000fe400078e009e */
[----:B------:R-:W-:Y:S01]  /*78a0*/  IMAD.MOV.U32 R229, RZ, RZ, R159 ;  /* 0x000000ffffe57224 */ /* 0x000fe200078e009f */
[----:B------:R-:W-:Y:S01]  /*78b0*/  HMMA.16816.F32 R140, R4, R20, R56 ;  /* 0x00000014048c723c */ /* 0x000fe20000001838 */
[----:B------:R1:W-:Y:S01]  /*78c0*/  MUFU.EX2 R57, R2 ;  /* 0x0000000200397308 */ /* 0x0003e20000000800 */
[----:B------:R-:W-:Y:S01]  /*78d0*/  FFMA.FTZ R12, R161, UR4, -R17 ;  /* 0x00000004a10c7c23 */ /* 0x000fe20008010811 */
[----:B------:R-:W-:Y:S01]  /*78e0*/  LOP3.LUT R13, R72, 0xffff, RZ, 0xc0, !PT ;  /* 0x0000ffff480d7812 */ /* 0x000fe200078ec0ff */
[----:B------:R-:W-:-:S02]  /*78f0*/  IMAD.MOV.U32 R234, RZ, RZ, R157 ;  /* 0x000000ffffea7224 */ /* 0x000fc400078e009d */
[C---:B------:R-:W-:Y:S06]  /*7900*/  HMMA.16816.F32 R152, R4.reuse, R22, R152 ;  /* 0x000000160498723c */ /* 0x040fec0000001898 */
[C---:B------:R-:W-:Y:S01]  /*7910*/  HMMA.16816.F32 R52, R4.reuse, R30, R52 ;  /* 0x0000001e0434723c */ /* 0x040fe20000001834 */
[----:B------:R3:W4:Y:S01]  /*7920*/  MUFU.EX2 R56, R12 ;  /* 0x0000000c00387308 */ /* 0x0007220000000800 */
[----:B------:R-:W-:Y:S01]  /*7930*/  FFMA.FTZ R18, R223, UR4, -R18 ;  /* 0x00000004df127c23 */ /* 0x000fe20008010812 */
[--C-:B------:R-:W-:Y:S01]  /*7940*/  HSET2.LE.AND R16, R26, R0.reuse, PT ;  /* 0x000000001a107233 */ /* 0x100fe20003803000 */
[----:B------:R-:W-:Y:S01]  /*7950*/  IMAD.MOV.U32 R176, RZ, RZ, R151 ;  /* 0x000000ffffb07224 */ /* 0x000fe200078e0097 */
[----:B------:R-:W-:Y:S01]  /*7960*/  LDSM.16.MT88.4 R32, [R209+0x5c00] ;  /* 0x005c0000d120783b */ /* 0x000fe20000004200 */
[----:B-1----:R-:W-:Y:S01]  /*7970*/  HSET2.LE.AND R2, R25, R0, PT ;  /* 0x0000000019027233 */ /* 0x002fe20003803000 */
[----:B------:R-:W-:Y:S01]  /*7980*/  HMMA.16816.F32 R156, R4, R28, R64 ;  /* 0x0000001c049c723c */ /* 0x000fe20000001840 */
[----:B------:R-:W-:-:S02]  /*7990*/  LOP3.LUT R15, R72, 0xff, RZ, 0xc0, !PT ;  /* 0x000000ff480f7812 */ /* 0x000fc400078ec0ff */
[----:B------:R-:W-:Y:S02]  /*79a0*/  SHF.R.U32.HI R13, RZ, 0x8, R13 ;  /* 0x00000008ff0d7819 */ /* 0x000fe4000001160d */
[----:B---3--:R-:W-:Y:S02]  /*79b0*/  LOP3.LUT R12, R9, 0xff, RZ, 0xc0, !PT ;  /* 0x000000ff090c7812 */ /* 0x008fe400078ec0ff */
[----:B------:R-:W-:Y:S01]  /*79c0*/  LOP3.LUT R9, R2, R3, RZ, 0xc0, !PT ;  /* 0x0000000302097212 */ /* 0x000fe200078ec0ff */
[----:B------:R-:W-:Y:S01]  /*79d0*/  FFMA.FTZ R2, R162, UR4, -R17 ;  /* 0x00000004a2027c23 */ /* 0x000fe20008010811 */
[----:B------:R-:W-:-:S03]  /*79e0*/  FFMA.FTZ R4, R242, UR4, -R24 ;  /* 0x00000004f2047c23 */ /* 0x000fc60008010818 */
[----:B------:R1:W-:Y:S01]  /*79f0*/  MUFU.EX2 R25, R2 ;  /* 0x0000000200197308 */ /* 0x0003e20000000800 */
[----:B------:R-:W-:Y:S01]  /*7a00*/  PRMT R3, R15, 0x5410, R13 ;  /* 0x000054100f037816 */ /* 0x000fe2000000000d */
[----:B------:R-:W-:Y:S01]  /*7a10*/  FFMA.FTZ R13, R244, UR4, -R24 ;  /* 0x00000004f40d7c23 */ /* 0x000fe20008010818 */
[----:B------:R-:W-:-:S04]  /*7a20*/  SHF.R.U32.HI R14, RZ, 0x18, R72 ;  /* 0x00000018ff0e7819 */ /* 0x000fc80000011648 */
[----:B------:R-:W-:Y:S01]  /*7a30*/  PRMT R5, R12, 0x5410, R14 ;  /* 0x000054100c057816 */ /* 0x000fe2000000000e */
[----:B-1----:R-:W-:-:S04]  /*7a40*/  FFMA.FTZ R2, R163, UR4, -R17 ;  /* 0x00000004a3027c23 */ /* 0x002fc80008010811 */
[----:B------:R1:W3:Y:S01]  /*7a50*/  MUFU.EX2 R236, R2 ;  /* 0x0000000200ec7308 */ /* 0x0002e20000000800 */
[--C-:B------:R-:W-:Y:S02]  /*7a60*/  HSET2.LE.AND R14, R111, R0.reuse, PT ;  /* 0x000000006f0e7233 */ /* 0x100fe40003803000 */
[--C-:B------:R-:W-:Y:S02]  /*7a70*/  HSET2.LE.AND R15, R110, R0.reuse, PT ;  /* 0x000000006e0f7233 */ /* 0x100fe40003803000 */
[--C-:B------:R-:W-:Y:S02]  /*7a80*/  HSET2.LE.AND R6, R91, R0.reuse, PT ;  /* 0x000000005b067233 */ /* 0x100fe40003803000 */
[----:B------:R-:W-:Y:S01]  /*7a90*/  HSET2.LE.AND R12, R89, R0, PT ;  /* 0x00000000590c7233 */ /* 0x000fe20003803000 */
[----:B------:R-:W3:Y:S01]  /*7aa0*/  MUFU.EX2 R235, R18 ;  /* 0x0000001200eb7308 */ /* 0x000ee20000000800 */
[----:B-1----:R-:W-:-:S07]  /*7ab0*/  FFMA.FTZ R2, R243, UR4, -R24 ;  /* 0x00000004f3027c23 */ /* 0x002fce0008010818 */
[----:B------:R1:W-:Y:S01]  /*7ac0*/  MUFU.EX2 R24, R4 ;  /* 0x0000000400187308 */ /* 0x0003e20000000800 */
[--C-:B------:R-:W-:Y:S02]  /*7ad0*/  HSET2.LE.AND R17, R27, R0.reuse, PT ;  /* 0x000000001b117233 */ /* 0x100fe40003803000 */
[--C-:B------:R-:W-:Y:S02]  /*7ae0*/  HSET2.LE.AND R3, R3, R0.reuse, PT ;  /* 0x0000000003037233 */ /* 0x100fe40003803000 */
[----:B------:R-:W-:Y:S01]  /*7af0*/  HSET2.LE.AND R0, R5, R0, PT ;  /* 0x0000000005007233 */ /* 0x000fe20003803000 */
[----:B------:R-:W-:Y:S01]  /*7b00*/  HMMA.16816.F32 R44, R8, R20, R44 ;  /* 0x00000014082c723c */ /* 0x000fe2000000182c */
[----:B-1----:R-:W-:Y:S01]  /*7b10*/  FADD.FTZ R4, R188, R189 ;  /* 0x000000bdbc047221 */ /* 0x002fe20000010000 */
[----:B------:R-:W-:Y:S02]  /*7b20*/  IMAD.MOV.U32 R188, RZ, RZ, R183 ;  /* 0x000000ffffbc7224 */ /* 0x000fe400078e00b7 */
[----:B------:R-:W-:-:S02]  /*7b30*/  IMAD.MOV.U32 R183, RZ, RZ, R181 ;  /* 0x000000ffffb77224 */ /* 0x000fc400078e00b5 */
[----:B------:R-:W-:Y:S02]  /*7b40*/  IMAD.MOV.U32 R181, RZ, RZ, R102 ;  /* 0x000000ffffb57224 */ /* 0x000fe400078e0066 */
[----:B------:R-:W-:Y:S02]  /*7b50*/  IMAD.MOV.U32 R102, RZ, RZ, R103 ;  /* 0x000000ffff667224 */ /* 0x000fe400078e0067 */
[----:B------:R-:W-:Y:S02]  /*7b60*/  IMAD.MOV.U32 R103, RZ, RZ, R179 ;  /* 0x000000ffff677224 */ /* 0x000fe400078e00b3 */
[----:B------:R-:W-:Y:S02]  /*7b70*/  IMAD.MOV.U32 R179, RZ, RZ, R194 ;  /* 0x000000ffffb37224 */ /* 0x000fe400078e00c2 */
[----:B------:R-:W-:Y:S01]  /*7b80*/  FADD.FTZ R18, R188, R4 ;  /* 0x00000004bc127221 */ /* 0x000fe20000010000 */
[----:B------:R-:W-:Y:S01]  /*7b90*/  IMAD.MOV.U32 R194, RZ, RZ, R193 ;  /* 0x000000ffffc27224 */ /* 0x000fe200078e00c1 */
[----:B----4-:R-:W-:Y:S01]  /*7ba0*/  F2FP.F16.F32.PACK_AB R4, R56, R57 ;  /* 0x000000393804723e */ /* 0x010fe200000000ff */
[----:B------:R-:W-:-:S02]  /*7bb0*/  IMAD.MOV.U32 R193, RZ, RZ, R190 ;  /* 0x000000ffffc17224 */ /* 0x000fc400078e00be */
[----:B------:R-:W-:Y:S02]  /*7bc0*/  IMAD.MOV.U32 R190, RZ, RZ, R231 ;  /* 0x000000ffffbe7224 */ /* 0x000fe400078e00e7 */
[----:B------:R-:W-:Y:S02]  /*7bd0*/  IMAD.MOV.U32 R231, RZ, RZ, R191 ;  /* 0x000000ffffe77224 */ /* 0x000fe400078e00bf */
[----:B------:R-:W-:Y:S02]  /*7be0*/  IMAD.MOV.U32 R192, RZ, RZ, R183 ;  /* 0x000000ffffc07224 */ /* 0x000fe400078e00b7 */
[----:B------:R-:W-:Y:S01]  /*7bf0*/  FADD.FTZ R21, R225, R165 ;  /* 0x000000a5e1157221 */ /* 0x000fe20000010000 */
[----:B------:R-:W-:Y:S02]  /*7c00*/  IMAD.MOV.U32 R191, RZ, RZ, R232 ;  /* 0x000000ffffbf7224 */ /* 0x000fe400078e00e8 */
[----:B------:R-:W-:Y:S01]  /*7c10*/  IMAD.MOV.U32 R189, RZ, RZ, R181 ;  /* 0x000000ffffbd7224 */ /* 0x000fe200078e00b5 */
[----:B------:R-:W-:Y:S01]  /*7c20*/  LOP3.LUT R165, R0, R4, RZ, 0xc0, !PT ;  /* 0x0000000400a57212 */ /* 0x000fe200078ec0ff */
[----:B------:R-:W-:-:S02]  /*7c30*/  IMAD.MOV.U32 R232, RZ, RZ, R170 ;  /* 0x000000ffffe87224 */ /* 0x000fc400078e00aa */
[----:B------:R-:W-:Y:S02]  /*7c40*/  IMAD.MOV.U32 R188, RZ, RZ, R102 ;  /* 0x000000ffffbc7224 */ /* 0x000fe400078e0066 */
[----:B------:R-:W-:Y:S01]  /*7c50*/  FADD.FTZ R0, R192, R19 ;  /* 0x00000013c0007221 */ /* 0x000fe20000010000 */
[----:B------:R-:W-:Y:S02]  /*7c60*/  IMAD.MOV.U32 R170, RZ, RZ, R169 ;  /* 0x000000ffffaa7224 */ /* 0x000fe400078e00a9 */
[----:B------:R-:W-:Y:S02]  /*7c70*/  IMAD.MOV.U32 R183, RZ, RZ, R103 ;  /* 0x000000ffffb77224 */ /* 0x000fe400078e0067 */
[----:B------:R-:W-:Y:S02]  /*7c80*/  IMAD.MOV.U32 R181, RZ, RZ, R179 ;  /* 0x000000ffffb57224 */ /* 0x000fe400078e00b3 */
[----:B------:R-:W-:Y:S02]  /*7c90*/  IMAD.MOV.U32 R169, RZ, RZ, R167 ;  /* 0x000000ffffa97224 */ /* 0x000fe400078e00a7 */
[----:B------:R-:W-:-:S02]  /*7ca0*/  IMAD.MOV.U32 R179, RZ, RZ, R193 ;  /* 0x000000ffffb37224 */ /* 0x000fc400078e00c1 */
[----:B------:R-:W-:Y:S01]  /*7cb0*/  FADD.FTZ R20, R136, R135 ;  /* 0x0000008788147221 */ /* 0x000fe20000010000 */
[----:B------:R-:W-:Y:S02]  /*7cc0*/  IMAD.MOV.U32 R167, RZ, RZ, R171 ;  /* 0x000000ffffa77224 */ /* 0x000fe400078e00ab */
[----:B------:R-:W-:Y:S02]  /*7cd0*/  IMAD.MOV.U32 R182, RZ, RZ, R148 ;  /* 0x000000ffffb67224 */ /* 0x000fe400078e0094 */
[----:B------:R-:W-:Y:S01]  /*7ce0*/  IMAD.MOV.U32 R144, RZ, RZ, R149 ;  /* 0x000000ffff907224 */ /* 0x000fe200078e0095 */
[----:B------:R1:W4:Y:S01]  /*7cf0*/  MUFU.EX2 R225, R2 ;  /* 0x0000000200e17308 */ /* 0x0003220000000800 */
[----:B------:R-:W-:Y:S01]  /*7d00*/  IMAD.MOV.U32 R103, RZ, RZ, R190 ;  /* 0x000000ffff677224 */ /* 0x000fe200078e00be */
[----:B------:R1:W5:Y:S01]  /*7d10*/  LDL.LU R135, [R1+0x58] ;  /* 0x0000580001877983 */ /* 0x0003620000300800 */
[----:B------:R-:W-:Y:S02]  /*7d20*/  IMAD.MOV.U32 R193, RZ, RZ, R191 ;  /* 0x000000ffffc17224 */ /* 0x000fe400078e00bf */
[----:B------:R-:W-:Y:S01]  /*7d30*/  IMAD.MOV.U32 R192, RZ, RZ, R189 ;  /* 0x000000ffffc07224 */ /* 0x000fe200078e00bd */
[----:B------:R1:W5:Y:S01]  /*7d40*/  LDL.LU R136, [R1+0x54] ;  /* 0x0000540001887983 */ /* 0x0003620000300800 */
[----:B------:R-:W-:-:S02]  /*7d50*/  IMAD.MOV.U32 R171, RZ, RZ, R137 ;  /* 0x000000ffffab7224 */ /* 0x000fc400078e0089 */
[----:B------:R-:W-:Y:S01]  /*7d60*/  IMAD.MOV.U32 R102, RZ, RZ, R231 ;  /* 0x000000ffff667224 */ /* 0x000fe200078e00e7 */
[----:B---3--:R-:W-:Y:S01]  /*7d70*/  F2FP.F16.F32.PACK_AB R7, R236, R25 ;  /* 0x00000019ec07723e */ /* 0x008fe200000000ff */
[----:B------:R-:W-:Y:S01]  /*7d80*/  IMAD.MOV.U32 R190, RZ, RZ, R232 ;  /* 0x000000ffffbe7224 */ /* 0x000fe200078e00e8 */
[----:B------:R-:W-:Y:S01]  /*7d90*/  HMMA.16816.F32 R48, R8, R22, R48 ;  /* 0x000000160830723c */ /* 0x000fe20000001830 */
[----:B------:R-:W-:-:S05]  /*7da0*/  IMAD.MOV.U32 R189, RZ, RZ, R188 ;  /* 0x000000ffffbd7224 */ /* 0x000fca00078e00bc */
[----:B------:R-:W-:Y:S01]  /*7db0*/  HMMA.16816.F32 R40, R8, R28, R40 ;  /* 0x0000001c0828723c */ /* 0x000fe20000001828 */
[----:B------:R-:W-:-:S05]  /*7dc0*/  IMAD.MOV.U32 R231, RZ, RZ, R170 ;  /* 0x000000ffffe77224 */ /* 0x000fca00078e00aa */
[----:B------:R-:W-:Y:S01]  /*7dd0*/  HMMA.16816.F32 R36, R8, R30, R36 ;  /* 0x0000001e0824723c */ /* 0x000fe20000001824 */
[----:B------:R-:W-:Y:S01]  /*7de0*/  IMAD.MOV.U32 R188, RZ, RZ, R183 ;  /* 0x000000ffffbc7224 */ /* 0x000fe200078e00b7 */
[----:B------:R-:W-:Y:S01]  /*7df0*/  F2FP.F16.F32.PACK_AB R5, R235, R68 ;  /* 0x00000044eb05723e */ /* 0x000fe200000000ff */
[----:B------:R-:W-:Y:S02]  /*7e00*/  IMAD.MOV.U32 R191, RZ, RZ, R169 ;  /* 0x000000ffffbf7224 */ /* 0x000fe400078e00a9 */
[----:B------:R-:W-:Y:S01]  /*7e10*/  FADD.FTZ R4, R192, R20 ;  /* 0x00000014c0047221 */ /* 0x000fe20000010000 */
[----:B------:R-:W-:Y:S01]  /*7e20*/  IMAD.MOV.U32 R183, RZ, RZ, R181 ;  /* 0x000000ffffb77224 */ /* 0x000fe200078e00b5 */
[----:B-1----:R-:W-:Y:S01]  /*7e30*/  F2FP.F16.F32.PACK_AB R2, R69, R70 ;  /* 0x000000464502723e */ /* 0x002fe200000000ff */
[----:B------:R-:W-:Y:S01]  /*7e40*/  IMAD.MOV.U32 R232, RZ, RZ, R167 ;  /* 0x000000ffffe87224 */ /* 0x000fe200078e00a7 */
[----:B------:R1:W5:Y:S01]  /*7e50*/  LDL.LU R137, [R1+0x50] ;  /* 0x0000500001897983 */ /* 0x0003620000300800 */
[----:B------:R-:W-:-:S02]  /*7e60*/  IMAD.MOV.U32 R181, RZ, RZ, R193 ;  /* 0x000000ffffb57224 */ /* 0x000fc400078e00c1 */
[----:B------:R-:W-:Y:S01]  /*7e70*/  IMAD.MOV.U32 R170, RZ, RZ, R171 ;  /* 0x000000ffffaa7224 */ /* 0x000fe200078e00ab */
[----:B------:R-:W3:Y:S01]  /*7e80*/  LDSM.16.MT88.4 R148, [R208+0x5c00] ;  /* 0x005c0000d094783b */ /* 0x000ee20000004200 */
[----:B------:R-:W-:Y:S02]  /*7e90*/  IMAD.MOV.U32 R193, RZ, RZ, R190 ;  /* 0x000000ffffc17224 */ /* 0x000fe400078e00be */
[----:B------:R-:W-:Y:S02]  /*7ea0*/  IMAD.MOV.U32 R169, RZ, RZ, R166 ;  /* 0x000000ffffa97224 */ /* 0x000fe400078e00a6 */
[----:B------:R-:W-:Y:S02]  /*7eb0*/  IMAD.MOV.U32 R190, RZ, RZ, R231 ;  /* 0x000000ffffbe7224 */ /* 0x000fe400078e00e7 */
[----:B------:R-:W-:Y:S02]  /*7ec0*/  IMAD.MOV.U32 R192, RZ, RZ, R189 ;  /* 0x000000ffffc07224 */ /* 0x000fe400078e00bd */
[----:B------:R-:W-:-:S02]  /*7ed0*/  IMAD.MOV.U32 R171, RZ, RZ, R138 ;  /* 0x000000ffffab7224 */ /* 0x000fc400078e008a */
[----:B------:R-:W-:Y:S02]  /*7ee0*/  IMAD.MOV.U32 R231, RZ, RZ, R191 ;  /* 0x000000ffffe77224 */ /* 0x000fe400078e00bf */
[----:B------:R-:W-:Y:S02]  /*7ef0*/  IMAD.MOV.U32 R189, RZ, RZ, R188 ;  /* 0x000000ffffbd7224 */ /* 0x000fe400078e00bc */
[----:B------:R-:W-:Y:S01]  /*7f00*/  FADD.FTZ R0, R192, R0 ;  /* 0x00000000c0007221 */ /* 0x000fe20000010000 */
[----:B------:R-:W-:Y:S01]  /*7f10*/  IMAD.MOV.U32 R191, RZ, RZ, R232 ;  /* 0x000000ffffbf7224 */ /* 0x000fe200078e00e8 */
[----:B------:R1:W5:Y:S01]  /*7f20*/  LDL.LU R138, [R1+0x4c] ;  /* 0x00004c00018a7983 */ /* 0x0003620000300800 */
        /* <DEDUP_REMOVED lines=30> */
[----:B------:R-:W-:Y:S01]  /*8110*/  IMAD.MOV.U32 R230, RZ, RZ, R229 ;  /* 0x000000ffffe67224 */ /* 0x000fe200078e00e5 */
[----:B------:R-:W-:Y:S01]  /*8120*/  LOP3.LUT R164, R3, R2, RZ, 0xc0, !PT ;  /* 0x0000000203a47212 */ /* 0x000fe200078ec0ff */
[----:B------:R-:W-:Y:S01]  /*8130*/  IMAD.MOV.U32 R229, RZ, RZ, R234 ;  /* 0x000000ffffe57224 */ /* 0x000fe200078e00ea */
[----:B------:R-:W3:Y:S01]  /*8140*/  LDL.LU R213, [R1+0x48] ;  /* 0x0000480001d57983 */ /* 0x000ee20000300800 */
[----:B------:R-:W-:-:S02]  /*8150*/  IMAD.MOV.U32 R192, RZ, RZ, R189 ;  /* 0x000000ffffc07224 */ /* 0x000fc400078e00bd */
[----:B------:R-:W-:Y:S02]  /*8160*/  IMAD.MOV.U32 R234, RZ, RZ, R187 ;  /* 0x000000ffffea7224 */ /* 0x000fe400078e00bb */
[----:B------:R-:W-:Y:S02]  /*8170*/  IMAD.MOV.U32 R189, RZ, RZ, R188 ;  /* 0x000000ffffbd7224 */ /* 0x000fe400078e00bc */
[----:B------:R-:W-:Y:S01]  /*8180*/  FADD.FTZ R3, R249, R21 ;  /* 0x00000015f9037221 */ /* 0x000fe20000010000 */
[----:B------:R-:W-:Y:S01]  /*8190*/  IMAD.MOV.U32 R187, RZ, RZ, R144 ;  /* 0x000000ffffbb7224 */ /* 0x000fe200078e0090 */
[----:B------:R1:W5:Y:S01]  /*81a0*/  LDL.LU R249, [R1+0x44] ;  /* 0x0000440001f97983 */ /* 0x0003620000300800 */
[----:B------:R-:W-:Y:S02]  /*81b0*/  IMAD.MOV.U32 R188, RZ, RZ, R193 ;  /* 0x000000ffffbc7224 */ /* 0x000fe400078e00c1 */
[----:B------:R-:W-:Y:S01]  /*81c0*/  FADD.FTZ R2, R241, R18 ;  /* 0x00000012f1027221 */ /* 0x000fe20000010000 */
[----:B------:R-:W-:Y:S01]  /*81d0*/  IMAD.MOV.U32 R144, RZ, RZ, R147 ;  /* 0x000000ffff907224 */ /* 0x000fe200078e0093 */
[----:B------:R1:W5:Y:S01]  /*81e0*/  LDL.LU R241, [R1+0x40] ;  /* 0x0000400001f17983 */ /* 0x0003620000300800 */
[----:B------:R-:W-:-:S02]  /*81f0*/  IMAD.MOV.U32 R193, RZ, RZ, R190 ;  /* 0x000000ffffc17224 */ /* 0x000fc400078e00be */
[----:B------:R-:W-:Y:S02]  /*8200*/  IMAD.MOV.U32 R147, RZ, RZ, R146 ;  /* 0x000000ffff937224 */ /* 0x000fe400078e0092 */
[----:B------:R-:W-:Y:S02]  /*8210*/  IMAD.MOV.U32 R190, RZ, RZ, R231 ;  /* 0x000000ffffbe7224 */ /* 0x000fe400078e00e7 */
[----:B--2---:R-:W-:Y:S01]  /*8220*/  FADD.FTZ R4, R228, R4 ;  /* 0x00000004e4047221 */ /* 0x004fe20000010000 */
[----:B------:R-:W-:Y:S02]  /*8230*/  IMAD.MOV.U32 R146, RZ, RZ, R237 ;  /* 0x000000ffff927224 */ /* 0x000fe400078e00ed */
[----:B------:R-:W-:Y:S01]  /*8240*/  IMAD.MOV.U32 R231, RZ, RZ, R191 ;  /* 0x000000ffffe77224 */ /* 0x000fe200078e00bf */
[----:B------:R1:W5:Y:S01]  /*8250*/  LDL.LU R237, [R1+0x3c] ;  /* 0x00003c0001ed7983 */ /* 0x0003620000300800 */
[----:B------:R-:W-:Y:S02]  /*8260*/  IMAD.MOV.U32 R191, RZ, RZ, R232 ;  /* 0x000000ffffbf7224 */ /* 0x000fe400078e00e8 */
[----:B------:R-:W-:Y:S01]  /*8270*/  FADD.FTZ R3, R224, R3 ;  /* 0x00000003e0037221 */ /* 0x000fe20000010000 */
[----:B------:R-:W-:Y:S01]  /*8280*/  IMAD.MOV.U32 R232, RZ, RZ, R170 ;  /* 0x000000ffffe87224 */ /* 0x000fe200078e00aa */
[----:B------:R1:W5:Y:S01]  /*8290*/  LDL.LU R228, [R1+0x38] ;  /* 0x0000380001e47983 */ /* 0x0003620000300800 */
[----:B------:R-:W-:Y:S01]  /*82a0*/  LOP3.LUT R167, R12, R7, RZ, 0xc0, !PT ;  /* 0x000000070ca77212 */ /* 0x000fe200078ec0ff */
[----:B------:R-:W-:Y:S01]  /*82b0*/  FADD.FTZ R8, R212, R2 ;  /* 0x00000002d4087221 */ /* 0x000fe20000010000 */
[----:B------:R-:W-:Y:S01]  /*82c0*/  IMAD.MOV.U32 R170, RZ, RZ, R169 ;  /* 0x000000ffffaa7224 */ /* 0x000fe200078e00a9 */
[----:B------:R1:W5:Y:S01]  /*82d0*/  LDL.LU R224, [R1+0x34] ;  /* 0x0000340001e07983 */ /* 0x0003620000300800 */
[----:B------:R-:W-:Y:S01]  /*82e0*/  FADD.FTZ R7, R211, R0 ;  /* 0x00000000d3077221 */ /* 0x000fe20000010000 */
[----:B------:R-:W-:-:S02]  /*82f0*/  IMAD.MOV.U32 R169, RZ, RZ, R171 ;  /* 0x000000ffffa97224 */ /* 0x000fc400078e00ab */
[----:B------:R1:W5:Y:S01]  /*8300*/  LDL.LU R212, [R1+0x30] ;  /* 0x0000300001d47983 */ /* 0x0003620000300800 */
[----:B------:R-:W-:-:S03]  /*8310*/  IMAD.MOV.U32 R171, RZ, RZ, R210 ;  /* 0x000000ffffab7224 */ /* 0x000fc600078e00d2 */
[----:B------:R1:W5:Y:S04]  /*8320*/  LDL.LU R211, [R1+0x2c] ;  /* 0x00002c0001d37983 */ /* 0x0003680000300800 */
[----:B------:R1:W5:Y:S01]  /*8330*/  LDL.LU R210, [R1+0x28] ;  /* 0x0000280001d27983 */ /* 0x0003620000300800 */
[----:B------:R-:W2:Y:S01]  /*8340*/  MUFU.EX2 R9, R13 ;  /* 0x0000000d00097308 */ /* 0x000ea20000000800 */
[----:B------:R-:W-:Y:S01]  /*8350*/  F2FP.F16.F32.PACK_AB R0, R172, R173 ;  /* 0x000000adac00723e */ /* 0x000fe200000000ff */
[----:B------:R-:W-:Y:S01]  /*8360*/  IMAD.MOV.U32 R201, RZ, RZ, R190 ;  /* 0x000000ffffc97224 */ /* 0x000fe200078e00be */
[----:B------:R-:W-:Y:S01]  /*8370*/  LOP3.LUT R166, R6, R5, RZ, 0xc0, !PT ;  /* 0x0000000506a67212 */ /* 0x000fe200078ec0ff */
[----:B------:R-:W-:Y:S01]  /*8380*/  FADD.FTZ R5, R192, R4 ;  /* 0x00000004c0057221 */ /* 0x000fe20000010000 */
[----:B----4-:R-:W-:Y:S01]  /*8390*/  F2FP.F16.F32.PACK_AB R2, R225, R24 ;  /* 0x00000018e102723e */ /* 0x010fe200000000ff */
[----:B------:R-:W-:Y:S01]  /*83a0*/  FADD.FTZ R6, R189, R3 ;  /* 0x00000003bd067221 */ /* 0x000fe20000010000 */
[----:B------:R-:W-:Y:S01]  /*83b0*/  IMAD.MOV.U32 R190, RZ, RZ, R191 ;  /* 0x000000ffffbe7224 */ /* 0x000fe200078e00bf */
[----:B------:R-:W-:Y:S01]  /*83c0*/  F2FP.F16.F32.PACK_AB R3, R174, R175 ;  /* 0x000000afae03723e */ /* 0x000fe200000000ff */
[----:B------:R-:W-:-:S02]  /*83d0*/  IMAD.MOV.U32 R189, RZ, RZ, R193 ;  /* 0x000000ffffbd7224 */ /* 0x000fc400078e00c1 */
[----:B------:R-:W-:Y:S01]  /*83e0*/  IMAD.MOV.U32 R191, RZ, RZ, R170 ;  /* 0x000000ffffbf7224 */ /* 0x000fe200078e00aa */
[----:B------:R-:W-:Y:S01]  /*83f0*/  LOP3.LUT R170, R14, R0, RZ, 0xc0, !PT ;  /* 0x000000000eaa7212 */ /* 0x000fe200078ec0ff */
[----:B------:R-:W-:Y:S02]  /*8400*/  IMAD.MOV.U32 R193, RZ, RZ, R231 ;  /* 0x000000ffffc17224 */ /* 0x000fe400078e00e7 */
[----:B------:R-:W-:Y:S01]  /*8410*/  FADD.FTZ R0, R201, R8 ;  /* 0x00000008c9007221 */ /* 0x000fe20000010000 */
        /* <DEDUP_REMOVED lines=116> */
[----:B---3--:R-:W-:Y:S01]  /*8b60*/  HMMA.16816.F32 R140, R164, R148, R140 ;  /* 0x00000094a48c723c */ /* 0x008fe2000000188c */
[----:B------:R-:W-:Y:S01]  /*8b70*/  FADD.FTZ R4, R173, R4 ;  /* 0x00000004ad047221 */ /* 0x000fe20000010000 */
[----:B------:R-:W-:Y:S01]  /*8b80*/  FADD.FTZ R3, R24, R3 ;  /* 0x0000000318037221 */ /* 0x000fe20000010000 */
[----:B------:R-:W-:Y:S01]  /*8b90*/  FADD.FTZ R2, R68, R2 ;  /* 0x0000000244027221 */ /* 0x000fe20000010000 */
[----:B------:R-:W-:-:S02]  /*8ba0*/  FADD.FTZ R0, R25, R0 ;  /* 0x0000000019007221 */ /* 0x000fc40000010000 */
[----:B------:R-:W-:Y:S01]  /*8bb0*/  HMMA.16816.F32 R152, R164, R150, R152 ;  /* 0x00000096a498723c */ /* 0x000fe20000001898 */
[----:B------:R-:W-:-:S05]  /*8bc0*/  FADD.FTZ R234, R172, R4 ;  /* 0x00000004acea7221 */ /* 0x000fca0000010000 */
[----:B------:R-:W-:Y:S01]  /*8bd0*/  HMMA.16816.F32 R144, R168, R148, R44 ;  /* 0x00000094a890723c */ /* 0x000fe2000000182c */
[----:B------:R-:W-:Y:S01]  /*8be0*/  FADD.FTZ R225, R225, R3 ;  /* 0x00000003e1e17221 */ /* 0x000fe20000010000 */
[----:B------:R-:W-:-:S04]  /*8bf0*/  FADD.FTZ R235, R235, R2 ;  /* 0x00000002ebeb7221 */ /* 0x000fc80000010000 */
[----:B------:R-:W-:Y:S01]  /*8c00*/  HMMA.16816.F32 R156, R164, R32, R156 ;  /* 0x00000020a49c723c */ /* 0x000fe2000000189c */
[----:B------:R-:W-:-:S05]  /*8c10*/  FADD.FTZ R236, R236, R0 ;  /* 0x00000000ecec7221 */ /* 0x000fca0000010000 */
[C---:B------:R-:W-:Y:S06]  /*8c20*/  HMMA.16816.F32 R148, R168.reuse, R150, R48 ;  /* 0x00000096a894723c */ /* 0x040fec0000001830 */
[----:B------:R-:W-:Y:S06]  /*8c30*/  HMMA.16816.F32 R160, R168, R32, R40 ;  /* 0x00000020a8a0723c */ /* 0x000fec0000001828 */
[-C--:B------:R-:W-:Y:S06]  /*8c40*/  HMMA.16816.F32 R164, R164, R34.reuse, R52 ;  /* 0x00000022a4a4723c */ /* 0x080fec0000001834 */
[----:B------:R-:W-:Y:S01]  /*8c50*/  HMMA.16816.F32 R168, R168, R34, R36 ;  /* 0x00000022a8a8723c */ /* 0x000fe20000001824 */
[----:B------:R-:W-:-:S02]  /*8c60*/  VIADD R220, R213, 0x400 ;  /* 0x00000400d5dc7836 */ /* 0x000fc40000000000 */
[C---:B------:R-:W-:Y:S02]  /*8c70*/  VIADD R219, R213.reuse, 0x800 ;  /* 0x00000800d5db7836 */ /* 0x040fe40000000000 */
[C---:B------:R-:W-:Y:S02]  /*8c80*/  VIADD R218, R213.reuse, 0xc00 ;  /* 0x00000c00d5da7836 */ /* 0x040fe40000000000 */
[C---:B------:R-:W-:Y:S02]  /*8c90*/  VIADD R217, R213.reuse, 0x1000 ;  /* 0x00001000d5d97836 */ /* 0x040fe40000000000 */
[C---:B------:R-:W-:Y:S02]  /*8ca0*/  VIADD R216, R213.reuse, 0x1400 ;  /* 0x00001400d5d87836 */ /* 0x040fe40000000000 */
[C---:B------:R-:W-:Y:S02]  /*8cb0*/  VIADD R215, R213.reuse, 0x1800 ;  /* 0x00001800d5d77836 */ /* 0x040fe40000000000 */
[----:B------:R-:W-:Y:S01]  /*8cc0*/  VIADD R214, R213, 0x1c00 ;  /* 0x00001c00d5d67836 */ /* 0x000fe20000000000 */
[----:B-1----:R-:W-:Y:S10]  /*8cd0*/  @!P0 BRA `(.L_x_254) ;  /* 0x0000006400e88947 */ /* 0x002ff40003800000 */
[C---:B-----5:R-:W-:Y:S01]  /*8ce0*/  IADD3 R247, R241.reuse, 0x4, RZ ;  /* 0x00000004f1f77810 */ /* 0x060fe20007ffe0ff */
[----:B------:R-:W-:Y:S01]  /*8cf0*/  IMAD.WIDE.U32 R232, R241, -0x326172a9, RZ ;  /* 0xcd9e8d57f1e87825 */ /* 0x000fe200078e00ff */
[----:B------:R-:W-:Y:S01]  /*8d00*/  IADD3 R221, R228, -0x2, RZ ;  /* 0xfffffffee4dd7810 */ /* 0x000fe20007ffe0ff */
[----:B------:R-:W-:Y:S01]  /*8d10*/  ULDC UR4, c[0x0][0x2ec] ;  /* 0x0000bb0000047ab9 */ /* 0x000fe20000000800 */
[----:B------:R-:W-:Y:S01]  /*8d20*/  MOV R132, R137 ;  /* 0x0000008900847202 */ /* 0x000fe20000000f00 */
[----:B------:R-:W-:Y:S01]  /*8d30*/  IMAD.WIDE.U32 R230, R247, -0x326172a9, RZ ;  /* 0xcd9e8d57f7e67825 */ /* 0x000fe200078e00ff */
[-C--:B------:R-:W-:Y:S01]  /*8d40*/  LOP3.LUT R228, R233, R237.reuse, RZ, 0x3c, !PT ;  /* 0x000000ede9e47212 */ /* 0x080fe200078e3cff */
[----:B------:R-:W-:Y:S01]  /*8d50*/  ULDC.64 UR10, c[0x0][0x220] ;  /* 0x00008800000a7ab9 */ /* 0x000fe20000000a00 */
[----:B------:R-:W-:Y:S01]  /*8d60*/  MOV R3, R138 ;  /* 0x0000008a00037202 */ /* 0x000fe20000000f00 */
[----:B------:R-:W-:Y:S01]  /*8d70*/  IMAD.WIDE.U32 R222, R249, -0x2daee0ad, RZ ;  /* 0xd2511f53f9de7825 */ /* 0x000fe200078e00ff */
[----:B------:R-:W-:Y:S01]  /*8d80*/  LOP3.LUT R226, R231, R237, RZ, 0x3c, !PT ;  /* 0x000000ede7e27212 */ /* 0x000fe200078e3cff */
[----:B------:R-:W-:Y:S01]  /*8d90*/  ULDC.64 UR12, c[0x0][0x250] ;  /* 0x00009400000c7ab9 */ /* 0x000fe20000000a00 */
[----:B------:R-:W-:Y:S01]  /*8da0*/  MOV R134, R135 ;  /* 0x0000008700867202 */ /* 0x000fe20000000f00 */
[----:B------:R-:W-:Y:S01]  /*8db0*/  IMAD.WIDE.U32 R228, R228, -0x2daee0ad, RZ ;  /* 0xd2511f53e4e47825 */ /* 0x000fe200078e00ff */
[----:B------:R-:W-:Y:S01]  /*8dc0*/  MOV R133, R136 ;  /* 0x0000008800857202 */ /* 0x000fe20000000f00 */
[----:B------:R-:W-:Y:S01]  /*8dd0*/  ULDC.64 UR6, c[0x0][0x218] ;  /* 0x0000860000067ab9 */ /* 0x000fe20000000a00 */
[----:B------:R-:W-:Y:S01]  /*8de0*/  ULDC.64 UR8, c[0x0][0x248] ;  /* 0x0000920000087ab9 */ /* 0x000fe20000000a00 */
[----:B------:R-:W-:Y:S01]  /*8df0*/  IMAD.WIDE.U32 R226, R226, -0x2daee0ad, RZ ;  /* 0xd2511f53e2e27825 */ /* 0x000fe200078e00ff */
[----:B------:R-:W-:Y:S06]  /*8e00*/  BRA `(.L_x_255) ;  /* 0x00000000006c7947 */ /* 0x000fec0003800000 */
.L_x_257:
[----:B------:R-:W2:Y:S01]  /*8e10*/  LDL.64 R240, [R1+0x20] ;  /* 0x0000200001f07983 */ /* 0x000ea20000100a00 */
[----:B------:R-:W-:Y:S03]  /*8e20*/  VIADD R0, R221, 0xffffffff ;  /* 0xffffffffdd007836 */ /* 0x000fe60000000000 */
[----:B------:R-:W3:Y:S01]  /*8e30*/  LDL.64 R238, [R1+0x10] ;  /* 0x0000100001ee7983 */ /* 0x000ee20000100a00 */
[C---:B------:R-:W-:Y:S01]  /*8e40*/  IMAD.WIDE.U32 R136, R0.reuse, UR8, RZ ;  /* 0x0000000800887c25 */ /* 0x040fe2000f8e00ff */
[----:B------:R-:W-:Y:S05]  /*8e50*/  SHF.R.S32.HI R135, RZ, 0x1f, R0 ;  /* 0x0000001fff877819 */ /* 0x000fea0000011400 */
[----:B------:R-:W-:Y:S04]  /*8e60*/  IMAD R135, R135, UR8, RZ ;  /* 0x0000000887877c24 */ /* 0x000fe8000f8e02ff */
[----:B------:R-:W-:Y:S04]  /*8e70*/  IMAD R135, R0, UR9, R135 ;  /* 0x0000000900877c24 */ /* 0x000fe8000f8e0287 */
[----:B------:R-:W-:Y:S01]  /*8e80*/  IMAD.IADD R135, R137, 0x1, R135 ;  /* 0x0000000189877824 */ /* 0x000fe200078e0287 */
[----:B--2---:R-:W-:Y:S04]  /*8e90*/  LEA R0, P1, R136, R240, 0x7 ;  /* 0x000000f088007211 */ /* 0x004fe800078238ff */
[----:B------:R-:W-:Y:S02]  /*8ea0*/  LEA R172, P2, R0, UR6, 0x1 ;  /* 0x0000000600ac7c11 */ /* 0x000fe4000f8408ff */
[----:B---3--:R-:W-:Y:S02]  /*8eb0*/  LEA.HI.X R135, R136, R239, R135, 0x7, P1 ;  /* 0x000000ef88877211 */ /* 0x008fe400008f3c87 */
        /* <DEDUP_REMOVED lines=16> */
.L_x_255:
[----:B------:R-:W2:Y:S01]  /*8fc0*/  LDL.64 R10, [R1+0x18] ;  /* 0x00001800010a7983 */ /* 0x000ea20000100a00 */
[----:B------:R-:W-:Y:S01]  /*8fd0*/  SHF.R.S32.HI R0, RZ, 0x1f, R221 ;  /* 0x0000001fff007819 */ /* 0x000fe200000114dd */
[----:B------:R-:W-:Y:S04]  /*8fe0*/  DEPBAR.LE SB0, 0x0 ;  /* 0x000080000000791a */ /* 0x000fe80000000000 */
[----:B------:R-:W3:Y:S01]  /*8ff0*/  LDL R6, [R1+0xc] ;  /* 0x00000c0001067983 */ /* 0x000ee20000100800 */
[----:B------:R-:W-:Y:S02]  /*9000*/  IMAD R0, R0, UR12, RZ ;  /* 0x0000000c00007c24 */ /* 0x000fe4000f8e02ff */
[C---:B------:R-:W-:Y:S01]  /*9010*/  IMAD.WIDE.U32 R4, R221.reuse, UR12, RZ ;  /* 0x0000000cdd047c25 */ /* 0x040fe2000f8e00ff */
[----:B------:R-:W-:Y:S03]  /*9020*/  BAR.SYNC.DEFER_BLOCKING 0x0 ;  /* 0x0000000000007b1d */ /* 0x000fe60000010000 */
        /* <DEDUP_REMOVED lines=12> */
[----:B-----5:R-:W-:Y:S01]  /*90f0*/  LDGSTS.E.BYPASS.LTC128B.128 [R224+0x4000], desc[UR30][R8.64] ;  /* 0x0400000008e07fae */ /* 0x020fe2000b901d5e */
        /* <DEDUP_REMOVED lines=44> */
[C---:B------:R-:W-:Y:S06]  /*93c0*/  HMMA.16816.F32 R72, R124.reuse, R80, RZ ;  /* 0x000000507c48723c */ /* 0x040fec00000018ff */
[-C--:B------:R-:W-:Y:S06]  /*93d0*/  HMMA.16816.F32 R76, R124, R82.reuse, RZ ;  /* 0x000000527c4c723c */ /* 0x080fec00000018ff */
[C---:B------:R-:W-:Y:S06]  /*93e0*/  HMMA.16816.F32 R80, R128.reuse, R82, RZ ;  /* 0x000000528050723c */ /* 0x040fec00000018ff */
        /* <DEDUP_REMOVED lines=11> */
[----:B------:R-:W-:Y:S01]  /*94a0*/  HMMA.16816.F32 R128, R128, R138, RZ ;  /* 0x0000008a8080723c */ /* 0x000fe200000018ff */
[----:B------:R-:W2:Y:S01]  /*94b0*/  LDSM.16.M88.4 R136, [R214] ;  /* 0x00000000d688783b */ /* 0x000ea20000000200 */
[----:B------:R-:W-:Y:S04]  /*94c0*/  DEPBAR.LE SB0, 0x0 ;  /* 0x000080000000791a */ /* 0x000fe80000000000 */
[-C--:B------:R-:W-:Y:S01]  /*94d0*/  HMMA.16816.F32 R4, R172, R176.reuse, R4 ;  /* 0x000000b0ac04723c */ /* 0x080fe20000001804 */
[----:B------:R-:W-:Y:S05]  /*94e0*/  BAR.SYNC.DEFER_BLOCKING 0x0 ;  /* 0x0000000000007b1d */ /* 0x000fea0000010000 */
        /* <DEDUP_REMOVED lines=53> */
[-C--:B--2---:R-:W-:Y:S05]  /*9840*/  HMMA.16816.F32 R116, R172, R136.reuse, R116 ;  /* 0x00000088ac74723c */ /* 0x084fea0000001874 */
        /* <DEDUP_REMOVED lines=80> */
.L_x_256:
[----:B-1----:R-:W-:Y:S01]  /*9d50*/  FMNMX.FTZ R136, R89, R176, !PT ;  /* 0x000000b059887209 */ /* 0x002fe20007810000 */
[----:B------:R-:W1:Y:S01]  /*9d60*/  SHFL.BFLY PT, R138, R2, 0x2, 0x1f ;  /* 0x0c401f00028a7f89 */ /* 0x000e6200000e0000 */
[----:B------:R-:W-:Y:S01]  /*9d70*/  FMNMX.FTZ R135, R78, R178, !PT ;  /* 0x000000b24e877209 */ /* 0x000fe20007810000 */
[----:B------:R-:W-:Y:S01]  /*9d80*/  IMAD.SHL.U32 R192, R221, 0x4, RZ ;  /* 0x00000004ddc07824 */ /* 0x000fe200078e00ff */
[----:B------:R-:W-:Y:S05]  /*9d90*/  FMNMX.FTZ R136, R92, R136, !PT ;  /* 0x000000885c887209 */ /* 0x000fea0007810000 */
[----:B------:R-:W-:Y:S01]  /*9da0*/  STL [R1+0x60], R235 ;  /* 0x000060eb01007387 */ /* 0x000fe20000100800 */
[----:B------:R-:W-:Y:S02]  /*9db0*/  FMNMX.FTZ R0, R131, R177, !PT ;  /* 0x000000b183007209 */ /* 0x000fe40007810000 */
        /* <DEDUP_REMOVED lines=12> */
[----:B------:R-:W-:Y:S01]  /*9e80*/  LOP3.LUT R180, R227, UR26, R222, 0x96, !PT ;  /* 0x0000001ae3b47c12 */ /* 0x000fe2000f8e96de */
[----:B------:R-:W-:Y:S01]  /*9e90*/  STL [R1+0x48], R218 ;  /* 0x000048da01007387 */ /* 0x000fe20000100800 */
[----:B-1----:R-:W-:Y:S02]  /*9ea0*/  FMNMX.FTZ R138, R2, R138, !PT ;  /* 0x0000008a028a7209 */ /* 0x002fe40007810000 */
[----:B------:R-:W-:Y:S01]  /*9eb0*/  FMNMX.FTZ R2, R95, R135, !PT ;  /* 0x000000875f027209 */ /* 0x000fe20007810000 */
[----:B------:R-:W1:Y:S01]  /*9ec0*/  SHFL.BFLY PT, R137, R0, 0x2, 0x1f ;  /* 0x0c401f0000897f89 */ /* 0x000e6200000e0000 */
[----:B------:R-:W-:Y:S01]  /*9ed0*/  FMNMX.FTZ R135, R109, R136, !PT ;  /* 0x000000886d877209 */ /* 0x000fe20007810000 */
[----:B------:R-:W-:Y:S01]  /*9ee0*/  IMAD.WIDE.U32 R180, R180, -0x326172a9, RZ ;  /* 0xcd9e8d57b4b47825 */ /* 0x000fe200078e00ff */
[----:B------:R-:W-:Y:S05]  /*9ef0*/  FMNMX.FTZ R2, R106, R2, !PT ;  /* 0x000000026a027209 */ /* 0x000fea0007810000 */
[----:B------:R-:W2:Y:S01]  /*9f00*/  SHFL.BFLY PT, R172, R138, 0x1, 0x1f ;  /* 0x0c201f008aac7f89 */ /* 0x000ea200000e0000 */
[----:B------:R-:W-:Y:S07]  /*9f10*/  FMNMX.FTZ R135, R120, R135, !PT ;  /* 0x0000008778877209 */ /* 0x000fee0007810000 */
[----:B------:R-:W-:Y:S01]  /*9f20*/  STL [R1+0x44], R217 ;  /* 0x000044d901007387 */ /* 0x000fe20000100800 */
[----:B------:R-:W-:Y:S03]  /*9f30*/  FMNMX.FTZ R136, R121, R135, !PT ;  /* 0x0000008779887209 */ /* 0x000fe60007810000 */
[----:B------:R-:W-:Y:S01]  /*9f40*/  STL [R1+0x40], R216 ;  /* 0x000040d801007387 */ /* 0x000fe20000100800 */
[----:B------:R-:W-:Y:S03]  /*9f50*/  FMNMX.FTZ R136, R124, R136, !PT ;  /* 0x000000887c887209 */ /* 0x000fe60007810000 */
[----:B------:R-:W-:Y:S01]  /*9f60*/  STL [R1+0x3c], R215 ;  /* 0x00003cd701007387 */ /* 0x000fe20000100800 */
[----:B------:R-:W-:Y:S03]  /*9f70*/  FMNMX.FTZ R136, R125, R136, !PT ;  /* 0x000000887d887209 */ /* 0x000fe60007810000 */
[----:B------:R3:W-:Y:S01]  /*9f80*/  STL [R1+0x38], R214 ;  /* 0x000038d601007387 */ /* 0x0007e20000100800 */
[----:B-1----:R-:W-:Y:S03]  /*9f90*/  FMNMX.FTZ R137, R0, R137, !PT ;  /* 0x0000008900897209 */ /* 0x002fe60007810000 */
[----:B------:R-:W-:Y:S01]  /*9fa0*/  STL [R1+0x34], R213 ;  /* 0x000034d501007387 */ /* 0x000fe20000100800 */
[----:B------:R-:W-:Y:S02]  /*9fb0*/  FMNMX.FTZ R0, R107, R2, !PT ;  /* 0x000000026b007209 */ /* 0x000fe40007810000 */
[----:B--2---:R-:W-:Y:S01]  /*9fc0*/  FMNMX.FTZ R138, R138, R172, !PT ;  /* 0x000000ac8a8a7209 */ /* 0x004fe20007810000 */
[----:B------:R-:W-:Y:S01]  /*9fd0*/  STL [R1+0x30], R212 ;  /* 0x000030d401007387 */ /* 0x000fe20000100800 */
[----:B------:R-:W-:Y:S02]  /*9fe0*/  FMNMX.FTZ R0, R110, R0, !PT ;  /* 0x000000006e007209 */ /* 0x000fe40007810000 */
[C---:B------:R-:W-:Y:S01]  /*9ff0*/  FSETP.NEU.FTZ.AND P1, PT, R138.reuse, -INF , PT ;  /* 0xff8000008a00780b */ /* 0x040fe20003f3d000 */
[----:B------:R-:W-:Y:S01]  /*a000*/  FMUL.FTZ R179, R138, UR4 ;  /* 0x000000048ab37c20 */ /* 0x000fe20008410000 */
[----:B------:R-:W-:Y:S01]  /*a010*/  FMNMX.FTZ R0, R111, R0, !PT ;  /* 0x000000006f007209 */ /* 0x000fe20007810000 */
[----:B------:R-:W1:Y:S03]  /*a020*/  SHFL.BFLY PT, R139, R136, 0x2, 0x1f ;  /* 0x0c401f00888b7f89 */ /* 0x000e6600000e0000 */
[----:B------:R-:W-:Y:S05]  /*a030*/  FSEL R179, R179, RZ, P1 ;  /* 0x000000ffb3b37208 */ /* 0x000fea0000800000 */
[----:B------:R2:W-:Y:S01]  /*a040*/  STL [R1+0x2c], R211 ;  /* 0x00002cd301007387 */ /* 0x0005e20000100800 */
[----:B------:R-:W-:Y:S03]  /*a050*/  FMNMX.FTZ R0, R122, R0, !PT ;  /* 0x000000007a007209 */ /* 0x000fe60007810000 */
[----:B------:R4:W-:Y:S01]  /*a060*/  STL [R1+0x28], R210 ;  /* 0x000028d201007387 */ /* 0x0009e20000100800 */
[----:B------:R-:W-:Y:S01]  /*a070*/  FMNMX.FTZ R0, R123, R0, !PT ;  /* 0x000000007b007209 */ /* 0x000fe20007810000 */
[--C-:B------:R-:W-:Y:S01]  /*a080*/  FFMA.FTZ R16, R16, UR4, -R179.reuse ;  /* 0x0000000410107c23 */ /* 0x100fe200080108b3 */
[--C-:B------:R-:W-:Y:S01]  /*a090*/  FFMA.FTZ R17, R17, UR4, -R179.reuse ;  /* 0x0000000411117c23 */ /* 0x100fe200080108b3 */
[----:B------:R-:W-:Y:S01]  /*a0a0*/  STL [R1+0x58], R221 ;  /* 0x000058dd01007387 */ /* 0x000fe20000100800 */
[----:B------:R-:W-:Y:S01]  /*a0b0*/  FMNMX.FTZ R0, R126, R0, !PT ;  /* 0x000000007e007209 */ /* 0x000fe20007810000 */
[----:B------:R2:W-:Y:S01]  /*a0c0*/  MUFU.EX2 R199, R16 ;  /* 0x0000001000c77308 */ /* 0x0005e20000000800 */
[--C-:B------:R-:W-:Y:S01]  /*a0d0*/  FFMA.FTZ R64, R64, UR4, -R179.reuse ;  /* 0x0000000440407c23 */ /* 0x100fe200080108b3 */
[--C-:B------:R-:W-:Y:S01]  /*a0e0*/  FFMA.FTZ R65, R65, UR4, -R179.reuse ;  /* 0x0000000441417c23 */ /* 0x100fe200080108b3 */
[----:B------:R-:W-:Y:S01]  /*a0f0*/  FMNMX.FTZ R0, R127, R0, !PT ;  /* 0x000000007f007209 */ /* 0x000fe20007810000 */
[--C-:B------:R-:W-:Y:S01]  /*a100*/  FFMA.FTZ R84, R84, UR4, -R179.reuse ;  /* 0x0000000454547c23 */ /* 0x100fe200080108b3 */
[--C-:B------:R-:W-:Y:S01]  /*a110*/  FFMA.FTZ R85, R85, UR4, -R179.reuse ;  /* 0x0000000455557c23 */ /* 0x100fe200080108b3 */
[--C-:B------:R-:W-:Y:S01]  /*a120*/  FFMA.FTZ R4, R4, UR4, -R179.reuse ;  /* 0x0000000404047c23 */ /* 0x100fe200080108b3 */
[--C-:B------:R-:W-:Y:S01]  /*a130*/  FFMA.FTZ R20, R20, UR4, -R179.reuse ;  /* 0x0000000414147c23 */ /* 0x100fe200080108b3 */
[----:B------:R-:W4:Y:S02]  /*a140*/  SHFL.BFLY PT, R2, R0, 0x2, 0x1f ;  /* 0x0c401f0000027f89 */ /* 0x000f2400000e0000 */
[----:B---3--:R-:W-:Y:S01]  /*a150*/  MUFU.EX2 R214, R17 ;  /* 0x0000001100d67308 */ /* 0x008fe20000000800 */
[----:B-1----:R-:W-:Y:S01]  /*a160*/  FMNMX.FTZ R136, R136, R139, !PT ;  /* 0x0000008b88887209 */ /* 0x002fe20007810000 */
[--C-:B------:R-:W-:Y:S04]  /*a170*/  FFMA.FTZ R21, R21, UR4, -R179.reuse ;  /* 0x0000000415157c23 */ /* 0x100fe800080108b3 */
[----:B------:R-:W1:Y:S01]  /*a180*/  SHFL.BFLY PT, R135, R137, 0x1, 0x1f ;  /* 0x0c201f0089877f89 */ /* 0x000e6200000e0000 */
[--C-:B------:R-:W-:Y:S01]  /*a190*/  FFMA.FTZ R37, R37, UR4, -R179.reuse ;  /* 0x0000000425257c23 */ /* 0x100fe200080108b3 */
[--C-:B------:R-:W-:Y:S01]  /*a1a0*/  FFMA.FTZ R48, R48, UR4, -R179.reuse ;  /* 0x0000000430307c23 */ /* 0x100fe200080108b3 */
[--C-:B------:R-:W-:Y:S01]  /*a1b0*/  FFMA.FTZ R96, R96, UR4, -R179.reuse ;  /* 0x0000000460607c23 */ /* 0x100fe200080108b3 */
[--C-:B------:R-:W-:Y:S04]  /*a1c0*/  FFMA.FTZ R49, R49, UR4, -R179.reuse ;  /* 0x0000000431317c23 */ /* 0x100fe800080108b3 */
[----:B--2---:R-:W2:Y:S01]  /*a1d0*/  SHFL.BFLY PT, R16, R136, 0x1, 0x1f ;  /* 0x0c201f0088107f89 */ /* 0x004ea200000e0000 */
        /* <DEDUP_REMOVED lines=8> */
[----:B----4-:R-:W-:Y:S01]  /*a260*/  MUFU.EX2 R210, R65 ;  /* 0x0000004100d27308 */ /* 0x010fe20000000800 */
[--C-:B------:R-:W-:Y:S01]  /*a270*/  FFMA.FTZ R81, R81, UR4, -R179.reuse ;  /* 0x0000000451517c23 */ /* 0x100fe200080108b3 */
[--C-:B------:R-:W-:Y:S01]  /*a280*/  FFMA.FTZ R5, R5, UR4, -R179.reuse ;  /* 0x0000000405057c23 */ /* 0x100fe200080108b3 */
[--C-:B------:R-:W-:Y:S01]  /*a290*/  FFMA.FTZ R32, R32, UR4, -R179.reuse ;  /* 0x0000000420207c23 */ /* 0x100fe200080108b3 */
[--C-:B------:R-:W-:Y:S01]  /*a2a0*/  FFMA.FTZ R33, R33, UR4, -R179.reuse ;  /* 0x0000000421217c23 */ /* 0x100fe200080108b3 */
[--C-:B------:R-:W-:Y:S01]  /*a2b0*/  FFMA.FTZ R112, R112, UR4, -R179.reuse ;  /* 0x0000000470707c23 */ /* 0x100fe200080108b3 */
[----:B------:R-:W-:Y:S01]  /*a2c0*/  FMNMX.FTZ R0, R0, R2, !PT ;  /* 0x0000000200007209 */ /* 0x000fe20007810000 */
[--C-:B------:R-:W-:Y:S03]  /*a2d0*/  FFMA.FTZ R113, R113, UR4, -R179.reuse ;  /* 0x0000000471717c23 */ /* 0x100fe600080108b3 */
[----:B------:R3:W-:Y:S01]  /*a2e0*/  MUFU.EX2 R200, R4 ;  /* 0x0000000400c87308 */ /* 0x0007e20000000800 */
[--C-:B------:R-:W-:Y:S01]  /*a2f0*/  FFMA.FTZ R100, R100, UR4, -R179.reuse ;  /* 0x0000000464647c23 */ /* 0x100fe200080108b3 */
[----:B-1----:R-:W-:Y:S01]  /*a300*/  FMNMX.FTZ R137, R137, R135, !PT ;  /* 0x0000008789897209 */ /* 0x002fe20007810000 */
[----:B------:R-:W1:Y:S01]  /*a310*/  SHFL.BFLY PT, R2, R0, 0x1, 0x1f ;  /* 0x0c201f0000027f89 */ /* 0x000e6200000e0000 */
[--C-:B------:R-:W-:Y:S01]  /*a320*/  FFMA.FTZ R101, R101, UR4, -R179.reuse ;  /* 0x0000000465657c23 */ /* 0x100fe200080108b3 */
[--C-:B------:R-:W-:Y:S01]  /*a330*/  FFMA.FTZ R128, R128, UR4, -R179.reuse ;  /* 0x0000000480807c23 */ /* 0x100fe200080108b3 */
[C---:B------:R-:W-:Y:S01]  /*a340*/  FSETP.NEU.FTZ.AND P1, PT, R137.reuse, -INF , PT ;  /* 0xff8000008900780b */ /* 0x040fe20003f3d000 */
[----:B------:R-:W-:Y:S01]  /*a350*/  FMUL.FTZ R178, R137, UR4 ;  /* 0x0000000489b27c20 */ /* 0x000fe20008410000 */
[----:B--2---:R-:W-:Y:S02]  /*a360*/  FMNMX.FTZ R136, R136, R16, !PT ;  /* 0x0000001088887209 */ /* 0x004fe40007810000 */
[----:B------:R-:W-:Y:S01]  /*a370*/  MUFU.EX2 R245, R20 ;  /* 0x0000001400f57308 */ /* 0x000fe20000000800 */
[--C-:B------:R-:W-:Y:S01]  /*a380*/  FFMA.FTZ R129, R129, UR4, -R179.reuse ;  /* 0x0000000481817c23 */ /* 0x100fe200080108b3 */
[--C-:B------:R-:W-:Y:S01]  /*a390*/  FFMA.FTZ R116, R116, UR4, -R179.reuse ;  /* 0x0000000474747c23 */ /* 0x100fe200080108b3 */
[----:B------:R-:W-:Y:S01]  /*a3a0*/  FSEL R178, R178, RZ, P1 ;  /* 0x000000ffb2b27208 */ /* 0x000fe20000800000 */
[C---:B------:R-:W-:Y:S01]  /*a3b0*/  FMUL.FTZ R177, R136.reuse, UR4 ;  /* 0x0000000488b17c20 */ /* 0x040fe20008410000 */
[----:B------:R-:W-:Y:S01]  /*a3c0*/  FSETP.NEU.FTZ.AND P1, PT, R136, -INF , PT ;  /* 0xff8000008800780b */ /* 0x000fe20003f3d000 */
[----:B------:R-:W-:Y:S01]  /*a3d0*/  FFMA.FTZ R179, R117, UR4, -R179 ;  /* 0x0000000475b37c23 */ /* 0x000fe200080108b3 */
[----:B---3--:R-:W-:Y:S01]  /*a3e0*/  LOP3.LUT R4, R223, UR33, R192, 0x96, !PT ;  /* 0x00000021df047c12 */ /* 0x008fe2000f8e96c0 */
[--C-:B------:R-:W-:Y:S01]  /*a3f0*/  FFMA.FTZ R6, R6, UR4, -R178.reuse ;  /* 0x0000000406067c23 */ /* 0x100fe200080108b2 */
[----:B------:R-:W-:Y:S01]  /*a400*/  FSEL R177, R177, RZ, P1 ;  /* 0x000000ffb1b17208 */ /* 0x000fe20000800000 */
[--C-:B------:R-:W-:Y:S01]  /*a410*/  FFMA.FTZ R7, R7, UR4, -R178.reuse ;  /* 0x0000000407077c23 */ /* 0x100fe200080108b2 */
[--C-:B------:R-:W-:Y:S01]  /*a420*/  FFMA.FTZ R18, R18, UR4, -R178.reuse ;  /* 0x0000000412127c23 */ /* 0x100fe200080108b2 */
[----:B------:R-:W-:Y:S01]  /*a430*/  MUFU.EX2 R235, R6 ;  /* 0x0000000600eb7308 */ /* 0x000fe20000000800 */
[--C-:B------:R-:W-:Y:S01]  /*a440*/  FFMA.FTZ R19, R19, UR4, -R178.reuse ;  /* 0x0000000413137c23 */ /* 0x100fe200080108b2 */
[--C-:B------:R-:W-:Y:S01]  /*a450*/  FFMA.FTZ R8, R8, UR4, -R177.reuse ;  /* 0x0000000408087c23 */ /* 0x100fe200080108b1 */
[--C-:B------:R-:W-:Y:S01]  /*a460*/  FFMA.FTZ R9, R9, UR4, -R177.reuse ;  /* 0x0000000409097c23 */ /* 0x100fe200080108b1 */
[--C-:B------:R-:W-:Y:S01]  /*a470*/  FFMA.FTZ R12, R12, UR4, -R177.reuse ;  /* 0x000000040c0c7c23 */ /* 0x100fe200080108b1 */
[----:B-1----:R-:W-:Y:S01]  /*a480*/  FMNMX.FTZ R135, R0, R2, !PT ;  /* 0x0000000200877209 */ /* 0x002fe20007810000 */
[--C-:B------:R-:W-:Y:S01]  /*a490*/  FFMA.FTZ R40, R40, UR4, -R177.reuse ;  /* 0x0000000428287c23 */ /* 0x100fe200080108b1 */
[--C-:B------:R-:W-:Y:S03]  /*a4a0*/  FFMA.FTZ R45, R45, UR4, -R177.reuse ;  /* 0x000000042d2d7c23 */ /* 0x100fe600080108b1 */
[----:B------:R1:W-:Y:S01]  /*a4b0*/  MUFU.EX2 R194, R8 ;  /* 0x0000000800c27308 */ /* 0x0003e20000000800 */
[C---:B------:R-:W-:Y:S01]  /*a4c0*/  FSETP.NEU.FTZ.AND P1, PT, R135.reuse, -INF , PT ;  /* 0xff8000008700780b */ /* 0x040fe20003f3d000 */
[----:B------:R-:W-:Y:S01]  /*a4d0*/  FMUL.FTZ R176, R135, UR4 ;  /* 0x0000000487b07c20 */ /* 0x000fe20008410000 */
[--C-:B------:R-:W-:Y:S01]  /*a4e0*/  FFMA.FTZ R51, R51, UR4, -R178.reuse ;  /* 0x0000000433337c23 */ /* 0x100fe200080108b2 */
[--C-:B------:R-:W-:Y:S01]  /*a4f0*/  FFMA.FTZ R44, R44, UR4, -R177.reuse ;  /* 0x000000042c2c7c23 */ /* 0x100fe200080108b1 */
[--C-:B------:R-:W-:Y:S01]  /*a500*/  FFMA.FTZ R67, R67, UR4, -R178.reuse ;  /* 0x0000000443437c23 */ /* 0x100fe200080108b2 */
[--C-:B------:R-:W-:Y:S01]  /*a510*/  FFMA.FTZ R39, R39, UR4, -R178.reuse ;  /* 0x0000000427277c23 */ /* 0x100fe200080108b2 */
[----:B------:R-:W-:Y:S03]  /*a520*/  FSEL R176, R176, RZ, P1 ;  /* 0x000000ffb0b07208 */ /* 0x000fe60000800000 */
[----:B------:R2:W-:Y:S01]  /*a530*/  MUFU.EX2 R247, R9 ;  /* 0x0000000900f77308 */ /* 0x0005e20000000800 */
[--C-:B------:R-:W-:Y:S01]  /*a540*/  FFMA.FTZ R86, R86, UR4, -R178.reuse ;  /* 0x0000000456567c23 */ /* 0x100fe200080108b2 */
[--C-:B------:R-:W-:Y:S01]  /*a550*/  FFMA.FTZ R25, R25, UR4, -R177.reuse ;  /* 0x0000000419197c23 */ /* 0x100fe200080108b1 */
[----:B------:R-:W-:Y:S01]  /*a560*/  FFMA.FTZ R22, R22, UR4, -R178 ;  /* 0x0000000416167c23 */ /* 0x000fe200080108b2 */
[--C-:B------:R-:W-:Y:S01]  /*a570*/  FFMA.FTZ R11, R11, UR4, -R176.reuse ;  /* 0x000000040b0b7c23 */ /* 0x100fe200080108b0 */
[--C-:B------:R-:W-:Y:S01]  /*a580*/  FFMA.FTZ R14, R14, UR4, -R176.reuse ;  /* 0x000000040e0e7c23 */ /* 0x100fe200080108b0 */
[--C-:B------:R-:W-:Y:S01]  /*a590*/  FFMA.FTZ R15, R15, UR4, -R176.reuse ;  /* 0x000000040f0f7c23 */ /* 0x100fe200080108b0 */
[----:B------:R-:W-:Y:S03]  /*a5a0*/  FFMA.FTZ R27, R27, UR4, -R176 ;  /* 0x000000041b1b7c23 */ /* 0x000fe600080108b0 */
[----:B------:R3:W-:Y:S01]  /*a5b0*/  MUFU.EX2 R246, R5 ;  /* 0x0000000500f67308 */ /* 0x0007e20000000800 */
[----:B-1----:R-:W-:Y:S01]  /*a5c0*/  LOP3.LUT R8, R229, UR26, R222, 0x96, !PT ;  /* 0x0000001ae5087c12 */ /* 0x002fe2000f8e96de */
[--C-:B------:R-:W-:Y:S01]  /*a5d0*/  FFMA.FTZ R10, R10, UR4, -R176.reuse ;  /* 0x000000040a0a7c23 */ /* 0x100fe200080108b0 */
[--C-:B------:R-:W-:Y:S01]  /*a5e0*/  FFMA.FTZ R13, R13, UR4, -R177.reuse ;  /* 0x000000040d0d7c23 */ /* 0x100fe200080108b1 */
[----:B------:R-:W-:Y:S02]  /*a5f0*/  VIADD R0, R192, 0x1 ;  /* 0x00000001c0007836 */ /* 0x000fe40000000000 */
[--C-:B------:R-:W-:Y:S01]  /*a600*/  FFMA.FTZ R46, R46, UR4, -R176.reuse ;  /* 0x000000042e2e7c23 */ /* 0x100fe200080108b0 */
[--C-:B------:R-:W-:Y:S01]  /*a610*/  FFMA.FTZ R47, R47, UR4, -R176.reuse ;  /* 0x000000042f2f7c23 */ /* 0x100fe200080108b0 */
[----:B------:R-:W-:Y:S02]  /*a620*/  FFMA.FTZ R58, R58, UR4, -R176 ;  /* 0x000000043a3a7c23 */ /* 0x000fe400080108b0 */
[----:B------:R1:W-:Y:S01]  /*a630*/  MUFU.EX2 R224, R7 ;  /* 0x0000000700e07308 */ /* 0x0003e20000000800 */
[----:B------:R-:W-:Y:S01]  /*a640*/  LOP3.LUT R0, R223, UR33, R0, 0x96, !PT ;  /* 0x00000021df007c12 */ /* 0x000fe2000f8e9600 */
[----:B--2---:R-:W-:Y:S04]  /*a650*/  IMAD.WIDE.U32 R8, R8, -0x326172a9, RZ ;  /* 0xcd9e8d5708087825 */ /* 0x004fe800078e00ff */
[--C-:B------:R-:W-:Y:S01]  /*a660*/  FFMA.FTZ R34, R34, UR4, -R178.reuse ;  /* 0x0000000422227c23 */ /* 0x100fe200080108b2 */
[----:B------:R-:W-:Y:S01]  /*a670*/  FFMA.FTZ R23, R23, UR4, -R178 ;  /* 0x0000000417177c23 */ /* 0x000fe200080108b2 */
[--C-:B------:R-:W-:Y:S01]  /*a680*/  FFMA.FTZ R24, R24, UR4, -R177.reuse ;  /* 0x0000000418187c23 */ /* 0x100fe200080108b1 */
[--C-:B------:R-:W-:Y:S01]  /*a690*/  FFMA.FTZ R29, R29, UR4, -R177.reuse ;  /* 0x000000041d1d7c23 */ /* 0x100fe200080108b1 */
[----:B------:R-:W-:Y:S01]  /*a6a0*/  MUFU.EX2 R217, R18 ;  /* 0x0000001200d97308 */ /* 0x000fe20000000800 */
[----:B---3--:R-:W-:Y:S04]  /*a6b0*/  IMAD.WIDE.U32 R4, R4, -0x326172a9, RZ ;  /* 0xcd9e8d5704047825 */ /* 0x008fe800078e00ff */
[--C-:B------:R-:W-:Y:S01]  /*a6c0*/  FFMA.FTZ R28, R28, UR4, -R177.reuse ;  /* 0x000000041c1c7c23 */ /* 0x100fe200080108b1 */
[--C-:B------:R-:W-:Y:S01]  /*a6d0*/  FFMA.FTZ R26, R26, UR4, -R176.reuse ;  /* 0x000000041a1a7c23 */ /* 0x100fe200080108b0 */
[----:B------:R-:W-:Y:S01]  /*a6e0*/  FFMA.FTZ R42, R42, UR4, -R176 ;  /* 0x000000042a2a7c23 */ /* 0x000fe200080108b0 */
[----:B------:R-:W-:Y:S01]  /*a6f0*/  LOP3.LUT R2, R5, UR27, R232, 0x96, !PT ;  /* 0x0000001b05027c12 */ /* 0x000fe2000f8e96e8 */
[----:B------:R-:W-:Y:S01]  /*a700*/  FFMA.FTZ R38, R38, UR4, -R178 ;  /* 0x0000000426267c23 */ /* 0x000fe200080108b2 */
[----:B------:R-:W-:Y:S01]  /*a710*/  LOP3.LUT R16, R9, UR25, R4, 0x96, !PT ;  /* 0x0000001909107c12 */ /* 0x000fe2000f8e9604 */
[----:B------:R2:W-:Y:S01]  /*a720*/  MUFU.EX2 R220, R19 ;  /* 0x0000001300dc7308 */ /* 0x0005e20000000800 */
[----:B-1----:R-:W-:Y:S01]  /*a730*/  LOP3.LUT R7, R5, UR27, R230, 0x96, !PT ;  /* 0x0000001b05077c12 */ /* 0x002fe2000f8e96e6 */
[--C-:B------:R-:W-:Y:S01]  /*a740*/  FFMA.FTZ R41, R41, UR4, -R177.reuse ;  /* 0x0000000429297c23 */ /* 0x100fe200080108b1 */
[----:B------:R-:W-:Y:S01]  /*a750*/  LOP3.LUT R6, R181, UR25, R4, 0x96, !PT ;  /* 0x00000019b5067c12 */ /* 0x000fe2000f8e9604 */
[----:B------:R-:W-:Y:S04]  /*a760*/  IMAD.WIDE.U32 R4, R2, -0x2daee0ad, RZ ;  /* 0xd2511f5302047825 */ /* 0x000fe800078e00ff */
[----:B------:R-:W-:Y:S01]  /*a770*/  FFMA.FTZ R43, R43, UR4, -R176 ;  /* 0x000000042b2b7c23 */ /* 0x000fe200080108b0 */
[----:B------:R-:W-:Y:S01]  /*a780*/  FFMA.FTZ R50, R50, UR4, -R178 ;  /* 0x0000000432327c23 */ /* 0x000fe200080108b2 */
[----:B------:R-:W-:Y:S01]  /*a790*/  MUFU.EX2 R216, R12 ;  /* 0x0000000c00d87308 */ /* 0x000fe20000000800 */
[----:B------:R-:W-:Y:S01]  /*a7a0*/  LOP3.LUT R139, R5, UR24, R228, 0x96, !PT ;  /* 0x00000018058b7c12 */ /* 0x000fe2000f8e96e4 */
[----:B------:R-:W-:Y:S04]  /*a7b0*/  IMAD.WIDE.U32 R16, R16, -0x2daee0ad, RZ ;  /* 0xd2511f5310107825 */ /* 0x000fe800078e00ff */
[----:B------:R-:W-:Y:S01]  /*a7c0*/  FFMA.FTZ R54, R54, UR4, -R178 ;  /* 0x0000000436367c23 */ /* 0x000fe200080108b2 */
[--C-:B------:R-:W-:Y:S01]  /*a7d0*/  FFMA.FTZ R56, R56, UR4, -R177.reuse ;  /* 0x0000000438387c23 */ /* 0x100fe200080108b1 */
[--C-:B------:R-:W-:Y:S01]  /*a7e0*/  FFMA.FTZ R61, R61, UR4, -R177.reuse ;  /* 0x000000043d3d7c23 */ /* 0x100fe200080108b1 */
[----:B------:R-:W-:Y:S01]  /*a7f0*/  LOP3.LUT R172, R17, UR22, R4, 0x96, !PT ;  /* 0x0000001611ac7c12 */ /* 0x000fe2000f8e9604 */
[----:B------:R1:W-:Y:S01]  /*a800*/  MUFU.EX2 R198, R10 ;  /* 0x0000000a00c67308 */ /* 0x0003e20000000800 */
[----:B--2---:R-:W-:Y:S04]  /*a810*/  IMAD.WIDE.U32 R18, R0, -0x326172a9, RZ ;  /* 0xcd9e8d5700127825 */ /* 0x004fe800078e00ff */
[--C-:B------:R-:W-:Y:S01]  /*a820*/  FFMA.FTZ R87, R87, UR4, -R178.reuse ;  /* 0x0000000457577c23 */ /* 0x100fe200080108b2 */
[--C-:B------:R-:W-:Y:S01]  /*a830*/  FFMA.FTZ R76, R76, UR4, -R177.reuse ;  /* 0x000000044c4c7c23 */ /* 0x100fe200080108b1 */
[----:B------:R-:W-:Y:S01]  /*a840*/  FFMA.FTZ R82, R82, UR4, -R178 ;  /* 0x0000000452527c23 */ /* 0x000fe200080108b2 */
[C---:B------:R-:W-:Y:S01]  /*a850*/  LOP3.LUT R0, R19.reuse, UR27, R230, 0x96, !PT ;  /* 0x0000001b13007c12 */ /* 0x040fe2000f8e96e6 */
[----:B------:R-:W-:Y:S01]  /*a860*/  FFMA.FTZ R98, R98, UR4, -R178 ;  /* 0x0000000462627c23 */ /* 0x000fe200080108b2 */
[----:B------:R-:W-:Y:S01]  /*a870*/  LOP3.LUT R19, R19, UR27, R232, 0x96, !PT ;  /* 0x0000001b13137c12 */ /* 0x000fe2000f8e96e8 */
[----:B------:R2:W-:Y:S01]  /*a880*/  MUFU.EX2 R244, R13 ;  /* 0x0000000d00f47308 */ /* 0x0005e20000000800 */
[--C-:B------:R-:W-:Y:S01]  /*a890*/  FFMA.FTZ R99, R99, UR4, -R178.reuse ;  /* 0x0000000463637c23 */ /* 0x100fe200080108b2 */
[--C-:B------:R-:W-:Y:S01]  /*a8a0*/  FFMA.FTZ R72, R72, UR4, -R177.reuse ;  /* 0x0000000448487c23 */ /* 0x100fe200080108b1 */
[----:B------:R-:W-:Y:S01]  /*a8b0*/  FFMA.FTZ R70, R70, UR4, -R178 ;  /* 0x0000000446467c23 */ /* 0x000fe200080108b2 */
[--C-:B------:R-:W-:Y:S01]  /*a8c0*/  FFMA.FTZ R31, R31, UR4, -R176.reuse ;  /* 0x000000041f1f7c23 */ /* 0x100fe200080108b0 */
[----:B------:R-:W-:Y:S01]  /*a8d0*/  FFMA.FTZ R30, R30, UR4, -R176 ;  /* 0x000000041e1e7c23 */ /* 0x000fe200080108b0 */
[--C-:B------:R-:W-:Y:S01]  /*a8e0*/  FFMA.FTZ R55, R55, UR4, -R178.reuse ;  /* 0x0000000437377c23 */ /* 0x100fe200080108b2 */
[----:B------:R-:W-:Y:S01]  /*a8f0*/  FFMA.FTZ R66, R66, UR4, -R178 ;  /* 0x0000000442427c23 */ /* 0x000fe200080108b2 */
[--C-:B-1----:R-:W-:Y:S02]  /*a900*/  LOP3.LUT R10, R181, UR25, R18.reuse, 0x96, !PT ;  /* 0x00000019b50a7c12 */ /* 0x102fe4000f8e9612 */
[----:B------:R1:W-:Y:S01]  /*a910*/  MUFU.EX2 R219, R11 ;  /* 0x0000000b00db7308 */ /* 0x0003e20000000800 */
[----:B------:R-:W-:Y:S01]  /*a920*/  LOP3.LUT R18, R9, UR25, R18, 0x96, !PT ;  /* 0x0000001909127c12 */ /* 0x000fe2000f8e9612 */
[----:B------:R-:W-:Y:S04]  /*a930*/  IMAD.WIDE.U32 R4, R7, -0x2daee0ad, RZ ;  /* 0xd2511f5307047825 */ /* 0x000fe800078e00ff */
[----:B------:R-:W-:Y:S01]  /*a940*/  FFMA.FTZ R59, R59, UR4, -R176 ;  /* 0x000000043b3b7c23 */ /* 0x000fe200080108b0 */
[--C-:B------:R-:W-:Y:S01]  /*a950*/  FFMA.FTZ R60, R60, UR4, -R177.reuse ;  /* 0x000000043c3c7c23 */ /* 0x100fe200080108b1 */
[----:B------:R-:W-:Y:S01]  /*a960*/  IMAD.WIDE.U32 R174, R0, -0x2daee0ad, RZ ;  /* 0xd2511f5300ae7825 */ /* 0x000fe200078e00ff */
[--C-:B------:R-:W-:Y:S01]  /*a970*/  LOP3.LUT R2, R5, UR24, R226.reuse, 0x96, !PT ;  /* 0x0000001805027c12 */ /* 0x100fe2000f8e96e2 */
[----:B------:R-:W-:Y:S02]  /*a980*/  MUFU.EX2 R218, R14 ;  /* 0x0000000e00da7308 */ /* 0x000fe40000000800 */
[--C-:B------:R-:W-:Y:S01]  /*a990*/  FFMA.FTZ R57, R57, UR4, -R177.reuse ;  /* 0x0000000439397c23 */ /* 0x100fe200080108b1 */
[----:B--2---:R-:W-:Y:S01]  /*a9a0*/  IMAD.WIDE.U32 R12, R6, -0x2daee0ad, RZ ;  /* 0xd2511f53060c7825 */ /* 0x004fe200078e00ff */
[----:B------:R-:W-:Y:S03]  /*a9b0*/  LOP3.LUT R6, R175, UR24, R226, 0x96, !PT ;  /* 0x00000018af067c12 */ /* 0x000fe6000f8e96e2 */
[--C-:B------:R-:W-:Y:S01]  /*a9c0*/  FFMA.FTZ R62, R62, UR4, -R176.reuse ;  /* 0x000000043e3e7c23 */ /* 0x100fe200080108b0 */
[----:B------:R-:W-:Y:S01]  /*a9d0*/  FFMA.FTZ R63, R63, UR4, -R176 ;  /* 0x000000043f3f7c23 */ /* 0x000fe200080108b0 */
[----:B------:R-:W-:Y:S01]  /*a9e0*/  LOP3.LUT R0, R13, UR22, R4, 0x96, !PT ;  /* 0x000000160d007c12 */ /* 0x000fe2000f8e9604 */
[----:B------:R2:W-:Y:S01]  /*a9f0*/  MUFU.EX2 R236, R15 ;  /* 0x0000000f00ec7308 */ /* 0x0005e20000000800 */
[----:B-1----:R-:W-:Y:S04]  /*aa00*/  IMAD.WIDE.U32 R10, R10, -0x2daee0ad, RZ ;  /* 0xd2511f530a0a7825 */ /* 0x002fe800078e00ff */
[----:B------:R-:W-:Y:S01]  /*aa10*/  FFMA.FTZ R83, R83, UR4, -R178 ;  /* 0x0000000453537c23 */ /* 0x000fe200080108b2 */
[----:B------:R-:W-:Y:S01]  /*aa20*/  FFMA.FTZ R74, R74, UR4, -R176 ;  /* 0x000000044a4a7c23 */ /* 0x000fe200080108b0 */
[----:B------:R-:W-:Y:S01]  /*aa30*/  IMAD.WIDE.U32 R4, R139, -0x326172a9, RZ ;  /* 0xcd9e8d578b047825 */ /* 0x000fe200078e00ff */
[----:B------:R-:W-:Y:S02]  /*aa40*/  LOP3.LUT R174, R11, UR22, R174, 0x96, !PT ;  /* 0x000000160bae7c12 */ /* 0x000fe4000f8e96ae */
[----:B------:R-:W-:Y:S01]  /*aa50*/  MUFU.EX2 R243, R32 ;  /* 0x0000002000f37308 */ /* 0x000fe20000000800 */
[----:B------:R-:W-:Y:S01]  /*aa60*/  IMAD.WIDE.U32 R172, R172, -0x326172a9, RZ ;  /* 0xcd9e8d57acac7825 */ /* 0x000fe200078e00ff */
[----:B------:R-:W-:Y:S03]  /*aa70*/  LOP3.LUT R11, R5, UR23, R8, 0x96, !PT ;  /* 0x00000017050b7c12 */ /* 0x000fe6000f8e9608 */
[----:B------:R-:W-:Y:S01]  /*aa80*/  FFMA.FTZ R75, R75, UR4, -R176 ;  /* 0x000000044b4b7c23 */ /* 0x000fe200080108b0 */
[----:B------:R-:W-:Y:S01]  /*aa90*/  IMAD.WIDE.U32 R182, R19, -0x2daee0ad, RZ ;  /* 0xd2511f5313b67825 */ /* 0x000fe200078e00ff */
[----:B------:R-:W-:Y:S03]  /*aaa0*/  LOP3.LUT R17, R173, UR21, R4, 0x96, !PT ;  /* 0x00000015ad117c12 */ /* 0x000fe6000f8e9604 */
[----:B------:R1:W-:Y:S01]  /*aab0*/  MUFU.EX2 R242, R33 ;  /* 0x0000002100f27308 */ /* 0x0003e20000000800 */
[----:B------:R-:W-:Y:S01]  /*aac0*/  IMAD.WIDE.U32 R18, R18, -0x2daee0ad, RZ ;  /* 0xd2511f5312127825 */ /* 0x000fe200078e00ff */
[----:B------:R-:W-:Y:S03]  /*aad0*/  LOP3.LUT R7, R183, UR24, R228, 0x96, !PT ;  /* 0x00000018b7077c12 */ /* 0x000fe6000f8e96e4 */
[--C-:B------:R-:W-:Y:S01]  /*aae0*/  FFMA.FTZ R77, R77, UR4, -R177.reuse ;  /* 0x000000044d4d7c23 */ /* 0x100fe200080108b1 */
[----:B------:R-:W-:Y:S01]  /*aaf0*/  IMAD.WIDE.U32 R4, R2, -0x326172a9, RZ ;  /* 0xcd9e8d5702047825 */ /* 0x000fe200078e00ff */
[----:B------:R-:W-:Y:S03]  /*ab00*/  LOP3.LUT R182, R19, UR22, R182, 0x96, !PT ;  /* 0x0000001613b67c12 */ /* 0x000fe6000f8e96b6 */
[----:B------:R3:W-:Y:S01]  /*ab10*/  MUFU.EX2 R239, R34 ;  /* 0x0000002200ef7308 */ /* 0x0007e20000000800 */
[----:B--2---:R-:W-:Y:S01]  /*ab20*/  IMAD.WIDE.U32 R14, R0, -0x326172a9, RZ ;  /* 0xcd9e8d57000e7825 */ /* 0x004fe200078e00ff */
[----:B------:R-:W-:Y:S03]  /*ab30*/  LOP3.LUT R5, R5, UR23, R180, 0x96, !PT ;  /* 0x0000001705057c12 */ /* 0x000fe6000f8e96b4 */
[----:B------:R-:W-:Y:S01]  /*ab40*/  FFMA.FTZ R0, R35, UR4, -R178 ;  /* 0x0000000423007c23 */ /* 0x000fe200080108b2 */
[----:B------:R-:W-:Y:S01]  /*ab50*/  IMAD.WIDE.U32 R184, R6, -0x326172a9, RZ ;  /* 0xcd9e8d5706b87825 */ /* 0x000fe200078e00ff */
[----:B------:R-:W-:Y:S03]  /*ab60*/  LOP3.LUT R13, R15, UR21, R4, 0x96, !PT ;  /* 0x000000150f0d7c12 */ /* 0x000fe6000f8e9604 */
[----:B------:R-:W-:Y:S01]  /*ab70*/  MUFU.EX2 R221, R27 ;  /* 0x0000001b00dd7308 */ /* 0x000fe20000000800 */
[----:B-1----:R-:W-:Y:S01]  /*ab80*/  IMAD.WIDE.U32 R32, R7, -0x326172a9, RZ ;  /* 0xcd9e8d5707207825 */ /* 0x002fe200078e00ff */
[----:B------:R-:W-:Y:S03]  /*ab90*/  LOP3.LUT R15, R185, UR23, R180, 0x96, !PT ;  /* 0x00000017b90f7c12 */ /* 0x000fe6000f8e96b4 */
[----:B------:R-:W-:Y:S01]  /*aba0*/  FFMA.FTZ R78, R78, UR4, -R176 ;  /* 0x000000044e4e7c23 */ /* 0x000fe200080108b0 */
[----:B------:R-:W-:Y:S01]  /*abb0*/  IMAD.WIDE.U32 R174, R174, -0x326172a9, RZ ;  /* 0xcd9e8d57aeae7825 */ /* 0x000fe200078e00ff */
[----:B------:R-:W-:Y:S03]  /*abc0*/  LOP3.LUT R19, R33, UR23, R8, 0x96, !PT ;  /* 0x0000001721137c12 */ /* 0x000fe6000f8e9608 */
        /* <DEDUP_REMOVED lines=13> */
[----:B------:R-:W-:Y:S01]  /*aca0*/  IMAD.WIDE.U32 R32, R13, -0x2daee0ad, RZ ;  /* 0xd2511f530d207825 */ /* 0x000fe200078e00ff */
[----:B------:R-:W-:Y:S03]  /*acb0*/  LOP3.LUT R5, R17, UR18, R6, 0x96, !PT ;  /* 0x0000001211057c12 */ /* 0x000fe6000f8e9606 */
[----:B------:R-:W-:Y:S01]  /*acc0*/  FFMA.FTZ R71, R71, UR4, -R178 ;  /* 0x0000000447477c23 */ /* 0x000fe200080108b2 */
[----:B---3--:R-:W-:Y:S01]  /*acd0*/  IMAD.WIDE.U32 R34, R184, -0x2daee0ad, RZ ;  /* 0xd2511f53b8227825 */ /* 0x008fe200078e00ff */
[----:B------:R-:W-:Y:S03]  /*ace0*/  LOP3.LUT R6, R33, UR18, R4, 0x96, !PT ;  /* 0x0000001221067c12 */ /* 0x000fe6000f8e9604 */
[----:B------:R-:W-:Y:S01]  /*acf0*/  MUFU.EX2 R204, R25 ;  /* 0x0000001900cc7308 */ /* 0x000fe20000000800 */
[----:B------:R-:W-:Y:S04]  /*ad00*/  IMAD.WIDE.U32 R12, R15, -0x2daee0ad, RZ ;  /* 0xd2511f530f0c7825 */ /* 0x000fe800078e00ff */
[--C-:B------:R-:W-:Y:S01]  /*ad10*/  FFMA.FTZ R114, R114, UR4, -R178.reuse ;  /* 0x0000000472727c23 */ /* 0x100fe200080108b2 */
[----:B------:R-:W-:Y:S01]  /*ad20*/  FFMA.FTZ R115, R115, UR4, -R178 ;  /* 0x0000000473737c23 */ /* 0x000fe200080108b2 */
[----:B------:R-:W-:Y:S01]  /*ad30*/  IMAD.WIDE.U32 R184, R19, -0x2daee0ad, RZ ;  /* 0xd2511f5313b87825 */ /* 0x000fe200078e00ff */
[----:B------:R-:W-:Y:S02]  /*ad40*/  LOP3.LUT R17, R13, UR20, R10, 0x96, !PT ;  /* 0x000000140d117c12 */ /* 0x000fe4000f8e960a */
[----:B------:R-:W-:Y:S01]  /*ad50*/  LOP3.LUT R15, R35, UR18, R12, 0x96, !PT ;  /* 0x00000012230f7c12 */ /* 0x000fe2000f8e960c */
[----:B------:R-:W-:Y:S01]  /*ad60*/  IMAD.WIDE.U32 R12, R2, -0x326172a9, RZ ;  /* 0xcd9e8d57020c7825 */ /* 0x000fe200078e00ff */
[----:B------:R-:W-:Y:S01]  /*ad70*/  LOP3.LUT R173, R185, UR20, R18, 0x96, !PT ;  /* 0x00000014b9ad7c12 */ /* 0x000fe2000f8e9612 */
[----:B------:R3:W-:Y:S02]  /*ad80*/  MUFU.EX2 R237, R23 ;  /* 0x0000001700ed7308 */ /* 0x0007e40000000800 */
[----:B------:R-:W-:Y:S01]  /*ad90*/  FFMA.FTZ R102, R102, UR4, -R178 ;  /* 0x0000000466667c23 */ /* 0x000fe200080108b2 */
[----:B------:R-:W-:Y:S01]  /*ada0*/  IMAD.WIDE.U32 R6, R6, -0x326172a9, RZ ;  /* 0xcd9e8d5706067825 */ /* 0x000fe200078e00ff */
[----:B------:R-:W-:Y:S03]  /*adb0*/  LOP3.LUT R172, R13, UR19, R172, 0x96, !PT ;  /* 0x000000130dac7c12 */ /* 0x000fe6000f8e96ac */
[--C-:B------:R-:W-:Y:S01]  /*adc0*/  FFMA.FTZ R103, R103, UR4, -R178.reuse ;  /* 0x0000000467677c23 */ /* 0x100fe200080108b2 */
[----:B------:R-:W-:Y:S01]  /*add0*/  IMAD.WIDE.U32 R10, R11, -0x326172a9, RZ ;  /* 0xcd9e8d570b0a7825 */ /* 0x000fe200078e00ff */
[----:B------:R-:W-:Y:S01]  /*ade0*/  LOP3.LUT R18, R6, 0xff, RZ, 0xc0, !PT ;  /* 0x000000ff06127812 */ /* 0x000fe200078ec0ff */
[----:B------:R-:W4:Y:S02]  /*adf0*/  MUFU.EX2 R241, R22 ;  /* 0x0000001600f17308 */ /* 0x000f240000000800 */
[----:B------:R-:W-:Y:S01]  /*ae00*/  FFMA.FTZ R130, R130, UR4, -R178 ;  /* 0x0000000482827c23 */ /* 0x000fe200080108b2 */
[----:B------:R-:W-:Y:S01]  /*ae10*/  IMAD.WIDE.U32 R4, R5, -0x326172a9, RZ ;  /* 0xcd9e8d5705047825 */ /* 0x000fe200078e00ff */
[----:B------:R-:W-:Y:S02]  /*ae20*/  LOP3.LUT R13, R11, UR19, R14, 0x96, !PT ;  /* 0x000000130b0d7c12 */ /* 0x000fe4000f8e960e */
[----:B-1----:R-:W-:Y:S01]  /*ae30*/  LOP3.LUT R0, R7, UR29, R10, 0x96, !PT ;  /* 0x0000001d07007c12 */ /* 0x002fe2000f8e960a */
[----:B------:R-:W-:Y:S01]  /*ae40*/  FFMA.FTZ R131, R131, UR4, -R178 ;  /* 0x0000000483837c23 */ /* 0x000fe200080108b2 */
[----:B------:R-:W-:Y:S02]  /*ae50*/  LOP3.LUT R12, R5, UR29, R12, 0x96, !PT ;  /* 0x0000001d050c7c12 */ /* 0x000fe4000f8e960c */
[----:B------:R-:W-:Y:S01]  /*ae60*/  MUFU.EX2 R196, R24 ;  /* 0x0000001800c47308 */ /* 0x000fe20000000800 */
[----:B------:R-:W-:Y:S01]  /*ae70*/  LOP3.LUT R2, R4, 0xffff, RZ, 0xc0, !PT ;  /* 0x0000ffff04027812 */ /* 0x000fe200078ec0ff */
[--C-:B------:R-:W-:Y:S01]  /*ae80*/  FFMA.FTZ R118, R118, UR4, -R178.reuse ;  /* 0x0000000476767c23 */ /* 0x100fe200080108b2 */
[----:B------:R-:W-:Y:S01]  /*ae90*/  LOP3.LUT R20, R4, 0xff, RZ, 0xc0, !PT ;  /* 0x000000ff04147812 */ /* 0x000fe200078ec0ff */
[----:B------:R-:W-:Y:S01]  /*aea0*/  FFMA.FTZ R178, R119, UR4, -R178 ;  /* 0x0000000477b27c23 */ /* 0x000fe200080108b2 */
[--C-:B------:R-:W-:Y:S01]  /*aeb0*/  SHF.R.U32.HI R19, RZ, 0x10, R4.reuse ;  /* 0x00000010ff137819 */ /* 0x100fe20000011604 */
[--C-:B------:R-:W-:Y:S01]  /*aec0*/  FFMA.FTZ R88, R88, UR4, -R177.reuse ;  /* 0x0000000458587c23 */ /* 0x100fe200080108b1 */
[----:B--2---:R-:W-:Y:S01]  /*aed0*/  SHF.R.U32.HI R21, RZ, 0x18, R4 ;  /* 0x00000018ff157819 */ /* 0x004fe20000011604 */
[----:B------:R-:W-:Y:S01]  /*aee0*/  IMAD.WIDE.U32 R10, R17, -0x326172a9, RZ ;  /* 0xcd9e8d57110a7825 */ /* 0x000fe200078e00ff */
[----:B------:R-:W-:Y:S01]  /*aef0*/  LOP3.LUT R14, R6, 0xffff, RZ, 0xc0, !PT ;  /* 0x0000ffff060e7812 */ /* 0x000fe200078ec0ff */
[----:B------:R4:W-:Y:S01]  /*af00*/  MUFU.EX2 R212, R45 ;  /* 0x0000002d00d47308 */ /* 0x0009e20000000800 */
[--C-:B------:R-:W-:Y:S01]  /*af10*/  SHF.R.U32.HI R17, RZ, 0x18, R6.reuse ;  /* 0x00000018ff117819 */ /* 0x100fe20000011606 */
[----:B------:R-:W-:Y:S01]  /*af20*/  IMAD.WIDE.U32 R4, R15, -0x326172a9, RZ ;  /* 0xcd9e8d570f047825 */ /* 0x000fe200078e00ff */
[----:B------:R-:W-:Y:S02]  /*af30*/  SHF.R.U32.HI R15, RZ, 0x10, R6 ;  /* 0x00000010ff0f7819 */ /* 0x000fe40000011606 */
[----:B------:R-:W-:Y:S01]  /*af40*/  LOP3.LUT R174, R11, UR19, R174, 0x96, !PT ;  /* 0x000000130bae7c12 */ /* 0x000fe2000f8e96ae */
[----:B------:R-:W-:Y:S01]  /*af50*/  IMAD.WIDE.U32 R6, R172, -0x2daee0ad, RZ ;  /* 0xd2511f53ac067825 */ /* 0x000fe200078e00ff */
[----:B------:R-:W-:Y:S03]  /*af60*/  LOP3.LUT R11, R5, UR29, R10, 0x96, !PT ;  /* 0x0000001d050b7c12 */ /* 0x000fe6000f8e960a */
[----:B------:R-:W-:Y:S01]  /*af70*/  MUFU.EX2 R213, R51 ;  /* 0x0000003300d57308 */ /* 0x000fe20000000800 */
[----:B------:R-:W-:Y:S01]  /*af80*/  LOP3.LUT R139, R4, 0xffff, RZ, 0xc0, !PT ;  /* 0x0000ffff048b7812 */ /* 0x000fe200078ec0ff */
[----:B------:R-:W-:Y:S01]  /*af90*/  FFMA.FTZ R89, R89, UR4, -R177 ;  /* 0x0000000459597c23 */ /* 0x000fe200080108b1 */
[----:B------:R-:W-:Y:S01]  /*afa0*/  SHF.R.U32.HI R175, RZ, 0x10, R4 ;  /* 0x00000010ffaf7819 */ /* 0x000fe20000011604 */
[--C-:B------:R-:W-:Y:S01]  /*afb0*/  FFMA.FTZ R90, R90, UR4, -R176.reuse ;  /* 0x000000045a5a7c23 */ /* 0x100fe200080108b0 */
[----:B------:R-:W-:Y:S01]  /*afc0*/  LOP3.LUT R183, R4, 0xff, RZ, 0xc0, !PT ;  /* 0x000000ff04b77812 */ /* 0x000fe200078ec0ff */
[----:B------:R-:W-:Y:S01]  /*afd0*/  FFMA.FTZ R91, R91, UR4, -R176 ;  /* 0x000000045b5b7c23 */ /* 0x000fe200080108b0 */
[----:B------:R-:W-:Y:S01]  /*afe0*/  SHF.R.U32.HI R172, RZ, 0x18, R4 ;  /* 0x00000018ffac7819 */ /* 0x000fe20000011604 */
[----:B------:R-:W-:Y:S01]  /*aff0*/  IMAD.WIDE.U32 R4, R13, -0x2daee0ad, RZ ;  /* 0xd2511f530d047825 */ /* 0x000fe200078e00ff */
[----:B------:R-:W-:Y:S01]  /*b000*/  SHF.R.U32.HI R2, RZ, 0x8, R2 ;  /* 0x00000008ff027819 */ /* 0x000fe20000011602 */
[----:B------:R-:W-:Y:S01]  /*b010*/  MUFU.EX2 R206, R28 ;  /* 0x0000001c00ce7308 */ /* 0x000fe20000000800 */
[----:B---3--:R-:W-:Y:S01]  /*b020*/  LOP3.LUT R23, R6, 0xffff, RZ, 0xc0, !PT ;  /* 0x0000ffff06177812 */ /* 0x008fe200078ec0ff */
[----:B----4-:R-:W-:Y:S01]  /*b030*/  IMAD.MOV.U32 R45, RZ, RZ, R241 ;  /* 0x000000ffff2d7224 */ /* 0x010fe200078e00f1 */
[--C-:B------:R-:W-:Y:S01]  /*b040*/  SHF.R.U32.HI R33, RZ, 0x10, R6.reuse ;  /* 0x00000010ff217819 */ /* 0x100fe20000011606 */
[--C-:B------:R-:W-:Y:S01]  /*b050*/  FFMA.FTZ R92, R92, UR4, -R177.reuse ;  /* 0x000000045c5c7c23 */ /* 0x100fe200080108b1 */
[----:B------:R-:W-:Y:S01]  /*b060*/  LOP3.LUT R35, R6, 0xff, RZ, 0xc0, !PT ;  /* 0x000000ff06237812 */ /* 0x000fe200078ec0ff */
[--C-:B------:R-:W-:Y:S01]  /*b070*/  FFMA.FTZ R93, R93, UR4, -R177.reuse ;  /* 0x000000045d5d7c23 */ /* 0x100fe200080108b1 */
[----:B------:R-:W-:Y:S03]  /*b080*/  SHF.R.U32.HI R25, RZ, 0x18, R6 ;  /* 0x00000018ff197819 */ /* 0x000fe60000011606 */
[----:B------:R-:W-:Y:S01]  /*b090*/  MUFU.EX2 R193, R26 ;  /* 0x0000001a00c17308 */ /* 0x000fe20000000800 */
[----:B------:R-:W-:Y:S01]  /*b0a0*/  LOP3.LUT R10, R7, UR28, R16, 0x96, !PT ;  /* 0x0000001c070a7c12 */ /* 0x000fe2000f8e9610 */
[----:B------:R-:W-:Y:S01]  /*b0b0*/  FFMA.FTZ R94, R94, UR4, -R176 ;  /* 0x000000045e5e7c23 */ /* 0x000fe200080108b0 */
[----:B------:R-:W-:Y:S01]  /*b0c0*/  LOP3.LUT R6, R5, UR28, R32, 0x96, !PT ;  /* 0x0000001c05067c12 */ /* 0x000fe2000f8e9620 */
[--C-:B------:R-:W-:Y:S01]  /*b0d0*/  FFMA.FTZ R104, R104, UR4, -R177.reuse ;  /* 0x0000000468687c23 */ /* 0x100fe200080108b1 */
[C---:B------:R-:W-:Y:S01]  /*b0e0*/  LOP3.LUT R16, R4.reuse, 0xffff, RZ, 0xc0, !PT ;  /* 0x0000ffff04107812 */ /* 0x040fe200078ec0ff */
[--C-:B------:R-:W-:Y:S01]  /*b0f0*/  FFMA.FTZ R105, R105, UR4, -R177.reuse ;  /* 0x0000000469697c23 */ /* 0x100fe200080108b1 */
[--C-:B------:R-:W-:Y:S03]  /*b100*/  SHF.R.U32.HI R22, RZ, 0x10, R4.reuse ;  /* 0x00000010ff167819 */ /* 0x100fe60000011604 */
[----:B------:R1:W-:Y:S01]  /*b110*/  MUFU.EX2 R252, R46 ;  /* 0x0000002e00fc7308 */ /* 0x0003e20000000800 */
[----:B------:R-:W-:Y:S01]  /*b120*/  LOP3.LUT R32, R4, 0xff, RZ, 0xc0, !PT ;  /* 0x000000ff04207812 */ /* 0x000fe200078ec0ff */
[----:B------:R-:W-:Y:S01]  /*b130*/  FFMA.FTZ R108, R108, UR4, -R177 ;  /* 0x000000046c6c7c23 */ /* 0x000fe200080108b1 */
[----:B------:R-:W-:Y:S01]  /*b140*/  SHF.R.U32.HI R24, RZ, 0x18, R4 ;  /* 0x00000018ff187819 */ /* 0x000fe20000011604 */
[----:B------:R-:W-:Y:S01]  /*b150*/  IMAD.WIDE.U32 R4, R174, -0x2daee0ad, RZ ;  /* 0xd2511f53ae047825 */ /* 0x000fe200078e00ff */
[----:B------:R-:W-:Y:S02]  /*b160*/  PRMT R188, R20, 0x5410, R2 ;  /* 0x0000541014bc7816 */ /* 0x000fe40000000002 */
[----:B------:R-:W-:Y:S03]  /*b170*/  LOP3.LUT R2, R15, 0xff, RZ, 0xc0, !PT ;  /* 0x000000ff0f027812 */ /* 0x000fe600078ec0ff */
[----:B------:R-:W-:Y:S01]  /*b180*/  MUFU.EX2 R207, R29 ;  /* 0x0000001d00cf7308 */ /* 0x000fe20000000800 */
[----:B------:R-:W-:Y:S01]  /*b190*/  SHF.R.U32.HI R7, RZ, 0x8, R14 ;  /* 0x00000008ff077819 */ /* 0x000fe2000001160e */
[----:B------:R-:W-:Y:S01]  /*b1a0*/  IMAD.WIDE.U32 R14, R186, -0x2daee0ad, RZ ;  /* 0xd2511f53ba0e7825 */ /* 0x000fe200078e00ff */
[----:B------:R-:W-:Y:S02]  /*b1b0*/  PRMT R190, R2, 0x5410, R17 ;  /* 0x0000541002be7816 */ /* 0x000fe40000000011 */
[----:B------:R-:W-:Y:S01]  /*b1c0*/  LOP3.LUT R2, R5, UR28, R34, 0x96, !PT ;  /* 0x0000001c05027c12 */ /* 0x000fe2000f8e9622 */
[----:B------:R-:W-:Y:S01]  /*b1d0*/  FFMA.FTZ R109, R109, UR4, -R177 ;  /* 0x000000046d6d7c23 */ /* 0x000fe200080108b1 */
[----:B------:R-:W-:Y:S03]  /*b1e0*/  LOP3.LUT R13, R19, 0xff, RZ, 0xc0, !PT ;  /* 0x000000ff130d7812 */ /* 0x000fe600078ec0ff */
[----:B------:R-:W-:Y:S01]  /*b1f0*/  MUFU.EX2 R197, R50 ;  /* 0x0000003200c57308 */ /* 0x000fe20000000800 */
[C---:B------:R-:W-:Y:S01]  /*b200*/  LOP3.LUT R34, R4.reuse, 0xffff, RZ, 0xc0, !PT ;  /* 0x0000ffff04227812 */ /* 0x040fe200078ec0ff */
[----:B-1----:R-:W-:Y:S01]  /*b210*/  IMAD.MOV.U32 R46, RZ, RZ, R247 ;  /* 0x000000ffff2e7224 */ /* 0x002fe200078e00f7 */
[----:B------:R-:W-:Y:S01]  /*b220*/  LOP3.LUT R174, R4, 0xff, RZ, 0xc0, !PT ;  /* 0x000000ff04ae7812 */ /* 0x000fe200078ec0ff */
[--C-:B------:R-:W-:Y:S01]  /*b230*/  FFMA.FTZ R120, R120, UR4, -R177.reuse ;  /* 0x0000000478787c23 */ /* 0x100fe200080108b1 */
[--C-:B------:R-:W-:Y:S01]  /*b240*/  SHF.R.U32.HI R185, RZ, 0x10, R4.reuse ;  /* 0x00000010ffb97819 */ /* 0x100fe20000011604 */
[----:B------:R-:W-:Y:S01]  /*b250*/  FFMA.FTZ R121, R121, UR4, -R177 ;  /* 0x0000000479797c23 */ /* 0x000fe200080108b1 */
[----:B------:R-:W-:Y:S03]  /*b260*/  SHF.R.U32.HI R189, RZ, 0x18, R4 ;  /* 0x00000018ffbd7819 */ /* 0x000fe60000011604 */
[----:B------:R1:W-:Y:S01]  /*b270*/  MUFU.EX2 R201, R44 ;  /* 0x0000002c00c97308 */ /* 0x0003e20000000800 */
[----:B------:R-:W-:Y:S01]  /*b280*/  PRMT R191, R18, 0x5410, R7 ;  /* 0x0000541012bf7816 */ /* 0x000fe20000000007 */
[--C-:B------:R-:W-:Y:S01]  /*b290*/  FFMA.FTZ R124, R124, UR4, -R177.reuse ;  /* 0x000000047c7c7c23 */ /* 0x100fe200080108b1 */
[C---:B------:R-:W-:Y:S01]  /*b2a0*/  LOP3.LUT R4, R12.reuse, 0xffff, RZ, 0xc0, !PT ;  /* 0x0000ffff0c047812 */ /* 0x040fe200078ec0ff */
[----:B------:R-:W-:Y:S01]  /*b2b0*/  FFMA.FTZ R177, R125, UR4, -R177 ;  /* 0x000000047db17c23 */ /* 0x000fe200080108b1 */
[----:B------:R-:W-:Y:S01]  /*b2c0*/  SHF.R.U32.HI R7, RZ, 0x10, R12 ;  /* 0x00000010ff077819 */ /* 0x000fe2000001160c */
[--C-:B------:R-:W-:Y:S01]  /*b2d0*/  FFMA.FTZ R95, R95, UR4, -R176.reuse ;  /* 0x000000045f5f7c23 */ /* 0x100fe200080108b0 */
[----:B------:R-:W-:Y:S03]  /*b2e0*/  PRMT R187, R13, 0x5410, R21 ;  /* 0x000054100dbb7816 */ /* 0x000fe60000000015 */
[----:B------:R-:W-:Y:S01]  /*b2f0*/  MUFU.EX2 R251, R47 ;  /* 0x0000002f00fb7308 */ /* 0x000fe20000000800 */
[----:B------:R-:W-:Y:S01]  /*b300*/  LOP3.LUT R13, R12, 0xff, RZ, 0xc0, !PT ;  /* 0x000000ff0c0d7812 */ /* 0x000fe200078ec0ff */
[----:B------:R-:W-:Y:S01]  /*b310*/  FFMA.FTZ R106, R106, UR4, -R176 ;  /* 0x000000046a6a7c23 */ /* 0x000fe200080108b0 */
[----:B------:R-:W-:Y:S01]  /*b320*/  SHF.R.U32.HI R5, RZ, 0x8, R4 ;  /* 0x00000008ff057819 */ /* 0x000fe20000011604 */
[----:B------:R-:W-:Y:S01]  /*b330*/  FFMA.FTZ R107, R107, UR4, -R176 ;  /* 0x000000046b6b7c23 */ /* 0x000fe200080108b0 */
[----:B------:R-:W-:Y:S01]  /*b340*/  SHF.R.U32.HI R12, RZ, 0x18, R12 ;  /* 0x00000018ff0c7819 */ /* 0x000fe2000001160c */
[----:B------:R-:W-:Y:S01]  /*b350*/  FFMA.FTZ R110, R110, UR4, -R176 ;  /* 0x000000046e6e7c23 */ /* 0x000fe200080108b0 */
[----:B------:R-:W-:Y:S03]  /*b360*/  LOP3.LUT R4, R7, 0xff, RZ, 0xc0, !PT ;  /* 0x000000ff07047812 */ /* 0x000fe600078ec0ff */
[----:B------:R-:W-:Y:S01]  /*b370*/  MUFU.EX2 R248, R67 ;  /* 0x0000004300f87308 */ /* 0x000fe20000000800 */
[----:B------:R-:W-:Y:S01]  /*b380*/  PRMT R28, R13, 0x5410, R5 ;  /* 0x000054100d1c7816 */ /* 0x000fe20000000005 */
[----:B-1----:R-:W-:Y:S01]  /*b390*/  IMAD.MOV.U32 R44, RZ, RZ, R245 ;  /* 0x000000ffff2c7224 */ /* 0x002fe200078e00f5 */
[----:B------:R-:W-:Y:S01]  /*b3a0*/  PRMT R29, R4, 0x5410, R12 ;  /* 0x00005410041d7816 */ /* 0x000fe2000000000c */
[----:B------:R-:W-:Y:S01]  /*b3b0*/  IMAD.WIDE.U32 R12, R173, -0x326172a9, RZ ;  /* 0xcd9e8d57ad0c7825 */ /* 0x000fe200078e00ff */
[C---:B------:R-:W-:Y:S02]  /*b3c0*/  LOP3.LUT R4, R0.reuse, 0xffff, RZ, 0xc0, !PT ;  /* 0x0000ffff00047812 */ /* 0x040fe400078ec0ff */
[----:B------:R-:W-:Y:S01]  /*b3d0*/  LOP3.LUT R15, R15, UR18, R184, 0x96, !PT ;  /* 0x000000120f0f7c12 */ /* 0x000fe2000f8e96b8 */
[----:B------:R-:W-:Y:S01]  /*b3e0*/  IMAD.MOV.U32 R184, RZ, RZ, R237 ;  /* 0x000000ffffb87224 */ /* 0x000fe200078e00ed */
[----:B------:R-:W-:Y:S01]  /*b3f0*/  LOP3.LUT R5, R0, 0xff, RZ, 0xc0, !PT ;  /* 0x000000ff00057812 */ /* 0x000fe200078ec0ff */
[----:B------:R-:W-:Y:S01]  /*b400*/  MUFU.EX2 R241, R58 ;  /* 0x0000003a00f17308 */ /* 0x000fe20000000800 */
[----:B------:R-:W-:Y:S01]  /*b410*/  SHF.R.U32.HI R4, RZ, 0x8, R4 ;  /* 0x00000008ff047819 */ /* 0x000fe20000011604 */
[----:B------:R-:W-:Y:S01]  /*b420*/  FFMA.FTZ R111, R111, UR4, -R176 ;  /* 0x000000046f6f7c23 */ /* 0x000fe200080108b0 */
[----:B------:R-:W-:Y:S01]  /*b430*/  SHF.R.U32.HI R7, RZ, 0x10, R0 ;  /* 0x00000010ff077819 */ /* 0x000fe20000011600 */
[----:B------:R-:W-:Y:S01]  /*b440*/  FFMA.FTZ R122, R122, UR4, -R176 ;  /* 0x000000047a7a7c23 */ /* 0x000fe200080108b0 */
[----:B------:R-:W-:Y:S01]  /*b450*/  PRMT R27, R5, 0x5410, R4 ;  /* 0x00005410051b7816 */ /* 0x000fe20000000004 */
[----:B------:R-:W-:Y:S01]  /*b460*/  IMAD.WIDE.U32 R4, R15, -0x326172a9, RZ ;  /* 0xcd9e8d570f047825 */ /* 0x000fe200078e00ff */
[----:B------:R-:W-:Y:S03]  /*b470*/  LOP3.LUT R182, R13, UR19, R182, 0x96, !PT ;  /* 0x000000130db67c12 */ /* 0x000fe6000f8e96b6 */
[----:B------:R1:W-:Y:S01]  /*b480*/  MUFU.EX2 R203, R31 ;  /* 0x0000001f00cb7308 */ /* 0x0003e20000000800 */
[----:B------:R-:W-:Y:S01]  /*b490*/  SHF.R.U32.HI R13, RZ, 0x18, R0 ;  /* 0x00000018ff0d7819 */ /* 0x000fe20000011600 */
[--C-:B------:R-:W-:Y:S01]  /*b4a0*/  FFMA.FTZ R123, R123, UR4, -R176.reuse ;  /* 0x000000047b7b7c23 */ /* 0x100fe200080108b0 */
[----:B------:R-:W-:Y:S01]  /*b4b0*/  LOP3.LUT R7, R7, 0xff, RZ, 0xc0, !PT ;  /* 0x000000ff07077812 */ /* 0x000fe200078ec0ff */
[----:B------:R-:W-:Y:S01]  /*b4c0*/  FFMA.FTZ R126, R126, UR4, -R176 ;  /* 0x000000047e7e7c23 */ /* 0x000fe200080108b0 */
[----:B------:R-:W-:Y:S01]  /*b4d0*/  LOP3.LUT R0, R5, UR29, R12, 0x96, !PT ;  /* 0x0000001d05007c12 */ /* 0x000fe2000f8e960c */
[----:B------:R-:W-:Y:S01]  /*b4e0*/  FFMA.FTZ R176, R127, UR4, -R176 ;  /* 0x000000047fb07c23 */ /* 0x000fe200080108b0 */
[C---:B------:R-:W-:Y:S03]  /*b4f0*/  LOP3.LUT R5, R4.reuse, 0xffff, RZ, 0xc0, !PT ;  /* 0x0000ffff04057812 */ /* 0x040fe600078ec0ff */
[----:B------:R2:W-:Y:S01]  /*b500*/  MUFU.EX2 R240, R30 ;  /* 0x0000001e00f07308 */ /* 0x0005e20000000800 */
[----:B------:R-:W-:Y:S02]  /*b510*/  PRMT R26, R7, 0x5410, R13 ;  /* 0x00005410071a7816 */ /* 0x000fe4000000000d */
[----:B------:R-:W-:Y:S02]  /*b520*/  LOP3.LUT R7, R4, 0xff, RZ, 0xc0, !PT ;  /* 0x000000ff04077812 */ /* 0x000fe400078ec0ff */
[----:B------:R-:W-:Y:S02]  /*b530*/  SHF.R.U32.HI R5, RZ, 0x8, R5 ;  /* 0x00000008ff057819 */ /* 0x000fe40000011605 */
[----:B------:R-:W-:Y:S03]  /*b540*/  SHF.R.U32.HI R13, RZ, 0x8, R139 ;  /* 0x00000008ff0d7819 */ /* 0x000fe6000001168b */
[----:B------:R-:W-:Y:S01]  /*b550*/  MUFU.EX2 R202, R49 ;  /* 0x0000003100ca7308 */ /* 0x000fe20000000800 */
[----:B-1----:R-:W-:Y:S01]  /*b560*/  PRMT R31, R7, 0x5410, R5 ;  /* 0x00005410071f7816 */ /* 0x002fe20000000005 */
[----:B------:R-:W-:Y:S01]  /*b570*/  IMAD.U32 R139, RZ, RZ, UR5 ;  /* 0x00000005ff8b7e24 */ /* 0x000fe2000f8e00ff */
[--C-:B------:R-:W-:Y:S02]  /*b580*/  SHF.R.U32.HI R7, RZ, 0x10, R4.reuse ;  /* 0x00000010ff077819 */ /* 0x100fe40000011604 */
[----:B------:R-:W-:Y:S02]  /*b590*/  SHF.R.U32.HI R5, RZ, 0x18, R4 ;  /* 0x00000018ff057819 */ /* 0x000fe40000011604 */
[----:B------:R-:W-:Y:S03]  /*b5a0*/  LOP3.LUT R4, R7, 0xff, RZ, 0xc0, !PT ;  /* 0x000000ff07047812 */ /* 0x000fe600078ec0ff */
[----:B------:R1:W-:Y:S01]  /*b5b0*/  MUFU.EX2 R238, R36 ;  /* 0x0000002400ee7308 */ /* 0x0003e20000000800 */
[----:B------:R-:W-:Y:S02]  /*b5c0*/  LOP3.LUT R12, R175, 0xff, RZ, 0xc0, !PT ;  /* 0x000000ffaf0c7812 */ /* 0x000fe400078ec0ff */
[----:B--2---:R-:W-:Y:S01]  /*b5d0*/  PRMT R30, R4, 0x5410, R5 ;  /* 0x00005410041e7816 */ /* 0x004fe20000000005 */
[----:B------:R-:W-:Y:S01]  /*b5e0*/  IMAD.WIDE.U32 R4, R182, -0x2daee0ad, RZ ;  /* 0xd2511f53b6047825 */ /* 0x000fe200078e00ff */
[----:B------:R-:W-:Y:S02]  /*b5f0*/  SHF.R.U32.HI R15, RZ, 0x8, R23 ;  /* 0x00000008ff0f7819 */ /* 0x000fe40000011617 */
[----:B------:R-:W-:Y:S03]  /*b600*/  PRMT R183, R183, 0x5410, R13 ;  /* 0x00005410b7b77816 */ /* 0x000fe6000000000d */
[----:B------:R2:W-:Y:S01]  /*b610*/  MUFU.EX2 R182, R37 ;  /* 0x0000002500b67308 */ /* 0x0005e20000000800 */
[----:B------:R-:W-:Y:S02]  /*b620*/  LOP3.LUT R13, R11, 0xffff, RZ, 0xc0, !PT ;  /* 0x0000ffff0b0d7812 */ /* 0x000fe400078ec0ff */
[----:B------:R-:W-:Y:S02]  /*b630*/  LOP3.LUT R7, R5, UR28, R14, 0x96, !PT ;  /* 0x0000001c05077c12 */ /* 0x000fe4000f8e960e */
[----:B------:R-:W-:Y:S02]  /*b640*/  LOP3.LUT R14, R33, 0xff, RZ, 0xc0, !PT ;  /* 0x000000ff210e7812 */ /* 0x000fe400078ec0ff */
[----:B------:R-:W-:Y:S03]  /*b650*/  PRMT R172, R12, 0x5410, R172 ;  /* 0x000054100cac7816 */ /* 0x000fe600000000ac */
[----:B------:R-:W-:Y:S01]  /*b660*/  MUFU.EX2 R250, R42 ;  /* 0x0000002a00fa7308 */ /* 0x000fe20000000800 */
[----:B------:R-:W-:Y:S01]  /*b670*/  PRMT R20, R35, 0x5410, R15 ;  /* 0x0000541023147816 */ /* 0x000fe2000000000f */
[----:B-1----:R-:W-:Y:S01]  /*b680*/  IMAD.MOV.U32 R36, RZ, RZ, 0x7054 ;  /* 0x00007054ff247424 */ /* 0x002fe200078e00ff */
[----:B------:R-:W-:Y:S02]  /*b690*/  LOP3.LUT R12, R22, 0xff, RZ, 0xc0, !PT ;  /* 0x000000ff160c7812 */ /* 0x000fe400078ec0ff */
[----:B------:R-:W-:Y:S02]  /*b6a0*/  LOP3.LUT R15, R11, 0xff, RZ, 0xc0, !PT ;  /* 0x000000ff0b0f7812 */ /* 0x000fe400078ec0ff */
[----:B------:R-:W-:Y:S03]  /*b6b0*/  SHF.R.U32.HI R13, RZ, 0x8, R13 ;  /* 0x00000008ff0d7819 */ /* 0x000fe6000001160d */
[----:B------:R-:W-:Y:S01]  /*b6c0*/  MUFU.EX2 R186, R48 ;  /* 0x0000003000ba7308 */ /* 0x000fe20000000800 */
[----:B------:R-:W-:Y:S01]  /*b6d0*/  PRMT R25, R14, 0x5410, R25 ;  /* 0x000054100e197816 */ /* 0x000fe20000000019 */
[----:B--2---:R-:W-:Y:S01]  /*b6e0*/  IMAD.MOV.U32 R37, RZ, RZ, R200 ;  /* 0x000000ffff257224 */ /* 0x004fe200078e00c8 */
[----:B------:R-:W-:Y:S02]  /*b6f0*/  SHF.R.U32.HI R14, RZ, 0x8, R16 ;  /* 0x00000008ff0e7819 */ /* 0x000fe40000011610 */
[----:B------:R-:W-:Y:S02]  /*b700*/  PRMT R24, R12, 0x5410, R24 ;  /* 0x000054100c187816 */ /* 0x000fe40000000018 */
[----:B------:R-:W-:Y:S03]  /*b710*/  SHF.R.U32.HI R12, RZ, 0x10, R11 ;  /* 0x00000010ff0c7819 */ /* 0x000fe6000001160b */
[----:B------:R-:W1:Y:S01]  /*b720*/  MUFU.EX2 R200, R39 ;  /* 0x0000002700c87308 */ /* 0x000e620000000800 */
[----:B------:R-:W-:Y:S02]  /*b730*/  PRMT R23, R15, 0x5410, R13 ;  /* 0x000054100f177816 */ /* 0x000fe4000000000d */
[----:B------:R-:W-:Y:S02]  /*b740*/  SHF.R.U32.HI R13, RZ, 0x10, R10 ;  /* 0x00000010ff0d7819 */ /* 0x000fe4000001160a */
[----:B------:R-:W-:Y:S02]  /*b750*/  PRMT R21, R32, 0x5410, R14 ;  /* 0x0000541020157816 */ /* 0x000fe4000000000e */
[----:B------:R-:W-:Y:S03]  /*b760*/  SHF.R.U32.HI R16, RZ, 0x18, R11 ;  /* 0x00000018ff107819 */ /* 0x000fe6000001160b */
[----:B------:R-:W2:Y:S01]  /*b770*/  MUFU.EX2 R48, R38 ;  /* 0x0000002600307308 */ /* 0x000ea20000000800 */
[----:B------:R-:W-:Y:S02]  /*b780*/  LOP3.LUT R14, R12, 0xff, RZ, 0xc0, !PT ;  /* 0x000000ff0c0e7812 */ /* 0x000fe400078ec0ff */
[----:B------:R-:W-:Y:S02]  /*b790*/  LOP3.LUT R17, R4, 0xffff, RZ, 0xc0, !PT ;  /* 0x0000ffff04117812 */ /* 0x000fe400078ec0ff */
[C---:B------:R-:W-:Y:S02]  /*b7a0*/  LOP3.LUT R11, R10.reuse, 0xffff, RZ, 0xc0, !PT ;  /* 0x0000ffff0a0b7812 */ /* 0x040fe400078ec0ff */
[----:B------:R-:W-:Y:S03]  /*b7b0*/  SHF.R.U32.HI R12, RZ, 0x18, R10 ;  /* 0x00000018ff0c7819 */ /* 0x000fe6000001160a */
[----:B------:R-:W3:Y:S01]  /*b7c0*/  MUFU.EX2 R38, R41 ;  /* 0x0000002900267308 */ /* 0x000ee20000000800 */
[----:B------:R-:W-:Y:S01]  /*b7d0*/  LOP3.LUT R5, R13, 0xff, RZ, 0xc0, !PT ;  /* 0x000000ff0d057812 */ /* 0x000fe200078ec0ff */
[----:B-1----:R1:W-:Y:S01]  /*b7e0*/  STL [R1], R200 ;  /* 0x000000c801007387 */ /* 0x0023e20000100800 */
[----:B------:R-:W-:Y:S02]  /*b7f0*/  LOP3.LUT R15, R10, 0xff, RZ, 0xc0, !PT ;  /* 0x000000ff0a0f7812 */ /* 0x000fe400078ec0ff */
[----:B------:R-:W-:Y:S02]  /*b800*/  SHF.R.U32.HI R10, RZ, 0x8, R11 ;  /* 0x00000008ff0a7819 */ /* 0x000fe4000001160b */
[----:B------:R-:W-:Y:S03]  /*b810*/  PRMT R49, R5, 0x5410, R12 ;  /* 0x0000541005317816 */ /* 0x000fe6000000000c */
[----:B------:R4:W-:Y:S01]  /*b820*/  MUFU.EX2 R173, R43 ;  /* 0x0000002b00ad7308 */ /* 0x0009e20000000800 */
[----:B------:R-:W-:Y:S01]  /*b830*/  SHF.R.U32.HI R18, RZ, 0x10, R4 ;  /* 0x00000010ff127819 */ /* 0x000fe20000011604 */
[----:B--2---:R-:W-:Y:S01]  /*b840*/  IMAD.MOV.U32 R47, RZ, RZ, R48 ;  /* 0x000000ffff2f7224 */ /* 0x004fe200078e0030 */
[----:B------:R-:W-:Y:S02]  /*b850*/  LOP3.LUT R19, R4, 0xff, RZ, 0xc0, !PT ;  /* 0x000000ff04137812 */ /* 0x000fe400078ec0ff */
[----:B------:R-:W-:Y:S02]  /*b860*/  SHF.R.U32.HI R13, RZ, 0x18, R4 ;  /* 0x00000018ff0d7819 */ /* 0x000fe40000011604 */
[----:B------:R-:W-:Y:S03]  /*b870*/  LOP3.LUT R5, R0, 0xffff, RZ, 0xc0, !PT ;  /* 0x0000ffff00057812 */ /* 0x000fe600078ec0ff */
[----:B------:R-:W-:Y:S01]  /*b880*/  MUFU.EX2 R247, R53 ;  /* 0x0000003500f77308 */ /* 0x000fe20000000800 */
[C---:B------:R-:W-:Y:S02]  /*b890*/  LOP3.LUT R4, R6.reuse, 0xffff, RZ, 0xc0, !PT ;  /* 0x0000ffff06047812 */ /* 0x040fe400078ec0ff */
[----:B------:R-:W-:Y:S02]  /*b8a0*/  PRMT R15, R15, 0x5410, R10 ;  /* 0x000054100f0f7816 */ /* 0x000fe4000000000a */
[----:B------:R-:W-:Y:S02]  /*b8b0*/  SHF.R.U32.HI R10, RZ, 0x8, R5 ;  /* 0x00000008ff0a7819 */ /* 0x000fe40000011605 */
[----:B------:R-:W-:Y:S03]  /*b8c0*/  LOP3.LUT R5, R6, 0xff, RZ, 0xc0, !PT ;  /* 0x000000ff06057812 */ /* 0x000fe600078ec0ff */
[----:B------:R-:W-:Y:S01]  /*b8d0*/  MUFU.EX2 R249, R66 ;  /* 0x0000004200f97308 */ /* 0x000fe20000000800 */
[----:B------:R-:W-:Y:S02]  /*b8e0*/  SHF.R.U32.HI R4, RZ, 0x8, R4 ;  /* 0x00000008ff047819 */ /* 0x000fe40000011604 */
[----:B------:R-:W-:Y:S02]  /*b8f0*/  LOP3.LUT R11, R0, 0xff, RZ, 0xc0, !PT ;  /* 0x000000ff000b7812 */ /* 0x000fe400078ec0ff */
[----:B------:R-:W-:Y:S02]  /*b900*/  PRMT R12, R5, 0x5410, R4 ;  /* 0x00005410050c7816 */ /* 0x000fe40000000004 */
[--C-:B------:R-:W-:Y:S03]  /*b910*/  SHF.R.U32.HI R4, RZ, 0x10, R0.reuse ;  /* 0x00000010ff047819 */ /* 0x100fe60000011600 */
[----:B------:R-:W-:Y:S01]  /*b920*/  MUFU.EX2 R237, R62 ;  /* 0x0000003e00ed7308 */ /* 0x000fe20000000800 */
[----:B------:R-:W-:Y:S02]  /*b930*/  SHF.R.U32.HI R5, RZ, 0x18, R0 ;  /* 0x00000018ff057819 */ /* 0x000fe40000011600 */
[----:B------:R-:W-:Y:S02]  /*b940*/  LOP3.LUT R4, R4, 0xff, RZ, 0xc0, !PT ;  /* 0x000000ff04047812 */ /* 0x000fe400078ec0ff */
[----:B------:R-:W-:Y:S02]  /*b950*/  SHF.R.U32.HI R0, RZ, 0x10, R6 ;  /* 0x00000010ff007819 */ /* 0x000fe40000011606 */
[----:B------:R-:W-:Y:S03]  /*b960*/  PRMT R22, R14, 0x5410, R16 ;  /* 0x000054100e167816 */ /* 0x000fe60000000010 */
[----:B------:R-:W-:Y:S01]  /*b970*/  MUFU.EX2 R117, R98 ;  /* 0x0000006200757308 */ /* 0x000fe20000000800 */
[----:B------:R-:W-:Y:S02]  /*b980*/  PRMT R16, R11, 0x5410, R10 ;  /* 0x000054100b107816 */ /* 0x000fe4000000000a */
[----:B------:R-:W-:Y:S02]  /*b990*/  PRMT R14, R4, 0x5410, R5 ;  /* 0x00005410040e7816 */ /* 0x000fe40000000005 */
[----:B------:R-:W-:Y:S02]  /*b9a0*/  SHF.R.U32.HI R6, RZ, 0x18, R6 ;  /* 0x00000018ff067819 */ /* 0x000fe40000011606 */
[----:B------:R-:W-:Y:S03]  /*b9b0*/  LOP3.LUT R0, R0, 0xff, RZ, 0xc0, !PT ;  /* 0x000000ff00007812 */ /* 0x000fe600078ec0ff */
[----:B------:R-:W-:Y:S01]  /*b9c0*/  MUFU.EX2 R98, R84 ;  /* 0x0000005400627308 */ /* 0x000fe20000000800 */
[----:B------:R-:W-:Y:S02]  /*b9d0*/  SHF.R.U32.HI R10, RZ, 0x8, R17 ;  /* 0x00000008ff0a7819 */ /* 0x000fe40000011611 */
[----:B------:R-:W-:Y:S02]  /*b9e0*/  SHF.R.U32.HI R4, RZ, 0x8, R34 ;  /* 0x00000008ff047819 */ /* 0x000fe40000011622 */
[----:B------:R-:W-:Y:S02]  /*b9f0*/  LOP3.LUT R5, R18, 0xff, RZ, 0xc0, !PT ;  /* 0x000000ff12057812 */ /* 0x000fe400078ec0ff */
[----:B------:R-:W-:Y:S03]  /*ba00*/  PRMT R11, R0, 0x5410, R6 ;  /* 0x00005410000b7816 */ /* 0x000fe60000000006 */
[----:B------:R-:W-:Y:S01]  /*ba10*/  MUFU.EX2 R245, R55 ;  /* 0x0000003700f57308 */ /* 0x000fe20000000800 */
[----:B------:R-:W-:Y:S02]  /*ba20*/  PRMT R19, R19, 0x5410, R10 ;  /* 0x0000541013137816 */ /* 0x000fe4000000000a */
[----:B------:R-:W-:Y:S02]  /*ba30*/  PRMT R18, R174, 0x5410, R4 ;  /* 0x00005410ae127816 */ /* 0x000fe40000000004 */
[C---:B------:R-:W-:Y:S02]  /*ba40*/  LOP3.LUT R0, R2.reuse, 0xffff, RZ, 0xc0, !PT ;  /* 0x0000ffff02007812 */ /* 0x040fe400078ec0ff */
[----:B------:R-:W-:Y:S01]  /*ba50*/  LOP3.LUT R10, R185, 0xff, RZ, 0xc0, !PT ;  /* 0x000000ffb90a7812 */ /* 0x000fe200078ec0ff */
[----:B------:R-:W-:Y:S01]  /*ba60*/  IMAD.MOV.U32 R185, RZ, RZ, R246 ;  /* 0x000000ffffb97224 */ /* 0x000fe200078e00f6 */
[----:B------:R-:W-:Y:S01]  /*ba70*/  SHF.R.U32.HI R4, RZ, 0x10, R2 ;  /* 0x00000010ff047819 */ /* 0x000fe20000011602 */
[----:B------:R-:W2:Y:S01]  /*ba80*/  MUFU.EX2 R246, R52 ;  /* 0x0000003400f67308 */ /* 0x000ea20000000800 */
[----:B------:R-:W-:Y:S01]  /*ba90*/  PRMT R139, R139, R36, UR5 ;  /* 0x000000058b8b7e16 */ /* 0x000fe20008000024 */
[----:B------:R-:W-:Y:S01]  /*baa0*/  IMAD.MOV.U32 R36, RZ, RZ, R244 ;  /* 0x000000ffff247224 */ /* 0x000fe200078e00f4 */
[----:B------:R-:W-:Y:S02]  /*bab0*/  PRMT R13, R5, 0x5410, R13 ;  /* 0x00005410050d7816 */ /* 0x000fe4000000000d */
[----:B------:R-:W-:Y:S02]  /*bac0*/  LOP3.LUT R6, R2, 0xff, RZ, 0xc0, !PT ;  /* 0x000000ff02067812 */ /* 0x000fe400078ec0ff */
[----:B------:R-:W-:Y:S03]  /*bad0*/  SHF.R.U32.HI R5, RZ, 0x18, R2 ;  /* 0x00000018ff057819 */ /* 0x000fe60000011602 */
[----:B------:R3:W-:Y:S01]  /*bae0*/  MUFU.EX2 R244, R54 ;  /* 0x0000003600f47308 */ /* 0x0007e20000000800 */
[----:B------:R-:W-:Y:S02]  /*baf0*/  SHF.R.U32.HI R2, RZ, 0x8, R0 ;  /* 0x00000008ff027819 */ /* 0x000fe40000011600 */
[----:B------:R-:W-:Y:S02]  /*bb00*/  LOP3.LUT R0, R4, 0xff, RZ, 0xc0, !PT ;  /* 0x000000ff04007812 */ /* 0x000fe400078ec0ff */
[--C-:B------:R-:W-:Y:S01]  /*bb10*/  HSET2.LE.AND R40, R28, R139.reuse, PT ;  /* 0x0000008b1c287233 */ /* 0x100fe20003803000 */
[----:B------:R-:W-:Y:S01]  /*bb20*/  IMAD.MOV.U32 R28, RZ, RZ, R240 ;  /* 0x000000ffff1c7224 */ /* 0x000fe200078e00f0 */
[----:B------:R-:W-:Y:S01]  /*bb30*/  PRMT R17, R10, 0x5410, R189 ;  /* 0x000054100a117816 */ /* 0x000fe200000000bd */
[----:B------:R-:W-:Y:S01]  /*bb40*/  IMAD.MOV.U32 R189, RZ, RZ, R239 ;  /* 0x000000ffffbd7224 */ /* 0x000fe200078e00ef */
[----:B------:R-:W-:Y:S01]  /*bb50*/  F2FP.F16.F32.PACK_AB R4, R185, R37 ;  /* 0x00000025b904723e */ /* 0x000fe200000000ff */
[----:B------:R-:W-:Y:S01]  /*bb60*/  MUFU.EX2 R240, R59 ;  /* 0x0000003b00f07308 */ /* 0x000fe20000000800 */
[----:B------:R-:W-:Y:S02]  /*bb70*/  PRMT R10, R6, 0x5410, R2 ;  /* 0x00005410060a7816 */ /* 0x000fe40000000002 */
[----:B------:R-:W-:Y:S02]  /*bb80*/  PRMT R6, R0, 0x5410, R5 ;  /* 0x0000541000067816 */ /* 0x000fe40000000005 */
[--C-:B------:R-:W-:Y:S01]  /*bb90*/  HSET2.LE.AND R42, R188, R139.reuse, PT ;  /* 0x0000008bbc2a7233 */ /* 0x100fe20003803000 */
[----:B------:R-:W-:Y:S01]  /*bba0*/  IMAD.MOV.U32 R188, RZ, RZ, R207 ;  /* 0x000000ffffbc7224 */ /* 0x000fe200078e00cf */
[----:B------:R-:W-:Y:S03]  /*bbb0*/  F2FP.F16.F32.PACK_AB R0, R214, R199 ;  /* 0x000000c7d600723e */ /* 0x000fe600000000ff */
[----:B------:R-:W-:Y:S01]  /*bbc0*/  MUFU.EX2 R239, R60 ;  /* 0x0000003c00ef7308 */ /* 0x000fe20000000800 */
[----:B------:R-:W-:Y:S02]  /*bbd0*/  LOP3.LUT R40, R40, R4, RZ, 0xc0, !PT ;  /* 0x0000000428287212 */ /* 0x000fe400078ec0ff */
[--C-:B------:R-:W-:Y:S01]  /*bbe0*/  HSET2.LE.AND R33, R26, R139.reuse, PT ;  /* 0x0000008b1a217233 */ /* 0x100fe20003803000 */
[----:B------:R-:W-:Y:S01]  /*bbf0*/  IMAD.MOV.U32 R26, RZ, RZ, R238 ;  /* 0x000000ffff1a7224 */ /* 0x000fe200078e00ee */
[--C-:B----4-:R-:W-:Y:S01]  /*bc00*/  HSET2.LE.AND R43, R187, R139.reuse, PT ;  /* 0x0000008bbb2b7233 */ /* 0x110fe20003803000 */
[----:B------:R-:W-:Y:S01]  /*bc10*/  IMAD.MOV.U32 R187, RZ, RZ, R243 ;  /* 0x000000ffffbb7224 */ /* 0x000fe200078e00f3 */
[--C-:B------:R-:W-:Y:S03]  /*bc20*/  HSET2.LE.AND R41, R29, R139.reuse, PT ;  /* 0x0000008b1d297233 */ /* 0x100fe60003803000 */
[----:B------:R-:W-:Y:S01]  /*bc30*/  MUFU.EX2 R238, R61 ;  /* 0x0000003d00ee7308 */ /* 0x000fe20000000800 */
[----:B------:R-:W-:Y:S01]  /*bc40*/  F2FP.F16.F32.PACK_AB R4, R219, R198 ;  /* 0x000000c6db04723e */ /* 0x000fe200000000ff */
[----:B------:R-:W-:Y:S01]  /*bc50*/  IMAD.MOV.U32 R29, RZ, RZ, R242 ;  /* 0x000000ffff1d7224 */ /* 0x000fe200078e00f2 */
[----:B------:R-:W-:Y:S02]  /*bc60*/  LOP3.LUT R42, R42, R0, RZ, 0xc0, !PT ;  /* 0x000000002a2a7212 */ /* 0x000fe400078ec0ff */
[----:B------:R-:W-:Y:S02]  /*bc70*/  F2FP.F16.F32.PACK_AB R2, R220, R217 ;  /* 0x000000d9dc02723e */ /* 0x000fe400000000ff */
[----:B------:R-:W-:Y:S03]  /*bc80*/  F2FP.F16.F32.PACK_AB R0, R224, R235 ;  /* 0x000000ebe000723e */ /* 0x000fe600000000ff */
[----:B------:R4:W-:Y:S01]  /*bc90*/  MUFU.EX2 R242, R56 ;  /* 0x0000003800f27308 */ /* 0x0009e20000000800 */
[----:B------:R-:W-:Y:S02]  /*bca0*/  LOP3.LUT R33, R33, R4, RZ, 0xc0, !PT ;  /* 0x0000000421217212 */ /* 0x000fe400078ec0ff */
[--C-:B------:R-:W-:Y:S01]  /*bcb0*/  HSET2.LE.AND R4, R20, R139.reuse, PT ;  /* 0x0000008b14047233 */ /* 0x100fe20003803000 */
[----:B------:R-:W-:Y:S01]  /*bcc0*/  IMAD.MOV.U32 R20, RZ, RZ, R206 ;  /* 0x000000ffff147224 */ /* 0x000fe200078e00ce */
[----:B------:R-:W-:Y:S02]  /*bcd0*/  F2FP.F16.F32.PACK_AB R50, R29, R187 ;  /* 0x000000bb1d32723e */ /* 0x000fe400000000ff */
[----:B------:R-:W-:Y:S03]  /*bce0*/  LOP3.LUT R43, R43, R2, RZ, 0xc0, !PT ;  /* 0x000000022b2b7212 */ /* 0x000fe600078ec0ff */
[----:B------:R-:W1:Y:S01]  /*bcf0*/  MUFU.EX2 R243, R57 ;  /* 0x0000003900f37308 */ /* 0x000e620000000800 */
[--C-:B------:R-:W-:Y:S01]  /*bd00*/  HSET2.LE.AND R32, R27, R139.reuse, PT ;  /* 0x0000008b1b207233 */ /* 0x100fe20003803000 */
[----:B------:R-:W-:Y:S01]  /*bd10*/  IMAD.MOV.U32 R27, RZ, RZ, R199 ;  /* 0x000000ffff1b7224 */ /* 0x000fe200078e00c7 */
[----:B------:R-:W-:Y:S02]  /*bd20*/  LOP3.LUT R41, R41, R0, RZ, 0xc0, !PT ;  /* 0x0000000029297212 */ /* 0x000fe400078ec0ff */
[----:B------:R-:W-:Y:S02]  /*bd30*/  F2FP.F16.F32.PACK_AB R2, R46, R194 ;  /* 0x000000c22e02723e */ /* 0x000fe400000000ff */
[--C-:B------:R-:W-:Y:S03]  /*bd40*/  HSET2.LE.AND R0, R191, R139.reuse, PT ;  /* 0x0000008bbf007233 */ /* 0x100fe60003803000 */
[----:B------:R1:W1:Y:S01]  /*bd50*/  MUFU.EX2 R207, R63 ;  /* 0x0000003f00cf7308 */ /* 0x0002620000000800 */
[--C-:B------:R-:W-:Y:S01]  /*bd60*/  HSET2.LE.AND R51, R25, R139.reuse, PT ;  /* 0x0000008b19337233 */ /* 0x100fe20003803000 */
[----:B------:R-:W-:Y:S01]  /*bd70*/  IMAD.MOV.U32 R25, RZ, RZ, R205 ;  /* 0x000000ffff197224 */ /* 0x000fe200078e00cd */
[----:B------:R-:W-:Y:S02]  /*bd80*/  F2FP.F16.F32.PACK_AB R34, R36, R216 ;  /* 0x000000d82422723e */ /* 0x000fe400000000ff */
[----:B------:R-:W-:Y:S02]  /*bd90*/  LOP3.LUT R50, R4, R50, RZ, 0xc0, !PT ;  /* 0x0000003204327212 */ /* 0x000fe400078ec0ff */
[--C-:B------:R-:W-:Y:S03]  /*bda0*/  HSET2.LE.AND R49, R49, R139.reuse, PT ;  /* 0x0000008b31317233 */ /* 0x100fe60003803000 */
[----:B------:R-:W-:Y:S01]  /*bdb0*/  MUFU.EX2 R94, R94 ;  /* 0x0000005e005e7308 */ /* 0x000fe20000000800 */
[----:B------:R-:W-:Y:S02]  /*bdc0*/  F2FP.F16.F32.PACK_AB R4, R184, R45 ;  /* 0x0000002db804723e */ /* 0x000fe400000000ff */
[----:B------:R-:W-:Y:S02]  /*bdd0*/  LOP3.LUT R32, R32, R2, RZ, 0xc0, !PT ;  /* 0x0000000220207212 */ /* 0x000fe400078ec0ff */
[--C-:B------:R-:W-:Y:S02]  /*bde0*/  HSET2.LE.AND R2, R190, R139.reuse, PT ;  /* 0x0000008bbe027233 */ /* 0x100fe40003803000 */
[----:B------:R-:W-:Y:S03]  /*bdf0*/  LOP3.LUT R34, R0, R34, RZ, 0xc0, !PT ;  /* 0x0000002200227212 */ /* 0x000fe600078ec0ff */
[----:B------:R-:W-:Y:S01]  /*be00*/  MUFU.EX2 R95, R95 ;  /* 0x0000005f005f7308 */ /* 0x000fe20000000800 */
[--C-:B---3--:R-:W-:Y:S01]  /*be10*/  HSET2.LE.AND R54, R21, R139.reuse, PT ;  /* 0x0000008b15367233 */ /* 0x108fe20003803000 */
[----:B------:R-:W-:Y:S01]  /*be20*/  IMAD.MOV.U32 R21, RZ, RZ, R204 ;  /* 0x000000ffff157224 */ /* 0x000fe200078e00cc */
[----:B------:R-:W-:Y:S02]  /*be30*/  F2FP.F16.F32.PACK_AB R35, R236, R218 ;  /* 0x000000daec23723e */ /* 0x000fe400000000ff */
[----:B------:R-:W-:Y:S02]  /*be40*/  F2FP.F16.F32.PACK_AB R0, R25, R189 ;  /* 0x000000bd1900723e */ /* 0x000fe400000000ff */
[----:B------:R-:W-:Y:S03]  /*be50*/  LOP3.LUT R49, R49, R4, RZ, 0xc0, !PT ;  /* 0x0000000431317212 */ /* 0x000fe600078ec0ff */
[----:B------:R-:W-:Y:S01]  /*be60*/  MUFU.EX2 R88, R88 ;  /* 0x0000005800587308 */ /* 0x000fe20000000800 */
[----:B------:R-:W-:Y:S02]  /*be70*/  F2FP.F16.F32.PACK_AB R4, R188, R20 ;  /* 0x00000014bc04723e */ /* 0x000fe400000000ff */
[----:B------:R-:W-:Y:S02]  /*be80*/  LOP3.LUT R35, R2, R35, RZ, 0xc0, !PT ;  /* 0x0000002302237212 */ /* 0x000fe400078ec0ff */
[--C-:B------:R-:W-:Y:S02]  /*be90*/  HSET2.LE.AND R48, R15, R139.reuse, PT ;  /* 0x0000008b0f307233 */ /* 0x100fe40003803000 */
[----:B------:R-:W-:Y:S03]  /*bea0*/  LOP3.LUT R51, R51, R0, RZ, 0xc0, !PT ;  /* 0x0000000033337212 */ /* 0x000fe600078ec0ff */
[----:B------:R-:W-:Y:S01]  /*beb0*/  MUFU.EX2 R89, R89 ;  /* 0x0000005900597308 */ /* 0x000fe20000000800 */
[--C-:B------:R-:W-:Y:S02]  /*bec0*/  HSET2.LE.AND R52, R12, R139.reuse, PT ;  /* 0x0000008b0c347233 */ /* 0x100fe40003803000 */
[----:B------:R-:W-:Y:S02]  /*bed0*/  F2FP.F16.F32.PACK_AB R2, R195, R44 ;  /* 0x0000002cc302723e */ /* 0x000fe400000000ff */
[----:B------:R-:W-:Y:S02]  /*bee0*/  F2FP.F16.F32.PACK_AB R0, R21, R196 ;  /* 0x000000c41500723e */ /* 0x000fe400000000ff */
[----:B------:R-:W-:Y:S03]  /*bef0*/  LOP3.LUT R54, R54, R4, RZ, 0xc0, !PT ;  /* 0x0000000436367212 */ /* 0x000fe600078ec0ff */
[----:B------:R-:W-:Y:S01]  /*bf00*/  MUFU.EX2 R90, R90 ;  /* 0x0000005a005a7308 */ /* 0x000fe20000000800 */
[--C-:B------:R-:W-:Y:S01]  /*bf10*/  HSET2.LE.AND R4, R30, R139.reuse, PT ;  /* 0x0000008b1e047233 */ /* 0x100fe20003803000 */
[----:B------:R-:W-:Y:S01]  /*bf20*/  IMAD.MOV.U32 R30, RZ, RZ, R203 ;  /* 0x000000ffff1e7224 */ /* 0x000fe200078e00cb */
[----:B------:R-:W-:Y:S02]  /*bf30*/  LOP3.LUT R48, R48, R2, RZ, 0xc0, !PT ;  /* 0x0000000230307212 */ /* 0x000fe400078ec0ff */
[--C-:B------:R-:W-:Y:S02]  /*bf40*/  HSET2.LE.AND R53, R11, R139.reuse, PT ;  /* 0x0000008b0b357233 */ /* 0x100fe40003803000 */
[----:B------:R-:W-:Y:S03]  /*bf50*/  LOP3.LUT R52, R52, R0, RZ, 0xc0, !PT ;  /* 0x0000000034347212 */ /* 0x000fe600078ec0ff */
[----:B------:R-:W-:Y:S01]  /*bf60*/  MUFU.EX2 R91, R91 ;  /* 0x0000005b005b7308 */ /* 0x000fe20000000800 */
[----:B------:R-:W-:Y:S02]  /*bf70*/  F2FP.F16.F32.PACK_AB R2, R221, R193 ;  /* 0x000000c1dd02723e */ /* 0x000fe400000000ff */
[--C-:B------:R-:W-:Y:S01]  /*bf80*/  HSET2.LE.AND R0, R24, R139.reuse, PT ;  /* 0x0000008b18007233 */ /* 0x100fe20003803000 */
[----:B------:R-:W-:Y:S01]  /*bf90*/  IMAD.MOV.U32 R24, RZ, RZ, R202 ;  /* 0x000000ffff187224 */ /* 0x000fe200078e00ca */
[----:B------:R-:W-:Y:S02]  /*bfa0*/  F2FP.F16.F32.PACK_AB R55, R30, R28 ;  /* 0x0000001c1e37723e */ /* 0x000fe400000000ff */
[----:B------:R-:W-:Y:S03]  /*bfb0*/  LOP3.LUT R53, R53, R2, RZ, 0xc0, !PT ;  /* 0x0000000235357212 */ /* 0x000fe600078ec0ff */
[----:B------:R-:W-:Y:S01]  /*bfc0*/  MUFU.EX2 R92, R92 ;  /* 0x0000005c005c7308 */ /* 0x000fe20000000800 */
[--C-:B------:R-:W-:Y:S01]  /*bfd0*/  HSET2.LE.AND R2, R31, R139.reuse, PT ;  /* 0x0000008b1f027233 */ /* 0x100fe20003803000 */
[----:B------:R-:W-:Y:S01]  /*bfe0*/  IMAD.MOV.U32 R31, RZ, RZ, R198 ;  /* 0x000000ffff1f7224 */ /* 0x000fe200078e00c6 */
[----:B------:R-:W-:Y:S02]  /*bff0*/  F2FP.F16.F32.PACK_AB R66, R24, R186 ;  /* 0x000000ba1842723e */ /* 0x000fe400000000ff */
[----:B------:R-:W-:Y:S02]  /*c000*/  F2FP.F16.F32.PACK_AB R67, R213, R197 ;  /* 0x000000c5d543723e */ /* 0x000fe400000000ff */
[----:B------:R-:W-:Y:S03]  /*c010*/  LOP3.LUT R55, R0, R55, RZ, 0xc0, !PT ;  /* 0x0000003700377212 */ /* 0x000fe600078ec0ff */
[----:B------:R-:W-:Y:S01]  /*c020*/  MUFU.EX2 R93, R93 ;  /* 0x0000005d005d7308 */ /* 0x000fe20000000800 */
[--C-:B------:R-:W-:Y:S01]  /*c030*/  HSET2.LE.AND R64, R16, R139.reuse, PT ;  /* 0x0000008b10407233 */ /* 0x100fe20003803000 */
[----:B------:R-:W-:Y:S01]  /*c040*/  IMAD.MOV.U32 R16, RZ, RZ, R201 ;  /* 0x000000ffff107224 */ /* 0x000fe200078e00c9 */
[----:B------:R-:W-:Y:S02]  /*c050*/  F2FP.F16.F32.PACK_AB R0, R182, R26 ;  /* 0x0000001ab600723e */ /* 0x000fe400000000ff */
[----:B------:R-:W-:Y:S02]  /*c060*/  LOP3.LUT R66, R2, R66, RZ, 0xc0, !PT ;  /* 0x0000004202427212 */ /* 0x000fe400078ec0ff */
[--C-:B------:R-:W-:Y:S03]  /*c070*/  HSET2.LE.AND R65, R14, R139.reuse, PT ;  /* 0x0000008b0e417233 */ /* 0x100fe60003803000 */
[----:B------:R-:W-:Y:S01]  /*c080*/  MUFU.EX2 R112, R112 ;  /* 0x0000007000707308 */ /* 0x000fe20000000800 */
[----:B------:R-:W-:Y:S02]  /*c090*/  LOP3.LUT R67, R4, R67, RZ, 0xc0, !PT ;  /* 0x0000004304437212 */ /* 0x000fe400078ec0ff */
[--C-:B----4-:R-:W-:Y:S01]  /*c0a0*/  HSET2.LE.AND R56, R23, R139.reuse, PT ;  /* 0x0000008b17387233 */ /* 0x110fe20003803000 */
[----:B------:R-:W-:Y:S01]  /*c0b0*/  IMAD.MOV.U32 R23, RZ, RZ, R194 ;  /* 0x000000ffff177224 */ /* 0x000fe200078e00c2 */
[----:B------:R-:W-:Y:S02]  /*c0c0*/  F2FP.F16.F32.PACK_AB R2, R200, R47 ;  /* 0x0000002fc802723e */ /* 0x000fe400000000ff */
[----:B------:R-:W-:Y:S03]  /*c0d0*/  F2FP.F16.F32.PACK_AB R4, R38, R215 ;  /* 0x000000d72604723e */ /* 0x000fe600000000ff */
[----:B------:R-:W-:Y:S01]  /*c0e0*/  MUFU.EX2 R113, R113 ;  /* 0x0000007100717308 */ /* 0x000fe20000000800 */
[----:B------:R-:W-:Y:S02]  /*c0f0*/  LOP3.LUT R64, R64, R0, RZ, 0xc0, !PT ;  /* 0x0000000040407212 */ /* 0x000fe400078ec0ff */
[----:B------:R-:W-:Y:S02]  /*c100*/  LOP3.LUT R0, R7, 0xffff, RZ, 0xc0, !PT ;  /* 0x0000ffff07007812 */ /* 0x000fe400078ec0ff */
[----:B------:R-:W-:Y:S02]  /*c110*/  LOP3.LUT R65, R65, R2, RZ, 0xc0, !PT ;  /* 0x0000000241417212 */ /* 0x000fe400078ec0ff */
[----:B------:R-:W-:Y:S03]  /*c120*/  LOP3.LUT R56, R56, R4, RZ, 0xc0, !PT ;  /* 0x0000000438387212 */ /* 0x000fe600078ec0ff */
[----:B------:R-:W-:Y:S01]  /*c130*/  MUFU.EX2 R114, R114 ;  /* 0x0000007200727308 */ /* 0x000fe20000000800 */
[--C-:B------:R-:W-:Y:S01]  /*c140*/  HSET2.LE.AND R2, R183, R139.reuse, PT ;  /* 0x0000008bb7027233 */ /* 0x100fe20003803000 */
[----:B------:R-:W-:Y:S01]  /*c150*/  IMAD.MOV.U32 R183, RZ, RZ, R195 ;  /* 0x000000ffffb77224 */ /* 0x000fe200078e00c3 */
[----:B------:R-:W-:Y:S02]  /*c160*/  LOP3.LUT R5, R7, 0xff, RZ, 0xc0, !PT ;  /* 0x000000ff07057812 */ /* 0x000fe400078ec0ff */
[----:B------:R-:W-:Y:S02]  /*c170*/  SHF.R.U32.HI R4, RZ, 0x8, R0 ;  /* 0x00000008ff047819 */ /* 0x000fe40000011600 */
[----:B------:R-:W-:Y:S03]  /*c180*/  F2FP.F16.F32.PACK_AB R58, R212, R16 ;  /* 0x00000010d43a723e */ /* 0x000fe600000000ff */
[----:B------:R-:W-:Y:S01]  /*c190*/  MUFU.EX2 R115, R115 ;  /* 0x0000007300737308 */ /* 0x000fe20000000800 */
[----:B------:R-:W-:Y:S02]  /*c1a0*/  PRMT R5, R5, 0x5410, R4 ;  /* 0x0000541005057816 */ /* 0x000fe40000000004 */
[----:B------:R-:W-:Y:S02]  /*c1b0*/  LOP3.LUT R58, R2, R58, RZ, 0xc0, !PT ;  /* 0x0000003a023a7212 */ /* 0x000fe400078ec0ff */
[--C-:B------:R-:W-:Y:S02]  /*c1c0*/  HSET2.LE.AND R59, R172, R139.reuse, PT ;  /* 0x0000008bac3b7233 */ /* 0x100fe40003803000 */
[----:B------:R-:W-:Y:S03]  /*c1d0*/  F2FP.F16.F32.PACK_AB R2, R251, R252 ;  /* 0x000000fcfb02723e */ /* 0x000fe600000000ff */
[----:B------:R-:W-:Y:S01]  /*c1e0*/  MUFU.EX2 R100, R100 ;  /* 0x0000006400647308 */ /* 0x000fe20000000800 */
[--C-:B------:R-:W-:Y:S02]  /*c1f0*/  HSET2.LE.AND R172, R5, R139.reuse, PT ;  /* 0x0000008b05ac7233 */ /* 0x100fe40003803000 */
[----:B------:R-:W-:Y:S02]  /*c200*/  LOP3.LUT R59, R59, R2, RZ, 0xc0, !PT ;  /* 0x000000023b3b7212 */ /* 0x000fe400078ec0ff */
[----:B--2---:R-:W-:Y:S02]  /*c210*/  F2FP.F16.F32.PACK_AB R2, R247, R246 ;  /* 0x000000f6f702723e */ /* 0x004fe400000000ff */
[--C-:B------:R-:W-:Y:S03]  /*c220*/  HSET2.LE.AND R60, R10, R139.reuse, PT ;  /* 0x0000008b0a3c7233 */ /* 0x100fe60003803000 */
[----:B------:R-:W-:Y:S01]  /*c230*/  MUFU.EX2 R101, R101 ;  /* 0x0000006500657308 */ /* 0x000fe20000000800 */
[----:B------:R-:W-:Y:S02]  /*c240*/  LOP3.LUT R172, R172, R2, RZ, 0xc0, !PT ;  /* 0x00000002acac7212 */ /* 0x000fe400078ec0ff */
[----:B-1----:R-:W-:Y:S02]  /*c250*/  F2FP.F16.F32.PACK_AB R2, R243, R242 ;  /* 0x000000f2f302723e */ /* 0x002fe400000000ff */
[--C-:B------:R-:W-:Y:S02]  /*c260*/  SHF.R.U32.HI R4, RZ, 0x10, R7.reuse ;  /* 0x00000010ff047819 */ /* 0x100fe40000011607 */
[----:B------:R-:W-:Y:S03]  /*c270*/  LOP3.LUT R60, R60, R2, RZ, 0xc0, !PT ;  /* 0x000000023c3c7212 */ /* 0x000fe600078ec0ff */
[----:B------:R-:W-:Y:S01]  /*c280*/  MUFU.EX2 R102, R102 ;  /* 0x0000006600667308 */ /* 0x000fe20000000800 */
[----:B------:R-:W-:Y:S01]  /*c290*/  SHF.R.U32.HI R7, RZ, 0x18, R7 ;  /* 0x00000018ff077819 */ /* 0x000fe20000011607 */
[----:B------:R-:W-:Y:S01]  /*c2a0*/  VIADD R2, R192, 0x2 ;  /* 0x00000002c0027836 */ /* 0x000fe20000000000 */
[----:B------:R-:W-:Y:S02]  /*c2b0*/  LOP3.LUT R4, R4, 0xff, RZ, 0xc0, !PT ;  /* 0x000000ff04047812 */ /* 0x000fe400078ec0ff */
[--C-:B------:R-:W-:Y:S01]  /*c2c0*/  HSET2.LE.AND R57, R22, R139.reuse, PT ;  /* 0x0000008b16397233 */ /* 0x100fe20003803000 */
[----:B------:R-:W-:Y:S01]  /*c2d0*/  IMAD.MOV.U32 R22, RZ, RZ, R173 ;  /* 0x000000ffff167224 */ /* 0x000fe200078e00ad */
[----:B------:R-:W-:Y:S03]  /*c2e0*/  PRMT R4, R4, 0x5410, R7 ;  /* 0x0000541004047816 */ /* 0x000fe60000000007 */
[----:B------:R-:W-:Y:S01]  /*c2f0*/  MUFU.EX2 R103, R103 ;  /* 0x0000006700677308 */ /* 0x000fe20000000800 */
[----:B------:R-:W-:Y:S02]  /*c300*/  LOP3.LUT R2, R223, UR33, R2, 0x96, !PT ;  /* 0x00000021df027c12 */ /* 0x000fe4000f8e9602 */
[--C-:B------:R-:W-:Y:S02]  /*c310*/  HSET2.LE.AND R61, R6, R139.reuse, PT ;  /* 0x0000008b063d7233 */ /* 0x100fe40003803000 */
[--C-:B------:R-:W-:Y:S01]  /*c320*/  HSET2.LE.AND R173, R4, R139.reuse, PT ;  /* 0x0000008b04ad7233 */ /* 0x100fe20003803000 */
[----:B------:R-:W-:Y:S01]  /*c330*/  IMAD.WIDE.U32 R14, R2, -0x326172a9, RZ ;  /* 0xcd9e8d57020e7825 */ /* 0x000fe200078e00ff */
[----:B------:R-:W-:Y:S03]  /*c340*/  F2FP.F16.F32.PACK_AB R4, R240, R241 ;  /* 0x000000f1f004723e */ /* 0x000fe600000000ff */
[----:B------:R-:W-:Y:S01]  /*c350*/  MUFU.EX2 R104, R104 ;  /* 0x0000006800687308 */ /* 0x000fe20000000800 */
[----:B------:R-:W-:Y:S02]  /*c360*/  F2FP.F16.F32.PACK_AB R0, R22, R250 ;  /* 0x000000fa1600723e */ /* 0x000fe400000000ff */
[----:B------:R-:W-:Y:S02]  /*c370*/  LOP3.LUT R61, R61, R4, RZ, 0xc0, !PT ;  /* 0x000000043d3d7212 */ /* 0x000fe400078ec0ff */
[----:B------:R-:W-:Y:S02]  /*c380*/  LOP3.LUT R4, R15, UR27, R232, 0x96, !PT ;  /* 0x0000001b0f047c12 */ /* 0x000fe4000f8e96e8 */
[----:B------:R-:W-:Y:S03]  /*c390*/  LOP3.LUT R10, R9, UR25, R14, 0x96, !PT ;  /* 0x00000019090a7c12 */ /* 0x000fe6000f8e960e */
[----:B------:R-:W-:Y:S01]  /*c3a0*/  MUFU.EX2 R105, R105 ;  /* 0x0000006900697308 */ /* 0x000fe20000000800 */
[----:B------:R-:W-:Y:S01]  /*c3b0*/  LOP3.LUT R57, R57, R0, RZ, 0xc0, !PT ;  /* 0x0000000039397212 */ /* 0x000fe200078ec0ff */
[----:B------:R-:W-:Y:S01]  /*c3c0*/  IMAD.WIDE.U32 R4, R4, -0x2daee0ad, RZ ;  /* 0xd2511f5304047825 */ /* 0x000fe200078e00ff */
[--C-:B------:R-:W-:Y:S02]  /*c3d0*/  HSET2.LE.AND R174, R19, R139.reuse, PT ;  /* 0x0000008b13ae7233 */ /* 0x100fe40003803000 */
[----:B------:R-:W-:Y:S01]  /*c3e0*/  F2FP.F16.F32.PACK_AB R0, R210, R211 ;  /* 0x000000d3d200723e */ /* 0x000fe200000000ff */
[----:B------:R-:W-:Y:S01]  /*c3f0*/  IMAD.MOV.U32 R19, RZ, RZ, R193 ;  /* 0x000000ffff137224 */ /* 0x000fe200078e00c1 */
[----:B------:R-:W-:Y:S01]  /*c400*/  LOP3.LUT R6, R5, UR24, R228, 0x96, !PT ;  /* 0x0000001805067c12 */ /* 0x000fe2000f8e96e4 */
[----:B------:R-:W-:Y:S01]  /*c410*/  IMAD.WIDE.U32 R10, R10, -0x2daee0ad, RZ ;  /* 0xd2511f530a0a7825 */ /* 0x000fe200078e00ff */
[----:B------:R-:W-:Y:S01]  /*c420*/  LOP3.LUT R174, R174, R0, RZ, 0xc0, !PT ;  /* 0x00000000aeae7212 */ /* 0x000fe200078ec0ff */
[----:B------:R-:W-:Y:S01]  /*c430*/  MUFU.EX2 R106, R106 ;  /* 0x0000006a006a7308 */ /* 0x000fe20000000800 */
[--C-:B------:R-:W-:Y:S01]  /*c440*/  HSET2.LE.AND R175, R13, R139.reuse, PT ;  /* 0x0000008b0daf7233 */ /* 0x100fe20003803000 */
[----:B------:R-:W-:Y:S01]  /*c450*/  IMAD.WIDE.U32 R6, R6, -0x326172a9, RZ ;  /* 0xcd9e8d5706067825 */ /* 0x000fe200078e00ff */
[----:B------:R-:W-:Y:S02]  /*c460*/  LOP3.LUT R11, R11, UR22, R4, 0x96, !PT ;  /* 0x000000160b0b7c12 */ /* 0x000fe4000f8e9604 */
[----:B------:R-:W-:Y:S02]  /*c470*/  F2FP.F16.F32.PACK_AB R0, R248, R249 ;  /* 0x000000f9f800723e */ /* 0x000fe400000000ff */
[----:B------:R-:W-:Y:S03]  /*c480*/  LOP3.LUT R4, R7, UR23, R8, 0x96, !PT ;  /* 0x0000001707047c12 */ /* 0x000fe6000f8e9608 */
[----:B------:R-:W-:Y:S01]  /*c490*/  MUFU.EX2 R107, R107 ;  /* 0x0000006b006b7308 */ /* 0x000fe20000000800 */
[----:B------:R-:W-:Y:S02]  /*c4a0*/  LOP3.LUT R175, R175, R0, RZ, 0xc0, !PT ;  /* 0x00000000afaf7212 */ /* 0x000fe400078ec0ff */
[----:B------:R-:W-:Y:S01]  /*c4b0*/  F2FP.F16.F32.PACK_AB R0, R245, R244 ;  /* 0x000000f4f500723e */ /* 0x000fe200000000ff */
[----:B------:R-:W-:Y:S01]  /*c4c0*/  IMAD.WIDE.U32 R4, R4, -0x2daee0ad, RZ ;  /* 0xd2511f5304047825 */ /* 0x000fe200078e00ff */
[--C-:B------:R-:W-:Y:S02]  /*c4d0*/  HSET2.LE.AND R62, R18, R139.reuse, PT ;  /* 0x0000008b123e7233 */ /* 0x100fe40003803000 */
[----:B------:R-:W-:Y:S01]  /*c4e0*/  LOP3.LUT R173, R173, R0, RZ, 0xc0, !PT ;  /* 0x00000000adad7212 */ /* 0x000fe200078ec0ff */
[----:B------:R-:W-:Y:S01]  /*c4f0*/  IMAD.MOV.U32 R18, RZ, RZ, R197 ;  /* 0x000000ffff127224 */ /* 0x000fe200078e00c5 */
[----:B------:R-:W-:Y:S01]  /*c500*/  LOP3.LUT R7, R5, UR20, R10, 0x96, !PT ;  /* 0x0000001405077c12 */ /* 0x000fe2000f8e960a */
[----:B------:R-:W-:Y:S01]  /*c510*/  IMAD.WIDE.U32 R10, R11, -0x326172a9, RZ ;  /* 0xcd9e8d570b0a7825 */ /* 0x000fe200078e00ff */
[----:B------:R-:W-:Y:S01]  /*c520*/  F2FP.F16.F32.PACK_AB R0, R238, R239 ;  /* 0x000000efee00723e */ /* 0x000fe200000000ff */
[----:B------:R-:W-:Y:S01]  /*c530*/  MUFU.EX2 R108, R108 ;  /* 0x0000006c006c7308 */ /* 0x000fe20000000800 */
[--C-:B------:R-:W-:Y:S01]  /*c540*/  HSET2.LE.AND R63, R17, R139.reuse, PT ;  /* 0x0000008b113f7233 */ /* 0x100fe20003803000 */
[----:B------:R-:W-:Y:S01]  /*c550*/  IMAD.MOV.U32 R17, RZ, RZ, R196 ;  /* 0x000000ffff117224 */ /* 0x000fe200078e00c4 */
[----:B------:R-:W-:Y:S01]  /*c560*/  LOP3.LUT R12, R11, UR21, R6, 0x96, !PT ;  /* 0x000000150b0c7c12 */ /* 0x000fe2000f8e9606 */
[----:B------:R-:W-:Y:S01]  /*c570*/  IMAD.WIDE.U32 R6, R7, -0x326172a9, RZ ;  /* 0xcd9e8d5707067825 */ /* 0x000fe200078e00ff */
[----:B------:R-:W-:Y:S02]  /*c580*/  LOP3.LUT R62, R62, R0, RZ, 0xc0, !PT ;  /* 0x000000003e3e7212 */ /* 0x000fe400078ec0ff */
[----:B------:R-:W-:Y:S01]  /*c590*/  F2FP.F16.F32.PACK_AB R0, R207, R237 ;  /* 0x000000edcf00723e */ /* 0x000fe200000000ff */
[----:B------:R-:W-:Y:S01]  /*c5a0*/  IMAD.WIDE.U32 R12, R12, -0x2daee0ad, RZ ;  /* 0xd2511f530c0c7825 */ /* 0x000fe200078e00ff */
[----:B------:R-:W-:Y:S01]  /*c5b0*/  LOP3.LUT R10, R7, UR19, R10, 0x96, !PT ;  /* 0x00000013070a7c12 */ /* 0x000fe2000f8e960a */
[----:B------:R-:W-:Y:S01]  /*c5c0*/  MUFU.EX2 R109, R109 ;  /* 0x0000006d006d7308 */ /* 0x000fe20000000800 */
[----:B------:R-:W-:Y:S02]  /*c5d0*/  LOP3.LUT R63, R63, R0, RZ, 0xc0, !PT ;  /* 0x000000003f3f7212 */ /* 0x000fe400078ec0ff */
[----:B------:R-:W-:Y:S01]  /*c5e0*/  LOP3.LUT R4, R13, UR18, R4, 0x96, !PT ;  /* 0x000000120d047c12 */ /* 0x000fe2000f8e9604 */
[----:B------:R-:W-:Y:S02]  /*c5f0*/  IMAD.MOV.U32 R13, RZ, RZ, R22 ;  /* 0x000000ffff0d7224 */ /* 0x000fe400078e0016 */
[----:B------:R-:W-:Y:S02]  /*c600*/  IMAD.MOV.U32 R22, RZ, RZ, R183 ;  /* 0x000000ffff167224 */ /* 0x000fe400078e00b7 */
[----:B------:R-:W-:Y:S02]  /*c610*/  IMAD.WIDE.U32 R4, R4, -0x326172a9, RZ ;  /* 0xcd9e8d5704047825 */ /* 0x000fe400078e00ff */
[----:B------:R-:W-:Y:S01]  /*c620*/  MUFU.EX2 R110, R110 ;  /* 0x0000006e006e7308 */ /* 0x000fe20000000800 */
[C---:B------:R-:W-:Y:S02]  /*c630*/  LOP3.LUT R0, R4.reuse, 0xffff, RZ, 0xc0, !PT ;  /* 0x0000ffff04007812 */ /* 0x040fe400078ec0ff */
[----:B------:R-:W-:Y:S02]  /*c640*/  LOP3.LUT R2, R5, UR29, R6, 0x96, !PT ;  /* 0x0000001d05027c12 */ /* 0x000fe4000f8e9606 */
[----:B------:R-:W-:Y:S05]  /*c650*/  SHF.R.U32.HI R5, RZ, 0x8, R0 ;  /* 0x00000008ff057819 */ /* 0x000fea0000011600 */
[----:B------:R-:W-:Y:S01]  /*c660*/  MUFU.EX2 R111, R111 ;  /* 0x0000006f006f7308 */ /* 0x000fe20000000800 */
[----:B------:R-:W-:Y:S04]  /*c670*/  LOP3.LUT R0, R4, 0xff, RZ, 0xc0, !PT ;  /* 0x000000ff04007812 */ /* 0x000fe800078ec0ff */
[----:B------:R-:W-:Y:S02]  /*c680*/  PRMT R204, R0, 0x5410, R5 ;  /* 0x0000541000cc7816 */ /* 0x000fe40000000005 */
[--C-:B------:R-:W-:Y:S03]  /*c690*/  SHF.R.U32.HI R0, RZ, 0x10, R4.reuse ;  /* 0x00000010ff007819 */ /* 0x100fe60000011604 */
[----:B------:R-:W-:Y:S01]  /*c6a0*/  MUFU.EX2 R128, R128 ;  /* 0x0000008000807308 */ /* 0x000fe20000000800 */
[----:B------:R-:W-:Y:S02]  /*c6b0*/  SHF.R.U32.HI R4, RZ, 0x18, R4 ;  /* 0x00000018ff047819 */ /* 0x000fe40000011604 */
[----:B------:R-:W-:Y:S04]  /*c6c0*/  LOP3.LUT R0, R0, 0xff, RZ, 0xc0, !PT ;  /* 0x000000ff00007812 */ /* 0x000fe800078ec0ff */
[----:B------:R-:W-:Y:S01]  /*c6d0*/  PRMT R202, R0, 0x5410, R4 ;  /* 0x0000541000ca7816 */ /* 0x000fe20000000004 */
[----:B------:R-:W-:Y:S02]  /*c6e0*/  IMAD.WIDE.U32 R4, R10, -0x2daee0ad, RZ ;  /* 0xd2511f530a047825 */ /* 0x000fe400078e00ff */
[----:B------:R-:W-:Y:S03]  /*c6f0*/  MUFU.EX2 R129, R129 ;  /* 0x0000008100817308 */ /* 0x000fe60000000800 */
[----:B------:R-:W-:Y:S01]  /*c700*/  LOP3.LUT R0, R5, UR28, R12, 0x96, !PT ;  /* 0x0000001c05007c12 */ /* 0x000fe2000f8e960c */
[----:B------:R-:W-:Y:S01]  /*c710*/  IMAD.MOV.U32 R12, RZ, RZ, R187 ;  /* 0x000000ffff0c7224 */ /* 0x000fe200078e00bb */
[C---:B------:R-:W-:Y:S05]  /*c720*/  LOP3.LUT R5, R4.reuse, 0xffff, RZ, 0xc0, !PT ;  /* 0x0000ffff04057812 */ /* 0x040fea00078ec0ff */
[----:B------:R-:W-:Y:S01]  /*c730*/  MUFU.EX2 R130, R130 ;  /* 0x0000008200827308 */ /* 0x000fe20000000800 */
[----:B------:R-:W-:Y:S02]  /*c740*/  SHF.R.U32.HI R6, RZ, 0x8, R5 ;  /* 0x00000008ff067819 */ /* 0x000fe40000011605 */
[----:B------:R-:W-:Y:S04]  /*c750*/  LOP3.LUT R5, R4, 0xff, RZ, 0xc0, !PT ;  /* 0x000000ff04057812 */ /* 0x000fe800078ec0ff */
[----:B------:R-:W-:Y:S03]  /*c760*/  PRMT R206, R5, 0x5410, R6 ;  /* 0x0000541005ce7816 */ /* 0x000fe60000000006 */
[----:B------:R-:W-:Y:S01]  /*c770*/  MUFU.EX2 R131, R131 ;  /* 0x0000008300837308 */ /* 0x000fe20000000800 */
[--C-:B------:R-:W-:Y:S02]  /*c780*/  SHF.R.U32.HI R6, RZ, 0x10, R4.reuse ;  /* 0x00000010ff067819 */ /* 0x100fe40000011604 */
[----:B------:R-:W-:Y:S02]  /*c790*/  SHF.R.U32.HI R5, RZ, 0x18, R4 ;  /* 0x00000018ff057819 */ /* 0x000fe40000011604 */
[----:B------:R-:W-:Y:S05]  /*c7a0*/  LOP3.LUT R4, R6, 0xff, RZ, 0xc0, !PT ;  /* 0x000000ff06047812 */ /* 0x000fea00078ec0ff */
[----:B------:R-:W-:Y:S01]  /*c7b0*/  MUFU.EX2 R116, R116 ;  /* 0x0000007400747308 */ /* 0x000fe20000000800 */
[----:B------:R-:W-:Y:S02]  /*c7c0*/  PRMT R205, R4, 0x5410, R5 ;  /* 0x0000541004cd7816 */ /* 0x000fe40000000005 */
[C---:B------:R-:W-:Y:S04]  /*c7d0*/  LOP3.LUT R4, R2.reuse, 0xffff, RZ, 0xc0, !PT ;  /* 0x0000ffff02047812 */ /* 0x040fe800078ec0ff */
[----:B------:R-:W-:Y:S03]  /*c7e0*/  SHF.R.U32.HI R5, RZ, 0x8, R4 ;  /* 0x00000008ff057819 */ /* 0x000fe60000011604 */
[----:B------:R-:W-:Y:S01]  /*c7f0*/  MUFU.EX2 R179, R179 ;  /* 0x000000b300b37308 */ /* 0x000fe20000000800 */
[----:B------:R-:W-:Y:S04]  /*c800*/  LOP3.LUT R4, R2, 0xff, RZ, 0xc0, !PT ;  /* 0x000000ff02047812 */ /* 0x000fe800078ec0ff */
[----:B------:R-:W-:Y:S02]  /*c810*/  PRMT R200, R4, 0x5410, R5 ;  /* 0x0000541004c87816 */ /* 0x000fe40000000005 */
[--C-:B------:R-:W-:Y:S03]  /*c820*/  SHF.R.U32.HI R5, RZ, 0x10, R2.reuse ;  /* 0x00000010ff057819 */ /* 0x100fe60000011602 */
[----:B------:R-:W-:Y:S01]  /*c830*/  MUFU.EX2 R118, R118 ;  /* 0x0000007600767308 */ /* 0x000fe20000000800 */
[----:B------:R-:W-:Y:S02]  /*c840*/  SHF.R.U32.HI R4, RZ, 0x18, R2 ;  /* 0x00000018ff047819 */ /* 0x000fe40000011602 */
[----:B------:R-:W-:Y:S04]  /*c850*/  LOP3.LUT R2, R5, 0xff, RZ, 0xc0, !PT ;  /* 0x000000ff05027812 */ /* 0x000fe800078ec0ff */
[----:B------:R-:W-:Y:S03]  /*c860*/  PRMT R197, R2, 0x5410, R4 ;  /* 0x0000541002c57816 */ /* 0x000fe60000000004 */
[----:B------:R-:W-:Y:S01]  /*c870*/  MUFU.EX2 R178, R178 ;  /* 0x000000b200b27308 */ /* 0x000fe20000000800 */
[C---:B------:R-:W-:Y:S04]  /*c880*/  LOP3.LUT R2, R0.reuse, 0xffff, RZ, 0xc0, !PT ;  /* 0x0000ffff00027812 */ /* 0x040fe800078ec0ff */
[----:B------:R-:W-:Y:S02]  /*c890*/  SHF.R.U32.HI R4, RZ, 0x8, R2 ;  /* 0x00000008ff047819 */ /* 0x000fe40000011602 */
[----:B------:R-:W-:Y:S03]  /*c8a0*/  LOP3.LUT R2, R0, 0xff, RZ, 0xc0, !PT ;  /* 0x000000ff00027812 */ /* 0x000fe600078ec0ff */
[----:B------:R-:W-:Y:S01]  /*c8b0*/  MUFU.EX2 R120, R120 ;  /* 0x0000007800787308 */ /* 0x000fe20000000800 */
[----:B------:R-:W-:Y:S02]  /*c8c0*/  PRMT R203, R2, 0x5410, R4 ;  /* 0x0000541002cb7816 */ /* 0x000fe40000000004 */
[--C-:B------:R-:W-:Y:S02]  /*c8d0*/  SHF.R.U32.HI R4, RZ, 0x10, R0.reuse ;  /* 0x00000010ff047819 */ /* 0x100fe40000011600 */
[----:B------:R-:W-:Y:S05]  /*c8e0*/  SHF.R.U32.HI R2, RZ, 0x18, R0 ;  /* 0x00000018ff027819 */ /* 0x000fea0000011600 */
[----:B------:R-:W-:Y:S01]  /*c8f0*/  MUFU.EX2 R121, R121 ;  /* 0x0000007900797308 */ /* 0x000fe20000000800 */
[----:B------:R-:W-:Y:S04]  /*c900*/  LOP3.LUT R0, R4, 0xff, RZ, 0xc0, !PT ;  /* 0x000000ff04007812 */ /* 0x000fe800078ec0ff */
[----:B------:R-:W-:Y:S01]  /*c910*/  PRMT R201, R0, 0x5410, R2 ;  /* 0x0000541000c97816 */ /* 0x000fe20000000002 */
[----:B------:R-:W-:Y:S04]  /*c920*/  VIADD R0, R192, 0x3 ;  /* 0x00000003c0007836 */ /* 0x000fe80000000000 */
[----:B------:R-:W-:Y:S01]  /*c930*/  MUFU.EX2 R122, R122 ;  /* 0x0000007a007a7308 */ /* 0x000fe20000000800 */
[----:B------:R-:W-:Y:S05]  /*c940*/  LOP3.LUT R0, R223, UR33, R0, 0x96, !PT ;  /* 0x00000021df007c12 */ /* 0x000fea000f8e9600 */
[----:B------:R-:W-:Y:S04]  /*c950*/  IMAD.WIDE.U32 R198, R0, -0x326172a9, RZ ;  /* 0xcd9e8d5700c67825 */ /* 0x000fe800078e00ff */
[----:B------:R-:W-:Y:S01]  /*c960*/  MUFU.EX2 R123, R123 ;  /* 0x0000007b007b7308 */ /* 0x000fe20000000800 */
[----:B------:R-:W-:Y:S02]  /*c970*/  LOP3.LUT R6, R199, UR27, R232, 0x96, !PT ;  /* 0x0000001bc7067c12 */ /* 0x000fe4000f8e96e8 */
[----:B------:R-:W-:Y:S07]  /*c980*/  LOP3.LUT R4, R9, UR25, R198, 0x96, !PT ;  /* 0x0000001909047c12 */ /* 0x000fee000f8e96c6 */
[----:B------:R-:W-:Y:S01]  /*c990*/  MUFU.EX2 R124, R124 ;  /* 0x0000007c007c7308 */ /* 0x000fe20000000800 */
[----:B------:R-:W-:Y:S04]  /*c9a0*/  IMAD.WIDE.U32 R6, R6, -0x2daee0ad, RZ ;  /* 0xd2511f5306067825 */ /* 0x000fe800078e00ff */
[----:B------:R-:W-:Y:S01]  /*c9b0*/  IMAD.WIDE.U32 R4, R4, -0x2daee0ad, RZ ;  /* 0xd2511f5304047825 */ /* 0x000fe200078e00ff */
[----:B------:R-:W-:Y:S04]  /*c9c0*/  LOP3.LUT R10, R7, UR24, R228, 0x96, !PT ;  /* 0x00000018070a7c12 */ /* 0x000fe8000f8e96e4 */
[----:B------:R-:W-:Y:S01]  /*c9d0*/  MUFU.EX2 R177, R177 ;  /* 0x000000b100b17308 */ /* 0x000fe20000000800 */
[----:B------:R-:W-:Y:S01]  /*c9e0*/  LOP3.LUT R5, R5, UR22, R6, 0x96, !PT ;  /* 0x0000001605057c12 */ /* 0x000fe2000f8e9606 */
[----:B------:R-:W-:Y:S05]  /*c9f0*/  IMAD.WIDE.U32 R10, R10, -0x326172a9, RZ ;  /* 0xcd9e8d570a0a7825 */ /* 0x000fea00078e00ff */
[----:B------:R-:W-:Y:S01]  /*ca00*/  LOP3.LUT R7, R11, UR23, R8, 0x96, !PT ;  /* 0x000000170b077c12 */ /* 0x000fe2000f8e9608 */
[----:B------:R-:W-:Y:S02]  /*ca10*/  IMAD.MOV.U32 R11, RZ, RZ, R185 ;  /* 0x000000ffff0b7224 */ /* 0x000fe400078e00b9 */
[----:B------:R-:W-:Y:S02]  /*ca20*/  MUFU.EX2 R126, R126 ;  /* 0x0000007e007e7308 */ /* 0x000fe40000000800 */
[----:B------:R-:W-:Y:S05]  /*ca30*/  IMAD.WIDE.U32 R6, R7, -0x2daee0ad, RZ ;  /* 0xd2511f5307067825 */ /* 0x000fea00078e00ff */
[----:B------:R-:W-:Y:S01]  /*ca40*/  LOP3.LUT R7, R7, UR20, R4, 0x96, !PT ;  /* 0x0000001407077c12 */ /* 0x000fe2000f8e9604 */
[----:B------:R-:W-:Y:S02]  /*ca50*/  IMAD.WIDE.U32 R4, R5, -0x326172a9, RZ ;  /* 0xcd9e8d5705047825 */ /* 0x000fe400078e00ff */
[----:B------:R-:W-:Y:S03]  /*ca60*/  MUFU.EX2 R176, R176 ;  /* 0x000000b000b07308 */ /* 0x000fe60000000800 */
[----:B------:R-:W-:Y:S01]  /*ca70*/  LOP3.LUT R8, R5, UR21, R10, 0x96, !PT ;  /* 0x0000001505087c12 */ /* 0x000fe2000f8e960a */
[----:B------:R-:W-:Y:S04]  /*ca80*/  IMAD.MOV.U32 R10, RZ, RZ, R184 ;  /* 0x000000ffff0a7224 */ /* 0x000fe800078e00b8 */
[----:B------:R-:W-:Y:S05]  /*ca90*/  IMAD.WIDE.U32 R8, R8, -0x2daee0ad, RZ ;  /* 0xd2511f5308087825 */ /* 0x000fea00078e00ff */
[----:B------:R-:W-:Y:S01]  /*caa0*/  LOP3.LUT R5, R9, UR18, R6, 0x96, !PT ;  /* 0x0000001209057c12 */ /* 0x000fe2000f8e9606 */
[----:B------:R-:W-:Y:S05]  /*cab0*/  IMAD.WIDE.U32 R6, R7, -0x326172a9, RZ ;  /* 0xcd9e8d5707067825 */ /* 0x000fea00078e00ff */
[----:B------:R-:W-:Y:S01]  /*cac0*/  LOP3.LUT R7, R7, UR19, R4, 0x96, !PT ;  /* 0x0000001307077c12 */ /* 0x000fe2000f8e9604 */
[----:B------:R-:W-:Y:S03]  /*cad0*/  IMAD.WIDE.U32 R4, R5, -0x326172a9, RZ ;  /* 0xcd9e8d5705047825 */ /* 0x000fe600078e00ff */
[C---:B------:R-:W-:Y:S02]  /*cae0*/  LOP3.LUT R2, R4.reuse, 0xffff, RZ, 0xc0, !PT ;  /* 0x0000ffff04027812 */ /* 0x040fe400078ec0ff */
[----:B------:R-:W-:Y:S02]  /*caf0*/  LOP3.LUT R0, R5, UR29, R6, 0x96, !PT ;  /* 0x0000001d05007c12 */ /* 0x000fe4000f8e9606 */
[----:B------:R-:W-:Y:S02]  /*cb00*/  SHF.R.U32.HI R5, RZ, 0x8, R2 ;  /* 0x00000008ff057819 */ /* 0x000fe40000011602 */
[----:B------:R-:W-:Y:S04]  /*cb10*/  LOP3.LUT R2, R4, 0xff, RZ, 0xc0, !PT ;  /* 0x000000ff04027812 */ /* 0x000fe800078ec0ff */
[----:B------:R-:W-:Y:S02]  /*cb20*/  PRMT R193, R2, 0x5410, R5 ;  /* 0x0000541002c17816 */ /* 0x000fe40000000005 */
[--C-:B------:R-:W-:Y:S02]  /*cb30*/  SHF.R.U32.HI R2, RZ, 0x10, R4.reuse ;  /* 0x00000010ff027819 */ /* 0x100fe40000011604 */
[----:B------:R-:W-:Y:S02]  /*cb40*/  SHF.R.U32.HI R4, RZ, 0x18, R4 ;  /* 0x00000018ff047819 */ /* 0x000fe40000011604 */
[----:B------:R-:W-:Y:S04]  /*cb50*/  LOP3.LUT R2, R2, 0xff, RZ, 0xc0, !PT ;  /* 0x000000ff02027812 */ /* 0x000fe800078ec0ff */
[----:B------:R-:W-:Y:S01]  /*cb60*/  PRMT R192, R2, 0x5410, R4 ;  /* 0x0000541002c07816 */ /* 0x000fe20000000004 */
        /* <DEDUP_REMOVED lines=17> */
[----:B------:R-:W-:Y:S01]  /*cc80*/  LOP3.LUT R4, R181, UR25, R14, 0x96, !PT ;  /* 0x00000019b5047c12 */ /* 0x000fe2000f8e960e */
[----:B------:R-:W-:Y:S01]  /*cc90*/  IMAD.MOV.U32 R14, RZ, RZ, R186 ;  /* 0x000000ffff0e7224 */ /* 0x000fe200078e00ba */
[----:B------:R-:W-:Y:S02]  /*cca0*/  PRMT R190, R0, 0x5410, R2 ;  /* 0x0000541000be7816 */ /* 0x000fe40000000002 */
[C---:B------:R-:W-:Y:S01]  /*ccb0*/  LOP3.LUT R0, R39.reuse, 0xffff, RZ, 0xc0, !PT ;  /* 0x0000ffff27007812 */ /* 0x040fe200078ec0ff */
[----:B------:R-:W-:Y:S03]  /*ccc0*/  IMAD.WIDE.U32 R4, R4, -0x2daee0ad, RZ ;  /* 0xd2511f5304047825 */ /* 0x000fe600078e00ff */
[----:B------:R-:W-:Y:S02]  /*ccd0*/  SHF.R.U32.HI R2, RZ, 0x8, R0 ;  /* 0x00000008ff027819 */ /* 0x000fe40000011600 */
[----:B------:R-:W-:Y:S04]  /*cce0*/  LOP3.LUT R0, R39, 0xff, RZ, 0xc0, !PT ;  /* 0x000000ff27007812 */ /* 0x000fe800078ec0ff */
[----:B------:R-:W-:Y:S02]  /*ccf0*/  PRMT R195, R0, 0x5410, R2 ;  /* 0x0000541000c37816 */ /* 0x000fe40000000002 */
[----:B------:R-:W-:Y:S01]  /*cd00*/  LOP3.LUT R0, R15, UR27, R230, 0x96, !PT ;  /* 0x0000001b0f007c12 */ /* 0x000fe2000f8e96e6 */
[----:B------:R-:W-:Y:S02]  /*cd10*/  IMAD.MOV.U32 R15, RZ, RZ, R19 ;  /* 0x000000ffff0f7224 */ /* 0x000fe400078e0013 */
[----:B------:R-:W-:Y:S02]  /*cd20*/  IMAD.MOV.U32 R19, RZ, RZ, R182 ;  /* 0x000000ffff137224 */ /* 0x000fe400078e00b6 */
[----:B------:R-:W-:Y:S05]  /*cd30*/  IMAD.WIDE.U32 R6, R0, -0x2daee0ad, RZ ;  /* 0xd2511f5300067825 */ /* 0x000fea00078e00ff */
[----:B------:R-:W-:Y:S02]  /*cd40*/  LOP3.LUT R0, R7, UR24, R226, 0x96, !PT ;  /* 0x0000001807007c12 */ /* 0x000fe4000f8e96e2 */
[----:B------:R-:W-:Y:S03]  /*cd50*/  LOP3.LUT R5, R5, UR22, R6, 0x96, !PT ;  /* 0x0000001605057c12 */ /* 0x000fe6000f8e9606 */
[----:B------:R-:W-:Y:S05]  /*cd60*/  IMAD.WIDE.U32 R8, R0, -0x326172a9, RZ ;  /* 0xcd9e8d5700087825 */ /* 0x000fea00078e00ff */
[----:B------:R-:W-:Y:S05]  /*cd70*/  LOP3.LUT R6, R9, UR23, R180, 0x96, !PT ;  /* 0x0000001709067c12 */ /* 0x000fea000f8e96b4 */
[----:B------:R-:W-:Y:S05]  /*cd80*/  IMAD.WIDE.U32 R6, R6, -0x2daee0ad, RZ ;  /* 0xd2511f5306067825 */ /* 0x000fea00078e00ff */
[----:B------:R-:W-:Y:S01]  /*cd90*/  LOP3.LUT R7, R7, UR20, R4, 0x96, !PT ;  /* 0x0000001407077c12 */ /* 0x000fe2000f8e9604 */
[----:B------:R-:W-:Y:S05]  /*cda0*/  IMAD.WIDE.U32 R4, R5, -0x326172a9, RZ ;  /* 0xcd9e8d5705047825 */ /* 0x000fea00078e00ff */
[----:B------:R-:W-:Y:S05]  /*cdb0*/  LOP3.LUT R8, R5, UR21, R8, 0x96, !PT ;  /* 0x0000001505087c12 */ /* 0x000fea000f8e9608 */
[----:B------:R-:W-:Y:S05]  /*cdc0*/  IMAD.WIDE.U32 R8, R8, -0x2daee0ad, RZ ;  /* 0xd2511f5308087825 */ /* 0x000fea00078e00ff */
[----:B------:R-:W-:Y:S01]  /*cdd0*/  LOP3.LUT R5, R9, UR18, R6, 0x96, !PT ;  /* 0x0000001209057c12 */ /* 0x000fe2000f8e9606 */
[----:B------:R-:W-:Y:S04]  /*cde0*/  IMAD.WIDE.U32 R6, R7, -0x326172a9, RZ ;  /* 0xcd9e8d5707067825 */ /* 0x000fe800078e00ff */
[----:B------:R-:W-:Y:S01]  /*cdf0*/  IMAD.MOV.U32 R9, RZ, RZ, R189 ;  /* 0x000000ffff097224 */ /* 0x000fe200078e00bd */
        /* <DEDUP_REMOVED lines=17> */
[----:B------:R-:W-:Y:S01]  /*cf10*/  LOP3.LUT R0, R4, 0xff, RZ, 0xc0, !PT ;  /* 0x000000ff04007812 */ /* 0x000fe200078ec0ff */
[----:B------:R-:W-:Y:S03]  /*cf20*/  IMAD.WIDE.U32 R4, R7, -0x2daee0ad, RZ ;  /* 0xd2511f5307047825 */ /* 0x000fe600078e00ff */
[----:B------:R-:W-:Y:S01]  /*cf30*/  PRMT R185, R0, 0x5410, R2 ;  /* 0x0000541000b97816 */ /* 0x000fe20000000002 */
[----:B------:R-:W-:Y:S01]  /*cf40*/  IMAD.MOV.U32 R7, RZ, RZ, R188 ;  /* 0x000000ffff077224 */ /* 0x000fe200078e00bc */
[----:B------:R-:W-:Y:S01]  /*cf50*/  LOP3.LUT R0, R5, UR28, R8, 0x96, !PT ;  /* 0x0000001c05007c12 */ /* 0x000fe2000f8e9608 */
[----:B------:R-:W-:Y:S03]  /*cf60*/  IMAD.MOV.U32 R8, RZ, RZ, R36 ;  /* 0x000000ffff087224 */ /* 0x000fe600078e0024 */
        /* <DEDUP_REMOVED lines=11> */
[----:B------:R-:W-:Y:S01]  /*d020*/  PRMT R183, R0, 0x5410, R2 ;  /* 0x0000541000b77816 */ /* 0x000fe20000000002 */
[----:B------:R-:W-:Y:S01]  /*d030*/  FADD.FTZ R2, -R136, R133 ;  /* 0x0000008588027221 */ /* 0x000fe20000010100 */
[----:B------:R-:W-:Y:S01]  /*d040*/  SHF.R.U32.HI R0, RZ, 0x10, R4 ;  /* 0x00000010ff007819 */ /* 0x000fe20000011604 */
[----:B------:R-:W-:Y:S01]  /*d050*/  IMAD.MOV.U32 R133, RZ, RZ, R12 ;  /* 0x000000ffff857224 */ /* 0x000fe200078e000c */
[----:B------:R-:W-:Y:S01]  /*d060*/  SHF.R.U32.HI R4, RZ, 0x18, R4 ;  /* 0x00000018ff047819 */ /* 0x000fe20000011604 */
[----:B------:R-:W-:Y:S01]  /*d070*/  FMUL.FTZ R2, R2, UR4 ;  /* 0x0000000402027c20 */ /* 0x000fe20008410000 */
[----:B------:R-:W-:Y:S04]  /*d080*/  LOP3.LUT R0, R0, 0xff, RZ, 0xc0, !PT ;  /* 0x000000ff00007812 */ /* 0x000fe800078ec0ff */
[----:B------:R-:W-:Y:S01]  /*d090*/  PRMT R182, R0, 0x5410, R4 ;  /* 0x0000541000b67816 */ /* 0x000fe20000000004 */
[----:B------:R-:W-:Y:S01]  /*d0a0*/  FADD.FTZ R4, -R138, R3 ;  /* 0x000000038a047221 */ /* 0x000fe20000010100 */
[----:B------:R-:W-:Y:S01]  /*d0b0*/  FADD.FTZ R3, -R137, R132 ;  /* 0x0000008489037221 */ /* 0x000fe20000010100 */
[----:B------:R-:W-:Y:S01]  /*d0c0*/  FADD.FTZ R0, -R135, R134 ;  /* 0x0000008687007221 */ /* 0x000fe20000010100 */
[----:B------:R-:W1:Y:S01]  /*d0d0*/  MUFU.EX2 R2, R2 ;  /* 0x0000000200027308 */ /* 0x000e620000000800 */
[----:B------:R-:W-:Y:S01]  /*d0e0*/  FMUL.FTZ R4, R4, UR4 ;  /* 0x0000000404047c20 */ /* 0x000fe20008410000 */
[----:B------:R-:W-:Y:S01]  /*d0f0*/  FMUL.FTZ R3, R3, UR4 ;  /* 0x0000000403037c20 */ /* 0x000fe20008410000 */
[----:B------:R-:W-:Y:S01]  /*d100*/  FMUL.FTZ R0, R0, UR4 ;  /* 0x0000000400007c20 */ /* 0x000fe20008410000 */
[----:B------:R-:W-:Y:S02]  /*d110*/  IMAD.MOV.U32 R134, RZ, RZ, R7 ;  /* 0x000000ffff867224 */ /* 0x000fe400078e0007 */
[----:B------:R-:W-:Y:S04]  /*d120*/  IMAD.MOV.U32 R132, RZ, RZ, R23 ;  /* 0x000000ffff847224 */ /* 0x000fe800078e0017 */
[----:B------:R-:W2:Y:S10]  /*d130*/  MUFU.EX2 R36, R4 ;  /* 0x0000000400247308 */ /* 0x000eb40000000800 */
[----:B------:R-:W3:Y:S01]  /*d140*/  MUFU.EX2 R3, R3 ;  /* 0x0000000300037308 */ /* 0x000ee20000000800 */
[C---:B-1----:R-:W-:Y:S01]  /*d150*/  FMUL.FTZ R12, R2.reuse, R152 ;  /* 0x00000098020c7220 */ /* 0x042fe20000410000 */
[----:B------:R-:W-:Y:S02]  /*d160*/  IMAD.MOV.U32 R152, RZ, RZ, R13 ;  /* 0x000000ffff987224 */ /* 0x000fe400078e000d */
[----:B------:R-:W-:Y:S01]  /*d170*/  FMUL.FTZ R13, R2, R153 ;  /* 0x00000099020d7220 */ /* 0x000fe20000410000 */
[----:B------:R-:W-:Y:S05]  /*d180*/  IMAD.MOV.U32 R153, RZ, RZ, R15 ;  /* 0x000000ffff997224 */ /* 0x000fea00078e000f */
[----:B------:R-:W1:Y:S01]  /*d190*/  MUFU.EX2 R0, R0 ;  /* 0x0000000000007308 */ /* 0x000e620000000800 */
[C---:B--2---:R-:W-:Y:S01]  /*d1a0*/  FMUL.FTZ R5, R36.reuse, R145 ;  /* 0x0000009124057220 */ /* 0x044fe20000410000 */
[----:B------:R-:W-:Y:S02]  /*d1b0*/  IMAD.MOV.U32 R145, RZ, RZ, R8 ;  /* 0x000000ffff917224 */ /* 0x000fe400078e0008 */
[----:B------:R-:W-:Y:S01]  /*d1c0*/  FMUL.FTZ R4, R36, R144 ;  /* 0x0000009024047220 */ /* 0x000fe20000410000 */
[C---:B------:R-:W-:Y:S01]  /*d1d0*/  FMUL.FTZ R8, R2.reuse, R140 ;  /* 0x0000008c02087220 */ /* 0x040fe20000410000 */
[----:B------:R-:W-:Y:S02]  /*d1e0*/  IMAD.MOV.U32 R144, RZ, RZ, R9 ;  /* 0x000000ffff907224 */ /* 0x000fe400078e0009 */
[----:B------:R-:W-:Y:S01]  /*d1f0*/  FMUL.FTZ R9, R2, R141 ;  /* 0x0000008d02097220 */ /* 0x000fe20000410000 */
[----:B------:R-:W-:Y:S02]  /*d200*/  IMAD.MOV.U32 R140, RZ, RZ, R11 ;  /* 0x000000ffff8c7224 */ /* 0x000fe400078e000b */
[C---:B---3--:R-:W-:Y:S01]  /*d210*/  FMUL.FTZ R7, R3.reuse, R147 ;  /* 0x0000009303077220 */ /* 0x048fe20000410000 */
[----:B------:R-:W-:Y:S02]  /*d220*/  IMAD.MOV.U32 R147, RZ, RZ, R10 ;  /* 0x000000ffff937224 */ /* 0x000fe400078e000a */
[C---:B------:R-:W-:Y:S01]  /*d230*/  FMUL.FTZ R6, R3.reuse, R146 ;  /* 0x0000009203067220 */ /* 0x040fe20000410000 */
[----:B------:R-:W-:Y:S02]  /*d240*/  IMAD.MOV.U32 R141, RZ, RZ, R22 ;  /* 0x000000ffff8d7224 */ /* 0x000fe400078e0016 */
[----:B------:R-:W-:Y:S02]  /*d250*/  IMAD.MOV.U32 R146, RZ, RZ, R14 ;  /* 0x000000ffff927224 */ /* 0x000fe400078e000e */
[C---:B-1----:R-:W-:Y:S01]  /*d260*/  FMUL.FTZ R10, R0.reuse, R142 ;  /* 0x0000008e000a7220 */ /* 0x042fe20000410000 */
[C---:B------:R-:W-:Y:S01]  /*d270*/  FMUL.FTZ R11, R0.reuse, R143 ;  /* 0x0000008f000b7220 */ /* 0x040fe20000410000 */
[----:B------:R-:W-:Y:S02]  /*d280*/  IMAD.MOV.U32 R142, RZ, RZ, R21 ;  /* 0x000000ffff8e7224 */ /* 0x000fe400078e0015 */
[C---:B------:R-:W-:Y:S01]  /*d290*/  FMUL.FTZ R14, R0.reuse, R154 ;  /* 0x0000009a000e7220 */ /* 0x040fe20000410000 */
[----:B------:R-:W-:Y:S02]  /*d2a0*/  IMAD.MOV.U32 R143, RZ, RZ, R20 ;  /* 0x000000ffff8f7224 */ /* 0x000fe400078e0014 */
[----:B------:R-:W-:Y:S01]  /*d2b0*/  FMUL.FTZ R15, R0, R155 ;  /* 0x0000009b000f7220 */ /* 0x000fe20000410000 */
[----:B------:R-:W1:Y:S01]  /*d2c0*/  LDSM.16.MT88.4 R20, [R208+0x4000] ;  /* 0x00400000d014783b */ /* 0x000e620000004200 */
[----:B------:R-:W-:Y:S02]  /*d2d0*/  IMAD.MOV.U32 R154, RZ, RZ, R17 ;  /* 0x000000ffff9a7224 */ /* 0x000fe400078e0011 */
[C---:B------:R-:W-:Y:S01]  /*d2e0*/  FMUL.FTZ R17, R36.reuse, R149 ;  /* 0x0000009524117220 */ /* 0x040fe20000410000 */
[----:B------:R-:W-:Y:S02]  /*d2f0*/  IMAD.MOV.U32 R155, RZ, RZ, R16 ;  /* 0x000000ffff9b7224 */ /* 0x000fe400078e0010 */
[----:B------:R-:W-:Y:S01]  /*d300*/  FMUL.FTZ R16, R36, R148 ;  /* 0x0000009424107220 */ /* 0x000fe20000410000 */
[----:B------:R-:W-:Y:S02]  /*d310*/  IMAD.MOV.U32 R148, RZ, RZ, R18 ;  /* 0x000000ffff947224 */ /* 0x000fe400078e0012 */
[C---:B------:R-:W-:Y:S01]  /*d320*/  FMUL.FTZ R18, R3.reuse, R150 ;  /* 0x0000009603127220 */ /* 0x040fe20000410000 */
[----:B------:R-:W-:Y:S02]  /*d330*/  IMAD.MOV.U32 R149, RZ, RZ, R19 ;  /* 0x000000ffff957224 */ /* 0x000fe400078e0013 */
[C---:B------:R-:W-:Y:S01]  /*d340*/  FMUL.FTZ R19, R3.reuse, R151 ;  /* 0x0000009703137220 */ /* 0x040fe20000410000 */
[----:B------:R-:W-:Y:S02]  /*d350*/  IMAD.MOV.U32 R150, RZ, RZ, R148 ;  /* 0x000000ffff967224 */ /* 0x000fe400078e0094 */
[----:B------:R-:W-:Y:S02]  /*d360*/  IMAD.MOV.U32 R148, RZ, RZ, R24 ;  /* 0x000000ffff947224 */ /* 0x000fe400078e0018 */
[----:B------:R-:W-:Y:S01]  /*d370*/  FMUL.FTZ R24, R2, R156 ;  /* 0x0000009c02187220 */ /* 0x000fe20000410000 */
[----:B------:R-:W-:Y:S02]  /*d380*/  IMAD.MOV.U32 R151, RZ, RZ, R141 ;  /* 0x000000ffff977224 */ /* 0x000fe400078e008d */
[----:B------:R-:W-:Y:S02]  /*d390*/  IMAD.MOV.U32 R141, RZ, RZ, R47 ;  /* 0x000000ffff8d7224 */ /* 0x000fe400078e002f */
[----:B------:R-:W-:Y:S02]  /*d3a0*/  IMAD.MOV.U32 R156, RZ, RZ, R153 ;  /* 0x000000ffff9c7224 */ /* 0x000fe400078e0099 */
[----:B------:R-:W-:Y:S02]  /*d3b0*/  IMAD.MOV.U32 R153, RZ, RZ, R147 ;  /* 0x000000ffff997224 */ /* 0x000fe400078e0093 */
[----:B------:R-:W-:Y:S02]  /*d3c0*/  IMAD.MOV.U32 R147, RZ, RZ, R31 ;  /* 0x000000ffff937224 */ /* 0x000fe400078e001f */
[----:B------:R-:W-:Y:S01]  /*d3d0*/  FMUL.FTZ R31, R0, R167 ;  /* 0x000000a7001f7220 */ /* 0x000fe20000410000 */
[-C--:B-1----:R-:W-:Y:S06]  /*d3e0*/  HMMA.16816.F32 R4, R40, R20.reuse, R4 ;  /* 0x000000142804723c */ /* 0x082fec0000001804 */
[C---:B------:R-:W-:Y:S06]  /*d3f0*/  HMMA.16816.F32 R8, R32.reuse, R20, R8 ;  /* 0x000000142008723c */ /* 0x040fec0000001808 */
[-C--:B------:R-:W-:Y:S05]  /*d400*/  HMMA.16816.F32 R12, R32, R22.reuse, R12 ;  /* 0x00000016200c723c */ /* 0x080fea000000180c */
[C---:B------:R-:W-:Y:S01]  /*d410*/  FMUL.FTZ R21, R36.reuse, R161 ;  /* 0x000000a124157220 */ /* 0x040fe20000410000 */
[C---:B------:R-:W-:Y:S05]  /*d420*/  HMMA.16816.F32 R16, R40.reuse, R22, R16 ;  /* 0x000000162810723c */ /* 0x040fea0000001810 */
[----:B------:R-:W-:Y:S02]  /*d430*/  IMAD.MOV.U32 R161, RZ, RZ, R143 ;  /* 0x000000ffffa17224 */ /* 0x000fe400078e008f */
[----:B------:R-:W-:Y:S01]  /*d440*/  FMUL.FTZ R20, R36, R160 ;  /* 0x000000a024147220 */ /* 0x000fe20000410000 */
[C---:B------:R-:W-:Y:S03]  /*d450*/  FMUL.FTZ R23, R3.reuse, R163 ;  /* 0x000000a303177220 */ /* 0x040fe60000410000 */
[----:B------:R-:W-:Y:S02]  /*d460*/  IMAD.MOV.U32 R163, RZ, RZ, R25 ;  /* 0x000000ffffa37224 */ /* 0x000fe400078e0019 */
[----:B------:R-:W-:Y:S01]  /*d470*/  FMUL.FTZ R25, R2, R157 ;  /* 0x0000009d02197220 */ /* 0x000fe20000410000 */
[C---:B------:R-:W-:Y:S01]  /*d480*/  FMUL.FTZ R22, R3.reuse, R162 ;  /* 0x000000a203167220 */ /* 0x040fe20000410000 */
[----:B------:R-:W-:Y:S02]  /*d490*/  IMAD.MOV.U32 R157, RZ, RZ, R154 ;  /* 0x000000ffff9d7224 */ /* 0x000fe400078e009a */
[----:B------:R-:W-:Y:S02]  /*d4a0*/  IMAD.MOV.U32 R162, RZ, RZ, R149 ;  /* 0x000000ffffa27224 */ /* 0x000fe400078e0095 */
[----:B------:R-:W-:Y:S02]  /*d4b0*/  IMAD.MOV.U32 R154, RZ, RZ, R140 ;  /* 0x000000ffff9a7224 */ /* 0x000fe400078e008c */
[----:B------:R-:W-:Y:S02]  /*d4c0*/  IMAD.MOV.U32 R149, RZ, RZ, R155 ;  /* 0x000000ffff957224 */ /* 0x000fe400078e009b */
[----:B------:R-:W-:Y:S02]  /*d4d0*/  IMAD.MOV.U32 R140, RZ, RZ, R26 ;  /* 0x000000ffff8c7224 */ /* 0x000fe400078e001a */
[C---:B------:R-:W-:Y:S01]  /*d4e0*/  FMUL.FTZ R26, R0.reuse, R158 ;  /* 0x0000009e001a7220 */ /* 0x040fe20000410000 */
[----:B------:R-:W-:Y:S02]  /*d4f0*/  IMAD.MOV.U32 R143, RZ, RZ, R27 ;  /* 0x000000ffff8f7224 */ /* 0x000fe400078e001b */
[C---:B------:R-:W-:Y:S01]  /*d500*/  FMUL.FTZ R27, R0.reuse, R159 ;  /* 0x0000009f001b7220 */ /* 0x040fe20000410000 */
[----:B------:R-:W-:Y:S02]  /*d510*/  IMAD.MOV.U32 R155, RZ, RZ, R142 ;  /* 0x000000ffff9b7224 */ /* 0x000fe400078e008e */
[----:B------:R-:W-:Y:S02]  /*d520*/  IMAD.MOV.U32 R142, RZ, RZ, R46 ;  /* 0x000000ffff8e7224 */ /* 0x000fe400078e002e */
[----:B------:R-:W-:Y:S02]  /*d530*/  IMAD.MOV.U32 R158, RZ, RZ, R45 ;  /* 0x000000ffff9e7224 */ /* 0x000fe400078e002d */
[----:B------:R-:W-:Y:S02]  /*d540*/  IMAD.MOV.U32 R159, RZ, RZ, R44 ;  /* 0x000000ffff9f7224 */ /* 0x000fe400078e002c */
[----:B------:R-:W1:Y:S01]  /*d550*/  LDSM.16.MT88.4 R44, [R209+0x4000] ;  /* 0x00400000d12c783b */ /* 0x000e620000004200 */
[----:B------:R-:W-:Y:S02]  /*d560*/  IMAD.MOV.U32 R160, RZ, RZ, R152 ;  /* 0x000000ffffa07224 */ /* 0x000fe400078e0098 */
[----:B------:R-:W-:Y:S02]  /*d570*/  IMAD.MOV.U32 R152, RZ, RZ, R146 ;  /* 0x000000ffff987224 */ /* 0x000fe400078e0092 */
[----:B------:R-:W-:Y:S02]  /*d580*/  IMAD.MOV.U32 R146, RZ, RZ, R30 ;  /* 0x000000ffff927224 */ /* 0x000fe400078e001e */
[----:B------:R-:W-:Y:S01]  /*d590*/  FMUL.FTZ R30, R0, R166 ;  /* 0x000000a6001e7220 */ /* 0x000fe20000410000 */
[----:B------:R-:W-:Y:S02]  /*d5a0*/  IMAD.MOV.U32 R166, RZ, RZ, R140 ;  /* 0x000000ffffa67224 */ /* 0x000fe400078e008c */
[----:B------:R-:W-:Y:S01]  /*d5b0*/  IMAD.MOV.U32 R167, RZ, RZ, R146 ;  /* 0x000000ffffa77224 */ /* 0x000fe200078e0092 */
[----:B------:R2:W-:Y:S10]  /*d5c0*/  MUFU.EX2 R140, R73 ;  /* 0x00000049008c7308 */ /* 0x0005f40000000800 */
[----:B------:R-:W-:Y:S01]  /*d5d0*/  MUFU.EX2 R146, R76 ;  /* 0x0000004c00927308 */ /* 0x000fe20000000800 */
[--C-:B--2---:R-:W-:Y:S01]  /*d5e0*/  HSET2.LE.AND R73, R190, R139.reuse, PT ;  /* 0x0000008bbe497233 */ /* 0x104fe20003803000 */
[-C--:B-1----:R-:W-:Y:S06]  /*d5f0*/  HMMA.16816.F32 R20, R40, R44.reuse, R20 ;  /* 0x0000002c2814723c */ /* 0x082fec0000001814 */
[C---:B------:R-:W-:Y:S07]  /*d600*/  HMMA.16816.F32 R24, R32.reuse, R44, R24 ;  /* 0x0000002c2018723c */ /* 0x040fee0000001818 */
[----:B------:R-:W-:Y:S04]  /*d610*/  IMAD.MOV.U32 R45, RZ, RZ, R28 ;  /* 0x000000ffff2d7224 */ /* 0x000fe800078e001c */
[C---:B------:R-:W-:Y:S01]  /*d620*/  FMUL.FTZ R28, R2.reuse, R164 ;  /* 0x000000a4021c7220 */ /* 0x040fe20000410000 */
[----:B------:R-:W-:Y:S02]  /*d630*/  IMAD.MOV.U32 R164, RZ, RZ, R29 ;  /* 0x000000ffffa47224 */ /* 0x000fe400078e001d */
[----:B------:R-:W-:Y:S01]  /*d640*/  FMUL.FTZ R29, R2, R165 ;  /* 0x000000a5021d7220 */ /* 0x000fe20000410000 */
[----:B------:R-:W-:Y:S02]  /*d650*/  IMAD.MOV.U32 R165, RZ, RZ, R141 ;  /* 0x000000ffffa57224 */ /* 0x000fe400078e008d */
[----:B------:R1:W-:Y:S04]  /*d660*/  MUFU.EX2 R141, R70 ;  /* 0x00000046008d7308 */ /* 0x0003e80000000800 */
[-C--:B------:R-:W-:Y:S07]  /*d670*/  HMMA.16816.F32 R28, R32, R46.reuse, R28 ;  /* 0x0000002e201c723c */ /* 0x080fee000000181c */
[C---:B------:R-:W-:Y:S01]  /*d680*/  FMUL.FTZ R32, R36.reuse, R168 ;  /* 0x000000a824207220 */ /* 0x040fe20000410000 */
[C---:B------:R-:W-:Y:S03]  /*d690*/  FMUL.FTZ R33, R36.reuse, R169 ;  /* 0x000000a924217220 */ /* 0x040fe60000410000 */
[C---:B------:R-:W-:Y:S01]  /*d6a0*/  FMUL.FTZ R34, R3.reuse, R170 ;  /* 0x000000aa03227220 */ /* 0x040fe20000410000 */
[C---:B------:R-:W-:Y:S01]  /*d6b0*/  FMUL.FTZ R35, R3.reuse, R171 ;  /* 0x000000ab03237220 */ /* 0x040fe20000410000 */
[----:B------:R-:W-:Y:S01]  /*d6c0*/  IMAD.MOV.U32 R168, RZ, RZ, R45 ;  /* 0x000000ffffa87224 */ /* 0x000fe200078e002d */
[--C-:B-1----:R-:W-:Y:S01]  /*d6d0*/  HSET2.LE.AND R70, R182, R139.reuse, PT ;  /* 0x0000008bb6467233 */ /* 0x102fe20003803000 */
[----:B------:R-:W-:Y:S02]  /*d6e0*/  IMAD.MOV.U32 R169, RZ, RZ, R159 ;  /* 0x000000ffffa97224 */ /* 0x000fe400078e009f */
[----:B------:R-:W-:Y:S01]  /*d6f0*/  MUFU.EX2 R159, R81 ;  /* 0x00000051009f7308 */ /* 0x000fe20000000800 */
[----:B------:R-:W-:Y:S01]  /*d700*/  IMAD.MOV.U32 R171, RZ, RZ, R153 ;  /* 0x000000ffffab7224 */ /* 0x000fe200078e0099 */
[----:B------:R-:W-:Y:S01]  /*d710*/  HMMA.16816.F32 R32, R40, R46, R32 ;  /* 0x0000002e2820723c */ /* 0x000fe20000001820 */
[----:B------:R-:W1:Y:S03]  /*d720*/  LDSM.16.MT88.4 R40, [R208+0x4400] ;  /* 0x00440000d028783b */ /* 0x000e660000004200 */
[----:B------:R-:W-:Y:S04]  /*d730*/  IMAD.MOV.U32 R170, RZ, RZ, R161 ;  /* 0x000000ffffaa7224 */ /* 0x000fe800078e00a1 */
[----:B------:R-:W-:Y:S03]  /*d740*/  MUFU.EX2 R153, R96 ;  /* 0x0000006000997308 */ /* 0x000fe60000000800 */
[----:B------:R-:W-:Y:S07]  /*d750*/  IMAD.MOV.U32 R161, RZ, RZ, R38 ;  /* 0x000000ffffa17224 */ /* 0x000fee00078e0026 */
[----:B------:R-:W-:Y:S01]  /*d760*/  MUFU.EX2 R96, R86 ;  /* 0x0000005600607308 */ /* 0x000fe20000000800 */
        /* <DEDUP_REMOVED lines=9> */
[----:B------:R-:W1:Y:S04]  /*d800*/  LDSM.16.MT88.4 R40, [R208+0x4800] ;  /* 0x00480000d028783b */ /* 0x000e680000004200 */
[----:B------:R-:W-:Y:S02]  /*d810*/  IMAD.MOV.U32 R55, RZ, RZ, R133 ;  /* 0x000000ffff377224 */ /* 0x000fe400078e0085 */
[----:B------:R-:W-:Y:S01]  /*d820*/  IMAD.MOV.U32 R53, RZ, RZ, R145 ;  /* 0x000000ffff357224 */ /* 0x000fe200078e0091 */
[----:B------:R-:W-:Y:S03]  /*d830*/  MUFU.EX2 R133, R75 ;  /* 0x0000004b00857308 */ /* 0x000fe60000000800 */
[----:B------:R-:W-:Y:S02]  /*d840*/  IMAD.MOV.U32 R54, RZ, RZ, R147 ;  /* 0x000000ffff367224 */ /* 0x000fe400078e0093 */
[----:B------:R-:W-:Y:S02]  /*d850*/  IMAD.MOV.U32 R52, RZ, RZ, R158 ;  /* 0x000000ffff347224 */ /* 0x000fe400078e009e */
[----:B------:R-:W-:Y:S03]  /*d860*/  IMAD.MOV.U32 R50, RZ, RZ, R144 ;  /* 0x000000ffff327224 */ /* 0x000fe600078e0090 */
[----:B------:R2:W-:Y:S01]  /*d870*/  MUFU.EX2 R158, R83 ;  /* 0x00000053009e7308 */ /* 0x0005e20000000800 */
[----:B------:R-:W-:Y:S09]  /*d880*/  IMAD.MOV.U32 R51, RZ, RZ, R134 ;  /* 0x000000ffff337224 */ /* 0x000ff200078e0086 */
[----:B------:R3:W-:Y:S10]  /*d890*/  MUFU.EX2 R134, R72 ;  /* 0x0000004800867308 */ /* 0x0007f40000000800 */
[----:B------:R4:W-:Y:S01]  /*d8a0*/  MUFU.EX2 R145, R69 ;  /* 0x0000004500917308 */ /* 0x0009e20000000800 */
[----:B--2---:R-:W-:Y:S09]  /*d8b0*/  IMAD.MOV.U32 R83, RZ, RZ, R143 ;  /* 0x000000ffff537224 */ /* 0x004ff200078e008f */
[----:B------:R2:W-:Y:S01]  /*d8c0*/  MUFU.EX2 R143, R68 ;  /* 0x00000044008f7308 */ /* 0x0005e20000000800 */
[-C--:B-1----:R-:W-:Y:S05]  /*d8d0*/  HMMA.16816.F32 R4, R64, R40.reuse, R4 ;  /* 0x000000284004723c */ /* 0x082fea0000001804 */
[--C-:B---3--:R-:W-:Y:S01]  /*d8e0*/  HSET2.LE.AND R72, R191, R139.reuse, PT ;  /* 0x0000008bbf487233 */ /* 0x108fe20003803000 */
[C---:B------:R-:W-:Y:S03]  /*d8f0*/  HMMA.16816.F32 R8, R56.reuse, R40, R8 ;  /* 0x000000283808723c */ /* 0x040fe60000001808 */
[----:B------:R1:W-:Y:S02]  /*d900*/  MUFU.EX2 R144, R78 ;  /* 0x0000004e00907308 */ /* 0x0003e40000000800 */
[----:B----4-:R-:W-:Y:S01]  /*d910*/  IMAD.MOV.U32 R69, RZ, RZ, R132 ;  /* 0x000000ffff457224 */ /* 0x010fe200078e0084 */
[-C--:B------:R-:W-:Y:S07]  /*d920*/  HMMA.16816.F32 R12, R56, R42.reuse, R12 ;  /* 0x0000002a380c723c */ /* 0x080fee000000180c */
[----:B------:R-:W-:Y:S01]  /*d930*/  MUFU.EX2 R132, R74 ;  /* 0x0000004a00847308 */ /* 0x000fe20000000800 */
[----:B--2---:R-:W-:Y:S01]  /*d940*/  IMAD.MOV.U32 R68, RZ, RZ, R142 ;  /* 0x000000ffff447224 */ /* 0x004fe200078e008e */
[C---:B------:R-:W-:Y:S01]  /*d950*/  HMMA.16816.F32 R16, R64.reuse, R42, R16 ;  /* 0x0000002a4010723c */ /* 0x040fe20000001810 */
[----:B------:R-:W2:Y:S07]  /*d960*/  LDSM.16.MT88.4 R40, [R209+0x4800] ;  /* 0x00480000d128783b */ /* 0x000eae0000004200 */
[----:B------:R3:W-:Y:S03]  /*d970*/  MUFU.EX2 R147, R79 ;  /* 0x0000004f00937308 */ /* 0x0007e60000000800 */
[--C-:B-1----:R-:W-:Y:S07]  /*d980*/  HSET2.LE.AND R78, R196, R139.reuse, PT ;  /* 0x0000008bc44e7233 */ /* 0x102fee0003803000 */
[----:B------:R1:W-:Y:S01]  /*d990*/  MUFU.EX2 R142, R71 ;  /* 0x00000047008e7308 */ /* 0x0003e20000000800 */
[--C-:B---3--:R-:W-:Y:S02]  /*d9a0*/  HSET2.LE.AND R79, R194, R139.reuse, PT ;  /* 0x0000008bc24f7233 */ /* 0x108fe40003803000 */
[--C-:B-1----:R-:W-:Y:S01]  /*d9b0*/  HSET2.LE.AND R71, R192, R139.reuse, PT ;  /* 0x0000008bc0477233 */ /* 0x102fe20003803000 */
[-C--:B--2---:R-:W-:Y:S06]  /*d9c0*/  HMMA.16816.F32 R20, R64, R40.reuse, R20 ;  /* 0x000000284014723c */ /* 0x084fec0000001814 */
[C---:B------:R-:W-:Y:S06]  /*d9d0*/  HMMA.16816.F32 R24, R56.reuse, R40, R24 ;  /* 0x000000283818723c */ /* 0x040fec0000001818 */
[-C--:B------:R-:W-:Y:S06]  /*d9e0*/  HMMA.16816.F32 R28, R56, R42.reuse, R28 ;  /* 0x0000002a381c723c */ /* 0x080fec000000181c */
[----:B------:R-:W-:Y:S01]  /*d9f0*/  HMMA.16816.F32 R32, R64, R42, R32 ;  /* 0x0000002a4020723c */ /* 0x000fe20000001820 */
[----:B------:R-:W1:Y:S04]  /*da00*/  LDSM.16.MT88.4 R40, [R208+0x4c00] ;  /* 0x004c0000d028783b */ /* 0x000e680000004200 */
[----:B------:R-:W-:Y:S02]  /*da10*/  IMAD.MOV.U32 R56, RZ, RZ, R155 ;  /* 0x000000ffff387224 */ /* 0x000fe400078e009b */
[--C-:B------:R-:W-:Y:S01]  /*da20*/  HSET2.LE.AND R64, R201, R139.reuse, PT ;  /* 0x0000008bc9407233 */ /* 0x100fe20003803000 */
[----:B------:R-:W-:Y:S01]  /*da30*/  FFMA.FTZ R66, R3, R225, R235 ;  /* 0x000000e103427223 */ /* 0x000fe200000100eb */
[----:B------:R2:W-:Y:S01]  /*da40*/  MUFU.EX2 R155, R80 ;  /* 0x00000050009b7308 */ /* 0x0005e20000000800 */
[----:B------:R-:W3:Y:S01]  /*da50*/  LDL.LU R235, [R1+0x60] ;  /* 0x0000600001eb7983 */ /* 0x000ee20000300800 */
[--C-:B------:R-:W-:Y:S01]  /*da60*/  HSET2.LE.AND R3, R202, R139.reuse, PT ;  /* 0x0000008bca037233 */ /* 0x100fe20003803000 */
[----:B------:R-:W-:Y:S01]  /*da70*/  IMAD.MOV.U32 R57, RZ, RZ, R151 ;  /* 0x000000ffff397224 */ /* 0x000fe200078e0097 */
[--C-:B------:R-:W-:Y:S01]  /*da80*/  HSET2.LE.AND R65, R189, R139.reuse, PT ;  /* 0x0000008bbd417233 */ /* 0x100fe20003803000 */
[----:B------:R-:W-:Y:S01]  /*da90*/  IMAD.MOV.U32 R67, RZ, RZ, R37 ;  /* 0x000000ffff437224 */ /* 0x000fe200078e0025 */
[--C-:B------:R-:W-:Y:S01]  /*daa0*/  SHF.R.U32.HI R37, RZ, 0x10, R39.reuse ;  /* 0x00000010ff257819 */ /* 0x100fe20000011627 */
[----:B------:R-:W-:Y:S01]  /*dab0*/  IMAD.MOV.U32 R151, RZ, RZ, R152 ;  /* 0x000000ffff977224 */ /* 0x000fe200078e0098 */
[----:B------:R-:W-:Y:S02]  /*dac0*/  SHF.R.U32.HI R39, RZ, 0x18, R39 ;  /* 0x00000018ff277819 */ /* 0x000fe40000011627 */
[----:B------:R-:W-:Y:S01]  /*dad0*/  MUFU.EX2 R152, R97 ;  /* 0x0000006100987308 */ /* 0x000fe20000000800 */
[----:B------:R-:W-:Y:S01]  /*dae0*/  LOP3.LUT R38, R37, 0xff, RZ, 0xc0, !PT ;  /* 0x000000ff25267812 */ /* 0x000fe200078ec0ff */
[----:B------:R-:W-:Y:S01]  /*daf0*/  FFMA.FTZ R86, R36, R234, R67 ;  /* 0x000000ea24567223 */ /* 0x000fe20000010043 */
[----:B------:R-:W-:Y:S01]  /*db00*/  LOP3.LUT R37, R199, UR27, R230, 0x96, !PT ;  /* 0x0000001bc7257c12 */ /* 0x000fe2000f8e96e6 */
[----:B------:R-:W-:Y:S01]  /*db10*/  IMAD.MOV.U32 R67, RZ, RZ, R69 ;  /* 0x000000ffff437224 */ /* 0x000fe200078e0045 */
[----:B------:R-:W-:Y:S01]  /*db20*/  PRMT R81, R38, 0x5410, R39 ;  /* 0x0000541026517816 */ /* 0x000fe20000000027 */
[----:B------:R-:W-:Y:S04]  /*db30*/  IMAD.MOV.U32 R69, RZ, RZ, R68 ;  /* 0x000000ffff457224 */ /* 0x000fe800078e0044 */
[----:B------:R-:W-:Y:S01]  /*db40*/  MUFU.EX2 R97, R87 ;  /* 0x0000005700617308 */ /* 0x000fe20000000800 */
[----:B--2---:R-:W-:Y:S01]  /*db50*/  IMAD.MOV.U32 R80, RZ, RZ, R154 ;  /* 0x000000ffff507224 */ /* 0x004fe200078e009a */
[--C-:B------:R-:W-:Y:S01]  /*db60*/  HSET2.LE.AND R81, R81, R139.reuse, PT ;  /* 0x0000008b51517233 */ /* 0x100fe20003803000 */
        /* <DEDUP_REMOVED lines=8> */
[-C--:B-1----:R-:W-:Y:S02]  /*dbf0*/  HMMA.16816.F32 R4, R172, R40.reuse, R4 ;  /* 0x00000028ac04723c */ /* 0x082fe40000001804 */
[----:B------:R-:W1:Y:S03]  /*dc00*/  MUFU.EX2 R157, R82 ;  /* 0x00000052009d7308 */ /* 0x000e660000000800 */
[----:B------:R-:W-:Y:S01]  /*dc10*/  IMAD.MOV.U32 R58, RZ, RZ, R59 ;  /* 0x000000ffff3a7224 */ /* 0x000fe200078e003b */
[C---:B------:R-:W-:Y:S06]  /*dc20*/  HMMA.16816.F32 R8, R60.reuse, R40, R8 ;  /* 0x000000283c08723c */ /* 0x040fec0000001808 */
[----:B------:R-:W-:Y:S01]  /*dc30*/  MUFU.EX2 R99, R85 ;  /* 0x0000005500637308 */ /* 0x000fe20000000800 */
[----:B------:R-:W-:Y:S01]  /*dc40*/  IMAD.MOV.U32 R59, RZ, RZ, R52 ;  /* 0x000000ffff3b7224 */ /* 0x000fe200078e0034 */
[-C--:B------:R-:W-:Y:S03]  /*dc50*/  HMMA.16816.F32 R12, R60, R42.reuse, R12 ;  /* 0x0000002a3c0c723c */ /* 0x080fe6000000180c */
[----:B------:R-:W-:Y:S01]  /*dc60*/  LOP3.LUT R40, R181, UR25, R198, 0x96, !PT ;  /* 0x00000019b5287c12 */ /* 0x000fe2000f8e96c6 */
[----:B------:R-:W-:Y:S04]  /*dc70*/  IMAD.MOV.U32 R52, RZ, RZ, R169 ;  /* 0x000000ffff347224 */ /* 0x000fe800078e00a9 */
[----:B------:R-:W2:Y:S03]  /*dc80*/  MUFU.EX2 R154, R77 ;  /* 0x0000004d009a7308 */ /* 0x000ea60000000800 */
[----:B------:R-:W-:Y:S01]  /*dc90*/  IMAD.MOV.U32 R169, RZ, RZ, R168 ;  /* 0x000000ffffa97224 */ /* 0x000fe200078e00a8 */
[C---:B------:R-:W-:Y:S04]  /*dca0*/  HMMA.16816.F32 R16, R172.reuse, R42, R16 ;  /* 0x0000002aac10723c */ /* 0x040fe80000001810 */
[----:B------:R-:W-:Y:S02]  /*dcb0*/  IMAD.MOV.U32 R168, RZ, RZ, R164 ;  /* 0x000000ffffa87224 */ /* 0x000fe400078e00a4 */
[----:B------:R-:W-:Y:S01]  /*dcc0*/  IMAD.MOV.U32 R164, RZ, RZ, R163 ;  /* 0x000000ffffa47224 */ /* 0x000fe200078e00a3 */
[--C-:B------:R-:W-:Y:S01]  /*dcd0*/  HSET2.LE.AND R42, R204, R139.reuse, PT ;  /* 0x0000008bcc2a7233 */ /* 0x100fe20003803000 */
[----:B------:R-:W-:Y:S02]  /*dce0*/  IMAD.MOV.U32 R163, RZ, RZ, R162 ;  /* 0x000000ffffa37224 */ /* 0x000fe400078e00a2 */
[----:B------:R-:W4:Y:S01]  /*dcf0*/  LDL.LU R162, [R1] ;  /* 0x0000000001a27983 */ /* 0x000f220000300800 */
[----:B-1----:R-:W-:Y:S01]  /*dd00*/  F2FP.F16.F32.PACK_AB R43, R158, R157 ;  /* 0x0000009d9e2b723e */ /* 0x002fe200000000ff */
[----:B------:R-:W-:Y:S03]  /*dd10*/  IMAD.WIDE.U32 R48, R37, -0x2daee0ad, RZ ;  /* 0xd2511f5325307825 */ /* 0x000fe600078e00ff */
[----:B------:R-:W-:Y:S01]  /*dd20*/  LOP3.LUT R43, R3, R43, RZ, 0xc0, !PT ;  /* 0x0000002b032b7212 */ /* 0x000fe200078ec0ff */
[----:B------:R-:W-:Y:S01]  /*dd30*/  FADD.FTZ R3, R224, R66 ;  /* 0x00000042e0037221 */ /* 0x000fe20000010000 */
[----:B------:R-:W-:Y:S01]  /*dd40*/  LOP3.LUT R46, R49, UR24, R226, 0x96, !PT ;  /* 0x00000018312e7c12 */ /* 0x000fe2000f8e96e2 */
[----:B------:R-:W-:Y:S01]  /*dd50*/  IMAD.WIDE.U32 R38, R40, -0x2daee0ad, RZ ;  /* 0xd2511f5328267825 */ /* 0x000fe200078e00ff */
[--C-:B------:R-:W-:Y:S02]  /*dd60*/  HSET2.LE.AND R49, R197, R139.reuse, PT ;  /* 0x0000008bc5317233 */ /* 0x100fe40003803000 */
[----:B------:R-:W-:Y:S01]  /*dd70*/  F2FP.F16.F32.PACK_AB R66, R113, R112 ;  /* 0x000000707142723e */ /* 0x000fe200000000ff */
[----:B------:R-:W-:Y:S01]  /*dd80*/  IMAD.WIDE.U32 R46, R46, -0x326172a9, RZ ;  /* 0xcd9e8d572e2e7825 */ /* 0x000fe200078e00ff */
[----:B------:R-:W-:Y:S02]  /*dd90*/  LOP3.LUT R40, R39, UR22, R48, 0x96, !PT ;  /* 0x0000001627287c12 */ /* 0x000fe4000f8e9630 */
[--C-:B------:R-:W-:Y:S01]  /*dda0*/  HSET2.LE.AND R48, R200, R139.reuse, PT ;  /* 0x0000008bc8307233 */ /* 0x100fe20003803000 */
[----:B------:R-:W-:Y:S01]  /*ddb0*/  FADD.FTZ R3, R217, R3 ;  /* 0x00000003d9037221 */ /* 0x000fe20000010000 */
[----:B------:R-:W-:Y:S01]  /*ddc0*/  LOP3.LUT R44, R47, UR23, R180, 0x96, !PT ;  /* 0x000000172f2c7c12 */ /* 0x000fe2000f8e96b4 */
[----:B------:R-:W-:Y:S04]  /*ddd0*/  IMAD.WIDE.U32 R40, R40, -0x326172a9, RZ ;  /* 0xcd9e8d5728287825 */ /* 0x000fe800078e00ff */
[----:B------:R-:W-:Y:S01]  /*dde0*/  IMAD.WIDE.U32 R44, R44, -0x2daee0ad, RZ ;  /* 0xd2511f532c2c7825 */ /* 0x000fe200078e00ff */
[----:B------:R-:W-:Y:S03]  /*ddf0*/  LOP3.LUT R46, R41, UR21, R46, 0x96, !PT ;  /* 0x00000015292e7c12 */ /* 0x000fe6000f8e962e */
[----:B------:R-:W-:Y:S01]  /*de00*/  IMAD.MOV.U32 R225, RZ, RZ, R52 ;  /* 0x000000ffffe17224 */ /* 0x000fe200078e0034 */
[----:B------:R-:W-:Y:S01]  /*de10*/  LOP3.LUT R38, R45, UR20, R38, 0x96, !PT ;  /* 0x000000142d267c12 */ /* 0x000fe2000f8e9626 */
[----:B------:R-:W-:Y:S01]  /*de20*/  IMAD.WIDE.U32 R46, R46, -0x2daee0ad, RZ ;  /* 0xd2511f532e2e7825 */ /* 0x000fe200078e00ff */
[--C-:B------:R-:W-:Y:S03]  /*de30*/  HSET2.LE.AND R52, R186, R139.reuse, PT ;  /* 0x0000008bba347233 */ /* 0x100fe60003803000 */
[----:B------:R-:W-:Y:S01]  /*de40*/  IMAD.WIDE.U32 R38, R38, -0x326172a9, RZ ;  /* 0xcd9e8d5726267825 */ /* 0x000fe200078e00ff */
[----:B------:R-:W-:Y:S03]  /*de50*/  LOP3.LUT R41, R47, UR18, R44, 0x96, !PT ;  /* 0x000000122f297c12 */ /* 0x000fe6000f8e962c */
[----:B------:R-:W-:Y:S01]  /*de60*/  IMAD.MOV.U32 R204, RZ, RZ, R53 ;  /* 0x000000ffffcc7224 */ /* 0x000fe200078e0035 */
[----:B------:R-:W-:Y:S01]  /*de70*/  LOP3.LUT R44, R39, UR19, R40, 0x96, !PT ;  /* 0x00000013272c7c12 */ /* 0x000fe2000f8e9628 */
[----:B------:R-:W-:Y:S01]  /*de80*/  IMAD.WIDE.U32 R40, R41, -0x326172a9, RZ ;  /* 0xcd9e8d5729287825 */ /* 0x000fe200078e00ff */
[--C-:B------:R-:W-:Y:S03]  /*de90*/  HSET2.LE.AND R53, R184, R139.reuse, PT ;  /* 0x0000008bb8357233 */ /* 0x100fe60003803000 */
[----:B------:R-:W-:Y:S01]  /*dea0*/  IMAD.MOV.U32 R202, RZ, RZ, R54 ;  /* 0x000000ffffca7224 */ /* 0x000fe200078e0036 */
[----:B------:R-:W-:Y:S01]  /*deb0*/  LOP3.LUT R37, R41, UR29, R38, 0x96, !PT ;  /* 0x0000001d29257c12 */ /* 0x000fe2000f8e9626 */
[----:B------:R-:W-:Y:S01]  /*dec0*/  IMAD.MOV.U32 R181, RZ, RZ, R83 ;  /* 0x000000ffffb57224 */ /* 0x000fe200078e0053 */
[--C-:B------:R-:W-:Y:S01]  /*ded0*/  HSET2.LE.AND R54, R187, R139.reuse, PT ;  /* 0x0000008bbb367233 */ /* 0x100fe20003803000 */
[----:B------:R-:W-:Y:S01]  /*dee0*/  IMAD.MOV.U32 R119, RZ, RZ, R56 ;  /* 0x000000ffff777224 */ /* 0x000fe200078e0038 */
[C---:B------:R-:W-:Y:S01]  /*def0*/  LOP3.LUT R38, R37.reuse, 0xffff, RZ, 0xc0, !PT ;  /* 0x0000ffff25267812 */ /* 0x040fe200078ec0ff */
[----:B------:R-:W-:Y:S01]  /*df00*/  IMAD.MOV.U32 R125, RZ, RZ, R57 ;  /* 0x000000ffff7d7224 */ /* 0x000fe200078e0039 */
[----:B------:R-:W-:Y:S01]  /*df10*/  LOP3.LUT R39, R37, 0xff, RZ, 0xc0, !PT ;  /* 0x000000ff25277812 */ /* 0x000fe200078ec0ff */
[----:B------:R-:W-:Y:S01]  /*df20*/  IMAD.MOV.U32 R199, RZ, RZ, R69 ;  /* 0x000000ffffc77224 */ /* 0x000fe200078e0045 */
[----:B------:R-:W-:Y:S01]  /*df30*/  SHF.R.U32.HI R38, RZ, 0x8, R38 ;  /* 0x00000008ff267819 */ /* 0x000fe20000011626 */
[----:B------:R-:W-:Y:S01]  /*df40*/  IMAD.MOV.U32 R198, RZ, RZ, R68 ;  /* 0x000000ffffc67224 */ /* 0x000fe200078e0044 */
[--C-:B------:R-:W-:Y:S01]  /*df50*/  HSET2.LE.AND R68, R193, R139.reuse, PT ;  /* 0x0000008bc1447233 */ /* 0x100fe20003803000 */
        /* <DEDUP_REMOVED lines=9> */
[C---:B------:R-:W-:Y:S01]  /*dff0*/  LOP3.LUT R38, R40.reuse, 0xff, RZ, 0xc0, !PT ;  /* 0x000000ff28267812 */ /* 0x040fe200078ec0ff */
[----:B------:R-:W-:Y:S01]  /*e000*/  IMAD.MOV.U32 R181, RZ, RZ, R55 ;  /* 0x000000ffffb57224 */ /* 0x000fe200078e0037 */
[----:B------:R-:W-:Y:S01]  /*e010*/  PRMT R75, R37, 0x5410, R39 ;  /* 0x00005410254b7816 */ /* 0x000fe20000000027 */
[----:B------:R-:W-:Y:S01]  /*e020*/  IMAD.MOV.U32 R127, RZ, RZ, R58 ;  /* 0x000000ffff7f7224 */ /* 0x000fe200078e003a */
[----:B------:R-:W-:Y:S01]  /*e030*/  LOP3.LUT R37, R40, 0xffff, RZ, 0xc0, !PT ;  /* 0x0000ffff28257812 */ /* 0x000fe200078ec0ff */
[----:B------:R-:W-:Y:S01]  /*e040*/  IMAD.MOV.U32 R234, RZ, RZ, R59 ;  /* 0x000000ffffea7224 */ /* 0x000fe200078e003b */
[----:B--2---:R-:W-:Y:S01]  /*e050*/  F2FP.F16.F32.PACK_AB R50, R154, R146 ;  /* 0x000000929a32723e */ /* 0x004fe200000000ff */
[----:B------:R-:W-:Y:S01]  /*e060*/  FADD.FTZ R86, R193, R86 ;  /* 0x00000056c1567221 */ /* 0x000fe20000010000 */
[----:B------:R-:W-:Y:S01]  /*e070*/  SHF.R.U32.HI R37, RZ, 0x8, R37 ;  /* 0x00000008ff257819 */ /* 0x000fe20000011625 */
[----:B------:R-:W-:Y:S01]  /*e080*/  IMAD.MOV.U32 R193, RZ, RZ, R186 ;  /* 0x000000ffffc17224 */ /* 0x000fe200078e00ba */
[----:B------:R-:W-:Y:S01]  /*e090*/  F2FP.F16.F32.PACK_AB R51, R147, R144 ;  /* 0x000000909333723e */ /* 0x000fe200000000ff */
[----:B------:R-:W-:Y:S01]  /*e0a0*/  IMAD.MOV.U32 R186, RZ, RZ, R220 ;  /* 0x000000ffffba7224 */ /* 0x000fe200078e00dc */
[----:B------:R-:W-:Y:S01]  /*e0b0*/  PRMT R76, R38, 0x5410, R37 ;  /* 0x00005410264c7816 */ /* 0x000fe20000000025 */
[----:B------:R-:W-:Y:S01]  /*e0c0*/  IMAD.WIDE.U32 R38, R44, -0x2daee0ad, RZ ;  /* 0xd2511f532c267825 */ /* 0x000fe200078e00ff */
[----:B------:R-:W-:Y:S02]  /*e0d0*/  LOP3.LUT R50, R52, R50, RZ, 0xc0, !PT ;  /* 0x0000003234327212 */ /* 0x000fe400078ec0ff */
[----:B------:R-:W-:Y:S01]  /*e0e0*/  LOP3.LUT R51, R53, R51, RZ, 0xc0, !PT ;  /* 0x0000003335337212 */ /* 0x000fe200078ec0ff */
[----:B------:R-:W-:Y:S01]  /*e0f0*/  IMAD.MOV.U32 R180, RZ, RZ, R80 ;  /* 0x000000ffffb47224 */ /* 0x000fe200078e0050 */
[----:B------:R-:W-:Y:S02]  /*e100*/  LOP3.LUT R37, R39, UR28, R46, 0x96, !PT ;  /* 0x0000001c27257c12 */ /* 0x000fe4000f8e962e */
[--C-:B------:R-:W-:Y:S02]  /*e110*/  HSET2.LE.AND R56, R185, R139.reuse, PT ;  /* 0x0000008bb9387233 */ /* 0x100fe40003803000 */
[C---:B------:R-:W-:Y:S02]  /*e120*/  LOP3.LUT R41, R37.reuse, 0xffff, RZ, 0xc0, !PT ;  /* 0x0000ffff25297812 */ /* 0x040fe400078ec0ff */
[----:B------:R-:W-:Y:S02]  /*e130*/  LOP3.LUT R44, R37, 0xff, RZ, 0xc0, !PT ;  /* 0x000000ff252c7812 */ /* 0x000fe400078ec0ff */
[----:B------:R-:W-:Y:S02]  /*e140*/  SHF.R.U32.HI R41, RZ, 0x8, R41 ;  /* 0x00000008ff297819 */ /* 0x000fe40000011629 */
[--C-:B------:R-:W-:Y:S02]  /*e150*/  HSET2.LE.AND R57, R206, R139.reuse, PT ;  /* 0x0000008bce397233 */ /* 0x100fe40003803000 */
[----:B------:R-:W-:Y:S02]  /*e160*/  PRMT R82, R44, 0x5410, R41 ;  /* 0x000054102c527816 */ /* 0x000fe40000000029 */
[--C-:B------:R-:W-:Y:S02]  /*e170*/  SHF.R.U32.HI R44, RZ, 0x10, R37.reuse ;  /* 0x00000010ff2c7819 */ /* 0x100fe40000011625 */
[----:B------:R-:W-:Y:S02]  /*e180*/  SHF.R.U32.HI R41, RZ, 0x18, R37 ;  /* 0x00000018ff297819 */ /* 0x000fe40000011625 */
[----:B------:R-:W-:Y:S02]  /*e190*/  LOP3.LUT R37, R44, 0xff, RZ, 0xc0, !PT ;  /* 0x000000ff2c257812 */ /* 0x000fe400078ec0ff */
[----:B------:R-:W-:Y:S01]  /*e1a0*/  LDSM.16.MT88.4 R44, [R208+0x5000] ;  /* 0x00500000d02c783b */ /* 0x000fe20000004200 */
[--C-:B------:R-:W-:Y:S02]  /*e1b0*/  HSET2.LE.AND R58, R205, R139.reuse, PT ;  /* 0x0000008bcd3a7233 */ /* 0x100fe40003803000 */
[----:B------:R-:W-:Y:S02]  /*e1c0*/  PRMT R41, R37, 0x5410, R41 ;  /* 0x0000541025297816 */ /* 0x000fe40000000029 */
[--C-:B------:R-:W-:Y:S02]  /*e1d0*/  SHF.R.U32.HI R37, RZ, 0x10, R40.reuse ;  /* 0x00000010ff257819 */ /* 0x100fe40000011628 */
[----:B------:R-:W-:Y:S02]  /*e1e0*/  SHF.R.U32.HI R40, RZ, 0x18, R40 ;  /* 0x00000018ff287819 */ /* 0x000fe40000011628 */
[----:B------:R-:W-:Y:S02]  /*e1f0*/  LOP3.LUT R37, R37, 0xff, RZ, 0xc0, !PT ;  /* 0x000000ff25257812 */ /* 0x000fe400078ec0ff */
[--C-:B------:R-:W-:Y:S02]  /*e200*/  HSET2.LE.AND R83, R41, R139.reuse, PT ;  /* 0x0000008b29537233 */ /* 0x100fe40003803000 */
[----:B------:R-:W-:Y:S02]  /*e210*/  PRMT R40, R37, 0x5410, R40 ;  /* 0x0000541025287816 */ /* 0x000fe40000000028 */
        /* <DEDUP_REMOVED lines=8> */
[----:B------:R-:W-:Y:S02]  /*e2a0*/  F2FP.F16.F32.PACK_AB R40, R145, R143 ;  /* 0x0000008f9128723e */ /* 0x000fe400000000ff */
[----:B------:R-:W-:Y:S02]  /*e2b0*/  PRMT R85, R37, 0x5410, R38 ;  /* 0x0000541025557816 */ /* 0x000fe40000000026 */
[----:B------:R-:W1:Y:S01]  /*e2c0*/  LDSM.16.MT88.4 R36, [R209+0x4c00] ;  /* 0x004c0000d124783b */ /* 0x000e620000004200 */
[----:B------:R-:W-:Y:S02]  /*e2d0*/  LOP3.LUT R40, R48, R40, RZ, 0xc0, !PT ;  /* 0x0000002830287212 */ /* 0x000fe400078ec0ff */
[--C-:B------:R-:W-:Y:S02]  /*e2e0*/  HSET2.LE.AND R59, R203, R139.reuse, PT ;  /* 0x0000008bcb3b7233 */ /* 0x100fe40003803000 */
[----:B------:R-:W-:Y:S02]  /*e2f0*/  F2FP.F16.F32.PACK_AB R48, R140, R134 ;  /* 0x000000868c30723e */ /* 0x000fe400000000ff */
[----:B------:R-:W-:Y:S02]  /*e300*/  F2FP.F16.F32.PACK_AB R41, R142, R141 ;  /* 0x0000008d8e29723e */ /* 0x000fe400000000ff */
[----:B------:R-:W-:Y:S02]  /*e310*/  LOP3.LUT R48, R54, R48, RZ, 0xc0, !PT ;  /* 0x0000003036307212 */ /* 0x000fe400078ec0ff */
[----:B------:R-:W2:Y:S01]  /*e320*/  LDSM.16.MT88.4 R52, [R209+0x5000] ;  /* 0x00500000d134783b */ /* 0x000ea20000004200 */
[----:B------:R-:W-:Y:S02]  /*e330*/  LOP3.LUT R41, R49, R41, RZ, 0xc0, !PT ;  /* 0x0000002931297212 */ /* 0x000fe400078ec0ff */
[----:B------:R-:W-:Y:S02]  /*e340*/  F2FP.F16.F32.PACK_AB R49, R133, R132 ;  /* 0x000000848531723e */ /* 0x000fe400000000ff */
[----:B------:R-:W-:Y:S02]  /*e350*/  LOP3.LUT R66, R68, R66, RZ, 0xc0, !PT ;  /* 0x0000004244427212 */ /* 0x000fe400078ec0ff */
[----:B------:R-:W-:Y:S02]  /*e360*/  LOP3.LUT R49, R56, R49, RZ, 0xc0, !PT ;  /* 0x0000003138317212 */ /* 0x000fe400078ec0ff */
[--C-:B------:R-:W-:Y:S02]  /*e370*/  HSET2.LE.AND R69, R183, R139.reuse, PT ;  /* 0x0000008bb7457233 */ /* 0x100fe40003803000 */
[--C-:B------:R-:W-:Y:S02]  /*e380*/  HSET2.LE.AND R76, R76, R139.reuse, PT ;  /* 0x0000008b4c4c7233 */ /* 0x100fe40003803000 */
[--C-:B------:R-:W-:Y:S02]  /*e390*/  HSET2.LE.AND R74, R74, R139.reuse, PT ;  /* 0x0000008b4a4a7233 */ /* 0x100fe40003803000 */
[--C-:B------:R-:W-:Y:S02]  /*e3a0*/  HSET2.LE.AND R75, R75, R139.reuse, PT ;  /* 0x0000008b4b4b7233 */ /* 0x100fe40003803000 */
[--C-:B------:R-:W-:Y:S02]  /*e3b0*/  HSET2.LE.AND R80, R195, R139.reuse, PT ;  /* 0x0000008bc3507233 */ /* 0x100fe40003803000 */
[--C-:B------:R-:W-:Y:S02]  /*e3c0*/  HSET2.LE.AND R84, R84, R139.reuse, PT ;  /* 0x0000008b54547233 */ /* 0x100fe40003803000 */
[--C-:B------:R-:W-:Y:S02]  /*e3d0*/  HSET2.LE.AND R82, R82, R139.reuse, PT ;  /* 0x0000008b52527233 */ /* 0x100fe40003803000 */
[--C-:B------:R-:W-:Y:S01]  /*e3e0*/  HSET2.LE.AND R85, R85, R139.reuse, PT ;  /* 0x0000008b55557233 */ /* 0x100fe20003803000 */
[-C--:B-1----:R-:W-:Y:S06]  /*e3f0*/  HMMA.16816.F32 R20, R172, R36.reuse, R20 ;  /* 0x00000024ac14723c */ /* 0x082fec0000001814 */
[C---:B------:R-:W-:Y:S06]  /*e400*/  HMMA.16816.F32 R24, R60.reuse, R36, R24 ;  /* 0x000000243c18723c */ /* 0x040fec0000001818 */
[-C--:B------:R-:W-:Y:S05]  /*e410*/  HMMA.16816.F32 R28, R60, R38.reuse, R28 ;  /* 0x000000263c1c723c */ /* 0x080fea000000181c */
[----:B------:R-:W-:Y:S01]  /*e420*/  F2FP.F16.F32.PACK_AB R36, R99, R98 ;  /* 0x000000626324723e */ /* 0x000fe200000000ff */
[----:B------:R-:W-:Y:S05]  /*e430*/  HMMA.16816.F32 R32, R172, R38, R32 ;  /* 0x00000026ac20723c */ /* 0x000fea0000001820 */
[----:B------:R-:W-:Y:S02]  /*e440*/  LOP3.LUT R36, R59, R36, RZ, 0xc0, !PT ;  /* 0x000000243b247212 */ /* 0x000fe400078ec0ff */
[----:B------:R-:W-:Y:S04]  /*e450*/  F2FP.F16.F32.PACK_AB R38, R152, R153 ;  /* 0x000000999826723e */ /* 0x000fe800000000ff */
[----:B------:R-:W-:Y:S02]  /*e460*/  F2FP.F16.F32.PACK_AB R39, R156, R117 ;  /* 0x000000759c27723e */ /* 0x000fe400000000ff */
[----:B------:R-:W-:Y:S02]  /*e470*/  LOP3.LUT R38, R57, R38, RZ, 0xc0, !PT ;  /* 0x0000002639267212 */ /* 0x000fe400078ec0ff */
[----:B------:R-:W-:Y:S02]  /*e480*/  LOP3.LUT R39, R58, R39, RZ, 0xc0, !PT ;  /* 0x000000273a277212 */ /* 0x000fe400078ec0ff */
[----:B------:R-:W1:Y:S01]  /*e490*/  LDSM.16.MT88.4 R56, [R208+0x5400] ;  /* 0x00540000d038783b */ /* 0x000e620000004200 */
[----:B------:R-:W-:Y:S02]  /*e4a0*/  F2FP.F16.F32.PACK_AB R63, R95, R94 ;  /* 0x0000005e5f3f723e */ /* 0x000fe400000000ff */
[----:B------:R-:W-:Y:S02]  /*e4b0*/  F2FP.F16.F32.PACK_AB R37, R97, R96 ;  /* 0x000000606125723e */ /* 0x000fe400000000ff */
[----:B------:R-:W-:Y:S02]  /*e4c0*/  LOP3.LUT R63, R70, R63, RZ, 0xc0, !PT ;  /* 0x0000003f463f7212 */ /* 0x000fe400078ec0ff */
[----:B------:R-:W-:Y:S02]  /*e4d0*/  LOP3.LUT R37, R64, R37, RZ, 0xc0, !PT ;  /* 0x0000002540257212 */ /* 0x000fe400078ec0ff */
[----:B------:R-:W-:Y:S02]  /*e4e0*/  F2FP.F16.F32.PACK_AB R60, R89, R88 ;  /* 0x00000058593c723e */ /* 0x000fe400000000ff */
[----:B------:R-:W-:Y:S02]  /*e4f0*/  F2FP.F16.F32.PACK_AB R61, R91, R90 ;  /* 0x0000005a5b3d723e */ /* 0x000fe400000000ff */
[----:B------:R-:W-:Y:S02]  /*e500*/  F2FP.F16.F32.PACK_AB R62, R93, R92 ;  /* 0x0000005c5d3e723e */ /* 0x000fe400000000ff */
[----:B------:R-:W-:Y:S02]  /*e510*/  LOP3.LUT R60, R65, R60, RZ, 0xc0, !PT ;  /* 0x0000003c413c7212 */ /* 0x000fe400078ec0ff */
[----:B------:R-:W-:Y:S02]  /*e520*/  LOP3.LUT R62, R69, R62, RZ, 0xc0, !PT ;  /* 0x0000003e453e7212 */ /* 0x000fe400078ec0ff */
[----:B------:R-:W-:Y:S02]  /*e530*/  F2FP.F16.F32.PACK_AB R64, R101, R100 ;  /* 0x000000646540723e */ /* 0x000fe400000000ff */
[----:B------:R-:W-:Y:S02]  /*e540*/  F2FP.F16.F32.PACK_AB R65, R103, R102 ;  /* 0x000000666741723e */ /* 0x000fe400000000ff */
[----:B------:R-:W-:Y:S02]  /*e550*/  LOP3.LUT R64, R72, R64, RZ, 0xc0, !PT ;  /* 0x0000004048407212 */ /* 0x000fe400078ec0ff */
[----:B------:R-:W-:Y:S01]  /*e560*/  LOP3.LUT R65, R73, R65, RZ, 0xc0, !PT ;  /* 0x0000004149417212 */ /* 0x000fe200078ec0ff */
[----:B---3--:R-:W-:Y:S01]  /*e570*/  FFMA.FTZ R87, R2, R235, R67 ;  /* 0x000000eb02577223 */ /* 0x008fe20000010043 */
[----:B------:R-:W-:Y:S01]  /*e580*/  IMAD.MOV.U32 R235, RZ, RZ, R236 ;  /* 0x000000ffffeb7224 */ /* 0x000fe200078e00ec */
[----:B------:R-:W-:Y:S01]  /*e590*/  F2FP.F16.F32.PACK_AB R2, R159, R155 ;  /* 0x0000009b9f02723e */ /* 0x000fe200000000ff */
[----:B------:R-:W3:Y:S01]  /*e5a0*/  LDL.LU R236, [R1+0x5c] ;  /* 0x00005c0001ec7983 */ /* 0x000ee20000300800 */
[----:B------:R-:W-:Y:S02]  /*e5b0*/  HSET2.LE.AND R67, R188, R139, PT ;  /* 0x0000008bbc437233 */ /* 0x000fe40003803000 */
[----:B------:R-:W-:Y:S01]  /*e5c0*/  LOP3.LUT R42, R42, R2, RZ, 0xc0, !PT ;  /* 0x000000022a2a7212 */ /* 0x000fe200078ec0ff */
[----:B------:R-:W-:Y:S01]  /*e5d0*/  FADD.FTZ R2, R193, R87 ;  /* 0x00000057c1027221 */ /* 0x000fe20000010000 */
[----:B------:R-:W-:Y:S01]  /*e5e0*/  IMAD.MOV.U32 R193, RZ, RZ, R184 ;  /* 0x000000ffffc17224 */ /* 0x000fe200078e00b8 */
[----:B------:R-:W-:Y:S01]  /*e5f0*/  LOP3.LUT R61, R67, R61, RZ, 0xc0, !PT ;  /* 0x0000003d433d7212 */ /* 0x000fe200078ec0ff */
[----:B------:R-:W-:Y:S02]  /*e600*/  IMAD.MOV.U32 R184, RZ, RZ, R218 ;  /* 0x000000ffffb87224 */ /* 0x000fe400078e00da */
[----:B------:R-:W-:Y:S01]  /*e610*/  FADD.FTZ R2, R216, R2 ;  /* 0x00000002d8027221 */ /* 0x000fe20000010000 */
[----:B------:R-:W-:Y:S01]  /*e620*/  F2FP.F16.F32.PACK_AB R67, R115, R114 ;  /* 0x000000727343723e */ /* 0x000fe200000000ff */
[-C--:B------:R-:W-:Y:S05]  /*e630*/  HMMA.16816.F32 R4, R40, R44.reuse, R4 ;  /* 0x0000002c2804723c */ /* 0x080fea0000001804 */
[----:B------:R-:W-:Y:S01]  /*e640*/  LOP3.LUT R67, R71, R67, RZ, 0xc0, !PT ;  /* 0x0000004347437212 */ /* 0x000fe200078ec0ff */
[C---:B------:R-:W-:Y:S06]  /*e650*/  HMMA.16816.F32 R8, R48.reuse, R44, R8 ;  /* 0x0000002c3008723c */ /* 0x040fec0000001808 */
[-C--:B------:R-:W-:Y:S05]  /*e660*/  HMMA.16816.F32 R12, R48, R46.reuse, R12 ;  /* 0x0000002e300c723c */ /* 0x080fea000000180c */
[----:B------:R-:W-:Y:S01]  /*e670*/  FADD.FTZ R44, R193, R86 ;  /* 0x00000056c12c7221 */ /* 0x000fe20000010000 */
[C---:B------:R-:W-:Y:S05]  /*e680*/  HMMA.16816.F32 R16, R40.reuse, R46, R16 ;  /* 0x0000002e2810723c */ /* 0x040fea0000001810 */
[----:B------:R-:W-:Y:S01]  /*e690*/  FADD.FTZ R70, R214, R44 ;  /* 0x0000002cd6467221 */ /* 0x000fe20000010000 */
[-C--:B--2---:R-:W-:Y:S01]  /*e6a0*/  HMMA.16816.F32 R20, R40, R52.reuse, R20 ;  /* 0x000000342814723c */ /* 0x084fe20000001814 */
[----:B------:R-:W2:Y:S04]  /*e6b0*/  LDSM.16.MT88.4 R44, [R209+0x5400] ;  /* 0x00540000d12c783b */ /* 0x000ea80000004200 */
[----:B------:R-:W-:Y:S01]  /*e6c0*/  IMAD.MOV.U32 R193, RZ, RZ, R184 ;  /* 0x000000ffffc17224 */ /* 0x000fe200078e00b8 */
[C---:B------:R-:W-:Y:S05]  /*e6d0*/  HMMA.16816.F32 R24, R48.reuse, R52, R24 ;  /* 0x000000343018723c */ /* 0x040fea0000001818 */
[----:B------:R-:W-:Y:S01]  /*e6e0*/  IMAD.MOV.U32 R184, RZ, RZ, R186 ;  /* 0x000000ffffb87224 */ /* 0x000fe200078e00ba */
[-C--:B------:R-:W-:Y:S05]  /*e6f0*/  HMMA.16816.F32 R28, R48, R54.reuse, R28 ;  /* 0x00000036301c723c */ /* 0x080fea000000181c */
[----:B------:R-:W-:Y:S01]  /*e700*/  FADD.FTZ R69, R184, R3 ;  /* 0x00000003b8457221 */ /* 0x000fe20000010000 */
[----:B------:R-:W-:Y:S01]  /*e710*/  HMMA.16816.F32 R32, R40, R54, R32 ;  /* 0x000000362820723c */ /* 0x000fe20000001820 */
[----:B------:R-:W4:Y:S04]  /*e720*/  LDSM.16.MT88.4 R40, [R208+0x5800] ;  /* 0x00580000d028783b */ /* 0x000f280000004200 */
[----:B------:R-:W-:Y:S01]  /*e730*/  F2FP.F16.F32.PACK_AB R52, R105, R104 ;  /* 0x000000686934723e */ /* 0x000fe200000000ff */
[-C--:B-1----:R-:W-:Y:S05]  /*e740*/  HMMA.16816.F32 R4, R36, R56.reuse, R4 ;  /* 0x000000382404723c */ /* 0x082fea0000001804 */
[----:B------:R-:W-:Y:S01]  /*e750*/  LOP3.LUT R52, R74, R52, RZ, 0xc0, !PT ;  /* 0x000000344a347212 */ /* 0x000fe200078ec0ff */
[C---:B------:R-:W-:Y:S05]  /*e760*/  HMMA.16816.F32 R8, R60.reuse, R56, R8 ;  /* 0x000000383c08723c */ /* 0x040fea0000001808 */
[----:B------:R-:W-:Y:S01]  /*e770*/  F2FP.F16.F32.PACK_AB R53, R107, R106 ;  /* 0x0000006a6b35723e */ /* 0x000fe200000000ff */
[-C--:B------:R-:W-:Y:S05]  /*e780*/  HMMA.16816.F32 R12, R60, R58.reuse, R12 ;  /* 0x0000003a3c0c723c */ /* 0x080fea000000180c */
[----:B------:R-:W-:Y:S01]  /*e790*/  LOP3.LUT R53, R75, R53, RZ, 0xc0, !PT ;  /* 0x000000354b357212 */ /* 0x000fe200078ec0ff */
[C---:B------:R-:W-:Y:S05]  /*e7a0*/  HMMA.16816.F32 R16, R36.reuse, R58, R16 ;  /* 0x0000003a2410723c */ /* 0x040fea0000001810 */
[----:B------:R-:W-:Y:S01]  /*e7b0*/  F2FP.F16.F32.PACK_AB R54, R109, R108 ;  /* 0x0000006c6d36723e */ /* 0x000fe200000000ff */
[-C--:B--2---:R-:W-:Y:S05]  /*e7c0*/  HMMA.16816.F32 R20, R36, R44.reuse, R20 ;  /* 0x0000002c2414723c */ /* 0x084fea0000001814 */
[----:B------:R-:W-:Y:S01]  /*e7d0*/  LOP3.LUT R54, R76, R54, RZ, 0xc0, !PT ;  /* 0x000000364c367212 */ /* 0x000fe200078ec0ff */
[C---:B------:R-:W-:Y:S05]  /*e7e0*/  HMMA.16816.F32 R24, R60.reuse, R44, R24 ;  /* 0x0000002c3c18723c */ /* 0x040fea0000001818 */
[----:B------:R-:W-:Y:S01]  /*e7f0*/  F2FP.F16.F32.PACK_AB R55, R111, R110 ;  /* 0x0000006e6f37723e */ /* 0x000fe200000000ff */
[-C--:B------:R-:W-:Y:S05]  /*e800*/  HMMA.16816.F32 R28, R60, R46.reuse, R28 ;  /* 0x0000002e3c1c723c */ /* 0x080fea000000181c */
[----:B------:R-:W-:Y:S01]  /*e810*/  LOP3.LUT R55, R77, R55, RZ, 0xc0, !PT ;  /* 0x000000374d377212 */ /* 0x000fe200078ec0ff */
[----:B------:R-:W-:Y:S06]  /*e820*/  HMMA.16816.F32 R32, R36, R46, R32 ;  /* 0x0000002e2420723c */ /* 0x000fec0000001820 */
[-C--:B----4-:R-:W-:Y:S06]  /*e830*/  HMMA.16816.F32 R4, R64, R40.reuse, R4 ;  /* 0x000000284004723c */ /* 0x090fec0000001804 */
[C---:B------:R-:W-:Y:S06]  /*e840*/  HMMA.16816.F32 R8, R52.reuse, R40, R8 ;  /* 0x000000283408723c */ /* 0x040fec0000001808 */
[-C--:B------:R-:W-:Y:S06]  /*e850*/  HMMA.16816.F32 R12, R52, R42.reuse, R12 ;  /* 0x0000002a340c723c */ /* 0x080fec000000180c */
[C---:B------:R-:W-:Y:S05]  /*e860*/  HMMA.16816.F32 R16, R64.reuse, R42, R16 ;  /* 0x0000002a4010723c */ /* 0x040fea0000001810 */
[----:B---3--:R-:W-:Y:S01]  /*e870*/  FFMA.FTZ R0, R0, R236, R202 ;  /* 0x000000ec00007223 */ /* 0x008fe200000100ca */
[----:B------:R-:W-:Y:S02]  /*e880*/  IMAD.MOV.U32 R202, RZ, RZ, R204 ;  /* 0x000000ffffca7224 */ /* 0x000fe400078e00cc */
[----:B------:R-:W-:Y:S03]  /*e890*/  IMAD.MOV.U32 R204, RZ, RZ, R235 ;  /* 0x000000ffffcc7224 */ /* 0x000fe600078e00eb */
[----:B------:R-:W-:Y:S01]  /*e8a0*/  FADD.FTZ R0, R219, R0 ;  /* 0x00000000db007221 */ /* 0x000fe20000010000 */
[----:B------:R-:W-:Y:S02]  /*e8b0*/  IMAD.MOV.U32 R235, RZ, RZ, R225 ;  /* 0x000000ffffeb7224 */ /* 0x000fe400078e00e1 */
[----:B------:R-:W-:Y:S02]  /*e8c0*/  IMAD.MOV.U32 R225, RZ, RZ, R234 ;  /* 0x000000ffffe17224 */ /* 0x000fe400078e00ea */
[----:B------:R-:W-:Y:S01]  /*e8d0*/  FADD.FTZ R0, R193, R0 ;  /* 0x00000000c1007221 */ /* 0x000fe20000010000 */
[----:B------:R-:W-:Y:S02]  /*e8e0*/  IMAD.MOV.U32 R234, RZ, RZ, R127 ;  /* 0x000000ffffea7224 */ /* 0x000fe400078e007f */
[----:B------:R-:W-:Y:S02]  /*e8f0*/  IMAD.MOV.U32 R127, RZ, RZ, R125 ;  /* 0x000000ffff7f7224 */ /* 0x000fe400078e007d */
[----:B------:R-:W-:Y:S02]  /*e900*/  IMAD.MOV.U32 R125, RZ, RZ, R119 ;  /* 0x000000ffff7d7224 */ /* 0x000fe400078e0077 */
[----:B------:R-:W-:Y:S02]  /*e910*/  IMAD.MOV.U32 R186, RZ, RZ, R202 ;  /* 0x000000ffffba7224 */ /* 0x000fe400078e00ca */
[----:B------:R-:W-:Y:S02]  /*e920*/  IMAD.MOV.U32 R119, RZ, RZ, R180 ;  /* 0x000000ffff777224 */ /* 0x000fe400078e00b4 */
[----:B------:R-:W-:Y:S02]  /*e930*/  IMAD.MOV.U32 R202, RZ, RZ, R204 ;  /* 0x000000ffffca7224 */ /* 0x000fe400078e00cc */
[----:B------:R-:W-:Y:S01]  /*e940*/  FADD.FTZ R68, R186, R2 ;  /* 0x00000002ba447221 */ /* 0x000fe20000010000 */
[----:B------:R-:W-:Y:S02]  /*e950*/  IMAD.MOV.U32 R180, RZ, RZ, R221 ;  /* 0x000000ffffb47224 */ /* 0x000fe400078e00dd */
[----:B------:R-:W-:Y:S01]  /*e960*/  IMAD.MOV.U32 R204, RZ, RZ, R235 ;  /* 0x000000ffffcc7224 */ /* 0x000fe200078e00eb */
[----:B------:R-:W2:Y:S01]  /*e970*/  LDL.LU R221, [R1+0x58] ;  /* 0x0000580001dd7983 */ /* 0x000ea20000300800 */
        /* <DEDUP_REMOVED lines=8> */
[----:B------:R-:W-:Y:S01]  /*ea00*/  FADD.FTZ R50, R234, R3 ;  /* 0x00000003ea327221 */ /* 0x000fe20000010000 */
[----:B------:R-:W-:Y:S01]  /*ea10*/  FADD.FTZ R49, R225, R68 ;  /* 0x00000044e1317221 */ /* 0x000fe20000010000 */
[----:B------:R-:W-:Y:S01]  /*ea20*/  FADD.FTZ R48, R127, R2 ;  /* 0x000000027f307221 */ /* 0x000fe20000010000 */
[----:B------:R1:W5:Y:S01]  /*ea30*/  LDL.LU R219, [R1+0x4c] ;  /* 0x00004c0001db7983 */ /* 0x0003620000300800 */
[----:B------:R-:W-:Y:S01]  /*ea40*/  FADD.FTZ R0, R235, R69 ;  /* 0x00000045eb007221 */ /* 0x000fe20000010000 */
[----:B------:R-:W-:Y:S02]  /*ea50*/  IMAD.MOV.U32 R125, RZ, RZ, R119 ;  /* 0x000000ffff7d7224 */ /* 0x000fe400078e0077 */
        /* <DEDUP_REMOVED lines=8> */
[----:B------:R-:W-:Y:S01]  /*eae0*/  IMAD.MOV.U32 R171, RZ, RZ, R170 ;  /* 0x000000ffffab7224 */ /* 0x000fe200078e00aa */
[----:B------:R1:W5:Y:S01]  /*eaf0*/  LDL.LU R216, [R1+0x40] ;  /* 0x0000400001d87983 */ /* 0x0003620000300800 */
[----:B------:R-:W-:Y:S01]  /*eb00*/  FADD.FTZ R49, R169, R2 ;  /* 0x00000002a9317221 */ /* 0x000fe20000010000 */
[----:B------:R-:W-:Y:S01]  /*eb10*/  FADD.FTZ R48, R180, R48 ;  /* 0x00000030b4307221 */ /* 0x000fe20000010000 */
[----:B------:R-:W-:Y:S01]  /*eb20*/  FADD.FTZ R0, R171, R0 ;  /* 0x00000000ab007221 */ /* 0x000fe20000010000 */
[----:B------:R-:W-:Y:S02]  /*eb30*/  IMAD.MOV.U32 R199, RZ, RZ, R167 ;  /* 0x000000ffffc77224 */ /* 0x000fe400078e00a7 */
[----:B------:R-:W-:Y:S01]  /*eb40*/  FADD.FTZ R3, R181, R3 ;  /* 0x00000003b5037221 */ /* 0x000fe20000010000 */
[----:B------:R-:W-:Y:S01]  /*eb50*/  FADD.FTZ R48, R168, R48 ;  /* 0x00000030a8307221 */ /* 0x000fe20000010000 */
[----:B------:R-:W-:Y:S02]  /*eb60*/  IMAD.MOV.U32 R167, RZ, RZ, R166 ;  /* 0x000000ffffa77224 */ /* 0x000fe400078e00a6 */
[----:B------:R-:W-:Y:S01]  /*eb70*/  FADD.FTZ R2, R198, R0 ;  /* 0x00000000c6027221 */ /* 0x000fe20000010000 */
[----:B------:R-:W-:Y:S01]  /*eb80*/  FADD.FTZ R0, R199, R49 ;  /* 0x00000031c7007221 */ /* 0x000fe20000010000 */
[----:B------:R-:W-:Y:S02]  /*eb90*/  IMAD.MOV.U32 R166, RZ, RZ, R165 ;  /* 0x000000ffffa67224 */ /* 0x000fe400078e00a5 */
[----:B------:R-:W-:Y:S01]  /*eba0*/  FADD.FTZ R58, R167, R48 ;  /* 0x00000030a73a7221 */ /* 0x000fe20000010000 */
[----:B------:R-:W-:Y:S01]  /*ebb0*/  IMAD.MOV.U32 R165, RZ, RZ, R215 ;  /* 0x000000ffffa57224 */ /* 0x000fe200078e00d7 */
[----:B------:R-:W3:Y:S01]  /*ebc0*/  LDSM.16.MT88.4 R48, [R209+0x5800] ;  /* 0x00580000d130783b */ /* 0x000ee20000004200 */
[----:B------:R-:W-:Y:S01]  /*ebd0*/  FADD.FTZ R56, R250, R0 ;  /* 0x00000000fa387221 */ /* 0x000fe20000010000 */
[----:B------:R-:W-:Y:S01]  /*ebe0*/  FADD.FTZ R0, R163, R58 ;  /* 0x0000003aa3007221 */ /* 0x000fe20000010000 */
[----:B------:R-:W-:Y:S01]  /*ebf0*/  FADD.FTZ R3, R164, R3 ;  /* 0x00000003a4037221 */ /* 0x000fe20000010000 */
[----:B------:R-:W-:Y:S01]  /*ec00*/  F2FP.F16.F32.PACK_AB R170, R129, R128 ;  /* 0x0000008081aa723e */ /* 0x000fe200000000ff */
        /* <DEDUP_REMOVED lines=10> */
[----:B------:R-:W-:Y:S01]  /*ecb0*/  FADD.FTZ R2, R150, R2 ;  /* 0x0000000296027221 */ /* 0x000fe20000010000 */
[----:B------:R-:W-:Y:S01]  /*ecc0*/  FADD.FTZ R36, R246, R36 ;  /* 0x00000024f6247221 */ /* 0x000fe20000010000 */
[----:B------:R-:W-:Y:S01]  /*ecd0*/  FADD.FTZ R3, R149, R3 ;  /* 0x0000000395037221 */ /* 0x000fe20000010000 */
[----:B------:R-:W-:Y:S01]  /*ece0*/  FADD.FTZ R37, R251, R37 ;  /* 0x00000025fb257221 */ /* 0x000fe20000010000 */
[----:B------:R-:W4:Y:S01]  /*ecf0*/  LDSM.16.MT88.4 R148, [R208+0x5c00] ;  /* 0x005c0000d094783b */ /* 0x000f220000004200 */
        /* <DEDUP_REMOVED lines=20> */
[-C--:B---3--:R-:W-:Y:S03]  /*ee40*/  HMMA.16816.F32 R20, R64, R48.reuse, R20 ;  /* 0x000000304014723c */ /* 0x088fe60000001814 */
[----:B------:R-:W-:Y:S01]  /*ee50*/  FADD.FTZ R37, R248, R3 ;  /* 0x00000003f8257221 */ /* 0x000fe20000010000 */
[----:B------:R-:W-:Y:S01]  /*ee60*/  FADD.FTZ R40, R134, R36 ;  /* 0x0000002486287221 */ /* 0x000fe20000010000 */
[----:B------:R-:W-:Y:S01]  /*ee70*/  FADD.FTZ R3, R207, R0 ;  /* 0x00000000cf037221 */ /* 0x000fe20000010000 */
[C---:B------:R-:W-:Y:S05]  /*ee80*/  HMMA.16816.F32 R24, R52.reuse, R48, R24 ;  /* 0x000000303418723c */ /* 0x040fea0000001818 */
[----:B------:R-:W-:Y:S01]  /*ee90*/  FADD.FTZ R0, R143, R2 ;  /* 0x000000028f007221 */ /* 0x000fe20000010000 */
[----:B------:R-:W-:Y:S01]  /*eea0*/  FADD.FTZ R2, R141, R37 ;  /* 0x000000258d027221 */ /* 0x000fe20000010000 */
[----:B------:R-:W-:Y:S01]  /*eeb0*/  FADD.FTZ R3, R132, R3 ;  /* 0x0000000384037221 */ /* 0x000fe20000010000 */
[----:B------:R-:W3:Y:S01]  /*eec0*/  LDSM.16.MT88.4 R36, [R209+0x5c00] ;  /* 0x005c0000d124783b */ /* 0x000ee20000004200 */
[-C--:B------:R-:W-:Y:S03]  /*eed0*/  HMMA.16816.F32 R28, R52, R50.reuse, R28 ;  /* 0x00000032341c723c */ /* 0x080fe6000000181c */
[----:B------:R-:W-:Y:S02]  /*eee0*/  IMAD.MOV.U32 R134, RZ, RZ, R135 ;  /* 0x000000ffff867224 */ /* 0x000fe400078e0087 */
[----:B------:R-:W-:Y:S01]  /*eef0*/  FADD.FTZ R41, R145, R0 ;  /* 0x0000000091297221 */ /* 0x000fe20000010000 */
[----:B------:R-:W-:Y:S01]  /*ef00*/  FADD.FTZ R0, R142, R2 ;  /* 0x000000028e007221 */ /* 0x000fe20000010000 */
[----:B------:R-:W-:Y:S01]  /*ef10*/  F2FP.F16.F32.PACK_AB R168, R179, R116 ;  /* 0x00000074b3a8723e */ /* 0x000fe200000000ff */
[----:B------:R-:W-:Y:S03]  /*ef20*/  FADD.FTZ R2, R140, R40 ;  /* 0x000000288c027221 */ /* 0x000fe60000010000 */
[----:B------:R-:W-:Y:S01]  /*ef30*/  F2FP.F16.F32.PACK_AB R169, R178, R118 ;  /* 0x00000076b2a9723e */ /* 0x000fe200000000ff */
[----:B------:R-:W-:Y:S04]  /*ef40*/  HMMA.16816.F32 R32, R64, R50, R32 ;  /* 0x000000324020723c */ /* 0x000fe80000001820 */
[----:B------:R-:W-:Y:S01]  /*ef50*/  FADD.FTZ R3, R133, R3 ;  /* 0x0000000385037221 */ /* 0x000fe20000010000 */
[----:B------:R-:W-:Y:S01]  /*ef60*/  FADD.FTZ R0, R157, R0 ;  /* 0x000000009d007221 */ /* 0x000fe20000010000 */
[----:B------:R-:W-:Y:S01]  /*ef70*/  LOP3.LUT R170, R78, R170, RZ, 0xc0, !PT ;  /* 0x000000aa4eaa7212 */ /* 0x000fe200078ec0ff */
[----:B------:R-:W-:Y:S01]  /*ef80*/  FADD.FTZ R41, R155, R41 ;  /* 0x000000299b297221 */ /* 0x000fe20000010000 */
[----:B------:R-:W-:Y:S03]  /*ef90*/  LOP3.LUT R171, R79, R171, RZ, 0xc0, !PT ;  /* 0x000000ab4fab7212 */ /* 0x000fe600078ec0ff */
[----:B------:R-:W-:Y:S01]  /*efa0*/  LOP3.LUT R168, R80, R168, RZ, 0xc0, !PT ;  /* 0x000000a850a87212 */ /* 0x000fe200078ec0ff */
[----:B------:R-:W-:Y:S01]  /*efb0*/  FADD.FTZ R2, R146, R2 ;  /* 0x0000000292027221 */ /* 0x000fe20000010000 */
[----:B------:R-:W-:Y:S01]  /*efc0*/  LOP3.LUT R169, R81, R169, RZ, 0xc0, !PT ;  /* 0x000000a951a97212 */ /* 0x000fe200078ec0ff */
[----:B------:R-:W-:Y:S01]  /*efd0*/  FADD.FTZ R3, R144, R3 ;  /* 0x0000000390037221 */ /* 0x000fe20000010000 */
[----:B------:R-:W-:Y:S01]  /*efe0*/  FADD.FTZ R40, R158, R0 ;  /* 0x000000009e287221 */ /* 0x000fe20000010000 */
[----:B------:R-:W-:Y:S01]  /*eff0*/  FADD.FTZ R41, R159, R41 ;  /* 0x000000299f297221 */ /* 0x000fe20000010000 */
[----:B------:R-:W-:Y:S01]  /*f000*/  FADD.FTZ R0, R154, R2 ;  /* 0x000000029a007221 */ /* 0x000fe20000010000 */
[----:B------:R-:W-:Y:S01]  /*f010*/  F2FP.F16.F32.PACK_AB R164, R121, R120 ;  /* 0x0000007879a4723e */ /* 0x000fe200000000ff */
[----:B------:R-:W-:Y:S01]  /*f020*/  FADD.FTZ R2, R147, R3 ;  /* 0x0000000393027221 */ /* 0x000fe20000010000 */
[----:B------:R-:W-:Y:S01]  /*f030*/  F2FP.F16.F32.PACK_AB R165, R123, R122 ;  /* 0x0000007a7ba5723e */ /* 0x000fe200000000ff */
[-C--:B----4-:R-:W-:Y:S05]  /*f040*/  HMMA.16816.F32 R144, R168, R148.reuse, R4 ;  /* 0x00000094a890723c */ /* 0x090fea0000001804 */
[----:B------:R-:W-:Y:S01]  /*f050*/  F2FP.F16.F32.PACK_AB R166, R177, R124 ;  /* 0x0000007cb1a6723e */ /* 0x000fe200000000ff */
[----:B------:R-:W-:Y:S01]  /*f060*/  FADD.FTZ R41, R98, R41 ;  /* 0x0000002962297221 */ /* 0x000fe20000010000 */
[----:B------:R-:W-:Y:S01]  /*f070*/  F2FP.F16.F32.PACK_AB R167, R176, R126 ;  /* 0x0000007eb0a7723e */ /* 0x000fe200000000ff */
[----:B------:R-:W-:Y:S03]  /*f080*/  FADD.FTZ R3, R88, R0 ;  /* 0x0000000058037221 */ /* 0x000fe60000010000 */
[----:B------:R-:W-:Y:S01]  /*f090*/  LOP3.LUT R164, R82, R164, RZ, 0xc0, !PT ;  /* 0x000000a452a47212 */ /* 0x000fe200078ec0ff */
[----:B------:R-:W-:Y:S01]  /*f0a0*/  FADD.FTZ R0, R90, R2 ;  /* 0x000000025a007221 */ /* 0x000fe20000010000 */
        /* <DEDUP_REMOVED lines=14> */
[-C--:B------:R-:W-:Y:S05]  /*f190*/  HMMA.16816.F32 R152, R164, R150.reuse, R12 ;  /* 0x00000096a498723c */ /* 0x080fea000000180c */
[----:B------:R-:W-:Y:S01]  /*f1a0*/  FADD.FTZ R2, R117, R2 ;  /* 0x0000000275027221 */ /* 0x000fe20000010000 */
[C---:B------:R-:W-:Y:S05]  /*f1b0*/  HMMA.16816.F32 R148, R168.reuse, R150, R16 ;  /* 0x00000096a894723c */ /* 0x040fea0000001810 */
[----:B------:R-:W-:Y:S01]  /*f1c0*/  FADD.FTZ R0, R156, R2 ;  /* 0x000000029c007221 */ /* 0x000fe20000010000 */
[-C--:B---3--:R-:W-:Y:S05]  /*f1d0*/  HMMA.16816.F32 R160, R168, R36.reuse, R20 ;  /* 0x00000024a8a0723c */ /* 0x088fea0000001814 */
        /* <DEDUP_REMOVED lines=39> */
[----:B--2---:R-:W-:Y:S04]  /*f450*/  VIADD R0, R221, 0xffffffff ;  /* 0xffffffffdd007836 */ /* 0x004fe80000000000 */
[----:B------:R-:W-:Y:S01]  /*f460*/  IMAD.MOV.U32 R221, RZ, RZ, R0 ;  /* 0x000000ffffdd7224 */ /* 0x000fe200078e0000 */
[----:B-1----:R-:W-:Y:S06]  /*f470*/  @P0 BRA `(.L_x_255) ;  /* 0xffffff9800d00947 */ /* 0x002fec000383ffff */
.L_x_254:
[----:B------:R-:W1:Y:S01]  /*f480*/  SHFL.BFLY PT, R0, R225, 0x2, 0x1f ;  /* 0x0c401f00e1007f89 */ /* 0x000e6200000e0000 */
[----:B------:R-:W-:Y:S01]  /*f490*/  ULDC UR4, c[0x0][0x38c] ;  /* 0x0000e30000047ab9 */ /* 0x000fe20000000800 */
[----:B------:R-:W-:Y:S01]  /*f4a0*/  UMOV UR5, 0x400 ;  /* 0x0000040000057882 */ /* 0x000fe20000000000 */
[----:B------:R-:W-:Y:S01]  /*f4b0*/  S2UR UR11, SR_CTAID.Y ;  /* 0x00000000000b79c3 */ /* 0x000fe20000002600 */
[----:B------:R-:W2:Y:S01]  /*f4c0*/  SHFL.BFLY PT, R2, R234, 0x2, 0x1f ;  /* 0x0c401f00ea027f89 */ /* 0x000ea200000e0000 */
[----:B------:R-:W-:Y:S01]  /*f4d0*/  UMOV UR14, URZ ;  /* 0x0000003f000e7c82 */ /* 0x000fe20008000000 */
[----:B------:R-:W-:Y:S01]  /*f4e0*/  UMOV UR15, URZ ;  /* 0x0000003f000f7c82 */ /* 0x000fe20008000000 */
[----:B------:R-:W-:Y:S01]  /*f4f0*/  BSSY B0, `(.L_x_258) ;  /* 0x00000f1000007945 */ /* 0x000fe20003800000 */
[----:B------:R-:W3:Y:S03]  /*f500*/  SHFL.BFLY PT, R3, R236, 0x2, 0x1f ;  /* 0x0c401f00ec037f89 */ /* 0x000ee600000e0000 */
[----:B------:R-:W-:Y:S01]  /*f510*/  S2UR UR10, SR_CTAID.X ;  /* 0x00000000000a79c3 */ /* 0x000fe20000002500 */
[----:B------:R-:W4:Y:S01]  /*f520*/  SHFL.BFLY PT, R4, R235, 0x2, 0x1f ;  /* 0x0c401f00eb047f89 */ /* 0x000f2200000e0000 */
[----:B------:R-:W4:Y:S01]  /*f530*/  S2R R24, SR_TID.X ;  /* 0x0000000000187919 */ /* 0x000f220000002100 */
[----:B------:R-:W4:Y:S01]  /*f540*/  S2R R9, SR_TID.X ;  /* 0x0000000000097919 */ /* 0x000f220000002100 */
[----:B-1----:R-:W-:Y:S01]  /*f550*/  FADD.FTZ R0, R0, R225 ;  /* 0x000000e100007221 */ /* 0x002fe20000010000 */
[----:B--2---:R-:W-:-:S04]  /*f560*/  FADD.FTZ R2, R2, R234 ;  /* 0x000000ea02027221 */ /* 0x004fc80000010000 */
[----:B------:R-:W1:Y:S01]  /*f570*/  SHFL.BFLY PT, R7, R0, 0x1, 0x1f ;  /* 0x0c201f0000077f89 */ /* 0x000e6200000e0000 */
[----:B---3--:R-:W-:-:S03]  /*f580*/  FADD.FTZ R3, R3, R236 ;  /* 0x000000ec03037221 */ /* 0x008fc60000010000 */
[----:B------:R-:W2:Y:S01]  /*f590*/  SHFL.BFLY PT, R8, R2, 0x1, 0x1f ;  /* 0x0c201f0002087f89 */ /* 0x000ea200000e0000 */
[----:B----4-:R-:W-:-:S03]  /*f5a0*/  FADD.FTZ R4, R4, R235 ;  /* 0x000000eb04047221 */ /* 0x010fc60000010000 */
[----:B------:R-:W3:Y:S04]  /*f5b0*/  SHFL.BFLY PT, R5, R3, 0x1, 0x1f ;  /* 0x0c201f0003057f89 */ /* 0x000ee800000e0000 */
[----:B------:R-:W4:Y:S01]  /*f5c0*/  SHFL.BFLY PT, R6, R4, 0x1, 0x1f ;  /* 0x0c201f0004067f89 */ /* 0x000f2200000e0000 */
[----:B------:R-:W-:-:S04]  /*f5d0*/  SHF.R.S32.HI R25, RZ, 0x1f, R24 ;  /* 0x0000001fff197819 */ /* 0x000fc80000011418 */
[----:B------:R-:W-:Y:S01]  /*f5e0*/  LEA.HI R25, R25, R24, RZ, 0x2 ;  /* 0x0000001819197211 */ /* 0x000fe200078f10ff */
[----:B-1----:R-:W-:Y:S01]  /*f5f0*/  FADD.FTZ R20, R0, R7 ;  /* 0x0000000700147221 */ /* 0x002fe20000010000 */
[----:B------:R-:W-:Y:S01]  /*f600*/  MOV R0, 0x3f800000 ;  /* 0x3f80000000007802 */ /* 0x000fe20000000f00 */
[----:B--2---:R-:W-:-:S03]  /*f610*/  FADD.FTZ R21, R2, R8 ;  /* 0x0000000802157221 */ /* 0x004fc60000010000 */
[----:B------:R-:W-:Y:S01]  /*f620*/  FSETP.NE.FTZ.AND P4, PT, R20, RZ, PT ;  /* 0x000000ff1400720b */ /* 0x000fe20003f95000 */
[----:B------:R-:W-:Y:S02]  /*f630*/  IMAD.MOV.U32 R2, RZ, RZ, 0x3f800000 ;  /* 0x3f800000ff027424 */ /* 0x000fe400078e00ff */
[----:B---3--:R-:W-:Y:S01]  /*f640*/  FADD.FTZ R22, R3, R5 ;  /* 0x0000000503167221 */ /* 0x008fe20000010000 */
[----:B------:R-:W-:Y:S02]  /*f650*/  MOV R3, 0x3f800000 ;  /* 0x3f80000000037802 */ /* 0x000fe40000000f00 */
[----:B------:R-:W-:Y:S01]  /*f660*/  FSETP.NE.FTZ.AND P5, PT, R21, RZ, PT ;  /* 0x000000ff1500720b */ /* 0x000fe20003fb5000 */
[----:B----4-:R-:W-:Y:S01]  /*f670*/  FADD.FTZ R19, R4, R6 ;  /* 0x0000000604137221 */ /* 0x010fe20000010000 */
[----:B------:R-:W-:Y:S02]  /*f680*/  SHF.R.S32.HI R4, RZ, 0x1f, R9 ;  /* 0x0000001fff047819 */ /* 0x000fe40000011409 */
[----:B------:R-:W-:-:S02]  /*f690*/  FSETP.NE.FTZ.AND P2, PT, R22, RZ, PT ;  /* 0x000000ff1600720b */ /* 0x000fc40003f55000 */
[----:B------:R-:W-:Y:S01]  /*f6a0*/  FSETP.NE.FTZ.AND P3, PT, R19, RZ, PT ;  /* 0x000000ff1300720b */ /* 0x000fe20003f75000 */
[----:B------:R-:W1:Y:S01]  /*f6b0*/  @P4 MUFU.RCP R3, R20 ;  /* 0x0000001400034308 */ /* 0x000e620000001000 */
[CC--:B------:R-:W-:Y:S02]  /*f6c0*/  LEA.HI R6, R4.reuse, R9.reuse, RZ, 0x2 ;  /* 0x0000000904067211 */ /* 0x0c0fe400078f10ff */
[----:B------:R-:W-:Y:S02]  /*f6d0*/  LOP3.LUT R5, R25, 0xfffffffc, RZ, 0xc0, !PT ;  /* 0xfffffffc19057812 */ /* 0x000fe400078ec0ff */
[----:B------:R-:W-:Y:S02]  /*f6e0*/  LEA.HI R4, R4, R9, RZ, 0x5 ;  /* 0x0000000904047211 */ /* 0x000fe400078f28ff */
[----:B------:R-:W-:Y:S01]  /*f6f0*/  LOP3.LUT R7, R6, 0xfffffffc, RZ, 0xc0, !PT ;  /* 0xfffffffc06077812 */ /* 0x000fe200078ec0ff */
[----:B------:R-:W2:Y:S01]  /*f700*/  @P5 MUFU.RCP R0, R21 ;  /* 0x0000001500005308 */ /* 0x000ea20000001000 */
[----:B------:R-:W-:-:S02]  /*f710*/  IADD3 R24, -R5, R24, RZ ;  /* 0x0000001805187210 */ /* 0x000fc40007ffe1ff */
[----:B------:R-:W-:Y:S02]  /*f720*/  MOV R5, 0x3f800000 ;  /* 0x3f80000000057802 */ /* 0x000fe40000000f00 */
[----:B------:R-:W-:Y:S02]  /*f730*/  LOP3.LUT R8, R4, 0xffffffe0, RZ, 0xc0, !PT ;  /* 0xffffffe004087812 */ /* 0x000fe400078ec0ff */
[----:B------:R-:W-:Y:S01]  /*f740*/  IADD3 R7, -R7, R9, RZ ;  /* 0x0000000907077210 */ /* 0x000fe20007ffe1ff */
[----:B------:R-:W3:Y:S01]  /*f750*/  @P3 MUFU.RCP R2, R19 ;  /* 0x0000001300023308 */ /* 0x000ee20000001000 */
[----:B------:R-:W-:Y:S01]  /*f760*/  SHF.R.S32.HI R4, RZ, 0x5, R4 ;  /* 0x00000005ff047819 */ /* 0x000fe20000011404 */
[----:B-1----:R-:W-:Y:S01]  /*f770*/  FMUL.FTZ R3, R3, UR4 ;  /* 0x0000000403037c20 */ /* 0x002fe20008410000 */
[----:B------:R-:W-:-:S03]  /*f780*/  IMAD.IADD R8, R9, 0x1, -R8 ;  /* 0x0000000109087824 */ /* 0x000fc600078e0a08 */
[----:B------:R-:W-:Y:S01]  /*f790*/  IMAD R23, R4, 0x100, R7 ;  /* 0x0000010004177824 */ /* 0x000fe200078e0207 */
[----:B------:R-:W-:Y:S01]  /*f7a0*/  SHF.R.S32.HI R4, RZ, 0x2, R6 ;  /* 0x00000002ff047819 */ /* 0x000fe20000011406 */
[----:B------:R-:W1:Y:S01]  /*f7b0*/  @P2 MUFU.RCP R5, R22 ;  /* 0x0000001600052308 */ /* 0x000e620000001000 */
[C---:B------:R-:W-:Y:S01]  /*f7c0*/  FMUL.FTZ R146, R3.reuse, R146 ;  /* 0x0000009203927220 */ /* 0x040fe20000410000 */
        /* <DEDUP_REMOVED lines=8> */
[----:B--2---:R-:W-:Y:S01]  /*f850*/  FMUL.FTZ R0, R0, UR4 ;  /* 0x0000000400007c20 */ /* 0x004fe20008410000 */
[----:B---3--:R-:W-:Y:S01]  /*f860*/  FMUL.FTZ R2, R2, UR4 ;  /* 0x0000000402027c20 */ /* 0x008fe20008410000 */
[----:B------:R-:W-:-:S02]  /*f870*/  LOP3.LUT P6, RZ, R8, 0x3, RZ, 0xc0, !PT ;  /* 0x0000000308ff7812 */ /* 0x000fc400078cc0ff */
[----:B------:R-:W-:Y:S01]  /*f880*/  LEA.HI R3, R3, R4, RZ, 0x3 ;  /* 0x0000000403037211 */ /* 0x000fe200078f18ff */
[C---:B------:R-:W-:Y:S01]  /*f890*/  FMUL.FTZ R144, R0.reuse, R144 ;  /* 0x0000009000907220 */ /* 0x040fe20000410000 */
[C---:B------:R-:W-:Y:S01]  /*f8a0*/  FMUL.FTZ R16, R0.reuse, R145 ;  /* 0x0000009100107220 */ /* 0x040fe20000410000 */
[C---:B------:R-:W-:Y:S01]  /*f8b0*/  FMUL.FTZ R148, R0.reuse, R148 ;  /* 0x0000009400947220 */ /* 0x040fe20000410000 */
[----:B------:R-:W-:Y:S01]  /*f8c0*/  LOP3.LUT R3, R3, 0xfffffff8, RZ, 0xc0, !PT ;  /* 0xfffffff803037812 */ /* 0x000fe200078ec0ff */
[C---:B------:R-:W-:Y:S01]  /*f8d0*/  FMUL.FTZ R15, R0.reuse, R149 ;  /* 0x00000095000f7220 */ /* 0x040fe20000410000 */
[C---:B------:R-:W-:Y:S01]  /*f8e0*/  FMUL.FTZ R160, R0.reuse, R160 ;  /* 0x000000a000a07220 */ /* 0x040fe20000410000 */
[C---:B------:R-:W-:Y:S01]  /*f8f0*/  FMUL.FTZ R11, R0.reuse, R161 ;  /* 0x000000a1000b7220 */ /* 0x040fe20000410000 */
[C---:B------:R-:W-:Y:S01]  /*f900*/  FMUL.FTZ R168, R0.reuse, R168 ;  /* 0x000000a800a87220 */ /* 0x040fe20000410000 */
[----:B------:R-:W-:Y:S01]  /*f910*/  FMUL.FTZ R7, R0, R169 ;  /* 0x000000a900077220 */ /* 0x000fe20000410000 */
[----:B-1----:R-:W-:Y:S01]  /*f920*/  FMUL.FTZ R0, R5, UR4 ;  /* 0x0000000405007c20 */ /* 0x002fe20008410000 */
[----:B------:R-:W1:Y:S01]  /*f930*/  S2UR UR4, SR_CgaCtaId ;  /* 0x00000000000479c3 */ /* 0x000e620000008800 */
[----:B------:R-:W-:Y:S01]  /*f940*/  IADD3 R3, R4, -R3, RZ ;  /* 0x8000000304037210 */ /* 0x000fe20007ffe0ff */
        /* <DEDUP_REMOVED lines=8> */
[----:B------:R-:W-:Y:S01]  /*f9d0*/  LEA.HI R2, R3, R3, RZ, 0x1 ;  /* 0x0000000303027211 */ /* 0x000fe200078f08ff */
        /* <DEDUP_REMOVED lines=8> */
[----:B------:R-:W-:-:S02]  /*fa60*/  SHF.R.S32.HI R0, RZ, 0x1, R2 ;  /* 0x00000001ff007819 */ /* 0x000fc40000011402 */
[----:B------:R-:W-:Y:S02]  /*fa70*/  LOP3.LUT R2, R2, 0x3fffffe, RZ, 0xc0, !PT ;  /* 0x03fffffe02027812 */ /* 0x000fe400078ec0ff */
[C---:B------:R-:W-:Y:S01]  /*fa80*/  SHF.L.U32 R4, R0.reuse, 0x6, RZ ;  /* 0x0000000600047819 */ /* 0x040fe200000006ff */
[----:B-1----:R-:W-:Y:S01]  /*fa90*/  ULEA UR4, UR4, UR5, 0x18 ;  /* 0x0000000504047291 */ /* 0x002fe2000f8ec03f */
[----:B------:R-:W-:Y:S01]  /*faa0*/  LOP3.LUT P0, RZ, R0, 0x2, RZ, 0xc0, !PT ;  /* 0x0000000200ff7812 */ /* 0x000fe2000780c0ff */
[----:B------:R-:W-:Y:S01]  /*fab0*/  IMAD.IADD R2, R3, 0x1, -R2 ;  /* 0x0000000103027824 */ /* 0x000fe200078e0a02 */
[----:B------:R-:W-:Y:S01]  /*fac0*/  LOP3.LUT R3, R4, 0xc0, RZ, 0xc0, !PT ;  /* 0x000000c004037812 */ /* 0x000fe200078ec0ff */
[----:B------:R-:W-:Y:S01]  /*fad0*/  ULDC.U8 UR5, c[0x0][0x3d8] ;  /* 0x0000f60000057ab9 */ /* 0x000fe20000000000 */
[----:B------:R-:W-:Y:S01]  /*fae0*/  LOP3.LUT R4, R0, 0x1, RZ, 0xc0, !PT ;  /* 0x0000000100047812 */ /* 0x000fe200078ec0ff */
[----:B------:R-:W-:Y:S01]  /*faf0*/  UISETP.NE.AND UP1, UPT, UR5, URZ, UPT ;  /* 0x0000003f0500728c */ /* 0x000fe2000bf25270 */
[----:B------:R-:W-:-:S02]  /*fb00*/  LEA R2, R2, R23, 0x4 ;  /* 0x0000001702027211 */ /* 0x000fc400078e20ff */
[----:B------:R-:W-:Y:S02]  /*fb10*/  LEA.HI R3, R3, R3, RZ, 0x1d ;  /* 0x0000000303037211 */ /* 0x000fe400078fe8ff */
[----:B------:R-:W-:Y:S02]  /*fb20*/  ISETP.NE.U32.AND P1, PT, R4, 0x1, PT ;  /* 0x000000010400780c */ /* 0x000fe40003f25070 */
[----:B------:R-:W-:Y:S01]  /*fb30*/  MOV R4, 0xfffffff0 ;  /* 0xfffffff000047802 */ /* 0x000fe20000000f00 */
[----:B------:R-:W-:Y:S01]  /*fb40*/  IMAD.U32 R2, R2, 0x2, R3 ;  /* 0x0000000202027824 */ /* 0x000fe200078e0003 */
[----:B------:R-:W-:Y:S02]  /*fb50*/  F2FP.F16.F32.PACK_AB R16, R16, R144 ;  /* 0x000000901010723e */ /* 0x000fe400000000ff */
[----:B------:R-:W-:Y:S02]  /*fb60*/  SEL R4, R4, 0x10, !P1 ;  /* 0x0000001004047807 */ /* 0x000fe40004800000 */
[----:B------:R-:W-:Y:S01]  /*fb70*/  LEA R0, R2, UR4, 0x1 ;  /* 0x0000000402007c11 */ /* 0x000fe2000f8e08ff */
[----:B------:R-:W-:Y:S01]  /*fb80*/  ULDC.U8 UR4, c[0x0][0x3d9] ;  /* 0x0000f64000047ab9 */ /* 0x000fe20000000000 */
[----:B------:R-:W-:Y:S01]  /*fb90*/  F2FP.F16.F32.PACK_AB R18, R18, R146 ;  /* 0x000000921212723e */ /* 0x000fe200000000ff */
[----:B------:R-:W-:Y:S01]  /*fba0*/  UISETP.NE.AND UP0, UPT, UR4, URZ, UPT ;  /* 0x0000003f0400728c */ /* 0x000fe2000bf05270 */
[----:B------:R-:W-:Y:S01]  /*fbb0*/  F2FP.F16.F32.PACK_AB R15, R15, R148 ;  /* 0x000000940f0f723e */ /* 0x000fe200000000ff */
[----:B------:R-:W-:Y:S01]  /*fbc0*/  STS [R0], R16 ;  /* 0x0000001000007388 */ /* 0x000fe20000000800 */
[----:B------:R-:W-:Y:S01]  /*fbd0*/  F2FP.F16.F32.PACK_AB R14, R14, R150 ;  /* 0x000000960e0e723e */ /* 0x000fe200000000ff */
[----:B------:R-:W-:Y:S01]  /*fbe0*/  UISETP.NE.OR UP2, UPT, UR4, URZ, !UP1 ;  /* 0x0000003f0400728c */ /* 0x000fe2000cf45670 */
[----:B------:R-:W-:Y:S01]  /*fbf0*/  IADD3 R3, R0, R4, RZ ;  /* 0x0000000400037210 */ /* 0x000fe20007ffe0ff */
[----:B------:R1:W-:Y:S01]  /*fc00*/  STS [R0+0x200], R18 ;  /* 0x0002001200007388 */ /* 0x0003e20000000800 */
[----:B------:R-:W-:-:S02]  /*fc10*/  F2FP.F16.F32.PACK_AB R17, R17, R140 ;  /* 0x0000008c1111723e */ /* 0x000fc400000000ff */
[----:B------:R-:W-:Y:S01]  /*fc20*/  F2FP.F16.F32.PACK_AB R142, R143, R142 ;  /* 0x0000008e8f8e723e */ /* 0x000fe200000000ff */
[----:B------:R-:W-:Y:S01]  /*fc30*/  STS [R3], R15 ;  /* 0x0000000f03007388 */ /* 0x000fe20000000800 */
[C---:B------:R-:W-:Y:S01]  /*fc40*/  IADD3 R2, R0.reuse, 0x20, RZ ;  /* 0x0000002000027810 */ /* 0x040fe20007ffe0ff */
[----:B------:R-:W-:Y:S01]  /*fc50*/  @UP0 ULDC.64 UR8, c[0x0][0x2c0] ;  /* 0x0000b00000080ab9 */ /* 0x000fe20000000a00 */
[----:B------:R-:W-:Y:S01]  /*fc60*/  @P0 VIADD R2, R0, 0xffffffe0 ;  /* 0xffffffe000020836 */ /* 0x000fe20000000000 */
[----:B------:R-:W-:Y:S01]  /*fc70*/  @UP0 UIMAD UR13, UR9, UR8, URZ ;  /* 0x00000008090d02a4 */ /* 0x000fe2000f8e023f */
[----:B------:R-:W-:Y:S01]  /*fc80*/  F2FP.F16.F32.PACK_AB R13, R13, R152 ;  /* 0x000000980d0d723e */ /* 0x000fe200000000ff */
[----:B------:R-:W-:Y:S01]  /*fc90*/  STS [R3+0x200], R14 ;  /* 0x0002000e03007388 */ /* 0x000fe20000000800 */
[----:B------:R-:W-:Y:S01]  /*fca0*/  F2FP.F16.F32.PACK_AB R155, R155, R154 ;  /* 0x0000009a9b9b723e */ /* 0x000fe200000000ff */
[----:B------:R-:W2:Y:S01]  /*fcb0*/  S2UR UR8, SR_CTAID.Z ;  /* 0x00000000000879c3 */ /* 0x000ea20000002700 */
[----:B------:R-:W-:Y:S01]  /*fcc0*/  F2FP.F16.F32.PACK_AB R11, R11, R160 ;  /* 0x000000a00b0b723e */ /* 0x000fe200000000ff */
[----:B------:R3:W-:Y:S01]  /*fcd0*/  STS [R0+0x1000], R17 ;  /* 0x0010001100007388 */ /* 0x0007e20000000800 */
[----:B------:R-:W-:Y:S01]  /*fce0*/  F2FP.F16.F32.PACK_AB R12, R12, R162 ;  /* 0x000000a20c0c723e */ /* 0x000fe200000000ff */
[----:B------:R-:W-:Y:S01]  /*fcf0*/  @!UP0 ULDC UR6, c[0x0][0x2e4] ;  /* 0x0000b90000068ab9 */ /* 0x000fe20000000800 */
[----:B------:R-:W-:Y:S01]  /*fd00*/  F2FP.F16.F32.PACK_AB R7, R7, R168 ;  /* 0x000000a80707723e */ /* 0x000fe200000000ff */
[----:B------:R4:W-:Y:S01]  /*fd10*/  STS [R0+0x1200], R142 ;  /* 0x0012008e00007388 */ /* 0x0009e20000000800 */
[----:B------:R-:W-:Y:S01]  /*fd20*/  F2FP.F16.F32.PACK_AB R6, R6, R170 ;  /* 0x000000aa0606723e */ /* 0x000fe200000000ff */
[----:B------:R-:W-:Y:S01]  /*fd30*/  @!UP0 ULDC UR9, c[0x0][0x2c4] ;  /* 0x0000b10000098ab9 */ /* 0x000fe20000000800 */
[----:B------:R-:W-:Y:S01]  /*fd40*/  F2FP.F16.F32.PACK_AB R10, R10, R156 ;  /* 0x0000009c0a0a723e */ /* 0x000fe200000000ff */
[----:B------:R-:W-:Y:S01]  /*fd50*/  STS [R3+0x1000], R13 ;  /* 0x0010000d03007388 */ /* 0x000fe20000000800 */
[----:B------:R-:W-:Y:S01]  /*fd60*/  F2FP.F16.F32.PACK_AB R9, R9, R158 ;  /* 0x0000009e0909723e */ /* 0x000fe200000000ff */
[----:B------:R-:W-:Y:S01]  /*fd70*/  @!UP0 USEL UR13, UR9, UR6, !UP1 ;  /* 0x00000006090d8287 */ /* 0x000fe2000c800000 */
[----:B------:R-:W-:Y:S01]  /*fd80*/  F2FP.F16.F32.PACK_AB R8, R8, R166 ;  /* 0x000000a60808723e */ /* 0x000fe200000000ff */
[----:B------:R2:W-:Y:S01]  /*fd90*/  STS [R3+0x1200], R155 ;  /* 0x0012009b03007388 */ /* 0x0005e20000000800 */
[----:B------:R-:W-:Y:S01]  /*fda0*/  F2FP.F16.F32.PACK_AB R5, R5, R164 ;  /* 0x000000a40505723e */ /* 0x000fe200000000ff */
[----:B------:R-:W-:Y:S01]  /*fdb0*/  @!UP0 ULDC UR4, c[0x0][0x270] ;  /* 0x00009c0000048ab9 */ /* 0x000fe20000000800 */
[----:B------:R-:W-:Y:S01]  /*fdc0*/  @UP0 UMOV UR7, 0x1 ;  /* 0x0000000100070882 */ /* 0x000fe20000000000 */
[----:B------:R-:W-:Y:S01]  /*fdd0*/  STS [R2], R11 ;  /* 0x0000000b02007388 */ /* 0x000fe20000000800 */
[----:B------:R-:W-:Y:S01]  /*fde0*/  @!UP0 UIMAD UR7, UR13, UR4, URZ ;  /* 0x000000040d0782a4 */ /* 0x000fe2000f8e023f */
[----:B-1----:R-:W-:Y:S01]  /*fdf0*/  IMAD.MOV.U32 R18, RZ, RZ, 0x7f800000 ;  /* 0x7f800000ff127424 */ /* 0x002fe200078e00ff */
[----:B------:R-:W-:Y:S01]  /*fe00*/  @UP0 ULDC UR12, c[0x0][0x2c0] ;  /* 0x0000b000000c0ab9 */ /* 0x000fe20000000800 */
[----:B------:R-:W-:Y:S01]  /*fe10*/  STS [R2+0x200], R12 ;  /* 0x0002000c02007388 */ /* 0x000fe20000000800 */
[----:B------:R-:W-:Y:S01]  /*fe20*/  UIMAD UR7, UR11, UR7, URZ ;  /* 0x000000070b0772a4 */ /* 0x000fe2000f8e023f */
[----:B------:R-:W-:Y:S01]  /*fe30*/  MOV R16, 0x7f800000 ;  /* 0x7f80000000107802 */ /* 0x000fe20000000f00 */
[----:B------:R-:W-:Y:S01]  /*fe40*/  @!UP2 ULDC UR5, c[0x0][0x2c4] ;  /* 0x0000b1000005aab9 */ /* 0x000fe20000000800 */
[----:B------:R-:W-:Y:S01]  /*fe50*/  @!UP0 UMOV UR12, 0x1 ;  /* 0x00000001000c8882 */ /* 0x000fe20000000000 */
[----:B------:R-:W-:Y:S01]  /*fe60*/  @!UP2 UIMAD UR5, UR11, UR5, URZ ;  /* 0x000000050b05a2a4 */ /* 0x000fe2000f8e023f */
[----:B---3--:R-:W-:Y:S01]  /*fe70*/  MOV R17, 0x7f800000 ;  /* 0x7f80000000117802 */ /* 0x008fe20000000f00 */
[----:B------:R-:W-:Y:S01]  /*fe80*/  UIMAD UR6, UR10, UR12, URZ ;  /* 0x0000000c0a0672a4 */ /* 0x000fe2000f8e023f */
[----:B----4-:R-:W-:Y:S01]  /*fe90*/  IADD3 R0, R4, R2, RZ ;  /* 0x0000000204007210 */ /* 0x010fe20007ffe0ff */
[----:B------:R-:W-:Y:S01]  /*fea0*/  USEL UR7, UR7, URZ, UP2 ;  /* 0x0000003f07077287 */ /* 0x000fe20009000000 */
[----:B------:R1:W-:Y:S01]  /*feb0*/  @P2 MUFU.LG2 R4, R22 ;  /* 0x0000001600042308 */ /* 0x0003e20000000c00 */
[----:B------:R-:W-:-:S02]  /*fec0*/  USHF.L.U32 UR6, UR6, 0x7, URZ ;  /* 0x0000000706067899 */ /* 0x000fc4000800063f */
[----:B------:R3:W-:Y:S01]  /*fed0*/  STS [R0], R7 ;  /* 0x0000000700007388 */ /* 0x0007e20000000800 */
[----:B--2---:R-:W-:Y:S01]  /*fee0*/  UIMAD UR7, UR8, UR13, UR7 ;  /* 0x0000000d080772a4 */ /* 0x004fe2000f8e0207 */
[----:B------:R-:W2:Y:S02]  /*fef0*/  @P5 LDC R3, c[0x0][0x2e8] ;  /* 0x0000ba00ff035b82 */ /* 0x000ea40000000800 */
[----:B------:R4:W-:Y:S01]  /*ff00*/  STS [R0+0x200], R6 ;  /* 0x0002000600007388 */ /* 0x0009e20000000800 */
[----:B------:R-:W-:Y:S01]  /*ff10*/  @!UP2 UMOV UR14, UR5 ;  /* 0x00000005000eac82 */ /* 0x000fe20008000000 */
[----:B------:R-:W-:Y:S02]  /*ff20*/  @!UP2 USHF.R.S32.HI UR15, URZ, 0x1f, UR5 ;  /* 0x0000001f3f0fa899 */ /* 0x000fe40008011405 */
[----:B------:R-:W-:Y:S01]  /*ff30*/  STS [R2+0x1000], R10 ;  /* 0x0010000a02007388 */ /* 0x000fe20000000800 */
[----:B------:R-:W-:Y:S02]  /*ff40*/  USHF.R.S32.HI UR13, URZ, 0x1f, UR6 ;  /* 0x0000001f3f0d7899 */ /* 0x000fe40008011406 */
[----:B------:R-:W-:Y:S01]  /*ff50*/  USHF.R.S32.HI UR4, URZ, 0x1f, UR7 ;  /* 0x0000001f3f047899 */ /* 0x000fe20008011407 */
[----:B------:R4:W-:Y:S01]  /*ff60*/  STS [R2+0x1200], R9 ;  /* 0x0012000902007388 */ /* 0x0009e20000000800 */
[----:B------:R-:W-:Y:S01]  /*ff70*/  UIADD3 UR14, UP1, UP0, UR6, UR14, UR7 ;  /* 0x0000000e060e7290 */ /* 0x000fe2000f83e007 */
[----:B-1----:R-:W1:Y:S02]  /*ff80*/  LDC.64 R22, c[0x0][0x2a0] ;  /* 0x0000a800ff167b82 */ /* 0x002e640000000a00 */
[----:B------:R2:W-:Y:S01]  /*ff90*/  STS [R0+0x1200], R8 ;  /* 0x0012000800007388 */ /* 0x0005e20000000800 */
[----:B------:R-:W-:-:S03]  /*ffa0*/  UIADD3.X UR13, UR13, UR15, UR4, UP1, UP0 ;  /* 0x0000000f0d0d7290 */ /* 0x000fc60008fe0404 */
[----:B------:R2:W-:Y:S02]  /*ffb0*/  STS [R0+0x1000], R5 ;  /* 0x0010000500007388 */ /* 0x0005e40000000800 */
[----:B---3--:R-:W3:Y:S08]  /*ffc0*/  @P3 LDC R7, c[0x0][0x2e8] ;  /* 0x0000ba00ff073b82 */ /* 0x008ef00000000800 */
[----:B----4-:R-:W4:Y:S01]  /*ffd0*/  @P2 LDC R6, c[0x0][0x2e8] ;  /* 0x0000ba00ff062b82 */ /* 0x010f220000000800 */
[----:B------:R-:W1:Y:S07]  /*ffe0*/  @P5 MUFU.LG2 R2, R21 ;  /* 0x0000001500025308 */ /* 0x000e6e0000000c00 */
[----:B--2---:R-:W2:Y:S01]  /*fff0*/  @P4 LDC R8, c[0x0][0x2e8] ;  /* 0x0000ba00ff084b82 */ /* 0x004ea20000000800 */
[----:B------:R1:W3:Y:S08]  /*10000*/  @P4 MUFU.LG2 R9, R20 ;  /* 0x0000001400094308 */ /* 0x0002f00000000c00 */
[----:B------:R3:W3:Y:S01]  /*10010*/  @P3 MUFU.LG2 R5, R19 ;  /* 0x0000001300053308 */ /* 0x0006e20000000c00 */
[----:B-1----:R-:W-:Y:S01]  /*10020*/  @P5 FMUL.FTZ R0, R2, 0.69314718246459960938 ;  /* 0x3f31721802005820 */ /* 0x002fe20000410000 */
[----:B------:R-:W1:Y:S01]  /*10030*/  LDC.64 R20, c[0x0][0x290] ;  /* 0x0000a400ff147b82 */ /* 0x000e620000000a00 */
[----:B---3--:R-:W-:-:S02]  /*10040*/  MOV R19, 0x7f800000 ;  /* 0x7f80000000137802 */ /* 0x008fc40000000f00 */
[----:B-----5:R-:W-:Y:S01]  /*10050*/  @P5 FFMA.FTZ R19, R138, R3, R0 ;  /* 0x000000038a135223 */ /* 0x020fe20000010000 */
[----:B------:R-:W-:Y:S01]  /*10060*/  @P4 FMUL.FTZ R3, R9, 0.69314718246459960938 ;  /* 0x3f31721809034820 */ /* 0x000fe20000410000 */
[----:B------:R-:W-:Y:S01]  /*10070*/  @P3 FMUL.FTZ R2, R5, 0.69314718246459960938 ;  /* 0x3f31721805023820 */ /* 0x000fe20000410000 */
[----:B------:R-:W-:Y:S02]  /*10080*/  @P2 FMUL.FTZ R0, R4, 0.69314718246459960938 ;  /* 0x3f31721804002820 */ /* 0x000fe40000410000 */
[----:B--2---:R-:W-:Y:S01]  /*10090*/  @P4 FFMA.FTZ R18, R137, R8, R3 ;  /* 0x0000000889124223 */ /* 0x004fe20000010003 */
[----:B------:R-:W-:Y:S01]  /*100a0*/  @P3 FFMA.FTZ R16, R136, R7, R2 ;  /* 0x0000000788103223 */ /* 0x000fe20000010002 */
[----:B----4-:R-:W-:Y:S01]  /*100b0*/  @P2 FFMA.FTZ R17, R135, R6, R0 ;  /* 0x0000000687112223 */ /* 0x010fe20000010000 */
[----:B------:R-:W-:Y:S06]  /*100c0*/  BAR.SYNC.DEFER_BLOCKING 0x0 ;  /* 0x0000000000007b1d */ /* 0x000fec0000010000 */
[----:B------:R-:W-:Y:S05]  /*100d0*/  @P6 BRA `(.L_x_259) ;  /* 0x0000000000c86947 */ /* 0x000fea0003800000 */
[----:B------:R-:W2:Y:S01]  /*100e0*/  S2R R3, SR_TID.X ;  /* 0x0000000000037919 */ /* 0x000ea20000002100 */
[----:B------:R-:W-:Y:S01]  /*100f0*/  UIMAD UR4, UR10, -0x80, UR9 ;  /* 0xffffff800a0478a4 */ /* 0x000fe2000f8e0209 */
[----:B--2---:R-:W-:-:S04]  /*10100*/  SHF.R.S32.HI R2, RZ, 0x1f, R3 ;  /* 0x0000001fff027819 */ /* 0x004fc80000011403 */
[----:B------:R-:W-:-:S04]  /*10110*/  LEA.HI R2, R2, R3, RZ, 0x5 ;  /* 0x0000000302027211 */ /* 0x000fc800078f28ff */
[----:B------:R-:W-:Y:S02]  /*10120*/  LOP3.LUT R0, R2, 0xffffffe0, RZ, 0xc0, !PT ;  /* 0xffffffe002007812 */ /* 0x000fe400078ec0ff */
[--C-:B------:R-:W-:Y:S02]  /*10130*/  SHF.R.S32.HI R4, RZ, 0x5, R2.reuse ;  /* 0x00000005ff047819 */ /* 0x100fe40000011402 */
[----:B------:R-:W-:Y:S01]  /*10140*/  SHF.R.S32.HI R2, RZ, 0x1f, R2 ;  /* 0x0000001fff027819 */ /* 0x000fe20000011402 */
[----:B------:R-:W-:-:S03]  /*10150*/  IMAD.IADD R0, R3, 0x1, -R0 ;  /* 0x0000000103007824 */ /* 0x000fc600078e0a00 */
[----:B------:R-:W-:Y:S02]  /*10160*/  LEA.HI R2, R2, R4, RZ, 0x2 ;  /* 0x0000000402027211 */ /* 0x000fe400078f10ff */
[----:B------:R-:W-:Y:S02]  /*10170*/  SHF.R.S32.HI R3, RZ, 0x1f, R0 ;  /* 0x0000001fff037819 */ /* 0x000fe40000011400 */
[----:B------:R-:W-:Y:S02]  /*10180*/  LOP3.LUT R2, R2, 0xfffffffc, RZ, 0xc0, !PT ;  /* 0xfffffffc02027812 */ /* 0x000fe400078ec0ff */
[----:B------:R-:W-:-:S03]  /*10190*/  LEA.HI R3, R3, R0, RZ, 0x2 ;  /* 0x0000000003037211 */ /* 0x000fc600078f10ff */
[----:B------:R-:W-:Y:S01]  /*101a0*/  IMAD.IADD R0, R4, 0x1, -R2 ;  /* 0x0000000104007824 */ /* 0x000fe200078e0a02 */
        /* <DEDUP_REMOVED lines=9> */
[----:B------:R-:W2:Y:S01]  /*10240*/  @!P6 LDC.64 R10, c[0x0][0x2b0] ;  /* 0x0000ac00ff0aeb82 */ /* 0x000ea20000000a00 */
[----:B------:R-:W-:-:S03]  /*10250*/  @!P6 IMAD R3, R0, UR12, RZ ;  /* 0x0000000c0003ec24 */ /* 0x000fc6000f8e02ff */
[----:B------:R-:W-:Y:S02]  /*10260*/  @!P5 IMAD R2, R2, UR12, RZ ;  /* 0x0000000c0202dc24 */ /* 0x000fe4000f8e02ff */
[----:B------:R-:W-:Y:S01]  /*10270*/  @!P6 IADD3 R0, P0, R3, UR14, RZ ;  /* 0x0000000e0300ec10 */ /* 0x000fe2000ff1e0ff */
[----:B------:R-:W-:Y:S01]  /*10280*/  @!P4 IMAD R5, R5, UR12, RZ ;  /* 0x0000000c0505cc24 */ /* 0x000fe2000f8e02ff */
[----:B------:R-:W3:Y:S02]  /*10290*/  @!P5 LDC.64 R8, c[0x0][0x2b0] ;  /* 0x0000ac00ff08db82 */ /* 0x000ee40000000a00 */
[----:B------:R-:W-:Y:S01]  /*102a0*/  @!P6 LEA.HI.X.SX32 R6, R3, UR13, 0x1, P0 ;  /* 0x0000000d0306ec11 */ /* 0x000fe200080f0eff */
[----:B------:R-:W-:Y:S01]  /*102b0*/  @!P3 IMAD R3, R4, UR12, RZ ;  /* 0x0000000c0403bc24 */ /* 0x000fe2000f8e02ff */
[----:B------:R-:W-:-:S04]  /*102c0*/  @!P5 IADD3 R7, P0, R2, UR14, RZ ;  /* 0x0000000e0207dc10 */ /* 0x000fc8000ff1e0ff */
[----:B------:R-:W4:Y:S01]  /*102d0*/  @!P4 LDC.64 R12, c[0x0][0x2b0] ;  /* 0x0000ac00ff0ccb82 */ /* 0x000f220000000a00 */
[----:B------:R-:W-:-:S07]  /*102e0*/  @!P5 LEA.HI.X.SX32 R2, R2, UR13, 0x1, P0 ;  /* 0x0000000d0202dc11 */ /* 0x000fce00080f0eff */
[----:B------:R-:W5:Y:S01]  /*102f0*/  @!P3 LDC.64 R14, c[0x0][0x2b0] ;  /* 0x0000ac00ff0ebb82 */ /* 0x000f620000000a00 */
[----:B--2---:R-:W-:-:S04]  /*10300*/  @!P6 LEA R10, P1, R0, R10, 0x2 ;  /* 0x0000000a000ae211 */ /* 0x004fc800078210ff */
[----:B------:R-:W-:Y:S02]  /*10310*/  @!P6 LEA.HI.X R11, R0, R11, R6, 0x2, P1 ;  /* 0x0000000b000be211 */ /* 0x000fe400008f1406 */
[----:B------:R-:W-:Y:S02]  /*10320*/  @!P4 IADD3 R0, P1, R5, UR14, RZ ;  /* 0x0000000e0500cc10 */ /* 0x000fe4000ff3e0ff */
[----:B---3--:R-:W-:Y:S01]  /*10330*/  @!P5 LEA R6, P2, R7, R8, 0x2 ;  /* 0x000000080706d211 */ /* 0x008fe200078410ff */
[----:B------:R2:W-:Y:S01]  /*10340*/  @!P6 STG.E desc[UR30][R10.64], R19 ;  /* 0x000000130a00e986 */ /* 0x0005e2000c10191e */
[----:B------:R-:W-:Y:S02]  /*10350*/  @!P3 IADD3 R8, P0, R3, UR14, RZ ;  /* 0x0000000e0308bc10 */ /* 0x000fe4000ff1e0ff */
[----:B------:R-:W-:Y:S02]  /*10360*/  @!P4 LEA.HI.X.SX32 R5, R5, UR13, 0x1, P1 ;  /* 0x0000000d0505cc11 */ /* 0x000fe400088f0eff */
[----:B------:R-:W-:-:S02]  /*10370*/  @!P5 LEA.HI.X R7, R7, R9, R2, 0x2, P2 ;  /* 0x000000090707d211 */ /* 0x000fc400010f1402 */
[----:B------:R-:W-:Y:S02]  /*10380*/  @!P3 LEA.HI.X.SX32 R3, R3, UR13, 0x1, P0 ;  /* 0x0000000d0303bc11 */ /* 0x000fe400080f0eff */
[C---:B----4-:R-:W-:Y:S01]  /*10390*/  @!P4 LEA R4, P1, R0.reuse, R12, 0x2 ;  /* 0x0000000c0004c211 */ /* 0x050fe200078210ff */
[----:B------:R2:W-:Y:S03]  /*103a0*/  @!P5 STG.E desc[UR30][R6.64], R18 ;  /* 0x000000120600d986 */ /* 0x0005e6000c10191e */
[----:B------:R-:W-:Y:S02]  /*103b0*/  @!P4 LEA.HI.X R5, R0, R13, R5, 0x2, P1 ;  /* 0x0000000d0005c211 */ /* 0x000fe400008f1405 */
[----:B-----5:R-:W-:-:S03]  /*103c0*/  @!P3 LEA R2, P0, R8, R14, 0x2 ;  /* 0x0000000e0802b211 */ /* 0x020fc600078010ff */
[----:B------:R2:W-:Y:S01]  /*103d0*/  @!P4 STG.E desc[UR30][R4.64], R16 ;  /* 0x000000100400c986 */ /* 0x0005e2000c10191e */
[----:B------:R-:W-:-:S05]  /*103e0*/  @!P3 LEA.HI.X R3, R8, R15, R3, 0x2, P0 ;  /* 0x0000000f0803b211 */ /* 0x000fca00000f1403 */
[----:B------:R2:W-:Y:S04]  /*103f0*/  @!P3 STG.E desc[UR30][R2.64], R17 ;  /* 0x000000110200b986 */ /* 0x0005e8000c10191e */
.L_x_259:
[----:B------:R-:W-:Y:S05]  /*10400*/  BSYNC B0 ;  /* 0x0000000000007941 */ /* 0x000fea0003800000 */
.L_x_258:
[----:B--2---:R-:W2:Y:S01]  /*10410*/  S2R R6, SR_CTAID.X ;  /* 0x0000000000067919 */ /* 0x004ea20000002500 */
[----:B------:R-:W-:Y:S01]  /*10420*/  IMAD.SHL.U32 R2, R24, 0x8, RZ ;  /* 0x0000000818027824 */ /* 0x000fe200078e00ff */
[----:B------:R-:W-:Y:S01]  /*10430*/  USHF.R.S32.HI UR4, URZ, 0x1f, UR11 ;  /* 0x0000001f3f047899 */ /* 0x000fe2000801140b */
[----:B------:R-:W-:Y:S01]  /*10440*/  SHF.R.S32.HI R4, RZ, 0x2, R25 ;  /* 0x00000002ff047819 */ /* 0x000fe20000011419 */
[----:B------:R-:W-:Y:S01]  /*10450*/  LDS.128 R16, [R224+0x1000] ;  /* 0x00100000e0107984 */ /* 0x000fe20000000c00 */
[----:B------:R-:W-:Y:S01]  /*10460*/  ULDC.64 UR6, c[0x0][0x298] ;  /* 0x0000a60000067ab9 */ /* 0x000fe20000000a00 */
[--C-:B------:R-:W-:Y:S01]  /*10470*/  SHF.R.S32.HI R3, RZ, 0x1f, R2.reuse ;  /* 0x0000001fff037819 */ /* 0x100fe20000011402 */
[----:B------:R-:W-:Y:S01]  /*10480*/  USHF.L.U32 UR15, UR6, 0x6, URZ ;  /* 0x00000006060f7899 */ /* 0x000fe2000800063f */
[C---:B-1----:R-:W-:Y:S01]  /*10490*/  IMAD R0, R20.reuse, UR4, RZ ;  /* 0x0000000414007c24 */ /* 0x042fe2000f8e02ff */
[----:B------:R-:W-:Y:S01]  /*104a0*/  USHF.R.S32.HI UR4, URZ, 0x1f, UR8 ;  /* 0x0000001f3f047899 */ /* 0x000fe20008011408 */
[----:B------:R-:W1:Y:S01]  /*104b0*/  LDS.128 R24, [R224] ;  /* 0x00000000e0187984 */ /* 0x000e620000000c00 */
[----:B------:R-:W-:Y:S01]  /*104c0*/  IMAD.WIDE.U32 R2, R20, UR11, R2 ;  /* 0x0000000b14027c25 */ /* 0x000fe2000f8e0002 */
[----:B------:R-:W-:-:S02]  /*104d0*/  SHF.R.S32.HI R5, RZ, 0x1f, R4 ;  /* 0x0000001fff057819 */ /* 0x000fc40000011404 */
[----:B------:R-:W-:Y:S01]  /*104e0*/  LDS.128 R12, [R224+0x1800] ;  /* 0x00180000e00c7984 */ /* 0x000fe20000000c00 */
[----:B------:R-:W-:-:S04]  /*104f0*/  IMAD R0, R21, UR11, R0 ;  /* 0x0000000b15007c24 */ /* 0x000fc8000f8e0200 */
[----:B------:R-:W-:Y:S02]  /*10500*/  IMAD.IADD R3, R3, 0x1, R0 ;  /* 0x0000000103037824 */ /* 0x000fe400078e0200 */
[C---:B------:R-:W-:Y:S01]  /*10510*/  IMAD R0, R22.reuse, UR4, RZ ;  /* 0x0000000416007c24 */ /* 0x040fe2000f8e02ff */
[----:B------:R-:W-:Y:S01]  /*10520*/  ULDC.64 UR4, c[0x0][0x280] ;  /* 0x0000a00000047ab9 */ /* 0x000fe20000000a00 */
[----:B------:R-:W-:-:S04]  /*10530*/  IMAD.WIDE.U32 R2, R22, UR8, R2 ;  /* 0x0000000816027c25 */ /* 0x000fc8000f8e0002 */
[----:B------:R-:W-:Y:S02]  /*10540*/  IMAD R0, R23, UR8, R0 ;  /* 0x0000000817007c24 */ /* 0x000fe4000f8e0200 */
[----:B------:R-:W3:Y:S01]  /*10550*/  LDS.128 R20, [R224+0x800] ;  /* 0x00080000e0147984 */ /* 0x000ee20000000c00 */
[----:B--2---:R-:W-:Y:S02]  /*10560*/  IMAD.WIDE R4, R6, 0x80, R4 ;  /* 0x0000008006047825 */ /* 0x004fe400078e0204 */
[----:B------:R-:W-:Y:S02]  /*10570*/  IADD3 R3, R3, R0, RZ ;  /* 0x0000000003037210 */ /* 0x000fe40007ffe0ff */
[----:B------:R-:W-:Y:S02]  /*10580*/  IMAD R0, R5, UR6, RZ ;  /* 0x0000000605007c24 */ /* 0x000fe4000f8e02ff */
[----:B------:R-:W-:Y:S01]  /*10590*/  IMAD.WIDE.U32 R2, R4, UR6, R2 ;  /* 0x0000000604027c25 */ /* 0x000fe2000f8e0002 */
[----:B------:R-:W-:-:S03]  /*105a0*/  USHF.L.U64.HI UR6, UR6, 0x6, UR7 ;  /* 0x0000000606067899 */ /* 0x000fc60008010207 */
[----:B------:R-:W-:Y:S01]  /*105b0*/  IMAD R0, R4, UR7, R0 ;  /* 0x0000000704007c24 */ /* 0x000fe2000f8e0200 */
[----:B------:R-:W-:-:S04]  /*105c0*/  LEA R6, P0, R2, UR4, 0x1 ;  /* 0x0000000402067c11 */ /* 0x000fc8000f8008ff */
[----:B------:R-:W-:-:S04]  /*105d0*/  IADD3 R0, R3, R0, RZ ;  /* 0x0000000003007210 */ /* 0x000fc80007ffe0ff */
[----:B------:R-:W-:Y:S02]  /*105e0*/  LEA.HI.X R7, R2, UR5, R0, 0x1, P0 ;  /* 0x0000000502077c11 */ /* 0x000fe400080f0c00 */
[----:B------:R-:W-:-:S03]  /*105f0*/  IADD3 R4, P0, R6, UR15, RZ ;  /* 0x0000000f06047c10 */ /* 0x000fc6000ff1e0ff */
[----:B-1----:R-:W-:Y:S01]  /*10600*/  STG.E.128 desc[UR30][R6.64], R24 ;  /* 0x0000001806007986 */ /* 0x002fe2000c101d1e */
[----:B------:R-:W-:Y:S02]  /*10610*/  IADD3.X R5, R7, UR6, RZ, P0, !PT ;  /* 0x0000000607057c10 */ /* 0x000fe400087fe4ff */
[----:B------:R-:W-:-:S04]  /*10620*/  IADD3 R2, P0, R4, UR15, RZ ;  /* 0x0000000f04027c10 */ /* 0x000fc8000ff1e0ff */
[----:B------:R-:W-:Y:S02]  /*10630*/  IADD3.X R3, R5, UR6, RZ, P0, !PT ;  /* 0x0000000605037c10 */ /* 0x000fe400087fe4ff */
[----:B------:R-:W-:-:S04]  /*10640*/  IADD3 R8, P0, R2, UR15, RZ ;  /* 0x0000000f02087c10 */ /* 0x000fc8000ff1e0ff */
[----:B------:R-:W-:Y:S01]  /*10650*/  IADD3.X R9, R3, UR6, RZ, P0, !PT ;  /* 0x0000000603097c10 */ /* 0x000fe200087fe4ff */
[----:B---3--:R-:W-:Y:S04]  /*10660*/  STG.E.128 desc[UR30][R4.64], R20 ;  /* 0x0000001404007986 */ /* 0x008fe8000c101d1e */
[----:B------:R-:W-:Y:S04]  /*10670*/  STG.E.128 desc[UR30][R2.64], R16 ;  /* 0x0000001002007986 */ /* 0x000fe8000c101d1e */
[----:B------:R-:W-:Y:S01]  /*10680*/  STG.E.128 desc[UR30][R8.64], R12 ;  /* 0x0000000c08007986 */ /* 0x000fe2000c101d1e */
[----:B------:R-:W-:Y:S05]  /*10690*/  EXIT ;  /* 0x000000000000794d */ /* 0x000fea0003800000 */
.L_x_252:
[----:B------:R-:W-:Y:S01]  /*106a0*/  LEA.HI R6, R6, R58, RZ, 0x2 ;  /* 0x0000003a06067211 */ /* 0x000fe200078f10ff */
[----:B------:R-:W1:Y:S01]  /*106b0*/  S2R R5, SR_CTAID.X ;  /* 0x0000000000057919 */ /* 0x000e620000002500 */
[----:B------:R-:W-:Y:S01]  /*106c0*/  SHF.R.S32.HI R0, RZ, 0x1f, R23 ;  /* 0x0000001fff007819 */ /* 0x000fe20000011417 */
[----:B------:R-:W-:Y:S01]  /*106d0*/  ULDC.64 UR4, c[0x0][0x290] ;  /* 0x0000a40000047ab9 */ /* 0x000fe20000000a00 */
[----:B------:R-:W-:Y:S01]  /*106e0*/  LOP3.LUT R2, R6, 0x1ffffffc, RZ, 0xc0, !PT ;  /* 0x1ffffffc06027812 */ /* 0x000fe200078ec0ff */
[----:B------:R-:W-:Y:S01]  /*106f0*/  ULDC.U8 UR9, c[0x0][0x3d9] ;  /* 0x0000f64000097ab9 */ /* 0x000fe20000000000 */
[----:B------:R-:W-:Y:S01]  /*10700*/  SHF.R.S32.HI R4, RZ, 0x1f, R25 ;  /* 0x0000001fff047819 */ /* 0x000fe20000011419 */
[----:B------:R-:W-:Y:S01]  /*10710*/  IMAD R0, R0, UR4, RZ ;  /* 0x0000000400007c24 */ /* 0x000fe2000f8e02ff */
[----:B------:R-:W-:Y:S01]  /*10720*/  UISETP.NE.AND UP1, UPT, UR9, URZ, UPT ;  /* 0x0000003f0900728c */ /* 0x000fe2000bf25270 */
[----:B------:R-:W-:Y:S01]  /*10730*/  IMAD.IADD R2, R58, 0x1, -R2 ;  /* 0x000000013a027824 */ /* 0x000fe200078e0a02 */
[----:B------:R-:W-:Y:S01]  /*10740*/  SHF.R.S32.HI R6, RZ, 0x2, R6 ;  /* 0x00000002ff067819 */ /* 0x000fe20000011406 */
[C---:B------:R-:W-:Y:S01]  /*10750*/  IMAD R0, R23.reuse, UR5, R0 ;  /* 0x0000000517007c24 */ /* 0x040fe2000f8e0200 */
[----:B------:R-:W-:Y:S01]  /*10760*/  ULDC.U8 UR10, c[0x0][0x3d8] ;  /* 0x0000f600000a7ab9 */ /* 0x000fe20000000000 */
[----:B------:R-:W-:Y:S01]  /*10770*/  IMAD.SHL.U32 R2, R2, 0x8, RZ ;  /* 0x0000000802027824 */ /* 0x000fe200078e00ff */
[----:B------:R-:W-:Y:S01]  /*10780*/  SHF.R.S32.HI R7, RZ, 0x1f, R6 ;  /* 0x0000001fff077819 */ /* 0x000fe20000011406 */
[----:B------:R-:W-:Y:S01]  /*10790*/  ULDC.64 UR6, c[0x0][0x298] ;  /* 0x0000a60000067ab9 */ /* 0x000fe20000000a00 */
[----:B------:R-:W-:Y:S01]  /*107a0*/  ISETP.NE.AND P0, PT, RZ, UR10, PT ;  /* 0x0000000aff007c0c */ /* 0x000fe2000bf05270 */
[----:B------:R-:W-:Y:S01]  /*107b0*/  VIADD R14, R6, 0x20 ;  /* 0x00000020060e7836 */ /* 0x000fe20000000000 */
[--C-:B------:R-:W-:Y:S01]  /*107c0*/  SHF.R.S32.HI R3, RZ, 0x1f, R2.reuse ;  /* 0x0000001fff037819 */ /* 0x100fe20000011402 */
[----:B------:R-:W-:Y:S01]  /*107d0*/  @!UP1 UISETP.NE.AND UP0, UPT, UR10, URZ, UPT ;  /* 0x0000003f0a00928c */ /* 0x000fe2000bf05270 */
[----:B------:R-:W-:Y:S01]  /*107e0*/  ISETP.EQ.AND P0, PT, RZ, UR9, P0 ;  /* 0x00000009ff007c0c */ /* 0x000fe20008702270 */
[----:B------:R-:W-:Y:S01]  /*107f0*/  @UP1 ULDC UR11, c[0x0][0x2c0] ;  /* 0x0000b000000b1ab9 */ /* 0x000fe20000000800 */
[----:B------:R-:W-:Y:S01]  /*10800*/  LOP3.LUT P3, RZ, R58, 0x3, RZ, 0xc0, !PT ;  /* 0x000000033aff7812 */ /* 0x000fe2000786c0ff */
[----:B------:R-:W-:Y:S01]  /*10810*/  IMAD.WIDE.U32 R2, R23, UR4, R2 ;  /* 0x0000000417027c25 */ /* 0x000fe2000f8e0002 */
[----:B------:R-:W-:Y:S01]  /*10820*/  ULDC.64 UR4, c[0x0][0x2a0] ;  /* 0x0000a80000047ab9 */ /* 0x000fe20000000a00 */
[----:B------:R-:W-:Y:S01]  /*10830*/  @UP1 UIMAD UR11, UR19, UR11, URZ ;  /* 0x0000000b130b12a4 */ /* 0x000fe2000f8e023f */
[----:B------:R-:W-:Y:S01]  /*10840*/  IADD3 R17, -R60, UR19, RZ ;  /* 0x000000133c117c10 */ /* 0x000fe2000fffe1ff */
[----:B------:R-:W-:Y:S01]  /*10850*/  IMAD.IADD R3, R0, 0x1, R3 ;  /* 0x0000000100037824 */ /* 0x000fe200078e0203 */
[----:B------:R-:W-:Y:S01]  /*10860*/  BSSY B0, `(.L_x_260) ;  /* 0x000003a000007945 */ /* 0x000fe20003800000 */
[----:B------:R-:W-:Y:S01]  /*10870*/  IMAD R0, R4, UR4, RZ ;  /* 0x0000000404007c24 */ /* 0x000fe2000f8e02ff */
[-C--:B------:R-:W-:Y:S01]  /*10880*/  ISETP.GE.OR P6, PT, R6, R17.reuse, P3 ;  /* 0x000000110600720c */ /* 0x080fe20001fc6670 */
[C---:B------:R-:W-:Y:S01]  /*10890*/  IMAD.WIDE.U32 R2, R25.reuse, UR4, R2 ;  /* 0x0000000419027c25 */ /* 0x040fe2000f8e0002 */
[----:B------:R-:W-:Y:S01]  /*108a0*/  @!UP1 ULDC UR4, c[0x0][0x2e4] ;  /* 0x0000b90000049ab9 */ /* 0x000fe20000000800 */
[----:B------:R-:W-:Y:S01]  /*108b0*/  ISETP.GE.OR P5, PT, R14, R17, P3 ;  /* 0x000000110e00720c */ /* 0x000fe20001fa6670 */
[----:B------:R-:W-:Y:S01]  /*108c0*/  @!UP1 USEL UR11, UR19, UR4, !UP0 ;  /* 0x00000004130b9287 */ /* 0x000fe2000c000000 */
[----:B------:R-:W-:-:S02]  /*108d0*/  IMAD R0, R25, UR5, R0 ;  /* 0x0000000519007c24 */ /* 0x000fc4000f8e0200 */
[----:B-1----:R-:W-:Y:S01]  /*108e0*/  IMAD.WIDE R4, R5, 0x80, R6 ;  /* 0x0000008005047825 */ /* 0x002fe200078e0206 */
[----:B------:R-:W-:Y:S01]  /*108f0*/  @UP1 UMOV UR4, 0x1 ;  /* 0x0000000100041882 */ /* 0x000fe20000000000 */
[----:B------:R-:W-:Y:S02]  /*10900*/  @!UP1 UIMAD UR4, UR11, UR8, URZ ;  /* 0x000000080b0492a4 */ /* 0x000fe4000f8e023f */
[----:B------:R-:W-:Y:S02]  /*10910*/  IMAD.IADD R3, R0, 0x1, R3 ;  /* 0x0000000100037824 */ /* 0x000fe400078e0203 */
[----:B------:R-:W-:Y:S02]  /*10920*/  IMAD R0, R5, UR6, RZ ;  /* 0x0000000605007c24 */ /* 0x000fe4000f8e02ff */
[----:B------:R-:W-:-:S04]  /*10930*/  IMAD.WIDE.U32 R2, R4, UR6, R2 ;  /* 0x0000000604027c25 */ /* 0x000fc8000f8e0002 */
        /* <DEDUP_REMOVED lines=9> */
[----:B------:R-:W-:Y:S01]  /*109d0*/  LEA.HI.X R9, R2, UR5, R0, 0x1, P1 ;  /* 0x0000000502097c11 */ /* 0x000fe200088f0c00 */
[----:B------:R-:W-:Y:S01]  /*109e0*/  VIADD R15, R6, 0x40 ;  /* 0x00000040060f7836 */ /* 0x000fe20000000000 */
[----:B------:R-:W-:Y:S01]  /*109f0*/  SHF.R.S32.HI R0, RZ, 0x1f, R3 ;  /* 0x0000001fff007819 */ /* 0x000fe20000011403 */
[----:B------:R-:W-:Y:S01]  /*10a00*/  @UP1 ULDC UR6, c[0x0][0x2c0] ;  /* 0x0000b00000061ab9 */ /* 0x000fe20000000800 */
[----:B------:R-:W-:Y:S01]  /*10a10*/  @!UP1 UMOV UR6, 0x1 ;  /* 0x0000000100069882 */ /* 0x000fe20000000000 */
[----:B------:R-:W-:Y:S01]  /*10a20*/  SEL R2, R3, RZ, P0 ;  /* 0x000000ff03027207 */ /* 0x000fe20000000000 */
[----:B------:R-:W-:Y:S01]  /*10a30*/  IMAD R10, R25, UR11, R5 ;  /* 0x0000000b190a7c24 */ /* 0x000fe2000f8e0205 */
[----:B------:R-:W-:Y:S01]  /*10a40*/  SEL R11, R0, RZ, P0 ;  /* 0x000000ff000b7207 */ /* 0x000fe20000000000 */
[----:B------:R-:W-:Y:S01]  /*10a50*/  IMAD R3, R60, UR6, RZ ;  /* 0x000000063c037c24 */ /* 0x000fe2000f8e02ff */
[----:B------:R-:W-:Y:S01]  /*10a60*/  IADD3 R4, P0, R8, UR4, RZ ;  /* 0x0000000408047c10 */ /* 0x000fe2000ff1e0ff */
[----:B------:R1:W-:Y:S01]  /*10a70*/  STG.E.128 desc[UR30][R8.64], RZ ;  /* 0x000000ff08007986 */ /* 0x0003e2000c101d1e */
[--C-:B------:R-:W-:Y:S01]  /*10a80*/  SHF.R.S32.HI R0, RZ, 0x1f, R10.reuse ;  /* 0x0000001fff007819 */ /* 0x100fe2000001140a */
[----:B------:R-:W-:Y:S01]  /*10a90*/  VIADD R16, R6, 0x60 ;  /* 0x0000006006107836 */ /* 0x000fe20000000000 */
[----:B------:R-:W-:-:S02]  /*10aa0*/  IADD3 R13, P2, P1, R3, R2, R10 ;  /* 0x00000002030d7210 */ /* 0x000fc4000795e00a */
[----:B------:R-:W-:Y:S02]  /*10ab0*/  IADD3.X R5, R9, UR7, RZ, P0, !PT ;  /* 0x0000000709057c10 */ /* 0x000fe400087fe4ff */
[----:B------:R-:W-:Y:S02]  /*10ac0*/  IADD3 R2, P0, R4, UR4, RZ ;  /* 0x0000000404027c10 */ /* 0x000fe4000ff1e0ff */
[----:B------:R-:W-:Y:S01]  /*10ad0*/  SHF.R.S32.HI R12, RZ, 0x1f, R3 ;  /* 0x0000001fff0c7819 */ /* 0x000fe20000011403 */
[----:B------:R1:W-:Y:S01]  /*10ae0*/  STG.E.128 desc[UR30][R4.64], RZ ;  /* 0x000000ff04007986 */ /* 0x0003e2000c101d1e */
[----:B------:R-:W-:Y:S02]  /*10af0*/  IADD3.X R3, R5, UR7, RZ, P0, !PT ;  /* 0x0000000705037c10 */ /* 0x000fe400087fe4ff */
[----:B------:R-:W-:Y:S02]  /*10b00*/  IADD3 R10, P0, R2, UR4, RZ ;  /* 0x00000004020a7c10 */ /* 0x000fe4000ff1e0ff */
[----:B------:R-:W-:Y:S01]  /*10b10*/  IADD3.X R12, R12, R11, R0, P2, P1 ;  /* 0x0000000b0c0c7210 */ /* 0x000fe200017e2400 */
[----:B------:R1:W-:Y:S01]  /*10b20*/  STG.E.128 desc[UR30][R2.64], RZ ;  /* 0x000000ff02007986 */ /* 0x0003e2000c101d1e */
[----:B------:R-:W-:-:S02]  /*10b30*/  IADD3.X R11, R3, UR7, RZ, P0, !PT ;  /* 0x00000007030b7c10 */ /* 0x000fc400087fe4ff */
[-C--:B------:R-:W-:Y:S02]  /*10b40*/  ISETP.GE.OR P4, PT, R15, R17.reuse, P3 ;  /* 0x000000110f00720c */ /* 0x080fe40001f86670 */
[----:B------:R-:W-:Y:S01]  /*10b50*/  ISETP.GE.OR P3, PT, R16, R17, P3 ;  /* 0x000000111000720c */ /* 0x000fe20001f66670 */
[----:B------:R1:W-:Y:S01]  /*10b60*/  STG.E.128 desc[UR30][R10.64], RZ ;  /* 0x000000ff0a007986 */ /* 0x0003e2000c101d1e */
[----:B------:R-:W-:Y:S11]  /*10b70*/  @P6 BRA `(.L_x_261) ;  /* 0x0000000000206947 */ /* 0x000ff60003800000 */
        /* <DEDUP_REMOVED lines=8> */
.L_x_261:
[----:B------:R-:W-:Y:S05]  /*10c00*/  BSYNC B0 ;  /* 0x0000000000007941 */ /* 0x000fea0003800000 */
.L_x_260:
        /* <DEDUP_REMOVED lines=10> */
.L_x_263:
[----:B------:R-:W-:Y:S05]  /*10cb0*/  BSYNC B0 ;  /* 0x0000000000007941 */ /* 0x000fea0003800000 */
.L_x_262:
        /* <DEDUP_REMOVED lines=10> */
.L_x_265:
[----:B------:R-:W-:Y:S05]  /*10d60*/  BSYNC B0 ;  /* 0x0000000000007941 */ /* 0x000fea0003800000 */
.L_x_264:
        /* <DEDUP_REMOVED lines=10> */
.L_x_266:
        /* <DEDUP_REMOVED lines=15> */
.L_x_721:


//--------------------- .text._ZN5flash16flash_fwd_kernelI23Flash_fwd_kernel_traitsILi32ELi128ELi128ELi4ELb0ELb0EN7cutlass6half_tE19Flash_kernel_traitsILi32ELi128ELi128ELi4ES3_EELb0ELb1ELb0ELb0ELb1ELb1ELb1ELb0EEEvNS_16Flash_fwd_paramsE --------------------------
	.section	.text._ZN5flash16flash_fwd_kernelI23Flash_fwd_kernel_traitsILi32ELi128ELi128ELi4ELb0ELb0EN7cutlass6half_tE19Flash_kernel_traitsILi32ELi128ELi128ELi4ES3_EELb0ELb1ELb0ELb0ELb1ELb1ELb1ELb0EEEvNS_16Flash_fwd_paramsE,"ax",@progbits
	.align	128
        .global         _ZN5flash16flash_fwd_kernelI23Flash_fwd_kernel_traitsILi32ELi128ELi128ELi4ELb0ELb0EN7cutlass6half_tE19Flash_kernel_traitsILi32ELi128ELi128ELi4ES3_EELb0ELb1ELb0ELb0ELb1ELb1ELb1ELb0EEEvNS_16Flash_fwd_paramsE
        .type           _ZN5flash16flash_fwd_kernelI23Flash_fwd_kernel_traitsILi32ELi128ELi128ELi4ELb0ELb0EN7cutlass6half_tE19Flash_kernel_traitsILi32ELi128ELi128ELi4ES3_EELb0ELb1ELb0ELb0ELb1ELb1ELb1ELb0EEEvNS_16Flash_fwd_paramsE,@function
        .size           _ZN5flash16flash_fwd_kernelI23Flash_fwd_kernel_traitsILi32ELi128ELi128ELi4ELb0ELb0EN7cutlass6half_tE19Flash_kernel_traitsILi32ELi128ELi128ELi4ES3_EELb0ELb1ELb0ELb0ELb1ELb1ELb1ELb0EEEvNS_16Flash_fwd_paramsE,(.L_x_722 - _ZN5flash16flash_fwd_kernelI23Flash_fwd_kernel_traitsILi32ELi128ELi128ELi4ELb0ELb0EN7cutlass6half_tE19Flash_kernel_traitsILi32ELi128ELi128ELi4ES3_EELb0ELb1ELb0ELb0ELb1ELb1ELb1ELb0EEEvNS_16Flash_fwd_paramsE)
        .other          _ZN5flash16flash_fwd_kernelI23Flash_fwd_kernel_traitsILi32ELi128ELi128ELi4ELb0ELb0EN7cutlass6half_tE19Flash_kernel_traitsILi32ELi128ELi128ELi4ES3_EELb0ELb1ELb0ELb0ELb1ELb1ELb1ELb0EEEvNS_16Flash_fwd_paramsE,@"STO_CUDA_ENTRY STV_DEFAULT"
_ZN5flash16flash_fwd_kernelI23Flash_fwd_kernel_traitsILi32ELi128ELi128ELi4ELb0ELb0EN7cutlass6half_tE19Flash_kernel_traitsILi32ELi128ELi128ELi4ES3_EELb0ELb1ELb0ELb0ELb1ELb1ELb1ELb0EEEvNS_16Flash_fwd_paramsE:
.text._ZN5flash16flash_fwd_kernelI23Flash_fwd_kernel_traitsILi32ELi128ELi128ELi4ELb0ELb0EN7cutlass6half_tE19Flash_kernel_traitsILi32ELi128ELi128ELi4ES3_EELb0ELb1ELb0ELb0ELb1ELb1ELb1ELb0EEEvNS_16Flash_fwd_paramsE:
        /* <DEDUP_REMOVED lines=77> */
[-C--:B------:R-:W-:Y:S01]  /*04d0*/  LEA.HI R0, R13, R124.reuse, RZ, 0x4 ;  /* 0x0000007c0d007211 */ /* 0x080fe200078f20ff */
[----:B----4-:R-:W-:Y:S01]  /*04e0*/  VIADD R2, R4, 0xffffffe ;  /* 0x0ffffffe04027836 */ /* 0x010fe20000000000 */
[----:B------:R-:W-:Y:S01]  /*04f0*/  LOP3.LUT R4, R5, 0xfffffffc, RZ, 0xc0, !PT ;  /* 0xfffffffc05047812 */ /* 0x000fe200078ec0ff */
[----:B------:R-:W-:Y:S01]  /*0500*/  IMAD R14, R223, 0x8, R14 ;  /* 0x00000008df0e7824 */ /* 0x000fe200078e020e */
[----:B------:R-:W-:Y:S01]  /*0510*/  SHF.R.S32.HI R5, RZ, 0x4, R0 ;  /* 0x00000004ff057819 */ /* 0x000fe20000011400 */
[----:B------:R1:W4:Y:S01]  /*0520*/  F2I.FTZ.U32.TRUNC.NTZ R3, R2 ;  /* 0x0000000200037305 */ /* 0x000322000021f000 */
[----:B------:R-:W-:Y:S01]  /*0530*/  IADD3 R7, -R4, R124, RZ ;  /* 0x0000007c04077210 */ /* 0x000fe20007ffe1ff */
[----:B------:R-:W-:Y:S01]  /*0540*/  IMAD.SHL.U32 R4, R6, 0x40, RZ ;  /* 0x0000004006047824 */ /* 0x000fe200078e00ff */
[----:B------:R-:W-:-:S03]  /*0550*/  SHF.R.S32.HI R13, RZ, 0x1f, R26 ;  /* 0x0000001fff0d7819 */ /* 0x000fc6000001141a */
[----:B------:R-:W-:Y:S01]  /*0560*/  IMAD.SHL.U32 R30, R7, 0x8, RZ ;  /* 0x00000008071e7824 */ /* 0x000fe200078e00ff */
[----:B------:R-:W-:-:S04]  /*0570*/  LOP3.LUT R4, R4, 0xc0, RZ, 0xc0, !PT ;  /* 0x000000c004047812 */ /* 0x000fc800078ec0ff */
[----:B------:R-:W-:Y:S02]  /*0580*/  SHF.R.S32.HI R31, RZ, 0x1f, R30 ;  /* 0x0000001fff1f7819 */ /* 0x000fe4000001141e */
[----:B-1----:R-:W-:-:S03]  /*0590*/  LOP3.LUT R2, R0, 0xfffffff0, RZ, 0xc0, !PT ;  /* 0xfffffff000027812 */ /* 0x002fc600078ec0ff */
[----:B------:R-:W-:Y:S01]  /*05a0*/  STL.64 [R1+0x30], R30 ;  /* 0x0000301e01007387 */ /* 0x000fe20000100a00 */
[----:B------:R-:W-:-:S04]  /*05b0*/  LEA.HI R0, R0, R5, RZ, 0x1 ;  /* 0x0000000500007211 */ /* 0x000fc800078f08ff */
[----:B------:R-:W-:Y:S01]  /*05c0*/  LOP3.LUT R6, R0, 0xfffffffe, RZ, 0xc0, !PT ;  /* 0xfffffffe00067812 */ /* 0x000fe200078ec0ff */
[C---:B------:R-:W-:Y:S02]  /*05d0*/  IMAD.IADD R0, R124.reuse, 0x1, -R2 ;  /* 0x000000017c007824 */ /* 0x040fe400078e0a02 */
[----:B------:R-:W-:Y:S01]  /*05e0*/  IMAD.IADD R2, R124, 0x1, -R10 ;  /* 0x000000017c027824 */ /* 0x000fe200078e0a0a */
[----:B------:R-:W-:Y:S01]  /*05f0*/  IADD3 R19, R5, -R6, RZ ;  /* 0x8000000605137210 */ /* 0x000fe20007ffe0ff */
[----:B----4-:R-:W-:Y:S01]  /*0600*/  IMAD.MOV R5, RZ, RZ, -R3 ;  /* 0x000000ffff057224 */ /* 0x010fe200078e0a03 */
[----:B------:R-:W-:Y:S02]  /*0610*/  LOP3.LUT R6, R4, 0x18, R30, 0xf8, !PT ;  /* 0x0000001804067812 */ /* 0x000fe400078ef81e */
[----:B------:R-:W-:Y:S01]  /*0620*/  LEA.HI R18, R2, R2, RZ, 0x1 ;  /* 0x0000000202127211 */ /* 0x000fe200078f08ff */
[----:B------:R-:W-:Y:S01]  /*0630*/  IMAD.MOV.U32 R7, RZ, RZ, R5 ;  /* 0x000000ffff077224 */ /* 0x000fe200078e0005 */
[----:B------:R-:W-:-:S02]  /*0640*/  SHF.R.U32.HI R4, RZ, 0x3, R4 ;  /* 0x00000003ff047819 */ /* 0x000fc40000011604 */
[----:B------:R-:W-:Y:S02]  /*0650*/  LOP3.LUT R5, R18, 0x3fffffe, RZ, 0xc0, !PT ;  /* 0x03fffffe12057812 */ /* 0x000fe400078ec0ff */
[----:B------:R-:W-:Y:S01]  /*0660*/  LOP3.LUT R17, R6, R4, RZ, 0x3c, !PT ;  /* 0x0000000406117212 */ /* 0x000fe200078e3cff */
[----:B------:R-:W-:Y:S01]  /*0670*/  IMAD R4, R7, R23, RZ ;  /* 0x0000001707047224 */ /* 0x000fe200078e02ff */
[-C--:B------:R-:W-:Y:S01]  /*0680*/  LEA.HI R10, R0, R0.reuse, RZ, 0x1 ;  /* 0x00000000000a7211 */ /* 0x080fe200078f08ff */
[----:B------:R-:W-:Y:S01]  /*0690*/  IMAD.IADD R20, R2, 0x1, -R5 ;  /* 0x0000000102147824 */ /* 0x000fe200078e0a05 */
[----:B------:R-:W-:Y:S01]  /*06a0*/  SHF.R.S32.HI R11, RZ, 0x1f, R0 ;  /* 0x0000001fff0b7819 */ /* 0x000fe20000011400 */
[----:B------:R-:W-:Y:S01]  /*06b0*/  IMAD.MOV.U32 R2, RZ, RZ, RZ ;  /* 0x000000ffff027224 */ /* 0x000fe200078e00ff */
[----:B------:R-:W-:Y:S01]  /*06c0*/  LOP3.LUT R6, R10, 0x7fffffe, RZ, 0xc0, !PT ;  /* 0x07fffffe0a067812 */ /* 0x000fe200078ec0ff */
[----:B------:R-:W-:Y:S01]  /*06d0*/  IMAD.U32 R17, R14, 0x20, R17 ;  /* 0x000000200e117824 */ /* 0x000fe200078e0011 */
[----:B------:R-:W-:Y:S01]  /*06e0*/  LEA.HI R21, R11, R0, RZ, 0x3 ;  /* 0x000000000b157211 */ /* 0x000fe200078f18ff */
[----:B------:R-:W-:Y:S01]  /*06f0*/  IMAD.HI.U32 R3, R3, R4, R2 ;  /* 0x0000000403037227 */ /* 0x000fe200078e0002 */
[----:B------:R-:W-:-:S02]  /*0700*/  IABS R11, R26 ;  /* 0x0000001a000b7213 */ /* 0x000fc40000000000 */
[----:B------:R-:W-:Y:S01]  /*0710*/  IADD3 R213, R0, -R6, RZ ;  /* 0x8000000600d57210 */ /* 0x000fe20007ffe0ff */
        /* <DEDUP_REMOVED lines=16> */
[----:B------:R-:W-:Y:S01]  /*0820*/  IMAD R13, R13, UR4, RZ ;  /* 0x000000040d0d7c24 */ /* 0x000fe2000f8e02ff */
[----:B------:R-:W-:Y:S01]  /*0830*/  IADD3 R3, R3, R8, RZ ;  /* 0x0000000803037210 */ /* 0x000fe20007ffe0ff */
[----:B------:R-:W-:-:S04]  /*0840*/  IMAD.WIDE.U32 R4, R9, UR8, R30 ;  /* 0x0000000809047c25 */ /* 0x000fc8000f8e001e */
[----:B------:R-:W-:Y:S02]  /*0850*/  @!P2 IMAD.IADD R0, R0, 0x1, -R23 ;  /* 0x000000010000a824 */ /* 0x000fe400078e0a17 */
[----:B------:R-:W-:-:S03]  /*0860*/  IMAD.WIDE.U32 R6, R9, UR6, R30 ;  /* 0x0000000609067c25 */ /* 0x000fc6000f8e001e */
[----:B------:R-:W-:Y:S01]  /*0870*/  ISETP.GE.U32.AND P3, PT, R0, R23, PT ;  /* 0x000000170000720c */ /* 0x000fe20003f66070 */
[C---:B------:R-:W-:Y:S01]  /*0880*/  IMAD R13, R26.reuse, UR5, R13 ;  /* 0x000000051a0d7c24 */ /* 0x040fe2000f8e020d */
[----:B------:R-:W-:Y:S01]  /*0890*/  IADD3 R7, R7, R16, RZ ;  /* 0x0000001007077210 */ /* 0x000fe20007ffe0ff */
[----:B------:R-:W-:Y:S01]  /*08a0*/  IMAD.WIDE.U32 R8, R26, UR4, R2 ;  /* 0x000000041a087c25 */ /* 0x000fe2000f8e0002 */
[----:B------:R-:W-:Y:S01]  /*08b0*/  MOV R2, R4 ;  /* 0x0000000400027202 */ /* 0x000fe20000000f00 */
[----:B------:R-:W-:Y:S02]  /*08c0*/  ULDC.64 UR4, c[0x0][0x238] ;  /* 0x00008e0000047ab9 */ /* 0x000fe40000000a00 */
[----:B------:R-:W-:Y:S02]  /*08d0*/  IMAD.IADD R3, R5, 0x1, R15 ;  /* 0x0000000105037824 */ /* 0x000fe400078e020f */
[----:B------:R-:W-:Y:S02]  /*08e0*/  IMAD.IADD R5, R9, 0x1, R13 ;  /* 0x0000000109057824 */ /* 0x000fe400078e020d */
[----:B------:R-:W-:-:S02]  /*08f0*/  IMAD.MOV.U32 R4, RZ, RZ, R8 ;  /* 0x000000ffff047224 */ /* 0x000fc400078e0008 */
[----:B------:R-:W-:Y:S02]  /*0900*/  IMAD R0, R29, UR12, RZ ;  /* 0x0000000c1d007c24 */ /* 0x000fe4000f8e02ff */
[C---:B------:R-:W-:Y:S02]  /*0910*/  IMAD R8, R24.reuse, UR10, RZ ;  /* 0x0000000a18087c24 */ /* 0x040fe4000f8e02ff */
        /* <DEDUP_REMOVED lines=11> */
[----:B------:R-:W-:Y:S01]  /*09d0*/  ULDC.64 UR4, c[0x0][0x210] ;  /* 0x0000840000047ab9 */ /* 0x000fe20000000a00 */
[----:B------:R-:W-:Y:S02]  /*09e0*/  MOV R6, R10 ;  /* 0x0000000a00067202 */ /* 0x000fe40000000f00 */
[----:B------:R-:W-:Y:S01]  /*09f0*/  IMAD.IADD R0, R3, 0x1, R0 ;  /* 0x0000000103007824 */ /* 0x000fe200078e0200 */
[----:B------:R-:W-:Y:S01]  /*0a00*/  LEA R4, P0, R2, UR4, 0x1 ;  /* 0x0000000402047c11 */ /* 0x000fe2000f8008ff */
[----:B------:R-:W-:Y:S01]  /*0a10*/  @!P2 VIADD R12, R12, 0x1 ;  /* 0x000000010c0ca836 */ /* 0x000fe20000000000 */
[----:B------:R-:W-:Y:S01]  /*0a20*/  USHF.L.U64.HI UR4, UR12, 0x6, UR13 ;  /* 0x000000060c047899 */ /* 0x000fe2000801020d */
[----:B------:R-:W-:Y:S01]  /*0a30*/  IMAD.IADD R7, R11, 0x1, R14 ;  /* 0x000000010b077824 */ /* 0x000fe200078e020e */
[----:B------:R-:W-:Y:S01]  /*0a40*/  LEA.HI.X R5, R2, UR5, R0, 0x1, P0 ;  /* 0x0000000502057c11 */ /* 0x000fe200080f0c00 */
[----:B------:R-:W-:Y:S01]  /*0a50*/  UMOV UR5, 0x400 ;  /* 0x0000040000057882 */ /* 0x000fe20000000000 */
[----:B------:R-:W-:Y:S01]  /*0a60*/  ISETP.NE.AND P0, PT, R27, RZ, PT ;  /* 0x000000ff1b00720c */ /* 0x000fe20003f05270 */
[----:B--2---:R-:W-:Y:S01]  /*0a70*/  ULEA UR5, UR19, UR5, 0x18 ;  /* 0x0000000513057291 */ /* 0x004fe2000f8ec03f */
[----:B------:R-:W-:Y:S01]  /*0a80*/  @P3 IADD3 R12, R12, 0x1, RZ ;  /* 0x000000010c0c3810 */ /* 0x000fe20007ffe0ff */
[----:B------:R-:W-:Y:S01]  /*0a90*/  USHF.L.U64.HI UR12, UR8, 0x7, UR9 ;  /* 0x00000007080c7899 */ /* 0x000fe20008010209 */
[----:B------:R-:W-:Y:S01]  /*0aa0*/  IADD3 R2, P2, R4, UR16, RZ ;  /* 0x0000001004027c10 */ /* 0x000fe2000ff5e0ff */
[----:B------:R-:W-:Y:S01]  /*0ab0*/  USHF.L.U32 UR13, UR8, 0x7, URZ ;  /* 0x00000007080d7899 */ /* 0x000fe2000800063f */
[----:B------:R-:W-:Y:S01]  /*0ac0*/  SHF.R.S32.HI R10, RZ, 0x1f, R105 ;  /* 0x0000001fff0a7819 */ /* 0x000fe20000011469 */
[----:B------:R-:W-:Y:S01]  /*0ad0*/  IMAD.MOV.U32 R0, RZ, RZ, R12 ;  /* 0x000000ffff007224 */ /* 0x000fe200078e000c */
[----:B------:R-:W-:Y:S01]  /*0ae0*/  LEA R197, R17, UR5, 0x1 ;  /* 0x0000000511c57c11 */ /* 0x000fe2000f8e08ff */
[----:B------:R-:W-:Y:S01]  /*0af0*/  IMAD.IADD R9, R9, 0x1, R13 ;  /* 0x0000000109097824 */ /* 0x000fe200078e020d */
[----:B------:R-:W-:Y:S01]  /*0b00*/  IADD3.X R3, R5, UR4, RZ, P2, !PT ;  /* 0x0000000405037c10 */ /* 0x000fe200097fe4ff */
[----:B------:R-:W-:Y:S01]  /*0b10*/  @!P1 IMAD.MOV R0, RZ, RZ, -R0 ;  /* 0x000000ffff009224 */ /* 0x000fe200078e0a00 */
[----:B------:R-:W-:Y:S01]  /*0b20*/  USHF.L.U64.HI UR19, UR8, 0x6, UR9 ;  /* 0x0000000608137899 */ /* 0x000fe20008010209 */
[----:B------:R-:W-:Y:S01]  /*0b30*/  @!P0 LOP3.LUT R0, RZ, R27, RZ, 0x33, !PT ;  /* 0x0000001bff008212 */ /* 0x000fe200078e33ff */
[----:B------:R-:W-:Y:S01]  /*0b40*/  @!PT LDS RZ, [RZ] ;  /* 0x00000000fffff984 */ /* 0x000fe20000000800 */
[----:B------:R-:W-:Y:S01]  /*0b50*/  @!PT LDS RZ, [RZ] ;  /* 0x00000000fffff984 */ /* 0x000fe20000000800 */
[----:B------:R-:W-:Y:S01]  /*0b60*/  @!PT LDS RZ, [RZ] ;  /* 0x00000000fffff984 */ /* 0x000fe20000000800 */
[----:B------:R1:W-:Y:S04]  /*0b70*/  LDGSTS.E.BYPASS.LTC128B.128 [R197], desc[UR14][R4.64] ;  /* 0x0000000004c57fae */ /* 0x0003e8000b901d4e */
[----:B---3--:R-:W-:Y:S01]  /*0b80*/  IMAD.WIDE.U32 R28, R0, UR10, R6 ;  /* 0x0000000a001c7c25 */ /* 0x008fe2000f8e0006 */
[----:B------:R2:W-:Y:S03]  /*0b90*/  LDGSTS.E.BYPASS.LTC128B.128 [R197+0x800], desc[UR14][R2.64] ;  /* 0x0080000002c57fae */ /* 0x0005e6000b901d4e */
[----:B------:R-:W-:Y:S01]  /*0ba0*/  IMAD R7, R105, UR12, RZ ;  /* 0x0000000c69077c24 */ /* 0x000fe2000f8e02ff */
[----:B------:R-:W-:Y:S01]  /*0bb0*/  MOV R220, R28 ;  /* 0x0000001c00dc7202 */ /* 0x000fe20000000f00 */
[----:B------:R-:W-:Y:S02]  /*0bc0*/  STL.64 [R1+0x28], R28 ;  /* 0x0000281c01007387 */ /* 0x000fe40000100a00 */
        /* <DEDUP_REMOVED lines=9> */
[C---:B------:R-:W-:Y:S01]  /*0c60*/  IMAD.WIDE.U32 R12, R0.reuse, UR10, R8 ;  /* 0x0000000a000c7c25 */ /* 0x040fe2000f8e0008 */
[----:B------:R1:W-:Y:S03]  /*0c70*/  LDGSTS.E.BYPASS.LTC128B.128 [R197+0x1000], desc[UR14][R2.64] ;  /* 0x0100000002c57fae */ /* 0x0003e6000b901d4e */
[----:B------:R-:W-:Y:S01]  /*0c80*/  IMAD.WIDE.U32 R4, R105, UR13, R220 ;  /* 0x0000000d69047c25 */ /* 0x000fe2000f8e00dc */
[----:B------:R-:W-:Y:S03]  /*0c90*/  STL.64 [R1+0x18], R220 ;  /* 0x000018dc01007387 */ /* 0x000fe60000100a00 */
[----:B------:R-:W-:Y:S01]  /*0ca0*/  IMAD R11, R0, UR11, R6 ;  /* 0x0000000b000b7c24 */ /* 0x000fe2000f8e0206 */
[----:B------:R-:W-:Y:S01]  /*0cb0*/  ULDC.64 UR10, c[0x0][0x218] ;  /* 0x00008600000a7ab9 */ /* 0x000fe20000000a00 */
[----:B------:R-:W-:Y:S01]  /*0cc0*/  IMAD R0, R10, UR6, RZ ;  /* 0x000000060a007c24 */ /* 0x000fe2000f8e02ff */
[C---:B------:R-:W-:Y:S01]  /*0cd0*/  LEA R6, P0, R4.reuse, UR10, 0x1 ;  /* 0x0000000a04067c11 */ /* 0x040fe2000f8008ff */
[----:B------:R-:W-:Y:S01]  /*0ce0*/  IMAD.IADD R7, R5, 0x1, R7 ;  /* 0x0000000105077824 */ /* 0x000fe200078e0207 */
[----:B------:R-:W-:Y:S01]  /*0cf0*/  IADD3 R10, R13, R11, RZ ;  /* 0x0000000b0d0a7210 */ /* 0x000fe20007ffe0ff */
[C---:B------:R-:W-:Y:S01]  /*0d00*/  IMAD.WIDE.U32 R8, R105.reuse, UR6, RZ ;  /* 0x0000000669087c25 */ /* 0x040fe2000f8e00ff */
[----:B------:R-:W-:Y:S01]  /*0d10*/  SHF.R.S32.HI R11, RZ, 0x1, R18 ;  /* 0x00000001ff0b7819 */ /* 0x000fe20000011412 */
[----:B------:R-:W-:Y:S01]  /*0d20*/  STL.64 [R1+0x20], R12 ;  /* 0x0000200c01007387 */ /* 0x000fe20000100a00 */
[----:B------:R-:W-:Y:S01]  /*0d30*/  LEA.HI.X R7, R4, UR11, R7, 0x1, P0 ;  /* 0x0000000b04077c11 */ /* 0x000fe200080f0c07 */
[----:B------:R-:W-:-:S02]  /*0d40*/  IMAD R0, R105, UR7, R0 ;  /* 0x0000000769007c24 */ /* 0x000fc4000f8e0200 */
[----:B------:R2:W-:Y:S02]  /*0d50*/  STL [R1+0x10], R10 ;  /* 0x0000100a01007387 */ /* 0x0005e40000100800 */
[----:B------:R-:W-:Y:S01]  /*0d60*/  IMAD.IADD R0, R9, 0x1, R0 ;  /* 0x0000000109007824 */ /* 0x000fe200078e0200 */
[----:B------:R-:W-:-:S04]  /*0d70*/  LEA R9, P0, R8, R12, 0x7 ;  /* 0x0000000c08097211 */ /* 0x000fc800078038ff */
[----:B------:R-:W-:Y:S01]  /*0d80*/  LEA.HI.X R8, R8, R10, R0, 0x7, P0 ;  /* 0x0000000a08087211 */ /* 0x000fe200000f3c00 */
[----:B------:R-:W-:Y:S01]  /*0d90*/  IMAD.SHL.U32 R0, R11, 0x40, RZ ;  /* 0x000000400b007824 */ /* 0x000fe200078e00ff */
[----:B-1----:R-:W-:Y:S01]  /*0da0*/  IADD3 R2, P1, R2, UR16, RZ ;  /* 0x0000001002027c10 */ /* 0x002fe2000ff3e0ff */
[----:B------:R-:W-:-:S03]  /*0db0*/  USHF.L.U32 UR16, UR8, 0x6, URZ ;  /* 0x0000000608107899 */ /* 0x000fc6000800063f */
[----:B------:R-:W-:Y:S01]  /*0dc0*/  IADD3.X R3, R3, UR4, RZ, P1, !PT ;  /* 0x0000000403037c10 */ /* 0x000fe20008ffe4ff */
[----:B------:R-:W-:Y:S01]  /*0dd0*/  ULDC.64 UR8, c[0x0][0x220] ;  /* 0x0000880000087ab9 */ /* 0x000fe20000000a00 */
[----:B------:R-:W-:Y:S01]  /*0de0*/  LOP3.LUT R0, R0, 0xc0, RZ, 0xc0, !PT ;  /* 0x000000c000007812 */ /* 0x000fe200078ec0ff */
[----:B------:R-:W-:Y:S01]  /*0df0*/  UIADD3 UR4, UR5, 0x2000, URZ ;  /* 0x0000200005047890 */ /* 0x000fe2000fffe03f */
[----:B------:R-:W-:Y:S01]  /*0e00*/  IADD3 R4, P1, R6, UR16, RZ ;  /* 0x0000001006047c10 */ /* 0x000fe2000ff3e0ff */
[----:B------:R1:W-:Y:S03]  /*0e10*/  LDGSTS.E.BYPASS.LTC128B.128 [R197+0x1800], desc[UR14][R2.64] ;  /* 0x0180000002c57fae */ /* 0x0003e6000b901d4e */
[----:B------:R-:W-:Y:S01]  /*0e20*/  IADD3.X R5, R7, UR19, RZ, P1, !PT ;  /* 0x0000001307057c10 */ /* 0x000fe20008ffe4ff */
        /* <DEDUP_REMOVED lines=14> */
[----:B---3--:R-:W-:Y:S01]  /*0f10*/  SHF.L.U32 R4, R21, 0x5, RZ ;  /* 0x0000000515047819 */ /* 0x008fe200000006ff */
[----:B------:R-:W-:-:S04]  /*0f20*/  DEPBAR.LE SB0, 0x0 ;  /* 0x000080000000791a */ /* 0x000fc80000000000 */
[----:B------:R-:W-:Y:S01]  /*0f30*/  IMAD.SHL.U32 R5, R19, 0x8, RZ ;  /* 0x0000000813057824 */ /* 0x000fe200078e00ff */
[----:B------:R-:W-:Y:S02]  /*0f40*/  LOP3.LUT R0, R0, 0xc0, RZ, 0xc0, !PT ;  /* 0x000000c000007812 */ /* 0x000fe400078ec0ff */
[----:B------:R-:W-:Y:S02]  /*0f50*/  LOP3.LUT R167, R4, 0xffffff00, RZ, 0xc0, !PT ;  /* 0xffffff0004a77812 */ /* 0x000fe400078ec0ff */
[----:B------:R-:W-:Y:S02]  /*0f60*/  LOP3.LUT R7, R0, 0x8, R5, 0xf8, !PT ;  /* 0x0000000800077812 */ /* 0x000fe400078ef805 */
[----:B------:R-:W-:Y:S02]  /*0f70*/  LEA R5, R223, R167, 0x9 ;  /* 0x000000a7df057211 */ /* 0x000fe400078e48ff */
[----:B------:R-:W-:Y:S01]  /*0f80*/  LEA.HI.X R3, R9, UR9, R8, 0x1, P0 ;  /* 0x0000000909037c11 */ /* 0x000fe200080f0c08 */
[----:B------:R-:W-:Y:S01]  /*0f90*/  BAR.SYNC.DEFER_BLOCKING 0x0 ;  /* 0x0000000000007b1d */ /* 0x000fe20000010000 */
[----:B------:R-:W-:Y:S01]  /*0fa0*/  SHF.R.U32.HI R6, RZ, 0x3, R0 ;  /* 0x00000003ff067819 */ /* 0x000fe20000011600 */
[----:B------:R-:W-:Y:S01]  /*0fb0*/  IMAD R8, R19, 0x8, R20 ;  /* 0x0000000813087824 */ /* 0x000fe200078e0214 */
[----:B------:R-:W-:Y:S01]  /*0fc0*/  IADD3 R4, P0, R2, UR20, RZ ;  /* 0x0000001402047c10 */ /* 0x000fe2000ff1e0ff */
[----:B------:R-:W-:Y:S01]  /*0fd0*/  IMAD R9, R213, 0x20, R5 ;  /* 0x00000020d5097824 */ /* 0x000fe200078e0205 */
[----:B------:R-:W-:Y:S01]  /*0fe0*/  LOP3.LUT R166, R7, R6, RZ, 0x3c, !PT ;  /* 0x0000000607a67212 */ /* 0x000fe200078e3cff */
[----:B------:R-:W-:Y:S01]  /*0ff0*/  IMAD.U32 R0, R8, 0x20, R10 ;  /* 0x0000002008007824 */ /* 0x000fe200078e000a */
[----:B------:R-:W-:-:S02]  /*1000*/  IADD3 R6, P1, R4, UR20, RZ ;  /* 0x0000001404067c10 */ /* 0x000fc4000ff3e0ff */
[----:B------:R-:W-:Y:S02]  /*1010*/  IADD3.X R5, R3, UR21, RZ, P0, !PT ;  /* 0x0000001503057c10 */ /* 0x000fe400087fe4ff */
[----:B------:R-:W-:Y:S02]  /*1020*/  IADD3 R8, P0, R6, UR20, RZ ;  /* 0x0000001406087c10 */ /* 0x000fe4000ff1e0ff */
[----:B------:R-:W-:Y:S02]  /*1030*/  IADD3.X R7, R5, UR21, RZ, P1, !PT ;  /* 0x0000001505077c10 */ /* 0x000fe40008ffe4ff */
[----:B------:R-:W-:Y:S02]  /*1040*/  LOP3.LUT P1, RZ, R15, 0x2, RZ, 0xc0, !PT ;  /* 0x000000020fff7812 */ /* 0x000fe4000782c0ff */
[----:B------:R-:W-:Y:S01]  /*1050*/  LEA R185, R0, UR4, 0x1 ;  /* 0x0000000400b97c11 */ /* 0x000fe2000f8e08ff */
[----:B------:R-:W-:-:S04]  /*1060*/  ULDC UR4, c[0x0][0x39c] ;  /* 0x0000e70000047ab9 */ /* 0x000fc80000000800 */
[----:B------:R-:W-:Y:S01]  /*1070*/  VIADD R188, R185, 0x20 ;  /* 0x00000020b9bc7836 */ /* 0x000fe20000000000 */
[----:B------:R-:W-:Y:S01]  /*1080*/  @!PT LDS RZ, [RZ] ;  /* 0x00000000fffff984 */ /* 0x000fe20000000800 */
[----:B------:R-:W-:Y:S01]  /*1090*/  @!PT LDS RZ, [RZ] ;  /* 0x00000000fffff984 */ /* 0x000fe20000000800 */
[----:B------:R-:W-:Y:S01]  /*10a0*/  @!PT LDS RZ, [RZ] ;  /* 0x00000000fffff984 */ /* 0x000fe20000000800 */
[----:B------:R1:W-:Y:S04]  /*10b0*/  LDGSTS.E.BYPASS.LTC128B.128 [R197+0x4000], desc[UR14][R2.64] ;  /* 0x0400000002c57fae */ /* 0x0003e8000b901d4e */
[----:B------:R-:W-:Y:S04]  /*10c0*/  LDGSTS.E.BYPASS.LTC128B.128 [R197+0x4800], desc[UR14][R4.64] ;  /* 0x0480000004c57fae */ /* 0x000fe8000b901d4e */
[----:B------:R2:W-:Y:S01]  /*10d0*/  LDGSTS.E.BYPASS.LTC128B.128 [R197+0x5000], desc[UR14][R6.64] ;  /* 0x0500000006c57fae */ /* 0x0005e2000b901d4e */
[----:B-1----:R-:W-:-:S02]  /*10e0*/  IADD3 R2, R166, R9, RZ ;  /* 0x00000009a6027210 */ /* 0x002fc40007ffe0ff */
        /* <DEDUP_REMOVED lines=8> */
[----:B------:R-:W3:Y:S03]  /*1170*/  LDSM.16.M88.4 R40, [R3+0x2000] ;  /* 0x002000000328783b */ /* 0x000ee60000000200 */
[----:B------:R-:W-:Y:S01]  /*1180*/  IADD3 R187, R186, R0, RZ ;  /* 0x00000000babb7210 */ /* 0x000fe20007ffe0ff */
[----:B------:R-:W-:Y:S02]  /*1190*/  LDSM.16.M88.4 R56, [R3+0x2400] ;  /* 0x002400000338783b */ /* 0x000fe40000000200 */
[----:B------:R-:W-:-:S02]  /*11a0*/  @P0 VIADD R188, R185, 0xffffffe0 ;  /* 0xffffffe0b9bc0836 */ /* 0x000fc40000000000 */
[----:B------:R-:W-:Y:S04]  /*11b0*/  LDSM.16.M88.4 R12, [R187] ;  /* 0x00000000bb0c783b */ /* 0x000fe80000000200 */
[----:B------:R-:W-:Y:S04]  /*11c0*/  LDSM.16.M88.4 R100, [R188] ;  /* 0x00000000bc64783b */ /* 0x000fe80000000200 */
[----:B--2---:R-:W-:Y:S04]  /*11d0*/  LDSM.16.M88.4 R4, [R187+0x1000] ;  /* 0x00100000bb04783b */ /* 0x004fe80000000200 */
[----:B-1----:R-:W1:Y:S04]  /*11e0*/  LDSM.16.M88.4 R8, [R186+0x1000] ;  /* 0x00100000ba08783b */ /* 0x002e680000000200 */
[----:B------:R-:W2:Y:S04]  /*11f0*/  LDSM.16.M88.4 R112, [R188+0x400] ;  /* 0x00040000bc70783b */ /* 0x000ea80000000200 */
[----:B------:R-:W4:Y:S04]  /*1200*/  LDSM.16.M88.4 R72, [R3+0x2800] ;  /* 0x002800000348783b */ /* 0x000f280000000200 */
[----:B------:R-:W-:Y:S04]  /*1210*/  LDSM.16.M88.4 R108, [R188+0x800] ;  /* 0x00080000bc6c783b */ /* 0x000fe80000000200 */
[----:B------:R-:W-:Y:S01]  /*1220*/  LDSM.16.M88.4 R64, [R3+0x2c00] ;  /* 0x002c00000340783b */ /* 0x000fe20000000200 */
[C---:B---3--:R-:W-:Y:S03]  /*1230*/  HMMA.16816.F32 R20, R16.reuse, R40, RZ ;  /* 0x000000281014723c */ /* 0x048fe600000018ff */
[----:B------:R-:W-:Y:S04]  /*1240*/  LDSM.16.M88.4 R96, [R188+0xc00] ;  /* 0x000c0000bc60783b */ /* 0x000fe80000000200 */
[----:B------:R-:W-:Y:S01]  /*1250*/  LDSM.16.M88.4 R44, [R3+0x3000] ;  /* 0x00300000032c783b */ /* 0x000fe20000000200 */
[----:B------:R-:W-:Y:S03]  /*1260*/  HMMA.16816.F32 R92, R16, R42, RZ ;  /* 0x0000002a105c723c */ /* 0x000fe600000018ff */
[----:B------:R-:W-:Y:S04]  /*1270*/  LDSM.16.M88.4 R88, [R188+0x1000] ;  /* 0x00100000bc58783b */ /* 0x000fe80000000200 */
[----:B------:R-:W-:Y:S04]  /*1280*/  LDSM.16.M88.4 R76, [R3+0x3400] ;  /* 0x00340000034c783b */ /* 0x000fe80000000200 */
[----:B------:R-:W-:Y:S01]  /*1290*/  LDSM.16.M88.4 R84, [R188+0x1400] ;  /* 0x00140000bc54783b */ /* 0x000fe20000000200 */
[----:B-1----:R-:W-:Y:S03]  /*12a0*/  HMMA.16816.F32 R24, R8, R40, RZ ;  /* 0x000000280818723c */ /* 0x002fe600000018ff */
[----:B------:R-:W-:Y:S04]  /*12b0*/  LDSM.16.M88.4 R60, [R3+0x3800] ;  /* 0x00380000033c783b */ /* 0x000fe80000000200 */
[----:B------:R-:W-:Y:S01]  /*12c0*/  LDSM.16.M88.4 R80, [R188+0x1800] ;  /* 0x00180000bc50783b */ /* 0x000fe20000000200 */
[----:B------:R-:W-:Y:S03]  /*12d0*/  HMMA.16816.F32 R20, R12, R100, R20 ;  /* 0x000000640c14723c */ /* 0x000fe60000001814 */
[----:B------:R1:W3:Y:S03]  /*12e0*/  LDSM.16.M88.4 R52, [R3+0x3c00] ;  /* 0x003c00000334783b */ /* 0x0002e60000000200 */
[----:B------:R-:W-:Y:S01]  /*12f0*/  HMMA.16816.F32 R28, R8, R56, RZ ;  /* 0x00000038081c723c */ /* 0x000fe200000018ff */
[----:B------:R-:W5:Y:S04]  /*1300*/  LDSM.16.M88.4 R68, [R188+0x1c00] ;  /* 0x001c0000bc44783b */ /* 0x000f680000000200 */
[----:B------:R-:W0:Y:S05]  /*1310*/  LDGDEPBAR ;  /* 0x00000000000079af */ /* 0x000e2a0000000000 */
[----:B------:R-:W-:Y:S06]  /*1320*/  HMMA.16816.F32 R32, R4, R100, R24 ;  /* 0x000000640420723c */ /* 0x000fec0000001818 */
[----:B------:R-:W-:Y:S02]  /*1330*/  HMMA.16816.F32 R24, R16, R56, RZ ;  /* 0x000000381018723c */ /* 0x000fe400000018ff */
[----:B------:R-:W-:Y:S01]  /*1340*/  FMUL.FTZ R2, R20, UR4 ;  /* 0x0000000414027c20 */ /* 0x000fe20008410000 */
[----:B-1----:R-:W-:-:S03]  /*1350*/  LOP3.LUT R3, R218, 0xffffffe0, RZ, 0xc0, !PT ;  /* 0xffffffe0da037812 */ /* 0x002fc600078ec0ff */
[----:B------:R1:W5:Y:S02]  /*1360*/  MUFU.TANH R205, R2 ;  /* 0x0000000200cd7308 */ /* 0x0003640000002400 */
[----:B--2---:R-:W-:Y:S01]  /*1370*/  HMMA.16816.F32 R36, R4, R112, R28 ;  /* 0x000000700424723c */ /* 0x004fe2000000181c */
[----:B------:R-:W-:Y:S01]  /*1380*/  IADD3 R3, -R3, R124, RZ ;  /* 0x0000007c03037210 */ /* 0x000fe20007ffe1ff */
[----:B------:R-:W-:-:S04]  /*1390*/  DEPBAR.LE SB0, 0x0 ;  /* 0x000080000000791a */ /* 0x000fc80000000000 */
[C---:B----4-:R-:W-:Y:S06]  /*13a0*/  HMMA.16816.F32 R28, R8.reuse, R72, RZ ;  /* 0x00000048081c723c */ /* 0x050fec00000018ff */
[----:B---3--:R-:W-:Y:S01]  /*13b0*/  HMMA.16816.F32 R48, R8, R54, RZ ;  /* 0x000000360830723c */ /* 0x008fe200000018ff */
[----:B-1----:R-:W-:-:S04]  /*13c0*/  FMUL.FTZ R2, R21, UR4 ;  /* 0x0000000415027c20 */ /* 0x002fc80008410000 */
[----:B------:R1:W2:-:S13]  /*13d0*/  MUFU.TANH R204, R2 ;  /* 0x0000000200cc7308 */ /* 0x00029a0000002400 */
[----:B------:R-:W-:Y:S01]  /*13e0*/  HMMA.16816.F32 R28, R4, R108, R28 ;  /* 0x0000006c041c723c */ /* 0x000fe2000000181c */
[----:B-1----:R-:W-:-:S04]  /*13f0*/  FMUL.FTZ R2, R22, UR4 ;  /* 0x0000000416027c20 */ /* 0x002fc80008410000 */
[----:B------:R1:W-:Y:S02]  /*1400*/  MUFU.TANH R164, R2 ;  /* 0x0000000200a47308 */ /* 0x0003e40000002400 */
[----:B-1----:R-:W-:Y:S02]  /*1410*/  FMUL.FTZ R2, R23, UR4 ;  /* 0x0000000417027c20 */ /* 0x002fe40008410000 */
[----:B------:R-:W-:Y:S04]  /*1420*/  HMMA.16816.F32 R20, R12, R112, R24 ;  /* 0x000000700c14723c */ /* 0x000fe80000001818 */
[----:B------:R1:W-:Y:S02]  /*1430*/  MUFU.TANH R159, R2 ;  /* 0x00000002009f7308 */ /* 0x0003e40000002400 */
[----:B------:R-:W-:Y:S01]  /*1440*/  HMMA.16816.F32 R24, R16, R72, RZ ;  /* 0x000000481018723c */ /* 0x000fe200000018ff */
[----:B-1----:R-:W-:-:S05]  /*1450*/  FMUL.FTZ R2, R32, UR4 ;  /* 0x0000000420027c20 */ /* 0x002fca0008410000 */
[----:B------:R1:W-:Y:S02]  /*1460*/  MUFU.TANH R193, R2 ;  /* 0x0000000200c17308 */ /* 0x0003e40000002400 */
[----:B-1----:R-:W-:-:S06]  /*1470*/  FMUL.FTZ R2, R33, UR4 ;  /* 0x0000000421027c20 */ /* 0x002fcc0008410000 */
        /* <DEDUP_REMOVED lines=21> */
[----:B-1----:R-:W-:Y:S02]  /*15d0*/  FMUL.FTZ R2, R39, UR4 ;  /* 0x0000000427027c20 */ /* 0x002fe40008410000 */
[----:B------:R-:W-:Y:S04]  /*15e0*/  HMMA.16816.F32 R36, R8, R64, RZ ;  /* 0x000000400824723c */ /* 0x000fe800000018ff */
[----:B------:R1:W-:Y:S02]  /*15f0*/  MUFU.TANH R183, R2 ;  /* 0x0000000200b77308 */ /* 0x0003e40000002400 */
[----:B-1----:R-:W-:-:S06]  /*1600*/  FMUL.FTZ R2, R20, UR4 ;  /* 0x0000000414027c20 */ /* 0x002fcc0008410000 */
[----:B------:R1:W-:-:S12]  /*1610*/  MUFU.TANH R200, R2 ;  /* 0x0000000200c87308 */ /* 0x0003d80000002400 */
[----:B------:R-:W-:Y:S01]  /*1620*/  HMMA.16816.F32 R36, R4, R96, R36 ;  /* 0x000000600424723c */ /* 0x000fe20000001824 */
[----:B-1----:R-:W-:-:S04]  /*1630*/  FMUL.FTZ R2, R21, UR4 ;  /* 0x0000000415027c20 */ /* 0x002fc80008410000 */
        /* <DEDUP_REMOVED lines=18> */
[----:B------:R-:W-:Y:S06]  /*1760*/  HMMA.16816.F32 R32, R4, R88, R28 ;  /* 0x000000580420723c */ /* 0x000fec000000181c */
[----:B------:R-:W-:Y:S01]  /*1770*/  HMMA.16816.F32 R28, R8, R76, RZ ;  /* 0x0000004c081c723c */ /* 0x000fe200000018ff */
        /* <DEDUP_REMOVED lines=9> */
[----:B------:R1:W-:-:S15]  /*1810*/  MUFU.TANH R175, R2 ;  /* 0x0000000200af7308 */ /* 0x0003de0000002400 */
[----:B------:R-:W-:-:S03]  /*1820*/  NOP ;  /* 0x0000000000007918 */ /* 0x000fc60000000000 */
        /* <DEDUP_REMOVED lines=55> */
[----:B-----5:R-:W-:Y:S04]  /*1ba0*/  HMMA.16816.F32 R28, R12, R68, R32 ;  /* 0x000000440c1c723c */ /* 0x020fe80000001820 */
[----:B------:R1:W-:Y:S02]  /*1bb0*/  MUFU.TANH R136, R2 ;  /* 0x0000000200887308 */ /* 0x0003e40000002400 */
[----:B------:R-:W-:Y:S06]  /*1bc0*/  HMMA.16816.F32 R32, R8, R42, RZ ;  /* 0x0000002a0820723c */ /* 0x000fec00000018ff */
[----:B------:R-:W-:Y:S01]  /*1bd0*/  HMMA.16816.F32 R40, R16, R78, RZ ;  /* 0x0000004e1028723c */ /* 0x000fe200000018ff */
[----:B-1----:R-:W-:-:S04]  /*1be0*/  FMUL.FTZ R2, R20, UR4 ;  /* 0x0000000414027c20 */ /* 0x002fc80008410000 */
[----:B------:R1:W-:Y:S07]  /*1bf0*/  MUFU.TANH R163, R2 ;  /* 0x0000000200a37308 */ /* 0x0003ee0000002400 */
[----:B------:R-:W-:Y:S01]  /*1c00*/  FMUL.FTZ R28, R28, UR4 ;  /* 0x000000041c1c7c20 */ /* 0x000fe20008410000 */
[----:B------:R-:W-:Y:S01]  /*1c10*/  FMUL.FTZ R29, R29, UR4 ;  /* 0x000000041d1d7c20 */ /* 0x000fe20008410000 */
[----:B------:R-:W-:Y:S01]  /*1c20*/  FMUL.FTZ R30, R30, UR4 ;  /* 0x000000041e1e7c20 */ /* 0x000fe20008410000 */
[----:B------:R-:W-:Y:S01]  /*1c30*/  FMUL.FTZ R31, R31, UR4 ;  /* 0x000000041f1f7c20 */ /* 0x000fe20008410000 */
[----:B------:R-:W-:Y:S08]  /*1c40*/  MUFU.TANH R52, R28 ;  /* 0x0000001c00347308 */ /* 0x000ff00000002400 */
[----:B------:R-:W-:Y:S01]  /*1c50*/  MUFU.TANH R60, R29 ;  /* 0x0000001d003c7308 */ /* 0x000fe20000002400 */
[----:B-1----:R-:W-:-:S07]  /*1c60*/  FMUL.FTZ R2, R21, UR4 ;  /* 0x0000000415027c20 */ /* 0x002fce0008410000 */
[----:B------:R1:W-:Y:S08]  /*1c70*/  MUFU.TANH R165, R2 ;  /* 0x0000000200a57308 */ /* 0x0003f00000002400 */
[----:B------:R-:W-:Y:S08]  /*1c80*/  MUFU.TANH R118, R30 ;  /* 0x0000001e00767308 */ /* 0x000ff00000002400 */
[----:B------:R3:W-:Y:S01]  /*1c90*/  MUFU.TANH R119, R31 ;  /* 0x0000001f00777308 */ /* 0x0007e20000002400 */
[----:B-1----:R-:W-:-:S07]  /*1ca0*/  FMUL.FTZ R2, R22, UR4 ;  /* 0x0000000416027c20 */ /* 0x002fce0008410000 */
[----:B------:R1:W-:Y:S01]  /*1cb0*/  MUFU.TANH R211, R2 ;  /* 0x0000000200d37308 */ /* 0x0003e20000002400 */
[----:B---3--:R-:W-:Y:S06]  /*1cc0*/  HMMA.16816.F32 R28, R4, R102, R32 ;  /* 0x00000066041c723c */ /* 0x008fec0000001820 */
[----:B------:R-:W-:Y:S01]  /*1cd0*/  HMMA.16816.F32 R32, R8, R74, RZ ;  /* 0x0000004a0820723c */ /* 0x000fe200000018ff */
[----:B-1----:R-:W-:-:S05]  /*1ce0*/  FMUL.FTZ R2, R23, UR4 ;  /* 0x0000000417027c20 */ /* 0x002fca0008410000 */
[----:B------:R-:W-:Y:S01]  /*1cf0*/  HMMA.16816.F32 R20, R4, R68, R24 ;  /* 0x000000440414723c */ /* 0x000fe20000001818 */
[----:B------:R-:W-:Y:S05]  /*1d00*/  MUFU.TANH R212, R2 ;  /* 0x0000000200d47308 */ /* 0x000fea0000002400 */
[-C--:B------:R-:W-:Y:S06]  /*1d10*/  HMMA.16816.F32 R24, R8, R58.reuse, RZ ;  /* 0x0000003a0818723c */ /* 0x080fec00000018ff */
[----:B------:R-:W-:Y:S01]  /*1d20*/  FMUL.FTZ R28, R28, UR4 ;  /* 0x000000041c1c7c20 */ /* 0x000fe20008410000 */
[----:B------:R-:W-:Y:S01]  /*1d30*/  FMUL.FTZ R29, R29, UR4 ;  /* 0x000000041d1d7c20 */ /* 0x000fe20008410000 */
[----:B------:R-:W-:Y:S01]  /*1d40*/  FMUL.FTZ R30, R30, UR4 ;  /* 0x000000041e1e7c20 */ /* 0x000fe20008410000 */
[----:B------:R-:W-:Y:S01]  /*1d50*/  FMUL.FTZ R31, R31, UR4 ;  /* 0x000000041f1f7c20 */ /* 0x000fe20008410000 */
[----:B------:R-:W-:Y:S01]  /*1d60*/  MUFU.TANH R129, R28 ;  /* 0x0000001c00817308 */ /* 0x000fe20000002400 */
[----:B------:R-:W-:Y:S06]  /*1d70*/  HMMA.16816.F32 R56, R16, R58, RZ ;  /* 0x0000003a1038723c */ /* 0x000fec00000018ff */
[----:B------:R-:W-:Y:S01]  /*1d80*/  HMMA.16816.F32 R32, R4, R110, R32 ;  /* 0x0000006e0420723c */ /* 0x000fe20000001820 */
[----:B------:R-:W-:Y:S01]  /*1d90*/  FMUL.FTZ R20, R20, UR4 ;  /* 0x0000000414147c20 */ /* 0x000fe20008410000 */
[----:B------:R-:W-:Y:S01]  /*1da0*/  FMUL.FTZ R21, R21, UR4 ;  /* 0x0000000415157c20 */ /* 0x000fe20008410000 */
[----:B------:R-:W-:Y:S01]  /*1db0*/  FMUL.FTZ R22, R22, UR4 ;  /* 0x0000000416167c20 */ /* 0x000fe20008410000 */
[----:B------:R-:W-:Y:S01]  /*1dc0*/  FMUL.FTZ R23, R23, UR4 ;  /* 0x0000000417177c20 */ /* 0x000fe20008410000 */
[----:B------:R-:W-:Y:S01]  /*1dd0*/  MUFU.TANH R161, R20 ;  /* 0x0000001400a17308 */ /* 0x000fe20000002400 */
[----:B------:R-:W-:Y:S07]  /*1de0*/  HMMA.16816.F32 R72, R16, R74, RZ ;  /* 0x0000004a1048723c */ /* 0x000fee00000018ff */
[----:B------:R-:W-:Y:S08]  /*1df0*/  MUFU.TANH R162, R21 ;  /* 0x0000001500a27308 */ /* 0x000ff00000002400 */
[----:B------:R-:W-:Y:S08]  /*1e00*/  MUFU.TANH R210, R22 ;  /* 0x0000001600d27308 */ /* 0x000ff00000002400 */
[----:B------:R1:W-:Y:S01]  /*1e10*/  MUFU.TANH R184, R23 ;  /* 0x0000001700b87308 */ /* 0x0003e20000002400 */
[----:B------:R-:W-:Y:S07]  /*1e20*/  HMMA.16816.F32 R108, R12, R110, R72 ;  /* 0x0000006e0c6c723c */ /* 0x000fee0000001848 */
[----:B------:R-:W-:Y:S08]  /*1e30*/  MUFU.TANH R132, R29 ;  /* 0x0000001d00847308 */ /* 0x000ff00000002400 */
[----:B------:R-:W-:Y:S01]  /*1e40*/  MUFU.TANH R123, R30 ;  /* 0x0000001e007b7308 */ /* 0x000fe20000002400 */
[----:B-1----:R-:W-:Y:S06]  /*1e50*/  HMMA.16816.F32 R20, R4, R114, R24 ;  /* 0x000000720414723c */ /* 0x002fec0000001818 */
[-C--:B------:R-:W-:Y:S01]  /*1e60*/  HMMA.16816.F32 R24, R8, R66.reuse, RZ ;  /* 0x000000420818723c */ /* 0x080fe200000018ff */
[----:B------:R1:W-:Y:S05]  /*1e70*/  MUFU.TANH R126, R31 ;  /* 0x0000001f007e7308 */ /* 0x0003ea0000002400 */
[----:B------:R-:W-:-:S12]  /*1e80*/  HMMA.16816.F32 R64, R16, R66, RZ ;  /* 0x000000421040723c */ /* 0x000fd800000018ff */
[----:B------:R-:W-:Y:S01]  /*1e90*/  FMUL.FTZ R2, R22, UR4 ;  /* 0x0000000416027c20 */ /* 0x000fe20008410000 */
[----:B------:R-:W-:Y:S01]  /*1ea0*/  FMUL.FTZ R20, R20, UR4 ;  /* 0x0000000414147c20 */ /* 0x000fe20008410000 */
[----:B------:R-:W-:Y:S01]  /*1eb0*/  FMUL.FTZ R21, R21, UR4 ;  /* 0x0000000415157c20 */ /* 0x000fe20008410000 */
[-C--:B-1----:R-:W-:Y:S01]  /*1ec0*/  HMMA.16816.F32 R28, R8, R46.reuse, RZ ;  /* 0x0000002e081c723c */ /* 0x082fe200000018ff */
[----:B------:R1:W-:Y:S05]  /*1ed0*/  MUFU.TANH R121, R2 ;  /* 0x0000000200797308 */ /* 0x0003ea0000002400 */
[----:B------:R-:W-:Y:S03]  /*1ee0*/  HMMA.16816.F32 R44, R16, R46, RZ ;  /* 0x0000002e102c723c */ /* 0x000fe600000018ff */
[----:B------:R-:W-:Y:S08]  /*1ef0*/  MUFU.TANH R131, R20 ;  /* 0x0000001400837308 */ /* 0x000ff00000002400 */
[----:B------:R3:W-:Y:S01]  /*1f00*/  MUFU.TANH R134, R21 ;  /* 0x0000001500867308 */ /* 0x0007e20000002400 */
[----:B-1----:R-:W-:-:S07]  /*1f10*/  FMUL.FTZ R2, R23, UR4 ;  /* 0x0000000417027c20 */ /* 0x002fce0008410000 */
[----:B------:R1:W-:Y:S01]  /*1f20*/  MUFU.TANH R125, R2 ;  /* 0x00000002007d7308 */ /* 0x0003e20000002400 */
[----:B---3--:R-:W-:Y:S06]  /*1f30*/  HMMA.16816.F32 R20, R4, R98, R24 ;  /* 0x000000620414723c */ /* 0x008fec0000001818 */
[----:B------:R-:W-:Y:S01]  /*1f40*/  HMMA.16816.F32 R24, R8, R78, RZ ;  /* 0x0000004e0818723c */ /* 0x000fe200000018ff */
[----:B-1----:R-:W-:-:S04]  /*1f50*/  FMUL.FTZ R2, R32, UR4 ;  /* 0x0000000420027c20 */ /* 0x002fc80008410000 */
[----:B------:R1:W-:Y:S01]  /*1f60*/  MUFU.TANH R130, R2 ;  /* 0x0000000200827308 */ /* 0x0003e20000002400 */
[----:B------:R-:W-:Y:S06]  /*1f70*/  HMMA.16816.F32 R8, R4, R90, R28 ;  /* 0x0000005a0408723c */ /* 0x000fec000000181c */
[----:B------:R-:W-:Y:S01]  /*1f80*/  HMMA.16816.F32 R28, R16, R54, RZ ;  /* 0x00000036101c723c */ /* 0x000fe200000018ff */
[----:B-1----:R-:W-:-:S04]  /*1f90*/  FMUL.FTZ R2, R33, UR4 ;  /* 0x0000000421027c20 */ /* 0x002fc80008410000 */
[----:B------:R1:W-:Y:S02]  /*1fa0*/  MUFU.TANH R135, R2 ;  /* 0x0000000200877308 */ /* 0x0003e40000002400 */
[----:B-1----:R-:W-:-:S06]  /*1fb0*/  FMUL.FTZ R2, R34, UR4 ;  /* 0x0000000422027c20 */ /* 0x002fcc0008410000 */
[----:B------:R1:W-:Y:S02]  /*1fc0*/  MUFU.TANH R128, R2 ;  /* 0x0000000200807308 */ /* 0x0003e40000002400 */
[----:B-1----:R-:W-:Y:S02]  /*1fd0*/  FMUL.FTZ R2, R35, UR4 ;  /* 0x0000000423027c20 */ /* 0x002fe40008410000 */
[----:B------:R-:W-:Y:S04]  /*1fe0*/  HMMA.16816.F32 R32, R16, R62, RZ ;  /* 0x0000003e1020723c */ /* 0x000fe800000018ff */
[----:B------:R1:W-:Y:S02]  /*1ff0*/  MUFU.TANH R127, R2 ;  /* 0x00000002007f7308 */ /* 0x0003e40000002400 */
[C---:B------:R-:W-:Y:S06]  /*2000*/  HMMA.16816.F32 R16, R12.reuse, R102, R92 ;  /* 0x000000660c10723c */ /* 0x040fec000000185c */
[C---:B------:R-:W-:Y:S06]  /*2010*/  HMMA.16816.F32 R100, R12.reuse, R90, R44 ;  /* 0x0000005a0c64723c */ /* 0x040fec000000182c */
[----:B------:R-:W-:Y:S01]  /*2020*/  HMMA.16816.F32 R88, R12, R70, R28 ;  /* 0x000000460c58723c */ /* 0x000fe2000000181c */
[----:B-1----:R-:W-:-:S04]  /*2030*/  FMUL.FTZ R2, R20, UR4 ;  /* 0x0000000414027c20 */ /* 0x002fc80008410000 */
[----:B------:R1:W-:Y:S01]  /*2040*/  MUFU.TANH R140, R2 ;  /* 0x00000002008c7308 */ /* 0x0003e20000002400 */
[----:B------:R-:W-:Y:S01]  /*2050*/  HMMA.16816.F32 R92, R12, R82, R32 ;  /* 0x000000520c5c723c */ /* 0x000fe20000001820 */
[----:B-1----:R-:W-:-:S06]  /*2060*/  FMUL.FTZ R2, R21, UR4 ;  /* 0x0000000415027c20 */ /* 0x002fcc0008410000 */
[----:B------:R1:W-:Y:S02]  /*2070*/  MUFU.TANH R139, R2 ;  /* 0x00000002008b7308 */ /* 0x0003e40000002400 */
[----:B-1----:R-:W-:-:S06]  /*2080*/  FMUL.FTZ R2, R22, UR4 ;  /* 0x0000000416027c20 */ /* 0x002fcc0008410000 */
[----:B------:R1:W-:Y:S02]  /*2090*/  MUFU.TANH R160, R2 ;  /* 0x0000000200a07308 */ /* 0x0003e40000002400 */
[----:B-1----:R-:W-:Y:S02]  /*20a0*/  FMUL.FTZ R2, R23, UR4 ;  /* 0x0000000417027c20 */ /* 0x002fe40008410000 */
[C---:B------:R-:W-:Y:S04]  /*20b0*/  HMMA.16816.F32 R20, R4.reuse, R86, R24 ;  /* 0x000000560414723c */ /* 0x040fe80000001818 */
[----:B------:R1:W-:Y:S02]  /*20c0*/  MUFU.TANH R154, R2 ;  /* 0x00000002009a7308 */ /* 0x0003e40000002400 */
[C---:B------:R-:W-:Y:S06]  /*20d0*/  HMMA.16816.F32 R24, R4.reuse, R82, R36 ;  /* 0x000000520418723c */ /* 0x040fec0000001824 */
[----:B------:R-:W-:Y:S01]  /*20e0*/  HMMA.16816.F32 R4, R4, R70, R48 ;  /* 0x000000460404723c */ /* 0x000fe20000001830 */
[----:B-1----:R-:W-:-:S04]  /*20f0*/  FMUL.FTZ R2, R8, UR4 ;  /* 0x0000000408027c20 */ /* 0x002fc80008410000 */
[----:B------:R1:W-:-:S15]  /*2100*/  MUFU.TANH R133, R2 ;  /* 0x0000000200857308 */ /* 0x0003de0000002400 */
[----:B------:R-:W-:-:S04]  /*2110*/  NOP ;  /* 0x0000000000007918 */ /* 0x000fc80000000000 */
[----:B------:R-:W-:Y:S01]  /*2120*/  FMUL.FTZ R6, R6, UR4 ;  /* 0x0000000406067c20 */ /* 0x000fe20008410000 */
[----:B-1----:R-:W-:-:S03]  /*2130*/  FMUL.FTZ R2, R9, UR4 ;  /* 0x0000000409027c20 */ /* 0x002fc60008410000 */
[----:B------:R1:W-:Y:S08]  /*2140*/  MUFU.TANH R141, R6 ;  /* 0x00000006008d7308 */ /* 0x0003f00000002400 */
[----:B------:R3:W-:Y:S01]  /*2150*/  MUFU.TANH R120, R2 ;  /* 0x0000000200787308 */ /* 0x0007e20000002400 */
[----:B-1----:R-:W-:-:S07]  /*2160*/  FMUL.FTZ R6, R18, UR4 ;  /* 0x0000000412067c20 */ /* 0x002fce0008410000 */
[----:B------:R-:W-:Y:S01]  /*2170*/  MUFU.TANH R39, R6 ;  /* 0x0000000600277308 */ /* 0x000fe20000002400 */
[----:B---3--:R-:W-:-:S07]  /*2180*/  FMUL.FTZ R2, R10, UR4 ;  /* 0x000000040a027c20 */ /* 0x008fce0008410000 */
[----:B------:R1:W-:Y:S02]  /*2190*/  MUFU.TANH R153, R2 ;  /* 0x0000000200997308 */ /* 0x0003e40000002400 */
[----:B-1----:R-:W-:Y:S02]  /*21a0*/  FMUL.FTZ R2, R11, UR4 ;  /* 0x000000040b027c20 */ /* 0x002fe40008410000 */
[C---:B------:R-:W-:Y:S04]  /*21b0*/  HMMA.16816.F32 R8, R12.reuse, R114, R56 ;  /* 0x000000720c08723c */ /* 0x040fe80000001838 */
[----:B------:R1:W-:Y:S02]  /*21c0*/  MUFU.TANH R152, R2 ;  /* 0x0000000200987308 */ /* 0x0003e40000002400 */
[C---:B------:R-:W-:Y:S06]  /*21d0*/  HMMA.16816.F32 R112, R12.reuse, R98, R64 ;  /* 0x000000620c70723c */ /* 0x040fec0000001840 */
[----:B------:R-:W-:Y:S01]  /*21e0*/  HMMA.16816.F32 R96, R12, R86, R40 ;  /* 0x000000560c60723c */ /* 0x000fe20000001828 */
[----:B-1----:R-:W-:-:S06]  /*21f0*/  FMUL.FTZ R2, R20, UR4 ;  /* 0x0000000414027c20 */ /* 0x002fcc0008410000 */
[----:B------:R-:W-:Y:S01]  /*2200*/  FMUL.FTZ R13, R19, UR4 ;  /* 0x00000004130d7c20 */ /* 0x000fe20008410000 */
[----:B------:R1:W-:Y:S04]  /*2210*/  MUFU.TANH R117, R2 ;  /* 0x0000000200757308 */ /* 0x0003e80000002400 */
        /* <DEDUP_REMOVED lines=12> */
[----:B---3--:R-:W-:Y:S01]  /*22e0*/  FMUL.FTZ R13, R110, UR4 ;  /* 0x000000046e0d7c20 */ /* 0x008fe20008410000 */
[----:B-1----:R-:W-:-:S06]  /*22f0*/  FMUL.FTZ R2, R23, UR4 ;  /* 0x0000000417027c20 */ /* 0x002fcc0008410000 */
[----:B------:R1:W-:Y:S02]  /*2300*/  MUFU.TANH R148, R2 ;  /* 0x0000000200947308 */ /* 0x0003e40000002400 */
[----:B-1----:R-:W-:-:S06]  /*2310*/  FMUL.FTZ R2, R24, UR4 ;  /* 0x0000000418027c20 */ /* 0x002fcc0008410000 */
[----:B------:R-:W-:Y:S08]  /*2320*/  MUFU.TANH R24, R11 ;  /* 0x0000000b00187308 */ /* 0x000ff00000002400 */
[----:B------:R1:W-:Y:S02]  /*2330*/  MUFU.TANH R107, R2 ;  /* 0x00000002006b7308 */ /* 0x0003e40000002400 */
[----:B-1----:R-:W-:-:S06]  /*2340*/  FMUL.FTZ R2, R25, UR4 ;  /* 0x0000000419027c20 */ /* 0x002fcc0008410000 */
[----:B------:R1:W-:Y:S02]  /*2350*/  MUFU.TANH R106, R2 ;  /* 0x00000002006a7308 */ /* 0x0003e40000002400 */
[----:B-1----:R-:W-:-:S06]  /*2360*/  FMUL.FTZ R2, R26, UR4 ;  /* 0x000000041a027c20 */ /* 0x002fcc0008410000 */
[----:B------:R1:W-:Y:S02]  /*2370*/  MUFU.TANH R145, R2 ;  /* 0x0000000200917308 */ /* 0x0003e40000002400 */
[----:B-1----:R-:W-:-:S06]  /*2380*/  FMUL.FTZ R2, R27, UR4 ;  /* 0x000000041b027c20 */ /* 0x002fcc0008410000 */
[----:B------:R1:W-:Y:S02]  /*2390*/  MUFU.TANH R144, R2 ;  /* 0x0000000200907308 */ /* 0x0003e40000002400 */
[----:B-1----:R-:W-:Y:S01]  /*23a0*/  FMUL.FTZ R2, R4, UR4 ;  /* 0x0000000404027c20 */ /* 0x002fe20008410000 */
[----:B------:R-:W-:-:S05]  /*23b0*/  IMAD.SHL.U32 R4, R124, 0x2, RZ ;  /* 0x000000027c047824 */ /* 0x000fca00078e00ff */
[----:B------:R1:W-:Y:S02]  /*23c0*/  MUFU.TANH R122, R2 ;  /* 0x00000002007a7308 */ /* 0x0003e40000002400 */
[----:B-1----:R-:W-:Y:S01]  /*23d0*/  FMUL.FTZ R2, R5, UR4 ;  /* 0x0000000405027c20 */ /* 0x002fe20008410000 */
[----:B------:R-:W-:Y:S02]  /*23e0*/  LOP3.LUT R5, R4, 0x6, RZ, 0xc0, !PT ;  /* 0x0000000604057812 */ /* 0x000fe400078ec0ff */
[----:B------:R-:W-:-:S03]  /*23f0*/  SHF.R.S32.HI R4, RZ, 0x1f, R3 ;  /* 0x0000001fff047819 */ /* 0x000fc60000011403 */
[----:B------:R1:W-:Y:S01]  /*2400*/  MUFU.TANH R124, R2 ;  /* 0x00000002007c7308 */ /* 0x0003e20000002400 */
[----:B------:R-:W-:Y:S01]  /*2410*/  LEA.HI R4, R4, R3, RZ, 0x2 ;  /* 0x0000000304047211 */ /* 0x000fe200078f10ff */
[----:B------:R-:W-:Y:S01]  /*2420*/  FMUL.FTZ R3, R7, UR4 ;  /* 0x0000000407037c20 */ /* 0x000fe20008410000 */
[----:B------:R-:W-:Y:S02]  /*2430*/  FMUL.FTZ R7, R17, UR4 ;  /* 0x0000000411077c20 */ /* 0x000fe40008410000 */
[----:B------:R-:W-:-:S03]  /*2440*/  SHF.R.S32.HI R207, RZ, 0x2, R4 ;  /* 0x00000002ffcf7819 */ /* 0x000fc60000011404 */
[----:B------:R3:W-:Y:S02]  /*2450*/  MUFU.TANH R137, R3 ;  /* 0x0000000300897308 */ /* 0x0007e40000002400 */
[----:B------:R4:W-:Y:S06]  /*2460*/  STL [R1+0x40], R207 ;  /* 0x000040cf01007387 */ /* 0x0009ec0000100800 */
[----:B------:R-:W-:Y:S01]  /*2470*/  MUFU.TANH R7, R7 ;  /* 0x0000000700077308 */ /* 0x000fe20000002400 */
[----:B-1----:R-:W-:Y:S02]  /*2480*/  IMAD R2, R105, 0x80, R5 ;  /* 0x0000008069027824 */ /* 0x002fe400078e0205 */
[----:B------:R-:W-:-:S02]  /*2490*/  FMUL.FTZ R5, R16, UR4 ;  /* 0x0000000410057c20 */ /* 0x000fc40008410000 */
[C---:B------:R-:W-:Y:S01]  /*24a0*/  VIADD R25, R2.reuse, 0x8 ;  /* 0x0000000802197836 */ /* 0x040fe20000000000 */
[C---:B------:R-:W-:Y:S01]  /*24b0*/  IADD3 R26, R2.reuse, 0x1, RZ ;  /* 0x00000001021a7810 */ /* 0x040fe20007ffe0ff */
[C---:B------:R-:W-:Y:S02]  /*24c0*/  VIADD R28, R2.reuse, 0x9 ;  /* 0x00000009021c7836 */ /* 0x040fe40000000000 */
[----:B------:R-:W1:Y:S01]  /*24d0*/  MUFU.TANH R5, R5 ;  /* 0x0000000500057308 */ /* 0x000e620000002400 */
[----:B---3--:R-:W-:Y:S01]  /*24e0*/  IMAD R3, R223, 0x10, R206 ;  /* 0x00000010df037824 */ /* 0x008fe200078e02ce */
[C---:B------:R-:W-:Y:S01]  /*24f0*/  IADD3 R27, R2.reuse, 0x10, RZ ;  /* 0x00000010021b7810 */ /* 0x040fe20007ffe0ff */
[C---:B------:R-:W-:Y:S01]  /*2500*/  VIADD R29, R2.reuse, 0x11 ;  /* 0x00000011021d7836 */ /* 0x040fe20000000000 */
[C---:B------:R-:W-:Y:S01]  /*2510*/  IADD3 R30, R2.reuse, 0x19, RZ ;  /* 0x00000019021e7810 */ /* 0x040fe20007ffe0ff */
[C---:B------:R-:W-:Y:S01]  /*2520*/  VIADD R31, R2.reuse, 0x18 ;  /* 0x00000018021f7836 */ /* 0x040fe20000000000 */
[----:B------:R-:W-:Y:S01]  /*2530*/  IADD3 R3, R3, 0x1, R207 ;  /* 0x0000000103037810 */ /* 0x000fe20007ffe0cf */
[C---:B------:R-:W-:Y:S01]  /*2540*/  VIADD R33, R2.reuse, 0x20 ;  /* 0x0000002002217836 */ /* 0x040fe20000000000 */
[C---:B------:R-:W-:Y:S01]  /*2550*/  IADD3 R34, R2.reuse, 0x28, RZ ;  /* 0x0000002802227810 */ /* 0x040fe20007ffe0ff */
[----:B------:R-:W-:Y:S01]  /*2560*/  VIADD R32, R2, 0x21 ;  /* 0x0000002102207836 */ /* 0x000fe20000000000 */
[----:B------:R-:W-:Y:S01]  /*2570*/  IADD3 R3, R104, -UR18, R3 ;  /* 0x8000001268037c10 */ /* 0x000fe2000fffe003 */
[C---:B------:R-:W-:Y:S01]  /*2580*/  VIADD R36, R2.reuse, 0x29 ;  /* 0x0000002902247836 */ /* 0x040fe20000000000 */
[C---:B------:R-:W-:Y:S01]  /*2590*/  IADD3 R37, R2.reuse, 0x31, RZ ;  /* 0x0000003102257810 */ /* 0x040fe20007ffe0ff */
[C---:B------:R-:W-:Y:S01]  /*25a0*/  VIADD R35, R2.reuse, 0x30 ;  /* 0x0000003002237836 */ /* 0x040fe20000000000 */
[----:B------:R-:W-:Y:S01]  /*25b0*/  IADD3 R14, R3, UR17, RZ ;  /* 0x00000011030e7c10 */ /* 0x000fe2000fffe0ff */
[C---:B------:R-:W-:Y:S01]  /*25c0*/  VIADD R41, R2.reuse, 0x38 ;  /* 0x0000003802297836 */ /* 0x040fe20000000000 */
[C---:B------:R-:W-:Y:S01]  /*25d0*/  IADD3 R44, R2.reuse, 0x40, RZ ;  /* 0x00000040022c7810 */ /* 0x040fe20007ffe0ff */
[----:B------:R-:W-:Y:S01]  /*25e0*/  VIADD R42, R2, 0x39 ;  /* 0x00000039022a7836 */ /* 0x000fe20000000000 */
[----:B------:R-:W-:Y:S01]  /*25f0*/  VIMNMX R4, R14, R104, PT ;  /* 0x000000680e047248 */ /* 0x000fe20003fe0100 */
[C---:B------:R-:W-:Y:S01]  /*2600*/  VIADD R46, R2.reuse, 0x41 ;  /* 0x00000041022e7836 */ /* 0x040fe20000000000 */
[C---:B------:R-:W-:Y:S01]  /*2610*/  IADD3 R71, R2.reuse, 0x49, RZ ;  /* 0x0000004902477810 */ /* 0x040fe20007ffe0ff */
[C---:B------:R-:W-:Y:S01]  /*2620*/  VIADD R69, R2.reuse, 0x48 ;  /* 0x0000004802457836 */ /* 0x040fe20000000000 */
[CC--:B------:R-:W-:Y:S01]  /*2630*/  ISETP.GE.AND P3, PT, R2.reuse, R4.reuse, PT ;  /* 0x000000040200720c */ /* 0x0c0fe20003f66270 */
[----:B------:R-:W-:Y:S01]  /*2640*/  VIADD R72, R2, 0x50 ;  /* 0x0000005002487836 */ /* 0x000fe20000000000 */
[-C--:B------:R-:W-:Y:S01]  /*2650*/  ISETP.GE.AND P2, PT, R26, R4.reuse, PT ;  /* 0x000000041a00720c */ /* 0x080fe20003f46270 */
[C---:B------:R-:W-:Y:S01]  /*2660*/  VIADD R74, R2.reuse, 0x51 ;  /* 0x00000051024a7836 */ /* 0x040fe20000000000 */
[-C--:B------:R-:W-:Y:S01]  /*2670*/  ISETP.GE.AND P1, PT, R25, R4.reuse, PT ;  /* 0x000000041900720c */ /* 0x080fe20003f26270 */
[C---:B------:R-:W-:Y:S01]  /*2680*/  VIADD R75, R2.reuse, 0x59 ;  /* 0x00000059024b7836 */ /* 0x040fe20000000000 */
[----:B------:R-:W-:Y:S01]  /*2690*/  FSEL R15, R205, -INF , !P3 ;  /* 0xff800000cd0f7808 */ /* 0x000fe20005800000 */
[----:B------:R-:W-:Y:S01]  /*26a0*/  VIADD R79, R2, 0x60 ;  /* 0x00000060024f7836 */ /* 0x000fe20000000000 */
[----:B--2---:R-:W-:Y:S01]  /*26b0*/  FSEL R16, R204, -INF , !P2 ;  /* 0xff800000cc107808 */ /* 0x004fe20005000000 */
[----:B------:R-:W-:Y:S01]  /*26c0*/  VIADD R78, R2, 0x61 ;  /* 0x00000061024e7836 */ /* 0x000fe20000000000 */
[----:B------:R-:W-:Y:S01]  /*26d0*/  ISETP.GE.AND P0, PT, R28, R4, PT ;  /* 0x000000041c00720c */ /* 0x000fe20003f06270 */
[----:B------:R-:W-:Y:S01]  /*26e0*/  VIADD R81, R2, 0x68 ;  /* 0x0000006802517836 */ /* 0x000fe20000000000 */
[----:B-1----:R-:W-:Y:S01]  /*26f0*/  FSEL R19, R5, -INF , !P1 ;  /* 0xff80000005137808 */ /* 0x002fe20004800000 */
[----:B------:R-:W-:Y:S01]  /*2700*/  FMUL.FTZ R5, R108, UR4 ;  /* 0x000000046c057c20 */ /* 0x000fe20008410000 */
[----:B------:R-:W-:Y:S01]  /*2710*/  FMNMX.FTZ R3, R15, R16, !PT ;  /* 0x000000100f037209 */ /* 0x000fe20007810000 */
[C---:B------:R-:W-:Y:S01]  /*2720*/  VIADD R84, R2.reuse, 0x70 ;  /* 0x0000007002547836 */ /* 0x040fe20000000000 */
[----:B------:R-:W-:Y:S01]  /*2730*/  ISETP.GE.AND P2, PT, R27, R4, PT ;  /* 0x000000041b00720c */ /* 0x000fe20003f46270 */
[----:B------:R1:W2:Y:S01]  /*2740*/  MUFU.TANH R10, R5 ;  /* 0x00000005000a7308 */ /* 0x0002a20000002400 */
[----:B------:R-:W-:Y:S01]  /*2750*/  FSEL R18, R7, -INF , !P0 ;  /* 0xff80000007127808 */ /* 0x000fe20004000000 */
[----:B------:R-:W-:Y:S01]  /*2760*/  VIADD R85, R2, 0x71 ;  /* 0x0000007102557836 */ /* 0x000fe20000000000 */
[----:B------:R-:W-:-:S02]  /*2770*/  FMNMX.FTZ R3, R19, R3, !PT ;  /* 0x0000000313037209 */ /* 0x000fc40007810000 */
[-C--:B------:R-:W-:Y:S02]  /*2780*/  ISETP.GE.AND P1, PT, R29, R4.reuse, PT ;  /* 0x000000041d00720c */ /* 0x080fe40003f26270 */
[----:B------:R-:W-:Y:S02]  /*2790*/  FSEL R17, R202, -INF , !P2 ;  /* 0xff800000ca117808 */ /* 0x000fe40005000000 */
[----:B------:R-:W-:Y:S02]  /*27a0*/  FMNMX.FTZ R3, R18, R3, !PT ;  /* 0x0000000312037209 */ /* 0x000fe40007810000 */
[-C--:B------:R-:W-:Y:S02]  /*27b0*/  ISETP.GE.AND P0, PT, R31, R4.reuse, PT ;  /* 0x000000041f00720c */ /* 0x080fe40003f06270 */
[----:B------:R-:W-:Y:S02]  /*27c0*/  FSEL R20, R203, -INF , !P1 ;  /* 0xff800000cb147808 */ /* 0x000fe40004800000 */
[----:B------:R-:W-:Y:S01]  /*27d0*/  FMNMX.FTZ R3, R17, R3, !PT ;  /* 0x0000000311037209 */ /* 0x000fe20007810000 */
[----:B-1----:R-:W-:Y:S01]  /*27e0*/  FMUL.FTZ R5, R109, UR4 ;  /* 0x000000046d057c20 */ /* 0x002fe20008410000 */
[----:B------:R-:W-:-:S02]  /*27f0*/  ISETP.GE.AND P2, PT, R30, R4, PT ;  /* 0x000000041e00720c */ /* 0x000fc40003f46270 */
[----:B------:R-:W-:Y:S01]  /*2800*/  FSEL R21, R6, -INF , !P0 ;  /* 0xff80000006157808 */ /* 0x000fe20004000000 */
[----:B------:R1:W3:Y:S01]  /*2810*/  MUFU.TANH R9, R5 ;  /* 0x0000000500097308 */ /* 0x0002e20000002400 */
[----:B------:R-:W-:Y:S02]  /*2820*/  FMNMX.FTZ R3, R20, R3, !PT ;  /* 0x0000000314037209 */ /* 0x000fe40007810000 */
[-C--:B------:R-:W-:Y:S02]  /*2830*/  ISETP.GE.AND P1, PT, R33, R4.reuse, PT ;  /* 0x000000042100720c */ /* 0x080fe40003f26270 */
[----:B------:R-:W-:Y:S02]  /*2840*/  FSEL R22, R8, -INF , !P2 ;  /* 0xff80000008167808 */ /* 0x000fe40005000000 */
[----:B------:R-:W-:Y:S02]  /*2850*/  FMNMX.FTZ R3, R21, R3, !PT ;  /* 0x0000000315037209 */ /* 0x000fe40007810000 */
[----:B------:R-:W-:-:S02]  /*2860*/  ISETP.GE.AND P0, PT, R32, R4, PT ;  /* 0x000000042000720c */ /* 0x000fc40003f06270 */
[----:B------:R-:W-:Y:S02]  /*2870*/  FSEL R23, R200, -INF , !P1 ;  /* 0xff800000c8177808 */ /* 0x000fe40004800000 */
[----:B------:R-:W-:Y:S02]  /*2880*/  FMNMX.FTZ R3, R22, R3, !PT ;  /* 0x0000000316037209 */ /* 0x000fe40007810000 */
[-C--:B------:R-:W-:Y:S01]  /*2890*/  ISETP.GE.AND P2, PT, R34, R4.reuse, PT ;  /* 0x000000042200720c */ /* 0x080fe20003f46270 */
[----:B-1----:R-:W-:Y:S01]  /*28a0*/  FMUL.FTZ R5, R112, UR4 ;  /* 0x0000000470057c20 */ /* 0x002fe20008410000 */
[----:B------:R-:W-:Y:S02]  /*28b0*/  FSEL R43, R201, -INF , !P0 ;  /* 0xff800000c92b7808 */ /* 0x000fe40004000000 */
[----:B------:R-:W-:Y:S01]  /*28c0*/  FMNMX.FTZ R3, R23, R3, !PT ;  /* 0x0000000317037209 */ /* 0x000fe20007810000 */
[----:B------:R1:W5:Y:S01]  /*28d0*/  MUFU.TANH R7, R5 ;  /* 0x0000000500077308 */ /* 0x0003620000002400 */
[----:B------:R-:W-:-:S02]  /*28e0*/  ISETP.GE.AND P1, PT, R36, R4, PT ;  /* 0x000000042400720c */ /* 0x000fc40003f26270 */
[----:B--2---:R-:W-:Y:S02]  /*28f0*/  FSEL R45, R10, -INF , !P2 ;  /* 0xff8000000a2d7808 */ /* 0x004fe40005000000 */
[----:B------:R-:W-:Y:S02]  /*2900*/  FMNMX.FTZ R3, R43, R3, !PT ;  /* 0x000000032b037209 */ /* 0x000fe40007810000 */
[-C--:B------:R-:W-:Y:S02]  /*2910*/  ISETP.GE.AND P0, PT, R35, R4.reuse, PT ;  /* 0x000000042300720c */ /* 0x080fe40003f06270 */
[----:B---3--:R-:W-:Y:S02]  /*2920*/  FSEL R47, R9, -INF , !P1 ;  /* 0xff800000092f7808 */ /* 0x008fe40004800000 */
[----:B------:R-:W-:Y:S02]  /*2930*/  FMNMX.FTZ R3, R45, R3, !PT ;  /* 0x000000032d037209 */ /* 0x000fe40007810000 */
[----:B------:R-:W-:-:S02]  /*2940*/  ISETP.GE.AND P2, PT, R37, R4, PT ;  /* 0x000000042500720c */ /* 0x000fc40003f46270 */
[----:B------:R-:W-:Y:S01]  /*2950*/  FSEL R48, R198, -INF , !P0 ;  /* 0xff800000c6307808 */ /* 0x000fe20004000000 */
[----:B-1----:R-:W-:Y:S01]  /*2960*/  FMUL.FTZ R5, R113, UR4 ;  /* 0x0000000471057c20 */ /* 0x002fe20008410000 */
[----:B------:R-:W-:Y:S02]  /*2970*/  FMNMX.FTZ R3, R47, R3, !PT ;  /* 0x000000032f037209 */ /* 0x000fe40007810000 */
[-C--:B------:R-:W-:Y:S01]  /*2980*/  ISETP.GE.AND P1, PT, R41, R4.reuse, PT ;  /* 0x000000042900720c */ /* 0x080fe20003f26270 */
[----:B------:R1:W2:Y:S01]  /*2990*/  MUFU.TANH R6, R5 ;  /* 0x0000000500067308 */ /* 0x0002a20000002400 */
[----:B------:R-:W-:Y:S02]  /*29a0*/  FSEL R49, R199, -INF , !P2 ;  /* 0xff800000c7317808 */ /* 0x000fe40005000000 */
[----:B------:R-:W-:Y:S02]  /*29b0*/  FMNMX.FTZ R3, R48, R3, !PT ;  /* 0x0000000330037209 */ /* 0x000fe40007810000 */
[----:B------:R-:W-:-:S02]  /*29c0*/  ISETP.GE.AND P0, PT, R42, R4, PT ;  /* 0x000000042a00720c */ /* 0x000fc40003f06270 */
[----:B-----5:R-:W-:Y:S02]  /*29d0*/  FSEL R51, R7, -INF , !P1 ;  /* 0xff80000007337808 */ /* 0x020fe40004800000 */
[----:B------:R-:W-:Y:S02]  /*29e0*/  FMNMX.FTZ R3, R49, R3, !PT ;  /* 0x0000000331037209 */ /* 0x000fe40007810000 */
[-C--:B------:R-:W-:Y:S02]  /*29f0*/  ISETP.GE.AND P2, PT, R44, R4.reuse, PT ;  /* 0x000000042c00720c */ /* 0x080fe40003f46270 */
[----:B------:R-:W-:Y:S01]  /*2a00*/  FMNMX.FTZ R3, R51, R3, !PT ;  /* 0x0000000333037209 */ /* 0x000fe20007810000 */
[----:B------:R-:W-:Y:S01]  /*2a10*/  BAR.SYNC.DEFER_BLOCKING 0x0 ;  /* 0x0000000000007b1d */ /* 0x000fe20000010000 */
[----:B------:R-:W-:Y:S01]  /*2a20*/  ISETP.GE.AND P1, PT, R46, R4, PT ;  /* 0x000000042e00720c */ /* 0x000fe20003f26270 */
[----:B-1----:R-:W-:Y:S01]  /*2a30*/  FMUL.FTZ R5, R100, UR4 ;  /* 0x0000000464057c20 */ /* 0x002fe20008410000 */
[----:B--2---:R-:W-:-:S02]  /*2a40*/  FSEL R54, R6, -INF , !P0 ;  /* 0xff80000006367808 */ /* 0x004fc40004000000 */
[----:B------:R-:W-:Y:S01]  /*2a50*/  FSEL R56, R195, -INF , !P2 ;  /* 0xff800000c3387808 */ /* 0x000fe20005000000 */
[----:B------:R1:W2:Y:S01]  /*2a60*/  MUFU.TANH R10, R5 ;  /* 0x00000005000a7308 */ /* 0x0002a20000002400 */
[----:B------:R-:W-:Y:S02]  /*2a70*/  FMNMX.FTZ R3, R54, R3, !PT ;  /* 0x0000000336037209 */ /* 0x000fe40007810000 */
[-C--:B------:R-:W-:Y:S02]  /*2a80*/  ISETP.GE.AND P0, PT, R69, R4.reuse, PT ;  /* 0x000000044500720c */ /* 0x080fe40003f06270 */
[----:B------:R-:W-:Y:S02]  /*2a90*/  FSEL R64, R196, -INF , !P1 ;  /* 0xff800000c4407808 */ /* 0x000fe40004800000 */
[----:B------:R-:W-:Y:S02]  /*2aa0*/  FMNMX.FTZ R3, R56, R3, !PT ;  /* 0x0000000338037209 */ /* 0x000fe40007810000 */
[----:B------:R-:W-:-:S02]  /*2ab0*/  ISETP.GE.AND P2, PT, R71, R4, PT ;  /* 0x000000044700720c */ /* 0x000fc40003f46270 */
[----:B------:R-:W-:Y:S02]  /*2ac0*/  FMNMX.FTZ R3, R64, R3, !PT ;  /* 0x0000000340037209 */ /* 0x000fe40007810000 */
[-C--:B------:R-:W-:Y:S02]  /*2ad0*/  ISETP.GE.AND P1, PT, R72, R4.reuse, PT ;  /* 0x000000044800720c */ /* 0x080fe40003f26270 */
[----:B------:R-:W-:Y:S01]  /*2ae0*/  IADD3 R76, R2, 0x58, RZ ;  /* 0x00000058024c7810 */ /* 0x000fe20007ffe0ff */
[----:B-1----:R-:W-:Y:S01]  /*2af0*/  FMUL.FTZ R5, R101, UR4 ;  /* 0x0000000465057c20 */ /* 0x002fe20008410000 */
[----:B--2---:R-:W-:Y:S02]  /*2b00*/  FSEL R63, R10, -INF , !P0 ;  /* 0xff8000000a3f7808 */ /* 0x004fe40004000000 */
[----:B------:R-:W-:Y:S01]  /*2b10*/  ISETP.GE.AND P0, PT, R74, R4, PT ;  /* 0x000000044a00720c */ /* 0x000fe20003f06270 */
[----:B------:R1:W2:Y:S01]  /*2b20*/  MUFU.TANH R9, R5 ;  /* 0x0000000500097308 */ /* 0x0002a20000002400 */
[----:B------:R-:W-:-:S02]  /*2b30*/  FMNMX.FTZ R3, R63, R3, !PT ;  /* 0x000000033f037209 */ /* 0x000fc40007810000 */
[----:B------:R-:W-:Y:S02]  /*2b40*/  FSEL R80, R77, -INF , !P1 ;  /* 0xff8000004d507808 */ /* 0x000fe40004800000 */
[----:B------:R-:W-:Y:S02]  /*2b50*/  FSEL R82, R181, -INF , !P0 ;  /* 0xff800000b5527808 */ /* 0x000fe40004000000 */
[-C--:B------:R-:W-:Y:S02]  /*2b60*/  ISETP.GE.AND P1, PT, R75, R4.reuse, PT ;  /* 0x000000044b00720c */ /* 0x080fe40003f26270 */
[----:B------:R-:W-:Y:S02]  /*2b70*/  ISETP.GE.AND P0, PT, R79, R4, PT ;  /* 0x000000044f00720c */ /* 0x000fe40003f06270 */
[----:B------:R-:W-:Y:S02]  /*2b80*/  IADD3 R83, R2, 0x69, RZ ;  /* 0x0000006902537810 */ /* 0x000fe40007ffe0ff */
[----:B------:R-:W-:-:S02]  /*2b90*/  FSEL R62, R61, -INF , !P0 ;  /* 0xff8000003d3e7808 */ /* 0x000fc40004000000 */
[-C--:B------:R-:W-:Y:S01]  /*2ba0*/  ISETP.GE.AND P0, PT, R83, R4.reuse, PT ;  /* 0x000000045300720c */ /* 0x080fe20003f06270 */
[----:B-1----:R-:W-:Y:S01]  /*2bb0*/  FMUL.FTZ R5, R96, UR4 ;  /* 0x0000000460057c20 */ /* 0x002fe20008410000 */
[----:B--2---:R-:W-:Y:S02]  /*2bc0*/  FSEL R70, R9, -INF , !P2 ;  /* 0xff80000009467808 */ /* 0x004fe40005000000 */
[----:B------:R-:W-:Y:S01]  /*2bd0*/  ISETP.GE.AND P2, PT, R76, R4, PT ;  /* 0x000000044c00720c */ /* 0x000fe20003f46270 */
[----:B------:R1:W2:Y:S01]  /*2be0*/  MUFU.TANH R8, R5 ;  /* 0x0000000500087308 */ /* 0x0002a20000002400 */
[----:B------:R-:W-:Y:S02]  /*2bf0*/  FMNMX.FTZ R3, R70, R3, !PT ;  /* 0x0000000346037209 */ /* 0x000fe40007810000 */
[----:B------:R-:W-:Y:S02]  /*2c00*/  IADD3 R53, R2, 0x78, RZ ;  /* 0x0000007802357810 */ /* 0x000fe40007ffe0ff */
[----:B------:R-:W-:-:S04]  /*2c10*/  FMNMX.FTZ R3, R80, R3, !PT ;  /* 0x0000000350037209 */ /* 0x000fc80007810000 */
[----:B------:R-:W-:Y:S01]  /*2c20*/  FMNMX.FTZ R3, R82, R3, !PT ;  /* 0x0000000352037209 */ /* 0x000fe20007810000 */
[----:B-1----:R-:W-:Y:S01]  /*2c30*/  FMUL.FTZ R5, R97, UR4 ;  /* 0x0000000461057c20 */ /* 0x002fe20008410000 */
[----:B--2---:R-:W-:Y:S02]  /*2c40*/  FSEL R77, R8, -INF , !P2 ;  /* 0xff800000084d7808 */ /* 0x004fe40005000000 */
[-C--:B------:R-:W-:Y:S01]  /*2c50*/  ISETP.GE.AND P2, PT, R78, R4.reuse, PT ;  /* 0x000000044e00720c */ /* 0x080fe20003f46270 */
[----:B------:R1:W2:Y:S01]  /*2c60*/  MUFU.TANH R6, R5 ;  /* 0x0000000500067308 */ /* 0x0002a20000002400 */
[----:B------:R-:W-:Y:S02]  /*2c70*/  FMNMX.FTZ R3, R77, R3, !PT ;  /* 0x000000034d037209 */ /* 0x000fe40007810000 */
[----:B------:R-:W-:Y:S02]  /*2c80*/  FSEL R61, R170, -INF , !P2 ;  /* 0xff800000aa3d7808 */ /* 0x000fe40005000000 */
[----:B------:R-:W-:-:S04]  /*2c90*/  ISETP.GE.AND P2, PT, R84, R4, PT ;  /* 0x000000045400720c */ /* 0x000fc80003f46270 */
[----:B------:R-:W-:Y:S01]  /*2ca0*/  FSEL R67, R52, -INF , !P2 ;  /* 0xff80000034437808 */ /* 0x000fe20005000000 */
[----:B------:R-:W-:Y:S02]  /*2cb0*/  VIADD R52, R2, 0x79 ;  /* 0x0000007902347836 */ /* 0x000fe40000000000 */
[----:B-1----:R-:W-:Y:S01]  /*2cc0*/  FMUL.FTZ R5, R92, UR4 ;  /* 0x000000045c057c20 */ /* 0x002fe20008410000 */
[----:B--2---:R-:W-:Y:S02]  /*2cd0*/  FSEL R68, R6, -INF , !P1 ;  /* 0xff80000006447808 */ /* 0x004fe40004800000 */
[----:B------:R-:W-:Y:S01]  /*2ce0*/  ISETP.GE.AND P1, PT, R81, R4, PT ;  /* 0x000000045100720c */ /* 0x000fe20003f26270 */
[----:B------:R1:W2:Y:S01]  /*2cf0*/  MUFU.TANH R9, R5 ;  /* 0x0000000500097308 */ /* 0x0002a20000002400 */
[----:B------:R-:W-:-:S04]  /*2d00*/  FMNMX.FTZ R3, R68, R3, !PT ;  /* 0x0000000344037209 */ /* 0x000fc80007810000 */
        /* <DEDUP_REMOVED lines=8> */
[----:B------:R-:W-:Y:S01]  /*2d90*/  ISETP.GE.AND P1, PT, R52, R4, PT ;  /* 0x000000043400720c */ /* 0x000fe20003f26270 */
[----:B-1----:R-:W-:Y:S01]  /*2da0*/  FMUL.FTZ R5, R88, UR4 ;  /* 0x0000000458057c20 */ /* 0x002fe20008410000 */
[----:B--2---:R-:W-:-:S02]  /*2db0*/  FSEL R58, R7, -INF , !P0 ;  /* 0xff800000073a7808 */ /* 0x004fc40004000000 */
[----:B------:R-:W-:Y:S01]  /*2dc0*/  ISETP.GE.AND P0, PT, R53, R4, PT ;  /* 0x000000043500720c */ /* 0x000fe20003f06270 */
[----:B------:R1:W2:Y:S01]  /*2dd0*/  MUFU.TANH R6, R5 ;  /* 0x0000000500067308 */ /* 0x0002a20000002400 */
[----:B------:R-:W-:-:S04]  /*2de0*/  FMNMX.FTZ R3, R58, R3, !PT ;  /* 0x000000033a037209 */ /* 0x000fc80007810000 */
[----:B------:R-:W-:-:S04]  /*2df0*/  FMNMX.FTZ R3, R67, R3, !PT ;  /* 0x0000000343037209 */ /* 0x000fc80007810000 */
[----:B------:R-:W-:Y:S01]  /*2e00*/  FMNMX.FTZ R3, R73, R3, !PT ;  /* 0x0000000349037209 */ /* 0x000fe20007810000 */
[----:B-1----:R-:W-:Y:S01]  /*2e10*/  FMUL.FTZ R5, R89, UR4 ;  /* 0x0000000459057c20 */ /* 0x002fe20008410000 */
[----:B--2---:R-:W-:Y:S02]  /*2e20*/  FSEL R66, R6, -INF , !P0 ;  /* 0xff80000006427808 */ /* 0x004fe40004000000 */
[----:B------:R-:W-:Y:S02]  /*2e30*/  ISETP.NE.AND P0, PT, R209, 0x1, PT ;  /* 0x00000001d100780c */ /* 0x000fe40003f05270 */
[----:B------:R-:W-:Y:S01]  /*2e40*/  FMNMX.FTZ R3, R66, R3, !PT ;  /* 0x0000000342037209 */ /* 0x000fe20007810000 */
[----:B------:R-:W1:Y:S02]  /*2e50*/  MUFU.TANH R5, R5 ;  /* 0x0000000500057308 */ /* 0x000e640000002400 */
[----:B-1----:R-:W-:-:S04]  /*2e60*/  FSEL R65, R5, -INF , !P1 ;  /* 0xff80000005417808 */ /* 0x002fc80004800000 */
[----:B------:R-:W-:-:S04]  /*2e70*/  FMNMX.FTZ R12, R65, R3, !PT ;  /* 0x00000003410c7209 */ /* 0x000fc80007810000 */
[----:B----4-:R-:W-:Y:S05]  /*2e80*/  @!P0 BRA `(.L_x_268) ;  /* 0x0000000000588947 */ /* 0x010fea0003800000 */
        /* <DEDUP_REMOVED lines=22> */
.L_x_268:
[----:B------:R-:W2:Y:S01]  /*2ff0*/  SHFL.BFLY PT, R40, R12, 0x2, 0x1f ;  /* 0x0c401f000c287f89 */ /* 0x000ea200000e0000 */
[----:B------:R-:W-:Y:S01]  /*3000*/  FMUL.FTZ R3, R111, UR4 ;  /* 0x000000046f037c20 */ /* 0x000fe20008410000 */
[----:B------:R-:W-:Y:S01]  /*3010*/  ULDC UR6, c[0x0][0x2ec] ;  /* 0x0000bb0000067ab9 */ /* 0x000fe20000000800 */
[----:B-1----:R-:W-:Y:S01]  /*3020*/  VIADDMNMX R5, R14, 0x8, R104, PT ;  /* 0x000000080e057846 */ /* 0x002fe20003800168 */
[----:B------:R-:W1:Y:S03]  /*3030*/  MUFU.TANH R13, R13 ;  /* 0x0000000d000d7308 */ /* 0x000e660000002400 */
[-C--:B------:R-:W-:Y:S02]  /*3040*/  ISETP.GE.AND P3, PT, R2, R5.reuse, PT ;  /* 0x000000050200720c */ /* 0x080fe40003f66270 */
[----:B------:R-:W-:Y:S02]  /*3050*/  ISETP.GE.AND P2, PT, R26, R5, PT ;  /* 0x000000051a00720c */ /* 0x000fe40003f46270 */
[----:B------:R-:W-:Y:S01]  /*3060*/  FSEL R9, R164, -INF , !P3 ;  /* 0xff800000a4097808 */ /* 0x000fe20005800000 */
[----:B------:R3:W4:Y:S01]  /*3070*/  MUFU.TANH R6, R3 ;  /* 0x0000000300067308 */ /* 0x0007220000002400 */
[----:B------:R-:W-:-:S02]  /*3080*/  FSEL R8, R159, -INF , !P2 ;  /* 0xff8000009f087808 */ /* 0x000fc40005000000 */
[-C--:B------:R-:W-:Y:S02]  /*3090*/  ISETP.GE.AND P2, PT, R28, R5.reuse, PT ;  /* 0x000000051c00720c */ /* 0x080fe40003f46270 */
[----:B--2---:R-:W-:Y:S02]  /*30a0*/  FMNMX.FTZ R40, R12, R40, !PT ;  /* 0x000000280c287209 */ /* 0x004fe40007810000 */
[----:B------:R-:W-:Y:S02]  /*30b0*/  FSEL R12, R50, -INF , !P2 ;  /* 0xff800000320c7808 */ /* 0x000fe40005000000 */
[----:B------:R-:W-:Y:S01]  /*30c0*/  ISETP.GE.AND P2, PT, R29, R5, PT ;  /* 0x000000051d00720c */ /* 0x000fe20003f46270 */
[----:B---3--:R-:W-:Y:S01]  /*30d0*/  FMUL.FTZ R3, R114, UR4 ;  /* 0x0000000472037c20 */ /* 0x008fe20008410000 */
[----:B------:R-:W2:Y:S03]  /*30e0*/  SHFL.BFLY PT, R4, R40, 0x1, 0x1f ;  /* 0x0c201f0028047f89 */ /* 0x000ea600000e0000 */
[----:B------:R3:W-:Y:S02]  /*30f0*/  MUFU.TANH R7, R3 ;  /* 0x0000000300077308 */ /* 0x0007e40000002400 */
[----:B---3--:R-:W-:-:S06]  /*3100*/  FMUL.FTZ R3, R115, UR4 ;  /* 0x0000000473037c20 */ /* 0x008fcc0008410000 */
[----:B------:R3:W5:Y:S01]  /*3110*/  MUFU.TANH R55, R3 ;  /* 0x0000000300377308 */ /* 0x0007620000002400 */
[----:B--2---:R-:W-:Y:S01]  /*3120*/  FMNMX.FTZ R40, R40, R4, !PT ;  /* 0x0000000428287209 */ /* 0x004fe20007810000 */
[----:B------:R-:W-:-:S03]  /*3130*/  FMUL.FTZ R4, R91, UR4 ;  /* 0x000000045b047c20 */ /* 0x000fc60008410000 */
[----:B------:R-:W-:Y:S01]  /*3140*/  FSETP.NEU.FTZ.AND P1, PT, R40, -INF , PT ;  /* 0xff8000002800780b */ /* 0x000fe20003f3d000 */
[----:B---3--:R-:W-:-:S04]  /*3150*/  FMUL.FTZ R3, R102, UR4 ;  /* 0x0000000466037c20 */ /* 0x008fc80008410000 */
[----:B------:R2:W-:Y:S02]  /*3160*/  MUFU.TANH R60, R3 ;  /* 0x00000003003c7308 */ /* 0x0005e40000002400 */
[----:B--2---:R-:W-:-:S06]  /*3170*/  FMUL.FTZ R3, R103, UR4 ;  /* 0x0000000467037c20 */ /* 0x004fcc0008410000 */
[----:B------:R2:W3:Y:S02]  /*3180*/  MUFU.TANH R57, R3 ;  /* 0x0000000300397308 */ /* 0x0004e40000002400 */
[----:B--2---:R-:W-:-:S06]  /*3190*/  FMUL.FTZ R3, R98, UR4 ;  /* 0x0000000462037c20 */ /* 0x004fcc0008410000 */
[----:B------:R2:W3:Y:S02]  /*31a0*/  MUFU.TANH R86, R3 ;  /* 0x0000000300567308 */ /* 0x0004e40000002400 */
[----:B--2---:R-:W-:-:S06]  /*31b0*/  FMUL.FTZ R3, R99, UR4 ;  /* 0x0000000463037c20 */ /* 0x004fcc0008410000 */
[----:B------:R2:W-:Y:S02]  /*31c0*/  MUFU.TANH R87, R3 ;  /* 0x0000000300577308 */ /* 0x0005e40000002400 */
[----:B--2---:R-:W-:-:S06]  /*31d0*/  FMUL.FTZ R3, R94, UR4 ;  /* 0x000000045e037c20 */ /* 0x004fcc0008410000 */
[----:B------:R2:W3:Y:S02]  /*31e0*/  MUFU.TANH R88, R3 ;  /* 0x0000000300587308 */ /* 0x0004e40000002400 */
[----:B--2---:R-:W-:-:S06]  /*31f0*/  FMUL.FTZ R3, R95, UR4 ;  /* 0x000000045f037c20 */ /* 0x004fcc0008410000 */
[----:B------:R2:W3:Y:S02]  /*3200*/  MUFU.TANH R89, R3 ;  /* 0x0000000300597308 */ /* 0x0004e40000002400 */
[----:B--2---:R-:W-:-:S06]  /*3210*/  FMUL.FTZ R3, R90, UR4 ;  /* 0x000000045a037c20 */ /* 0x004fcc0008410000 */
[----:B------:R-:W-:Y:S08]  /*3220*/  MUFU.TANH R90, R4 ;  /* 0x00000004005a7308 */ /* 0x000ff00000002400 */
[----:B------:R2:W3:Y:S02]  /*3230*/  MUFU.TANH R92, R3 ;  /* 0x00000003005c7308 */ /* 0x0004e40000002400 */
[----:B--2---:R-:W-:-:S05]  /*3240*/  FMUL.FTZ R3, R40, UR6 ;  /* 0x0000000628037c20 */ /* 0x004fca0008410000 */
[----:B------:R-:W-:Y:S02]  /*3250*/  FSEL R3, R3, RZ, P1 ;  /* 0x000000ff03037208 */ /* 0x000fe40000800000 */
[----:B------:R-:W-:-:S03]  /*3260*/  ISETP.GE.AND P1, PT, R25, R5, PT ;  /* 0x000000051900720c */ /* 0x000fc60003f26270 */
[----:B------:R-:W-:Y:S01]  /*3270*/  FFMA.FTZ R4, R15, UR6, -R3 ;  /* 0x000000060f047c23 */ /* 0x000fe20008010803 */
[----:B------:R-:W-:Y:S02]  /*3280*/  FSEL R11, R39, -INF , !P1 ;  /* 0xff800000270b7808 */ /* 0x000fe40004800000 */
[----:B------:R-:W-:Y:S01]  /*3290*/  FMNMX.FTZ R39, R9, R8, !PT ;  /* 0x0000000809277209 */ /* 0x000fe20007810000 */
[----:B------:R2:W-:Y:S01]  /*32a0*/  MUFU.EX2 R221, R4 ;  /* 0x0000000400dd7308 */ /* 0x0005e20000000800 */
[----:B------:R-:W-:Y:S02]  /*32b0*/  ISETP.GE.AND P1, PT, R27, R5, PT ;  /* 0x000000051b00720c */ /* 0x000fe40003f26270 */
[----:B------:R-:W-:Y:S02]  /*32c0*/  FMNMX.FTZ R39, R11, R39, !PT ;  /* 0x000000270b277209 */ /* 0x000fe40007810000 */
[----:B------:R-:W-:Y:S02]  /*32d0*/  FSEL R10, R158, -INF , !P1 ;  /* 0xff8000009e0a7808 */ /* 0x000fe40004800000 */
[----:B------:R-:W-:-:S02]  /*32e0*/  FMNMX.FTZ R39, R12, R39, !PT ;  /* 0x000000270c277209 */ /* 0x000fc40007810000 */
[----:B------:R-:W-:Y:S02]  /*32f0*/  ISETP.GE.AND P1, PT, R31, R5, PT ;  /* 0x000000051f00720c */ /* 0x000fe40003f26270 */
[----:B------:R-:W-:Y:S02]  /*3300*/  FSEL R15, R157, -INF , !P2 ;  /* 0xff8000009d0f7808 */ /* 0x000fe40005000000 */
[----:B------:R-:W-:Y:S02]  /*3310*/  FMNMX.FTZ R39, R10, R39, !PT ;  /* 0x000000270a277209 */ /* 0x000fe40007810000 */
[----:B------:R-:W-:Y:S01]  /*3320*/  ISETP.GE.AND P2, PT, R30, R5, PT ;  /* 0x000000051e00720c */ /* 0x000fe20003f46270 */
[----:B--2---:R-:W-:Y:S01]  /*3330*/  FFMA.FTZ R4, R16, UR6, -R3 ;  /* 0x0000000610047c23 */ /* 0x004fe20008010803 */
[----:B------:R-:W-:Y:S02]  /*3340*/  FSEL R16, R38, -INF , !P1 ;  /* 0xff80000026107808 */ /* 0x000fe40004800000 */
[----:B------:R-:W-:Y:S01]  /*3350*/  FMNMX.FTZ R39, R15, R39, !PT ;  /* 0x000000270f277209 */ /* 0x000fe20007810000 */
[----:B------:R2:W-:Y:S01]  /*3360*/  MUFU.EX2 R220, R4 ;  /* 0x0000000400dc7308 */ /* 0x0005e20000000800 */
[----:B------:R-:W-:-:S02]  /*3370*/  ISETP.GE.AND P1, PT, R33, R5, PT ;  /* 0x000000052100720c */ /* 0x000fc40003f26270 */
[----:B------:R-:W-:Y:S01]  /*3380*/  FMNMX.FTZ R39, R16, R39, !PT ;  /* 0x0000002710277209 */ /* 0x000fe20007810000 */
[----:B--2---:R-:W-:-:S04]  /*3390*/  FFMA.FTZ R4, R19, UR6, -R3 ;  /* 0x0000000613047c23 */ /* 0x004fc80008010803 */
[----:B------:R2:W-:Y:S02]  /*33a0*/  MUFU.EX2 R222, R4 ;  /* 0x0000000400de7308 */ /* 0x0005e40000000800 */
[----:B--2---:R-:W-:Y:S01]  /*33b0*/  FFMA.FTZ R4, R18, UR6, -R3 ;  /* 0x0000000612047c23 */ /* 0x004fe20008010803 */
[----:B------:R-:W-:Y:S02]  /*33c0*/  FSEL R18, R156, -INF , !P1 ;  /* 0xff8000009c127808 */ /* 0x000fe40004800000 */
[----:B------:R-:W-:-:S03]  /*33d0*/  ISETP.GE.AND P1, PT, R34, R5, PT ;  /* 0x000000052200720c */ /* 0x000fc60003f26270 */
[----:B------:R2:W-:Y:S01]  /*33e0*/  MUFU.EX2 R227, R4 ;  /* 0x0000000400e37308 */ /* 0x0005e20000000800 */
[----:B-1----:R-:W-:Y:S02]  /*33f0*/  FSEL R13, R13, -INF , !P1 ;  /* 0xff8000000d0d7808 */ /* 0x002fe40004800000 */
[-C--:B------:R-:W-:Y:S01]  /*3400*/  ISETP.GE.AND P1, PT, R35, R5.reuse, PT ;  /* 0x000000052300720c */ /* 0x080fe20003f26270 */
[----:B--2---:R-:W-:Y:S01]  /*3410*/  FFMA.FTZ R4, R17, UR6, -R3 ;  /* 0x0000000611047c23 */ /* 0x004fe20008010803 */
[----:B------:R-:W-:Y:S02]  /*3420*/  FSEL R17, R24, -INF , !P2 ;  /* 0xff80000018117808 */ /* 0x000fe40005000000 */
[----:B------:R-:W-:Y:S01]  /*3430*/  ISETP.GE.AND P2, PT, R32, R5, PT ;  /* 0x000000052000720c */ /* 0x000fe20003f46270 */
[----:B------:R1:W-:Y:S01]  /*3440*/  MUFU.EX2 R245, R4 ;  /* 0x0000000400f57308 */ /* 0x0003e20000000800 */
[----:B------:R-:W-:Y:S02]  /*3450*/  FMNMX.FTZ R39, R17, R39, !PT ;  /* 0x0000002711277209 */ /* 0x000fe40007810000 */
[----:B------:R-:W-:-:S02]  /*3460*/  FSEL R19, R155, -INF , !P2 ;  /* 0xff8000009b137808 */ /* 0x000fc40005000000 */
[----:B------:R-:W-:Y:S02]  /*3470*/  FMNMX.FTZ R39, R18, R39, !PT ;  /* 0x0000002712277209 */ /* 0x000fe40007810000 */
[----:B------:R-:W-:Y:S02]  /*3480*/  ISETP.GE.AND P2, PT, R36, R5, PT ;  /* 0x000000052400720c */ /* 0x000fe40003f46270 */
[----:B------:R-:W-:-:S04]  /*3490*/  FMNMX.FTZ R39, R19, R39, !PT ;  /* 0x0000002713277209 */ /* 0x000fc80007810000 */
[----:B------:R-:W-:Y:S01]  /*34a0*/  FMNMX.FTZ R39, R13, R39, !PT ;  /* 0x000000270d277209 */ /* 0x000fe20007810000 */
[----:B-1----:R-:W-:Y:S01]  /*34b0*/  FFMA.FTZ R4, R20, UR6, -R3 ;  /* 0x0000000614047c23 */ /* 0x002fe20008010803 */
[----:B----4-:R-:W-:Y:S02]  /*34c0*/  FSEL R20, R6, -INF , !P2 ;  /* 0xff80000006147808 */ /* 0x010fe40005000000 */
[----:B------:R-:W-:Y:S01]  /*34d0*/  ISETP.GE.AND P2, PT, R37, R5, PT ;  /* 0x000000052500720c */ /* 0x000fe20003f46270 */
[----:B------:R1:W-:Y:S01]  /*34e0*/  MUFU.EX2 R244, R4 ;  /* 0x0000000400f47308 */ /* 0x0003e20000000800 */
[----:B------:R-:W-:Y:S02]  /*34f0*/  FMNMX.FTZ R39, R20, R39, !PT ;  /* 0x0000002714277209 */ /* 0x000fe40007810000 */
[----:B------:R-:W-:-:S04]  /*3500*/  VIADDMNMX R6, R14, 0x40, R104, PT ;  /* 0x000000400e067846 */ /* 0x000fc80003800168 */
[-C--:B------:R-:W-:Y:S02]  /*3510*/  ISETP.GE.AND P6, PT, R2, R6.reuse, PT ;  /* 0x000000060200720c */ /* 0x080fe40003fc6270 */
[----:B------:R-:W-:Y:S01]  /*3520*/  ISETP.GE.AND P3, PT, R25, R6, PT ;  /* 0x000000061900720c */ /* 0x000fe20003f66270 */
[--C-:B-1----:R-:W-:Y:S01]  /*3530*/  FFMA.FTZ R4, R21, UR6, -R3.reuse ;  /* 0x0000000615047c23 */ /* 0x102fe20008010803 */
[----:B------:R-:W-:Y:S02]  /*3540*/  FSEL R21, R151, -INF , !P1 ;  /* 0xff80000097157808 */ /* 0x000fe40004800000 */
[----:B------:R-:W-:Y:S01]  /*3550*/  ISETP.GE.AND P1, PT, R41, R5, PT ;  /* 0x000000052900720c */ /* 0x000fe20003f26270 */
[----:B------:R1:W-:Y:S01]  /*3560*/  MUFU.EX2 R247, R4 ;  /* 0x0000000400f77308 */ /* 0x0003e20000000800 */
[----:B------:R-:W-:Y:S01]  /*3570*/  FMNMX.FTZ R39, R21, R39, !PT ;  /* 0x0000002715277209 */ /* 0x000fe20007810000 */
[----:B-1----:R-:W-:Y:S01]  /*3580*/  FFMA.FTZ R4, R22, UR6, -R3 ;  /* 0x0000000616047c23 */ /* 0x002fe20008010803 */
[----:B------:R-:W-:-:S02]  /*3590*/  FSEL R22, R150, -INF , !P2 ;  /* 0xff80000096167808 */ /* 0x000fc40005000000 */
[----:B------:R-:W-:-:S03]  /*35a0*/  ISETP.GE.AND P2, PT, R42, R5, PT ;  /* 0x000000052a00720c */ /* 0x000fc60003f46270 */
[----:B------:R1:W-:Y:S01]  /*35b0*/  MUFU.EX2 R249, R4 ;  /* 0x0000000400f97308 */ /* 0x0003e20000000800 */
[----:B------:R-:W-:Y:S02]  /*35c0*/  FMNMX.FTZ R39, R22, R39, !PT ;  /* 0x0000002716277209 */ /* 0x000fe40007810000 */
[----:B-----5:R-:W-:Y:S02]  /*35d0*/  FSEL R24, R55, -INF , !P2 ;  /* 0xff80000037187808 */ /* 0x020fe40005000000 */
[-C--:B------:R-:W-:Y:S01]  /*35e0*/  ISETP.GE.AND P2, PT, R46, R5.reuse, PT ;  /* 0x000000052e00720c */ /* 0x080fe20003f46270 */
[----:B-1----:R-:W-:Y:S01]  /*35f0*/  FFMA.FTZ R4, R23, UR6, -R3 ;  /* 0x0000000617047c23 */ /* 0x002fe20008010803 */
[----:B------:R-:W-:Y:S02]  /*3600*/  FSEL R23, R7, -INF , !P1 ;  /* 0xff80000007177808 */ /* 0x000fe40004800000 */
[----:B------:R-:W-:Y:S01]  /*3610*/  ISETP.GE.AND P1, PT, R44, R5, PT ;  /* 0x000000052c00720c */ /* 0x000fe20003f26270 */
[----:B------:R1:W-:Y:S01]  /*3620*/  MUFU.EX2 R251, R4 ;  /* 0x0000000400fb7308 */ /* 0x0003e20000000800 */
[----:B------:R-:W-:-:S02]  /*3630*/  FMNMX.FTZ R39, R23, R39, !PT ;  /* 0x0000002717277209 */ /* 0x000fc40007810000 */
[----:B------:R-:W-:Y:S02]  /*3640*/  FSEL R38, R147, -INF , !P1 ;  /* 0xff80000093267808 */ /* 0x000fe40004800000 */
[----:B------:R-:W-:Y:S02]  /*3650*/  FMNMX.FTZ R39, R24, R39, !PT ;  /* 0x0000002718277209 */ /* 0x000fe40007810000 */
[----:B------:R-:W-:Y:S02]  /*3660*/  ISETP.GE.AND P1, PT, R69, R5, PT ;  /* 0x000000054500720c */ /* 0x000fe40003f26270 */
[----:B------:R-:W-:Y:S02]  /*3670*/  FMNMX.FTZ R39, R38, R39, !PT ;  /* 0x0000002726277209 */ /* 0x000fe40007810000 */
[----:B------:R-:W-:-:S04]  /*3680*/  VIADDMNMX R7, R14, 0x48, R104, PT ;  /* 0x000000480e077846 */ /* 0x000fc80003800168 */
[----:B------:R-:W-:Y:S01]  /*3690*/  ISETP.GE.AND P5, PT, R2, R7, PT ;  /* 0x000000070200720c */ /* 0x000fe20003fa6270 */
[--C-:B------:R-:W-:Y:S01]  /*36a0*/  FFMA.FTZ R2, R67, UR6, -R3.reuse ;  /* 0x0000000643027c23 */ /* 0x100fe20008010803 */
[----:B-1----:R-:W-:Y:S01]  /*36b0*/  FFMA.FTZ R4, R43, UR6, -R3 ;  /* 0x000000062b047c23 */ /* 0x002fe20008010803 */
[----:B------:R-:W-:Y:S02]  /*36c0*/  FSEL R43, R146, -INF , !P2 ;  /* 0xff800000922b7808 */ /* 0x000fe40005000000 */
[----:B------:R-:W-:Y:S01]  /*36d0*/  ISETP.GE.AND P2, PT, R71, R5, PT ;  /* 0x000000054700720c */ /* 0x000fe20003f46270 */
[----:B------:R1:W-:Y:S01]  /*36e0*/  MUFU.EX2 R252, R4 ;  /* 0x0000000400fc7308 */ /* 0x0003e20000000800 */
[----:B------:R-:W-:Y:S02]  /*36f0*/  FMNMX.FTZ R39, R43, R39, !PT ;  /* 0x000000272b277209 */ /* 0x000fe40007810000 */
[----:B---3--:R-:W-:Y:S02]  /*3700*/  FSEL R50, R57, -INF , !P2 ;  /* 0xff80000039327808 */ /* 0x008fe40005000000 */
[----:B------:R-:W-:-:S02]  /*3710*/  ISETP.GE.AND P2, PT, R74, R5, PT ;  /* 0x000000054a00720c */ /* 0x000fc40003f46270 */
[----:B------:R-:W-:Y:S01]  /*3720*/  ISETP.GE.AND P4, PT, R26, R7, PT ;  /* 0x000000071a00720c */ /* 0x000fe20003f86270 */
[----:B------:R2:W-:Y:S01]  /*3730*/  MUFU.EX2 R238, R2 ;  /* 0x0000000200ee7308 */ /* 0x0005e20000000800 */
[----:B------:R-:W-:Y:S02]  /*3740*/  FSEL R57, R142, -INF , !P2 ;  /* 0xff8000008e397808 */ /* 0x000fe40005000000 */
[-C--:B------:R-:W-:Y:S01]  /*3750*/  ISETP.GE.AND P2, PT, R75, R5.reuse, PT ;  /* 0x000000054b00720c */ /* 0x080fe20003f46270 */
[----:B-1----:R-:W-:Y:S01]  /*3760*/  FFMA.FTZ R4, R45, UR6, -R3 ;  /* 0x000000062d047c23 */ /* 0x002fe20008010803 */
[----:B------:R-:W-:Y:S02]  /*3770*/  FSEL R45, R60, -INF , !P1 ;  /* 0xff8000003c2d7808 */ /* 0x000fe40004800000 */
[----:B------:R-:W-:Y:S01]  /*3780*/  ISETP.GE.AND P1, PT, R72, R5, PT ;  /* 0x000000054800720c */ /* 0x000fe20003f26270 */
[----:B------:R1:W-:Y:S01]  /*3790*/  MUFU.EX2 R250, R4 ;  /* 0x0000000400fa7308 */ /* 0x0003e20000000800 */
[----:B------:R-:W-:-:S02]  /*37a0*/  FMNMX.FTZ R39, R45, R39, !PT ;  /* 0x000000272d277209 */ /* 0x000fc40007810000 */
[----:B------:R-:W-:Y:S01]  /*37b0*/  FSEL R55, R143, -INF , !P1 ;  /* 0xff8000008f377808 */ /* 0x000fe20004800000 */
[----:B--2---:R-:W-:Y:S01]  /*37c0*/  FFMA.FTZ R2, R73, UR6, -R3 ;  /* 0x0000000649027c23 */ /* 0x004fe20008010803 */
[----:B------:R-:W-:Y:S02]  /*37d0*/  FMNMX.FTZ R39, R50, R39, !PT ;  /* 0x0000002732277209 */ /* 0x000fe40007810000 */
[----:B------:R-:W-:Y:S01]  /*37e0*/  ISETP.GE.AND P1, PT, R76, R5, PT ;  /* 0x000000054c00720c */ /* 0x000fe20003f26270 */
[----:B------:R2:W-:Y:S01]  /*37f0*/  MUFU.EX2 R234, R2 ;  /* 0x0000000200ea7308 */ /* 0x0005e20000000800 */
[----:B------:R-:W-:Y:S02]  /*3800*/  FMNMX.FTZ R39, R55, R39, !PT ;  /* 0x0000002737277209 */ /* 0x000fe40007810000 */
[----:B------:R-:W-:Y:S02]  /*3810*/  FSEL R60, R86, -INF , !P1 ;  /* 0xff800000563c7808 */ /* 0x000fe40004800000 */
[----:B------:R-:W-:-:S02]  /*3820*/  FMNMX.FTZ R39, R57, R39, !PT ;  /* 0x0000002739277209 */ /* 0x000fc40007810000 */
[----:B------:R-:W-:Y:S01]  /*3830*/  ISETP.GE.AND P1, PT, R79, R5, PT ;  /* 0x000000054f00720c */ /* 0x000fe20003f26270 */
[--C-:B-1----:R-:W-:Y:S01]  /*3840*/  FFMA.FTZ R4, R47, UR6, -R3.reuse ;  /* 0x000000062f047c23 */ /* 0x102fe20008010803 */
[----:B------:R-:W-:Y:S02]  /*3850*/  FMNMX.FTZ R39, R60, R39, !PT ;  /* 0x000000273c277209 */ /* 0x000fe40007810000 */
[----:B------:R-:W-:Y:S01]  /*3860*/  FSEL R86, R138, -INF , !P1 ;  /* 0xff8000008a567808 */ /* 0x000fe20004800000 */
[----:B------:R1:W-:Y:S01]  /*3870*/  MUFU.EX2 R248, R4 ;  /* 0x0000000400f87308 */ /* 0x0003e20000000800 */
[----:B------:R-:W-:Y:S01]  /*3880*/  ISETP.GE.AND P1, PT, R81, R5, PT ;  /* 0x000000055100720c */ /* 0x000fe20003f26270 */
[----:B--2---:R-:W-:-:S03]  /*3890*/  FFMA.FTZ R2, R66, UR6, -R3 ;  /* 0x0000000642027c23 */ /* 0x004fc60008010803 */
[----:B------:R-:W-:Y:S02]  /*38a0*/  FSEL R88, R88, -INF , !P1 ;  /* 0xff80000058587808 */ /* 0x000fe40004800000 */
[----:B------:R-:W-:Y:S01]  /*38b0*/  ISETP.GE.AND P1, PT, R84, R5, PT ;  /* 0x000000055400720c */ /* 0x000fe20003f26270 */
[----:B------:R-:W-:Y:S01]  /*38c0*/  MUFU.EX2 R228, R2 ;  /* 0x0000000200e47308 */ /* 0x000fe20000000800 */
[----:B-1----:R-:W-:Y:S01]  /*38d0*/  FFMA.FTZ R4, R48, UR6, -R3 ;  /* 0x0000000630047c23 */ /* 0x002fe20008010803 */
[----:B------:R-:W-:-:S06]  /*38e0*/  FSEL R48, R129, -INF , !P3 ;  /* 0xff80000081307808 */ /* 0x000fcc0005800000 */
[----:B------:R1:W-:Y:S02]  /*38f0*/  MUFU.EX2 R246, R4 ;  /* 0x0000000400f67308 */ /* 0x0003e40000000800 */
[----:B-1----:R-:W-:Y:S01]  /*3900*/  FFMA.FTZ R4, R49, UR6, -R3 ;  /* 0x0000000631047c23 */ /* 0x002fe20008010803 */
[----:B------:R-:W-:Y:S02]  /*3910*/  FSEL R49, R193, -INF , !P6 ;  /* 0xff800000c1317808 */ /* 0x000fe40007000000 */
[----:B------:R-:W-:-:S03]  /*3920*/  ISETP.GE.AND P6, PT, R28, R6, PT ;  /* 0x000000061c00720c */ /* 0x000fc60003fc6270 */
[----:B------:R1:W-:Y:S01]  /*3930*/  MUFU.EX2 R243, R4 ;  /* 0x0000000400f37308 */ /* 0x0003e20000000800 */
[----:B------:R-:W-:Y:S02]  /*3940*/  FSEL R47, R132, -INF , !P6 ;  /* 0xff800000842f7808 */ /* 0x000fe40007000000 */
[----:B------:R-:W-:Y:S01]  /*3950*/  ISETP.GE.AND P6, PT, R29, R7, PT ;  /* 0x000000071d00720c */ /* 0x000fe20003fc6270 */
[----:B-1----:R-:W-:-:S04]  /*3960*/  FFMA.FTZ R4, R51, UR6, -R3 ;  /* 0x0000000633047c23 */ /* 0x002fc80008010803 */
[----:B------:R1:W-:Y:S02]  /*3970*/  MUFU.EX2 R242, R4 ;  /* 0x0000000400f27308 */ /* 0x0003e40000000800 */
[----:B-1----:R-:W-:Y:S01]  /*3980*/  FFMA.FTZ R4, R54, UR6, -R3 ;  /* 0x0000000636047c23 */ /* 0x002fe20008010803 */
[----:B------:R-:W-:Y:S02]  /*3990*/  FSEL R54, R87, -INF , !P2 ;  /* 0xff80000057367808 */ /* 0x000fe40005000000 */
[----:B------:R-:W-:-:S03]  /*39a0*/  ISETP.GE.AND P2, PT, R78, R5, PT ;  /* 0x000000054e00720c */ /* 0x000fc60003f46270 */
[----:B------:R1:W-:Y:S01]  /*39b0*/  MUFU.EX2 R237, R4 ;  /* 0x0000000400ed7308 */ /* 0x0003e20000000800 */
[----:B------:R-:W-:Y:S02]  /*39c0*/  FMNMX.FTZ R39, R54, R39, !PT ;  /* 0x0000002736277209 */ /* 0x000fe40007810000 */
[----:B------:R-:W-:Y:S02]  /*39d0*/  FSEL R87, R136, -INF , !P2 ;  /* 0xff80000088577808 */ /* 0x000fe40005000000 */
[----:B------:R-:W-:Y:S02]  /*39e0*/  FMNMX.FTZ R39, R86, R39, !PT ;  /* 0x0000002756277209 */ /* 0x000fe40007810000 */
[----:B------:R-:W-:Y:S02]  /*39f0*/  ISETP.GE.AND P2, PT, R83, R5, PT ;  /* 0x000000055300720c */ /* 0x000fe40003f46270 */
[----:B------:R-:W-:-:S04]  /*3a00*/  FMNMX.FTZ R39, R87, R39, !PT ;  /* 0x0000002757277209 */ /* 0x000fc80007810000 */
[----:B------:R-:W-:Y:S01]  /*3a10*/  FMNMX.FTZ R39, R88, R39, !PT ;  /* 0x0000002758277209 */ /* 0x000fe20007810000 */
[--C-:B-1----:R-:W-:Y:S01]  /*3a20*/  FFMA.FTZ R4, R56, UR6, -R3.reuse ;  /* 0x0000000638047c23 */ /* 0x102fe20008010803 */
[----:B------:R-:W-:Y:S02]  /*3a30*/  FSEL R56, R192, -INF , !P5 ;  /* 0xff800000c0387808 */ /* 0x000fe40006800000 */
[----:B------:R-:W-:Y:S01]  /*3a40*/  ISETP.GE.AND P5, PT, R28, R7, PT ;  /* 0x000000071c00720c */ /* 0x000fe20003fa6270 */
[----:B------:R1:W-:Y:S02]  /*3a50*/  MUFU.EX2 R235, R4 ;  /* 0x0000000400eb7308 */ /* 0x0003e40000000800 */
[----:B-1----:R-:W-:Y:S01]  /*3a60*/  FFMA.FTZ R4, R64, UR6, -R3 ;  /* 0x0000000640047c23 */ /* 0x002fe20008010803 */
[----:B------:R-:W-:Y:S02]  /*3a70*/  FSEL R64, R89, -INF , !P2 ;  /* 0xff80000059407808 */ /* 0x000fe40005000000 */
[----:B------:R-:W-:-:S03]  /*3a80*/  ISETP.GE.AND P2, PT, R85, R5, PT ;  /* 0x000000055500720c */ /* 0x000fc60003f46270 */
[----:B------:R1:W-:Y:S01]  /*3a90*/  MUFU.EX2 R232, R4 ;  /* 0x0000000400e87308 */ /* 0x0003e20000000800 */
        /* <DEDUP_REMOVED lines=8> */
[----:B------:R-:W-:Y:S01]  /*3b20*/  FSEL R219, R90, -INF , !P2 ;  /* 0xff8000005adb7808 */ /* 0x000fe20005000000 */
[----:B-1----:R-:W-:Y:S01]  /*3b30*/  FFMA.FTZ R4, R63, UR6, -R3 ;  /* 0x000000063f047c23 */ /* 0x002fe20008010803 */
[----:B------:R-:W-:Y:S02]  /*3b40*/  FMNMX.FTZ R39, R164, R39, !PT ;  /* 0x00000027a4277209 */ /* 0x000fe40007810000 */
[----:B------:R-:W-:Y:S01]  /*3b50*/  ISETP.GE.AND P2, PT, R26, R6, PT ;  /* 0x000000061a00720c */ /* 0x000fe20003f46270 */
[----:B------:R1:W-:Y:S01]  /*3b60*/  MUFU.EX2 R230, R4 ;  /* 0x0000000400e67308 */ /* 0x0003e20000000800 */
[----:B------:R-:W-:-:S02]  /*3b70*/  FMNMX.FTZ R39, R219, R39, !PT ;  /* 0x00000027db277209 */ /* 0x000fc40007810000 */
[----:B------:R-:W-:Y:S02]  /*3b80*/  FSEL R51, R194, -INF , !P2 ;  /* 0xff800000c2337808 */ /* 0x000fe40005000000 */
[----:B------:R-:W-:Y:S01]  /*3b90*/  ISETP.GE.AND P1, PT, R25, R7, PT ;  /* 0x000000071900720c */ /* 0x000fe20003f26270 */
[----:B------:R-:W2:Y:S01]  /*3ba0*/  SHFL.BFLY PT, R5, R39, 0x2, 0x1f ;  /* 0x0c401f0027057f89 */ /* 0x000ea200000e0000 */
[----:B------:R-:W-:-:S04]  /*3bb0*/  ISETP.GE.AND P2, PT, R27, R6, PT ;  /* 0x000000061b00720c */ /* 0x000fc80003f46270 */
[----:B------:R-:W-:Y:S02]  /*3bc0*/  FSEL R28, R189, -INF , !P2 ;  /* 0xff800000bd1c7808 */ /* 0x000fe40005000000 */
[----:B------:R-:W-:Y:S01]  /*3bd0*/  ISETP.GE.AND P2, PT, R30, R6, PT ;  /* 0x000000061e00720c */ /* 0x000fe20003f46270 */
[----:B-1----:R-:W-:-:S03]  /*3be0*/  FFMA.FTZ R4, R70, UR6, -R3 ;  /* 0x0000000646047c23 */ /* 0x002fc60008010803 */
[----:B------:R-:W-:Y:S02]  /*3bf0*/  FSEL R25, R134, -INF , !P2 ;  /* 0xff80000086197808 */ /* 0x000fe40005000000 */
[----:B------:R-:W-:Y:S01]  /*3c00*/  ISETP.GE.AND P2, PT, R34, R6, PT ;  /* 0x000000062200720c */ /* 0x000fe20003f46270 */
[----:B------:R1:W-:Y:S01]  /*3c10*/  MUFU.EX2 R225, R4 ;  /* 0x0000000400e17308 */ /* 0x0003e20000000800 */
[----:B--2---:R-:W-:-:S05]  /*3c20*/  FMNMX.FTZ R39, R39, R5, !PT ;  /* 0x0000000527277209 */ /* 0x004fca0007810000 */
[----:B------:R-:W2:Y:S01]  /*3c30*/  SHFL.BFLY PT, R5, R39, 0x1, 0x1f ;  /* 0x0c201f0027057f89 */ /* 0x000ea200000e0000 */
[----:B-1----:R-:W-:-:S04]  /*3c40*/  FFMA.FTZ R4, R80, UR6, -R3 ;  /* 0x0000000650047c23 */ /* 0x002fc80008010803 */
[----:B------:R1:W-:Y:S02]  /*3c50*/  MUFU.EX2 R224, R4 ;  /* 0x0000000400e07308 */ /* 0x0003e40000000800 */
[----:B-1----:R-:W-:Y:S01]  /*3c60*/  FFMA.FTZ R4, R82, UR6, -R3 ;  /* 0x0000000652047c23 */ /* 0x002fe20008010803 */
[----:B--2---:R-:W-:-:S05]  /*3c70*/  FMNMX.FTZ R39, R39, R5, !PT ;  /* 0x0000000527277209 */ /* 0x004fca0007810000 */
[----:B------:R1:W-:Y:S01]  /*3c80*/  MUFU.EX2 R229, R4 ;  /* 0x0000000400e57308 */ /* 0x0003e20000000800 */
[C---:B------:R-:W-:Y:S01]  /*3c90*/  FSETP.NEU.FTZ.AND P3, PT, R39.reuse, -INF , PT ;  /* 0xff8000002700780b */ /* 0x040fe20003f7d000 */
[----:B------:R-:W-:-:S05]  /*3ca0*/  FMUL.FTZ R5, R39, UR6 ;  /* 0x0000000627057c20 */ /* 0x000fca0008410000 */
[----:B------:R-:W-:Y:S02]  /*3cb0*/  FSEL R5, R5, RZ, P3 ;  /* 0x000000ff05057208 */ /* 0x000fe40001800000 */
[----:B------:R-:W-:-:S03]  /*3cc0*/  ISETP.GE.AND P3, PT, R31, R6, PT ;  /* 0x000000061f00720c */ /* 0x000fc60003f66270 */
[----:B------:R-:W-:Y:S01]  /*3cd0*/  FFMA.FTZ R2, R9, UR6, -R5 ;  /* 0x0000000609027c23 */ /* 0x000fe20008010805 */
[----:B------:R-:W-:Y:S02]  /*3ce0*/  FSEL R26, R131, -INF , !P3 ;  /* 0xff800000831a7808 */ /* 0x000fe40005800000 */
[----:B------:R-:W-:Y:S01]  /*3cf0*/  ISETP.GE.AND P3, PT, R32, R6, PT ;  /* 0x000000062000720c */ /* 0x000fe20003f66270 */
[----:B------:R2:W-:Y:S01]  /*3d00*/  MUFU.EX2 R157, R2 ;  /* 0x00000002009d7308 */ /* 0x0005e20000000800 */
[----:B-1----:R-:W-:-:S07]  /*3d10*/  FFMA.FTZ R4, R77, UR6, -R3 ;  /* 0x000000064d047c23 */ /* 0x002fce0008010803 */
[----:B------:R1:W-:Y:S01]  /*3d20*/  MUFU.EX2 R231, R4 ;  /* 0x0000000400e77308 */ /* 0x0003e20000000800 */
[----:B--2---:R-:W-:-:S07]  /*3d30*/  FFMA.FTZ R2, R8, UR6, -R5 ;  /* 0x0000000608027c23 */ /* 0x004fce0008010805 */
[----:B------:R2:W3:Y:S01]  /*3d40*/  MUFU.EX2 R155, R2 ;  /* 0x00000002009b7308 */ /* 0x0004e20000000800 */
[----:B-1----:R-:W-:-:S07]  /*3d50*/  FFMA.FTZ R4, R68, UR6, -R3 ;  /* 0x0000000644047c23 */ /* 0x002fce0008010803 */
[----:B------:R1:W-:Y:S01]  /*3d60*/  MUFU.EX2 R233, R4 ;  /* 0x0000000400e97308 */ /* 0x0003e20000000800 */
[----:B--2---:R-:W-:Y:S01]  /*3d70*/  FFMA.FTZ R2, R11, UR6, -R5 ;  /* 0x000000060b027c23 */ /* 0x004fe20008010805 */
[----:B------:R-:W-:Y:S02]  /*3d80*/  FSEL R11, R130, -INF , !P2 ;  /* 0xff800000820b7808 */ /* 0x000fe40005000000 */
[----:B------:R-:W-:-:S04]  /*3d90*/  ISETP.GE.AND P2, PT, R37, R6, PT ;  /* 0x000000062500720c */ /* 0x000fc80003f46270 */
[----:B------:R2:W-:Y:S01]  /*3da0*/  MUFU.EX2 R156, R2 ;  /* 0x00000002009c7308 */ /* 0x0005e20000000800 */
[----:B------:R-:W-:Y:S01]  /*3db0*/  FSEL R8, R176, -INF , !P2 ;  /* 0xff800000b0087808 */ /* 0x000fe20005000000 */
[----:B-1----:R-:W-:Y:S01]  /*3dc0*/  FFMA.FTZ R4, R62, UR6, -R3 ;  /* 0x000000063e047c23 */ /* 0x002fe20008010803 */
[----:B------:R-:W-:-:S05]  /*3dd0*/  ISETP.GE.AND P2, PT, R44, R6, PT ;  /* 0x000000062c00720c */ /* 0x000fca0003f46270 */
[----:B------:R1:W-:Y:S01]  /*3de0*/  MUFU.EX2 R236, R4 ;  /* 0x0000000400ec7308 */ /* 0x0003e20000000800 */
[----:B--2---:R-:W-:Y:S01]  /*3df0*/  FFMA.FTZ R2, R12, UR6, -R5 ;  /* 0x000000060c027c23 */ /* 0x004fe20008010805 */
[----:B------:R-:W-:Y:S02]  /*3e00*/  FSEL R12, R180, -INF , !P3 ;  /* 0xff800000b40c7808 */ /* 0x000fe40005800000 */
[----:B------:R-:W-:-:S04]  /*3e10*/  ISETP.GE.AND P3, PT, R35, R6, PT ;  /* 0x000000062300720c */ /* 0x000fc80003f66270 */
[----:B------:R2:W-:Y:S01]  /*3e20*/  MUFU.EX2 R158, R2 ;  /* 0x00000002009e7308 */ /* 0x0005e20000000800 */
[----:B------:R-:W-:Y:S01]  /*3e30*/  FSEL R9, R175, -INF , !P3 ;  /* 0xff800000af097808 */ /* 0x000fe20005800000 */
[----:B-1----:R-:W-:Y:S01]  /*3e40*/  FFMA.FTZ R4, R61, UR6, -R3 ;  /* 0x000000063d047c23 */ /* 0x002fe20008010803 */
[----:B------:R-:W-:Y:S02]  /*3e50*/  FSEL R61, R191, -INF , !P4 ;  /* 0xff800000bf3d7808 */ /* 0x000fe40006000000 */
[----:B------:R-:W-:-:S03]  /*3e60*/  ISETP.GE.AND P4, PT, R27, R7, PT ;  /* 0x000000071b00720c */ /* 0x000fc60003f86270 */
[----:B------:R1:W-:Y:S01]  /*3e70*/  MUFU.EX2 R241, R4 ;  /* 0x0000000400f17308 */ /* 0x0003e20000000800 */
[----:B------:R-:W-:Y:S01]  /*3e80*/  ISETP.GE.AND P3, PT, R42, R6, PT ;  /* 0x000000062a00720c */ /* 0x000fe20003f66270 */
[----:B--2---:R-:W-:-:S06]  /*3e90*/  FFMA.FTZ R2, R10, UR6, -R5 ;  /* 0x000000060a027c23 */ /* 0x004fcc0008010805 */
[----:B------:R2:W-:Y:S01]  /*3ea0*/  MUFU.EX2 R195, R2 ;  /* 0x0000000200c37308 */ /* 0x0005e20000000800 */
[----:B-1----:R-:W-:Y:S01]  /*3eb0*/  FFMA.FTZ R4, R59, UR6, -R3 ;  /* 0x000000063b047c23 */ /* 0x002fe20008010803 */
[----:B------:R-:W-:Y:S02]  /*3ec0*/  FSEL R59, R123, -INF , !P1 ;  /* 0xff8000007b3b7808 */ /* 0x000fe40004800000 */
[----:B------:R-:W-:-:S04]  /*3ed0*/  ISETP.GE.AND P1, PT, R29, R6, PT ;  /* 0x000000061d00720c */ /* 0x000fc80003f26270 */
[----:B------:R1:W-:Y:S01]  /*3ee0*/  MUFU.EX2 R240, R4 ;  /* 0x0000000400f07308 */ /* 0x0003e20000000800 */
[----:B------:R-:W-:Y:S02]  /*3ef0*/  FSEL R29, R182, -INF , !P4 ;  /* 0xff800000b61d7808 */ /* 0x000fe40006000000 */
[----:B------:R-:W-:Y:S02]  /*3f00*/  FSEL R27, R190, -INF , !P1 ;  /* 0xff800000be1b7808 */ /* 0x000fe40004800000 */
[-C--:B------:R-:W-:Y:S02]  /*3f10*/  ISETP.GE.AND P1, PT, R33, R6.reuse, PT ;  /* 0x000000062100720c */ /* 0x080fe40003f26270 */
[----:B------:R-:W-:Y:S01]  /*3f20*/  ISETP.GE.AND P4, PT, R30, R7, PT ;  /* 0x000000071e00720c */ /* 0x000fe20003f86270 */
[----:B--2---:R-:W-:Y:S01]  /*3f30*/  FFMA.FTZ R2, R15, UR6, -R5 ;  /* 0x000000060f027c23 */ /* 0x004fe20008010805 */
[----:B------:R-:W-:Y:S02]  /*3f40*/  FSEL R14, R179, -INF , !P1 ;  /* 0xff800000b30e7808 */ /* 0x000fe40004800000 */
[----:B------:R-:W-:Y:S01]  /*3f50*/  ISETP.GE.AND P1, PT, R36, R6, PT ;  /* 0x000000062400720c */ /* 0x000fe20003f26270 */
[----:B------:R-:W-:Y:S01]  /*3f60*/  MUFU.EX2 R199, R2 ;  /* 0x0000000200c77308 */ /* 0x000fe20000000800 */
[----:B------:R-:W-:-:S02]  /*3f70*/  FSEL R30, R183, -INF , !P6 ;  /* 0xff800000b71e7808 */ /* 0x000fc40007000000 */
[----:B------:R-:W-:Y:S01]  /*3f80*/  FSEL R10, R135, -INF , !P1 ;  /* 0xff800000870a7808 */ /* 0x000fe20004800000 */
[--C-:B-1----:R-:W-:Y:S01]  /*3f90*/  FFMA.FTZ R4, R58, UR6, -R3.reuse ;  /* 0x000000063a047c23 */ /* 0x102fe20008010803 */
[----:B------:R-:W-:Y:S01]  /*3fa0*/  FFMA.FTZ R3, R65, UR6, -R3 ;  /* 0x0000000641037c23 */ /* 0x000fe20008010803 */
[----:B------:R-:W-:Y:S02]  /*3fb0*/  ISETP.GE.AND P1, PT, R41, R6, PT ;  /* 0x000000062900720c */ /* 0x000fe40003f26270 */
[-C--:B------:R-:W-:Y:S01]  /*3fc0*/  ISETP.GE.AND P6, PT, R33, R7.reuse, PT ;  /* 0x000000072100720c */ /* 0x080fe20003fc6270 */
[----:B------:R1:W2:Y:S01]  /*3fd0*/  MUFU.EX2 R226, R3 ;  /* 0x0000000300e27308 */ /* 0x0002a20000000800 */
[----:B------:R-:W-:Y:S02]  /*3fe0*/  FSEL R58, R126, -INF , !P5 ;  /* 0xff8000007e3a7808 */ /* 0x000fe40006800000 */
[----:B------:R-:W-:Y:S02]  /*3ff0*/  ISETP.GE.AND P5, PT, R31, R7, PT ;  /* 0x000000071f00720c */ /* 0x000fe40003fa6270 */
[----:B------:R-:W-:-:S02]  /*4000*/  FSEL R15, R140, -INF , !P1 ;  /* 0xff8000008c0f7808 */ /* 0x000fc40004800000 */
[----:B------:R-:W-:Y:S01]  /*4010*/  FSEL R62, R125, -INF , !P4 ;  /* 0xff8000007d3e7808 */ /* 0x000fe20006000000 */
[----:B------:R-:W-:Y:S01]  /*4020*/  MUFU.EX2 R239, R4 ;  /* 0x0000000400ef7308 */ /* 0x000fe20000000800 */
[-C--:B------:R-:W-:Y:S02]  /*4030*/  ISETP.GE.AND P4, PT, R34, R7.reuse, PT ;  /* 0x000000072200720c */ /* 0x080fe40003f86270 */
[----:B------:R-:W-:Y:S02]  /*4040*/  FSEL R63, R177, -INF , !P6 ;  /* 0xff800000b13f7808 */ /* 0x000fe40007000000 */
[----:B------:R-:W-:Y:S02]  /*4050*/  ISETP.GE.AND P6, PT, R36, R7, PT ;  /* 0x000000072400720c */ /* 0x000fe40003fc6270 */
[----:B------:R-:W-:Y:S02]  /*4060*/  FSEL R33, R121, -INF , !P5 ;  /* 0xff80000079217808 */ /* 0x000fe40006800000 */
[----:B-1----:R-:W-:-:S02]  /*4070*/  FMNMX.FTZ R3, R49, R51, !PT ;  /* 0x0000003331037209 */ /* 0x002fc40007810000 */
[----:B------:R-:W-:Y:S02]  /*4080*/  FSEL R36, R139, -INF , !P3 ;  /* 0xff8000008b247808 */ /* 0x000fe40005800000 */
[----:B------:R-:W-:Y:S02]  /*4090*/  FMNMX.FTZ R3, R48, R3, !PT ;  /* 0x0000000330037209 */ /* 0x000fe40007810000 */
[----:B------:R-:W-:Y:S02]  /*40a0*/  ISETP.GE.AND P5, PT, R32, R7, PT ;  /* 0x000000072000720c */ /* 0x000fe40003fa6270 */
[----:B------:R-:W-:Y:S02]  /*40b0*/  FMNMX.FTZ R3, R47, R3, !PT ;  /* 0x000000032f037209 */ /* 0x000fe40007810000 */
[----:B------:R-:W-:Y:S02]  /*40c0*/  FSEL R82, R128, -INF , !P4 ;  /* 0xff80000080527808 */ /* 0x000fe40006000000 */
[----:B------:R-:W-:Y:S01]  /*40d0*/  FMNMX.FTZ R2, R28, R3, !PT ;  /* 0x000000031c027209 */ /* 0x000fe20007810000 */
[----:B------:R-:W-:Y:S01]  /*40e0*/  FFMA.FTZ R3, R16, UR6, -R5 ;  /* 0x0000000610037c23 */ /* 0x000fe20008010805 */
[----:B------:R-:W-:-:S02]  /*40f0*/  ISETP.GE.AND P4, PT, R37, R7, PT ;  /* 0x000000072500720c */ /* 0x000fc40003f86270 */
[----:B------:R-:W-:Y:S01]  /*4100*/  FMNMX.FTZ R2, R27, R2, !PT ;  /* 0x000000021b027209 */ /* 0x000fe20007810000 */
[----:B------:R1:W-:Y:S01]  /*4110*/  MUFU.EX2 R196, R3 ;  /* 0x0000000300c47308 */ /* 0x0003e20000000800 */
[----:B------:R-:W-:Y:S02]  /*4120*/  ISETP.GE.AND P1, PT, R46, R6, PT ;  /* 0x000000062e00720c */ /* 0x000fe40003f26270 */
[----:B------:R-:W-:Y:S02]  /*4130*/  FMNMX.FTZ R2, R26, R2, !PT ;  /* 0x000000021a027209 */ /* 0x000fe40007810000 */
[----:B------:R-:W-:Y:S02]  /*4140*/  FSEL R37, R171, -INF , !P2 ;  /* 0xff800000ab257808 */ /* 0x000fe40005000000 */
[----:B------:R-:W-:Y:S02]  /*4150*/  FMNMX.FTZ R2, R25, R2, !PT ;  /* 0x0000000219027209 */ /* 0x000fe40007810000 */
[----:B------:R-:W-:-:S02]  /*4160*/  FSEL R80, R178, -INF , !P5 ;  /* 0xff800000b2507808 */ /* 0x000fc40006800000 */
[----:B------:R-:W-:Y:S02]  /*4170*/  FMNMX.FTZ R2, R14, R2, !PT ;  /* 0x000000020e027209 */ /* 0x000fe40007810000 */
[-C--:B------:R-:W-:Y:S02]  /*4180*/  ISETP.GE.AND P5, PT, R35, R7.reuse, PT ;  /* 0x000000072300720c */ /* 0x080fe40003fa6270 */
[----:B------:R-:W-:Y:S01]  /*4190*/  FMNMX.FTZ R2, R12, R2, !PT ;  /* 0x000000020c027209 */ /* 0x000fe20007810000 */
[----:B-1----:R-:W-:Y:S01]  /*41a0*/  FFMA.FTZ R3, R17, UR6, -R5 ;  /* 0x0000000611037c23 */ /* 0x002fe20008010805 */
[----:B------:R-:W-:Y:S02]  /*41b0*/  FSEL R92, R127, -INF , !P6 ;  /* 0xff8000007f5c7808 */ /* 0x000fe40007000000 */
[----:B------:R-:W-:Y:S01]  /*41c0*/  FMNMX.FTZ R2, R11, R2, !PT ;  /* 0x000000020b027209 */ /* 0x000fe20007810000 */
[----:B------:R1:W-:Y:S01]  /*41d0*/  MUFU.EX2 R201, R3 ;  /* 0x0000000300c97308 */ /* 0x0003e20000000800 */
[----:B------:R-:W-:-:S02]  /*41e0*/  ISETP.GE.AND P6, PT, R41, R7, PT ;  /* 0x000000072900720c */ /* 0x000fc40003fc6270 */
[----:B------:R-:W-:Y:S02]  /*41f0*/  FMNMX.FTZ R2, R10, R2, !PT ;  /* 0x000000020a027209 */ /* 0x000fe40007810000 */
[----:B------:R-:W-:Y:S02]  /*4200*/  ISETP.GE.AND P2, PT, R69, R6, PT ;  /* 0x000000064500720c */ /* 0x000fe40003f46270 */
[----:B------:R-:W-:Y:S02]  /*4210*/  FMNMX.FTZ R2, R9, R2, !PT ;  /* 0x0000000209027209 */ /* 0x000fe40007810000 */
[----:B------:R-:W-:Y:S02]  /*4220*/  FSEL R41, R172, -INF , !P1 ;  /* 0xff800000ac297808 */ /* 0x000fe40004800000 */
[----:B------:R-:W-:Y:S02]  /*4230*/  FMNMX.FTZ R2, R8, R2, !PT ;  /* 0x0000000208027209 */ /* 0x000fe40007810000 */
[----:B------:R-:W-:-:S02]  /*4240*/  FSEL R96, R174, -INF , !P5 ;  /* 0xff800000ae607808 */ /* 0x000fc40006800000 */
[----:B------:R-:W-:Y:S01]  /*4250*/  FMNMX.FTZ R2, R15, R2, !PT ;  /* 0x000000020f027209 */ /* 0x000fe20007810000 */
[----:B-1----:R-:W-:Y:S01]  /*4260*/  FFMA.FTZ R3, R18, UR6, -R5 ;  /* 0x0000000612037c23 */ /* 0x002fe20008010805 */
[----:B------:R-:W-:Y:S02]  /*4270*/  ISETP.GE.AND P5, PT, R42, R7, PT ;  /* 0x000000072a00720c */ /* 0x000fe40003fa6270 */
[----:B------:R-:W-:Y:S01]  /*4280*/  FMNMX.FTZ R2, R36, R2, !PT ;  /* 0x0000000224027209 */ /* 0x000fe20007810000 */
[----:B------:R1:W-:Y:S01]  /*4290*/  MUFU.EX2 R204, R3 ;  /* 0x0000000300cc7308 */ /* 0x0003e20000000800 */
[----:B------:R-:W-:Y:S02]  /*42a0*/  ISETP.GE.AND P1, PT, R71, R6, PT ;  /* 0x000000064700720c */ /* 0x000fe40003f26270 */
[----:B------:R-:W-:Y:S02]  /*42b0*/  FMNMX.FTZ R2, R37, R2, !PT ;  /* 0x0000000225027209 */ /* 0x000fe40007810000 */
[----:B------:R-:W-:-:S02]  /*42c0*/  FSEL R42, R133, -INF , !P2 ;  /* 0xff800000852a7808 */ /* 0x000fc40005000000 */
[----:B------:R-:W-:Y:S02]  /*42d0*/  FMNMX.FTZ R2, R41, R2, !PT ;  /* 0x0000000229027209 */ /* 0x000fe40007810000 */
[----:B------:R-:W-:Y:S02]  /*42e0*/  ISETP.GE.AND P2, PT, R72, R6, PT ;  /* 0x000000064800720c */ /* 0x000fe40003f46270 */
[----:B------:R-:W-:Y:S02]  /*42f0*/  FSEL R90, R120, -INF , !P1 ;  /* 0xff800000785a7808 */ /* 0x000fe40004800000 */
[----:B------:R-:W-:Y:S02]  /*4300*/  FMNMX.FTZ R2, R42, R2, !PT ;  /* 0x000000022a027209 */ /* 0x000fe40007810000 */
[----:B------:R-:W-:Y:S01]  /*4310*/  ISETP.GE.AND P1, PT, R74, R6, PT ;  /* 0x000000064a00720c */ /* 0x000fe20003f26270 */
[----:B-1----:R-:W-:Y:S01]  /*4320*/  FFMA.FTZ R3, R19, UR6, -R5 ;  /* 0x0000000613037c23 */ /* 0x002fe20008010805 */
[----:B------:R-:W-:-:S02]  /*4330*/  FSEL R91, R168, -INF , !P2 ;  /* 0xff800000a85b7808 */ /* 0x000fc40005000000 */
[----:B------:R-:W-:Y:S01]  /*4340*/  FMNMX.FTZ R2, R90, R2, !PT ;  /* 0x000000025a027209 */ /* 0x000fe20007810000 */
[----:B------:R1:W-:Y:S01]  /*4350*/  MUFU.EX2 R208, R3 ;  /* 0x0000000300d07308 */ /* 0x0003e20000000800 */
[----:B------:R-:W-:Y:S02]  /*4360*/  ISETP.GE.AND P2, PT, R76, R6, PT ;  /* 0x000000064c00720c */ /* 0x000fe40003f46270 */
[----:B------:R-:W-:Y:S02]  /*4370*/  FSEL R97, R169, -INF , !P1 ;  /* 0xff800000a9617808 */ /* 0x000fe40004800000 */
[----:B------:R-:W-:Y:S02]  /*4380*/  FMNMX.FTZ R2, R91, R2, !PT ;  /* 0x000000025b027209 */ /* 0x000fe40007810000 */
[----:B------:R-:W-:Y:S02]  /*4390*/  ISETP.GE.AND P1, PT, R75, R6, PT ;  /* 0x000000064b00720c */ /* 0x000fe40003f26270 */
[----:B------:R-:W-:-:S02]  /*43a0*/  FSEL R98, R117, -INF , !P2 ;  /* 0xff80000075627808 */ /* 0x000fc40005000000 */
[----:B------:R-:W-:Y:S02]  /*43b0*/  FMNMX.FTZ R2, R97, R2, !PT ;  /* 0x0000000261027209 */ /* 0x000fe40007810000 */
[----:B------:R-:W-:Y:S02]  /*43c0*/  FMNMX.FTZ R4, R56, R61, !PT ;  /* 0x0000003d38047209 */ /* 0x000fe40007810000 */
[----:B------:R-:W-:Y:S01]  /*43d0*/  ISETP.GE.AND P2, PT, R79, R6, PT ;  /* 0x000000064f00720c */ /* 0x000fe20003f46270 */
[----:B-1----:R-:W-:Y:S01]  /*43e0*/  FFMA.FTZ R3, R13, UR6, -R5 ;  /* 0x000000060d037c23 */ /* 0x002fe20008010805 */
[----:B------:R-:W-:Y:S02]  /*43f0*/  FSEL R101, R116, -INF , !P1 ;  /* 0xff80000074657808 */ /* 0x000fe40004800000 */
[----:B------:R-:W-:Y:S01]  /*4400*/  FMNMX.FTZ R2, R98, R2, !PT ;  /* 0x0000000262027209 */ /* 0x000fe20007810000 */
[----:B------:R1:W-:Y:S01]  /*4410*/  MUFU.EX2 R207, R3 ;  /* 0x0000000300cf7308 */ /* 0x0003e20000000800 */
[----:B------:R-:W-:-:S02]  /*4420*/  FMNMX.FTZ R4, R59, R4, !PT ;  /* 0x000000043b047209 */ /* 0x000fc40007810000 */
[----:B------:R-:W-:Y:S02]  /*4430*/  FSEL R102, R163, -INF , !P2 ;  /* 0xff800000a3667808 */ /* 0x000fe40005000000 */
[----:B------:R-:W-:Y:S02]  /*4440*/  FMNMX.FTZ R2, R101, R2, !PT ;  /* 0x0000000265027209 */ /* 0x000fe40007810000 */
[----:B------:R-:W-:Y:S02]  /*4450*/  FMNMX.FTZ R4, R58, R4, !PT ;  /* 0x000000043a047209 */ /* 0x000fe40007810000 */
[----:B------:R-:W-:Y:S02]  /*4460*/  ISETP.GE.AND P1, PT, R78, R6, PT ;  /* 0x000000064e00720c */ /* 0x000fe40003f26270 */
[----:B------:R-:W-:Y:S02]  /*4470*/  FMNMX.FTZ R4, R29, R4, !PT ;  /* 0x000000041d047209 */ /* 0x000fe40007810000 */
[----:B------:R-:W-:-:S02]  /*4480*/  ISETP.GE.AND P2, PT, R81, R6, PT ;  /* 0x000000065100720c */ /* 0x000fc40003f46270 */
[----:B------:R-:W-:Y:S01]  /*4490*/  FSEL R103, R165, -INF , !P1 ;  /* 0xff800000a5677808 */ /* 0x000fe20004800000 */
[----:B-1----:R-:W-:Y:S01]  /*44a0*/  FFMA.FTZ R3, R20, UR6, -R5 ;  /* 0x0000000614037c23 */ /* 0x002fe20008010805 */
[-C--:B------:R-:W-:Y:S02]  /*44b0*/  ISETP.GE.AND P1, PT, R83, R6.reuse, PT ;  /* 0x000000065300720c */ /* 0x080fe40003f26270 */
[----:B------:R-:W-:Y:S01]  /*44c0*/  FSEL R105, R107, -INF , !P2 ;  /* 0xff8000006b697808 */ /* 0x000fe20005000000 */
[----:B------:R1:W-:Y:S01]  /*44d0*/  MUFU.EX2 R206, R3 ;  /* 0x0000000300ce7308 */ /* 0x0003e20000000800 */
[-C--:B------:R-:W-:Y:S02]  /*44e0*/  ISETP.GE.AND P2, PT, R84, R6.reuse, PT ;  /* 0x000000065400720c */ /* 0x080fe40003f46270 */
[----:B------:R-:W-:Y:S02]  /*44f0*/  FSEL R109, R106, -INF , !P1 ;  /* 0xff8000006a6d7808 */ /* 0x000fe40004800000 */
[----:B------:R-:W-:-:S02]  /*4500*/  ISETP.GE.AND P1, PT, R85, R6, PT ;  /* 0x000000065500720c */ /* 0x000fc40003f26270 */
[----:B------:R-:W-:Y:S02]  /*4510*/  FSEL R108, R161, -INF , !P2 ;  /* 0xff800000a16c7808 */ /* 0x000fe40005000000 */
[----:B------:R-:W-:Y:S02]  /*4520*/  FSEL R95, R173, -INF , !P4 ;  /* 0xff800000ad5f7808 */ /* 0x000fe40006000000 */
[----:B------:R-:W-:Y:S02]  /*4530*/  ISETP.GE.AND P2, PT, R53, R6, PT ;  /* 0x000000063500720c */ /* 0x000fe40003f46270 */
[----:B------:R-:W-:Y:S02]  /*4540*/  FSEL R111, R162, -INF , !P1 ;  /* 0xff800000a26f7808 */ /* 0x000fe40004800000 */
[----:B------:R-:W-:Y:S01]  /*4550*/  FSEL R122, R122, -INF , !P2 ;  /* 0xff8000007a7a7808 */ /* 0x000fe20005000000 */
[----:B-1----:R-:W-:Y:S01]  /*4560*/  FFMA.FTZ R3, R21, UR6, -R5 ;  /* 0x0000000615037c23 */ /* 0x002fe20008010805 */
[----:B------:R-:W-:-:S02]  /*4570*/  FSEL R21, R160, -INF , !P6 ;  /* 0xff800000a0157808 */ /* 0x000fc40007000000 */
[-C--:B------:R-:W-:Y:S01]  /*4580*/  ISETP.GE.AND P4, PT, R44, R7.reuse, PT ;  /* 0x000000072c00720c */ /* 0x080fe20003f86270 */
[----:B------:R1:W-:Y:S01]  /*4590*/  MUFU.EX2 R205, R3 ;  /* 0x0000000300cd7308 */ /* 0x0003e20000000800 */
[----:B------:R-:W-:Y:S02]  /*45a0*/  ISETP.GE.AND P1, PT, R52, R6, PT ;  /* 0x000000063400720c */ /* 0x000fe40003f26270 */
[-C--:B------:R-:W-:Y:S02]  /*45b0*/  ISETP.GE.AND P3, PT, R46, R7.reuse, PT ;  /* 0x000000072e00720c */ /* 0x080fe40003f66270 */
[----:B------:R-:W-:Y:S02]  /*45c0*/  FSEL R124, R124, -INF , !P1 ;  /* 0xff8000007c7c7808 */ /* 0x000fe40004800000 */
[-C--:B------:R-:W-:Y:S02]  /*45d0*/  ISETP.GE.AND P2, PT, R69, R7.reuse, PT ;  /* 0x000000074500720c */ /* 0x080fe40003f46270 */
[----:B------:R-:W-:-:S02]  /*45e0*/  ISETP.GE.AND P1, PT, R71, R7, PT ;  /* 0x000000074700720c */ /* 0x000fc40003f26270 */
[----:B------:R-:W-:Y:S02]  /*45f0*/  FSEL R93, R153, -INF , !P2 ;  /* 0xff800000995d7808 */ /* 0x000fe40005000000 */
[-C--:B------:R-:W-:Y:S02]  /*4600*/  ISETP.GE.AND P6, PT, R72, R7.reuse, PT ;  /* 0x000000074800720c */ /* 0x080fe40003fc6270 */
[----:B------:R-:W-:Y:S01]  /*4610*/  FSEL R94, R152, -INF , !P1 ;  /* 0xff800000985e7808 */ /* 0x000fe20004800000 */
[----:B-1----:R-:W-:Y:S01]  /*4620*/  FFMA.FTZ R3, R22, UR6, -R5 ;  /* 0x0000000616037c23 */ /* 0x002fe20008010805 */
[----:B------:R-:W-:Y:S02]  /*4630*/  FSEL R22, R154, -INF , !P5 ;  /* 0xff8000009a167808 */ /* 0x000fe40006800000 */
[----:B------:R-:W-:Y:S01]  /*4640*/  ISETP.GE.AND P5, PT, R74, R7, PT ;  /* 0x000000074a00720c */ /* 0x000fe20003fa6270 */
[----:B------:R1:W-:Y:S01]  /*4650*/  MUFU.EX2 R203, R3 ;  /* 0x0000000300cb7308 */ /* 0x0003e20000000800 */
[----:B------:R-:W-:-:S02]  /*4660*/  FSEL R99, R214, -INF , !P6 ;  /* 0xff800000d6637808 */ /* 0x000fc40007000000 */
[----:B------:R-:W-:Y:S02]  /*4670*/  FSEL R100, R215, -INF , !P5 ;  /* 0xff800000d7647808 */ /* 0x000fe40006800000 */
[-C--:B------:R-:W-:Y:S02]  /*4680*/  ISETP.GE.AND P2, PT, R79, R7.reuse, PT ;  /* 0x000000074f00720c */ /* 0x080fe40003f46270 */
[-C--:B------:R-:W-:Y:S02]  /*4690*/  ISETP.GE.AND P1, PT, R78, R7.reuse, PT ;  /* 0x000000074e00720c */ /* 0x080fe40003f26270 */
[----:B------:R-:W-:Y:S02]  /*46a0*/  FSEL R104, R211, -INF , !P2 ;  /* 0xff800000d3687808 */ /* 0x000fe40005000000 */
[----:B------:R-:W-:Y:S02]  /*46b0*/  ISETP.GE.AND P6, PT, R81, R7, PT ;  /* 0x000000075100720c */ /* 0x000fe40003fc6270 */
[----:B------:R-:W-:-:S02]  /*46c0*/  FSEL R106, R212, -INF , !P1 ;  /* 0xff800000d46a7808 */ /* 0x000fc40004800000 */
[-C--:B------:R-:W-:Y:S01]  /*46d0*/  ISETP.GE.AND P5, PT, R83, R7.reuse, PT ;  /* 0x000000075300720c */ /* 0x080fe20003fa6270 */
[----:B-1----:R-:W-:Y:S01]  /*46e0*/  FFMA.FTZ R3, R23, UR6, -R5 ;  /* 0x0000000617037c23 */ /* 0x002fe20008010805 */
[----:B------:R-:W-:Y:S02]  /*46f0*/  FSEL R23, R217, -INF , !P4 ;  /* 0xff800000d9177808 */ /* 0x000fe40006000000 */
[-C--:B------:R-:W-:Y:S01]  /*4700*/  ISETP.GE.AND P4, PT, R76, R7.reuse, PT ;  /* 0x000000074c00720c */ /* 0x080fe20003f86270 */
[----:B------:R1:W-:Y:S01]  /*4710*/  MUFU.EX2 R202, R3 ;  /* 0x0000000300ca7308 */ /* 0x0003e20000000800 */
[----:B------:R-:W-:Y:S02]  /*4720*/  FSEL R107, R144, -INF , !P5 ;  /* 0xff800000906b7808 */ /* 0x000fe40006800000 */
[-C--:B------:R-:W-:Y:S02]  /*4730*/  ISETP.GE.AND P2, PT, R53, R7.reuse, PT ;  /* 0x000000073500720c */ /* 0x080fe40003f46270 */
[----:B------:R-:W-:-:S02]  /*4740*/  ISETP.GE.AND P1, PT, R52, R7, PT ;  /* 0x000000073400720c */ /* 0x000fc40003f26270 */
[----:B------:R-:W-:Y:S02]  /*4750*/  FSEL R114, R141, -INF , !P2 ;  /* 0xff8000008d727808 */ /* 0x000fe40005000000 */
[----:B------:R-:W-:Y:S02]  /*4760*/  FSEL R113, R137, -INF , !P1 ;  /* 0xff80000089717808 */ /* 0x000fe40004800000 */
[----:B---3--:R-:W-:Y:S02]  /*4770*/  F2FP.F16.F32.PACK_AB R13, R155, R157 ;  /* 0x0000009d9b0d723e */ /* 0x008fe400000000ff */
[----:B------:R-:W-:Y:S02]  /*4780*/  F2FP.F16.F32.PACK_AB R160, R234, R238 ;  /* 0x000000eeeaa0723e */ /* 0x000fe400000000ff */
[----:B--2---:R-:W-:Y:S01]  /*4790*/  F2FP.F16.F32.PACK_AB R162, R226, R228 ;  /* 0x000000e4e2a2723e */ /* 0x004fe200000000ff */
[----:B-1----:R-:W-:-:S04]  /*47a0*/  FFMA.FTZ R3, R24, UR6, -R5 ;  /* 0x0000000618037c23 */ /* 0x002fc80008010805 */
        /* <DEDUP_REMOVED lines=10> */
[----:B------:R-:W-:Y:S01]  /*4850*/  FFMA.FTZ R4, R43, UR6, -R5 ;  /* 0x000000062b047c23 */ /* 0x000fe20008010805 */
        /* <DEDUP_REMOVED lines=14> */
[----:B------:R-:W-:Y:S02]  /*4940*/  FMNMX.FTZ R2, R22, R2, !PT ;  /* 0x0000000216027209 */ /* 0x000fe40007810000 */
[----:B-1----:R-:W-:Y:S01]  /*4950*/  FMNMX.FTZ R4, R122, R3, !PT ;  /* 0x000000037a047209 */ /* 0x002fe20007810000 */
[----:B------:R-:W-:Y:S01]  /*4960*/  FFMA.FTZ R3, R50, UR6, -R5 ;  /* 0x0000000632037c23 */ /* 0x000fe20008010805 */
[----:B------:R-:W-:Y:S02]  /*4970*/  FMNMX.FTZ R2, R23, R2, !PT ;  /* 0x0000000217027209 */ /* 0x000fe40007810000 */
[----:B------:R-:W-:Y:S01]  /*4980*/  FMNMX.FTZ R4, R124, R4, !PT ;  /* 0x000000047c047209 */ /* 0x000fe20007810000 */
[----:B------:R1:W-:Y:S01]  /*4990*/  MUFU.EX2 R192, R3 ;  /* 0x0000000300c07308 */ /* 0x0003e20000000800 */
[----:B------:R-:W-:-:S03]  /*49a0*/  FMNMX.FTZ R2, R43, R2, !PT ;  /* 0x000000022b027209 */ /* 0x000fc60007810000 */
[----:B------:R-:W2:Y:S01]  /*49b0*/  SHFL.BFLY PT, R6, R4, 0x2, 0x1f ;  /* 0x0c401f0004067f89 */ /* 0x000ea200000e0000 */
[----:B------:R-:W-:-:S04]  /*49c0*/  FMNMX.FTZ R2, R93, R2, !PT ;  /* 0x000000025d027209 */ /* 0x000fc80007810000 */
[----:B------:R-:W-:-:S04]  /*49d0*/  FMNMX.FTZ R2, R94, R2, !PT ;  /* 0x000000025e027209 */ /* 0x000fc80007810000 */
[----:B------:R-:W-:Y:S01]  /*49e0*/  FMNMX.FTZ R2, R99, R2, !PT ;  /* 0x0000000263027209 */ /* 0x000fe20007810000 */
[----:B-1----:R-:W-:-:S03]  /*49f0*/  FFMA.FTZ R3, R55, UR6, -R5 ;  /* 0x0000000637037c23 */ /* 0x002fc60008010805 */
[----:B------:R-:W-:Y:S01]  /*4a00*/  FMNMX.FTZ R2, R100, R2, !PT ;  /* 0x0000000264027209 */ /* 0x000fe20007810000 */
[----:B------:R1:W-:Y:S01]  /*4a10*/  MUFU.EX2 R191, R3 ;  /* 0x0000000300bf7308 */ /* 0x0003e20000000800 */
[----:B--2---:R-:W-:-:S05]  /*4a20*/  FMNMX.FTZ R4, R4, R6, !PT ;  /* 0x0000000604047209 */ /* 0x004fca0007810000 */
[----:B------:R-:W2:Y:S01]  /*4a30*/  SHFL.BFLY PT, R38, R4, 0x1, 0x1f ;  /* 0x0c201f0004267f89 */ /* 0x000ea200000e0000 */
[----:B-1----:R-:W-:-:S04]  /*4a40*/  FFMA.FTZ R3, R57, UR6, -R5 ;  /* 0x0000000639037c23 */ /* 0x002fc80008010805 */
[----:B------:R1:W-:Y:S01]  /*4a50*/  MUFU.EX2 R190, R3 ;  /* 0x0000000300be7308 */ /* 0x0003e20000000800 */
[----:B--2---:R-:W-:Y:S01]  /*4a60*/  FMNMX.FTZ R38, R4, R38, !PT ;  /* 0x0000002604267209 */ /* 0x004fe20007810000 */
[----:B-1----:R-:W-:-:S04]  /*4a70*/  FFMA.FTZ R3, R60, UR6, -R5 ;  /* 0x000000063c037c23 */ /* 0x002fc80008010805 */
[----:B------:R-:W-:Y:S02]  /*4a80*/  FMUL.FTZ R4, R38, UR6 ;  /* 0x0000000626047c20 */ /* 0x000fe40008410000 */
[----:B------:R1:W-:Y:S02]  /*4a90*/  MUFU.EX2 R189, R3 ;  /* 0x0000000300bd7308 */ /* 0x0003e40000000800 */
[----:B-1----:R-:W-:-:S06]  /*4aa0*/  FFMA.FTZ R3, R54, UR6, -R5 ;  /* 0x0000000636037c23 */ /* 0x002fcc0008010805 */
        /* <DEDUP_REMOVED lines=8> */
[----:B------:R-:W-:Y:S02]  /*4b30*/  FMNMX.FTZ R2, R84, R2, !PT ;  /* 0x0000000254027209 */ /* 0x000fe40007810000 */
[----:B------:R-:W-:Y:S02]  /*4b40*/  FSEL R110, R210, -INF , !P4 ;  /* 0xff800000d26e7808 */ /* 0x000fe40006000000 */
[----:B------:R-:W-:-:S02]  /*4b50*/  FMNMX.FTZ R2, R104, R2, !PT ;  /* 0x0000000268027209 */ /* 0x000fc40007810000 */
[----:B------:R-:W-:Y:S02]  /*4b60*/  FSEL R112, R184, -INF , !P3 ;  /* 0xff800000b8707808 */ /* 0x000fe40005800000 */
[----:B------:R-:W-:Y:S01]  /*4b70*/  FMNMX.FTZ R2, R106, R2, !PT ;  /* 0x000000026a027209 */ /* 0x000fe20007810000 */
[----:B-1----:R-:W-:Y:S01]  /*4b80*/  FFMA.FTZ R3, R87, UR6, -R5 ;  /* 0x0000000657037c23 */ /* 0x002fe20008010805 */
[----:B------:R-:W-:-:S03]  /*4b90*/  FSETP.NEU.FTZ.AND P3, PT, R38, -INF , PT ;  /* 0xff8000002600780b */ /* 0x000fc60003f7d000 */
[----:B------:R1:W-:Y:S01]  /*4ba0*/  MUFU.EX2 R181, R3 ;  /* 0x0000000300b57308 */ /* 0x0003e20000000800 */
[----:B------:R-:W-:-:S05]  /*4bb0*/  FSEL R4, R4, RZ, P3 ;  /* 0x000000ff04047208 */ /* 0x000fca0001800000 */
[----:B------:R-:W-:-:S04]  /*4bc0*/  FFMA.FTZ R6, R26, UR6, -R4 ;  /* 0x000000061a067c23 */ /* 0x000fc80008010804 */
[----:B------:R-:W-:Y:S01]  /*4bd0*/  MUFU.EX2 R153, R6 ;  /* 0x0000000600997308 */ /* 0x000fe20000000800 */
[----:B-1----:R-:W-:Y:S01]  /*4be0*/  FFMA.FTZ R3, R88, UR6, -R5 ;  /* 0x0000000658037c23 */ /* 0x002fe20008010805 */
[----:B------:R-:W-:-:S06]  /*4bf0*/  FSEL R88, R145, -INF , !P6 ;  /* 0xff80000091587808 */ /* 0x000fcc0007000000 */
        /* <DEDUP_REMOVED lines=21> */
[----:B------:R1:W-:Y:S08]  /*4d50*/  MUFU.EX2 R175, R2 ;  /* 0x0000000200af7308 */ /* 0x0003f00000000800 */
        /* <DEDUP_REMOVED lines=14> */
[----:B------:R-:W-:Y:S02]  /*4e40*/  LDSM.16.MT88.4 R144, [R135+0x5c00] ;  /* 0x005c00008790783b */ /* 0x000fe40000004200 */
[----:B------:R-:W-:-:S05]  /*4e50*/  LOP3.LUT R2, R2, 0xfffffffc, RZ, 0xc0, !PT ;  /* 0xfffffffc02027812 */ /* 0x000fca00078ec0ff */
[----:B------:R-:W-:-:S05]  /*4e60*/  IMAD.IADD R2, R223, 0x1, -R2 ;  /* 0x00000001df027824 */ /* 0x000fca00078e0a02 */
[----:B------:R3:W-:Y:S01]  /*4e70*/  STL [R1+0x44], R2 ;  /* 0x0000440201007387 */ /* 0x0007e20000100800 */
[----:B-1----:R-:W-:-:S04]  /*4e80*/  FFMA.FTZ R3, R28, UR6, -R4 ;  /* 0x000000061c037c23 */ /* 0x002fc80008010804 */
[----:B------:R1:W-:Y:S02]  /*4e90*/  MUFU.EX2 R134, R3 ;  /* 0x0000000300867308 */ /* 0x0003e40000000800 */
[----:B-1----:R-:W-:Y:S01]  /*4ea0*/  FFMA.FTZ R3, R27, UR6, -R4 ;  /* 0x000000061b037c23 */ /* 0x002fe20008010804 */
[----:B---3--:R-:W-:-:S05]  /*4eb0*/  FADD.FTZ R2, R131, R130 ;  /* 0x0000008283027221 */ /* 0x008fca0000010000 */
[----:B------:R1:W-:Y:S02]  /*4ec0*/  MUFU.EX2 R152, R3 ;  /* 0x0000000300987308 */ /* 0x0003e40000000800 */
[--C-:B-1----:R-:W-:Y:S02]  /*4ed0*/  FFMA.FTZ R3, R25, UR6, -R4.reuse ;  /* 0x0000000619037c23 */ /* 0x102fe40008010804 */
[----:B------:R-:W1:Y:S04]  /*4ee0*/  LDSM.16.MT88.4 R24, [R184+0x4000] ;  /* 0x00400000b818783b */ /* 0x000e680000004200 */
[----:B------:R3:W-:Y:S02]  /*4ef0*/  MUFU.EX2 R154, R3 ;  /* 0x00000003009a7308 */ /* 0x0007e40000000800 */
[----:B---3--:R-:W-:Y:S01]  /*4f00*/  FFMA.FTZ R3, R14, UR6, -R4 ;  /* 0x000000060e037c23 */ /* 0x008fe20008010804 */
[----:B------:R-:W-:-:S05]  /*4f10*/  F2FP.F16.F32.PACK_AB R14, R227, R222 ;  /* 0x000000dee30e723e */ /* 0x000fca00000000ff */
[----:B------:R3:W-:Y:S02]  /*4f20*/  MUFU.EX2 R171, R3 ;  /* 0x0000000300ab7308 */ /* 0x0007e40000000800 */
[----:B---3--:R-:W-:Y:S01]  /*4f30*/  FFMA.FTZ R3, R12, UR6, -R4 ;  /* 0x000000060c037c23 */ /* 0x008fe20008010804 */
[----:B------:R-:W-:-:S05]  /*4f40*/  F2FP.F16.F32.PACK_AB R12, R220, R221 ;  /* 0x000000dddc0c723e */ /* 0x000fca00000000ff */
[----:B------:R3:W-:Y:S02]  /*4f50*/  MUFU.EX2 R173, R3 ;  /* 0x0000000300ad7308 */ /* 0x0007e40000000800 */
[----:B---3--:R-:W-:-:S06]  /*4f60*/  FFMA.FTZ R3, R11, UR6, -R4 ;  /* 0x000000060b037c23 */ /* 0x008fcc0008010804 */
[----:B------:R3:W-:Y:S02]  /*4f70*/  MUFU.EX2 R174, R3 ;  /* 0x0000000300ae7308 */ /* 0x0007e40000000800 */
[----:B---3--:R-:W-:Y:S01]  /*4f80*/  FFMA.FTZ R3, R10, UR6, -R4 ;  /* 0x000000060a037c23 */ /* 0x008fe20008010804 */
[----:B--2---:R-:W-:-:S05]  /*4f90*/  F2FP.F16.F32.PACK_AB R10, R133, R132 ;  /* 0x00000084850a723e */ /* 0x004fca00000000ff */
[----:B------:R2:W-:Y:S02]  /*4fa0*/  MUFU.EX2 R176, R3 ;  /* 0x0000000300b07308 */ /* 0x0005e40000000800 */
[----:B--2---:R-:W-:-:S05]  /*4fb0*/  FMUL.FTZ R3, R20, UR6 ;  /* 0x0000000614037c20 */ /* 0x004fca0008410000 */
[----:B------:R-:W-:-:S05]  /*4fc0*/  FSEL R3, R3, RZ, P1 ;  /* 0x000000ff03037208 */ /* 0x000fca0000800000 */
[--C-:B------:R-:W-:Y:S01]  /*4fd0*/  FFMA.FTZ R6, R56, UR6, -R3.reuse ;  /* 0x0000000638067c23 */ /* 0x100fe20008010803 */
[----:B------:R-:W-:-:S03]  /*4fe0*/  FFMA.FTZ R0, R61, UR6, -R3 ;  /* 0x000000063d007c23 */ /* 0x000fc60008010803 */
[----:B------:R-:W-:Y:S08]  /*4ff0*/  MUFU.EX2 R7, R6 ;  /* 0x0000000600077308 */ /* 0x000ff00000000800 */
[----:B------:R2:W3:Y:S02]  /*5000*/  MUFU.EX2 R6, R0 ;  /* 0x0000000000067308 */ /* 0x0004e40000000800 */
[----:B--2---:R-:W-:Y:S01]  /*5010*/  FFMA.FTZ R0, R59, UR6, -R3 ;  /* 0x000000063b007c23 */ /* 0x004fe20008010803 */
[----:B---3--:R-:W-:-:S05]  /*5020*/  F2FP.F16.F32.PACK_AB R9, R6, R7 ;  /* 0x000000070609723e */ /* 0x008fca00000000ff */
[----:B------:R2:W-:Y:S02]  /*5030*/  MUFU.EX2 R116, R0 ;  /* 0x0000000000747308 */ /* 0x0005e40000000800 */
[----:B--2---:R-:W-:-:S06]  /*5040*/  FFMA.FTZ R0, R58, UR6, -R3 ;  /* 0x000000063a007c23 */ /* 0x004fcc0008010803 */
[----:B------:R2:W3:Y:S02]  /*5050*/  MUFU.EX2 R119, R0 ;  /* 0x0000000000777308 */ /* 0x0004e40000000800 */
[----:B--2---:R-:W-:Y:S01]  /*5060*/  FFMA.FTZ R0, R15, UR6, -R4 ;  /* 0x000000060f007c23 */ /* 0x004fe20008010804 */
[----:B---3--:R-:W-:Y:S02]  /*5070*/  F2FP.F16.F32.PACK_AB R11, R119, R116 ;  /* 0x00000074770b723e */ /* 0x008fe400000000ff */
[----:B------:R-:W-:-:S03]  /*5080*/  F2FP.F16.F32.PACK_AB R15, R158, R156 ;  /* 0x0000009c9e0f723e */ /* 0x000fc600000000ff */
[----:B------:R2:W-:Y:S02]  /*5090*/  MUFU.EX2 R172, R0 ;  /* 0x0000000000ac7308 */ /* 0x0005e40000000800 */
[C---:B-1----:R-:W-:Y:S06]  /*50a0*/  HMMA.16816.F32 R48, R8.reuse, R24, RZ ;  /* 0x000000180830723c */ /* 0x042fec00000018ff */
[----:B------:R-:W-:Y:S06]  /*50b0*/  HMMA.16816.F32 R56, R8, R26, RZ ;  /* 0x0000001a0838723c */ /* 0x000fec00000018ff */
[----:B------:R-:W-:Y:S01]  /*50c0*/  HMMA.16816.F32 R64, R12, R24, RZ ;  /* 0x000000180c40723c */ /* 0x000fe200000018ff */
[----:B--2---:R-:W-:-:S04]  /*50d0*/  FFMA.FTZ R0, R29, UR6, -R3 ;  /* 0x000000061d007c23 */ /* 0x004fc80008010803 */
[----:B------:R1:W-:Y:S01]  /*50e0*/  MUFU.EX2 R125, R0 ;  /* 0x00000000007d7308 */ /* 0x0003e20000000800 */
[-C--:B------:R-:W-:Y:S06]  /*50f0*/  HMMA.16816.F32 R76, R12, R16.reuse, RZ ;  /* 0x000000100c4c723c */ /* 0x080fec00000018ff */
[C---:B------:R-:W-:Y:S06]  /*5100*/  HMMA.16816.F32 R44, R8.reuse, R16, RZ ;  /* 0x00000010082c723c */ /* 0x040fec00000018ff */
[----:B------:R-:W-:Y:S01]  /*5110*/  HMMA.16816.F32 R52, R8, R18, RZ ;  /* 0x000000120834723c */ /* 0x000fe200000018ff */
[----:B-1----:R-:W-:-:S02]  /*5120*/  FFMA.FTZ R0, R30, UR6, -R3 ;  /* 0x000000061e007c23 */ /* 0x002fc40008010803 */
[----:B------:R-:W1:Y:S03]  /*5130*/  LDSM.16.MT88.4 R28, [R135+0x4400] ;  /* 0x00440000871c783b */ /* 0x000e660000004200 */
[C---:B------:R-:W-:Y:S01]  /*5140*/  HMMA.16816.F32 R72, R12.reuse, R18, RZ ;  /* 0x000000120c48723c */ /* 0x040fe200000018ff */
[----:B------:R2:W3:Y:S01]  /*5150*/  MUFU.EX2 R126, R0 ;  /* 0x00000000007e7308 */ /* 0x0004e20000000800 */
[----:B------:R-:W-:Y:S01]  /*5160*/  F2FP.F16.F32.PACK_AB R8, R152, R134 ;  /* 0x000000869808723e */ /* 0x000fe200000000ff */
[----:B------:R-:W-:Y:S01]  /*5170*/  LDSM.16.MT88.4 R16, [R184+0x4800] ;  /* 0x00480000b810783b */ /* 0x000fe20000004200 */
[----:B------:R-:W-:Y:S02]  /*5180*/  F2FP.F16.F32.PACK_AB R10, R154, R153 ;  /* 0x000000999a0a723e */ /* 0x000fe400000000ff */
[----:B------:R-:W-:Y:S01]  /*5190*/  HMMA.16816.F32 R68, R12, R26, RZ ;  /* 0x0000001a0c44723c */ /* 0x000fe200000018ff */
[----:B------:R-:W-:Y:S06]  /*51a0*/  LDSM.16.MT88.4 R24, [R135+0x4800] ;  /* 0x004800008718783b */ /* 0x000fec0000004200 */
[----:B------:R-:W-:-:S02]  /*51b0*/  F2FP.F16.F32.PACK_AB R12, R244, R245 ;  /* 0x000000f5f40c723e */ /* 0x000fc400000000ff */
[----:B------:R-:W-:Y:S02]  /*51c0*/  F2FP.F16.F32.PACK_AB R13, R199, R195 ;  /* 0x000000c3c70d723e */ /* 0x000fe400000000ff */
[----:B------:R-:W-:Y:S01]  /*51d0*/  F2FP.F16.F32.PACK_AB R14, R249, R247 ;  /* 0x000000f7f90e723e */ /* 0x000fe200000000ff */
[--C-:B--2---:R-:W-:Y:S01]  /*51e0*/  FFMA.FTZ R0, R33, UR6, -R3.reuse ;  /* 0x0000000621007c23 */ /* 0x104fe20008010803 */
[----:B---3--:R-:W-:Y:S01]  /*51f0*/  F2FP.F16.F32.PACK_AB R9, R126, R125 ;  /* 0x0000007d7e09723e */ /* 0x008fe200000000ff */
[----:B------:R-:W2:Y:S01]  /*5200*/  LDSM.16.MT88.4 R32, [R184+0x4400] ;  /* 0x00440000b820783b */ /* 0x000ea20000004200 */
[----:B------:R-:W-:Y:S01]  /*5210*/  F2FP.F16.F32.PACK_AB R15, R201, R196 ;  /* 0x000000c4c90f723e */ /* 0x000fe200000000ff */
[----:B------:R3:W-:Y:S02]  /*5220*/  MUFU.EX2 R128, R0 ;  /* 0x0000000000807308 */ /* 0x0007e40000000800 */
[----:B---3--:R-:W-:-:S04]  /*5230*/  FFMA.FTZ R0, R62, UR6, -R3 ;  /* 0x000000063e007c23 */ /* 0x008fc80008010803 */
[----:B-1----:R-:W-:Y:S02]  /*5240*/  HMMA.16816.F32 R76, R12, R28, R76 ;  /* 0x0000001c0c4c723c */ /* 0x002fe4000000184c */
[----:B------:R1:W3:Y:S02]  /*5250*/  MUFU.EX2 R129, R0 ;  /* 0x0000000000817308 */ /* 0x0002e40000000800 */
[----:B-1----:R-:W-:Y:S01]  /*5260*/  FFMA.FTZ R0, R36, UR6, -R4 ;  /* 0x0000000624007c23 */ /* 0x002fe20008010804 */
[----:B---3--:R-:W-:-:S05]  /*5270*/  F2FP.F16.F32.PACK_AB R11, R129, R128 ;  /* 0x00000080810b723e */ /* 0x008fca00000000ff */
[----:B------:R1:W-:Y:S02]  /*5280*/  MUFU.EX2 R170, R0 ;  /* 0x0000000000aa7308 */ /* 0x0003e40000000800 */
[C---:B------:R-:W-:Y:S06]  /*5290*/  HMMA.16816.F32 R136, R8.reuse, R28, R44 ;  /* 0x0000001c0888723c */ /* 0x040fec000000182c */
[-C--:B------:R-:W-:Y:S06]  /*52a0*/  HMMA.16816.F32 R44, R8, R30.reuse, R52 ;  /* 0x0000001e082c723c */ /* 0x080fec0000001834 */
[----:B------:R-:W-:Y:S01]  /*52b0*/  HMMA.16816.F32 R52, R12, R30, R72 ;  /* 0x0000001e0c34723c */ /* 0x000fe20000001848 */
[--C-:B-1----:R-:W-:Y:S01]  /*52c0*/  FFMA.FTZ R0, R37, UR6, -R4.reuse ;  /* 0x0000000625007c23 */ /* 0x102fe20008010804 */
[----:B------:R-:W-:Y:S03]  /*52d0*/  LDSM.16.MT88.4 R28, [R184+0x4c00] ;  /* 0x004c0000b81c783b */ /* 0x000fe60000004200 */
[----:B------:R1:W-:Y:S02]  /*52e0*/  MUFU.EX2 R169, R0 ;  /* 0x0000000000a97308 */ /* 0x0003e40000000800 */
[----:B-1----:R-:W-:-:S06]  /*52f0*/  FFMA.FTZ R0, R41, UR6, -R4 ;  /* 0x0000000629007c23 */ /* 0x002fcc0008010804 */
[----:B------:R1:W-:Y:S02]  /*5300*/  MUFU.EX2 R168, R0 ;  /* 0x0000000000a87308 */ /* 0x0003e40000000800 */
[----:B-1----:R-:W-:Y:S02]  /*5310*/  FFMA.FTZ R0, R63, UR6, -R3 ;  /* 0x000000063f007c23 */ /* 0x002fe40008010803 */
[C---:B--2---:R-:W-:Y:S04]  /*5320*/  HMMA.16816.F32 R60, R8.reuse, R32, R48 ;  /* 0x00000020083c723c */ /* 0x044fe80000001830 */
[----:B------:R1:W-:Y:S02]  /*5330*/  MUFU.EX2 R120, R0 ;  /* 0x0000000000787308 */ /* 0x0003e40000000800 */
[-C--:B------:R-:W-:Y:S06]  /*5340*/  HMMA.16816.F32 R48, R8, R34.reuse, R56 ;  /* 0x000000220830723c */ /* 0x080fec0000001838 */
[----:B------:R-:W-:Y:S01]  /*5350*/  HMMA.16816.F32 R56, R12, R34, R68 ;  /* 0x000000220c38723c */ /* 0x000fe20000001844 */
[----:B------:R-:W-:-:S02]  /*5360*/  F2FP.F16.F32.PACK_AB R8, R173, R171 ;  /* 0x000000abad08723e */ /* 0x000fc400000000ff */
[----:B------:R-:W-:Y:S01]  /*5370*/  F2FP.F16.F32.PACK_AB R10, R176, R174 ;  /* 0x000000aeb00a723e */ /* 0x000fe200000000ff */
[----:B-1----:R-:W-:-:S04]  /*5380*/  FFMA.FTZ R0, R80, UR6, -R3 ;  /* 0x0000000650007c23 */ /* 0x002fc80008010803 */
[----:B------:R1:W2:Y:S02]  /*5390*/  MUFU.EX2 R121, R0 ;  /* 0x0000000000797308 */ /* 0x0002a40000000800 */
[----:B-1----:R-:W-:Y:S01]  /*53a0*/  FFMA.FTZ R0, R82, UR6, -R3 ;  /* 0x0000000652007c23 */ /* 0x002fe20008010803 */
[----:B--2---:R-:W-:Y:S01]  /*53b0*/  F2FP.F16.F32.PACK_AB R9, R121, R120 ;  /* 0x000000787909723e */ /* 0x004fe200000000ff */
[----:B------:R-:W-:Y:S01]  /*53c0*/  HMMA.16816.F32 R80, R12, R32, R64 ;  /* 0x000000200c50723c */ /* 0x000fe20000001840 */
[----:B------:R-:W1:Y:S03]  /*53d0*/  LDSM.16.MT88.4 R32, [R135+0x4c00] ;  /* 0x004c00008720783b */ /* 0x000e660000004200 */
[----:B------:R2:W-:Y:S03]  /*53e0*/  MUFU.EX2 R115, R0 ;  /* 0x0000000000737308 */ /* 0x0005e60000000800 */
[----:B------:R-:W-:-:S02]  /*53f0*/  F2FP.F16.F32.PACK_AB R12, R252, R251 ;  /* 0x000000fbfc0c723e */ /* 0x000fc400000000ff */
[----:B------:R-:W-:Y:S02]  /*5400*/  F2FP.F16.F32.PACK_AB R13, R208, R204 ;  /* 0x000000ccd00d723e */ /* 0x000fe400000000ff */
[----:B------:R-:W-:Y:S02]  /*5410*/  F2FP.F16.F32.PACK_AB R14, R248, R250 ;  /* 0x000000faf80e723e */ /* 0x000fe400000000ff */
[----:B------:R-:W-:Y:S01]  /*5420*/  F2FP.F16.F32.PACK_AB R15, R206, R207 ;  /* 0x000000cfce0f723e */ /* 0x000fe200000000ff */
[----:B--2---:R-:W-:-:S06]  /*5430*/  FFMA.FTZ R0, R92, UR6, -R3 ;  /* 0x000000065c007c23 */ /* 0x004fcc0008010803 */
[----:B------:R-:W-:Y:S01]  /*5440*/  HMMA.16816.F32 R72, R12, R24, R76 ;  /* 0x000000180c48723c */ /* 0x000fe2000000184c */
[----:B------:R2:W3:Y:S02]  /*5450*/  MUFU.EX2 R117, R0 ;  /* 0x0000000000757308 */ /* 0x0004e40000000800 */
[----:B--2---:R-:W-:Y:S01]  /*5460*/  FFMA.FTZ R0, R42, UR6, -R4 ;  /* 0x000000062a007c23 */ /* 0x004fe20008010804 */
[----:B---3--:R-:W-:-:S05]  /*5470*/  F2FP.F16.F32.PACK_AB R11, R117, R115 ;  /* 0x00000073750b723e */ /* 0x008fca00000000ff */
[----:B------:R2:W-:Y:S02]  /*5480*/  MUFU.EX2 R127, R0 ;  /* 0x00000000007f7308 */ /* 0x0005e40000000800 */
[----:B------:R-:W-:Y:S06]  /*5490*/  HMMA.16816.F32 R64, R8, R18, R48 ;  /* 0x000000120840723c */ /* 0x000fec0000001830 */
[-C--:B------:R-:W-:Y:S06]  /*54a0*/  HMMA.16816.F32 R48, R12, R16.reuse, R80 ;  /* 0x000000100c30723c */ /* 0x080fec0000001850 */
[----:B------:R-:W-:Y:S01]  /*54b0*/  HMMA.16816.F32 R68, R8, R16, R60 ;  /* 0x000000100844723c */ /* 0x000fe2000000183c */
[----:B--2---:R-:W-:-:S04]  /*54c0*/  FFMA.FTZ R0, R90, UR6, -R4 ;  /* 0x000000065a007c23 */ /* 0x004fc80008010804 */
[----:B------:R2:W-:Y:S01]  /*54d0*/  MUFU.EX2 R123, R0 ;  /* 0x00000000007b7308 */ /* 0x0005e20000000800 */
[C---:B------:R-:W-:Y:S06]  /*54e0*/  HMMA.16816.F32 R136, R8.reuse, R24, R136 ;  /* 0x000000180888723c */ /* 0x040fec0000001888 */
[-C--:B------:R-:W-:Y:S06]  /*54f0*/  HMMA.16816.F32 R148, R8, R26.reuse, R44 ;  /* 0x0000001a0894723c */ /* 0x080fec000000182c */
[----:B------:R-:W-:Y:S01]  /*5500*/  HMMA.16816.F32 R60, R12, R26, R52 ;  /* 0x0000001a0c3c723c */ /* 0x000fe20000001834 */
[----:B------:R-:W3:Y:S01]  /*5510*/  LDSM.16.MT88.4 R24, [R135+0x5000] ;  /* 0x005000008718783b */ /* 0x000ee20000004200 */
[----:B------:R-:W-:Y:S01]  /*5520*/  F2FP.F16.F32.PACK_AB R8, R177, R175 ;  /* 0x000000afb108723e */ /* 0x000fe200000000ff */
[----:B--2---:R-:W-:Y:S01]  /*5530*/  FFMA.FTZ R0, R91, UR6, -R4 ;  /* 0x000000065b007c23 */ /* 0x004fe20008010804 */
[----:B------:R-:W-:-:S02]  /*5540*/  F2FP.F16.F32.PACK_AB R10, R170, R172 ;  /* 0x000000acaa0a723e */ /* 0x000fc400000000ff */
[----:B------:R-:W-:Y:S01]  /*5550*/  HMMA.16816.F32 R44, R12, R18, R56 ;  /* 0x000000120c2c723c */ /* 0x000fe20000001838 */
[----:B------:R-:W2:Y:S01]  /*5560*/  LDSM.16.MT88.4 R16, [R184+0x5000] ;  /* 0x00500000b810783b */ /* 0x000ea20000004200 */
[----:B------:R4:W-:Y:S05]  /*5570*/  MUFU.EX2 R118, R0 ;  /* 0x0000000000767308 */ /* 0x0009ea0000000800 */
[----:B------:R-:W-:Y:S02]  /*5580*/  F2FP.F16.F32.PACK_AB R12, R243, R246 ;  /* 0x000000f6f30c723e */ /* 0x000fe400000000ff */
[----:B------:R-:W-:Y:S02]  /*5590*/  F2FP.F16.F32.PACK_AB R13, R203, R205 ;  /* 0x000000cdcb0d723e */ /* 0x000fe400000000ff */
[----:B------:R-:W-:-:S02]  /*55a0*/  F2FP.F16.F32.PACK_AB R14, R237, R242 ;  /* 0x000000f2ed0e723e */ /* 0x000fc400000000ff */
[----:B------:R-:W-:Y:S01]  /*55b0*/  F2FP.F16.F32.PACK_AB R15, R200, R202 ;  /* 0x000000cac80f723e */ /* 0x000fe200000000ff */
[----:B----4-:R-:W-:-:S06]  /*55c0*/  FFMA.FTZ R0, R96, UR6, -R3 ;  /* 0x0000000660007c23 */ /* 0x010fcc0008010803 */
[C---:B-1----:R-:W-:Y:S01]  /*55d0*/  HMMA.16816.F32 R72, R12.reuse, R32, R72 ;  /* 0x000000200c48723c */ /* 0x042fe20000001848 */
[----:B------:R1:W-:Y:S05]  /*55e0*/  MUFU.EX2 R96, R0 ;  /* 0x0000000000607308 */ /* 0x0003ea0000000800 */
[C---:B------:R-:W-:Y:S06]  /*55f0*/  HMMA.16816.F32 R60, R12.reuse, R34, R60 ;  /* 0x000000220c3c723c */ /* 0x040fec000000183c */
[C---:B------:R-:W-:Y:S06]  /*5600*/  HMMA.16816.F32 R56, R12.reuse, R28, R48 ;  /* 0x0000001c0c38723c */ /* 0x040fec0000001830 */
[----:B------:R-:W-:Y:S01]  /*5610*/  HMMA.16816.F32 R44, R12, R30, R44 ;  /* 0x0000001e0c2c723c */ /* 0x000fe2000000182c */
[----:B-1----:R-:W-:-:S04]  /*5620*/  FFMA.FTZ R0, R95, UR6, -R3 ;  /* 0x000000065f007c23 */ /* 0x002fc80008010803 */
[----:B------:R1:W4:Y:S02]  /*5630*/  MUFU.EX2 R95, R0 ;  /* 0x00000000005f7308 */ /* 0x0003240000000800 */
[----:B------:R-:W-:Y:S02]  /*5640*/  F2FP.F16.F32.PACK_AB R12, R232, R235 ;  /* 0x000000ebe80c723e */ /* 0x000fe400000000ff */
[----:B------:R-:W-:Y:S02]  /*5650*/  F2FP.F16.F32.PACK_AB R13, R194, R198 ;  /* 0x000000c6c20d723e */ /* 0x000fe400000000ff */
[----:B------:R-:W-:Y:S02]  /*5660*/  F2FP.F16.F32.PACK_AB R14, R225, R230 ;  /* 0x000000e6e10e723e */ /* 0x000fe400000000ff */
[----:B------:R-:W-:-:S07]  /*5670*/  F2FP.F16.F32.PACK_AB R15, R192, R193 ;  /* 0x000000c1c00f723e */ /* 0x000fce00000000ff */
[----:B---3--:R-:W-:Y:S01]  /*5680*/  HMMA.16816.F32 R140, R12, R24, R72 ;  /* 0x000000180c8c723c */ /* 0x008fe20000001848 */
[----:B-1----:R-:W-:Y:S01]  /*5690*/  FFMA.FTZ R0, R21, UR6, -R3 ;  /* 0x0000000615007c23 */ /* 0x002fe20008010803 */
[----:B----4-:R-:W-:-:S04]  /*56a0*/  F2FP.F16.F32.PACK_AB R9, R95, R96 ;  /* 0x000000605f09723e */ /* 0x010fc800000000ff */
[----:B--2---:R-:W-:Y:S01]  /*56b0*/  HMMA.16816.F32 R44, R12, R18, R44 ;  /* 0x000000120c2c723c */ /* 0x004fe2000000182c */
[----:B------:R1:W-:Y:S02]  /*56c0*/  MUFU.EX2 R90, R0 ;  /* 0x00000000005a7308 */ /* 0x0003e40000000800 */
[----:B-1----:R-:W-:-:S06]  /*56d0*/  FFMA.FTZ R0, R22, UR6, -R3 ;  /* 0x0000000616007c23 */ /* 0x002fcc0008010803 */
[----:B------:R1:W2:Y:S02]  /*56e0*/  MUFU.EX2 R91, R0 ;  /* 0x00000000005b7308 */ /* 0x0002a40000000800 */
[----:B-1----:R-:W-:Y:S01]  /*56f0*/  FFMA.FTZ R0, R97, UR6, -R4 ;  /* 0x0000000661007c23 */ /* 0x002fe20008010804 */
[----:B--2---:R-:W-:-:S05]  /*5700*/  F2FP.F16.F32.PACK_AB R11, R91, R90 ;  /* 0x0000005a5b0b723e */ /* 0x004fca00000000ff */
[----:B------:R1:W-:Y:S02]  /*5710*/  MUFU.EX2 R97, R0 ;  /* 0x0000000000617308 */ /* 0x0003e40000000800 */
[C---:B------:R-:W-:Y:S06]  /*5720*/  HMMA.16816.F32 R52, R8.reuse, R28, R68 ;  /* 0x0000001c0834723c */ /* 0x040fec0000001844 */
[C---:B------:R-:W-:Y:S06]  /*5730*/  HMMA.16816.F32 R136, R8.reuse, R32, R136 ;  /* 0x000000200888723c */ /* 0x040fec0000001888 */
[C---:B------:R-:W-:Y:S01]  /*5740*/  HMMA.16816.F32 R148, R8.reuse, R34, R148 ;  /* 0x000000220894723c */ /* 0x040fe20000001894 */
[----:B-1----:R-:W-:Y:S01]  /*5750*/  FFMA.FTZ R0, R98, UR6, -R4 ;  /* 0x0000000662007c23 */ /* 0x002fe20008010804 */
[----:B------:R-:W1:Y:S03]  /*5760*/  LDSM.16.MT88.4 R32, [R135+0x5400] ;  /* 0x005400008720783b */ /* 0x000e660000004200 */
[----:B------:R2:W-:Y:S01]  /*5770*/  MUFU.EX2 R92, R0 ;  /* 0x00000000005c7308 */ /* 0x0005e20000000800 */
[----:B------:R-:W-:Y:S01]  /*5780*/  HMMA.16816.F32 R64, R8, R30, R64 ;  /* 0x0000001e0840723c */ /* 0x000fe20000001840 */
[----:B------:R-:W3:Y:S06]  /*5790*/  LDSM.16.MT88.4 R28, [R184+0x5400] ;  /* 0x00540000b81c783b */ /* 0x000eec0000004200 */
[----:B------:R-:W-:-:S02]  /*57a0*/  F2FP.F16.F32.PACK_AB R8, R168, R169 ;  /* 0x000000a9a808723e */ /* 0x000fc400000000ff */
[----:B------:R-:W-:Y:S01]  /*57b0*/  F2FP.F16.F32.PACK_AB R10, R123, R127 ;  /* 0x0000007f7b0a723e */ /* 0x000fe200000000ff */
[----:B--2---:R-:W-:-:S04]  /*57c0*/  FFMA.FTZ R0, R101, UR6, -R4 ;  /* 0x0000000665007c23 */ /* 0x004fc80008010804 */
        /* <DEDUP_REMOVED lines=14> */
[C---:B------:R-:W-:Y:S06]  /*58b0*/  HMMA.16816.F32 R136, R8.reuse, R24, R136 ;  /* 0x000000180888723c */ /* 0x040fec0000001888 */
[----:B------:R-:W-:Y:S01]  /*58c0*/  HMMA.16816.F32 R148, R8, R26, R148 ;  /* 0x0000001a0894723c */ /* 0x000fe20000001894 */
[----:B--2---:R-:W-:-:S04]  /*58d0*/  FFMA.FTZ R0, R103, UR6, -R4 ;  /* 0x0000000667007c23 */ /* 0x004fc80008010804 */
[----:B------:R2:W-:Y:S01]  /*58e0*/  MUFU.EX2 R82, R0 ;  /* 0x0000000000527308 */ /* 0x0005e20000000800 */
[----:B------:R-:W-:Y:S06]  /*58f0*/  HMMA.16816.F32 R52, R8, R18, R64 ;  /* 0x000000120834723c */ /* 0x000fec0000001840 */
[----:B------:R-:W-:Y:S01]  /*5900*/  HMMA.16816.F32 R64, R12, R26, R60 ;  /* 0x0000001a0c40723c */ /* 0x000fe2000000183c */
[----:B------:R-:W-:Y:S01]  /*5910*/  LDSM.16.MT88.4 R24, [R184+0x5800] ;  /* 0x00580000b818783b */ /* 0x000fe20000004200 */
[----:B------:R-:W-:Y:S02]  /*5920*/  F2FP.F16.F32.PACK_AB R8, R97, R118 ;  /* 0x000000766108723e */ /* 0x000fe400000000ff */
[----:B------:R-:W-:-:S02]  /*5930*/  F2FP.F16.F32.PACK_AB R10, R89, R92 ;  /* 0x0000005c590a723e */ /* 0x000fc400000000ff */
[----:B------:R-:W-:Y:S01]  /*5940*/  HMMA.16816.F32 R60, R12, R16, R56 ;  /* 0x000000100c3c723c */ /* 0x000fe20000001838 */
[----:B------:R-:W4:Y:S01]  /*5950*/  LDSM.16.MT88.4 R16, [R135+0x5800] ;  /* 0x005800008710783b */ /* 0x000f220000004200 */
[----:B--2---:R-:W-:-:S05]  /*5960*/  FFMA.FTZ R0, R105, UR6, -R4 ;  /* 0x0000000669007c23 */ /* 0x004fca0008010804 */
[----:B------:R-:W-:Y:S01]  /*5970*/  F2FP.F16.F32.PACK_AB R12, R229, R224 ;  /* 0x000000e0e50c723e */ /* 0x000fe200000000ff */
[----:B------:R2:W-:Y:S01]  /*5980*/  MUFU.EX2 R79, R0 ;  /* 0x00000000004f7308 */ /* 0x0005e20000000800 */
[----:B------:R-:W-:Y:S02]  /*5990*/  F2FP.F16.F32.PACK_AB R13, R190, R191 ;  /* 0x000000bfbe0d723e */ /* 0x000fe400000000ff */
[----:B------:R-:W-:Y:S02]  /*59a0*/  F2FP.F16.F32.PACK_AB R14, R233, R231 ;  /* 0x000000e7e90e723e */ /* 0x000fe400000000ff */
[----:B------:R-:W-:-:S07]  /*59b0*/  F2FP.F16.F32.PACK_AB R15, R183, R189 ;  /* 0x000000bdb70f723e */ /* 0x000fce00000000ff */
[----:B-1----:R-:W-:Y:S01]  /*59c0*/  HMMA.16816.F32 R140, R12, R32, R140 ;  /* 0x000000200c8c723c */ /* 0x002fe2000000188c */
[----:B--2---:R-:W-:-:S05]  /*59d0*/  FFMA.FTZ R0, R99, UR6, -R3 ;  /* 0x0000000663007c23 */ /* 0x004fca0008010803 */
        /* <DEDUP_REMOVED lines=12> */
[C---:B---3--:R-:W-:Y:S06]  /*5aa0*/  HMMA.16816.F32 R56, R8.reuse, R28, R48 ;  /* 0x0000001c0838723c */ /* 0x048fec0000001830 */
        /* <DEDUP_REMOVED lines=24> */
[C---:B----4-:R-:W-:Y:S06]  /*5c30*/  HMMA.16816.F32 R136, R8.reuse, R16, R136 ;  /* 0x000000100888723c */ /* 0x050fec0000001888 */
        /* <DEDUP_REMOVED lines=24> */
[----:B-1----:R-:W-:-:S07]  /*5dc0*/  FFMA.FTZ R0, R159, UR6, -R5 ;  /* 0x000000069f007c23 */ /* 0x002fce0008010805 */
[----:B------:R1:W5:Y:S01]  /*5dd0*/  MUFU.EX2 R17, R0 ;  /* 0x0000000000117308 */ /* 0x0003620000000800 */
[----:B---3--:R-:W-:Y:S01]  /*5de0*/  FADD.FTZ R3, R221, R220 ;  /* 0x000000dcdd037221 */ /* 0x008fe20000010000 */
[----:B----4-:R-:W-:Y:S01]  /*5df0*/  F2FP.F16.F32.PACK_AB R167, R22, R21 ;  /* 0x0000001516a7723e */ /* 0x010fe200000000ff */
[--C-:B-1----:R-:W-:Y:S01]  /*5e00*/  FFMA.FTZ R0, R164, UR6, -R5.reuse ;  /* 0x00000006a4007c23 */ /* 0x102fe20008010805 */
[----:B------:R-:W-:Y:S02]  /*5e10*/  F2FP.F16.F32.PACK_AB R164, R70, R72 ;  /* 0x0000004846a4723e */ /* 0x000fe400000000ff */
[----:B-----5:R-:W-:Y:S02]  /*5e20*/  F2FP.F16.F32.PACK_AB R161, R17, R178 ;  /* 0x000000b211a1723e */ /* 0x020fe400000000ff */
[----:B------:R1:W-:Y:S03]  /*5e30*/  MUFU.EX2 R16, R0 ;  /* 0x0000000000107308 */ /* 0x0003e60000000800 */
[C---:B------:R-:W-:Y:S06]  /*5e40*/  HMMA.16816.F32 R136, R164.reuse, R144, R136 ;  /* 0x00000090a488723c */ /* 0x040fec0000001888 */
[----:B------:R-:W-:Y:S01]  /*5e50*/  HMMA.16816.F32 R148, R164, R146, R148 ;  /* 0x00000092a494723c */ /* 0x000fe20000001894 */
[----:B-1----:R-:W-:Y:S01]  /*5e60*/  FFMA.FTZ R0, R219, UR6, -R5 ;  /* 0x00000006db007c23 */ /* 0x002fe20008010805 */
[----:B------:R-:W-:-:S03]  /*5e70*/  FADD.FTZ R5, R222, R3 ;  /* 0x00000003de057221 */ /* 0x000fc60000010000 */
        /* <DEDUP_REMOVED lines=123> */
[----:B------:R1:W-:Y:S01]  /*6630*/  STL [R1], R4 ;  /* 0x0000000401007387 */ /* 0x0003e20000100800 */
[----:B------:R-:W-:-:S02]  /*6640*/  VIADD R195, R188, 0x400 ;  /* 0x00000400bcc37836 */ /* 0x000fc40000000000 */
[C---:B------:R-:W-:Y:S01]  /*6650*/  VIADD R194, R188.reuse, 0x800 ;  /* 0x00000800bcc27836 */ /* 0x040fe20000000000 */
[----:B------:R1:W-:Y:S01]  /*6660*/  STL [R1+0x8], R3 ;  /* 0x0000080301007387 */ /* 0x0003e20000100800 */
[----:B--2---:R-:W-:Y:S01]  /*6670*/  HMMA.16816.F32 R156, R164, R28, R56 ;  /* 0x0000001ca49c723c */ /* 0x004fe20000001838 */
[C---:B------:R-:W-:Y:S02]  /*6680*/  VIADD R193, R188.reuse, 0xc00 ;  /* 0x00000c00bcc17836 */ /* 0x040fe40000000000 */
[----:B------:R1:W-:Y:S01]  /*6690*/  STL [R1+0x4], R2 ;  /* 0x0000040201007387 */ /* 0x0003e20000100800 */
[C---:B------:R-:W-:Y:S02]  /*66a0*/  VIADD R192, R188.reuse, 0x1000 ;  /* 0x00001000bcc07836 */ /* 0x040fe40000000000 */
[----:B------:R-:W-:Y:S01]  /*66b0*/  HMMA.16816.F32 R144, R160, R146, R64 ;  /* 0x00000092a090723c */ /* 0x000fe20000001840 */
[----:B------:R1:W-:Y:S01]  /*66c0*/  STL [R1+0xc], R0 ;  /* 0x00000c0001007387 */ /* 0x0003e20000100800 */
[----:B------:R-:W-:-:S02]  /*66d0*/  VIADD R191, R188, 0x1400 ;  /* 0x00001400bcbf7836 */ /* 0x000fc40000000000 */
[C---:B------:R-:W-:Y:S02]  /*66e0*/  VIADD R190, R188.reuse, 0x1800 ;  /* 0x00001800bcbe7836 */ /* 0x040fe40000000000 */
[----:B------:R-:W-:Y:S01]  /*66f0*/  HMMA.16816.F32 R152, R160, R28, R32 ;  /* 0x0000001ca098723c */ /* 0x000fe20000001820 */
[----:B------:R-:W-:-:S05]  /*6700*/  VIADD R189, R188, 0x1c00 ;  /* 0x00001c00bcbd7836 */ /* 0x000fca0000000000 */
[-C--:B------:R-:W-:Y:S06]  /*6710*/  HMMA.16816.F32 R164, R164, R30.reuse, R48 ;  /* 0x0000001ea4a4723c */ /* 0x080fec0000001830 */
[----:B------:R-:W-:Y:S01]  /*6720*/  HMMA.16816.F32 R160, R160, R30, R12 ;  /* 0x0000001ea0a0723c */ /* 0x000fe2000000180c */
[----:B------:R-:W-:-:S08]  /*6730*/  NOP ;  /* 0x0000000000007918 */ /* 0x000fd00000000000 */
[----:B------:R-:W-:-:S15]  /*6740*/  @!P0 BRA `(.L_x_269) ;  /* 0x0000004800208947 */ /* 0x000fde0003800000 */
[----:B------:R-:W-:Y:S01]  /*6750*/  IADD3 R196, R209, -0x2, RZ ;  /* 0xfffffffed1c47810 */ /* 0x000fe20007ffe0ff */
[----:B-1----:R-:W-:Y:S01]  /*6760*/  IMAD.MOV.U32 R3, RZ, RZ, R40 ;  /* 0x000000ffff037224 */ /* 0x002fe200078e0028 */
[----:B------:R-:W-:Y:S01]  /*6770*/  MOV R132, R39 ;  /* 0x0000002700847202 */ /* 0x000fe20000000f00 */
[----:B------:R-:W-:Y:S01]  /*6780*/  IMAD.MOV.U32 R133, RZ, RZ, R38 ;  /* 0x000000ffff857224 */ /* 0x000fe200078e0026 */
[----:B------:R-:W-:Y:S01]  /*6790*/  MOV R134, R20 ;  /* 0x0000001400867202 */ /* 0x000fe20000000f00 */
[----:B------:R-:W-:Y:S01]  /*67a0*/  ULDC UR5, c[0x0][0x39c] ;  /* 0x0000e70000057ab9 */ /* 0x000fe20000000800 */
[----:B------:R-:W-:Y:S01]  /*67b0*/  ULDC UR4, c[0x0][0x2ec] ;  /* 0x0000bb0000047ab9 */ /* 0x000fe20000000800 */
[----:B------:R-:W-:Y:S01]  /*67c0*/  ULDC.64 UR10, c[0x0][0x220] ;  /* 0x00008800000a7ab9 */ /* 0x000fe20000000a00 */
[----:B------:R-:W-:Y:S01]  /*67d0*/  ULDC.64 UR12, c[0x0][0x250] ;  /* 0x00009400000c7ab9 */ /* 0x000fe20000000a00 */
[----:B------:R-:W-:Y:S01]  /*67e0*/  ULDC.64 UR6, c[0x0][0x218] ;  /* 0x0000860000067ab9 */ /* 0x000fe20000000a00 */
[----:B------:R-:W-:Y:S01]  /*67f0*/  ULDC.64 UR8, c[0x0][0x248] ;  /* 0x0000920000087ab9 */ /* 0x000fe20000000a00 */
[----:B------:R-:W-:Y:S05]  /*6800*/  BRA `(.L_x_270) ;  /* 0x00000000006c7947 */ /* 0x000fea0003800000 */
.L_x_272:
[----:B------:R-:W2:Y:S01]  /*6810*/  LDL.64 R216, [R1+0x28] ;  /* 0x0000280001d87983 */ /* 0x000ea20000100a00 */
[----:B------:R-:W-:Y:S03]  /*6820*/  VIADD R0, R196, 0xffffffff ;  /* 0xffffffffc4007836 */ /* 0x000fe60000000000 */
[----:B------:R-:W4:Y:S01]  /*6830*/  LDL.64 R214, [R1+0x18] ;  /* 0x0000180001d67983 */ /* 0x000f220000100a00 */
[----:B------:R-:W-:Y:S01]  /*6840*/  IMAD.WIDE.U32 R4, R0, UR8, RZ ;  /* 0x0000000800047c25 */ /* 0x000fe2000f8e00ff */
[----:B------:R-:W-:Y:S05]  /*6850*/  SHF.R.S32.HI R2, RZ, 0x1f, R0 ;  /* 0x0000001fff027819 */ /* 0x000fea0000011400 */
[----:B------:R-:W-:Y:S04]  /*6860*/  IMAD R2, R2, UR8, RZ ;  /* 0x0000000802027c24 */ /* 0x000fe8000f8e02ff */
[----:B------:R-:W-:Y:S04]  /*6870*/  IMAD R2, R0, UR9, R2 ;  /* 0x0000000900027c24 */ /* 0x000fe8000f8e0202 */
[----:B------:R-:W-:Y:S01]  /*6880*/  IMAD.IADD R2, R5, 0x1, R2 ;  /* 0x0000000105027824 */ /* 0x000fe200078e0202 */
[----:B--2---:R-:W-:Y:S04]  /*6890*/  LEA R0, P1, R4, R216, 0x7 ;  /* 0x000000d804007211 */ /* 0x004fe800078238ff */
[----:B------:R-:W-:Y:S02]  /*68a0*/  LEA R8, P2, R0, UR6, 0x1 ;  /* 0x0000000600087c11 */ /* 0x000fe4000f8408ff */
[----:B----4-:R-:W-:Y:S02]  /*68b0*/  LEA.HI.X R2, R4, R215, R2, 0x7, P1 ;  /* 0x000000d704027211 */ /* 0x010fe400008f3c02 */
        /* <DEDUP_REMOVED lines=16> */
.L_x_270:
[----:B--2---:R-:W2:Y:S01]  /*69c0*/  LDL.64 R10, [R1+0x20] ;  /* 0x00002000010a7983 */ /* 0x004ea20000100a00 */
[----:B------:R-:W-:Y:S04]  /*69d0*/  DEPBAR.LE SB0, 0x0 ;  /* 0x000080000000791a */ /* 0x000fe80000000000 */
[----:B------:R-:W-:Y:S01]  /*69e0*/  IMAD.WIDE.U32 R4, R196, UR12, RZ ;  /* 0x0000000cc4047c25 */ /* 0x000fe2000f8e00ff */
[----:B------:R-:W3:Y:S02]  /*69f0*/  LDL R6, [R1+0x10] ;  /* 0x0000100001067983 */ /* 0x000ee40000100800 */
[----:B------:R-:W-:Y:S01]  /*6a00*/  SHF.R.S32.HI R0, RZ, 0x1f, R196 ;  /* 0x0000001fff007819 */ /* 0x000fe200000114c4 */
[----:B------:R-:W-:Y:S04]  /*6a10*/  BAR.SYNC.DEFER_BLOCKING 0x0 ;  /* 0x0000000000007b1d */ /* 0x000fe80000010000 */
[----:B------:R-:W-:Y:S04]  /*6a20*/  IMAD R0, R0, UR12, RZ ;  /* 0x0000000c00007c24 */ /* 0x000fe8000f8e02ff */
[----:B------:R-:W-:Y:S05]  /*6a30*/  IMAD R2, R196, UR13, R0 ;  /* 0x0000000dc4027c24 */ /* 0x000fea000f8e0200 */
[----:B------:R-:W-:Y:S02]  /*6a40*/  IADD3 R2, R5, R2, RZ ;  /* 0x0000000205027210 */ /* 0x000fe40007ffe0ff */
        /* <DEDUP_REMOVED lines=19> */
[----:B------:R-:W0:Y:S08]  /*6b80*/  LDGDEPBAR ;  /* 0x00000000000079af */ /* 0x000e300000000000 */
[----:B------:R-:W1:Y:S08]  /*6b90*/  LDSM.16.M88.4 R16, [R185] ;  /* 0x00000000b910783b */ /* 0x000e700000000200 */
[----:B------:R-:W2:Y:S08]  /*6ba0*/  LDSM.16.M88.4 R124, [R186+0x1000] ;  /* 0x00100000ba7c783b */ /* 0x000eb00000000200 */
[----:B------:R-:W3:Y:S08]  /*6bb0*/  LDSM.16.M88.4 R32, [R185+0x400] ;  /* 0x00040000b920783b */ /* 0x000ef00000000200 */
[----:B------:R-:W4:Y:S08]  /*6bc0*/  LDSM.16.M88.4 R48, [R185+0x800] ;  /* 0x00080000b930783b */ /* 0x000f300000000200 */
[----:B------:R-:W5:Y:S08]  /*6bd0*/  LDSM.16.M88.4 R64, [R185+0xc00] ;  /* 0x000c0000b940783b */ /* 0x000f700000000200 */
[----:B------:R-:W5:Y:S01]  /*6be0*/  LDSM.16.M88.4 R80, [R185+0x1000] ;  /* 0x00100000b950783b */ /* 0x000f620000000200 */
[-C--:B-1----:R-:W-:Y:S07]  /*6bf0*/  HMMA.16816.F32 R4, R128, R16.reuse, RZ ;  /* 0x000000108004723c */ /* 0x082fee00000018ff */
[----:B------:R-:W1:Y:S01]  /*6c00*/  LDSM.16.M88.4 R96, [R185+0x1400] ;  /* 0x00140000b960783b */ /* 0x000e620000000200 */
[C---:B--2---:R-:W-:Y:S06]  /*6c10*/  HMMA.16816.F32 R8, R124.reuse, R16, RZ ;  /* 0x000000107c08723c */ /* 0x044fec00000018ff */
[-C--:B------:R-:W-:Y:S01]  /*6c20*/  HMMA.16816.F32 R12, R124, R18.reuse, RZ ;  /* 0x000000127c0c723c */ /* 0x080fe200000018ff */
[----:B------:R-:W2:Y:S05]  /*6c30*/  LDSM.16.M88.4 R112, [R185+0x1800] ;  /* 0x00180000b970783b */ /* 0x000eaa0000000200 */
[C---:B------:R-:W-:Y:S03]  /*6c40*/  HMMA.16816.F32 R16, R128.reuse, R18, RZ ;  /* 0x000000128010723c */ /* 0x040fe600000018ff */
[----:B------:R-:W2:Y:S03]  /*6c50*/  LDSM.16.M88.4 R168, [R185+0x1c00] ;  /* 0x001c0000b9a8783b */ /* 0x000ea60000000200 */
[-C--:B---3--:R-:W-:Y:S05]  /*6c60*/  HMMA.16816.F32 R20, R128, R32.reuse, RZ ;  /* 0x000000208014723c */ /* 0x088fea00000018ff */
[----:B------:R-:W-:Y:S01]  /*6c70*/  LDSM.16.M88.4 R172, [R187] ;  /* 0x00000000bbac783b */ /* 0x000fe20000000200 */
[C---:B------:R-:W-:Y:S06]  /*6c80*/  HMMA.16816.F32 R24, R124.reuse, R32, RZ ;  /* 0x000000207c18723c */ /* 0x040fec00000018ff */
[-C--:B------:R-:W-:Y:S01]  /*6c90*/  HMMA.16816.F32 R28, R124, R34.reuse, RZ ;  /* 0x000000227c1c723c */ /* 0x080fe200000018ff */
[----:B------:R-:W3:Y:S05]  /*6ca0*/  LDSM.16.M88.4 R176, [R188] ;  /* 0x00000000bcb0783b */ /* 0x000eea0000000200 */
[C---:B------:R-:W-:Y:S03]  /*6cb0*/  HMMA.16816.F32 R32, R128.reuse, R34, RZ ;  /* 0x000000228020723c */ /* 0x040fe600000018ff */
[----:B------:R-:W3:Y:S03]  /*6cc0*/  LDSM.16.M88.4 R180, [R187+0x1000] ;  /* 0x00100000bbb4783b */ /* 0x000ee60000000200 */
[-C--:B----4-:R-:W-:Y:S06]  /*6cd0*/  HMMA.16816.F32 R36, R128, R48.reuse, RZ ;  /* 0x000000308024723c */ /* 0x090fec00000018ff */
        /* <DEDUP_REMOVED lines=22> */
[----:B------:R-:W-:Y:S06]  /*6e40*/  HMMA.16816.F32 R128, R128, R170, RZ ;  /* 0x000000aa8080723c */ /* 0x000fec00000018ff */
[-C--:B---3--:R-:W-:Y:S06]  /*6e50*/  HMMA.16816.F32 R4, R172, R176.reuse, R4 ;  /* 0x000000b0ac04723c */ /* 0x088fec0000001804 */
[C---:B------:R-:W-:Y:S06]  /*6e60*/  HMMA.16816.F32 R8, R180.reuse, R176, R8 ;  /* 0x000000b0b408723c */ /* 0x040fec0000001808 */
[-C--:B------:R-:W-:Y:S06]  /*6e70*/  HMMA.16816.F32 R12, R180, R178.reuse, R12 ;  /* 0x000000b2b40c723c */ /* 0x080fec000000180c */
[C---:B------:R-:W-:Y:S06]  /*6e80*/  HMMA.16816.F32 R16, R172.reuse, R178, R16 ;  /* 0x000000b2ac10723c */ /* 0x040fec0000001810 */
[----:B------:R-:W-:Y:S01]  /*6e90*/  FMUL.FTZ R4, R4, UR5 ;  /* 0x0000000504047c20 */ /* 0x000fe20008410000 */
[----:B------:R-:W-:Y:S01]  /*6ea0*/  FMUL.FTZ R6, R6, UR5 ;  /* 0x0000000506067c20 */ /* 0x000fe20008410000 */
[----:B------:R-:W-:Y:S02]  /*6eb0*/  FMUL.FTZ R5, R5, UR5 ;  /* 0x0000000505057c20 */ /* 0x000fe40008410000 */
[----:B------:R-:W1:Y:S01]  /*6ec0*/  MUFU.TANH R202, R4 ;  /* 0x0000000400ca7308 */ /* 0x000e620000002400 */
[----:B------:R-:W-:Y:S01]  /*6ed0*/  FMUL.FTZ R7, R7, UR5 ;  /* 0x0000000507077c20 */ /* 0x000fe20008410000 */
[----:B------:R-:W-:Y:S01]  /*6ee0*/  FMUL.FTZ R8, R8, UR5 ;  /* 0x0000000508087c20 */ /* 0x000fe20008410000 */
[----:B------:R-:W-:Y:S01]  /*6ef0*/  FMUL.FTZ R10, R10, UR5 ;  /* 0x000000050a0a7c20 */ /* 0x000fe20008410000 */
[----:B------:R-:W-:Y:S01]  /*6f00*/  FMUL.FTZ R9, R9, UR5 ;  /* 0x0000000509097c20 */ /* 0x000fe20008410000 */
[----:B------:R-:W-:Y:S05]  /*6f10*/  FMUL.FTZ R11, R11, UR5 ;  /* 0x000000050b0b7c20 */ /* 0x000fea0008410000 */
[----:B------:R-:W-:Y:S01]  /*6f20*/  MUFU.TANH R204, R6 ;  /* 0x0000000600cc7308 */ /* 0x000fe20000002400 */
[----:B------:R-:W-:Y:S01]  /*6f30*/  FMUL.FTZ R12, R12, UR5 ;  /* 0x000000050c0c7c20 */ /* 0x000fe20008410000 */
[----:B------:R-:W-:Y:S01]  /*6f40*/  FMUL.FTZ R14, R14, UR5 ;  /* 0x000000050e0e7c20 */ /* 0x000fe20008410000 */
[----:B------:R-:W-:Y:S01]  /*6f50*/  FMUL.FTZ R13, R13, UR5 ;  /* 0x000000050d0d7c20 */ /* 0x000fe20008410000 */
[----:B------:R-:W-:Y:S01]  /*6f60*/  FMUL.FTZ R15, R15, UR5 ;  /* 0x000000050f0f7c20 */ /* 0x000fe20008410000 */
[----:B------:R-:W-:Y:S01]  /*6f70*/  FMUL.FTZ R16, R16, UR5 ;  /* 0x0000000510107c20 */ /* 0x000fe20008410000 */
[----:B------:R-:W-:Y:S04]  /*6f80*/  FMUL.FTZ R18, R18, UR5 ;  /* 0x0000000512127c20 */ /* 0x000fe80008410000 */
[----:B------:R-:W-:Y:S01]  /*6f90*/  MUFU.TANH R212, R5 ;  /* 0x0000000500d47308 */ /* 0x000fe20000002400 */
[----:B------:R-:W-:Y:S01]  /*6fa0*/  FMUL.FTZ R17, R17, UR5 ;  /* 0x0000000511117c20 */ /* 0x000fe20008410000 */
[----:B------:R-:W-:Y:S01]  /*6fb0*/  FMUL.FTZ R19, R19, UR5 ;  /* 0x0000000513137c20 */ /* 0x000fe20008410000 */
[----:B-1----:R-:W-:Y:S07]  /*6fc0*/  FMNMX.FTZ R2, R202, R3, !PT ;  /* 0x00000003ca027209 */ /* 0x002fee0007810000 */
[----:B------:R1:W-:Y:S10]  /*6fd0*/  MUFU.TANH R211, R7 ;  /* 0x0000000700d37308 */ /* 0x0003f40000002400 */
[----:B------:R-:W2:Y:S10]  /*6fe0*/  MUFU.TANH R201, R8 ;  /* 0x0000000800c97308 */ /* 0x000eb40000002400 */
[----:B------:R-:W3:Y:S01]  /*6ff0*/  MUFU.TANH R203, R10 ;  /* 0x0000000a00cb7308 */ /* 0x000ee20000002400 */
[----:B-1----:R-:W1:Y:S09]  /*7000*/  LDSM.16.M88.4 R4, [R195] ;  /* 0x00000000c304783b */ /* 0x002e720000000200 */
[----:B------:R-:W4:Y:S10]  /*7010*/  MUFU.TANH R210, R9 ;  /* 0x0000000900d27308 */ /* 0x000f340000002400 */
[----:B------:R5:W-:Y:S10]  /*7020*/  MUFU.TANH R209, R11 ;  /* 0x0000000b00d17308 */ /* 0x000bf40000002400 */
[----:B------:R-:W4:Y:S10]  /*7030*/  MUFU.TANH R198, R16 ;  /* 0x0000001000c67308 */ /* 0x000f340000002400 */
[----:B------:R-:W4:Y:S01]  /*7040*/  MUFU.TANH R208, R12 ;  /* 0x0000000c00d07308 */ /* 0x000f220000002400 */
[----:B-----5:R-:W5:Y:S09]  /*7050*/  LDSM.16.M88.4 R8, [R194] ;  /* 0x00000000c208783b */ /* 0x020f720000000200 */
[----:B------:R-:W4:Y:S01]  /*7060*/  MUFU.TANH R179, R18 ;  /* 0x0000001200b37308 */ /* 0x000f220000002400 */
[-C--:B-1----:R-:W-:Y:S06]  /*7070*/  HMMA.16816.F32 R20, R172, R4.reuse, R20 ;  /* 0x00000004ac14723c */ /* 0x082fec0000001814 */
[C---:B------:R-:W-:Y:S03]  /*7080*/  HMMA.16816.F32 R24, R180.reuse, R4, R24 ;  /* 0x00000004b418723c */ /* 0x040fe60000001818 */
[----:B------:R-:W1:Y:S03]  /*7090*/  MUFU.TANH R169, R17 ;  /* 0x0000001100a97308 */ /* 0x000e660000002400 */
[-C--:B------:R-:W-:Y:S07]  /*70a0*/  HMMA.16816.F32 R28, R180, R6.reuse, R28 ;  /* 0x00000006b41c723c */ /* 0x080fee000000181c */
[----:B------:R-:W1:Y:S01]  /*70b0*/  MUFU.TANH R207, R14 ;  /* 0x0000000e00cf7308 */ /* 0x000e620000002400 */
[C---:B------:R-:W-:Y:S01]  /*70c0*/  HMMA.16816.F32 R32, R172.reuse, R6, R32 ;  /* 0x00000006ac20723c */ /* 0x040fe20000001820 */
[----:B------:R-:W2:Y:S08]  /*70d0*/  LDSM.16.M88.4 R4, [R193] ;  /* 0x00000000c104783b */ /* 0x000eb00000000200 */
[----:B------:R-:W1:Y:S02]  /*70e0*/  MUFU.TANH R206, R13 ;  /* 0x0000000d00ce7308 */ /* 0x000e640000002400 */
[----:B------:R-:W-:Y:S01]  /*70f0*/  FMUL.FTZ R20, R20, UR5 ;  /* 0x0000000514147c20 */ /* 0x000fe20008410000 */
[----:B------:R-:W-:Y:S01]  /*7100*/  FMUL.FTZ R22, R22, UR5 ;  /* 0x0000000516167c20 */ /* 0x000fe20008410000 */
[----:B------:R-:W-:Y:S01]  /*7110*/  FMUL.FTZ R21, R21, UR5 ;  /* 0x0000000515157c20 */ /* 0x000fe20008410000 */
[----:B------:R-:W-:Y:S01]  /*7120*/  FMUL.FTZ R23, R23, UR5 ;  /* 0x0000000517177c20 */ /* 0x000fe20008410000 */
[----:B------:R-:W-:Y:S04]  /*7130*/  FMUL.FTZ R24, R24, UR5 ;  /* 0x0000000518187c20 */ /* 0x000fe80008410000 */
[----:B------:R-:W1:Y:S01]  /*7140*/  MUFU.TANH R176, R19 ;  /* 0x0000001300b07308 */ /* 0x000e620000002400 */
[-C--:B-----5:R-:W-:Y:S03]  /*7150*/  HMMA.16816.F32 R36, R172, R8.reuse, R36 ;  /* 0x00000008ac24723c */ /* 0x0a0fe60000001824 */
[----:B------:R-:W-:Y:S01]  /*7160*/  FMUL.FTZ R26, R26, UR5 ;  /* 0x000000051a1a7c20 */ /* 0x000fe20008410000 */
[----:B------:R-:W-:Y:S01]  /*7170*/  FMUL.FTZ R25, R25, UR5 ;  /* 0x0000000519197c20 */ /* 0x000fe20008410000 */
[----:B------:R-:W-:Y:S01]  /*7180*/  FMUL.FTZ R27, R27, UR5 ;  /* 0x000000051b1b7c20 */ /* 0x000fe20008410000 */
[C---:B------:R-:W-:Y:S03]  /*7190*/  HMMA.16816.F32 R40, R180.reuse, R8, R40 ;  /* 0x00000008b428723c */ /* 0x040fe60000001828 */
[----:B------:R-:W5:Y:S02]  /*71a0*/  MUFU.TANH R200, R20 ;  /* 0x0000001400c87308 */ /* 0x000f640000002400 */
[----:B------:R-:W-:Y:S01]  /*71b0*/  FMUL.FTZ R32, R32, UR5 ;  /* 0x0000000520207c20 */ /* 0x000fe20008410000 */
[-C--:B------:R-:W-:Y:S07]  /*71c0*/  HMMA.16816.F32 R44, R180, R10.reuse, R44 ;  /* 0x0000000ab42c723c */ /* 0x080fee000000182c */
[----:B------:R-:W5:Y:S01]  /*71d0*/  MUFU.TANH R205, R15 ;  /* 0x0000000f00cd7308 */ /* 0x000f620000002400 */
[----:B------:R-:W-:Y:S01]  /*71e0*/  FMUL.FTZ R28, R28, UR5 ;  /* 0x000000051c1c7c20 */ /* 0x000fe20008410000 */
[C---:B------:R-:W-:Y:S01]  /*71f0*/  HMMA.16816.F32 R48, R172.reuse, R10, R48 ;  /* 0x0000000aac30723c */ /* 0x040fe20000001830 */
[----:B------:R-:W3:Y:S07]  /*7200*/  LDSM.16.M88.4 R8, [R192] ;  /* 0x00000000c008783b */ /* 0x000eee0000000200 */
[----:B------:R-:W5:Y:S03]  /*7210*/  MUFU.TANH R171, R24 ;  /* 0x0000001800ab7308 */ /* 0x000f660000002400 */
[----:B------:R-:W-:Y:S01]  /*7220*/  FMUL.FTZ R34, R34, UR5 ;  /* 0x0000000522227c20 */ /* 0x000fe20008410000 */
[----:B------:R-:W-:Y:S01]  /*7230*/  FMUL.FTZ R33, R33, UR5 ;  /* 0x0000000521217c20 */ /* 0x000fe20008410000 */
[----:B------:R-:W-:Y:S01]  /*7240*/  FMUL.FTZ R30, R30, UR5 ;  /* 0x000000051e1e7c20 */ /* 0x000fe20008410000 */
[-C--:B--2---:R-:W-:Y:S03]  /*7250*/  HMMA.16816.F32 R52, R172, R4.reuse, R52 ;  /* 0x00000004ac34723c */ /* 0x084fe60000001834 */
[----:B------:R-:W-:Y:S01]  /*7260*/  FMUL.FTZ R29, R29, UR5 ;  /* 0x000000051d1d7c20 */ /* 0x000fe20008410000 */
[----:B------:R-:W2:Y:S01]  /*7270*/  MUFU.TANH R199, R22 ;  /* 0x0000001600c77308 */ /* 0x000ea20000002400 */
[----:B------:R-:W-:Y:S01]  /*7280*/  FMUL.FTZ R35, R35, UR5 ;  /* 0x0000000523237c20 */ /* 0x000fe20008410000 */
[C---:B------:R-:W-:Y:S05]  /*7290*/  HMMA.16816.F32 R56, R180.reuse, R4, R56 ;  /* 0x00000004b438723c */ /* 0x040fea0000001838 */
[----:B------:R-:W-:Y:S03]  /*72a0*/  FMUL.FTZ R31, R31, UR5 ;  /* 0x000000051f1f7c20 */ /* 0x000fe60008410000 */
[----:B------:R-:W2:Y:S01]  /*72b0*/  MUFU.TANH R178, R21 ;  /* 0x0000001500b27308 */ /* 0x000ea20000002400 */
[-C--:B------:R-:W-:Y:S03]  /*72c0*/  HMMA.16816.F32 R60, R180, R6.reuse, R60 ;  /* 0x00000006b43c723c */ /* 0x080fe6000000183c */
[----:B------:R-:W-:Y:S01]  /*72d0*/  FMUL.FTZ R36, R36, UR5 ;  /* 0x0000000524247c20 */ /* 0x000fe20008410000 */
[----:B------:R-:W-:Y:S02]  /*72e0*/  FMUL.FTZ R40, R40, UR5 ;  /* 0x0000000528287c20 */ /* 0x000fe40008410000 */
[C---:B------:R-:W-:Y:S03]  /*72f0*/  HMMA.16816.F32 R64, R172.reuse, R6, R64 ;  /* 0x00000006ac40723c */ /* 0x040fe60000001840 */
[----:B------:R-:W2:Y:S01]  /*7300*/  MUFU.TANH R170, R26 ;  /* 0x0000001a00aa7308 */ /* 0x000ea20000002400 */
[----:B------:R-:W4:Y:S01]  /*7310*/  LDSM.16.M88.4 R4, [R191] ;  /* 0x00000000bf04783b */ /* 0x000f220000000200 */
[----:B------:R-:W-:Y:S01]  /*7320*/  FMUL.FTZ R38, R38, UR5 ;  /* 0x0000000526267c20 */ /* 0x000fe20008410000 */
[----:B------:R-:W-:Y:S01]  /*7330*/  FMUL.FTZ R37, R37, UR5 ;  /* 0x0000000525257c20 */ /* 0x000fe20008410000 */
[----:B------:R-:W-:Y:S01]  /*7340*/  FMUL.FTZ R42, R42, UR5 ;  /* 0x000000052a2a7c20 */ /* 0x000fe20008410000 */
[----:B------:R-:W-:Y:S05]  /*7350*/  FMUL.FTZ R48, R48, UR5 ;  /* 0x0000000530307c20 */ /* 0x000fea0008410000 */
[----:B------:R-:W2:Y:S01]  /*7360*/  MUFU.TANH R168, R25 ;  /* 0x0000001900a87308 */ /* 0x000ea20000002400 */
[----:B------:R-:W-:Y:S01]  /*7370*/  FMUL.FTZ R41, R41, UR5 ;  /* 0x0000000529297c20 */ /* 0x000fe20008410000 */
[----:B------:R-:W-:Y:S01]  /*7380*/  FMUL.FTZ R39, R39, UR5 ;  /* 0x0000000527277c20 */ /* 0x000fe20008410000 */
[-C--:B---3--:R-:W-:Y:S03]  /*7390*/  HMMA.16816.F32 R68, R172, R8.reuse, R68 ;  /* 0x00000008ac44723c */ /* 0x088fe60000001844 */
[----:B------:R-:W-:Y:S04]  /*73a0*/  FMUL.FTZ R44, R44, UR5 ;  /* 0x000000052c2c7c20 */ /* 0x000fe80008410000 */
[----:B------:R-:W3:Y:S01]  /*73b0*/  MUFU.TANH R177, R23 ;  /* 0x0000001700b17308 */ /* 0x000ee20000002400 */
[----:B------:R-:W-:Y:S01]  /*73c0*/  FMUL.FTZ R43, R43, UR5 ;  /* 0x000000052b2b7c20 */ /* 0x000fe20008410000 */
[C---:B------:R-:W-:Y:S04]  /*73d0*/  HMMA.16816.F32 R72, R180.reuse, R8, R72 ;  /* 0x00000008b448723c */ /* 0x040fe80000001848 */
[----:B------:R-:W-:Y:S04]  /*73e0*/  FMUL.FTZ R50, R50, UR5 ;  /* 0x0000000532327c20 */ /* 0x000fe80008410000 */
[----:B------:R-:W3:Y:S01]  /*73f0*/  MUFU.TANH R32, R32 ;  /* 0x0000002000207308 */ /* 0x000ee20000002400 */
[-C--:B------:R-:W-:Y:S03]  /*7400*/  HMMA.16816.F32 R76, R180, R10.reuse, R76 ;  /* 0x0000000ab44c723c */ /* 0x080fe6000000184c */
[----:B------:R-:W-:Y:S01]  /*7410*/  FMUL.FTZ R49, R49, UR5 ;  /* 0x0000000531317c20 */ /* 0x000fe20008410000 */
[----:B------:R-:W-:Y:S02]  /*7420*/  FMUL.FTZ R46, R46, UR5 ;  /* 0x000000052e2e7c20 */ /* 0x000fe40008410000 */
[C---:B------:R-:W-:Y:S03]  /*7430*/  HMMA.16816.F32 R80, R172.reuse, R10, R80 ;  /* 0x0000000aac50723c */ /* 0x040fe60000001850 */
[----:B------:R-:W3:Y:S01]  /*7440*/  MUFU.TANH R27, R27 ;  /* 0x0000001b001b7308 */ /* 0x000ee20000002400 */
[----:B------:R-:W1:Y:S01]  /*7450*/  LDSM.16.M88.4 R8, [R190] ;  /* 0x00000000be08783b */ /* 0x000e620000000200 */
[----:B------:R-:W-:Y:S01]  /*7460*/  FMUL.FTZ R45, R45, UR5 ;  /* 0x000000052d2d7c20 */ /* 0x000fe20008410000 */
[----:B------:R-:W-:Y:S01]  /*7470*/  FMUL.FTZ R51, R51, UR5 ;  /* 0x0000000533337c20 */ /* 0x000fe20008410000 */
[----:B------:R-:W-:Y:S01]  /*7480*/  FMUL.FTZ R52, R52, UR5 ;  /* 0x0000000534347c20 */ /* 0x000fe20008410000 */
[----:B------:R-:W-:Y:S05]  /*7490*/  FMUL.FTZ R47, R47, UR5 ;  /* 0x000000052f2f7c20 */ /* 0x000fea0008410000 */
[----:B------:R-:W3:Y:S01]  /*74a0*/  MUFU.TANH R28, R28 ;  /* 0x0000001c001c7308 */ /* 0x000ee20000002400 */
[-C--:B----4-:R-:W-:Y:S03]  /*74b0*/  HMMA.16816.F32 R84, R172, R4.reuse, R84 ;  /* 0x00000004ac54723c */ /* 0x090fe60000001854 */
[----:B------:R-:W-:Y:S01]  /*74c0*/  FMUL.FTZ R56, R56, UR5 ;  /* 0x0000000538387c20 */ /* 0x000fe20008410000 */
[----:B------:R-:W-:Y:S01]  /*74d0*/  FMUL.FTZ R54, R54, UR5 ;  /* 0x0000000536367c20 */ /* 0x000fe20008410000 */
[----:B------:R-:W-:Y:S01]  /*74e0*/  FMUL.FTZ R53, R53, UR5 ;  /* 0x0000000535357c20 */ /* 0x000fe20008410000 */
[C---:B------:R-:W-:Y:S03]  /*74f0*/  HMMA.16816.F32 R88, R180.reuse, R4, R88 ;  /* 0x00000004b458723c */ /* 0x040fe60000001858 */
[----:B------:R-:W4:Y:S02]  /*7500*/  MUFU.TANH R34, R34 ;  /* 0x0000002200227308 */ /* 0x000f240000002400 */
[----:B------:R-:W-:Y:S01]  /*7510*/  FMUL.FTZ R58, R58, UR5 ;  /* 0x000000053a3a7c20 */ /* 0x000fe20008410000 */
[-C--:B------:R-:W-:Y:S07]  /*7520*/  HMMA.16816.F32 R92, R180, R6.reuse, R92 ;  /* 0x00000006b45c723c */ /* 0x080fee000000185c */
[----:B------:R-:W4:Y:S01]  /*7530*/  MUFU.TANH R33, R33 ;  /* 0x0000002100217308 */ /* 0x000f220000002400 */
[----:B------:R-:W-:Y:S01]  /*7540*/  FMUL.FTZ R57, R57, UR5 ;  /* 0x0000000539397c20 */ /* 0x000fe20008410000 */
[C---:B------:R-:W-:Y:S01]  /*7550*/  HMMA.16816.F32 R96, R172.reuse, R6, R96 ;  /* 0x00000006ac60723c */ /* 0x040fe20000001860 */
[----:B------:R-:W5:Y:S01]  /*7560*/  LDSM.16.M88.4 R4, [R189] ;  /* 0x00000000bd04783b */ /* 0x000f620000000200 */
[----:B------:R-:W-:Y:S06]  /*7570*/  DEPBAR.LE SB0, 0x0 ;  /* 0x000080000000791a */ /* 0x000fec0000000000 */
[----:B------:R-:W4:Y:S03]  /*7580*/  MUFU.TANH R30, R30 ;  /* 0x0000001e001e7308 */ /* 0x000f260000002400 */
[----:B------:R-:W-:Y:S01]  /*7590*/  FMUL.FTZ R55, R55, UR5 ;  /* 0x0000000537377c20 */ /* 0x000fe20008410000 */
[----:B------:R-:W-:Y:S01]  /*75a0*/  FMUL.FTZ R59, R59, UR5 ;  /* 0x000000053b3b7c20 */ /* 0x000fe20008410000 */
[----:B------:R-:W-:Y:S01]  /*75b0*/  FMUL.FTZ R64, R64, UR5 ;  /* 0x0000000540407c20 */ /* 0x000fe20008410000 */
[----:B------:R-:W-:Y:S01]  /*75c0*/  FMUL.FTZ R60, R60, UR5 ;  /* 0x000000053c3c7c20 */ /* 0x000fe20008410000 */
[----:B------:R-:W-:Y:S03]  /*75d0*/  FMUL.FTZ R62, R62, UR5 ;  /* 0x000000053e3e7c20 */ /* 0x000fe60008410000 */
[----:B------:R-:W4:Y:S01]  /*75e0*/  MUFU.TANH R29, R29 ;  /* 0x0000001d001d7308 */ /* 0x000f220000002400 */
[----:B------:R-:W-:Y:S01]  /*75f0*/  BAR.SYNC.DEFER_BLOCKING 0x0 ;  /* 0x0000000000007b1d */ /* 0x000fe20000010000 */
[-C--:B-1----:R-:W-:Y:S05]  /*7600*/  HMMA.16816.F32 R100, R172, R8.reuse, R100 ;  /* 0x00000008ac64723c */ /* 0x082fea0000001864 */
[----:B------:R-:W-:Y:S03]  /*7610*/  FMUL.FTZ R66, R66, UR5 ;  /* 0x0000000542427c20 */ /* 0x000fe60008410000 */
[----:B------:R-:W1:Y:S01]  /*7620*/  MUFU.TANH R35, R35 ;  /* 0x0000002300237308 */ /* 0x000e620000002400 */
[C---:B------:R-:W-:Y:S04]  /*7630*/  HMMA.16816.F32 R104, R180.reuse, R8, R104 ;  /* 0x00000008b468723c */ /* 0x040fe80000001868 */
[----:B------:R-:W-:Y:S01]  /*7640*/  FMUL.FTZ R65, R65, UR5 ;  /* 0x0000000541417c20 */ /* 0x000fe20008410000 */
[----:B------:R-:W-:Y:S01]  /*7650*/  FMUL.FTZ R61, R61, UR5 ;  /* 0x000000053d3d7c20 */ /* 0x000fe20008410000 */
[-C--:B------:R-:W-:Y:S03]  /*7660*/  HMMA.16816.F32 R108, R180, R10.reuse, R108 ;  /* 0x0000000ab46c723c */ /* 0x080fe6000000186c */
[----:B------:R-:W1:Y:S02]  /*7670*/  MUFU.TANH R26, R36 ;  /* 0x00000024001a7308 */ /* 0x000e640000002400 */
[----:B------:R-:W-:Y:S01]  /*7680*/  FMUL.FTZ R68, R68, UR5 ;  /* 0x0000000544447c20 */ /* 0x000fe20008410000 */
[C---:B------:R-:W-:Y:S07]  /*7690*/  HMMA.16816.F32 R112, R172.reuse, R10, R112 ;  /* 0x0000000aac70723c */ /* 0x040fee0000001870 */
[----:B------:R-:W1:Y:S01]  /*76a0*/  MUFU.TANH R31, R31 ;  /* 0x0000001f001f7308 */ /* 0x000e620000002400 */
[----:B------:R-:W-:Y:S01]  /*76b0*/  FMUL.FTZ R63, R63, UR5 ;  /* 0x000000053f3f7c20 */ /* 0x000fe20008410000 */
[-C--:B-----5:R-:W-:Y:S08]  /*76c0*/  HMMA.16816.F32 R116, R172, R4.reuse, R116 ;  /* 0x00000004ac74723c */ /* 0x0a0ff00000001874 */
[----:B------:R-:W5:Y:S01]  /*76d0*/  MUFU.TANH R22, R40 ;  /* 0x0000002800167308 */ /* 0x000f620000002400 */
[C---:B------:R-:W-:Y:S04]  /*76e0*/  HMMA.16816.F32 R120, R180.reuse, R4, R120 ;  /* 0x00000004b478723c */ /* 0x040fe80000001878 */
[----:B------:R-:W-:Y:S02]  /*76f0*/  FMUL.FTZ R67, R67, UR5 ;  /* 0x0000000543437c20 */ /* 0x000fe40008410000 */
[-C--:B------:R-:W-:Y:S03]  /*7700*/  HMMA.16816.F32 R124, R180, R6.reuse, R124 ;  /* 0x00000006b47c723c */ /* 0x080fe6000000187c */
[----:B------:R-:W5:Y:S02]  /*7710*/  MUFU.TANH R25, R38 ;  /* 0x0000002600197308 */ /* 0x000f640000002400 */
[----:B------:R-:W-:Y:S01]  /*7720*/  FMNMX.FTZ R4, R201, R133, !PT ;  /* 0x00000085c9047209 */ /* 0x000fe20007810000 */
[----:B------:R-:W-:Y:S07]  /*7730*/  HMMA.16816.F32 R128, R172, R6, R128 ;  /* 0x00000006ac80723c */ /* 0x000fee0000001880 */
[----:B------:R-:W5:Y:S01]  /*7740*/  MUFU.TANH R24, R37 ;  /* 0x0000002500187308 */ /* 0x000f620000002400 */
[----:B------:R-:W-:Y:S03]  /*7750*/  FMNMX.FTZ R5, R204, R132, !PT ;  /* 0x00000084cc057209 */ /* 0x000fe60007810000 */
[----:B------:R-:W-:Y:S01]  /*7760*/  FMUL.FTZ R72, R72, UR5 ;  /* 0x0000000548487c20 */ /* 0x000fe20008410000 */
[----:B------:R-:W-:Y:S01]  /*7770*/  FMNMX.FTZ R6, R212, R2, !PT ;  /* 0x00000002d4067209 */ /* 0x000fe20007810000 */
[----:B------:R-:W-:Y:S04]  /*7780*/  FMUL.FTZ R70, R70, UR5 ;  /* 0x0000000546467c20 */ /* 0x000fe80008410000 */
[----:B------:R-:W5:Y:S01]  /*7790*/  MUFU.TANH R21, R42 ;  /* 0x0000002a00157308 */ /* 0x000f620000002400 */
[----:B------:R-:W-:Y:S01]  /*77a0*/  FMNMX.FTZ R2, R203, R134, !PT ;  /* 0x00000086cb027209 */ /* 0x000fe20007810000 */
[----:B------:R-:W-:Y:S01]  /*77b0*/  FMUL.FTZ R69, R69, UR5 ;  /* 0x0000000545457c20 */ /* 0x000fe20008410000 */
[----:B------:R-:W-:Y:S01]  /*77c0*/  FMNMX.FTZ R4, R210, R4, !PT ;  /* 0x00000004d2047209 */ /* 0x000fe20007810000 */
[----:B------:R-:W-:Y:S01]  /*77d0*/  FMUL.FTZ R74, R74, UR5 ;  /* 0x000000054a4a7c20 */ /* 0x000fe20008410000 */
[----:B------:R-:W-:Y:S01]  /*77e0*/  FMNMX.FTZ R5, R211, R5, !PT ;  /* 0x00000005d3057209 */ /* 0x000fe20007810000 */
[----:B------:R-:W-:Y:S01]  /*77f0*/  FMUL.FTZ R73, R73, UR5 ;  /* 0x0000000549497c20 */ /* 0x000fe20008410000 */
[----:B------:R-:W-:Y:S03]  /*7800*/  FMNMX.FTZ R6, R198, R6, !PT ;  /* 0x00000006c6067209 */ /* 0x000fe60007810000 */
        /* <DEDUP_REMOVED lines=21> */
[----:B--2---:R-:W-:Y:S01]  /*7960*/  FMNMX.FTZ R5, R199, R5, !PT ;  /* 0x00000005c7057209 */ /* 0x004fe20007810000 */
[----:B------:R-:W-:Y:S01]  /*7970*/  FMUL.FTZ R83, R83, UR5 ;  /* 0x0000000553537c20 */ /* 0x000fe20008410000 */
[----:B------:R-:W-:Y:S03]  /*7980*/  FMNMX.FTZ R6, R178, R6, !PT ;  /* 0x00000006b2067209 */ /* 0x000fe60007810000 */
[----:B------:R-:W2:Y:S01]  /*7990*/  MUFU.TANH R19, R43 ;  /* 0x0000002b00137308 */ /* 0x000ea20000002400 */
[----:B------:R-:W-:Y:S01]  /*79a0*/  FMNMX.FTZ R2, R170, R2, !PT ;  /* 0x00000002aa027209 */ /* 0x000fe20007810000 */
[----:B------:R-:W-:Y:S01]  /*79b0*/  FMUL.FTZ R84, R84, UR5 ;  /* 0x0000000554547c20 */ /* 0x000fe20008410000 */
[----:B------:R-:W-:Y:S01]  /*79c0*/  FMNMX.FTZ R4, R168, R4, !PT ;  /* 0x00000004a8047209 */ /* 0x000fe20007810000 */
[----:B------:R-:W-:Y:S01]  /*79d0*/  FMUL.FTZ R79, R79, UR5 ;  /* 0x000000054f4f7c20 */ /* 0x000fe20008410000 */
[----:B---3--:R-:W-:Y:S01]  /*79e0*/  FMNMX.FTZ R5, R177, R5, !PT ;  /* 0x00000005b1057209 */ /* 0x008fe20007810000 */
[----:B------:R-:W-:Y:S01]  /*79f0*/  FMUL.FTZ R88, R88, UR5 ;  /* 0x0000000558587c20 */ /* 0x000fe20008410000 */
[----:B------:R-:W-:Y:S03]  /*7a00*/  FMNMX.FTZ R6, R32, R6, !PT ;  /* 0x0000000620067209 */ /* 0x000fe60007810000 */
[----:B------:R-:W3:Y:S01]  /*7a10*/  MUFU.TANH R44, R44 ;  /* 0x0000002c002c7308 */ /* 0x000ee20000002400 */
[----:B------:R-:W-:Y:S01]  /*7a20*/  FMNMX.FTZ R2, R27, R2, !PT ;  /* 0x000000021b027209 */ /* 0x000fe20007810000 */
[----:B------:R-:W-:Y:S01]  /*7a30*/  FMUL.FTZ R86, R86, UR5 ;  /* 0x0000000556567c20 */ /* 0x000fe20008410000 */
[----:B------:R-:W-:Y:S01]  /*7a40*/  FMNMX.FTZ R4, R28, R4, !PT ;  /* 0x000000041c047209 */ /* 0x000fe20007810000 */
[----:B------:R-:W-:Y:S01]  /*7a50*/  FMUL.FTZ R85, R85, UR5 ;  /* 0x0000000555557c20 */ /* 0x000fe20008410000 */
[----:B----4-:R-:W-:Y:S01]  /*7a60*/  FMNMX.FTZ R5, R34, R5, !PT ;  /* 0x0000000522057209 */ /* 0x010fe20007810000 */
[----:B------:R-:W-:Y:S01]  /*7a70*/  FMUL.FTZ R90, R90, UR5 ;  /* 0x000000055a5a7c20 */ /* 0x000fe20008410000 */
[----:B------:R-:W-:Y:S03]  /*7a80*/  FMNMX.FTZ R6, R33, R6, !PT ;  /* 0x0000000621067209 */ /* 0x000fe60007810000 */
[----:B------:R-:W4:Y:S01]  /*7a90*/  MUFU.TANH R50, R50 ;  /* 0x0000003200327308 */ /* 0x000f220000002400 */
[----:B------:R-:W-:Y:S01]  /*7aa0*/  FMNMX.FTZ R2, R30, R2, !PT ;  /* 0x000000021e027209 */ /* 0x000fe20007810000 */
[----:B------:R-:W-:Y:S01]  /*7ab0*/  FMUL.FTZ R87, R87, UR5 ;  /* 0x0000000557577c20 */ /* 0x000fe20008410000 */
[----:B------:R-:W-:Y:S01]  /*7ac0*/  FMNMX.FTZ R4, R29, R4, !PT ;  /* 0x000000041d047209 */ /* 0x000fe20007810000 */
[----:B------:R-:W-:Y:S01]  /*7ad0*/  FMUL.FTZ R96, R96, UR5 ;  /* 0x0000000560607c20 */ /* 0x000fe20008410000 */
[----:B-1----:R-:W-:Y:S01]  /*7ae0*/  FMNMX.FTZ R5, R35, R5, !PT ;  /* 0x0000000523057209 */ /* 0x002fe20007810000 */
[----:B------:R-:W-:Y:S01]  /*7af0*/  FMUL.FTZ R0, R127, UR5 ;  /* 0x000000057f007c20 */ /* 0x000fe20008410000 */
[----:B------:R-:W-:Y:S03]  /*7b00*/  FMNMX.FTZ R6, R26, R6, !PT ;  /* 0x000000061a067209 */ /* 0x000fe60007810000 */
[----:B------:R-:W1:Y:S01]  /*7b10*/  MUFU.TANH R49, R49 ;  /* 0x0000003100317308 */ /* 0x000e620000002400 */
[----:B------:R-:W-:Y:S01]  /*7b20*/  FMNMX.FTZ R2, R31, R2, !PT ;  /* 0x000000021f027209 */ /* 0x000fe20007810000 */
[----:B------:R-:W-:Y:S01]  /*7b30*/  FMUL.FTZ R89, R89, UR5 ;  /* 0x0000000559597c20 */ /* 0x000fe20008410000 */
[----:B-----5:R-:W-:Y:S01]  /*7b40*/  FMNMX.FTZ R4, R22, R4, !PT ;  /* 0x0000000416047209 */ /* 0x020fe20007810000 */
        /* <DEDUP_REMOVED lines=13> */
[----:B--2---:R-:W-:Y:S01]  /*7c20*/  FMNMX.FTZ R2, R19, R2, !PT ;  /* 0x0000000213027209 */ /* 0x004fe20007810000 */
[----:B------:R-:W-:Y:S01]  /*7c30*/  FMUL.FTZ R99, R99, UR5 ;  /* 0x0000000563637c20 */ /* 0x000fe20008410000 */
[----:B---3--:R-:W-:Y:S01]  /*7c40*/  FMNMX.FTZ R4, R44, R4, !PT ;  /* 0x000000042c047209 */ /* 0x008fe20007810000 */
[----:B------:R-:W-:Y:S01]  /*7c50*/  FMUL.FTZ R100, R100, UR5 ;  /* 0x0000000564647c20 */ /* 0x000fe20008410000 */
[----:B----4-:R-:W-:Y:S01]  /*7c60*/  FMNMX.FTZ R5, R50, R5, !PT ;  /* 0x0000000532057209 */ /* 0x010fe20007810000 */
[----:B------:R-:W-:Y:S01]  /*7c70*/  FMUL.FTZ R102, R102, UR5 ;  /* 0x0000000566667c20 */ /* 0x000fe20008410000 */
[----:B-1----:R-:W-:Y:S03]  /*7c80*/  FMNMX.FTZ R6, R49, R6, !PT ;  /* 0x0000000631067209 */ /* 0x002fe60007810000 */
[----:B------:R-:W1:Y:S01]  /*7c90*/  MUFU.TANH R51, R51 ;  /* 0x0000003300337308 */ /* 0x000e620000002400 */
[----:B-----5:R-:W-:Y:S01]  /*7ca0*/  FMNMX.FTZ R2, R46, R2, !PT ;  /* 0x000000022e027209 */ /* 0x020fe20007810000 */
[----:B------:R-:W-:Y:S01]  /*7cb0*/  FMUL.FTZ R101, R101, UR5 ;  /* 0x0000000565657c20 */ /* 0x000fe20008410000 */
[----:B------:R-:W-:Y:S01]  /*7cc0*/  FMUL.FTZ R95, R95, UR5 ;  /* 0x000000055f5f7c20 */ /* 0x000fe20008410000 */
[----:B------:R-:W-:Y:S01]  /*7cd0*/  FMUL.FTZ R93, R93, UR5 ;  /* 0x000000055d5d7c20 */ /* 0x000fe20008410000 */
[----:B------:R-:W-:Y:S01]  /*7ce0*/  FMUL.FTZ R103, R103, UR5 ;  /* 0x0000000567677c20 */ /* 0x000fe20008410000 */
[----:B------:R-:W-:Y:S01]  /*7cf0*/  FMUL.FTZ R112, R112, UR5 ;  /* 0x0000000570707c20 */ /* 0x000fe20008410000 */
[----:B------:R-:W-:Y:S03]  /*7d00*/  FMUL.FTZ R106, R106, UR5 ;  /* 0x000000056a6a7c20 */ /* 0x000fe60008410000 */
[----:B------:R-:W2:Y:S01]  /*7d10*/  MUFU.TANH R52, R52 ;  /* 0x0000003400347308 */ /* 0x000ea20000002400 */
[----:B------:R-:W-:Y:S01]  /*7d20*/  FMNMX.FTZ R4, R45, R4, !PT ;  /* 0x000000042d047209 */ /* 0x000fe20007810000 */
[----:B------:R-:W-:Y:S01]  /*7d30*/  FMUL.FTZ R104, R104, UR5 ;  /* 0x0000000568687c20 */ /* 0x000fe20008410000 */
[----:B------:R-:W-:Y:S01]  /*7d40*/  FMUL.FTZ R114, R114, UR5 ;  /* 0x0000000572727c20 */ /* 0x000fe20008410000 */
[----:B------:R-:W-:Y:S01]  /*7d50*/  FMUL.FTZ R113, R113, UR5 ;  /* 0x0000000571717c20 */ /* 0x000fe20008410000 */
[----:B------:R-:W-:Y:S01]  /*7d60*/  FMUL.FTZ R107, R107, UR5 ;  /* 0x000000056b6b7c20 */ /* 0x000fe20008410000 */
[----:B------:R-:W-:Y:S01]  /*7d70*/  FMUL.FTZ R105, R105, UR5 ;  /* 0x0000000569697c20 */ /* 0x000fe20008410000 */
[----:B------:R-:W-:Y:S03]  /*7d80*/  FMUL.FTZ R115, R115, UR5 ;  /* 0x0000000573737c20 */ /* 0x000fe60008410000 */
[----:B------:R-:W3:Y:S01]  /*7d90*/  MUFU.TANH R47, R47 ;  /* 0x0000002f002f7308 */ /* 0x000ee20000002400 */
[----:B-1----:R-:W-:Y:S01]  /*7da0*/  FMNMX.FTZ R5, R51, R5, !PT ;  /* 0x0000000533057209 */ /* 0x002fe20007810000 */
[----:B------:R-:W-:Y:S01]  /*7db0*/  FMUL.FTZ R116, R116, UR5 ;  /* 0x0000000574747c20 */ /* 0x000fe20008410000 */
[----:B------:R-:W-:Y:S01]  /*7dc0*/  FMUL.FTZ R108, R108, UR5 ;  /* 0x000000056c6c7c20 */ /* 0x000fe20008410000 */
[----:B------:R-:W-:Y:S01]  /*7dd0*/  FMUL.FTZ R118, R118, UR5 ;  /* 0x0000000576767c20 */ /* 0x000fe20008410000 */
[----:B------:R-:W-:Y:S01]  /*7de0*/  FMUL.FTZ R117, R117, UR5 ;  /* 0x0000000575757c20 */ /* 0x000fe20008410000 */
[----:B------:R-:W-:Y:S01]  /*7df0*/  FMUL.FTZ R110, R110, UR5 ;  /* 0x000000056e6e7c20 */ /* 0x000fe20008410000 */
[----:B------:R-:W-:Y:S03]  /*7e00*/  FMUL.FTZ R109, R109, UR5 ;  /* 0x000000056d6d7c20 */ /* 0x000fe60008410000 */
[----:B------:R-:W1:Y:S01]  /*7e10*/  MUFU.TANH R56, R56 ;  /* 0x0000003800387308 */ /* 0x000e620000002400 */
[----:B--2---:R-:W-:Y:S01]  /*7e20*/  FMNMX.FTZ R6, R52, R6, !PT ;  /* 0x0000000634067209 */ /* 0x004fe20007810000 */
[----:B------:R-:W-:Y:S01]  /*7e30*/  FMUL.FTZ R119, R119, UR5 ;  /* 0x0000000577777c20 */ /* 0x000fe20008410000 */
[----:B------:R-:W-:Y:S01]  /*7e40*/  FMUL.FTZ R128, R128, UR5 ;  /* 0x0000000580807c20 */ /* 0x000fe20008410000 */
[----:B------:R-:W-:Y:S01]  /*7e50*/  FMUL.FTZ R111, R111, UR5 ;  /* 0x000000056f6f7c20 */ /* 0x000fe20008410000 */
[----:B------:R-:W-:Y:S01]  /*7e60*/  FMUL.FTZ R120, R120, UR5 ;  /* 0x0000000578787c20 */ /* 0x000fe20008410000 */
[----:B------:R-:W-:Y:S01]  /*7e70*/  FMUL.FTZ R121, R121, UR5 ;  /* 0x0000000579797c20 */ /* 0x000fe20008410000 */
[----:B------:R-:W-:Y:S03]  /*7e80*/  FMUL.FTZ R122, R122, UR5 ;  /* 0x000000057a7a7c20 */ /* 0x000fe60008410000 */
[----:B------:R-:W2:Y:S01]  /*7e90*/  MUFU.TANH R54, R54 ;  /* 0x0000003600367308 */ /* 0x000ea20000002400 */
[----:B---3--:R-:W-:Y:S01]  /*7ea0*/  FMNMX.FTZ R2, R47, R2, !PT ;  /* 0x000000022f027209 */ /* 0x008fe20007810000 */
[----:B------:R-:W-:Y:S01]  /*7eb0*/  FMUL.FTZ R123, R123, UR5 ;  /* 0x000000057b7b7c20 */ /* 0x000fe20008410000 */
[----:B------:R-:W-:Y:S01]  /*7ec0*/  FMUL.FTZ R124, R124, UR5 ;  /* 0x000000057c7c7c20 */ /* 0x000fe20008410000 */
[----:B------:R-:W-:Y:S01]  /*7ed0*/  FMUL.FTZ R125, R125, UR5 ;  /* 0x000000057d7d7c20 */ /* 0x000fe20008410000 */
[----:B------:R-:W-:Y:S01]  /*7ee0*/  FMUL.FTZ R41, R126, UR5 ;  /* 0x000000057e297c20 */ /* 0x000fe20008410000 */
[----:B------:R-:W-:Y:S01]  /*7ef0*/  FMUL.FTZ R130, R130, UR5 ;  /* 0x0000000582827c20 */ /* 0x000fe20008410000 */
[----:B------:R-:W-:Y:S03]  /*7f00*/  FMUL.FTZ R129, R129, UR5 ;  /* 0x0000000581817c20 */ /* 0x000fe60008410000 */
[----:B------:R-:W3:Y:S01]  /*7f10*/  MUFU.TANH R53, R53 ;  /* 0x0000003500357308 */ /* 0x000ee20000002400 */
[----:B-1----:R-:W-:Y:S09]  /*7f20*/  FMNMX.FTZ R4, R56, R4, !PT ;  /* 0x0000000438047209 */ /* 0x002ff20007810000 */
[----:B------:R-:W1:Y:S01]  /*7f30*/  MUFU.TANH R58, R58 ;  /* 0x0000003a003a7308 */ /* 0x000e620000002400 */
[----:B--2---:R-:W-:Y:S09]  /*7f40*/  FMNMX.FTZ R5, R54, R5, !PT ;  /* 0x0000000536057209 */ /* 0x004ff20007810000 */
[----:B------:R-:W2:Y:S01]  /*7f50*/  MUFU.TANH R57, R57 ;  /* 0x0000003900397308 */ /* 0x000ea20000002400 */
[----:B---3--:R-:W-:Y:S09]  /*7f60*/  FMNMX.FTZ R6, R53, R6, !PT ;  /* 0x0000000635067209 */ /* 0x008ff20007810000 */
        /* <DEDUP_REMOVED lines=21> */
[----:B--2---:R-:W-:Y:S01]  /*80c0*/  FMNMX.FTZ R5, R15, R5, !PT ;  /* 0x000000050f057209 */ /* 0x004fe20007810000 */
[----:B------:R-:W-:Y:S08]  /*80d0*/  FMUL.FTZ R67, R131, UR5 ;  /* 0x0000000583437c20 */ /* 0x000ff00008410000 */
        /* <DEDUP_REMOVED lines=40> */
[----:B------:R3:W-:Y:S01]  /*8360*/  MUFU.TANH R42, R0 ;  /* 0x00000000002a7308 */ /* 0x0007e20000002400 */
[----:B--2---:R-:W-:Y:S09]  /*8370*/  FMNMX.FTZ R4, R85, R6, !PT ;  /* 0x0000000655047209 */ /* 0x004ff20007810000 */
[----:B------:R-:W1:Y:S10]  /*8380*/  MUFU.TANH R87, R87 ;  /* 0x0000005700577308 */ /* 0x000e740000002400 */
        /* <DEDUP_REMOVED lines=64> */
[----:B------:R-:W-:Y:S01]  /*8790*/  MUFU.TANH R121, R121 ;  /* 0x0000007900797308 */ /* 0x000fe20000002400 */
[----:B--2---:R-:W-:Y:S09]  /*87a0*/  FMNMX.FTZ R14, R111, R5, !PT ;  /* 0x000000056f0e7209 */ /* 0x004ff20007810000 */
[----:B------:R-:W-:Y:S01]  /*87b0*/  MUFU.TANH R122, R122 ;  /* 0x0000007a007a7308 */ /* 0x000fe20000002400 */
[----:B---3--:R-:W-:Y:S09]  /*87c0*/  FMNMX.FTZ R12, R120, R2, !PT ;  /* 0x00000002780c7209 */ /* 0x008ff20007810000 */
[----:B------:R-:W-:Y:S10]  /*87d0*/  MUFU.TANH R123, R123 ;  /* 0x0000007b007b7308 */ /* 0x000ff40000002400 */
[----:B------:R-:W-:Y:S10]  /*87e0*/  MUFU.TANH R124, R124 ;  /* 0x0000007c007c7308 */ /* 0x000ff40000002400 */
[----:B------:R-:W-:Y:S10]  /*87f0*/  MUFU.TANH R125, R125 ;  /* 0x0000007d007d7308 */ /* 0x000ff40000002400 */
[----:B------:R-:W-:Y:S10]  /*8800*/  MUFU.TANH R41, R41 ;  /* 0x0000002900297308 */ /* 0x000ff40000002400 */
[----:B------:R-:W1:Y:S10]  /*8810*/  MUFU.TANH R130, R130 ;  /* 0x0000008200827308 */ /* 0x000e740000002400 */
[----:B------:R-:W2:Y:S10]  /*8820*/  MUFU.TANH R129, R129 ;  /* 0x0000008100817308 */ /* 0x000eb40000002400 */
[----:B------:R-:W3:Y:S01]  /*8830*/  MUFU.TANH R67, R67 ;  /* 0x0000004300437308 */ /* 0x000ee20000002400 */
[----:B-1----:R-:W-:Y:S02]  /*8840*/  FMNMX.FTZ R13, R130, R0, !PT ;  /* 0x00000000820d7209 */ /* 0x002fe40007810000 */
[----:B--2---:R-:W-:Y:S01]  /*8850*/  FMNMX.FTZ R40, R129, R40, !PT ;  /* 0x0000002881287209 */ /* 0x004fe20007810000 */
[----:B------:R-:W-:Y:S06]  /*8860*/  @P0 BRA `(.L_x_272) ;  /* 0xffffffdc00e80947 */ /* 0x000fec000383ffff */
.L_x_271:
[----:B-1----:R-:W-:Y:S01]  /*8870*/  SHFL.BFLY PT, R6, R40, 0x2, 0x1f ;  /* 0x0c401f0028067f89 */ /* 0x002fe200000e0000 */
[----:B------:R-:W-:Y:S02]  /*8880*/  FMNMX.FTZ R0, R122, R14, !PT ;  /* 0x0000000e7a007209 */ /* 0x000fe40007810000 */
[----:B---3--:R-:W-:Y:S02]  /*8890*/  FMNMX.FTZ R5, R67, R13, !PT ;  /* 0x0000000d43057209 */ /* 0x008fe40007810000 */
[----:B------:R-:W-:Y:S02]  /*88a0*/  FMNMX.FTZ R0, R123, R0, !PT ;  /* 0x000000007b007209 */ /* 0x000fe40007810000 */
[----:B------:R-:W-:Y:S01]  /*88b0*/  FMNMX.FTZ R2, R121, R12, !PT ;  /* 0x0000000c79027209 */ /* 0x000fe20007810000 */
[----:B------:R-:W-:Y:S01]  /*88c0*/  SHFL.BFLY PT, R7, R5, 0x2, 0x1f ;  /* 0x0c401f0005077f89 */ /* 0x000fe200000e0000 */
        /* <DEDUP_REMOVED lines=18> */
[C---:B------:R-:W-:Y:S01]  /*89f0*/  FMUL.FTZ R43, R40.reuse, UR4 ;  /* 0x00000004282b7c20 */ /* 0x040fe20008410000 */
[----:B------:R-:W-:Y:S02]  /*8a00*/  FSETP.NEU.FTZ.AND P1, PT, R40, -INF , PT ;  /* 0xff8000002800780b */ /* 0x000fe40003f3d000 */
[----:B------:R-:W-:Y:S01]  /*8a10*/  FMUL.FTZ R3, R0, UR4 ;  /* 0x0000000400037c20 */ /* 0x000fe20008410000 */
[----:B------:R-:W-:Y:S01]  /*8a20*/  FMUL.FTZ R64, R39, UR4 ;  /* 0x0000000427407c20 */ /* 0x000fe20008410000 */
[----:B------:R-:W-:Y:S01]  /*8a30*/  FSEL R43, R43, RZ, P1 ;  /* 0x000000ff2b2b7208 */ /* 0x000fe20000800000 */
[C---:B------:R-:W-:Y:S01]  /*8a40*/  FADD.FTZ R0, -R39.reuse, R132 ;  /* 0x0000008427007221 */ /* 0x040fe20000010100 */
[----:B------:R1:W2:Y:S01]  /*8a50*/  MUFU.EX2 R37, R3 ;  /* 0x0000000300257308 */ /* 0x0002a20000000800 */
[----:B---3--:R-:W-:Y:S02]  /*8a60*/  FMNMX.FTZ R38, R38, R7, !PT ;  /* 0x0000000726267209 */ /* 0x008fe40007810000 */
[----:B------:R-:W-:Y:S01]  /*8a70*/  FSETP.NEU.FTZ.AND P1, PT, R39, -INF , PT ;  /* 0xff8000002700780b */ /* 0x000fe20003f3d000 */
[--C-:B------:R-:W-:Y:S01]  /*8a80*/  FFMA.FTZ R8, R200, UR4, -R43.reuse ;  /* 0x00000004c8087c23 */ /* 0x100fe2000801082b */
[----:B------:R-:W-:Y:S01]  /*8a90*/  FFMA.FTZ R7, R32, UR4, -R43 ;  /* 0x0000000420077c23 */ /* 0x000fe2000801082b */
[----:B------:R-:W-:Y:S01]  /*8aa0*/  FMUL.FTZ R65, R38, UR4 ;  /* 0x0000000426417c20 */ /* 0x000fe20008410000 */
[----:B------:R-:W-:Y:S02]  /*8ab0*/  FSEL R64, R64, RZ, P1 ;  /* 0x000000ff40407208 */ /* 0x000fe40000800000 */
[----:B------:R-:W-:Y:S03]  /*8ac0*/  FSETP.NEU.FTZ.AND P1, PT, R38, -INF , PT ;  /* 0xff8000002600780b */ /* 0x000fe60003f3d000 */
[--C-:B------:R-:W-:Y:S01]  /*8ad0*/  FFMA.FTZ R5, R176, UR4, -R64.reuse ;  /* 0x00000004b0057c23 */ /* 0x100fe20008010840 */
[----:B------:R-:W-:Y:S01]  /*8ae0*/  FSEL R65, R65, RZ, P1 ;  /* 0x000000ff41417208 */ /* 0x000fe20000800000 */
[--C-:B------:R-:W-:Y:S01]  /*8af0*/  FFMA.FTZ R12, R87, UR4, -R64.reuse ;  /* 0x00000004570c7c23 */ /* 0x100fe20008010840 */
[----:B------:R-:W-:Y:S01]  /*8b00*/  FFMA.FTZ R9, R86, UR4, -R64 ;  /* 0x0000000456097c23 */ /* 0x000fe20008010840 */
[----:B-1----:R-:W-:Y:S02]  /*8b10*/  FMUL.FTZ R3, R0, UR4 ;  /* 0x0000000400037c20 */ /* 0x002fe40008410000 */
[----:B------:R-:W-:Y:S01]  /*8b20*/  FFMA.FTZ R6, R201, UR4, -R65 ;  /* 0x00000004c9067c23 */ /* 0x000fe20008010841 */
[----:B------:R-:W-:Y:S01]  /*8b30*/  FADD.FTZ R0, -R38, R133 ;  /* 0x0000008526007221 */ /* 0x000fe20000010100 */
[----:B------:R1:W-:Y:S10]  /*8b40*/  MUFU.EX2 R201, R7 ;  /* 0x0000000700c97308 */ /* 0x0003f40000000800 */
[----:B------:R4:W3:Y:S10]  /*8b50*/  MUFU.EX2 R36, R3 ;  /* 0x0000000300247308 */ /* 0x0008f40000000800 */
[----:B------:R5:W-:Y:S01]  /*8b60*/  MUFU.EX2 R127, R6 ;  /* 0x00000006007f7308 */ /* 0x000be20000000800 */
[--C-:B-1----:R-:W-:Y:S09]  /*8b70*/  FFMA.FTZ R7, R48, UR4, -R43.reuse ;  /* 0x0000000430077c23 */ /* 0x102ff2000801082b */
[----:B------:R1:W-:Y:S01]  /*8b80*/  MUFU.EX2 R226, R7 ;  /* 0x0000000700e27308 */ /* 0x0003e20000000800 */
[----:B----4-:R-:W-:Y:S01]  /*8b90*/  FMNMX.FTZ R3, R2, R4, !PT ;  /* 0x0000000402037209 */ /* 0x010fe20007810000 */
[--C-:B------:R-:W-:Y:S01]  /*8ba0*/  FFMA.FTZ R4, R202, UR4, -R43.reuse ;  /* 0x00000004ca047c23 */ /* 0x100fe2000801082b */
[----:B------:R-:W-:Y:S02]  /*8bb0*/  FMUL.FTZ R2, R0, UR4 ;  /* 0x0000000400027c20 */ /* 0x000fe40008410000 */
[C---:B------:R-:W-:Y:S01]  /*8bc0*/  FSETP.NEU.FTZ.AND P1, PT, R3.reuse, -INF , PT ;  /* 0xff8000000300780b */ /* 0x040fe20003f3d000 */
[C---:B------:R-:W-:Y:S01]  /*8bd0*/  FMUL.FTZ R66, R3.reuse, UR4 ;  /* 0x0000000403427c20 */ /* 0x040fe20008410000 */
[----:B------:R-:W-:Y:S03]  /*8be0*/  FADD.FTZ R0, -R3, R134 ;  /* 0x0000008603007221 */ /* 0x000fe60000010100 */
[----:B------:R4:W-:Y:S01]  /*8bf0*/  MUFU.EX2 R133, R4 ;  /* 0x0000000400857308 */ /* 0x0009e20000000800 */
[--C-:B-----5:R-:W-:Y:S01]  /*8c00*/  FFMA.FTZ R6, R33, UR4, -R43.reuse ;  /* 0x0000000421067c23 */ /* 0x120fe2000801082b */
[----:B--2---:R-:W-:Y:S01]  /*8c10*/  FMUL.FTZ R33, R37, R161 ;  /* 0x000000a125217220 */ /* 0x004fe20000410000 */
[----:B------:R-:W-:Y:S01]  /*8c20*/  FSEL R66, R66, RZ, P1 ;  /* 0x000000ff42427208 */ /* 0x000fe20000800000 */
[----:B------:R-:W-:Y:S06]  /*8c30*/  FMUL.FTZ R0, R0, UR4 ;  /* 0x0000000400007c20 */ /* 0x000fec0008410000 */
[----:B------:R-:W-:Y:S01]  /*8c40*/  MUFU.EX2 R2, R2 ;  /* 0x0000000200027308 */ /* 0x000fe20000000800 */
[--C-:B-1----:R-:W-:Y:S01]  /*8c50*/  FFMA.FTZ R7, R18, UR4, -R43.reuse ;  /* 0x0000000412077c23 */ /* 0x102fe2000801082b */
[----:B---3--:R-:W-:Y:S08]  /*8c60*/  FMUL.FTZ R18, R36, R146 ;  /* 0x0000009224127220 */ /* 0x008ff00000410000 */
[----:B------:R-:W1:Y:S01]  /*8c70*/  MUFU.EX2 R0, R0 ;  /* 0x0000000000007308 */ /* 0x000e620000000800 */
[--C-:B----4-:R-:W-:Y:S09]  /*8c80*/  FFMA.FTZ R4, R212, UR4, -R43.reuse ;  /* 0x00000004d4047c23 */ /* 0x110ff2000801082b */
[----:B------:R2:W-:Y:S10]  /*8c90*/  MUFU.EX2 R172, R4 ;  /* 0x0000000400ac7308 */ /* 0x0005f40000000800 */
[----:B------:R3:W-:Y:S01]  /*8ca0*/  MUFU.EX2 R245, R7 ;  /* 0x0000000700f57308 */ /* 0x0007e20000000800 */
[----:B-1----:R-:W-:Y:S01]  /*8cb0*/  FMUL.FTZ R14, R0, R150 ;  /* 0x00000096000e7220 */ /* 0x002fe20000410000 */
[----:B--2---:R-:W-:Y:S08]  /*8cc0*/  FFMA.FTZ R4, R204, UR4, -R64 ;  /* 0x00000004cc047c23 */ /* 0x004ff00008010840 */
[----:B------:R1:W-:Y:S01]  /*8cd0*/  MUFU.EX2 R204, R5 ;  /* 0x0000000500cc7308 */ /* 0x0003e20000000800 */
[----:B---3--:R-:W-:Y:S01]  /*8ce0*/  FFMA.FTZ R7, R80, UR4, -R43 ;  /* 0x0000000450077c23 */ /* 0x008fe2000801082b */
[----:B------:R-:W-:Y:S08]  /*8cf0*/  FFMA.FTZ R80, R41, UR4, -R66 ;  /* 0x0000000429507c23 */ /* 0x000ff00008010842 */
[----:B------:R2:W-:Y:S10]  /*8d00*/  MUFU.EX2 R131, R4 ;  /* 0x0000000400837308 */ /* 0x0005f40000000800 */
[----:B------:R3:W-:Y:S01]  /*8d10*/  MUFU.EX2 R252, R7 ;  /* 0x0000000700fc7308 */ /* 0x0007e20000000800 */
[----:B-1----:R-:W-:Y:S09]  /*8d20*/  FFMA.FTZ R5, R208, UR4, -R65 ;  /* 0x00000004d0057c23 */ /* 0x002ff20008010841 */
[----:B------:R1:W-:Y:S01]  /*8d30*/  MUFU.EX2 R174, R5 ;  /* 0x0000000500ae7308 */ /* 0x0003e20000000800 */
[--C-:B--2---:R-:W-:Y:S09]  /*8d40*/  FFMA.FTZ R4, R211, UR4, -R64.reuse ;  /* 0x00000004d3047c23 */ /* 0x104ff20008010840 */
[----:B------:R2:W-:Y:S01]  /*8d50*/  MUFU.EX2 R134, R4 ;  /* 0x0000000400867308 */ /* 0x0005e20000000800 */
[----:B---3--:R-:W-:Y:S01]  /*8d60*/  FMUL.FTZ R7, R36, R143 ;  /* 0x0000008f24077220 */ /* 0x008fe20000410000 */
[--C-:B-1----:R-:W-:Y:S01]  /*8d70*/  FFMA.FTZ R5, R199, UR4, -R64.reuse ;  /* 0x00000004c7057c23 */ /* 0x102fe20008010840 */
[--C-:B--2---:R-:W-:Y:S07]  /*8d80*/  FFMA.FTZ R4, R198, UR4, -R43.reuse ;  /* 0x00000004c6047c23 */ /* 0x104fee000801082b */
[----:B------:R1:W-:Y:S02]  /*8d90*/  MUFU.EX2 R198, R4 ;  /* 0x0000000400c67308 */ /* 0x0003e40000000800 */
[--C-:B-1----:R-:W-:Y:S08]  /*8da0*/  FFMA.FTZ R4, R169, UR4, -R43.reuse ;  /* 0x00000004a9047c23 */ /* 0x102ff0000801082b */
[----:B------:R1:W-:Y:S02]  /*8db0*/  MUFU.EX2 R211, R4 ;  /* 0x0000000400d37308 */ /* 0x0003e40000000800 */
[----:B-1----:R-:W-:Y:S08]  /*8dc0*/  FFMA.FTZ R4, R179, UR4, -R64 ;  /* 0x00000004b3047c23 */ /* 0x002ff00008010840 */
[----:B------:R1:W-:Y:S10]  /*8dd0*/  MUFU.EX2 R179, R8 ;  /* 0x0000000800b37308 */ /* 0x0003f40000000800 */
[----:B------:R2:W-:Y:S01]  /*8de0*/  MUFU.EX2 R181, R4 ;  /* 0x0000000400b57308 */ /* 0x0005e20000000800 */
[----:B-1----:R-:W-:Y:S09]  /*8df0*/  FFMA.FTZ R8, R26, UR4, -R43 ;  /* 0x000000041a087c23 */ /* 0x002ff2000801082b */
[----:B------:R1:W-:Y:S01]  /*8e00*/  MUFU.EX2 R214, R8 ;  /* 0x0000000800d67308 */ /* 0x0003e20000000800 */
[----:B--2---:R-:W-:Y:S09]  /*8e10*/  FFMA.FTZ R4, R210, UR4, -R65 ;  /* 0x00000004d2047c23 */ /* 0x004ff20008010841 */
[----:B------:R2:W3:Y:S01]  /*8e20*/  MUFU.EX2 R132, R4 ;  /* 0x0000000400847308 */ /* 0x0004e20000000800 */
[--C-:B-1----:R-:W-:Y:S09]  /*8e30*/  FFMA.FTZ R8, R52, UR4, -R43.reuse ;  /* 0x0000000434087c23 */ /* 0x102ff2000801082b */
[----:B------:R1:W-:Y:S01]  /*8e40*/  MUFU.EX2 R220, R8 ;  /* 0x0000000800dc7308 */ /* 0x0003e20000000800 */
[--C-:B--2---:R-:W-:Y:S01]  /*8e50*/  FFMA.FTZ R4, R203, UR4, -R66.reuse ;  /* 0x00000004cb047c23 */ /* 0x104fe20008010842 */
[----:B---3--:R-:W-:Y:S08]  /*8e60*/  F2FP.F16.F32.PACK_AB R48, R132, R127 ;  /* 0x0000007f8430723e */ /* 0x008ff000000000ff */
[----:B------:R2:W-:Y:S01]  /*8e70*/  MUFU.EX2 R126, R4 ;  /* 0x00000004007e7308 */ /* 0x0005e20000000800 */
[----:B-1----:R-:W-:Y:S01]  /*8e80*/  FFMA.FTZ R8, R68, UR4, -R43 ;  /* 0x0000000444087c23 */ /* 0x002fe2000801082b */
[--C-:B------:R-:W-:Y:S08]  /*8e90*/  FFMA.FTZ R68, R111, UR4, -R66.reuse ;  /* 0x000000046f447c23 */ /* 0x100ff00008010842 */
[----:B------:R1:W-:Y:S01]  /*8ea0*/  MUFU.EX2 R243, R8 ;  /* 0x0000000800f37308 */ /* 0x0003e20000000800 */
[--C-:B--2---:R-:W-:Y:S09]  /*8eb0*/  FFMA.FTZ R4, R209, UR4, -R66.reuse ;  /* 0x00000004d1047c23 */ /* 0x104ff20008010842 */
[----:B------:R2:W3:Y:S10]  /*8ec0*/  MUFU.EX2 R173, R4 ;  /* 0x0000000400ad7308 */ /* 0x0004f40000000800 */
[----:B------:R4:W-:Y:S01]  /*8ed0*/  MUFU.EX2 R209, R6 ;  /* 0x0000000600d17308 */ /* 0x0009e20000000800 */
[----:B-1----:R-:W-:Y:S09]  /*8ee0*/  FMUL.FTZ R8, R2, R136 ;  /* 0x0000008802087220 */ /* 0x002ff20000410000 */
[----:B------:R-:W-:Y:S01]  /*8ef0*/  MUFU.EX2 R68, R68 ;  /* 0x0000004400447308 */ /* 0x000fe20000000800 */
[----:B--2---:R-:W-:Y:S09]  /*8f00*/  FFMA.FTZ R4, R206, UR4, -R65 ;  /* 0x00000004ce047c23 */ /* 0x004ff20008010841 */
[----:B------:R1:W-:Y:S01]  /*8f10*/  MUFU.EX2 R182, R4 ;  /* 0x0000000400b67308 */ /* 0x0003e20000000800 */
[--C-:B----4-:R-:W-:Y:S01]  /*8f20*/  FFMA.FTZ R6, R49, UR4, -R43.reuse ;  /* 0x0000000431067c23 */ /* 0x110fe2000801082b */
[----:B---3--:R-:W-:Y:S08]  /*8f30*/  F2FP.F16.F32.PACK_AB R49, R173, R126 ;  /* 0x0000007ead31723e */ /* 0x008ff000000000ff */
[----:B------:R2:W-:Y:S01]  /*8f40*/  MUFU.EX2 R231, R6 ;  /* 0x0000000600e77308 */ /* 0x0005e20000000800 */
[--C-:B-1----:R-:W-:Y:S09]  /*8f50*/  FFMA.FTZ R4, R207, UR4, -R66.reuse ;  /* 0x00000004cf047c23 */ /* 0x102ff20008010842 */
[----:B------:R1:W-:Y:S01]  /*8f60*/  MUFU.EX2 R175, R4 ;  /* 0x0000000400af7308 */ /* 0x0003e20000000800 */
[--C-:B--2---:R-:W-:Y:S01]  /*8f70*/  FFMA.FTZ R6, R16, UR4, -R43.reuse ;  /* 0x0000000410067c23 */ /* 0x104fe2000801082b */
[--C-:B------:R-:W-:Y:S08]  /*8f80*/  FFMA.FTZ R16, R97, UR4, -R43.reuse ;  /* 0x0000000461107c23 */ /* 0x100ff0000801082b */
[----:B------:R2:W-:Y:S01]  /*8f90*/  MUFU.EX2 R32, R6 ;  /* 0x0000000600207308 */ /* 0x0005e20000000800 */
[----:B-1----:R-:W-:Y:S09]  /*8fa0*/  FFMA.FTZ R4, R205, UR4, -R66 ;  /* 0x00000004cd047c23 */ /* 0x002ff20008010842 */
[----:B------:R1:W-:Y:S01]  /*8fb0*/  MUFU.EX2 R180, R4 ;  /* 0x0000000400b47308 */ /* 0x0003e20000000800 */
[--C-:B--2---:R-:W-:Y:S09]  /*8fc0*/  FFMA.FTZ R6, R81, UR4, -R43.reuse ;  /* 0x0000000451067c23 */ /* 0x104ff2000801082b */
[----:B------:R2:W3:Y:S01]  /*8fd0*/  MUFU.EX2 R11, R6 ;  /* 0x00000006000b7308 */ /* 0x0004e20000000800 */
[----:B-1----:R-:W-:Y:S09]  /*8fe0*/  FFMA.FTZ R4, R178, UR4, -R43 ;  /* 0x00000004b2047c23 */ /* 0x002ff2000801082b */
[----:B------:R1:W-:Y:S01]  /*8ff0*/  MUFU.EX2 R178, R5 ;  /* 0x0000000500b27308 */ /* 0x0003e20000000800 */
[----:B--2---:R-:W-:Y:S01]  /*9000*/  FMUL.FTZ R6, R36, R142 ;  /* 0x0000008e24067220 */ /* 0x004fe20000410000 */
[----:B---3--:R-:W-:Y:S08]  /*9010*/  MOV R142, R11 ;  /* 0x0000000b008e7202 */ /* 0x008ff00000000f00 */
[----:B------:R2:W-:Y:S01]  /*9020*/  MUFU.EX2 R200, R4 ;  /* 0x0000000400c87308 */ /* 0x0005e20000000800 */
[----:B------:R-:W-:Y:S09]  /*9030*/  FMUL.FTZ R11, R0, R139 ;  /* 0x0000008b000b7220 */ /* 0x000ff20000410000 */
[----:B------:R3:W-:Y:S01]  /*9040*/  MUFU.EX2 R139, R12 ;  /* 0x0000000c008b7308 */ /* 0x0007e20000000800 */
[----:B-1----:R-:W-:Y:S01]  /*9050*/  FFMA.FTZ R5, R28, UR4, -R65 ;  /* 0x000000041c057c23 */ /* 0x002fe20008010841 */
[--C-:B------:R-:W-:Y:S08]  /*9060*/  FFMA.FTZ R28, R99, UR4, -R64.reuse ;  /* 0x00000004631c7c23 */ /* 0x100ff00008010840 */
[----:B------:R1:W-:Y:S01]  /*9070*/  MUFU.EX2 R176, R5 ;  /* 0x0000000500b07308 */ /* 0x0003e20000000800 */
[--C-:B--2---:R-:W-:Y:S09]  /*9080*/  FFMA.FTZ R4, R177, UR4, -R64.reuse ;  /* 0x00000004b1047c23 */ /* 0x104ff20008010840 */
[----:B------:R2:W-:Y:S01]  /*9090*/  MUFU.EX2 R183, R4 ;  /* 0x0000000400b77308 */ /* 0x0005e20000000800 */
[----:B---3--:R-:W-:Y:S01]  /*90a0*/  FFMA.FTZ R12, R96, UR4, -R43 ;  /* 0x00000004600c7c23 */ /* 0x008fe2000801082b */
[--C-:B-1----:R-:W-:Y:S08]  /*90b0*/  FFMA.FTZ R5, R25, UR4, -R64.reuse ;  /* 0x0000000419057c23 */ /* 0x102ff00008010840 */
[----:B------:R1:W-:Y:S01]  /*90c0*/  MUFU.EX2 R210, R5 ;  /* 0x0000000500d27308 */ /* 0x0003e20000000800 */
[--C-:B--2---:R-:W-:Y:S01]  /*90d0*/  FFMA.FTZ R4, R34, UR4, -R64.reuse ;  /* 0x0000000422047c23 */ /* 0x104fe20008010840 */
[----:B------:R-:W-:Y:S08]  /*90e0*/  FMUL.FTZ R34, R36, R162 ;  /* 0x000000a224227220 */ /* 0x000ff00000410000 */
[----:B------:R2:W-:Y:S01]  /*90f0*/  MUFU.EX2 R199, R4 ;  /* 0x0000000400c77308 */ /* 0x0005e20000000800 */
[--C-:B-1----:R-:W-:Y:S01]  /*9100*/  FFMA.FTZ R5, R44, UR4, -R65.reuse ;  /* 0x000000042c057c23 */ /* 0x102fe20008010841 */
[----:B------:R-:W-:Y:S08]  /*9110*/  F2FP.F16.F32.PACK_AB R44, R172, R133 ;  /* 0x00000085ac2c723e */ /* 0x000ff000000000ff */
[----:B------:R1:W-:Y:S01]  /*9120*/  MUFU.EX2 R213, R5 ;  /* 0x0000000500d57308 */ /* 0x0003e20000000800 */
[--C-:B--2---:R-:W-:Y:S01]  /*9130*/  FFMA.FTZ R4, R35, UR4, -R64.reuse ;  /* 0x0000000423047c23 */ /* 0x104fe20008010840 */
[----:B------:R-:W-:Y:S08]  /*9140*/  FMUL.FTZ R35, R36, R163 ;  /* 0x000000a324237220 */ /* 0x000ff00000410000 */
[----:B------:R2:W-:Y:S01]  /*9150*/  MUFU.EX2 R206, R4 ;  /* 0x0000000400ce7308 */ /* 0x0005e20000000800 */
[--C-:B-1----:R-:W-:Y:S09]  /*9160*/  FFMA.FTZ R5, R54, UR4, -R64.reuse ;  /* 0x0000000436057c23 */ /* 0x102ff20008010840 */
[----:B------:R1:W-:Y:S01]  /*9170*/  MUFU.EX2 R218, R5 ;  /* 0x0000000500da7308 */ /* 0x0003e20000000800 */
[--C-:B--2---:R-:W-:Y:S09]  /*9180*/  FFMA.FTZ R4, R171, UR4, -R65.reuse ;  /* 0x00000004ab047c23 */ /* 0x104ff20008010841 */
[----:B------:R2:W-:Y:S01]  /*9190*/  MUFU.EX2 R169, R4 ;  /* 0x0000000400a97308 */ /* 0x0005e20000000800 */
[--C-:B-1----:R-:W-:Y:S09]  /*91a0*/  FFMA.FTZ R5, R60, UR4, -R65.reuse ;  /* 0x000000043c057c23 */ /* 0x102ff20008010841 */
[----:B------:R1:W-:Y:S01]  /*91b0*/  MUFU.EX2 R235, R5 ;  /* 0x0000000500eb7308 */ /* 0x0003e20000000800 */
[----:B--2---:R-:W-:Y:S09]  /*91c0*/  FFMA.FTZ R4, R168, UR4, -R65 ;  /* 0x00000004a8047c23 */ /* 0x004ff20008010841 */
[----:B------:R2:W-:Y:S01]  /*91d0*/  MUFU.EX2 R171, R4 ;  /* 0x0000000400ab7308 */ /* 0x0005e20000000800 */
[----:B-1----:R-:W-:Y:S01]  /*91e0*/  FFMA.FTZ R5, R70, UR4, -R64 ;  /* 0x0000000446057c23 */ /* 0x002fe20008010840 */
[----:B------:R-:W-:Y:S08]  /*91f0*/  FFMA.FTZ R70, R117, UR4, -R43 ;  /* 0x0000000475467c23 */ /* 0x000ff0000801082b */
[----:B------:R1:W-:Y:S01]  /*9200*/  MUFU.EX2 R240, R5 ;  /* 0x0000000500f07308 */ /* 0x0003e20000000800 */
[--C-:B--2---:R-:W-:Y:S09]  /*9210*/  FFMA.FTZ R4, R170, UR4, -R66.reuse ;  /* 0x00000004aa047c23 */ /* 0x104ff20008010842 */
[----:B------:R2:W-:Y:S10]  /*9220*/  MUFU.EX2 R168, R4 ;  /* 0x0000000400a87308 */ /* 0x0005f40000000800 */
[----:B------:R-:W-:Y:S01]  /*9230*/  MUFU.EX2 R70, R70 ;  /* 0x0000004600467308 */ /* 0x000fe20000000800 */
[--C-:B-1----:R-:W-:Y:S01]  /*9240*/  FFMA.FTZ R5, R78, UR4, -R66.reuse ;  /* 0x000000044e057c23 */ /* 0x102fe20008010842 */
[--C-:B------:R-:W-:Y:S08]  /*9250*/  FFMA.FTZ R78, R123, UR4, -R66.reuse ;  /* 0x000000047b4e7c23 */ /* 0x100ff00008010842 */
[----:B------:R1:W-:Y:S01]  /*9260*/  MUFU.EX2 R236, R5 ;  /* 0x0000000500ec7308 */ /* 0x0003e20000000800 */
[--C-:B--2---:R-:W-:Y:S09]  /*9270*/  FFMA.FTZ R4, R27, UR4, -R66.reuse ;  /* 0x000000041b047c23 */ /* 0x104ff20008010842 */
[----:B------:R2:W-:Y:S10]  /*9280*/  MUFU.EX2 R170, R4 ;  /* 0x0000000400aa7308 */ /* 0x0005f40000000800 */
[----:B------:R-:W-:Y:S01]  /*9290*/  MUFU.EX2 R78, R78 ;  /* 0x0000004e004e7308 */ /* 0x000fe20000000800 */
[----:B-1----:R-:W-:Y:S01]  /*92a0*/  FMUL.FTZ R5, R37, R141 ;  /* 0x0000008d25057220 */ /* 0x002fe20000410000 */
[--C-:B--2---:R-:W-:Y:S01]  /*92b0*/  FFMA.FTZ R4, R29, UR4, -R65.reuse ;  /* 0x000000041d047c23 */ /* 0x104fe20008010841 */
[----:B------:R-:W-:Y:S07]  /*92c0*/  FMUL.FTZ R29, R2, R165 ;  /* 0x000000a5021d7220 */ /* 0x000fee0000410000 */
[----:B------:R1:W-:Y:S02]  /*92d0*/  MUFU.EX2 R203, R4 ;  /* 0x0000000400cb7308 */ /* 0x0003e40000000800 */
[--C-:B-1----:R-:W-:Y:S01]  /*92e0*/  FFMA.FTZ R4, R30, UR4, -R66.reuse ;  /* 0x000000041e047c23 */ /* 0x102fe20008010842 */
[----:B------:R-:W-:Y:S07]  /*92f0*/  FFMA.FTZ R30, R89, UR4, -R65 ;  /* 0x00000004591e7c23 */ /* 0x000fee0008010841 */
[----:B------:R1:W-:Y:S02]  /*9300*/  MUFU.EX2 R177, R4 ;  /* 0x0000000400b17308 */ /* 0x0003e40000000800 */
[----:B-1----:R-:W-:Y:S01]  /*9310*/  FFMA.FTZ R4, R31, UR4, -R66 ;  /* 0x000000041f047c23 */ /* 0x002fe20008010842 */
[----:B------:R-:W-:Y:S07]  /*9320*/  FMUL.FTZ R31, R0, R167 ;  /* 0x000000a7001f7220 */ /* 0x000fee0000410000 */
[----:B------:R1:W-:Y:S02]  /*9330*/  MUFU.EX2 R215, R4 ;  /* 0x0000000400d77308 */ /* 0x0003e40000000800 */
[----:B-1----:R-:W-:Y:S02]  /*9340*/  FFMA.FTZ R4, R24, UR4, -R43 ;  /* 0x0000000418047c23 */ /* 0x002fe4000801082b */
[----:B------:R-:W1:Y:S06]  /*9350*/  LDSM.16.MT88.4 R24, [R135+0x4000] ;  /* 0x004000008718783b */ /* 0x000e6c0000004200 */
[----:B------:R2:W-:Y:S02]  /*9360*/  MUFU.EX2 R225, R4 ;  /* 0x0000000400e17308 */ /* 0x0005e40000000800 */
[--C-:B--2---:R-:W-:Y:S01]  /*9370*/  FFMA.FTZ R4, R23, UR4, -R64.reuse ;  /* 0x0000000417047c23 */ /* 0x104fe20008010840 */
[----:B------:R-:W-:Y:S07]  /*9380*/  FMUL.FTZ R23, R36, R155 ;  /* 0x0000009b24177220 */ /* 0x000fee0000410000 */
[----:B------:R2:W-:Y:S02]  /*9390*/  MUFU.EX2 R222, R4 ;  /* 0x0000000400de7308 */ /* 0x0005e40000000800 */
[--C-:B--2---:R-:W-:Y:S01]  /*93a0*/  FFMA.FTZ R4, R50, UR4, -R64.reuse ;  /* 0x0000000432047c23 */ /* 0x104fe20008010840 */
[----:B------:R-:W-:Y:S07]  /*93b0*/  F2FP.F16.F32.PACK_AB R50, R182, R174 ;  /* 0x000000aeb632723e */ /* 0x000fee00000000ff */
[----:B------:R2:W-:Y:S02]  /*93c0*/  MUFU.EX2 R224, R4 ;  /* 0x0000000400e07308 */ /* 0x0005e40000000800 */
[--C-:B--2---:R-:W-:Y:S01]  /*93d0*/  FFMA.FTZ R4, R51, UR4, -R64.reuse ;  /* 0x0000000433047c23 */ /* 0x104fe20008010840 */
[----:B------:R-:W-:Y:S07]  /*93e0*/  F2FP.F16.F32.PACK_AB R51, R180, R175 ;  /* 0x000000afb433723e */ /* 0x000fee00000000ff */
[----:B------:R2:W-:Y:S02]  /*93f0*/  MUFU.EX2 R228, R4 ;  /* 0x0000000400e47308 */ /* 0x0005e40000000800 */
[--C-:B--2---:R-:W-:Y:S01]  /*9400*/  FFMA.FTZ R4, R22, UR4, -R65.reuse ;  /* 0x0000000416047c23 */ /* 0x104fe20008010841 */
[----:B------:R-:W-:Y:S07]  /*9410*/  FMUL.FTZ R22, R36, R154 ;  /* 0x0000009a24167220 */ /* 0x000fee0000410000 */
[----:B------:R2:W-:Y:S02]  /*9420*/  MUFU.EX2 R202, R4 ;  /* 0x0000000400ca7308 */ /* 0x0005e40000000800 */
[--C-:B--2---:R-:W-:Y:S01]  /*9430*/  FFMA.FTZ R4, R20, UR4, -R65.reuse ;  /* 0x0000000414047c23 */ /* 0x104fe20008010841 */
[----:B------:R-:W-:Y:S07]  /*9440*/  FFMA.FTZ R20, R98, UR4, -R64 ;  /* 0x0000000462147c23 */ /* 0x000fee0008010840 */
[----:B------:R2:W-:Y:S02]  /*9450*/  MUFU.EX2 R217, R4 ;  /* 0x0000000400d97308 */ /* 0x0005e40000000800 */
[--C-:B--2---:R-:W-:Y:S01]  /*9460*/  FFMA.FTZ R4, R21, UR4, -R66.reuse ;  /* 0x0000000415047c23 */ /* 0x104fe20008010842 */
[----:B------:R-:W-:Y:S07]  /*9470*/  FMUL.FTZ R21, R37, R153 ;  /* 0x0000009925157220 */ /* 0x000fee0000410000 */
[----:B------:R2:W-:Y:S02]  /*9480*/  MUFU.EX2 R205, R4 ;  /* 0x0000000400cd7308 */ /* 0x0005e40000000800 */
[--C-:B--2---:R-:W-:Y:S01]  /*9490*/  FFMA.FTZ R4, R19, UR4, -R66.reuse ;  /* 0x0000000413047c23 */ /* 0x104fe20008010842 */
[----:B------:R-:W-:Y:S07]  /*94a0*/  FMUL.FTZ R19, R36, R147 ;  /* 0x0000009324137220 */ /* 0x000fee0000410000 */
[----:B------:R2:W-:Y:S02]  /*94b0*/  MUFU.EX2 R212, R4 ;  /* 0x0000000400d47308 */ /* 0x0005e40000000800 */
[----:B--2---:R-:W-:Y:S01]  /*94c0*/  FFMA.FTZ R4, R45, UR4, -R65 ;  /* 0x000000042d047c23 */ /* 0x004fe20008010841 */
[----:B------:R-:W-:Y:S07]  /*94d0*/  F2FP.F16.F32.PACK_AB R45, R134, R131 ;  /* 0x00000083862d723e */ /* 0x000fee00000000ff */
[----:B------:R2:W-:Y:S02]  /*94e0*/  MUFU.EX2 R219, R4 ;  /* 0x0000000400db7308 */ /* 0x0005e40000000800 */
[--C-:B--2---:R-:W-:Y:S01]  /*94f0*/  FFMA.FTZ R4, R46, UR4, -R66.reuse ;  /* 0x000000042e047c23 */ /* 0x104fe20008010842 */
[----:B------:R-:W-:Y:S07]  /*9500*/  F2FP.F16.F32.PACK_AB R46, R211, R198 ;  /* 0x000000c6d32e723e */ /* 0x000fee00000000ff */
[----:B------:R2:W-:Y:S02]  /*9510*/  MUFU.EX2 R216, R4 ;  /* 0x0000000400d87308 */ /* 0x0005e40000000800 */
[----:B--2---:R-:W-:Y:S01]  /*9520*/  FFMA.FTZ R4, R47, UR4, -R66 ;  /* 0x000000042f047c23 */ /* 0x004fe20008010842 */
[----:B------:R-:W-:Y:S07]  /*9530*/  F2FP.F16.F32.PACK_AB R47, R204, R181 ;  /* 0x000000b5cc2f723e */ /* 0x000fee00000000ff */
[----:B------:R2:W-:Y:S02]  /*9540*/  MUFU.EX2 R221, R4 ;  /* 0x0000000400dd7308 */ /* 0x0005e40000000800 */
[----:B--2---:R-:W-:Y:S08]  /*9550*/  FFMA.FTZ R4, R53, UR4, -R43 ;  /* 0x0000000435047c23 */ /* 0x004ff0000801082b */
[----:B------:R2:W-:Y:S02]  /*9560*/  MUFU.EX2 R229, R4 ;  /* 0x0000000400e57308 */ /* 0x0005e40000000800 */
[--C-:B--2---:R-:W-:Y:S02]  /*9570*/  FFMA.FTZ R4, R55, UR4, -R64.reuse ;  /* 0x0000000437047c23 */ /* 0x104fe40008010840 */
[----:B------:R-:W2:Y:S06]  /*9580*/  LDSM.16.MT88.4 R52, [R184+0x4000] ;  /* 0x00400000b834783b */ /* 0x000eac0000004200 */
[----:B------:R3:W-:Y:S02]  /*9590*/  MUFU.EX2 R227, R4 ;  /* 0x0000000400e37308 */ /* 0x0007e40000000800 */
[--C-:B---3--:R-:W-:Y:S08]  /*95a0*/  FFMA.FTZ R4, R17, UR4, -R64.reuse ;  /* 0x0000000411047c23 */ /* 0x108ff00008010840 */
[----:B------:R3:W4:Y:S10]  /*95b0*/  MUFU.EX2 R17, R12 ;  /* 0x0000000c00117308 */ /* 0x0007340000000800 */
[----:B------:R5:W-:Y:S01]  /*95c0*/  MUFU.EX2 R242, R4 ;  /* 0x0000000400f27308 */ /* 0x000be20000000800 */
[----:B---3--:R-:W-:Y:S01]  /*95d0*/  FMUL.FTZ R12, R2, R148 ;  /* 0x00000094020c7220 */ /* 0x008fe20000410000 */
[----:B----4-:R-:W-:Y:S01]  /*95e0*/  MOV R150, R17 ;  /* 0x0000001100967202 */ /* 0x010fe20000000f00 */
[----:B------:R-:W-:Y:S01]  /*95f0*/  FMUL.FTZ R17, R37, R145 ;  /* 0x0000009125117220 */ /* 0x000fe20000410000 */
[----:B-----5:R-:W-:Y:S01]  /*9600*/  FFMA.FTZ R4, R15, UR4, -R64 ;  /* 0x000000040f047c23 */ /* 0x020fe20008010840 */
[----:B------:R-:W-:Y:S05]  /*9610*/  FMUL.FTZ R15, R0, R151 ;  /* 0x00000097000f7220 */ /* 0x000fea0000410000 */
[----:B------:R3:W4:Y:S10]  /*9620*/  MUFU.EX2 R151, R16 ;  /* 0x0000001000977308 */ /* 0x0007340000000800 */
[----:B------:R5:W1:Y:S01]  /*9630*/  MUFU.EX2 R10, R4 ;  /* 0x00000004000a7308 */ /* 0x000a620000000800 */
[C---:B---3--:R-:W-:Y:S01]  /*9640*/  FMUL.FTZ R16, R37.reuse, R144 ;  /* 0x0000009025107220 */ /* 0x048fe20000410000 */
[----:B------:R-:W-:Y:S01]  /*9650*/  MOV R144, R32 ;  /* 0x0000002000907202 */ /* 0x000fe20000000f00 */
[----:B------:R-:W-:Y:S01]  /*9660*/  FMUL.FTZ R32, R37, R160 ;  /* 0x000000a025207220 */ /* 0x000fe20000410000 */
[----:B----4-:R-:W-:Y:S01]  /*9670*/  MOV R153, R151 ;  /* 0x0000009700997202 */ /* 0x010fe20000000f00 */
[--C-:B-----5:R-:W-:Y:S01]  /*9680*/  FFMA.FTZ R4, R56, UR4, -R65.reuse ;  /* 0x0000000438047c23 */ /* 0x120fe20008010841 */
[----:B-1----:R-:W-:Y:S01]  /*9690*/  MOV R143, R10 ;  /* 0x0000000a008f7202 */ /* 0x002fe20000000f00 */
[----:B------:R-:W-:Y:S03]  /*96a0*/  FMUL.FTZ R10, R0, R138 ;  /* 0x0000008a000a7220 */ /* 0x000fe60000410000 */
[----:B------:R1:W-:Y:S02]  /*96b0*/  MUFU.EX2 R207, R4 ;  /* 0x0000000400cf7308 */ /* 0x0003e40000000800 */
[--C-:B-1----:R-:W-:Y:S08]  /*96c0*/  FFMA.FTZ R4, R57, UR4, -R65.reuse ;  /* 0x0000000439047c23 */ /* 0x102ff00008010841 */
[----:B------:R1:W-:Y:S02]  /*96d0*/  MUFU.EX2 R223, R4 ;  /* 0x0000000400df7308 */ /* 0x0003e40000000800 */
[--C-:B-1----:R-:W-:Y:S08]  /*96e0*/  FFMA.FTZ R4, R58, UR4, -R66.reuse ;  /* 0x000000043a047c23 */ /* 0x102ff00008010842 */
[----:B------:R1:W-:Y:S02]  /*96f0*/  MUFU.EX2 R208, R4 ;  /* 0x0000000400d07308 */ /* 0x0003e40000000800 */
[--C-:B-1----:R-:W-:Y:S02]  /*9700*/  FFMA.FTZ R4, R59, UR4, -R66.reuse ;  /* 0x000000043b047c23 */ /* 0x102fe40008010842 */
[----:B------:R-:W1:Y:S06]  /*9710*/  LDSM.16.MT88.4 R56, [R135+0x4400] ;  /* 0x004400008738783b */ /* 0x000e6c0000004200 */
[----:B------:R3:W-:Y:S02]  /*9720*/  MUFU.EX2 R234, R4 ;  /* 0x0000000400ea7308 */ /* 0x0007e40000000800 */
[----:B---3--:R-:W-:Y:S08]  /*9730*/  FFMA.FTZ R4, R61, UR4, -R65 ;  /* 0x000000043d047c23 */ /* 0x008ff00008010841 */
[----:B------:R3:W-:Y:S02]  /*9740*/  MUFU.EX2 R241, R4 ;  /* 0x0000000400f17308 */ /* 0x0007e40000000800 */
[--C-:B---3--:R-:W-:Y:S08]  /*9750*/  FFMA.FTZ R4, R62, UR4, -R66.reuse ;  /* 0x000000043e047c23 */ /* 0x108ff00008010842 */
[----:B------:R3:W-:Y:S02]  /*9760*/  MUFU.EX2 R230, R4 ;  /* 0x0000000400e67308 */ /* 0x0007e40000000800 */
[----:B---3--:R-:W-:Y:S02]  /*9770*/  FFMA.FTZ R4, R63, UR4, -R66 ;  /* 0x000000043f047c23 */ /* 0x008fe40008010842 */
[----:B------:R-:W3:Y:S06]  /*9780*/  LDSM.16.MT88.4 R60, [R184+0x4400] ;  /* 0x00440000b83c783b */ /* 0x000eec0000004200 */
[----:B------:R4:W-:Y:S02]  /*9790*/  MUFU.EX2 R244, R4 ;  /* 0x0000000400f47308 */ /* 0x0009e40000000800 */
[--C-:B----4-:R-:W-:Y:S01]  /*97a0*/  FFMA.FTZ R4, R69, UR4, -R43.reuse ;  /* 0x0000000445047c23 */ /* 0x110fe2000801082b */
[----:B------:R-:W-:Y:S07]  /*97b0*/  FFMA.FTZ R69, R116, UR4, -R43 ;  /* 0x0000000474457c23 */ /* 0x000fee000801082b */
[----:B------:R4:W-:Y:S10]  /*97c0*/  MUFU.EX2 R251, R4 ;  /* 0x0000000400fb7308 */ /* 0x0009f40000000800 */
[----:B------:R-:W5:Y:S01]  /*97d0*/  MUFU.EX2 R69, R69 ;  /* 0x0000004500457308 */ /* 0x000f620000000800 */
[--C-:B----4-:R-:W-:Y:S01]  /*97e0*/  FFMA.FTZ R4, R71, UR4, -R64.reuse ;  /* 0x0000000447047c23 */ /* 0x110fe20008010840 */
[--C-:B------:R-:W-:Y:S08]  /*97f0*/  FFMA.FTZ R71, R118, UR4, -R64.reuse ;  /* 0x0000000476477c23 */ /* 0x100ff00008010840 */
[----:B------:R4:W-:Y:S01]  /*9800*/  MUFU.EX2 R247, R4 ;  /* 0x0000000400f77308 */ /* 0x0009e20000000800 */
[----:B-----5:R-:W-:Y:S09]  /*9810*/  F2FP.F16.F32.PACK_AB R160, R70, R69 ;  /* 0x0000004546a0723e */ /* 0x020ff200000000ff */
[----:B------:R-:W-:Y:S01]  /*9820*/  MUFU.EX2 R71, R71 ;  /* 0x0000004700477308 */ /* 0x000fe20000000800 */
[--C-:B----4-:R-:W-:Y:S02]  /*9830*/  FFMA.FTZ R4, R82, UR4, -R64.reuse ;  /* 0x0000000452047c23 */ /* 0x110fe40008010840 */
[----:B------:R-:W4:Y:S07]  /*9840*/  LDL.LU R82, [R1] ;  /* 0x0000000001527983 */ /* 0x000f2e0000300800 */
[----:B------:R5:W-:Y:S01]  /*9850*/  MUFU.EX2 R249, R4 ;  /* 0x0000000400f97308 */ /* 0x000be20000000800 */
[----:B------:R-:W3:Y:S04]  /*9860*/  LDL.LU R145, [R1+0xc] ;  /* 0x00000c0001917983 */ /* 0x000ee80000300800 */
[----:B------:R-:W3:Y:S04]  /*9870*/  LDL.LU R146, [R1+0x4] ;  /* 0x0000040001927983 */ /* 0x000ee80000300800 */
[----:B------:R-:W3:Y:S01]  /*9880*/  LDL.LU R147, [R1+0x8] ;  /* 0x0000080001937983 */ /* 0x000ee20000300800 */
[--C-:B-----5:R-:W-:Y:S04]  /*9890*/  FFMA.FTZ R4, R83, UR4, -R64.reuse ;  /* 0x0000000453047c23 */ /* 0x120fe80008010840 */
[----:B------:R5:W2:Y:S02]  /*98a0*/  MUFU.EX2 R13, R4 ;  /* 0x00000004000d7308 */ /* 0x000aa40000000800 */
[--C-:B-----5:R-:W-:Y:S01]  /*98b0*/  FFMA.FTZ R4, R72, UR4, -R65.reuse ;  /* 0x0000000448047c23 */ /* 0x120fe20008010841 */
[----:B--2---:R-:W-:Y:S01]  /*98c0*/  MOV R141, R13 ;  /* 0x0000000d008d7202 */ /* 0x004fe20000000f00 */
[----:B------:R-:W-:Y:S01]  /*98d0*/  FMUL.FTZ R13, R2, R149 ;  /* 0x00000095020d7220 */ /* 0x000fe20000410000 */
[----:B------:R-:W-:Y:S05]  /*98e0*/  FFMA.FTZ R72, R119, UR4, -R64 ;  /* 0x0000000477487c23 */ /* 0x000fea0008010840 */
[----:B------:R2:W-:Y:S10]  /*98f0*/  MUFU.EX2 R232, R4 ;  /* 0x0000000400e87308 */ /* 0x0005f40000000800 */
[----:B------:R5:W-:Y:S10]  /*9900*/  MUFU.EX2 R149, R20 ;  /* 0x0000001400957308 */ /* 0x000bf40000000800 */
[----:B------:R-:W1:Y:S01]  /*9910*/  MUFU.EX2 R72, R72 ;  /* 0x0000004800487308 */ /* 0x000e620000000800 */
[----:B--2---:R-:W-:Y:S01]  /*9920*/  FFMA.FTZ R4, R73, UR4, -R65 ;  /* 0x0000000449047c23 */ /* 0x004fe20008010841 */
[----:B------:R-:W-:Y:S08]  /*9930*/  FFMA.FTZ R73, R128, UR4, -R43 ;  /* 0x0000000480497c23 */ /* 0x000ff0000801082b */
[----:B------:R2:W-:Y:S01]  /*9940*/  MUFU.EX2 R237, R4 ;  /* 0x0000000400ed7308 */ /* 0x0005e20000000800 */
[----:B-----5:R-:W-:Y:S09]  /*9950*/  FMUL.FTZ R20, R37, R152 ;  /* 0x0000009825147220 */ /* 0x020ff20000410000 */
[----:B------:R5:W-:Y:S01]  /*9960*/  MUFU.EX2 R152, R28 ;  /* 0x0000001c00987308 */ /* 0x000be20000000800 */
[----:B-1----:R-:W-:Y:S09]  /*9970*/  F2FP.F16.F32.PACK_AB R161, R72, R71 ;  /* 0x0000004748a1723e */ /* 0x002ff200000000ff */
[----:B------:R-:W-:Y:S01]  /*9980*/  MUFU.EX2 R73, R73 ;  /* 0x0000004900497308 */ /* 0x000fe20000000800 */
[----:B--2---:R-:W-:Y:S01]  /*9990*/  FFMA.FTZ R4, R74, UR4, -R66 ;  /* 0x000000044a047c23 */ /* 0x004fe20008010842 */
[----:B------:R-:W-:Y:S08]  /*99a0*/  FFMA.FTZ R74, R130, UR4, -R64 ;  /* 0x00000004824a7c23 */ /* 0x000ff00008010840 */
[----:B------:R1:W-:Y:S01]  /*99b0*/  MUFU.EX2 R233, R4 ;  /* 0x0000000400e97308 */ /* 0x0003e20000000800 */
[--C-:B-----5:R-:W-:Y:S09]  /*99c0*/  FFMA.FTZ R28, R88, UR4, -R65.reuse ;  /* 0x00000004581c7c23 */ /* 0x120ff20008010841 */
[----:B------:R2:W-:Y:S10]  /*99d0*/  MUFU.EX2 R138, R28 ;  /* 0x0000001c008a7308 */ /* 0x0005f40000000800 */
[----:B------:R-:W-:Y:S01]  /*99e0*/  MUFU.EX2 R74, R74 ;  /* 0x0000004a004a7308 */ /* 0x000fe20000000800 */
[--C-:B-1----:R-:W-:Y:S01]  /*99f0*/  FFMA.FTZ R4, R75, UR4, -R66.reuse ;  /* 0x000000044b047c23 */ /* 0x102fe20008010842 */
[--C-:B------:R-:W-:Y:S08]  /*9a00*/  FFMA.FTZ R75, R120, UR4, -R65.reuse ;  /* 0x00000004784b7c23 */ /* 0x100ff00008010841 */
[----:B------:R1:W-:Y:S01]  /*9a10*/  MUFU.EX2 R238, R4 ;  /* 0x0000000400ee7308 */ /* 0x0003e20000000800 */
[----:B--2---:R-:W-:Y:S09]  /*9a20*/  FMUL.FTZ R28, R2, R164 ;  /* 0x000000a4021c7220 */ /* 0x004ff20000410000 */
[----:B------:R-:W-:Y:S01]  /*9a30*/  MUFU.EX2 R75, R75 ;  /* 0x0000004b004b7308 */ /* 0x000fe20000000800 */
[--C-:B-1----:R-:W-:Y:S01]  /*9a40*/  FFMA.FTZ R4, R76, UR4, -R65.reuse ;  /* 0x000000044c047c23 */ /* 0x102fe20008010841 */
[--C-:B------:R-:W-:Y:S08]  /*9a50*/  FFMA.FTZ R76, R121, UR4, -R65.reuse ;  /* 0x00000004794c7c23 */ /* 0x100ff00008010841 */
[----:B------:R1:W-:Y:S10]  /*9a60*/  MUFU.EX2 R239, R4 ;  /* 0x0000000400ef7308 */ /* 0x0003f40000000800 */
[----:B------:R-:W2:Y:S01]  /*9a70*/  MUFU.EX2 R76, R76 ;  /* 0x0000004c004c7308 */ /* 0x000ea20000000800 */
[--C-:B-1----:R-:W-:Y:S01]  /*9a80*/  FFMA.FTZ R4, R77, UR4, -R65.reuse ;  /* 0x000000044d047c23 */ /* 0x102fe20008010841 */
[--C-:B------:R-:W-:Y:S08]  /*9a90*/  FFMA.FTZ R77, R122, UR4, -R66.reuse ;  /* 0x000000047a4d7c23 */ /* 0x100ff00008010842 */
[----:B------:R1:W-:Y:S01]  /*9aa0*/  MUFU.EX2 R248, R4 ;  /* 0x0000000400f87308 */ /* 0x0003e20000000800 */
[----:B--2---:R-:W-:Y:S09]  /*9ab0*/  F2FP.F16.F32.PACK_AB R164, R76, R75 ;  /* 0x0000004b4ca4723e */ /* 0x004ff200000000ff */
[----:B------:R-:W2:Y:S01]  /*9ac0*/  MUFU.EX2 R77, R77 ;  /* 0x0000004d004d7308 */ /* 0x000ea20000000800 */
[--C-:B-1----:R-:W-:Y:S01]  /*9ad0*/  FFMA.FTZ R4, R79, UR4, -R66.reuse ;  /* 0x000000044f047c23 */ /* 0x102fe20008010842 */
[----:B------:R-:W-:Y:S08]  /*9ae0*/  FFMA.FTZ R79, R124, UR4, -R65 ;  /* 0x000000047c4f7c23 */ /* 0x000ff00008010841 */
[----:B------:R1:W-:Y:S01]  /*9af0*/  MUFU.EX2 R246, R4 ;  /* 0x0000000400f67308 */ /* 0x0003e20000000800 */
[----:B--2---:R-:W-:Y:S09]  /*9b00*/  F2FP.F16.F32.PACK_AB R165, R78, R77 ;  /* 0x0000004d4ea5723e */ /* 0x004ff200000000ff */
[----:B------:R-:W-:Y:S01]  /*9b10*/  MUFU.EX2 R79, R79 ;  /* 0x0000004f004f7308 */ /* 0x000fe20000000800 */
[--C-:B-1----:R-:W-:Y:S09]  /*9b20*/  FFMA.FTZ R4, R84, UR4, -R43.reuse ;  /* 0x0000000454047c23 */ /* 0x102ff2000801082b */
[----:B------:R1:W-:Y:S02]  /*9b30*/  MUFU.EX2 R250, R4 ;  /* 0x0000000400fa7308 */ /* 0x0003e40000000800 */
[----:B-1----:R-:W-:Y:S08]  /*9b40*/  FFMA.FTZ R4, R85, UR4, -R43 ;  /* 0x0000000455047c23 */ /* 0x002ff0000801082b */
[----:B------:R1:W2:Y:S02]  /*9b50*/  MUFU.EX2 R81, R4 ;  /* 0x0000000400517308 */ /* 0x0002a40000000800 */
[C---:B-1----:R-:W-:Y:S01]  /*9b60*/  FMUL.FTZ R4, R37.reuse, R140 ;  /* 0x0000008c25047220 */ /* 0x042fe20000410000 */
[----:B--2---:R-:W-:Y:S07]  /*9b70*/  MOV R151, R81 ;  /* 0x0000005100977202 */ /* 0x004fee0000000f00 */
[----:B------:R1:W-:Y:S01]  /*9b80*/  MUFU.EX2 R140, R9 ;  /* 0x00000009008c7308 */ /* 0x0003e20000000800 */
[-C--:B------:R-:W-:Y:S05]  /*9b90*/  HMMA.16816.F32 R4, R44, R24.reuse, R4 ;  /* 0x000000182c04723c */ /* 0x080fea0000001804 */
[C---:B-1----:R-:W-:Y:S04]  /*9ba0*/  FMUL.FTZ R9, R2.reuse, R137 ;  /* 0x0000008902097220 */ /* 0x042fe80000410000 */
[----:B------:R1:W-:Y:S03]  /*9bb0*/  MUFU.EX2 R137, R30 ;  /* 0x0000001e00897308 */ /* 0x0003e60000000800 */
[C---:B------:R-:W-:Y:S06]  /*9bc0*/  HMMA.16816.F32 R8, R48.reuse, R24, R8 ;  /* 0x000000183008723c */ /* 0x040fec0000001808 */
[-C--:B------:R-:W-:Y:S05]  /*9bd0*/  HMMA.16816.F32 R12, R48, R26.reuse, R12 ;  /* 0x0000001a300c723c */ /* 0x080fea000000180c */
[C---:B------:R-:W-:Y:S01]  /*9be0*/  FMUL.FTZ R24, R2.reuse, R156 ;  /* 0x0000009c02187220 */ /* 0x040fe20000410000 */
[C---:B------:R-:W-:Y:S05]  /*9bf0*/  HMMA.16816.F32 R16, R44.reuse, R26, R16 ;  /* 0x0000001a2c10723c */ /* 0x040fea0000001810 */
[----:B------:R-:W-:Y:S01]  /*9c00*/  FMUL.FTZ R25, R2, R157 ;  /* 0x0000009d02197220 */ /* 0x000fe20000410000 */
[-C--:B------:R-:W-:Y:S05]  /*9c10*/  HMMA.16816.F32 R20, R44, R52.reuse, R20 ;  /* 0x000000342c14723c */ /* 0x080fea0000001814 */
[C---:B------:R-:W-:Y:S01]  /*9c20*/  FMUL.FTZ R26, R0.reuse, R158 ;  /* 0x0000009e001a7220 */ /* 0x040fe20000410000 */
[C---:B------:R-:W-:Y:S01]  /*9c30*/  FMUL.FTZ R27, R0.reuse, R159 ;  /* 0x0000009f001b7220 */ /* 0x040fe20000410000 */
[----:B-1----:R-:W-:Y:S06]  /*9c40*/  FMUL.FTZ R30, R0, R166 ;  /* 0x000000a6001e7220 */ /* 0x002fec0000410000 */
[C---:B------:R-:W-:Y:S04]  /*9c50*/  HMMA.16816.F32 R24, R48.reuse, R52, R24 ;  /* 0x000000343018723c */ /* 0x040fe80000001818 */
[----:B----4-:R-:W-:Y:S02]  /*9c60*/  FFMA.FTZ R37, R37, R82, R133 ;  /* 0x0000005225257223 */ /* 0x010fe40000010085 */
[-C--:B------:R-:W-:Y:S05]  /*9c70*/  HMMA.16816.F32 R28, R48, R54.reuse, R28 ;  /* 0x00000036301c723c */ /* 0x080fea000000181c */
[----:B------:R-:W-:Y:S01]  /*9c80*/  FFMA.FTZ R52, R90, UR4, -R66 ;  /* 0x000000045a347c23 */ /* 0x000fe20008010842 */
[----:B------:R-:W-:Y:S03]  /*9c90*/  HMMA.16816.F32 R32, R44, R54, R32 ;  /* 0x000000362c20723c */ /* 0x000fe60000001820 */
[----:B------:R1:W-:Y:S02]  /*9ca0*/  MUFU.EX2 R136, R52 ;  /* 0x0000003400887308 */ /* 0x0003e40000000800 */
[----:B------:R-:W-:Y:S01]  /*9cb0*/  F2FP.F16.F32.PACK_AB R48, R200, R179 ;  /* 0x000000b3c830723e */ /* 0x000fe200000000ff */
[----:B---3--:R-:W-:Y:S01]  /*9cc0*/  FFMA.FTZ R36, R36, R147, R131 ;  /* 0x0000009324247223 */ /* 0x008fe20000010083 */
[----:B------:R-:W-:Y:S01]  /*9cd0*/  F2FP.F16.F32.PACK_AB R49, R183, R178 ;  /* 0x000000b2b731723e */ /* 0x000fe200000000ff */
[----:B------:R-:W-:Y:S03]  /*9ce0*/  FFMA.FTZ R2, R2, R146, R127 ;  /* 0x0000009202027223 */ /* 0x000fe6000001007f */
[----:B------:R-:W-:Y:S01]  /*9cf0*/  F2FP.F16.F32.PACK_AB R50, R209, R201 ;  /* 0x000000c9d132723e */ /* 0x000fe200000000ff */
[----:B------:R-:W-:Y:S01]  /*9d00*/  FFMA.FTZ R0, R0, R145, R126 ;  /* 0x0000009100007223 */ /* 0x000fe2000001007e */
[----:B------:R-:W-:Y:S01]  /*9d10*/  F2FP.F16.F32.PACK_AB R51, R206, R199 ;  /* 0x000000c7ce33723e */ /* 0x000fe200000000ff */
[----:B------:R-:W-:Y:S01]  /*9d20*/  FADD.FTZ R2, R132, R2 ;  /* 0x0000000284027221 */ /* 0x000fe20000010000 */
[----:B------:R-:W-:Y:S01]  /*9d30*/  F2FP.F16.F32.PACK_AB R44, R171, R169 ;  /* 0x000000a9ab2c723e */ /* 0x000fe200000000ff */
[----:B------:R-:W-:Y:S01]  /*9d40*/  FADD.FTZ R0, R173, R0 ;  /* 0x00000000ad007221 */ /* 0x000fe20000010000 */
[----:B------:R-:W-:Y:S01]  /*9d50*/  F2FP.F16.F32.PACK_AB R45, R170, R168 ;  /* 0x000000a8aa2d723e */ /* 0x000fe200000000ff */
[----:B------:R-:W-:Y:S01]  /*9d60*/  FADD.FTZ R41, R174, R2 ;  /* 0x00000002ae297221 */ /* 0x000fe20000010000 */
[----:B------:R-:W-:Y:S01]  /*9d70*/  F2FP.F16.F32.PACK_AB R46, R203, R176 ;  /* 0x000000b0cb2e723e */ /* 0x000fe200000000ff */
[-C--:B------:R-:W-:Y:S05]  /*9d80*/  HMMA.16816.F32 R4, R48, R56.reuse, R4 ;  /* 0x000000383004723c */ /* 0x080fea0000001804 */
[----:B-1----:R-:W-:Y:S01]  /*9d90*/  FFMA.FTZ R52, R91, UR4, -R66 ;  /* 0x000000045b347c23 */ /* 0x002fe20008010842 */
[----:B------:R-:W-:Y:S01]  /*9da0*/  F2FP.F16.F32.PACK_AB R47, R215, R177 ;  /* 0x000000b1d72f723e */ /* 0x000fe200000000ff */
[----:B------:R-:W-:Y:S01]  /*9db0*/  FADD.FTZ R2, R175, R0 ;  /* 0x00000000af027221 */ /* 0x000fe20000010000 */
[----:B------:R-:W-:Y:S01]  /*9dc0*/  FADD.FTZ R0, R182, R41 ;  /* 0x00000029b6007221 */ /* 0x000fe20000010000 */
[----:B------:R1:W-:Y:S02]  /*9dd0*/  MUFU.EX2 R148, R52 ;  /* 0x0000003400947308 */ /* 0x0003e40000000800 */
[----:B------:R-:W-:Y:S01]  /*9de0*/  FADD.FTZ R2, R180, R2 ;  /* 0x00000002b4027221 */ /* 0x000fe20000010000 */
[----:B------:R-:W-:Y:S01]  /*9df0*/  FADD.FTZ R41, R169, R0 ;  /* 0x00000000a9297221 */ /* 0x000fe20000010000 */
[C---:B------:R-:W-:Y:S04]  /*9e00*/  HMMA.16816.F32 R8, R44.reuse, R56, R8 ;  /* 0x000000382c08723c */ /* 0x040fe80000001808 */
[----:B------:R-:W-:Y:S01]  /*9e10*/  FADD.FTZ R0, R168, R2 ;  /* 0x00000002a8007221 */ /* 0x000fe20000010000 */
[----:B------:R-:W-:Y:S01]  /*9e20*/  FADD.FTZ R2, R171, R41 ;  /* 0x00000029ab027221 */ /* 0x000fe20000010000 */
[-C--:B------:R-:W-:Y:S05]  /*9e30*/  HMMA.16816.F32 R12, R44, R58.reuse, R12 ;  /* 0x0000003a2c0c723c */ /* 0x080fea000000180c */
[--C-:B------:R-:W-:Y:S01]  /*9e40*/  FFMA.FTZ R56, R93, UR4, -R65.reuse ;  /* 0x000000045d387c23 */ /* 0x100fe20008010841 */
[C---:B------:R-:W-:Y:S03]  /*9e50*/  HMMA.16816.F32 R16, R48.reuse, R58, R16 ;  /* 0x0000003a3010723c */ /* 0x040fe60000001810 */
[----:B------:R2:W-:Y:S02]  /*9e60*/  MUFU.EX2 R98, R56 ;  /* 0x0000003800627308 */ /* 0x0005e40000000800 */
[----:B-1----:R-:W-:Y:S01]  /*9e70*/  FFMA.FTZ R52, R92, UR4, -R65 ;  /* 0x000000045c347c23 */ /* 0x002fe20008010841 */
[-C--:B------:R-:W-:Y:S07]  /*9e80*/  HMMA.16816.F32 R20, R48, R60.reuse, R20 ;  /* 0x0000003c3014723c */ /* 0x080fee0000001814 */
[----:B------:R1:W-:Y:S01]  /*9e90*/  MUFU.EX2 R99, R52 ;  /* 0x0000003400637308 */ /* 0x0003e20000000800 */
[C---:B------:R-:W-:Y:S04]  /*9ea0*/  HMMA.16816.F32 R24, R44.reuse, R60, R24 ;  /* 0x0000003c2c18723c */ /* 0x040fe80000001818 */
[----:B------:R-:W-:Y:S02]  /*9eb0*/  FADD.FTZ R2, R176, R2 ;  /* 0x00000002b0027221 */ /* 0x000fe40000010000 */
[-C--:B------:R-:W-:Y:S05]  /*9ec0*/  HMMA.16816.F32 R28, R44, R62.reuse, R28 ;  /* 0x0000003e2c1c723c */ /* 0x080fea000000181c */
[----:B--2---:R-:W-:Y:S01]  /*9ed0*/  FFMA.FTZ R56, R94, UR4, -R66 ;  /* 0x000000045e387c23 */ /* 0x004fe20008010842 */
[----:B------:R-:W-:Y:S03]  /*9ee0*/  HMMA.16816.F32 R32, R48, R62, R32 ;  /* 0x0000003e3020723c */ /* 0x000fe60000001820 */
[----:B------:R2:W-:Y:S01]  /*9ef0*/  MUFU.EX2 R97, R56 ;  /* 0x0000003800617308 */ /* 0x0005e20000000800 */
[----:B-1----:R-:W1:Y:S01]  /*9f00*/  LDSM.16.MT88.4 R52, [R135+0x4800] ;  /* 0x004800008734783b */ /* 0x002e620000004200 */
[----:B------:R-:W-:Y:S01]  /*9f10*/  F2FP.F16.F32.PACK_AB R44, R225, R214 ;  /* 0x000000d6e12c723e */ /* 0x000fe200000000ff */
[----:B------:R-:W-:Y:S01]  /*9f20*/  FFMA.FTZ R60, R101, UR4, -R43 ;  /* 0x00000004653c7c23 */ /* 0x000fe2000801082b */
[----:B------:R-:W-:Y:S01]  /*9f30*/  F2FP.F16.F32.PACK_AB R45, R222, R210 ;  /* 0x000000d2de2d723e */ /* 0x000fe200000000ff */
[----:B------:R-:W-:Y:S03]  /*9f40*/  FADD.FTZ R2, R203, R2 ;  /* 0x00000002cb027221 */ /* 0x000fe60000010000 */
[----:B------:R-:W-:Y:S02]  /*9f50*/  F2FP.F16.F32.PACK_AB R46, R231, R226 ;  /* 0x000000e2e72e723e */ /* 0x000fe400000000ff */
[----:B------:R3:W-:Y:S01]  /*9f60*/  MUFU.EX2 R94, R60 ;  /* 0x0000003c005e7308 */ /* 0x0007e20000000800 */
[----:B------:R-:W-:Y:S01]  /*9f70*/  F2FP.F16.F32.PACK_AB R47, R228, R224 ;  /* 0x000000e0e42f723e */ /* 0x000fe200000000ff */
[----:B------:R-:W-:Y:S01]  /*9f80*/  FADD.FTZ R41, R202, R2 ;  /* 0x00000002ca297221 */ /* 0x000fe20000010000 */
[----:B------:R-:W-:Y:S01]  /*9f90*/  F2FP.F16.F32.PACK_AB R48, R217, R202 ;  /* 0x000000cad930723e */ /* 0x000fe200000000ff */
[----:B------:R-:W-:Y:S01]  /*9fa0*/  FADD.FTZ R0, R170, R0 ;  /* 0x00000000aa007221 */ /* 0x000fe20000010000 */
[----:B------:R-:W-:Y:S01]  /*9fb0*/  F2FP.F16.F32.PACK_AB R49, R212, R205 ;  /* 0x000000cdd431723e */ /* 0x000fe200000000ff */
[----:B------:R-:W-:Y:S01]  /*9fc0*/  FADD.FTZ R36, R134, R36 ;  /* 0x0000002486247221 */ /* 0x000fe20000010000 */
[----:B------:R-:W-:Y:S01]  /*9fd0*/  F2FP.F16.F32.PACK_AB R50, R219, R213 ;  /* 0x000000d5db32723e */ /* 0x000fe200000000ff */
[----:B--2---:R-:W-:Y:S01]  /*9fe0*/  FFMA.FTZ R56, R95, UR4, -R66 ;  /* 0x000000045f387c23 */ /* 0x004fe20008010842 */
[----:B------:R-:W-:Y:S01]  /*9ff0*/  F2FP.F16.F32.PACK_AB R51, R221, R216 ;  /* 0x000000d8dd33723e */ /* 0x000fe200000000ff */
[----:B------:R-:W-:Y:S01]  /*a000*/  FADD.FTZ R0, R177, R0 ;  /* 0x00000000b1007221 */ /* 0x000fe20000010000 */
[----:B------:R-:W-:Y:S01]  /*a010*/  FADD.FTZ R36, R181, R36 ;  /* 0x00000024b5247221 */ /* 0x000fe20000010000 */
[----:B------:R2:W-:Y:S01]  /*a020*/  MUFU.EX2 R96, R56 ;  /* 0x0000003800607308 */ /* 0x0005e20000000800 */
[----:B------:R-:W-:Y:S01]  /*a030*/  FADD.FTZ R37, R172, R37 ;  /* 0x00000025ac257221 */ /* 0x000fe20000010000 */
[----:B------:R-:W-:Y:S01]  /*a040*/  FADD.FTZ R0, R215, R0 ;  /* 0x00000000d7007221 */ /* 0x000fe20000010000 */
[----:B------:R-:W-:Y:S01]  /*a050*/  FADD.FTZ R36, R204, R36 ;  /* 0x00000024cc247221 */ /* 0x000fe20000010000 */
[----:B------:R-:W-:Y:S01]  /*a060*/  MOV R134, R3 ;  /* 0x0000000300867202 */ /* 0x000fe20000000f00 */
[----:B---3--:R-:W-:Y:S01]  /*a070*/  FFMA.FTZ R60, R102, UR4, -R64 ;  /* 0x00000004663c7c23 */ /* 0x008fe20008010840 */
[----:B------:R-:W-:Y:S01]  /*a080*/  FADD.FTZ R2, R205, R0 ;  /* 0x00000000cd027221 */ /* 0x000fe20000010000 */
[----:B------:R-:W-:Y:S01]  /*a090*/  FADD.FTZ R0, R217, R41 ;  /* 0x00000029d9007221 */ /* 0x000fe20000010000 */
[----:B------:R-:W-:Y:S02]  /*a0a0*/  FADD.FTZ R36, R178, R36 ;  /* 0x00000024b2247221 */ /* 0x000fe40000010000 */
[----:B------:R3:W-:Y:S01]  /*a0b0*/  MUFU.EX2 R93, R60 ;  /* 0x0000003c005d7308 */ /* 0x0007e20000000800 */
[----:B------:R-:W-:Y:S01]  /*a0c0*/  FADD.FTZ R2, R212, R2 ;  /* 0x00000002d4027221 */ /* 0x000fe20000010000 */
[----:B------:R-:W-:Y:S01]  /*a0d0*/  FADD.FTZ R41, R213, R0 ;  /* 0x00000000d5297221 */ /* 0x000fe20000010000 */
[----:B------:R-:W-:Y:S01]  /*a0e0*/  FADD.FTZ R36, R183, R36 ;  /* 0x00000024b7247221 */ /* 0x000fe20000010000 */
[----:B------:R-:W-:Y:S01]  /*a0f0*/  FADD.FTZ R37, R198, R37 ;  /* 0x00000025c6257221 */ /* 0x000fe20000010000 */
[----:B------:R-:W-:Y:S01]  /*a100*/  FADD.FTZ R0, R216, R2 ;  /* 0x00000002d8007221 */ /* 0x000fe20000010000 */
[----:B------:R-:W-:Y:S01]  /*a110*/  FADD.FTZ R2, R219, R41 ;  /* 0x00000029db027221 */ /* 0x000fe20000010000 */
[----:B------:R-:W-:Y:S01]  /*a120*/  FADD.FTZ R36, R199, R36 ;  /* 0x00000024c7247221 */ /* 0x000fe20000010000 */
[----:B--2---:R-:W-:Y:S01]  /*a130*/  FFMA.FTZ R56, R100, UR4, -R43 ;  /* 0x0000000464387c23 */ /* 0x004fe2000801082b */
[----:B------:R-:W-:Y:S01]  /*a140*/  FADD.FTZ R37, R211, R37 ;  /* 0x00000025d3257221 */ /* 0x000fe20000010000 */
[----:B------:R-:W-:Y:S01]  /*a150*/  FADD.FTZ R2, R207, R2 ;  /* 0x00000002cf027221 */ /* 0x000fe20000010000 */
[-C--:B-1----:R-:W-:Y:S01]  /*a160*/  HMMA.16816.F32 R4, R44, R52.reuse, R4 ;  /* 0x000000342c04723c */ /* 0x082fe20000001804 */
[----:B------:R1:W-:Y:S04]  /*a170*/  MUFU.EX2 R95, R56 ;  /* 0x00000038005f7308 */ /* 0x0003e80000000800 */
[----:B------:R-:W-:Y:S01]  /*a180*/  FADD.FTZ R41, R223, R2 ;  /* 0x00000002df297221 */ /* 0x000fe20000010000 */
[C---:B------:R-:W-:Y:S05]  /*a190*/  HMMA.16816.F32 R8, R48.reuse, R52, R8 ;  /* 0x000000343008723c */ /* 0x040fea0000001808 */
[----:B---3--:R-:W-:Y:S01]  /*a1a0*/  FFMA.FTZ R60, R103, UR4, -R64 ;  /* 0x00000004673c7c23 */ /* 0x008fe20008010840 */
[-C--:B------:R-:W-:Y:S03]  /*a1b0*/  HMMA.16816.F32 R12, R48, R54.reuse, R12 ;  /* 0x00000036300c723c */ /* 0x080fe6000000180c */
[----:B------:R2:W-:Y:S02]  /*a1c0*/  MUFU.EX2 R91, R60 ;  /* 0x0000003c005b7308 */ /* 0x0005e40000000800 */
[----:B------:R-:W-:Y:S01]  /*a1d0*/  FFMA.FTZ R52, R112, UR4, -R43 ;  /* 0x0000000470347c23 */ /* 0x000fe2000801082b */
[C---:B------:R-:W-:Y:S01]  /*a1e0*/  HMMA.16816.F32 R16, R44.reuse, R54, R16 ;  /* 0x000000362c10723c */ /* 0x040fe20000001810 */
[----:B-1----:R-:W1:Y:S06]  /*a1f0*/  LDSM.16.MT88.4 R56, [R184+0x4800] ;  /* 0x00480000b838783b */ /* 0x002e6c0000004200 */
[----:B------:R3:W-:Y:S01]  /*a200*/  MUFU.EX2 R90, R52 ;  /* 0x00000034005a7308 */ /* 0x0007e20000000800 */
[----:B------:R-:W-:Y:S03]  /*a210*/  FADD.FTZ R36, R206, R36 ;  /* 0x00000024ce247221 */ /* 0x000fe60000010000 */
[----:B------:R-:W-:Y:S01]  /*a220*/  FADD.FTZ R37, R179, R37 ;  /* 0x00000025b3257221 */ /* 0x000fe20000010000 */
[----:B------:R-:W-:Y:S01]  /*a230*/  FADD.FTZ R41, R235, R41 ;  /* 0x00000029eb297221 */ /* 0x000fe20000010000 */
[----:B------:R-:W-:Y:S02]  /*a240*/  FADD.FTZ R36, R210, R36 ;  /* 0x00000024d2247221 */ /* 0x000fe40000010000 */
[----:B------:R-:W-:Y:S01]  /*a250*/  FADD.FTZ R37, R200, R37 ;  /* 0x00000025c8257221 */ /* 0x000fe20000010000 */
[----:B------:R-:W-:Y:S01]  /*a260*/  FADD.FTZ R0, R221, R0 ;  /* 0x00000000dd007221 */ /* 0x000fe20000010000 */
[----:B--2---:R-:W2:Y:S01]  /*a270*/  LDSM.16.MT88.4 R60, [R135+0x4c00] ;  /* 0x004c0000873c783b */ /* 0x004ea20000004200 */
[----:B------:R-:W-:Y:S01]  /*a280*/  FADD.FTZ R36, R222, R36 ;  /* 0x00000024de247221 */ /* 0x000fe20000010000 */
[----:B------:R-:W-:Y:S01]  /*a290*/  FADD.FTZ R37, R201, R37 ;  /* 0x00000025c9257221 */ /* 0x000fe20000010000 */
[----:B------:R-:W-:Y:S01]  /*a2a0*/  FADD.FTZ R0, R208, R0 ;  /* 0x00000000d0007221 */ /* 0x000fe20000010000 */
[----:B------:R-:W-:Y:S01]  /*a2b0*/  MOV R132, R39 ;  /* 0x0000002700847202 */ /* 0x000fe20000000f00 */
[----:B------:R-:W-:Y:S01]  /*a2c0*/  FADD.FTZ R36, R224, R36 ;  /* 0x00000024e0247221 */ /* 0x000fe20000010000 */
[----:B------:R-:W-:Y:S01]  /*a2d0*/  FADD.FTZ R37, R209, R37 ;  /* 0x00000025d1257221 */ /* 0x000fe20000010000 */
[----:B------:R-:W-:Y:S01]  /*a2e0*/  FADD.FTZ R0, R234, R0 ;  /* 0x00000000ea007221 */ /* 0x000fe20000010000 */
[--C-:B---3--:R-:W-:Y:S01]  /*a2f0*/  FFMA.FTZ R52, R113, UR4, -R43.reuse ;  /* 0x0000000471347c23 */ /* 0x108fe2000801082b */
[----:B------:R-:W-:Y:S01]  /*a300*/  FFMA.FTZ R43, R129, UR4, -R43 ;  /* 0x00000004812b7c23 */ /* 0x000fe2000801082b */
[----:B------:R-:W-:Y:S01]  /*a310*/  FADD.FTZ R36, R228, R36 ;  /* 0x00000024e4247221 */ /* 0x000fe20000010000 */
[----:B------:R-:W-:Y:S01]  /*a320*/  FADD.FTZ R37, R214, R37 ;  /* 0x00000025d6257221 */ /* 0x000fe20000010000 */
[----:B------:R3:W-:Y:S01]  /*a330*/  MUFU.EX2 R92, R52 ;  /* 0x00000034005c7308 */ /* 0x0007e20000000800 */
[----:B------:R-:W-:Y:S01]  /*a340*/  MOV R133, R38 ;  /* 0x0000002600857202 */ /* 0x000fe20000000f00 */
[----:B------:R-:W-:Y:S01]  /*a350*/  FADD.FTZ R36, R218, R36 ;  /* 0x00000024da247221 */ /* 0x000fe20000010000 */
[----:B------:R-:W-:Y:S03]  /*a360*/  FADD.FTZ R37, R225, R37 ;  /* 0x00000025e1257221 */ /* 0x000fe60000010000 */
[----:B------:R-:W-:Y:S01]  /*a370*/  FADD.FTZ R36, R227, R36 ;  /* 0x00000024e3247221 */ /* 0x000fe20000010000 */
[----:B------:R-:W-:Y:S04]  /*a380*/  FADD.FTZ R37, R226, R37 ;  /* 0x00000025e2257221 */ /* 0x000fe80000010000 */
[----:B------:R-:W-:Y:S01]  /*a390*/  FADD.FTZ R37, R231, R37 ;  /* 0x00000025e7257221 */ /* 0x000fe20000010000 */
[-C--:B-1----:R-:W-:Y:S03]  /*a3a0*/  HMMA.16816.F32 R20, R44, R56.reuse, R20 ;  /* 0x000000382c14723c */ /* 0x082fe60000001814 */
[--C-:B---3--:R-:W-:Y:S01]  /*a3b0*/  FFMA.FTZ R52, R114, UR4, -R64.reuse ;  /* 0x0000000472347c23 */ /* 0x108fe20008010840 */
[----:B------:R-:W-:Y:S02]  /*a3c0*/  FADD.FTZ R37, R220, R37 ;  /* 0x00000025dc257221 */ /* 0x000fe40000010000 */
[C---:B------:R-:W-:Y:S01]  /*a3d0*/  HMMA.16816.F32 R24, R48.reuse, R56, R24 ;  /* 0x000000383018723c */ /* 0x040fe20000001818 */
[----:B------:R1:W-:Y:S04]  /*a3e0*/  MUFU.EX2 R88, R52 ;  /* 0x0000003400587308 */ /* 0x0003e80000000800 */
[----:B------:R-:W-:Y:S01]  /*a3f0*/  FADD.FTZ R37, R229, R37 ;  /* 0x00000025e5257221 */ /* 0x000fe20000010000 */
[-C--:B------:R-:W-:Y:S05]  /*a400*/  HMMA.16816.F32 R28, R48, R58.reuse, R28 ;  /* 0x0000003a301c723c */ /* 0x080fea000000181c */
[----:B------:R-:W-:Y:S01]  /*a410*/  FFMA.FTZ R56, R105, UR4, -R65 ;  /* 0x0000000469387c23 */ /* 0x000fe20008010841 */
[----:B------:R-:W-:Y:S03]  /*a420*/  HMMA.16816.F32 R32, R44, R58, R32 ;  /* 0x0000003a2c20723c */ /* 0x000fe60000001820 */
[----:B------:R3:W-:Y:S02]  /*a430*/  MUFU.EX2 R86, R56 ;  /* 0x0000003800567308 */ /* 0x0007e40000000800 */
[----:B------:R-:W-:Y:S01]  /*a440*/  F2FP.F16.F32.PACK_AB R50, R144, R245 ;  /* 0x000000f59032723e */ /* 0x000fe200000000ff */
[----:B-1----:R-:W-:Y:S01]  /*a450*/  FFMA.FTZ R52, R115, UR4, -R64 ;  /* 0x0000000473347c23 */ /* 0x002fe20008010840 */
[----:B------:R-:W-:Y:S01]  /*a460*/  F2FP.F16.F32.PACK_AB R48, R229, R220 ;  /* 0x000000dce530723e */ /* 0x000fe200000000ff */
[----:B------:R-:W-:Y:S05]  /*a470*/  FADD.FTZ R2, R245, R37 ;  /* 0x00000025f5027221 */ /* 0x000fea0000010000 */
[----:B------:R1:W-:Y:S01]  /*a480*/  MUFU.EX2 R89, R52 ;  /* 0x0000003400597308 */ /* 0x0003e20000000800 */
[----:B------:R-:W-:Y:S01]  /*a490*/  F2FP.F16.F32.PACK_AB R49, R227, R218 ;  /* 0x000000dae331723e */ /* 0x000fe200000000ff */
[----:B------:R-:W-:Y:S01]  /*a4a0*/  FADD.FTZ R37, R242, R36 ;  /* 0x00000024f2257221 */ /* 0x000fe20000010000 */
[----:B------:R-:W-:Y:S01]  /*a4b0*/  F2FP.F16.F32.PACK_AB R51, R143, R242 ;  /* 0x000000f28f33723e */ /* 0x000fe200000000ff */
[----:B------:R-:W-:Y:S01]  /*a4c0*/  FADD.FTZ R36, R144, R2 ;  /* 0x0000000290247221 */ /* 0x000fe20000010000 */
[----:B------:R-:W-:Y:S01]  /*a4d0*/  F2FP.F16.F32.PACK_AB R44, R223, R207 ;  /* 0x000000cfdf2c723e */ /* 0x000fe200000000ff */
[----:B------:R-:W-:Y:S01]  /*a4e0*/  LDSM.16.MT88.4 R144, [R135+0x5c00] ;  /* 0x005c00008790783b */ /* 0x000fe20000004200 */
[----:B------:R-:W-:Y:S01]  /*a4f0*/  F2FP.F16.F32.PACK_AB R45, R234, R208 ;  /* 0x000000d0ea2d723e */ /* 0x000fe200000000ff */
[----:B------:R-:W-:Y:S01]  /*a500*/  FFMA.FTZ R64, R67, UR4, -R64 ;  /* 0x0000000443407c23 */ /* 0x000fe20008010840 */
[----:B------:R-:W-:Y:S01]  /*a510*/  F2FP.F16.F32.PACK_AB R46, R241, R235 ;  /* 0x000000ebf12e723e */ /* 0x000fe200000000ff */
[-C--:B--2---:R-:W-:Y:S04]  /*a520*/  HMMA.16816.F32 R4, R48, R60.reuse, R4 ;  /* 0x0000003c3004723c */ /* 0x084fe80000001804 */
[----:B------:R-:W2:Y:S01]  /*a530*/  MUFU.EX2 R64, R64 ;  /* 0x0000004000407308 */ /* 0x000ea20000000800 */
[----:B------:R-:W-:Y:S01]  /*a540*/  F2FP.F16.F32.PACK_AB R47, R244, R230 ;  /* 0x000000e6f42f723e */ /* 0x000fe200000000ff */
[--C-:B---3--:R-:W-:Y:S01]  /*a550*/  FFMA.FTZ R56, R106, UR4, -R66.reuse ;  /* 0x000000046a387c23 */ /* 0x108fe20008010842 */
[----:B-1----:R-:W-:Y:S01]  /*a560*/  FFMA.FTZ R52, R104, UR4, -R65 ;  /* 0x0000000468347c23 */ /* 0x002fe20008010841 */
[--C-:B------:R-:W-:Y:S03]  /*a570*/  FFMA.FTZ R67, R110, UR4, -R66.reuse ;  /* 0x000000046e437c23 */ /* 0x100fe60008010842 */
[----:B------:R-:W-:Y:S01]  /*a580*/  FADD.FTZ R2, R143, R37 ;  /* 0x000000258f027221 */ /* 0x000fe20000010000 */
[C---:B------:R-:W-:Y:S02]  /*a590*/  HMMA.16816.F32 R8, R44.reuse, R60, R8 ;  /* 0x0000003c2c08723c */ /* 0x040fe40000001808 */
[----:B------:R1:W-:Y:S04]  /*a5a0*/  MUFU.EX2 R87, R52 ;  /* 0x0000003400577308 */ /* 0x0003e80000000800 */
[-C--:B------:R-:W-:Y:S06]  /*a5b0*/  HMMA.16816.F32 R12, R44, R62.reuse, R12 ;  /* 0x0000003e2c0c723c */ /* 0x080fec000000180c */
[----:B------:R3:W-:Y:S01]  /*a5c0*/  MUFU.EX2 R85, R56 ;  /* 0x0000003800557308 */ /* 0x0007e20000000800 */
[--C-:B------:R-:W-:Y:S01]  /*a5d0*/  FFMA.FTZ R60, R107, UR4, -R66.reuse ;  /* 0x000000046b3c7c23 */ /* 0x100fe20008010842 */
[C---:B------:R-:W-:Y:S08]  /*a5e0*/  HMMA.16816.F32 R16, R48.reuse, R62, R16 ;  /* 0x0000003e3010723c */ /* 0x040ff00000001810 */
[----:B------:R4:W-:Y:S01]  /*a5f0*/  MUFU.EX2 R84, R60 ;  /* 0x0000003c00547308 */ /* 0x0009e20000000800 */
[----:B-1----:R-:W1:Y:S02]  /*a600*/  LDSM.16.MT88.4 R52, [R184+0x4c00] ;  /* 0x004c0000b834783b */ /* 0x002e640000004200 */
[----:B------:R-:W-:Y:S01]  /*a610*/  FFMA.FTZ R61, R108, UR4, -R65 ;  /* 0x000000046c3d7c23 */ /* 0x000fe20008010841 */
[----:B------:R-:W-:Y:S01]  /*a620*/  FFMA.FTZ R66, R42, UR4, -R66 ;  /* 0x000000042a427c23 */ /* 0x000fe20008010842 */
[----:B--2---:R-:W-:Y:S01]  /*a630*/  F2FP.F16.F32.PACK_AB R163, R64, R74 ;  /* 0x0000004a40a3723e */ /* 0x004fe200000000ff */
[----:B------:R-:W-:Y:S04]  /*a640*/  FADD.FTZ R42, R230, R0 ;  /* 0x00000000e62a7221 */ /* 0x000fe80000010000 */
[----:B------:R-:W-:Y:S01]  /*a650*/  MUFU.EX2 R83, R61 ;  /* 0x0000003d00537308 */ /* 0x000fe20000000800 */
[----:B---3--:R-:W2:Y:S01]  /*a660*/  LDSM.16.MT88.4 R56, [R135+0x5000] ;  /* 0x005000008738783b */ /* 0x008ea20000004200 */
[----:B------:R-:W-:Y:S01]  /*a670*/  FADD.FTZ R0, R241, R41 ;  /* 0x00000029f1007221 */ /* 0x000fe20000010000 */
[----:B------:R-:W-:Y:S01]  /*a680*/  FADD.FTZ R41, R240, R2 ;  /* 0x00000002f0297221 */ /* 0x000fe20000010000 */
[----:B------:R-:W-:Y:S01]  /*a690*/  FADD.FTZ R37, R244, R42 ;  /* 0x0000002af4257221 */ /* 0x000fe20000010000 */
[----:B------:R-:W-:Y:S01]  /*a6a0*/  FADD.FTZ R42, R243, R36 ;  /* 0x00000024f32a7221 */ /* 0x000fe20000010000 */
[----:B------:R-:W-:Y:S04]  /*a6b0*/  FADD.FTZ R36, R232, R0 ;  /* 0x00000000e8247221 */ /* 0x000fe80000010000 */
[----:B------:R-:W-:Y:S01]  /*a6c0*/  MUFU.EX2 R66, R66 ;  /* 0x0000004200427308 */ /* 0x000fe20000000800 */
[--C-:B----4-:R-:W-:Y:S01]  /*a6d0*/  FFMA.FTZ R60, R109, UR4, -R65.reuse ;  /* 0x000000046d3c7c23 */ /* 0x110fe20008010841 */
[----:B------:R-:W-:Y:S01]  /*a6e0*/  FFMA.FTZ R65, R125, UR4, -R65 ;  /* 0x000000047d417c23 */ /* 0x000fe20008010841 */
[----:B------:R-:W-:Y:S01]  /*a6f0*/  FADD.FTZ R36, R237, R36 ;  /* 0x00000024ed247221 */ /* 0x000fe20000010000 */
[----:B------:R-:W-:Y:S01]  /*a700*/  FADD.FTZ R2, R251, R42 ;  /* 0x0000002afb027221 */ /* 0x000fe20000010000 */
[----:B------:R-:W-:Y:S01]  /*a710*/  FADD.FTZ R0, R233, R37 ;  /* 0x00000025e9007221 */ /* 0x000fe20000010000 */
[----:B------:R-:W-:Y:S01]  /*a720*/  FADD.FTZ R37, R247, R41 ;  /* 0x00000029f7257221 */ /* 0x000fe20000010000 */
[----:B------:R-:W-:Y:S03]  /*a730*/  FADD.FTZ R36, R239, R36 ;  /* 0x00000024ef247221 */ /* 0x000fe60000010000 */
[----:B------:R3:W-:Y:S01]  /*a740*/  MUFU.EX2 R82, R60 ;  /* 0x0000003c00527308 */ /* 0x0007e20000000800 */
[----:B------:R-:W-:Y:S01]  /*a750*/  FADD.FTZ R2, R252, R2 ;  /* 0x00000002fc027221 */ /* 0x000fe20000010000 */
[----:B------:R-:W-:Y:S01]  /*a760*/  FADD.FTZ R37, R249, R37 ;  /* 0x00000025f9257221 */ /* 0x000fe20000010000 */
[----:B------:R-:W-:Y:S02]  /*a770*/  FADD.FTZ R0, R238, R0 ;  /* 0x00000000ee007221 */ /* 0x000fe40000010000 */
[----:B------:R-:W-:Y:S01]  /*a780*/  FADD.FTZ R2, R142, R2 ;  /* 0x000000028e027221 */ /* 0x000fe20000010000 */
[----:B------:R-:W-:Y:S01]  /*a790*/  FADD.FTZ R37, R141, R37 ;  /* 0x000000258d257221 */ /* 0x000fe20000010000 */
[----:B------:R-:W-:Y:S03]  /*a7a0*/  FADD.FTZ R0, R236, R0 ;  /* 0x00000000ec007221 */ /* 0x000fe60000010000 */
[----:B------:R-:W4:Y:S01]  /*a7b0*/  MUFU.EX2 R65, R65 ;  /* 0x0000004100417308 */ /* 0x000f220000000800 */
[----:B------:R-:W-:Y:S01]  /*a7c0*/  FADD.FTZ R41, R250, R2 ;  /* 0x00000002fa297221 */ /* 0x000fe20000010000 */
[----:B------:R-:W-:Y:S04]  /*a7d0*/  FADD.FTZ R42, R246, R0 ;  /* 0x00000000f62a7221 */ /* 0x000fe80000010000 */
[----:B------:R-:W-:Y:S04]  /*a7e0*/  FADD.FTZ R2, R136, R42 ;  /* 0x0000002a88027221 */ /* 0x000fe80000010000 */
[----:B------:R-:W-:Y:S01]  /*a7f0*/  MUFU.EX2 R81, R67 ;  /* 0x0000004300517308 */ /* 0x000fe20000000800 */
[-C--:B-1----:R-:W-:Y:S01]  /*a800*/  HMMA.16816.F32 R20, R48, R52.reuse, R20 ;  /* 0x000000343014723c */ /* 0x082fe20000001814 */
[----:B---3--:R-:W1:Y:S05]  /*a810*/  LDSM.16.MT88.4 R60, [R184+0x5000] ;  /* 0x00500000b83c783b */ /* 0x008e6a0000004200 */
[C---:B------:R-:W-:Y:S03]  /*a820*/  HMMA.16816.F32 R24, R44.reuse, R52, R24 ;  /* 0x000000342c18723c */ /* 0x040fe60000001818 */
[----:B------:R3:W5:Y:S02]  /*a830*/  MUFU.EX2 R67, R43 ;  /* 0x0000002b00437308 */ /* 0x0007640000000800 */
[----:B----4-:R-:W-:Y:S01]  /*a840*/  F2FP.F16.F32.PACK_AB R166, R65, R79 ;  /* 0x0000004f41a6723e */ /* 0x010fe200000000ff */
[-C--:B------:R-:W-:Y:S06]  /*a850*/  HMMA.16816.F32 R28, R44, R54.reuse, R28 ;  /* 0x000000362c1c723c */ /* 0x080fec000000181c */
[----:B------:R-:W-:Y:S01]  /*a860*/  HMMA.16816.F32 R32, R48, R54, R32 ;  /* 0x000000363020723c */ /* 0x000fe20000001820 */
[----:B------:R-:W4:Y:S04]  /*a870*/  LDSM.16.MT88.4 R52, [R135+0x5400] ;  /* 0x005400008734783b */ /* 0x000f280000004200 */
[----:B------:R-:W-:Y:S01]  /*a880*/  F2FP.F16.F32.PACK_AB R44, R251, R243 ;  /* 0x000000f3fb2c723e */ /* 0x000fe200000000ff */
[----:B---3--:R-:W-:Y:S01]  /*a890*/  FADD.FTZ R43, R248, R36 ;  /* 0x00000024f82b7221 */ /* 0x008fe20000010000 */
[----:B------:R-:W-:Y:S01]  /*a8a0*/  F2FP.F16.F32.PACK_AB R45, R247, R240 ;  /* 0x000000f0f72d723e */ /* 0x000fe200000000ff */
[----:B------:R-:W-:Y:S03]  /*a8b0*/  FADD.FTZ R36, R140, R37 ;  /* 0x000000258c247221 */ /* 0x000fe60000010000 */
[----:B------:R-:W-:Y:S01]  /*a8c0*/  F2FP.F16.F32.PACK_AB R46, R142, R252 ;  /* 0x000000fc8e2e723e */ /* 0x000fe200000000ff */
[----:B------:R-:W-:Y:S01]  /*a8d0*/  FADD.FTZ R0, R138, R43 ;  /* 0x0000002b8a007221 */ /* 0x000fe20000010000 */
[----:B------:R-:W-:Y:S02]  /*a8e0*/  F2FP.F16.F32.PACK_AB R47, R141, R249 ;  /* 0x000000f98d2f723e */ /* 0x000fe400000000ff */
[----:B------:R-:W-:Y:S02]  /*a8f0*/  F2FP.F16.F32.PACK_AB R48, R237, R232 ;  /* 0x000000e8ed30723e */ /* 0x000fe400000000ff */
[----:B------:R-:W-:Y:S02]  /*a900*/  F2FP.F16.F32.PACK_AB R49, R238, R233 ;  /* 0x000000e9ee31723e */ /* 0x000fe400000000ff */
[----:B------:R-:W-:Y:S01]  /*a910*/  F2FP.F16.F32.PACK_AB R50, R248, R239 ;  /* 0x000000eff832723e */ /* 0x000fe200000000ff */
[-C--:B--2---:R-:W-:Y:S05]  /*a920*/  HMMA.16816.F32 R4, R44, R56.reuse, R4 ;  /* 0x000000382c04723c */ /* 0x084fea0000001804 */
[----:B------:R-:W-:Y:S02]  /*a930*/  F2FP.F16.F32.PACK_AB R51, R246, R236 ;  /* 0x000000ecf633723e */ /* 0x000fe400000000ff */
[----:B-----5:R-:W-:Y:S05]  /*a940*/  F2FP.F16.F32.PACK_AB R162, R67, R73 ;  /* 0x0000004943a2723e */ /* 0x020fea00000000ff */
[C---:B------:R-:W-:Y:S06]  /*a950*/  HMMA.16816.F32 R8, R48.reuse, R56, R8 ;  /* 0x000000383008723c */ /* 0x040fec0000001808 */
[-C--:B------:R-:W-:Y:S06]  /*a960*/  HMMA.16816.F32 R12, R48, R58.reuse, R12 ;  /* 0x0000003a300c723c */ /* 0x080fec000000180c */
[C---:B------:R-:W-:Y:S01]  /*a970*/  HMMA.16816.F32 R16, R44.reuse, R58, R16 ;  /* 0x0000003a2c10723c */ /* 0x040fe20000001810 */
[----:B------:R-:W2:Y:S05]  /*a980*/  LDSM.16.MT88.4 R56, [R184+0x5400] ;  /* 0x00540000b838783b */ /* 0x000eaa0000004200 */
[-C--:B-1----:R-:W-:Y:S06]  /*a990*/  HMMA.16816.F32 R20, R44, R60.reuse, R20 ;  /* 0x0000003c2c14723c */ /* 0x082fec0000001814 */
[C---:B------:R-:W-:Y:S06]  /*a9a0*/  HMMA.16816.F32 R24, R48.reuse, R60, R24 ;  /* 0x0000003c3018723c */ /* 0x040fec0000001818 */
[-C--:B------:R-:W-:Y:S06]  /*a9b0*/  HMMA.16816.F32 R28, R48, R62.reuse, R28 ;  /* 0x0000003e301c723c */ /* 0x080fec000000181c */
[----:B------:R-:W-:Y:S01]  /*a9c0*/  HMMA.16816.F32 R32, R44, R62, R32 ;  /* 0x0000003e2c20723c */ /* 0x000fe20000001820 */
[----:B------:R-:W1:Y:S04]  /*a9d0*/  LDSM.16.MT88.4 R60, [R135+0x5800] ;  /* 0x00580000873c783b */ /* 0x000e680000004200 */
[----:B------:R-:W-:Y:S02]  /*a9e0*/  F2FP.F16.F32.PACK_AB R48, R151, R250 ;  /* 0x000000fa9730723e */ /* 0x000fe400000000ff */
[----:B------:R-:W-:Y:S04]  /*a9f0*/  F2FP.F16.F32.PACK_AB R49, R139, R140 ;  /* 0x0000008c8b31723e */ /* 0x000fe800000000ff */
[----:B------:R-:W-:Y:S02]  /*aa00*/  F2FP.F16.F32.PACK_AB R50, R153, R150 ;  /* 0x000000969932723e */ /* 0x000fe400000000ff */
[----:B------:R-:W-:Y:S02]  /*aa10*/  F2FP.F16.F32.PACK_AB R51, R152, R149 ;  /* 0x000000959833723e */ /* 0x000fe400000000ff */
[----:B------:R-:W-:Y:S02]  /*aa20*/  F2FP.F16.F32.PACK_AB R44, R137, R138 ;  /* 0x0000008a892c723e */ /* 0x000fe400000000ff */
[----:B------:R-:W-:Y:S02]  /*aa30*/  F2FP.F16.F32.PACK_AB R45, R148, R136 ;  /* 0x00000088942d723e */ /* 0x000fe400000000ff */
[----:B------:R-:W-:Y:S01]  /*aa40*/  F2FP.F16.F32.PACK_AB R46, R98, R99 ;  /* 0x00000063622e723e */ /* 0x000fe200000000ff */
[-C--:B----4-:R-:W-:Y:S05]  /*aa50*/  HMMA.16816.F32 R4, R48, R52.reuse, R4 ;  /* 0x000000343004723c */ /* 0x090fea0000001804 */
[----:B------:R-:W-:Y:S07]  /*aa60*/  F2FP.F16.F32.PACK_AB R47, R96, R97 ;  /* 0x00000061602f723e */ /* 0x000fee00000000ff */
[C---:B------:R-:W-:Y:S06]  /*aa70*/  HMMA.16816.F32 R8, R44.reuse, R52, R8 ;  /* 0x000000342c08723c */ /* 0x040fec0000001808 */
[-C--:B------:R-:W-:Y:S06]  /*aa80*/  HMMA.16816.F32 R12, R44, R54.reuse, R12 ;  /* 0x000000362c0c723c */ /* 0x080fec000000180c */
[C---:B------:R-:W-:Y:S01]  /*aa90*/  HMMA.16816.F32 R16, R48.reuse, R54, R16 ;  /* 0x000000363010723c */ /* 0x040fe20000001810 */
[----:B------:R-:W3:Y:S05]  /*aaa0*/  LDSM.16.MT88.4 R52, [R184+0x5800] ;  /* 0x00580000b834783b */ /* 0x000eea0000004200 */
[-C--:B--2---:R-:W-:Y:S06]  /*aab0*/  HMMA.16816.F32 R20, R48, R56.reuse, R20 ;  /* 0x000000383014723c */ /* 0x084fec0000001814 */
[C---:B------:R-:W-:Y:S06]  /*aac0*/  HMMA.16816.F32 R24, R44.reuse, R56, R24 ;  /* 0x000000382c18723c */ /* 0x040fec0000001818 */
[-C--:B------:R-:W-:Y:S06]  /*aad0*/  HMMA.16816.F32 R28, R44, R58.reuse, R28 ;  /* 0x0000003a2c1c723c */ /* 0x080fec000000181c */
[----:B------:R-:W-:Y:S01]  /*aae0*/  HMMA.16816.F32 R32, R48, R58, R32 ;  /* 0x0000003a3020723c */ /* 0x000fe20000001820 */
[----:B------:R-:W2:Y:S04]  /*aaf0*/  LDSM.16.MT88.4 R56, [R184+0x5c00] ;  /* 0x005c0000b838783b */ /* 0x000ea80000004200 */
[----:B------:R-:W-:Y:S02]  /*ab00*/  F2FP.F16.F32.PACK_AB R44, R94, R95 ;  /* 0x0000005f5e2c723e */ /* 0x000fe400000000ff */
[----:B------:R-:W-:Y:S04]  /*ab10*/  F2FP.F16.F32.PACK_AB R45, R91, R93 ;  /* 0x0000005d5b2d723e */ /* 0x000fe800000000ff */
[----:B------:R-:W-:Y:S02]  /*ab20*/  F2FP.F16.F32.PACK_AB R46, R92, R90 ;  /* 0x0000005a5c2e723e */ /* 0x000fe400000000ff */
[----:B------:R-:W-:Y:S02]  /*ab30*/  F2FP.F16.F32.PACK_AB R47, R89, R88 ;  /* 0x00000058592f723e */ /* 0x000fe400000000ff */
[----:B------:R-:W-:Y:S02]  /*ab40*/  F2FP.F16.F32.PACK_AB R48, R86, R87 ;  /* 0x000000575630723e */ /* 0x000fe400000000ff */
[----:B------:R-:W-:Y:S02]  /*ab50*/  F2FP.F16.F32.PACK_AB R49, R84, R85 ;  /* 0x000000555431723e */ /* 0x000fe400000000ff */
[----:B------:R-:W-:Y:S01]  /*ab60*/  F2FP.F16.F32.PACK_AB R50, R82, R83 ;  /* 0x000000535232723e */ /* 0x000fe200000000ff */
[-C--:B-1----:R-:W-:Y:S05]  /*ab70*/  HMMA.16816.F32 R4, R44, R60.reuse, R4 ;  /* 0x0000003c2c04723c */ /* 0x082fea0000001804 */
[----:B------:R-:W-:Y:S07]  /*ab80*/  F2FP.F16.F32.PACK_AB R51, R68, R81 ;  /* 0x000000514433723e */ /* 0x000fee00000000ff */
[C---:B------:R-:W-:Y:S01]  /*ab90*/  HMMA.16816.F32 R8, R48.reuse, R60, R8 ;  /* 0x0000003c3008723c */ /* 0x040fe20000001808 */
[----:B------:R-:W1:Y:S05]  /*aba0*/  MUFU.EX2 R60, R80 ;  /* 0x00000050003c7308 */ /* 0x000e6a0000000800 */
[-C--:B------:R-:W-:Y:S06]  /*abb0*/  HMMA.16816.F32 R12, R48, R62.reuse, R12 ;  /* 0x0000003e300c723c */ /* 0x080fec000000180c */
[C---:B------:R-:W-:Y:S06]  /*abc0*/  HMMA.16816.F32 R16, R44.reuse, R62, R16 ;  /* 0x0000003e2c10723c */ /* 0x040fec0000001810 */
[-C--:B---3--:R-:W-:Y:S05]  /*abd0*/  HMMA.16816.F32 R20, R44, R52.reuse, R20 ;  /* 0x000000342c14723c */ /* 0x088fea0000001814 */
[----:B-1----:R-:W-:Y:S01]  /*abe0*/  F2FP.F16.F32.PACK_AB R167, R66, R60 ;  /* 0x0000003c42a7723e */ /* 0x002fe200000000ff */
[C---:B------:R-:W-:Y:S06]  /*abf0*/  HMMA.16816.F32 R24, R48.reuse, R52, R24 ;  /* 0x000000343018723c */ /* 0x040fec0000001818 */
[-C--:B------:R-:W-:Y:S06]  /*ac00*/  HMMA.16816.F32 R28, R48, R54.reuse, R28 ;  /* 0x00000036301c723c */ /* 0x080fec000000181c */
[----:B------:R-:W-:Y:S06]  /*ac10*/  HMMA.16816.F32 R32, R44, R54, R32 ;  /* 0x000000362c20723c */ /* 0x000fec0000001820 */
[-C--:B------:R-:W-:Y:S07]  /*ac20*/  HMMA.16816.F32 R140, R160, R144.reuse, R4 ;  /* 0x00000090a08c723c */ /* 0x080fee0000001804 */
[----:B------:R-:W-:Y:S01]  /*ac30*/  FADD.FTZ R4, R151, R41 ;  /* 0x0000002997047221 */ /* 0x000fe20000010000 */
[----:B------:R-:W-:Y:S03]  /*ac40*/  FADD.FTZ R6, R139, R36 ;  /* 0x000000248b067221 */ /* 0x000fe60000010000 */
        /* <DEDUP_REMOVED lines=21> */
[-C--:B--2---:R-:W-:Y:S03]  /*ada0*/  HMMA.16816.F32 R152, R160, R56.reuse, R20 ;  /* 0x00000038a098723c */ /* 0x084fe60000001814 */
        /* <DEDUP_REMOVED lines=16> */
[----:B------:R-:W-:Y:S05]  /*aeb0*/  HMMA.16816.F32 R160, R160, R58, R32 ;  /* 0x0000003aa0a0723c */ /* 0x000fea0000001820 */
        /* <DEDUP_REMOVED lines=8> */
[----:B------:R-:W-:Y:S01]  /*af40*/  MOV R20, R3 ;  /* 0x0000000300147202 */ /* 0x000fe20000000f00 */
[----:B------:R2:W-:Y:S01]  /*af50*/  STL [R1], R6 ;  /* 0x0000000601007387 */ /* 0x0005e20000100800 */
[----:B------:R-:W-:Y:S01]  /*af60*/  FADD.FTZ R2, R65, R2 ;  /* 0x0000000241027221 */ /* 0x000fe20000010000 */
[----:B------:R-:W-:Y:S01]  /*af70*/  FADD.FTZ R0, R66, R0 ;  /* 0x0000000042007221 */ /* 0x000fe20000010000 */
[----:B------:R-:W-:Y:S01]  /*af80*/  MOV R3, R40 ;  /* 0x0000002800037202 */ /* 0x000fe20000000f00 */
[----:B------:R2:W-:Y:S04]  /*af90*/  STL [R1+0x8], R4 ;  /* 0x0000080401007387 */ /* 0x0005e80000100800 */
[----:B------:R2:W-:Y:S04]  /*afa0*/  STL [R1+0x4], R2 ;  /* 0x0000040201007387 */ /* 0x0005e80000100800 */
[----:B------:R2:W-:Y:S01]  /*afb0*/  STL [R1+0xc], R0 ;  /* 0x00000c0001007387 */ /* 0x0005e20000100800 */
[----:B------:R-:W-:Y:S05]  /*afc0*/  @P0 BRA `(.L_x_270) ;  /* 0xffffffb8007c0947 */ /* 0x000fea000383ffff */
.L_x_269:
[----:B------:R-:W1:Y:S01]  /*afd0*/  LDL.LU R8, [R1] ;  /* 0x0000000001087983 */ /* 0x000e620000300800 */
[----:B------:R-:W3:Y:S01]  /*afe0*/  S2R R9, SR_TID.X ;  /* 0x0000000000097919 */ /* 0x000ee20000002100 */
[----:B------:R-:W4:Y:S02]  /*aff0*/  S2UR UR4, SR_CgaCtaId ;  /* 0x00000000000479c3 */ /* 0x000f240000008800 */
[----:B------:R-:W5:Y:S04]  /*b000*/  LDL.LU R7, [R1+0x8] ;  /* 0x0000080001077983 */ /* 0x000f680000300800 */
[----:B--2---:R-:W2:Y:S01]  /*b010*/  LDL.LU R6, [R1+0x4] ;  /* 0x0000040001067983 */ /* 0x004ea20000300800 */
[----:B------:R-:W-:Y:S01]  /*b020*/  UMOV UR5, 0x400 ;  /* 0x0000040000057882 */ /* 0x000fe20000000000 */
[----:B------:R-:W3:Y:S02]  /*b030*/  S2UR UR11, SR_CTAID.Y ;  /* 0x00000000000b79c3 */ /* 0x000ee40000002600 */
[----:B------:R-:W3:Y:S01]  /*b040*/  LDL.LU R5, [R1+0xc] ;  /* 0x00000c0001057983 */ /* 0x000ee20000300800 */
[----:B------:R-:W-:Y:S01]  /*b050*/  UMOV UR16, URZ ;  /* 0x0000003f00107c82 */ /* 0x000fe20008000000 */
[----:B------:R-:W-:Y:S01]  /*b060*/  UMOV UR17, URZ ;  /* 0x0000003f00117c82 */ /* 0x000fe20008000000 */
[----:B------:R-:W-:Y:S03]  /*b070*/  BSSY B0, `(.L_x_273) ;  /* 0x00000dd000007945 */ /* 0x000fe60003800000 */
[----:B------:R-:W3:Y:S01]  /*b080*/  S2UR UR10, SR_CTAID.X ;  /* 0x00000000000a79c3 */ /* 0x000ee20000002500 */
[----:B----4-:R-:W-:-:S07]  /*b090*/  ULEA UR4, UR4, UR5, 0x18 ;  /* 0x0000000504047291 */ /* 0x010fce000f8ec03f */
[----:B------:R-:W4:Y:S01]  /*b0a0*/  LDC.64 R28, c[0x0][0x2a0] ;  /* 0x0000a800ff1c7b82 */ /* 0x000f220000000a00 */
[----:B------:R-:W-:Y:S02]  /*b0b0*/  ULDC.U8 UR5, c[0x0][0x3d8] ;  /* 0x0000f60000057ab9 */ /* 0x000fe40000000000 */
[----:B------:R-:W-:Y:S01]  /*b0c0*/  UISETP.NE.AND UP1, UPT, UR5, URZ, UPT ;  /* 0x0000003f0500728c */ /* 0x000fe2000bf25270 */
[----:B-1----:R-:W1:Y:S04]  /*b0d0*/  SHFL.BFLY PT, R2, R8, 0x2, 0x1f ;  /* 0x0c401f0008027f89 */ /* 0x002e6800000e0000 */
[----:B-----5:R-:W5:Y:S04]  /*b0e0*/  SHFL.BFLY PT, R0, R7, 0x2, 0x1f ;  /* 0x0c401f0007007f89 */ /* 0x020f6800000e0000 */
[----:B--2---:R-:W2:Y:S04]  /*b0f0*/  SHFL.BFLY PT, R4, R6, 0x2, 0x1f ;  /* 0x0c401f0006047f89 */ /* 0x004ea800000e0000 */
[----:B---3--:R-:W3:Y:S01]  /*b100*/  SHFL.BFLY PT, R3, R5, 0x2, 0x1f ;  /* 0x0c401f0005037f89 */ /* 0x008ee200000e0000 */
[----:B-1----:R-:W-:-:S05]  /*b110*/  FADD.FTZ R2, R2, R8 ;  /* 0x0000000802027221 */ /* 0x002fca0000010000 */
[----:B------:R-:W1:Y:S01]  /*b120*/  SHFL.BFLY PT, R8, R2, 0x1, 0x1f ;  /* 0x0c201f0002087f89 */ /* 0x000e6200000e0000 */
[----:B-----5:R-:W-:Y:S01]  /*b130*/  FADD.FTZ R0, R0, R7 ;  /* 0x0000000700007221 */ /* 0x020fe20000010000 */
[----:B--2---:R-:W-:-:S04]  /*b140*/  FADD.FTZ R4, R4, R6 ;  /* 0x0000000604047221 */ /* 0x004fc80000010000 */
[----:B------:R-:W2:Y:S01]  /*b150*/  SHFL.BFLY PT, R7, R0, 0x1, 0x1f ;  /* 0x0c201f0000077f89 */ /* 0x000ea200000e0000 */
[----:B---3--:R-:W-:-:S03]  /*b160*/  FADD.FTZ R3, R3, R5 ;  /* 0x0000000503037221 */ /* 0x008fc60000010000 */
[----:B------:R-:W3:Y:S04]  /*b170*/  SHFL.BFLY PT, R5, R4, 0x1, 0x1f ;  /* 0x0c201f0004057f89 */ /* 0x000ee800000e0000 */
[----:B------:R-:W5:Y:S01]  /*b180*/  SHFL.BFLY PT, R6, R3, 0x1, 0x1f ;  /* 0x0c201f0003067f89 */ /* 0x000f6200000e0000 */
[----:B-1----:R-:W-:Y:S01]  /*b190*/  FADD.FTZ R22, R2, R8 ;  /* 0x0000000802167221 */ /* 0x002fe20000010000 */
[----:B------:R-:W-:-:S04]  /*b1a0*/  MOV R2, 0x3f800000 ;  /* 0x3f80000000027802 */ /* 0x000fc80000000f00 */
[----:B------:R-:W-:Y:S01]  /*b1b0*/  FSETP.NE.FTZ.AND P5, PT, R22, RZ, PT ;  /* 0x000000ff1600720b */ /* 0x000fe20003fb5000 */
[----:B--2---:R-:W-:Y:S01]  /*b1c0*/  FADD.FTZ R21, R0, R7 ;  /* 0x0000000700157221 */ /* 0x004fe20000010000 */
[----:B------:R-:W-:-:S04]  /*b1d0*/  SHF.R.S32.HI R7, RZ, 0x1f, R9 ;  /* 0x0000001fff077819 */ /* 0x000fc80000011409 */
[----:B------:R-:W-:Y:S01]  /*b1e0*/  FSETP.NE.FTZ.AND P4, PT, R21, RZ, PT ;  /* 0x000000ff1500720b */ /* 0x000fe20003f95000 */
[----:B---3--:R-:W-:Y:S01]  /*b1f0*/  FADD.FTZ R19, R4, R5 ;  /* 0x0000000504137221 */ /* 0x008fe20000010000 */
[----:B------:R-:W-:Y:S01]  /*b200*/  LEA.HI R5, R7, R9, RZ, 0x2 ;  /* 0x0000000907057211 */ /* 0x000fe200078f10ff */
[----:B-----5:R-:W-:Y:S01]  /*b210*/  FADD.FTZ R23, R3, R6 ;  /* 0x0000000603177221 */ /* 0x020fe20000010000 */
[----:B------:R-:W-:-:S03]  /*b220*/  MOV R3, 0x3f800000 ;  /* 0x3f80000000037802 */ /* 0x000fc60000000f00 */
[----:B------:R-:W1:Y:S01]  /*b230*/  @P5 MUFU.RCP R2, R22 ;  /* 0x0000001600025308 */ /* 0x000e620000001000 */
[----:B------:R-:W-:Y:S02]  /*b240*/  LEA.HI R7, R7, R9, RZ, 0x5 ;  /* 0x0000000907077211 */ /* 0x000fe400078f28ff */
[----:B------:R-:W-:Y:S02]  /*b250*/  LOP3.LUT R6, R5, 0xfffffffc, RZ, 0xc0, !PT ;  /* 0xfffffffc05067812 */ /* 0x000fe400078ec0ff */
[----:B------:R-:W-:Y:S02]  /*b260*/  LOP3.LUT R0, R7, 0xffffffe0, RZ, 0xc0, !PT ;  /* 0xffffffe007007812 */ /* 0x000fe400078ec0ff */
[----:B------:R-:W-:Y:S01]  /*b270*/  FSETP.NE.FTZ.AND P3, PT, R19, RZ, PT ;  /* 0x000000ff1300720b */ /* 0x000fe20003f75000 */
[----:B------:R-:W2:Y:S01]  /*b280*/  @P4 MUFU.RCP R3, R21 ;  /* 0x0000001500034308 */ /* 0x000ea20000001000 */
[----:B------:R-:W-:Y:S01]  /*b290*/  SHF.R.S32.HI R7, RZ, 0x5, R7 ;  /* 0x00000005ff077819 */ /* 0x000fe20000011407 */
[----:B------:R-:W-:Y:S01]  /*b2a0*/  IMAD.IADD R6, R9, 0x1, -R6 ;  /* 0x0000000109067824 */ /* 0x000fe200078e0a06 */
[----:B------:R-:W-:-:S02]  /*b2b0*/  FSETP.NE.FTZ.AND P2, PT, R23, RZ, PT ;  /* 0x000000ff1700720b */ /* 0x000fc40003f55000 */
[----:B------:R-:W-:Y:S01]  /*b2c0*/  IADD3 R4, -R0, R9, RZ ;  /* 0x0000000900047210 */ /* 0x000fe20007ffe1ff */
[----:B------:R-:W-:Y:S01]  /*b2d0*/  IMAD R24, R7, 0x100, R6 ;  /* 0x0000010007187824 */ /* 0x000fe200078e0206 */
[----:B------:R-:W-:Y:S01]  /*b2e0*/  MOV R0, 0x3f800000 ;  /* 0x3f80000000007802 */ /* 0x000fe20000000f00 */
[C---:B-1----:R-:W-:Y:S01]  /*b2f0*/  FMUL.FTZ R140, R2.reuse, R140 ;  /* 0x0000008c028c7220 */ /* 0x042fe20000410000 */
        /* <DEDUP_REMOVED lines=8> */
[C---:B--2---:R-:W-:Y:S01]  /*b380*/  FMUL.FTZ R142, R3.reuse, R142 ;  /* 0x0000008e038e7220 */ /* 0x044fe20000410000 */
[----:B------:R-:W-:Y:S01]  /*b390*/  LOP3.LUT P6, RZ, R4, 0x3, RZ, 0xc0, !PT ;  /* 0x0000000304ff7812 */ /* 0x000fe200078cc0ff */
[C---:B------:R-:W-:Y:S01]  /*b3a0*/  FMUL.FTZ R17, R3.reuse, R143 ;  /* 0x0000008f03117220 */ /* 0x040fe20000410000 */
[C---:B------:R-:W-:Y:S01]  /*b3b0*/  FMUL.FTZ R146, R3.reuse, R146 ;  /* 0x0000009203927220 */ /* 0x040fe20000410000 */
[C---:B------:R-:W-:Y:S01]  /*b3c0*/  FMUL.FTZ R14, R3.reuse, R147 ;  /* 0x00000093030e7220 */ /* 0x040fe20000410000 */
[C---:B------:R-:W-:Y:S01]  /*b3d0*/  FMUL.FTZ R154, R3.reuse, R154 ;  /* 0x0000009a039a7220 */ /* 0x040fe20000410000 */
[C---:B------:R-:W-:Y:S01]  /*b3e0*/  FMUL.FTZ R12, R3.reuse, R155 ;  /* 0x0000009b030c7220 */ /* 0x040fe20000410000 */
[C---:B------:R-:W-:Y:S01]  /*b3f0*/  FMUL.FTZ R162, R3.reuse, R162 ;  /* 0x000000a203a27220 */ /* 0x040fe20000410000 */
[----:B------:R-:W-:Y:S01]  /*b400*/  FMUL.FTZ R6, R3, R163 ;  /* 0x000000a303067220 */ /* 0x000fe20000410000 */
[----:B------:R-:W-:Y:S01]  /*b410*/  IMAD.MOV.U32 R4, RZ, RZ, 0x3f800000 ;  /* 0x3f800000ff047424 */ /* 0x000fe200078e00ff */
[----:B------:R-:W-:Y:S01]  /*b420*/  SHF.R.S32.HI R3, RZ, 0x1f, R2 ;  /* 0x0000001fff037819 */ /* 0x000fe20000011402 */
[----:B------:R-:W1:Y:S01]  /*b430*/  @P3 MUFU.RCP R0, R19 ;  /* 0x0000001300003308 */ /* 0x000e620000001000 */
[----:B------:R-:W-:-:S02]  /*b440*/  F2FP.F16.F32.PACK_AB R18, R18, R140 ;  /* 0x0000008c1212723e */ /* 0x000fc400000000ff */
[----:B------:R-:W-:Y:S02]  /*b450*/  LEA.HI R3, R3, R2, RZ, 0x3 ;  /* 0x0000000203037211 */ /* 0x000fe400078f18ff */
[----:B------:R-:W-:Y:S02]  /*b460*/  F2FP.F16.F32.PACK_AB R17, R17, R142 ;  /* 0x0000008e1111723e */ /* 0x000fe400000000ff */
[----:B------:R-:W-:Y:S01]  /*b470*/  LOP3.LUT R3, R3, 0xfffffff8, RZ, 0xc0, !PT ;  /* 0xfffffff803037812 */ /* 0x000fe200078ec0ff */
[----:B------:R-:W2:Y:S01]  /*b480*/  @P2 MUFU.RCP R4, R23 ;  /* 0x0000001700042308 */ /* 0x000ea20000001000 */
[----:B------:R-:W-:Y:S02]  /*b490*/  F2FP.F16.F32.PACK_AB R15, R15, R144 ;  /* 0x000000900f0f723e */ /* 0x000fe400000000ff */
[----:B------:R-:W-:Y:S02]  /*b4a0*/  IADD3 R3, R2, -R3, RZ ;  /* 0x8000000302037210 */ /* 0x000fe40007ffe0ff */
[----:B------:R-:W-:-:S02]  /*b4b0*/  F2FP.F16.F32.PACK_AB R14, R14, R146 ;  /* 0x000000920e0e723e */ /* 0x000fc400000000ff */
[C---:B------:R-:W-:Y:S01]  /*b4c0*/  LEA.HI R2, R3.reuse, R3, RZ, 0x1 ;  /* 0x0000000303027211 */ /* 0x040fe200078f08ff */
        /* <DEDUP_REMOVED lines=9> */
[----:B--2---:R-:W-:Y:S01]  /*b560*/  FMUL.FTZ R139, R4, R139 ;  /* 0x0000008b048b7220 */ /* 0x004fe20000410000 */
        /* <DEDUP_REMOVED lines=36> */
[----:B------:R-:W2:Y:S01]  /*b7b0*/  S2UR UR8, SR_CTAID.Z ;  /* 0x00000000000879c3 */ /* 0x000ea20000002700 */
        /* <DEDUP_REMOVED lines=21> */
[----:B-1----:R-:W-:Y:S01]  /*b910*/  MOV R15, 0x7f800000 ;  /* 0x7f800000000f7802 */ /* 0x002fe20000000f00 */
[----:B------:R-:W-:Y:S01]  /*b920*/  @!UP2 ULDC UR4, c[0x0][0x2c4] ;  /* 0x0000b1000004aab9 */ /* 0x000fe20000000800 */
[----:B------:R1:W-:Y:S01]  /*b930*/  STS [R2+0x200], R12 ;  /* 0x0002000c02007388 */ /* 0x0003e20000000800 */
[----:B------:R-:W-:Y:S01]  /*b940*/  @!UP0 UMOV UR12, 0x1 ;  /* 0x00000001000c8882 */ /* 0x000fe20000000000 */
[----:B------:R-:W-:Y:S01]  /*b950*/  @!UP2 UIMAD UR4, UR11, UR4, URZ ;  /* 0x000000040b04a2a4 */ /* 0x000fe2000f8e023f */
[----:B---3--:R-:W-:Y:S01]  /*b960*/  IMAD.MOV.U32 R14, RZ, RZ, 0x7f800000 ;  /* 0x7f800000ff0e7424 */ /* 0x008fe200078e00ff */
[----:B------:R-:W-:Y:S02]  /*b970*/  UIMAD UR6, UR10, UR12, URZ ;  /* 0x0000000c0a0672a4 */ /* 0x000fe4000f8e023f */
[----:B------:R-:W-:-:S02]  /*b980*/  USEL UR7, UR7, URZ, UP2 ;  /* 0x0000003f07077287 */ /* 0x000fc40009000000 */
[----:B------:R-:W-:Y:S01]  /*b990*/  USHF.L.U32 UR6, UR6, 0x7, URZ ;  /* 0x0000000706067899 */ /* 0x000fe2000800063f */
[----:B-----5:R-:W-:Y:S01]  /*b9a0*/  IADD3 R0, R4, R2, RZ ;  /* 0x0000000204007210 */ /* 0x020fe20007ffe0ff */
[----:B--2---:R-:W-:Y:S01]  /*b9b0*/  UIMAD UR7, UR8, UR13, UR7 ;  /* 0x0000000d080772a4 */ /* 0x004fe2000f8e0207 */
[----:B------:R-:W-:Y:S01]  /*b9c0*/  @P2 MUFU.LG2 R4, R23 ;  /* 0x0000001700042308 */ /* 0x000fe20000000c00 */
[----:B------:R-:W-:Y:S01]  /*b9d0*/  @!UP2 UMOV UR16, UR4 ;  /* 0x000000040010ac82 */ /* 0x000fe20008000000 */
[----:B------:R-:W-:Y:S01]  /*b9e0*/  @!UP2 USHF.R.S32.HI UR17, URZ, 0x1f, UR4 ;  /* 0x0000001f3f11a899 */ /* 0x000fe20008011404 */
[----:B------:R2:W-:Y:S01]  /*b9f0*/  STS [R0], R7 ;  /* 0x0000000700007388 */ /* 0x0005e20000000800 */
[----:B------:R-:W-:Y:S01]  /*ba00*/  USHF.R.S32.HI UR13, URZ, 0x1f, UR6 ;  /* 0x0000001f3f0d7899 */ /* 0x000fe20008011406 */
[----:B----4-:R-:W-:Y:S01]  /*ba10*/  MOV R13, 0x7f800000 ;  /* 0x7f800000000d7802 */ /* 0x010fe20000000f00 */
[----:B------:R-:W3:Y:S01]  /*ba20*/  @P5 LDC R3, c[0x0][0x2e8] ;  /* 0x0000ba00ff035b82 */ /* 0x000ee20000000800 */
[----:B------:R4:W-:Y:S01]  /*ba30*/  STS [R0+0x200], R6 ;  /* 0x0002000600007388 */ /* 0x0009e20000000800 */
[----:B------:R-:W-:-:S02]  /*ba40*/  USHF.R.S32.HI UR5, URZ, 0x1f, UR7 ;  /* 0x0000001f3f057899 */ /* 0x000fc40008011407 */
[----:B------:R-:W-:Y:S01]  /*ba50*/  UIADD3 UR16, UP1, UP0, UR6, UR16, UR7 ;  /* 0x0000001006107290 */ /* 0x000fe2000f83e007 */
[----:B------:R-:W-:Y:S03]  /*ba60*/  STS [R2+0x1000], R10 ;  /* 0x0010000a02007388 */ /* 0x000fe60000000800 */
[----:B------:R-:W-:Y:S01]  /*ba70*/  UIADD3.X UR13, UR13, UR17, UR5, UP1, UP0 ;  /* 0x000000110d0d7290 */ /* 0x000fe20008fe0405 */
[----:B------:R5:W-:Y:S01]  /*ba80*/  STS [R2+0x1200], R9 ;  /* 0x0012000902007388 */ /* 0x000be20000000800 */
[----:B-1----:R-:W-:-:S03]  /*ba90*/  MOV R12, 0x7f800000 ;  /* 0x7f800000000c7802 */ /* 0x002fc60000000f00 */
[----:B------:R1:W-:Y:S04]  /*baa0*/  STS [R0+0x1200], R8 ;  /* 0x0012000800007388 */ /* 0x0003e80000000800 */
[----:B------:R3:W-:Y:S01]  /*bab0*/  STS [R0+0x1000], R5 ;  /* 0x0010000500007388 */ /* 0x0007e20000000800 */
[----:B--2---:R-:W2:Y:S08]  /*bac0*/  @P3 LDC R7, c[0x0][0x2e8] ;  /* 0x0000ba00ff073b82 */ /* 0x004eb00000000800 */
[----:B----4-:R-:W4:Y:S01]  /*bad0*/  @P2 LDC R6, c[0x0][0x2e8] ;  /* 0x0000ba00ff062b82 */ /* 0x010f220000000800 */
[----:B-----5:R5:W5:Y:S07]  /*bae0*/  @P5 MUFU.LG2 R2, R22 ;  /* 0x0000001600025308 */ /* 0x020b6e0000000c00 */
[----:B-1----:R-:W1:Y:S01]  /*baf0*/  @P4 LDC R8, c[0x0][0x2e8] ;  /* 0x0000ba00ff084b82 */ /* 0x002e620000000800 */
[----:B------:R-:W5:Y:S08]  /*bb00*/  @P4 MUFU.LG2 R9, R21 ;  /* 0x0000001500094308 */ /* 0x000f700000000c00 */
[----:B---3--:R-:W3:Y:S01]  /*bb10*/  @P3 MUFU.LG2 R5, R19 ;  /* 0x0000001300053308 */ /* 0x008ee20000000c00 */
[----:B-----5:R-:W2:Y:S01]  /*bb20*/  LDC.64 R22, c[0x0][0x290] ;  /* 0x0000a400ff167b82 */ /* 0x020ea20000000a00 */
[----:B------:R-:W-:-:S04]  /*bb30*/  @P5 FMUL.FTZ R0, R2, 0.69314718246459960938 ;  /* 0x3f31721802005820 */ /* 0x000fc80000410000 */
[----:B------:R-:W-:Y:S01]  /*bb40*/  @P5 FFMA.FTZ R15, R40, R3, R0 ;  /* 0x00000003280f5223 */ /* 0x000fe20000010000 */
[----:B------:R-:W-:Y:S01]  /*bb50*/  @P2 FMUL.FTZ R0, R4, 0.69314718246459960938 ;  /* 0x3f31721804002820 */ /* 0x000fe20000410000 */
[----:B------:R-:W-:-:S03]  /*bb60*/  @P4 FMUL.FTZ R3, R9, 0.69314718246459960938 ;  /* 0x3f31721809034820 */ /* 0x000fc60000410000 */
[----:B----4-:R-:W-:Y:S01]  /*bb70*/  @P2 FFMA.FTZ R13, R20, R6, R0 ;  /* 0x00000006140d2223 */ /* 0x010fe20000010000 */
[----:B-1----:R-:W-:Y:S01]  /*bb80*/  @P4 FFMA.FTZ R14, R39, R8, R3 ;  /* 0x00000008270e4223 */ /* 0x002fe20000010003 */
[----:B---3--:R-:W-:-:S04]  /*bb90*/  @P3 FMUL.FTZ R2, R5, 0.69314718246459960938 ;  /* 0x3f31721805023820 */ /* 0x008fc80000410000 */
[----:B--2---:R-:W-:Y:S01]  /*bba0*/  @P3 FFMA.FTZ R12, R38, R7, R2 ;  /* 0x00000007260c3223 */ /* 0x004fe20000010002 */
        /* <DEDUP_REMOVED lines=41> */
.L_x_274:
[----:B------:R-:W-:Y:S05]  /*be40*/  BSYNC B0 ;  /* 0x0000000000007941 */ /* 0x000fea0003800000 */
.L_x_273:
        /* <DEDUP_REMOVED lines=37> */
.L_x_267:
        /* <DEDUP_REMOVED lines=87> */
.L_x_276:
[----:B------:R-:W-:Y:S05]  /*c610*/  BSYNC B0 ;  /* 0x0000000000007941 */ /* 0x000fea0003800000 */
.L_x_275:
        /* <DEDUP_REMOVED lines=10> */
.L_x_278:
[----:B------:R-:W-:Y:S05]  /*c6c0*/  BSYNC B0 ;  /* 0x0000000000007941 */ /* 0x000fea0003800000 */
.L_x_277:
        /* <DEDUP_REMOVED lines=10> */
.L_x_280:
[----:B------:R-:W-:Y:S05]  /*c770*/  BSYNC B0 ;  /* 0x0000000000007941 */ /* 0x000fea0003800000 */
.L_x_279:
        /* <DEDUP_REMOVED lines=10> */
.L_x_281:
        /* <DEDUP_REMOVED lines=14> */
.L_x_722:


//--------------------- .text._ZN5flash16flash_fwd_kernelI23Flash_fwd_kernel_traitsILi32ELi128ELi128ELi4ELb0ELb0EN7cutlass6half_tE19Flash_kernel_traitsILi32ELi128ELi128ELi4ES3_EELb1ELb1ELb0ELb0ELb0ELb1ELb0ELb0EEEvNS_16Flash_fwd_paramsE --------------------------
	.section	.text._ZN5flash16flash_fwd_kernelI23Flash_fwd_kernel_traitsILi32ELi128ELi128ELi4ELb0ELb0EN7cutlass6half_tE19Flash_kernel_traitsILi32ELi128ELi128ELi4ES3_EELb1ELb1ELb0ELb0ELb0ELb1ELb0ELb0EEEvNS_16Flash_fwd_paramsE,"ax",@progbits
	.align	128
        .global         _ZN5flash16flash_fwd_kernelI23Flash_fwd_kernel_traitsILi32ELi128ELi128ELi4ELb0ELb0EN7cutlass6half_tE19Flash_kernel_traitsILi32ELi128ELi128ELi4ES3_EELb1ELb1ELb0ELb0ELb0ELb1ELb0ELb0EEEvNS_16Flash_fwd_paramsE
        .type           _ZN5flash16flash_fwd_kernelI23Flash_fwd_kernel_traitsILi32ELi128ELi128ELi4ELb0ELb0EN7cutlass6half_tE19Flash_kernel_traitsILi32ELi128ELi128ELi4ES3_EELb1ELb1ELb0ELb0ELb0ELb1ELb0ELb0EEEvNS_16Flash_fwd_paramsE,@function
        .size           _ZN5flash16flash_fwd_kernelI23Flash_fwd_kernel_traitsILi32ELi128ELi128ELi4ELb0ELb0EN7cutlass6half_tE19Flash_kernel_traitsILi32ELi128ELi128ELi4ES3_EELb1ELb1ELb0ELb0ELb0ELb1ELb0ELb0EEEvNS_16Flash_fwd_paramsE,(.L_x_723 - _ZN5flash16flash_fwd_kernelI23Flash_fwd_kernel_traitsILi32ELi128ELi128ELi4ELb0ELb0EN7cutlass6half_tE19Flash_kernel_traitsILi32ELi128ELi128ELi4ES3_EELb1ELb1ELb0ELb0ELb0ELb1ELb0ELb0EEEvNS_16Flash_fwd_paramsE)
        .other          _ZN5flash16flash_fwd_kernelI23Flash_fwd_kernel_traitsILi32ELi128ELi128ELi4ELb0ELb0EN7cutlass6half_tE19Flash_kernel_traitsILi32ELi128ELi128ELi4ES3_EELb1ELb1ELb0ELb0ELb0ELb1ELb0ELb0EEEvNS_16Flash_fwd_paramsE,@"STO_CUDA_ENTRY STV_DEFAULT"
_ZN5flash16flash_fwd_kernelI23Flash_fwd_kernel_traitsILi32ELi128ELi128ELi4ELb0ELb0EN7cutlass6half_tE19Flash_kernel_traitsILi32ELi128ELi128ELi4ES3_EELb1ELb1ELb0ELb0ELb0ELb1ELb0ELb0EEEvNS_16Flash_fwd_paramsE:
.text._ZN5flash16flash_fwd_kernelI23Flash_fwd_kernel_traitsILi32ELi128ELi128ELi4ELb0ELb0EN7cutlass6half_tE19Flash_kernel_traitsILi32ELi128ELi128ELi4ES3_EELb1ELb1ELb0ELb0ELb0ELb1ELb0ELb0EEEvNS_16Flash_fwd_paramsE:
        /* <DEDUP_REMOVED lines=9> */
[----:B------:R-:W4:Y:S01]  /*0090*/  S2R R57, SR_TID.X ;  /* 0x0000000000397919 */ /* 0x000f220000002100 */
[----:B------:R-:W-:Y:S01]  /*00a0*/  ULDC.64 UR6, c[0x0][0x2f0] ;  /* 0x0000bc0000067ab9 */ /* 0x000fe20000000a00 */
[----:B------:R-:W-:Y:S01]  /*00b0*/  ULDC.64 UR8, c[0x0][0x2f0] ;  /* 0x0000bc0000087ab9 */ /* 0x000fe20000000a00 */
[----:B-1----:R-:W-:-:S04]  /*00c0*/  VIADD R1, R1, 0xffffff58 ;  /* 0xffffff5801017836 */ /* 0x002fc80000000000 */
[----:B------:R2:W5:Y:S01]  /*00d0*/  @P2 LDG.E.64 R4, desc[UR28][R2.64] ;  /* 0x0000001c02042981 */ /* 0x000562000c1e1b00 */
[----:B------:R-:W-:Y:S08]  /*00e0*/  S2UR UR27, SR_CTAID.X ;  /* 0x00000000001b79c3 */ /* 0x000ff00000002500 */
[----:B------:R-:W1:Y:S08]  /*00f0*/  S2UR UR17, SR_CTAID.Y ;  /* 0x00000000001179c3 */ /* 0x000e700000002600 */
[----:B------:R-:W4:Y:S01]  /*0100*/  S2UR UR16, SR_CTAID.Z ;  /* 0x00000000001079c3 */ /* 0x000f220000002700 */
[----:B--2---:R-:W-:-:S07]  /*0110*/  @P2 IMAD.MOV.U32 R2, RZ, RZ, R6 ;  /* 0x000000ffff022224 */ /* 0x004fce00078e0006 */
[----:B------:R-:W2:Y:S01]  /*0120*/  @P2 LDC R0, c[0x0][0x3b0] ;  /* 0x0000ec00ff002b82 */ /* 0x000ea20000000800 */
[----:B---3--:R-:W-:-:S06]  /*0130*/  @P2 IMAD.MOV.U32 R3, RZ, RZ, R7 ;  /* 0x000000ffff032224 */ /* 0x008fcc00078e0007 */
[----:B------:R-:W2:Y:S01]  /*0140*/  @P2 LDG.E.64 R2, desc[UR28][R2.64] ;  /* 0x0000001c02022981 */ /* 0x000ea2000c1e1b00 */
[----:B------:R-:W-:Y:S02]  /*0150*/  UISETP.NE.U32.AND UP2, UPT, UR6, URZ, UPT ;  /* 0x0000003f0600728c */ /* 0x000fe4000bf45070 */
[----:B-1----:R-:W-:Y:S02]  /*0160*/  UIMAD.WIDE UR8, UR17, 0x4, UR8 ;  /* 0x00000004110878a5 */ /* 0x002fe4000f8e0208 */
[----:B------:R-:W-:Y:S01]  /*0170*/  UISETP.NE.AND.EX UP2, UPT, UR7, URZ, UPT, UP2 ;  /* 0x0000003f0700728c */ /* 0x000fe2000bf45320 */
[----:B------:R-:W-:Y:S01]  /*0180*/  ULDC.U8 UR6, c[0x0][0x3c2] ;  /* 0x0000f08000067ab9 */ /* 0x000fe20000000000 */
[----:B----4-:R-:W-:Y:S02]  /*0190*/  ULOP3.LUT UR4, UR16, UR27, UR17, 0xfe, !UPT ;  /* 0x0000001b10047292 */ /* 0x010fe4000f8efe11 */
[----:B------:R-:W-:Y:S02]  /*01a0*/  UISETP.NE.AND UP3, UPT, UR6, URZ, UPT ;  /* 0x0000003f0600728c */ /* 0x000fe4000bf65270 */
[----:B------:R-:W-:Y:S01]  /*01b0*/  PLOP3.LUT P0, PT, PT, PT, UP2, 0x80, 0x0 ;  /* 0x000000000000781c */ /* 0x000fe20003f0f028 */
[----:B------:R-:W-:Y:S01]  /*01c0*/  ULDC.64 UR6, c[0x0][0x2f8] ;  /* 0x0000be0000067ab9 */ /* 0x000fe20000000a00 */
[----:B------:R-:W-:Y:S01]  /*01d0*/  LOP3.LUT P3, RZ, R57, UR4, RZ, 0xfc, !PT ;  /* 0x0000000439ff7c12 */ /* 0x000fe2000f86fcff */
[----:B------:R-:W-:-:S02]  /*01e0*/  ULDC.64 UR4, c[0x0][0x300] ;  /* 0x0000c00000047ab9 */ /* 0x000fc40000000a00 */
[----:B------:R-:W-:-:S04]  /*01f0*/  UISETP.NE.U32.AND UP1, UPT, UR4, URZ, UPT ;  /* 0x0000003f0400728c */ /* 0x000fc8000bf25070 */
[----:B------:R-:W-:-:S03]  /*0200*/  UISETP.NE.AND.EX UP1, UPT, UR5, URZ, UPT, UP1 ;  /* 0x0000003f0500728c */ /* 0x000fc6000bf25310 */
[----:B------:R-:W-:Y:S02]  /*0210*/  ULDC.64 UR4, c[0x0][0x2f8] ;  /* 0x0000be0000047ab9 */ /* 0x000fe40000000a00 */
[----:B------:R-:W-:Y:S01]  /*0220*/  UISETP.EQ.U32.AND UP0, UPT, UR4, URZ, UPT ;  /* 0x0000003f0400728c */ /* 0x000fe2000bf02070 */
[----:B------:R-:W1:Y:S03]  /*0230*/  @!P3 LDC.64 R8, c[0x0][0x3b8] ;  /* 0x0000ee00ff08bb82 */ /* 0x000e660000000a00 */
[----:B------:R-:W-:Y:S02]  /*0240*/  UISETP.EQ.OR.EX UP0, UPT, UR5, URZ, !UP3, UP0 ;  /* 0x0000003f0500728c */ /* 0x000fe4000df02700 */
[----:B------:R-:W-:Y:S01]  /*0250*/  UIMAD.WIDE UR6, UR17, 0x4, UR6 ;  /* 0x00000004110678a5 */ /* 0x000fe2000f8e0206 */
[----:B-----5:R-:W-:Y:S02]  /*0260*/  @P2 R2UR UR30, R4 ;  /* 0x00000000041e22ca */ /* 0x020fe400000e0000 */
[----:B------:R-:W-:-:S11]  /*0270*/  @P2 R2UR UR31, R5 ;  /* 0x00000000051f22ca */ /* 0x000fd600000e0000 */
[----:B------:R-:W-:Y:S02]  /*0280*/  IMAD.U32 R4, RZ, RZ, UR30 ;  /* 0x0000001eff047e24 */ /* 0x000fe4000f8e00ff */
[----:B------:R-:W-:-:S05]  /*0290*/  IMAD.U32 R5, RZ, RZ, UR31 ;  /* 0x0000001fff057e24 */ /* 0x000fca000f8e00ff */
[----:B-1----:R1:W-:Y:S01]  /*02a0*/  @!P3 STG.E.64 desc[UR28][R8.64], R4 ;  /* 0x000000040800b986 */ /* 0x0023e2000c101b1c */
[----:B--2---:R-:W-:Y:S01]  /*02b0*/  @P2 IADD3 R6, P1, R2, R0, RZ ;  /* 0x0000000002062210 */ /* 0x004fe20007f3e0ff */
[----:B------:R-:W-:-:S04]  /*02c0*/  IMAD.U32 R2, RZ, RZ, UR8 ;  /* 0x00000008ff027e24 */ /* 0x000fc8000f8e00ff */
[----:B------:R-:W-:Y:S01]  /*02d0*/  @P2 IMAD.X R7, RZ, RZ, R3, P1 ;  /* 0x000000ffff072224 */ /* 0x000fe200008e0603 */
[----:B------:R-:W-:Y:S01]  /*02e0*/  PLOP3.LUT P1, PT, PT, PT, UP1, 0x80, 0x0 ;  /* 0x000000000000781c */ /* 0x000fe20003f2f018 */
[----:B------:R-:W-:Y:S01]  /*02f0*/  IMAD.U32 R3, RZ, RZ, UR9 ;  /* 0x00000009ff037e24 */ /* 0x000fe2000f8e00ff */
[----:B------:R-:W-:Y:S02]  /*0300*/  @UP1 ULDC.64 UR8, c[0x0][0x300] ;  /* 0x0000c00000081ab9 */ /* 0x000fe40000000a00 */
[----:B------:R-:W-:Y:S01]  /*0310*/  @UP1 UIMAD.WIDE UR8, UR17, 0x4, UR8 ;  /* 0x00000004110818a5 */ /* 0x000fe2000f8e0208 */
[----:B-1----:R-:W-:Y:S02]  /*0320*/  @!P3 IMAD.MOV.U32 R4, RZ, RZ, R6 ;  /* 0x000000ffff04b224 */ /* 0x002fe400078e0006 */
[----:B------:R-:W-:Y:S01]  /*0330*/  @!P3 IMAD.MOV.U32 R5, RZ, RZ, R7 ;  /* 0x000000ffff05b224 */ /* 0x000fe200078e0007 */
[----:B------:R-:W-:-:S04]  /*0340*/  PLOP3.LUT P2, PT, PT, PT, UP0, 0x80, 0x0 ;  /* 0x000000000000781c */ /* 0x000fc80003f4f008 */
[----:B------:R1:W-:Y:S04]  /*0350*/  @!P3 STG.E.64 desc[UR28][R8.64+0x8], R4 ;  /* 0x000008040800b986 */ /* 0x0003e8000c101b1c */
[----:B-1----:R-:W2:Y:S04]  /*0360*/  @P0 LDG.E R8, desc[UR28][R2.64] ;  /* 0x0000001c02080981 */ /* 0x002ea8000c1e1900 */
[----:B------:R1:W3:Y:S02]  /*0370*/  @P0 LDG.E R5, desc[UR28][R2.64+0x4] ;  /* 0x0000041c02050981 */ /* 0x0002e4000c1e1900 */
[----:B-1----:R-:W-:-:S02]  /*0380*/  IMAD.U32 R2, RZ, RZ, UR8 ;  /* 0x00000008ff027e24 */ /* 0x002fc4000f8e00ff */
[----:B------:R-:W-:-:S05]  /*0390*/  IMAD.U32 R3, RZ, RZ, UR9 ;  /* 0x00000009ff037e24 */ /* 0x000fca000f8e00ff */
[----:B------:R1:W4:Y:S02]  /*03a0*/  @P1 LDG.E R0, desc[UR28][R2.64] ;  /* 0x0000001c02001981 */ /* 0x000324000c1e1900 */
[----:B-1----:R-:W-:Y:S01]  /*03b0*/  IMAD.U32 R2, RZ, RZ, UR6 ;  /* 0x00000006ff027e24 */ /* 0x002fe2000f8e00ff */
[----:B------:R-:W-:Y:S01]  /*03c0*/  SHF.R.S32.HI R46, RZ, 0x1f, R57 ;  /* 0x0000001fff2e7819 */ /* 0x000fe20000011439 */
[----:B------:R-:W-:Y:S01]  /*03d0*/  IMAD.U32 R3, RZ, RZ, UR7 ;  /* 0x00000007ff037e24 */ /* 0x000fe2000f8e00ff */
[----:B------:R-:W-:-:S04]  /*03e0*/  ULDC UR6, c[0x0][0x270] ;  /* 0x00009c0000067ab9 */ /* 0x000fc80000000800 */
[----:B------:R-:W5:Y:S01]  /*03f0*/  @!P2 LDG.E R4, desc[UR28][R2.64] ;  /* 0x0000001c0204a981 */ /* 0x000f62000c1e1900 */
[----:B------:R-:W-:Y:S01]  /*0400*/  LEA.HI R13, R46, R57, RZ, 0x5 ;  /* 0x000000392e0d7211 */ /* 0x000fe200078f28ff */
[----:B------:R-:W-:Y:S01]  /*0410*/  UMOV UR18, URZ ;  /* 0x0000003f00127c82 */ /* 0x000fe20008000000 */
[----:B------:R-:W-:Y:S01]  /*0420*/  UIMAD UR7, UR17, UR6, UR16 ;  /* 0x00000006110772a4 */ /* 0x000fe2000f8e0210 */
[----:B------:R-:W-:Y:S01]  /*0430*/  UMOV UR26, 0xffffffff ;  /* 0xffffffff001a7882 */ /* 0x000fe20000000000 */
[----:B------:R-:W-:Y:S01]  /*0440*/  UMOV UR11, 0xffffffff ;  /* 0xffffffff000b7882 */ /* 0x000fe20000000000 */
[----:B--2---:R-:W-:Y:S02]  /*0450*/  @P0 R2UR UR26, R8 ;  /* 0x00000000081a02ca */ /* 0x004fe400000e0000 */
[----:B---3--:R-:W-:Y:S02]  /*0460*/  @P0 R2UR UR15, R5 ;  /* 0x00000000050f02ca */ /* 0x008fe400000e0000 */
[----:B------:R-:W-:Y:S01]  /*0470*/  ISETP.NE.U32.AND P0, PT, RZ, UR4, PT ;  /* 0x00000004ff007c0c */ /* 0x000fe2000bf05070 */
[----:B------:R-:W-:-:S10]  /*0480*/  USHF.L.U32 UR4, UR7, 0x5, URZ ;  /* 0x0000000507047899 */ /* 0x000fd4000800063f */
[----:B------:R-:W-:-:S07]  /*0490*/  @UP2 UIADD3 UR15, UR15, -UR26, URZ ;  /* 0x8000001a0f0f2290 */ /* 0x000fce000fffe03f */
[----:B------:R-:W-:Y:S01]  /*04a0*/  @!UP2 ULDC UR15, c[0x0][0x2c4] ;  /* 0x0000b100000faab9 */ /* 0x000fe20000000800 */
[----:B----4-:R-:W-:Y:S02]  /*04b0*/  @P1 R2UR UR18, R0 ;  /* 0x00000000001212ca */ /* 0x010fe400000e0000 */
[----:B------:R-:W-:-:S05]  /*04c0*/  LOP3.LUT R0, R13, 0xffffffe0, RZ, 0xc0, !PT ;  /* 0xffffffe00d007812 */ /* 0x000fca00078ec0ff */
[----:B------:R-:W-:-:S05]  /*04d0*/  IMAD.IADD R56, R57, 0x1, -R0 ;  /* 0x0000000139387824 */ /* 0x000fca00078e0a00 */
[--C-:B------:R-:W-:Y:S02]  /*04e0*/  SHF.R.S32.HI R0, RZ, 0x1f, R56.reuse ;  /* 0x0000001fff007819 */ /* 0x100fe40000011438 */
[----:B-----5:R-:W-:Y:S02]  /*04f0*/  @!P2 R2UR UR11, R4 ;  /* 0x00000000040ba2ca */ /* 0x020fe400000e0000 */
[----:B------:R-:W-:Y:S01]  /*0500*/  ISETP.NE.AND.EX P2, PT, RZ, UR5, PT, P0 ;  /* 0x00000005ff007c0c */ /* 0x000fe2000bf45300 */
[----:B------:R-:W-:Y:S01]  /*0510*/  USHF.R.S32.HI UR5, URZ, 0x1f, UR4 ;  /* 0x0000001f3f057899 */ /* 0x000fe20008011404 */
[----:B------:R-:W-:-:S05]  /*0520*/  IADD3 R148, P1, P0, R6, UR4, R56 ;  /* 0x0000000406947c10 */ /* 0x000fca000f83e038 */
[----:B------:R1:W-:Y:S01]  /*0530*/  STL [R1+0x50], R148 ;  /* 0x0000509401007387 */ /* 0x0003e20000100800 */
[----:B------:R-:W-:-:S05]  /*0540*/  IADD3.X R71, R7, UR5, R0, P1, P0 ;  /* 0x0000000507477c10 */ /* 0x000fca0008fe0400 */
[----:B------:R-:W-:Y:S05]  /*0550*/  @!P2 BRA `(.L_x_282) ;  /* 0x00000000001ca947 */ /* 0x000fea0003800000 */
[----:B------:R-:W-:-:S13]  /*0560*/  PLOP3.LUT P0, PT, PT, PT, UP3, 0x80, 0x0 ;  /* 0x000000000000781c */ /* 0x000fda0003f0f038 */
[----:B------:R-:W2:Y:S04]  /*0570*/  @P0 LDG.E R0, desc[UR28][R2.64+0x4] ;  /* 0x0000041c02000981 */ /* 0x000ea8000c1e1900 */
[----:B------:R-:W3:Y:S01]  /*0580*/  @!P0 LDG.E R2, desc[UR28][R2.64] ;  /* 0x0000001c02028981 */ /* 0x000ee2000c1e1900 */
[----:B--2---:R-:W-:-:S13]  /*0590*/  @P0 R2UR UR7, R0 ;  /* 0x00000000000702ca */ /* 0x004fda00000e0000 */
[----:B------:R-:W-:-:S07]  /*05a0*/  @UP3 UIADD3 UR7, UR7, -UR11, URZ ;  /* 0x8000000b07073290 */ /* 0x000fce000fffe03f */
[----:B---3--:R-:W-:Y:S01]  /*05b0*/  @!P0 R2UR UR7, R2 ;  /* 0x00000000020782ca */ /* 0x008fe200000e0000 */
[----:B------:R-:W-:-:S14]  /*05c0*/  BRA `(.L_x_283) ;  /* 0x0000000000047947 */ /* 0x000fdc0003800000 */
.L_x_282:
[----:B------:R-:W-:-:S05]  /*05d0*/  ULDC UR7, c[0x0][0x2c8] ;  /* 0x0000b20000077ab9 */ /* 0x000fca0000000800 */
.L_x_283:
        /* <DEDUP_REMOVED lines=37> */
[CC--:B------:R-:W-:Y:S01]  /*0830*/  LEA.HI R12, R46.reuse, R57.reuse, RZ, 0x2 ;  /* 0x000000392e0c7211 */ /* 0x0c0fe200078f10ff */
[----:B------:R-:W-:Y:S01]  /*0840*/  UIADD3 UR23, -UR14, UR15, URZ ;  /* 0x0000000f0e177290 */ /* 0x000fe2000fffe13f */
[----:B------:R-:W3:Y:S01]  /*0850*/  S2R R15, SR_CTAID.Z ;  /* 0x00000000000f7919 */ /* 0x000ee20000002700 */
[----:B------:R-:W-:Y:S01]  /*0860*/  LEA.HI R47, R46, R57, RZ, 0x3 ;  /* 0x000000392e2f7211 */ /* 0x000fe200078f18ff */
[----:B------:R-:W-:Y:S01]  /*0870*/  UISETP.NE.AND UP1, UPT, UR26, -0x1, UPT ;  /* 0xffffffff1a00788c */ /* 0x000fe2000bf25270 */
[----:B------:R-:W-:Y:S01]  /*0880*/  SHF.R.S32.HI R2, RZ, 0x2, R12 ;  /* 0x00000002ff027819 */ /* 0x000fe2000001140c */
[----:B------:R-:W-:Y:S01]  /*0890*/  UISETP.NE.AND UP0, UPT, UR11, -0x1, UPT ;  /* 0xffffffff0b00788c */ /* 0x000fe2000bf05270 */
[----:B------:R-:W-:Y:S01]  /*08a0*/  LOP3.LUT R4, R12, 0xfffffffc, RZ, 0xc0, !PT ;  /* 0xfffffffc0c047812 */ /* 0x000fe200078ec0ff */
[----:B------:R-:W-:Y:S01]  /*08b0*/  IMAD.U32 R5, RZ, RZ, UR27 ;  /* 0x0000001bff057e24 */ /* 0x000fe2000f8e00ff */
[----:B------:R-:W-:Y:S01]  /*08c0*/  SHF.R.S32.HI R45, RZ, 0x3, R47 ;  /* 0x00000003ff2d7819 */ /* 0x000fe2000001142f */
[C---:B------:R-:W-:Y:S01]  /*08d0*/  VIADD R40, R2.reuse, 0x40 ;  /* 0x0000004002287836 */ /* 0x040fe20000000000 */
[----:B------:R-:W-:Y:S01]  /*08e0*/  SHF.R.S32.HI R69, RZ, 0x5, R13 ;  /* 0x00000005ff457819 */ /* 0x000fe2000001140d */
[C---:B------:R-:W-:Y:S01]  /*08f0*/  VIADD R41, R2.reuse, 0x60 ;  /* 0x0000006002297836 */ /* 0x040fe20000000000 */
[----:B------:R-:W-:Y:S01]  /*0900*/  PLOP3.LUT P4, PT, PT, PT, UP0, 0x80, 0x0 ;  /* 0x000000000000781c */ /* 0x000fe20003f8f008 */
[----:B------:R-:W-:Y:S01]  /*0910*/  VIADD R39, R2, 0x20 ;  /* 0x0000002002277836 */ /* 0x000fe20000000000 */
[----:B------:R-:W-:Y:S01]  /*0920*/  ISETP.GE.AND P1, PT, R40, UR23, PT ;  /* 0x0000001728007c0c */ /* 0x000fe2000bf26270 */
[----:B------:R-:W-:Y:S01]  /*0930*/  IMAD.IADD R4, R57, 0x1, -R4 ;  /* 0x0000000139047824 */ /* 0x000fe200078e0a04 */
[----:B------:R-:W-:Y:S01]  /*0940*/  ISETP.GE.AND P0, PT, R41, UR23, PT ;  /* 0x0000001729007c0c */ /* 0x000fe2000bf06270 */
[----:B------:R-:W-:Y:S01]  /*0950*/  @UP1 ULDC.64 UR4, c[0x0][0x240] ;  /* 0x0000900000041ab9 */ /* 0x000fe20000000a00 */
[----:B------:R-:W-:Y:S01]  /*0960*/  ISETP.GE.AND P2, PT, R39, UR23, PT ;  /* 0x0000001727007c0c */ /* 0x000fe2000bf46270 */
[----:B------:R-:W-:Y:S01]  /*0970*/  IMAD.SHL.U32 R20, R4, 0x8, RZ ;  /* 0x0000000804147824 */ /* 0x000fe200078e00ff */
[----:B------:R-:W-:Y:S01]  /*0980*/  @UP1 UIMAD.WIDE.U32 UR24, UR26, UR4, URZ ;  /* 0x000000041a1812a5 */ /* 0x000fe2000f8e003f */
[----:B------:R-:W-:Y:S01]  /*0990*/  SHF.R.S32.HI R3, RZ, 0x1f, R2 ;  /* 0x0000001fff037819 */ /* 0x000fe20000011402 */
[----:B------:R-:W-:Y:S01]  /*09a0*/  @!UP1 USHF.R.S32.HI UR6, URZ, 0x1f, UR17 ;  /* 0x0000001f3f069899 */ /* 0x000fe20008011411 */
[----:B--2---:R-:W-:Y:S01]  /*09b0*/  IABS R0, R48 ;  /* 0x0000003000007213 */ /* 0x004fe20000000000 */
[----:B------:R-:W-:Y:S01]  /*09c0*/  @UP1 UIMAD UR10, UR26, UR5, UR25 ;  /* 0x000000051a0a12a4 */ /* 0x000fe2000f8e0219 */
[----:B------:R-:W-:Y:S01]  /*09d0*/  SHF.R.S32.HI R21, RZ, 0x1f, R20 ;  /* 0x0000001fff157819 */ /* 0x000fe20000011414 */
[----:B------:R-:W-:Y:S01]  /*09e0*/  @UP0 UIADD3 UR20, UR18, UR11, URZ ;  /* 0x0000000b12140290 */ /* 0x000fe2000fffe03f */
[----:B------:R-:W2:Y:S01]  /*09f0*/  @!P1 S2R R10, SR_CgaCtaId ;  /* 0x00000000000a9919 */ /* 0x000ea20000008800 */
[----:B------:R-:W-:Y:S01]  /*0a00*/  IMAD.MOV.U32 R14, RZ, RZ, R0 ;  /* 0x000000ffff0e7224 */ /* 0x000fe200078e0000 */
[----:B------:R-:W-:Y:S01]  /*0a10*/  @!UP1 ULDC.64 UR4, c[0x0][0x228] ;  /* 0x00008a0000049ab9 */ /* 0x000fe20000000a00 */
[----:B------:R-:W-:Y:S01]  /*0a20*/  IMAD.SHL.U32 R0, R45, 0x40, RZ ;  /* 0x000000402d007824 */ /* 0x000fe200078e00ff */
[----:B------:R-:W4:Y:S01]  /*0a30*/  @!P0 S2R R9, SR_CgaCtaId ;  /* 0x0000000000098919 */ /* 0x000f220000008800 */
[----:B------:R-:W5:Y:S01]  /*0a40*/  I2F.RP R6, R14 ;  /* 0x0000000e00067306 */ /* 0x000f620000209400 */
[----:B---3--:R-:W-:Y:S01]  /*0a50*/  IABS R15, R15 ;  /* 0x0000000f000f7213 */ /* 0x008fe20000000000 */
[----:B------:R-:W-:Y:S01]  /*0a60*/  @!UP1 UIMAD UR6, UR6, UR4, URZ ;  /* 0x00000004060692a4 */ /* 0x000fe2000f8e023f */
[----:B------:R-:W-:Y:S01]  /*0a70*/  LOP3.LUT R0, R0, 0xc0, RZ, 0xc0, !PT ;  /* 0x000000c000007812 */ /* 0x000fe200078ec0ff */
[----:B------:R-:W3:Y:S01]  /*0a80*/  @!P2 S2R R11, SR_CgaCtaId ;  /* 0x00000000000ba919 */ /* 0x000ee20000008800 */
[----:B------:R-:W-:Y:S01]  /*0a90*/  @!UP1 UIMAD.WIDE.U32 UR34, UR17, UR4, URZ ;  /* 0x00000004112292a5 */ /* 0x000fe2000f8e003f */
[----:B------:R-:W-:Y:S01]  /*0aa0*/  IMAD.WIDE R4, R5, 0x80, R2 ;  /* 0x0000008005047825 */ /* 0x000fe200078e0202 */
[----:B------:R-:W-:Y:S01]  /*0ab0*/  LOP3.LUT R8, R0, 0x18, R20, 0xf8, !PT ;  /* 0x0000001800087812 */ /* 0x000fe200078ef814 */
[----:B------:R-:W-:-:S02]  /*0ac0*/  @!UP1 UIMAD UR21, UR17, UR5, UR6 ;  /* 0x00000005111592a4 */ /* 0x000fc4000f8e0206 */
[----:B------:R-:W-:Y:S02]  /*0ad0*/  @UP0 UIADD3 UR11, UR18, UR11, URZ ;  /* 0x0000000b120b0290 */ /* 0x000fe4000fffe03f */
[----:B------:R-:W-:Y:S01]  /*0ae0*/  @!UP1 UIADD3 UR10, UR35, UR21, URZ ;  /* 0x00000015230a9290 */ /* 0x000fe2000fffe03f */
[----:B------:R-:W-:Y:S01]  /*0af0*/  @!UP1 UMOV UR24, UR34 ;  /* 0x0000002200189c82 */ /* 0x000fe20008000000 */
[----:B-----5:R-:W5:Y:S01]  /*0b00*/  MUFU.RCP R6, R6 ;  /* 0x0000000600067308 */ /* 0x020f620000001000 */
[----:B------:R-:W-:Y:S01]  /*0b10*/  @UP0 ULDC.64 UR8, c[0x0][0x248] ;  /* 0x0000920000080ab9 */ /* 0x000fe20000000a00 */
[----:B------:R-:W-:Y:S01]  /*0b20*/  @UP0 ULDC.64 UR6, c[0x0][0x250] ;  /* 0x0000940000060ab9 */ /* 0x000fe20000000a00 */
[----:B------:R-:W-:Y:S01]  /*0b30*/  ULDC.64 UR4, c[0x0][0x258] ;  /* 0x0000960000047ab9 */ /* 0x000fe20000000a00 */
[----:B------:R-:W-:Y:S02]  /*0b40*/  @UP0 UIMAD.WIDE.U32 UR36, UR20, UR8, URZ ;  /* 0x00000008142402a5 */ /* 0x000fe4000f8e003f */
[----:B------:R-:W-:-:S02]  /*0b50*/  @UP0 UIMAD.WIDE.U32 UR38, UR11, UR6, URZ ;  /* 0x000000060b2602a5 */ /* 0x000fc4000f8e003f */
[----:B------:R-:W-:Y:S02]  /*0b60*/  @UP0 UIMAD UR20, UR20, UR9, URZ ;  /* 0x00000009141402a4 */ /* 0x000fe4000f8e023f */
[----:B------:R-:W-:Y:S02]  /*0b70*/  @UP0 UIMAD UR11, UR11, UR7, URZ ;  /* 0x000000070b0b02a4 */ /* 0x000fe4000f8e023f */
[----:B------:R-:W-:Y:S02]  /*0b80*/  USHF.R.S32.HI UR19, URZ, 0x1f, UR16 ;  /* 0x0000001f3f137899 */ /* 0x000fe40008011410 */
[----:B------:R-:W-:Y:S02]  /*0b90*/  @UP0 UIADD3 UR21, UR39, UR11, URZ ;  /* 0x0000000b27150290 */ /* 0x000fe4000fffe03f */
[----:B------:R-:W-:Y:S01]  /*0ba0*/  @UP0 UIADD3 UR20, UR37, UR20, URZ ;  /* 0x0000001425140290 */ /* 0x000fe2000fffe03f */
[----:B-----5:R-:W-:-:S04]  /*0bb0*/  VIADD R6, R6, 0xffffffe ;  /* 0x0ffffffe06067836 */ /* 0x020fc80000000000 */
[----:B------:R5:W1:Y:S02]  /*0bc0*/  F2I.FTZ.U32.TRUNC.NTZ R7, R6 ;  /* 0x0000000600077305 */ /* 0x000a64000021f000 */
[----:B-----5:R-:W-:Y:S01]  /*0bd0*/  SHF.R.U32.HI R6, RZ, 0x3, R0 ;  /* 0x00000003ff067819 */ /* 0x020fe20000011600 */
[----:B-1----:R-:W-:-:S03]  /*0be0*/  IMAD.MOV R0, RZ, RZ, -R7 ;  /* 0x000000ffff007224 */ /* 0x002fc600078e0a07 */
[----:B------:R-:W-:Y:S01]  /*0bf0*/  LOP3.LUT R17, R8, R6, RZ, 0x3c, !PT ;  /* 0x0000000608117212 */ /* 0x000fe200078e3cff */
[----:B------:R-:W-:Y:S01]  /*0c00*/  IMAD R0, R0, R14, RZ ;  /* 0x0000000e00007224 */ /* 0x000fe200078e02ff */
[----:B------:R-:W-:Y:S01]  /*0c10*/  @!P2 MOV R8, 0x400 ;  /* 0x000004000008a802 */ /* 0x000fe20000000f00 */
[----:B------:R-:W-:-:S03]  /*0c20*/  IMAD.MOV.U32 R6, RZ, RZ, RZ ;  /* 0x000000ffff067224 */ /* 0x000fc600078e00ff */
[----:B---3--:R-:W-:Y:S01]  /*0c30*/  @!P2 LEA R43, R11, R8, 0x18 ;  /* 0x000000080b2ba211 */ /* 0x008fe200078ec0ff */
[----:B------:R-:W-:Y:S01]  /*0c40*/  IMAD.HI.U32 R0, R7, R0, R6 ;  /* 0x0000000007007227 */ /* 0x000fe200078e0006 */
[----:B------:R-:W-:-:S03]  /*0c50*/  @!P1 MOV R6, 0x400 ;  /* 0x0000040000069802 */ /* 0x000fc60000000f00 */
[----:B------:R-:W-:Y:S01]  /*0c60*/  IMAD.MOV.U32 R7, RZ, RZ, R15 ;  /* 0x000000ffff077224 */ /* 0x000fe200078e000f */
[----:B--2---:R-:W-:Y:S01]  /*0c70*/  @!P1 LEA R42, R10, R6, 0x18 ;  /* 0x000000060a2a9211 */ /* 0x004fe200078ec0ff */
[----:B------:R-:W-:Y:S01]  /*0c80*/  IMAD.U32 R8, RZ, RZ, UR4 ;  /* 0x00000004ff087e24 */ /* 0x000fe2000f8e00ff */
[----:B------:R-:W-:Y:S01]  /*0c90*/  @!P0 MOV R6, 0x400 ;  /* 0x0000040000068802 */ /* 0x000fe20000000f00 */
[----:B------:R-:W-:-:S03]  /*0ca0*/  IMAD.HI.U32 R0, R0, R7, RZ ;  /* 0x0000000700007227 */ /* 0x000fc600078e00ff */
[----:B----4-:R-:W-:Y:S01]  /*0cb0*/  @!P0 LEA R44, R9, R6, 0x18 ;  /* 0x00000006092c8211 */ /* 0x010fe200078ec0ff */
[----:B------:R-:W-:Y:S01]  /*0cc0*/  IMAD.MOV R10, RZ, RZ, -R0 ;  /* 0x000000ffff0a7224 */ /* 0x000fe200078e0a00 */
[----:B------:R-:W-:-:S03]  /*0cd0*/  LEA.HI R6, R12, R2, RZ, 0x1 ;  /* 0x000000020c067211 */ /* 0x000fc600078f08ff */
[----:B------:R-:W-:Y:S01]  /*0ce0*/  IMAD R10, R14, R10, R7 ;  /* 0x0000000a0e0a7224 */ /* 0x000fe200078e0207 */
[----:B------:R-:W-:-:S04]  /*0cf0*/  LOP3.LUT R6, R6, 0x7fffffe, RZ, 0xc0, !PT ;  /* 0x07fffffe06067812 */ /* 0x000fc800078ec0ff */
[----:B------:R-:W-:Y:S01]  /*0d00*/  ISETP.GT.U32.AND P5, PT, R14, R10, PT ;  /* 0x0000000a0e00720c */ /* 0x000fe20003fa4070 */
[----:B------:R-:W-:Y:S01]  /*0d10*/  IMAD.IADD R7, R2, 0x1, -R6 ;  /* 0x0000000102077824 */ /* 0x000fe200078e0a06 */
[----:B------:R-:W-:-:S03]  /*0d20*/  IADD3 R6, P3, R20, UR24, RZ ;  /* 0x0000001814067c10 */ /* 0x000fc6000ff7e0ff */
[----:B------:R-:W-:Y:S01]  /*0d30*/  IMAD R9, R69, 0x8, R7 ;  /* 0x0000000845097824 */ /* 0x000fe200078e0207 */
[----:B------:R-:W-:Y:S02]  /*0d40*/  IADD3.X R7, R21, UR10, RZ, P3, !PT ;  /* 0x0000000a15077c10 */ /* 0x000fe40009ffe4ff */
[----:B------:R-:W-:Y:S01]  /*0d50*/  ISETP.GE.AND P3, PT, R2, UR23, PT ;  /* 0x0000001702007c0c */ /* 0x000fe2000bf66270 */
[----:B------:R-:W-:Y:S02]  /*0d60*/  IMAD.U32 R17, R9, 0x20, R17 ;  /* 0x0000002009117824 */ /* 0x000fe400078e0011 */
[----:B------:R-:W-:Y:S01]  /*0d70*/  IMAD.WIDE.U32 R6, R8, UR16, R6 ;  /* 0x0000001008067c25 */ /* 0x000fe2000f8e0006 */
[----:B------:R-:W-:Y:S09]  /*0d80*/  @P4 BRA `(.L_x_285) ;  /* 0x0000000000304947 */ /* 0x000ff20003800000 */
        /* <DEDUP_REMOVED lines=11> */
[----:B------:R-:W-:-:S12]  /*0e40*/  UIADD3 UR20, UR37, UR20, URZ ;  /* 0x0000001425147290 */ /* 0x000fd8000fffe03f */
.L_x_285:
[----:B------:R-:W-:Y:S01]  /*0e50*/  @!P5 IADD3 R10, R10, -R14, RZ ;  /* 0x8000000e0a0ad210 */ /* 0x000fe20007ffe0ff */
[----:B------:R-:W-:Y:S06]  /*0e60*/  @P4 BRA `(.L_x_286) ;  /* 0x0000000000304947 */ /* 0x000fec0003800000 */
[----:B------:R-:W-:Y:S01]  /*0e70*/  USHF.R.S32.HI UR21, URZ, 0x1f, UR18 ;  /* 0x0000001f3f157899 */ /* 0x000fe20008011412 */
[----:B------:R-:W-:Y:S01]  /*0e80*/  ULDC.64 UR6, c[0x0][0x250] ;  /* 0x0000940000067ab9 */ /* 0x000fe20000000a00 */
[----:B------:R-:W-:Y:S02]  /*0e90*/  ULDC.64 UR10, c[0x0][0x238] ;  /* 0x00008e00000a7ab9 */ /* 0x000fe40000000a00 */
[----:B------:R-:W-:Y:S02]  /*0ea0*/  UIMAD UR21, UR21, UR6, URZ ;  /* 0x00000006151572a4 */ /* 0x000fe4000f8e023f */
[----:B------:R-:W-:Y:S02]  /*0eb0*/  UIMAD.WIDE.U32 UR24, UR18, UR6, URZ ;  /* 0x00000006121872a5 */ /* 0x000fe4000f8e003f */
[----:B------:R-:W-:Y:S02]  /*0ec0*/  UIMAD UR21, UR18, UR7, UR21 ;  /* 0x00000007121572a4 */ /* 0x000fe4000f8e0215 */
[----:B------:R-:W-:-:S02]  /*0ed0*/  USHF.R.S32.HI UR18, URZ, 0x1f, UR17 ;  /* 0x0000001f3f127899 */ /* 0x000fc40008011411 */
[----:B------:R-:W-:Y:S02]  /*0ee0*/  UIADD3 UR25, UR25, UR21, URZ ;  /* 0x0000001519197290 */ /* 0x000fe4000fffe03f */
[----:B------:R-:W-:Y:S02]  /*0ef0*/  UIMAD UR18, UR18, UR10, URZ ;  /* 0x0000000a121272a4 */ /* 0x000fe4000f8e023f */
[----:B------:R-:W-:Y:S02]  /*0f00*/  UIMAD.WIDE.U32 UR38, UR17, UR10, UR24 ;  /* 0x0000000a112672a5 */ /* 0x000fe4000f8e0018 */
[----:B------:R-:W-:-:S04]  /*0f10*/  UIMAD UR11, UR17, UR11, UR18 ;  /* 0x0000000b110b72a4 */ /* 0x000fc8000f8e0212 */
[----:B------:R-:W-:-:S12]  /*0f20*/  UIADD3 UR21, UR39, UR11, URZ ;  /* 0x0000000b27157290 */ /* 0x000fd8000fffe03f */
.L_x_286:
[----:B------:R-:W-:Y:S01]  /*0f30*/  IMAD R11, R3, UR8, RZ ;  /* 0x00000008030b7c24 */ /* 0x000fe2000f8e02ff */
[----:B------:R-:W-:Y:S01]  /*0f40*/  ISETP.GE.U32.AND P6, PT, R10, R14, PT ;  /* 0x0000000e0a00720c */ /* 0x000fe20003fc6070 */
[C---:B------:R-:W-:Y:S01]  /*0f50*/  IMAD.WIDE.U32 R8, R2.reuse, UR8, R20 ;  /* 0x0000000802087c25 */ /* 0x040fe2000f8e0014 */
[----:B------:R-:W1:Y:S01]  /*0f60*/  @!P3 LDC.64 R14, c[0x0][0x240] ;  /* 0x00009000ff0ebb82 */ /* 0x000e620000000a00 */
[----:B------:R-:W-:Y:S02]  /*0f70*/  UIMAD UR19, UR19, UR4, URZ ;  /* 0x00000004131372a4 */ /* 0x000fe4000f8e023f */
[----:B------:R-:W-:Y:S01]  /*0f80*/  IMAD R10, R2, UR9, R11 ;  /* 0x00000009020a7c24 */ /* 0x000fe2000f8e020b */
[----:B------:R-:W-:Y:S01]  /*0f90*/  IADD3 R24, P4, R8, UR36, RZ ;  /* 0x0000002408187c10 */ /* 0x000fe2000ff9e0ff */
[----:B------:R-:W-:Y:S01]  /*0fa0*/  @!P5 VIADD R0, R0, 0x1 ;  /* 0x000000010000d836 */ /* 0x000fe20000000000 */
[----:B------:R-:W-:Y:S01]  /*0fb0*/  LOP3.LUT R8, R48, UR16, RZ, 0x3c, !PT ;  /* 0x0000001030087c12 */ /* 0x000fe2000f8e3cff */
[----:B------:R-:W-:Y:S01]  /*0fc0*/  UIMAD UR5, UR16, UR5, UR19 ;  /* 0x00000005100572a4 */ /* 0x000fe2000f8e0213 */
[----:B------:R-:W2:Y:S01]  /*0fd0*/  @!P2 LDC.64 R18, c[0x0][0x240] ;  /* 0x00009000ff12ab82 */ /* 0x000ea20000000a00 */
[----:B------:R-:W-:Y:S01]  /*0fe0*/  IADD3.X R25, R9, UR20, R10, P4, !PT ;  /* 0x0000001409197c10 */ /* 0x000fe2000a7fe40a */
[----:B------:R-:W-:Y:S01]  /*0ff0*/  @!P1 IMAD.MOV.U32 R10, RZ, RZ, R6 ;  /* 0x000000ffff0a9224 */ /* 0x000fe200078e0006 */
[----:B------:R-:W-:Y:S01]  /*1000*/  ISETP.GE.AND P4, PT, R8, RZ, PT ;  /* 0x000000ff0800720c */ /* 0x000fe20003f86270 */
[----:B------:R-:W-:Y:S01]  /*1010*/  @P6 VIADD R0, R0, 0x1 ;  /* 0x0000000100006836 */ /* 0x000fe20000000000 */
[C---:B------:R-:W-:Y:S01]  /*1020*/  @!P2 IADD3 R12, P5, R4.reuse, 0x20, RZ ;  /* 0x00000020040ca810 */ /* 0x040fe20007fbe0ff */
[----:B------:R-:W-:Y:S01]  /*1030*/  VIADD R7, R7, UR5 ;  /* 0x0000000507077c36 */ /* 0x000fe20008000000 */
[----:B------:R-:W-:Y:S01]  /*1040*/  UMOV UR5, 0x400 ;  /* 0x0000040000057882 */ /* 0x000fe20000000000 */
[----:B------:R-:W3:Y:S01]  /*1050*/  S2UR UR4, SR_CgaCtaId ;  /* 0x00000000000479c3 */ /* 0x000ee20000008800 */
[----:B------:R-:W-:Y:S01]  /*1060*/  IMAD.MOV.U32 R22, RZ, RZ, R0 ;  /* 0x000000ffff167224 */ /* 0x000fe200078e0000 */
[----:B------:R-:W-:Y:S01]  /*1070*/  UIADD3 UR34, UR32, -0x1, URZ ;  /* 0xffffffff20227890 */ /* 0x000fe2000fffe03f */
[----:B------:R-:W-:Y:S01]  /*1080*/  @!P2 IMAD.X R13, RZ, RZ, R5, P5 ;  /* 0x000000ffff0da224 */ /* 0x000fe200028e0605 */
[C---:B------:R-:W-:Y:S01]  /*1090*/  @!P1 IADD3 R16, P5, R4.reuse, 0x40, RZ ;  /* 0x0000004004109810 */ /* 0x040fe20007fbe0ff */
[----:B------:R-:W-:Y:S01]  /*10a0*/  @!P3 IMAD.MOV.U32 R8, RZ, RZ, R6 ;  /* 0x000000ffff08b224 */ /* 0x000fe200078e0006 */
[----:B------:R-:W-:Y:S01]  /*10b0*/  UIMAD UR18, UR34, -0x80, UR13 ;  /* 0xffffff80221278a4 */ /* 0x000fe2000f8e020d */
[----:B------:R-:W-:Y:S01]  /*10c0*/  @!P3 IMAD.MOV.U32 R9, RZ, RZ, R7 ;  /* 0x000000ffff09b224 */ /* 0x000fe200078e0007 */
[----:B------:R-:W4:Y:S01]  /*10d0*/  @!P3 LDC.64 R32, c[0x0][0x210] ;  /* 0x00008400ff20bb82 */ /* 0x000f220000000a00 */
[----:B------:R-:W-:Y:S01]  /*10e0*/  @!P4 IMAD.MOV R22, RZ, RZ, -R22 ;  /* 0x000000ffff16c224 */ /* 0x000fe200078e0a16 */
[----:B------:R-:W-:Y:S01]  /*10f0*/  @!P0 IADD3 R28, P4, R4, 0x60, RZ ;  /* 0x00000060041c8810 */ /* 0x000fe20007f9e0ff */
[----:B-1----:R-:W-:Y:S01]  /*1100*/  @!P3 IMAD R0, R5, R14, RZ ;  /* 0x0000000e0500b224 */ /* 0x002fe200078e02ff */
[----:B------:R-:W-:Y:S01]  /*1110*/  ISETP.GE.AND P6, PT, R2, UR18, PT ;  /* 0x0000001202007c0c */ /* 0x000fe2000bfc6270 */
[--C-:B------:R-:W-:Y:S01]  /*1120*/  @!P1 IMAD.X R29, RZ, RZ, R5.reuse, P5 ;  /* 0x000000ffff1d9224 */ /* 0x100fe200028e0605 */
[----:B------:R-:W-:Y:S01]  /*1130*/  ISETP.NE.AND P5, PT, R48, RZ, PT ;  /* 0x000000ff3000720c */ /* 0x000fe20003fa5270 */
[C---:B------:R-:W-:Y:S01]  /*1140*/  @!P3 IMAD R23, R4.reuse, R15, R0 ;  /* 0x0000000f0417b224 */ /* 0x040fe200078e0200 */
[----:B------:R-:W1:Y:S01]  /*1150*/  @!P1 LDC.64 R26, c[0x0][0x240] ;  /* 0x00009000ff1a9b82 */ /* 0x000e620000000a00 */
[----:B------:R-:W-:Y:S01]  /*1160*/  @!P0 IMAD.X R38, RZ, RZ, R5, P4 ;  /* 0x000000ffff268224 */ /* 0x000fe200020e0605 */
[----:B------:R-:W-:Y:S01]  /*1170*/  ULDC.64 UR10, c[0x0][0x260] ;  /* 0x00009800000a7ab9 */ /* 0x000fe20000000a00 */
[----:B--2---:R-:W-:Y:S01]  /*1180*/  @!P2 IMAD R0, R13, R18, RZ ;  /* 0x000000120d00a224 */ /* 0x004fe200078e02ff */
[----:B------:R-:W-:Y:S01]  /*1190*/  USHF.R.S32.HI UR17, URZ, 0x1f, UR34 ;  /* 0x0000001f3f117899 */ /* 0x000fe20008011422 */
[----:B------:R-:W-:Y:S01]  /*11a0*/  @!P3 IMAD.WIDE.U32 R4, R4, R14, R8 ;  /* 0x0000000e0404b225 */ /* 0x000fe200078e0008 */
[----:B------:R-:W-:-:S02]  /*11b0*/  USHF.L.U32 UR16, UR8, 0x7, URZ ;  /* 0x0000000708107899 */ /* 0x000fc4000800063f */
[----:B------:R-:W2:Y:S01]  /*11c0*/  @!P1 LDC.64 R36, c[0x0][0x210] ;  /* 0x00008400ff249b82 */ /* 0x000ea20000000a00 */
[--C-:B------:R-:W-:Y:S01]  /*11d0*/  @!P1 IMAD.MOV.U32 R11, RZ, RZ, R7.reuse ;  /* 0x000000ffff0b9224 */ /* 0x100fe200078e0007 */
[----:B---3--:R-:W-:Y:S01]  /*11e0*/  ULEA UR4, UR4, UR5, 0x18 ;  /* 0x0000000504047291 */ /* 0x008fe2000f8ec03f */
[----:B------:R-:W-:Y:S01]  /*11f0*/  @!P0 IMAD.MOV.U32 R30, RZ, RZ, R6 ;  /* 0x000000ffff1e8224 */ /* 0x000fe200078e0006 */
[----:B------:R-:W-:Y:S01]  /*1200*/  @!P5 LOP3.LUT R22, RZ, R48, RZ, 0x33, !PT ;  /* 0x00000030ff16d212 */ /* 0x000fe200078e33ff */
[--C-:B------:R-:W-:Y:S01]  /*1210*/  @!P0 IMAD.MOV.U32 R31, RZ, RZ, R7.reuse ;  /* 0x000000ffff1f8224 */ /* 0x100fe200078e0007 */
[----:B------:R-:W-:Y:S01]  /*1220*/  USHF.L.U64.HI UR5, UR8, 0x7, UR9 ;  /* 0x0000000708057899 */ /* 0x000fe20008010209 */
[C---:B------:R-:W-:Y:S01]  /*1230*/  @!P2 IMAD R8, R12.reuse, R19, R0 ;  /* 0x000000130c08a224 */ /* 0x040fe200078e0200 */
[----:B------:R-:W3:Y:S01]  /*1240*/  @!P2 LDC.64 R34, c[0x0][0x210] ;  /* 0x00008400ff22ab82 */ /* 0x000ee20000000a00 */
[----:B------:R-:W-:Y:S01]  /*1250*/  @!P2 IMAD.WIDE.U32 R6, R12, R18, R6 ;  /* 0x000000120c06a225 */ /* 0x000fe200078e0006 */
[C---:B----4-:R-:W-:Y:S01]  /*1260*/  @!P3 LEA R12, P4, R4.reuse, R32, 0x1 ;  /* 0x00000020040cb211 */ /* 0x050fe200078808ff */
[----:B------:R-:W-:Y:S01]  /*1270*/  USHF.L.U32 UR25, UR6, 0x7, URZ ;  /* 0x0000000706197899 */ /* 0x000fe2000800063f */
[----:B------:R-:W-:Y:S01]  /*1280*/  LEA R236, R17, UR4, 0x1 ;  /* 0x0000000411ec7c11 */ /* 0x000fe2000f8e08ff */
[----:B------:R-:W-:Y:S01]  /*1290*/  @!P3 IMAD.IADD R5, R5, 0x1, R23 ;  /* 0x000000010505b824 */ /* 0x000fe200078e0217 */
[----:B------:R-:W-:Y:S01]  /*12a0*/  USHF.L.U64.HI UR24, UR6, 0x7, UR7 ;  /* 0x0000000706187899 */ /* 0x000fe20008010207 */
[----:B------:R-:W-:Y:S01]  /*12b0*/  @!P2 IMAD.IADD R7, R7, 0x1, R8 ;  /* 0x000000010707a824 */ /* 0x000fe200078e0208 */
[----:B------:R-:W4:Y:S01]  /*12c0*/  @!P0 LDC.64 R14, c[0x0][0x240] ;  /* 0x00009000ff0e8b82 */ /* 0x000f220000000a00 */
[-C--:B-1----:R-:W-:Y:S01]  /*12d0*/  @!P1 IMAD R0, R29, R26.reuse, RZ ;  /* 0x0000001a1d009224 */ /* 0x082fe200078e02ff */
[----:B------:R-:W-:Y:S01]  /*12e0*/  @!P3 LEA.HI.X R13, R4, R33, R5, 0x1, P4 ;  /* 0x00000021040db211 */ /* 0x000fe200020f0c05 */
[----:B------:R-:W-:Y:S01]  /*12f0*/  @!P1 IMAD.WIDE.U32 R4, R16, R26, R10 ;  /* 0x0000001a10049225 */ /* 0x000fe200078e000a */
[----:B------:R-:W-:-:S03]  /*1300*/  SHF.R.S32.HI R26, RZ, 0x1f, R22 ;  /* 0x0000001fff1a7819 */ /* 0x000fc60000011416 */
[----:B------:R-:W-:Y:S01]  /*1310*/  @!PT LDS RZ, [RZ] ;  /* 0x00000000fffff984 */ /* 0x000fe20000000800 */
[----:B------:R-:W-:Y:S01]  /*1320*/  @!PT LDS RZ, [RZ] ;  /* 0x00000000fffff984 */ /* 0x000fe20000000800 */
[----:B------:R-:W-:Y:S01]  /*1330*/  @!PT LDS RZ, [RZ] ;  /* 0x00000000fffff984 */ /* 0x000fe20000000800 */
[----:B------:R1:W-:Y:S01]  /*1340*/  @!P3 LDGSTS.E.BYPASS.LTC128B.128 [R236], desc[UR28][R12.64] ;  /* 0x000000000cecbfae */ /* 0x0003e2000b901d5c */
[----:B------:R-:W-:Y:S01]  /*1350*/  @!P1 IMAD R0, R16, R27, R0 ;  /* 0x0000001b10009224 */ /* 0x000fe200078e0200 */
[----:B--2---:R-:W-:Y:S01]  /*1360*/  @!P1 LEA R8, P4, R4, R36, 0x1 ;  /* 0x0000002404089211 */ /* 0x004fe200078808ff */
[----:B------:R-:W-:Y:S01]  /*1370*/  IMAD.WIDE.U32 R50, R22, UR10, R24 ;  /* 0x0000000a16327c25 */ /* 0x000fe2000f8e0018 */
[----:B------:R-:W-:-:S03]  /*1380*/  ISETP.GE.AND P3, PT, R41, UR18, PT ;  /* 0x0000001229007c0c */ /* 0x000fc6000bf66270 */
[----:B------:R-:W-:Y:S01]  /*1390*/  @!P1 IMAD.IADD R0, R5, 0x1, R0 ;  /* 0x0000000105009824 */ /* 0x000fe200078e0200 */
[----:B------:R-:W-:Y:S01]  /*13a0*/  STL.64 [R1+0x38], R50 ;  /* 0x0000383201007387 */ /* 0x000fe20000100a00 */
[----:B---3--:R-:W-:Y:S01]  /*13b0*/  @!P2 LEA R10, P5, R6, R34, 0x1 ;  /* 0x00000022060aa211 */ /* 0x008fe200078a08ff */
[----:B------:R-:W-:Y:S02]  /*13c0*/  IMAD.MOV.U32 R248, RZ, RZ, R50 ;  /* 0x000000fffff87224 */ /* 0x000fe400078e0032 */
[----:B------:R-:W-:Y:S01]  /*13d0*/  @!P1 LEA.HI.X R9, R4, R37, R0, 0x1, P4 ;  /* 0x0000002504099211 */ /* 0x000fe200020f0c00 */
[C---:B------:R-:W-:Y:S01]  /*13e0*/  @!P2 IMAD R4, R17.reuse, 0x2, R43 ;  /* 0x000000021104a824 */ /* 0x040fe200078e022b */
[----:B------:R-:W-:Y:S01]  /*13f0*/  @!P2 LEA.HI.X R11, R6, R35, R7, 0x1, P5 ;  /* 0x00000023060ba211 */ /* 0x000fe200028f0c07 */
[----:B------:R-:W-:Y:S01]  /*1400*/  @!P1 IMAD R0, R17, 0x2, R42 ;  /* 0x0000000211009824 */ /* 0x000fe200078e022a */
[----:B------:R-:W-:Y:S01]  /*1410*/  ISETP.GE.AND P4, PT, R40, UR18, PT ;  /* 0x0000001228007c0c */ /* 0x000fe2000bf86270 */
[-C--:B----4-:R-:W-:Y:S01]  /*1420*/  @!P0 IMAD R6, R38, R14.reuse, RZ ;  /* 0x0000000e26068224 */ /* 0x090fe200078e02ff */
[C---:B------:R-:W-:Y:S01]  /*1430*/  ISETP.GE.AND P5, PT, R39.reuse, UR18, PT ;  /* 0x0000001227007c0c */ /* 0x040fe2000bfa6270 */
[----:B------:R2:W-:Y:S01]  /*1440*/  @!P2 LDGSTS.E.BYPASS.LTC128B.128 [R4+0x800], desc[UR28][R10.64] ;  /* 0x008000000a04afae */ /* 0x0005e2000b901d5c */
[----:B------:R-:W-:Y:S01]  /*1450*/  ISETP.GE.AND P2, PT, R39, UR18, PT ;  /* 0x0000001227007c0c */ /* 0x000fe2000bf46270 */
[C---:B------:R-:W-:Y:S01]  /*1460*/  @!P0 IMAD R6, R28.reuse, R15, R6 ;  /* 0x0000000f1c068224 */ /* 0x040fe200078e0206 */
[----:B------:R-:W-:Y:S01]  /*1470*/  VOTEU.ALL UP0, P3 ;  /* 0x00000000003f7886 */ /* 0x000fe20001800000 */
[----:B------:R3:W-:Y:S01]  /*1480*/  @!P1 LDGSTS.E.BYPASS.LTC128B.128 [R0+0x1000], desc[UR28][R8.64] ;  /* 0x0100000008009fae */ /* 0x0007e2000b901d5c */
[----:B-1----:R-:W1:Y:S01]  /*1490*/  @!P0 LDC.64 R12, c[0x0][0x210] ;  /* 0x00008400ff0c8b82 */ /* 0x002e620000000a00 */
[----:B------:R-:W4:Y:S04]  /*14a0*/  @!P3 S2R R23, SR_CgaCtaId ;  /* 0x000000000017b919 */ /* 0x000f280000008800 */
[----:B------:R-:W5:Y:S03]  /*14b0*/  @!P4 S2R R16, SR_CgaCtaId ;  /* 0x000000000010c919 */ /* 0x000f660000008800 */
[----:B------:R-:W4:Y:S01]  /*14c0*/  @!P4 LDC.64 R24, c[0x0][0x218] ;  /* 0x00008600ff18cb82 */ /* 0x000f220000000a00 */
[----:B------:R-:W5:Y:S01]  /*14d0*/  @!P5 S2R R18, SR_CgaCtaId ;  /* 0x000000000012d919 */ /* 0x000f620000008800 */
[----:B--2---:R-:W2:Y:S01]  /*14e0*/  @!P6 S2R R11, SR_CgaCtaId ;  /* 0x00000000000be919 */ /* 0x004ea20000008800 */
[----:B------:R-:W-:Y:S01]  /*14f0*/  @!P0 IMAD.WIDE.U32 R4, R28, R14, R30 ;  /* 0x0000000e1c048225 */ /* 0x000fe200078e001e */
[----:B------:R-:W-:-:S04]  /*1500*/  LEA.HI R10, R46, R57, RZ, 0x4 ;  /* 0x000000392e0a7211 */ /* 0x000fc800078f20ff */
[----:B------:R-:W5:Y:S01]  /*1510*/  @!P6 LDC.64 R14, c[0x0][0x218] ;  /* 0x00008600ff0eeb82 */ /* 0x000f620000000a00 */
[----:B---3--:R-:W-:Y:S01]  /*1520*/  IMAD R0, R26, UR10, RZ ;  /* 0x0000000a1a007c24 */ /* 0x008fe2000f8e02ff */
[----:B-1----:R-:W-:Y:S01]  /*1530*/  @!P0 LEA R8, P1, R4, R12, 0x1 ;  /* 0x0000000c04088211 */ /* 0x002fe200078208ff */
[----:B------:R-:W-:Y:S01]  /*1540*/  @!P0 IMAD.IADD R6, R5, 0x1, R6 ;  /* 0x0000000105068824 */ /* 0x000fe200078e0206 */
[----:B------:R-:W-:Y:S01]  /*1550*/  SHF.R.S32.HI R12, RZ, 0x4, R10 ;  /* 0x00000004ff0c7819 */ /* 0x000fe2000001140a */
[----:B------:R-:W-:Y:S01]  /*1560*/  IMAD R0, R22, UR11, R0 ;  /* 0x0000000b16007c24 */ /* 0x000fe2000f8e0200 */
[----:B------:R-:W-:Y:S01]  /*1570*/  UIMAD UR10, UR5, UR34, URZ ;  /* 0x00000022050a72a4 */ /* 0x000fe2000f8e023f */
[----:B------:R-:W-:Y:S01]  /*1580*/  IMAD.U32 R5, RZ, RZ, UR34 ;  /* 0x00000022ff057e24 */ /* 0x000fe2000f8e00ff */
[----:B------:R-:W-:Y:S01]  /*1590*/  @!P0 LEA.HI.X R9, R4, R13, R6, 0x1, P1 ;  /* 0x0000000d04098211 */ /* 0x000fe200008f0c06 */
[----:B------:R-:W-:Y:S01]  /*15a0*/  IMAD.IADD R249, R51, 0x1, R0 ;  /* 0x0000000133f97824 */ /* 0x000fe200078e0200 */
[----:B------:R-:W-:Y:S01]  /*15b0*/  UIMAD UR10, UR17, UR16, UR10 ;  /* 0x00000010110a72a4 */ /* 0x000fe2000f8e020a */
[----:B------:R-:W-:-:S02]  /*15c0*/  @!P0 IMAD R0, R17, 0x2, R44 ;  /* 0x0000000211008824 */ /* 0x000fc400078e022c */
[----:B------:R-:W-:Y:S01]  /*15d0*/  IMAD.WIDE.U32 R4, R5, UR16, R248 ;  /* 0x0000001005047c25 */ /* 0x000fe2000f8e00f8 */
[----:B------:R-:W-:Y:S03]  /*15e0*/  STL.64 [R1+0x30], R248 ;  /* 0x000030f801007387 */ /* 0x000fe60000100a00 */
[----:B------:R-:W-:Y:S01]  /*15f0*/  VIADD R5, R5, UR10 ;  /* 0x0000000a05057c36 */ /* 0x000fe20008000000 */
[----:B------:R1:W-:Y:S01]  /*1600*/  @!P0 LDGSTS.E.BYPASS.LTC128B.128 [R0+0x1800], desc[UR28][R8.64] ;  /* 0x0180000008008fae */ /* 0x0003e2000b901d5c */
[----:B------:R-:W-:Y:S01]  /*1610*/  ISETP.GE.AND P0, PT, R40, UR18, PT ;  /* 0x0000001228007c0c */ /* 0x000fe2000bf06270 */
[----:B------:R-:W-:Y:S01]  /*1620*/  USHF.L.U32 UR10, UR9, 0x6, URZ ;  /* 0x00000006090a7899 */ /* 0x000fe2000800063f */
[----:B-----5:R-:W-:-:S04]  /*1630*/  @!P6 LEA R6, P1, R4, R14, 0x1 ;  /* 0x0000000e0406e211 */ /* 0x020fc800078208ff */
[----:B------:R-:W-:Y:S02]  /*1640*/  @!P6 LEA.HI.X R7, R4, R15, R5, 0x1, P1 ;  /* 0x0000000f0407e211 */ /* 0x000fe400008f0c05 */
[----:B------:R-:W-:Y:S02]  /*1650*/  ISETP.GE.AND P1, PT, R41, UR18, PT ;  /* 0x0000001229007c0c */ /* 0x000fe4000bf26270 */
[----:B-1----:R-:W-:Y:S02]  /*1660*/  LEA.HI R0, R10, R12, RZ, 0x1 ;  /* 0x0000000c0a007211 */ /* 0x002fe400078f08ff */
[----:B------:R-:W-:Y:S02]  /*1670*/  @!P6 MOV R8, 0x400 ;  /* 0x000004000008e802 */ /* 0x000fe40000000f00 */
[----:B------:R-:W-:Y:S02]  /*1680*/  LOP3.LUT R0, R0, 0xfffffffe, RZ, 0xc0, !PT ;  /* 0xfffffffe00007812 */ /* 0x000fe400078ec0ff */
[----:B--2---:R-:W-:-:S02]  /*1690*/  @!P6 LEA R11, R11, R8, 0x18 ;  /* 0x000000080b0be211 */ /* 0x004fc400078ec0ff */
[----:B------:R-:W-:Y:S01]  /*16a0*/  @!P4 MOV R8, 0x400 ;  /* 0x000004000008c802 */ /* 0x000fe20000000f00 */
[----:B------:R-:W-:Y:S01]  /*16b0*/  IMAD.IADD R19, R12, 0x1, -R0 ;  /* 0x000000010c137824 */ /* 0x000fe200078e0a00 */
[----:B------:R-:W-:Y:S01]  /*16c0*/  LOP3.LUT R0, R10, 0xfffffff0, RZ, 0xc0, !PT ;  /* 0xfffffff00a007812 */ /* 0x000fe200078ec0ff */
[----:B------:R-:W-:Y:S01]  /*16d0*/  @!P6 IMAD R11, R17, 0x2, R11 ;  /* 0x00000002110be824 */ /* 0x000fe200078e020b */
[----:B------:R-:W-:Y:S02]  /*16e0*/  @!P5 MOV R9, 0x400 ;  /* 0x000004000009d802 */ /* 0x000fe40000000f00 */
[----:B------:R-:W-:Y:S01]  /*16f0*/  LOP3.LUT R10, R47, 0xfffffff8, RZ, 0xc0, !PT ;  /* 0xfffffff82f0a7812 */ /* 0x000fe200078ec0ff */
[C---:B------:R-:W-:Y:S01]  /*1700*/  IMAD.IADD R0, R57.reuse, 0x1, -R0 ;  /* 0x0000000139007824 */ /* 0x040fe200078e0a00 */
[----:B------:R-:W-:Y:S01]  /*1710*/  @!P4 LEA R13, R16, R8, 0x18 ;  /* 0x00000008100dc211 */ /* 0x000fe200078ec0ff */
[----:B------:R1:W-:Y:S01]  /*1720*/  @!P6 LDGSTS.E.BYPASS.LTC128B.128 [R11+0x2000], desc[UR28][R6.64] ;  /* 0x02000000060befae */ /* 0x0003e2000b901d5c */
[----:B------:R-:W-:Y:S01]  /*1730*/  @!P5 LEA R18, R18, R9, 0x18 ;  /* 0x000000091212d211 */ /* 0x000fe200078ec0ff */
[----:B------:R-:W-:Y:S01]  /*1740*/  IMAD.IADD R10, R57, 0x1, -R10 ;  /* 0x00000001390a7824 */ /* 0x000fe200078e0a0a */
[----:B------:R-:W-:-:S02]  /*1750*/  SHF.R.S32.HI R14, RZ, 0x1f, R0 ;  /* 0x0000001fff0e7819 */ /* 0x000fc40000011400 */
[-C--:B------:R-:W-:Y:S02]  /*1760*/  LEA.HI R8, R0, R0.reuse, RZ, 0x1 ;  /* 0x0000000000087211 */ /* 0x080fe400078f08ff */
[----:B------:R-:W-:Y:S02]  /*1770*/  @!P3 MOV R9, 0x400 ;  /* 0x000004000009b802 */ /* 0x000fe40000000f00 */
[----:B------:R-:W-:Y:S02]  /*1780*/  LEA.HI R27, R14, R0, RZ, 0x3 ;  /* 0x000000000e1b7211 */ /* 0x000fe400078f18ff */
[----:B------:R-:W-:Y:S01]  /*1790*/  LOP3.LUT R12, R8, 0x7fffffe, RZ, 0xc0, !PT ;  /* 0x07fffffe080c7812 */ /* 0x000fe200078ec0ff */
[----:B------:R-:W2:Y:S01]  /*17a0*/  @!P5 LDC.64 R14, c[0x0][0x218] ;  /* 0x00008600ff0edb82 */ /* 0x000ea20000000a00 */
[----:B----4-:R-:W-:Y:S02]  /*17b0*/  @!P3 LEA R23, R23, R9, 0x18 ;  /* 0x000000091717b211 */ /* 0x010fe400078ec0ff */
[----:B------:R-:W-:Y:S01]  /*17c0*/  LEA.HI R9, R10, R10, RZ, 0x1 ;  /* 0x0000000a0a097211 */ /* 0x000fe200078f08ff */
[----:B------:R-:W-:-:S02]  /*17d0*/  IMAD.IADD R70, R0, 0x1, -R12 ;  /* 0x0000000100467824 */ /* 0x000fc400078e0a0c */
[----:B------:R-:W-:Y:S01]  /*17e0*/  IMAD.U32 R0, RZ, RZ, UR9 ;  /* 0x00000009ff007e24 */ /* 0x000fe2000f8e00ff */
[----:B------:R-:W-:Y:S01]  /*17f0*/  LOP3.LUT R12, R9, 0x7fffffe, RZ, 0xc0, !PT ;  /* 0x07fffffe090c7812 */ /* 0x000fe200078ec0ff */
[----:B------:R-:W-:Y:S01]  /*1800*/  @!P3 IMAD R23, R17, 0x2, R23 ;  /* 0x000000021117b824 */ /* 0x000fe200078e0217 */
[----:B------:R-:W-:-:S03]  /*1810*/  SHF.R.S32.HI R49, RZ, 0x1, R9 ;  /* 0x00000001ff317819 */ /* 0x000fc60000011409 */
[----:B------:R-:W-:Y:S02]  /*1820*/  IMAD.IADD R16, R10, 0x1, -R12 ;  /* 0x000000010a107824 */ /* 0x000fe400078e0a0c */
[C---:B------:R-:W-:Y:S01]  /*1830*/  @!P5 IMAD R10, R17.reuse, 0x2, R18 ;  /* 0x00000002110ad824 */ /* 0x040fe200078e0212 */
[--C-:B-1----:R-:W-:Y:S01]  /*1840*/  SHF.R.S32.HI R11, RZ, 0x1, R8.reuse ;  /* 0x00000001ff0b7819 */ /* 0x102fe20000011408 */
[----:B------:R-:W-:Y:S01]  /*1850*/  IMAD.U32 R7, RZ, RZ, UR8 ;  /* 0x00000008ff077e24 */ /* 0x000fe2000f8e00ff */
[----:B------:R-:W-:Y:S01]  /*1860*/  SHF.R.S32.HI R8, RZ, 0x1f, R8 ;  /* 0x0000001fff087819 */ /* 0x000fe20000011408 */
[----:B------:R-:W-:Y:S02]  /*1870*/  IMAD.U32 R6, RZ, RZ, UR8 ;  /* 0x00000008ff067e24 */ /* 0x000fe4000f8e00ff */
[----:B------:R-:W-:Y:S01]  /*1880*/  @!P4 IMAD R18, R17, 0x2, R13 ;  /* 0x000000021112c824 */ /* 0x000fe200078e020d */
[----:B------:R-:W-:Y:S01]  /*1890*/  @!P5 LEA R9, P6, R7, R4, 0x5 ;  /* 0x000000040709d211 */ /* 0x000fe200078c28ff */
[----:B------:R-:W-:-:S03]  /*18a0*/  IMAD.SHL.U32 R7, R45, 0x8, RZ ;  /* 0x000000082d077824 */ /* 0x000fc600078e00ff */
[----:B------:R-:W-:Y:S01]  /*18b0*/  @!P5 LEA.HI.X R12, R6, R5, R0, 0x5, P6 ;  /* 0x00000005060cd211 */ /* 0x000fe200030f2c00 */
[----:B------:R-:W-:Y:S01]  /*18c0*/  IMAD.SHL.U32 R0, R49, 0x40, RZ ;  /* 0x0000004031007824 */ /* 0x000fe200078e00ff */
[----:B------:R-:W-:-:S04]  /*18d0*/  LEA.HI R6, R8, R11, RZ, 0x2 ;  /* 0x0000000b08067211 */ /* 0x000fc800078f10ff */
[----:B------:R-:W-:Y:S02]  /*18e0*/  LOP3.LUT R0, R0, 0xc0, RZ, 0xc0, !PT ;  /* 0x000000c000007812 */ /* 0x000fe400078ec0ff */
[----:B------:R-:W-:Y:S02]  /*18f0*/  LOP3.LUT R8, R6, 0xfffffffc, RZ, 0xc0, !PT ;  /* 0xfffffffc06087812 */ /* 0x000fe400078ec0ff */
[----:B------:R-:W-:Y:S02]  /*1900*/  LOP3.LUT R7, R0, 0x8, R7, 0xf8, !PT ;  /* 0x0000000800077812 */ /* 0x000fe400078ef807 */
[----:B------:R-:W-:Y:S01]  /*1910*/  SHF.R.U32.HI R0, RZ, 0x3, R0 ;  /* 0x00000003ff007819 */ /* 0x000fe20000011600 */
[----:B------:R-:W-:Y:S01]  /*1920*/  IMAD.IADD R48, R11, 0x1, -R8 ;  /* 0x000000010b307824 */ /* 0x000fe200078e0a08 */
[----:B--2---:R-:W-:Y:S01]  /*1930*/  @!P5 LEA R6, P6, R9, R14, 0x1 ;  /* 0x0000000e0906d211 */ /* 0x004fe200078c08ff */
[----:B------:R-:W-:Y:S01]  /*1940*/  IMAD.SHL.U32 R11, R19, 0x8, RZ ;  /* 0x00000008130b7824 */ /* 0x000fe200078e00ff */
[----:B------:R-:W-:Y:S01]  /*1950*/  LOP3.LUT R13, R7, R0, RZ, 0x3c, !PT ;  /* 0x00000000070d7212 */ /* 0x000fe200078e3cff */
[----:B------:R-:W-:Y:S01]  /*1960*/  IMAD R0, R3, UR6, RZ ;  /* 0x0000000603007c24 */ /* 0x000fe2000f8e02ff */
[----:B------:R-:W-:Y:S01]  /*1970*/  @!P5 LEA.HI.X R7, R9, R15, R12, 0x1, P6 ;  /* 0x0000000f0907d211 */ /* 0x000fe200030f0c0c */
[C---:B------:R-:W-:Y:S01]  /*1980*/  IMAD.WIDE.U32 R8, R2.reuse, UR6, R20 ;  /* 0x0000000602087c25 */ /* 0x040fe2000f8e0014 */
[C---:B------:R-:W-:Y:S01]  /*1990*/  ISETP.GE.AND P6, PT, R2.reuse, UR18, PT ;  /* 0x0000001202007c0c */ /* 0x040fe2000bfc6270 */
[----:B------:R-:W-:Y:S01]  /*19a0*/  UIMAD.WIDE.U32 UR18, UR8, 0x40, URZ ;  /* 0x00000040081278a5 */ /* 0x000fe2000f8e003f */
[----:B------:R-:W1:Y:S01]  /*19b0*/  @!P3 LDC.64 R14, c[0x0][0x218] ;  /* 0x00008600ff0ebb82 */ /* 0x000e620000000a00 */
[----:B------:R-:W-:Y:S01]  /*19c0*/  IMAD R12, R2, UR7, R0 ;  /* 0x00000007020c7c24 */ /* 0x000fe2000f8e0200 */
[----:B------:R2:W-:Y:S01]  /*19d0*/  @!P5 LDGSTS.E.BYPASS.LTC128B.128 [R10+0x2800], desc[UR28][R6.64] ;  /* 0x02800000060adfae */ /* 0x0005e2000b901d5c */
[----:B------:R-:W-:Y:S01]  /*19e0*/  IMAD.U32 R0, RZ, RZ, UR10 ;  /* 0x0000000aff007e24 */ /* 0x000fe2000f8e00ff */
[----:B------:R-:W-:Y:S01]  /*19f0*/  ULDC.64 UR10, c[0x0][0x268] ;  /* 0x00009a00000a7ab9 */ /* 0x000fe20000000a00 */
[----:B------:R-:W-:Y:S01]  /*1a00*/  @!P4 IADD3 R2, P5, R4, UR18, RZ ;  /* 0x000000120402cc10 */ /* 0x000fe2000ffbe0ff */
[----:B------:R-:W-:Y:S01]  /*1a10*/  IMAD.SHL.U32 R3, R48, 0x40, RZ ;  /* 0x0000004030037824 */ /* 0x000fe200078e00ff */
[----:B------:R-:W-:Y:S01]  /*1a20*/  @!UP0 UIMAD UR18, UR9, 0x60, URZ ;  /* 0x00000060091288a4 */ /* 0x000fe2000f8e023f */
[----:B------:R-:W-:-:S03]  /*1a30*/  VOTEU.ALL UP0, P1 ;  /* 0x00000000003f7886 */ /* 0x000fc60000800000 */
[----:B------:R-:W-:-:S04]  /*1a40*/  LOP3.LUT R3, R3, 0xc0, RZ, 0xc0, !PT ;  /* 0x000000c003037812 */ /* 0x000fc800078ec0ff */
[----:B------:R-:W-:Y:S02]  /*1a50*/  LOP3.LUT R11, R3, 0x8, R11, 0xf8, !PT ;  /* 0x00000008030b7812 */ /* 0x000fe400078ef80b */
[----:B--2---:R-:W-:Y:S01]  /*1a60*/  @!P4 IADD3.X R7, R5, UR19, R0, P5, !PT ;  /* 0x000000130507cc10 */ /* 0x004fe2000affe400 */
[----:B------:R-:W-:Y:S01]  /*1a70*/  IMAD R10, R19, 0x8, R16 ;  /* 0x00000008130a7824 */ /* 0x000fe200078e0210 */
[----:B------:R-:W-:Y:S01]  /*1a80*/  @!P4 LEA R6, P5, R2, R24, 0x1 ;  /* 0x000000180206c211 */ /* 0x000fe200078a08ff */
[----:B------:R-:W2:Y:S02]  /*1a90*/  @!P2 LDC.64 R16, c[0x0][0x220] ;  /* 0x00008800ff10ab82 */ /* 0x000ea40000000a00 */
[----:B------:R-:W-:Y:S01]  /*1aa0*/  IMAD.U32 R0, R10, 0x20, R13 ;  /* 0x000000200a007824 */ /* 0x000fe200078e000d */
[----:B------:R-:W-:Y:S02]  /*1ab0*/  @!P4 LEA.HI.X R7, R2, R25, R7, 0x1, P5 ;  /* 0x000000190207c211 */ /* 0x000fe400028f0c07 */
[----:B------:R-:W-:Y:S01]  /*1ac0*/  IADD3 R2, P5, R8, UR38, RZ ;  /* 0x0000002608027c10 */ /* 0x000fe2000ffbe0ff */
[----:B------:R-:W-:Y:S01]  /*1ad0*/  IMAD.U32 R8, RZ, RZ, UR8 ;  /* 0x00000008ff087e24 */ /* 0x000fe2000f8e00ff */
[----:B------:R-:W-:Y:S01]  /*1ae0*/  SHF.R.U32.HI R10, RZ, 0x3, R3 ;  /* 0x00000003ff0a7819 */ /* 0x000fe20000011603 */
[----:B------:R3:W-:Y:S01]  /*1af0*/  @!P4 LDGSTS.E.BYPASS.LTC128B.128 [R18+0x3000], desc[UR28][R6.64] ;  /* 0x030000000612cfae */ /* 0x0007e2000b901d5c */
[----:B------:R-:W-:Y:S01]  /*1b00*/  IADD3.X R3, R9, UR21, R12, P5, !PT ;  /* 0x0000001509037c10 */ /* 0x000fe2000affe40c */
[----:B------:R-:W-:Y:S01]  /*1b10*/  @!P3 IMAD.WIDE.U32 R4, R8, 0x60, R4 ;  /* 0x000000600804b825 */ /* 0x000fe200078e0004 */
[----:B------:R-:W-:-:S02]  /*1b20*/  LOP3.LUT R194, R11, R10, RZ, 0x3c, !PT ;  /* 0x0000000a0bc27212 */ /* 0x000fc400078e3cff */
[----:B------:R-:W-:Y:S01]  /*1b30*/  LEA R212, R0, UR4, 0x1 ;  /* 0x0000000400d47c11 */ /* 0x000fe2000f8e08ff */
[----:B------:R-:W-:Y:S01]  /*1b40*/  IMAD.WIDE.U32 R30, R22, UR10, R2 ;  /* 0x0000000a161e7c25 */ /* 0x000fe2000f8e0002 */
[----:B-1----:R-:W-:-:S03]  /*1b50*/  @!P3 LEA R2, P5, R4, R14, 0x1 ;  /* 0x0000000e0402b211 */ /* 0x002fc600078a08ff */
[----:B------:R-:W-:Y:S01]  /*1b60*/  @!P3 VIADD R3, R5, UR18 ;  /* 0x000000120503bc36 */ /* 0x000fe20008000000 */
[----:B------:R-:W-:Y:S01]  /*1b70*/  UIMAD.WIDE.U32 UR18, UR6, 0x40, URZ ;  /* 0x00000040061278a5 */ /* 0x000fe2000f8e003f */
[----:B------:R-:W-:Y:S01]  /*1b80*/  IMAD R8, R26, UR10, RZ ;  /* 0x0000000a1a087c24 */ /* 0x000fe2000f8e02ff */
[----:B------:R-:W-:Y:S01]  /*1b90*/  UIMAD UR10, UR24, UR34, URZ ;  /* 0x00000022180a72a4 */ /* 0x000fe2000f8e023f */
[----:B------:R-:W-:Y:S01]  /*1ba0*/  IMAD.MOV.U32 R28, RZ, RZ, R30 ;  /* 0x000000ffff1c7224 */ /* 0x000fe200078e001e */
[----:B------:R-:W-:Y:S01]  /*1bb0*/  @!P3 LEA.HI.X R3, R4, R15, R3, 0x1, P5 ;  /* 0x0000000f0403b211 */ /* 0x000fe200028f0c03 */
[----:B------:R-:W-:Y:S01]  /*1bc0*/  IMAD R5, R22, UR11, R8 ;  /* 0x0000000b16057c24 */ /* 0x000fe2000f8e0208 */
[----:B------:R-:W1:Y:S01]  /*1bd0*/  @!P0 LDC.64 R14, c[0x0][0x220] ;  /* 0x00008800ff0e8b82 */ /* 0x000e620000000a00 */
[----:B------:R-:W-:Y:S01]  /*1be0*/  IMAD.U32 R4, RZ, RZ, UR34 ;  /* 0x00000022ff047e24 */ /* 0x000fe2000f8e00ff */
[----:B------:R-:W-:Y:S01]  /*1bf0*/  UIMAD UR10, UR17, UR25, UR10 ;  /* 0x00000019110a72a4 */ /* 0x000fe2000f8e020a */
[----:B------:R4:W-:Y:S01]  /*1c00*/  @!P3 LDGSTS.E.BYPASS.LTC128B.128 [R23+0x3800], desc[UR28][R2.64] ;  /* 0x038000000217bfae */ /* 0x0009e2000b901d5c */
[----:B------:R-:W-:-:S02]  /*1c10*/  IMAD.IADD R29, R31, 0x1, R5 ;  /* 0x000000011f1d7824 */ /* 0x000fc400078e0205 */
[----:B------:R-:W-:Y:S01]  /*1c20*/  IMAD.U32 R5, RZ, RZ, UR7 ;  /* 0x00000007ff057e24 */ /* 0x000fe2000f8e00ff */
[----:B------:R-:W0:Y:S01]  /*1c30*/  LDGDEPBAR ;  /* 0x00000000000079af */ /* 0x000e220000000000 */
[----:B------:R-:W5:Y:S01]  /*1c40*/  @!P6 LDC.64 R8, c[0x0][0x220] ;  /* 0x00008800ff08eb82 */ /* 0x000f620000000a00 */
[----:B------:R-:W-:Y:S02]  /*1c50*/  IMAD.MOV.U32 R0, RZ, RZ, 0x10 ;  /* 0x00000010ff007424 */ /* 0x000fe400078e00ff */
[----:B---3--:R-:W-:Y:S01]  /*1c60*/  IMAD.U32 R6, RZ, RZ, UR6 ;  /* 0x00000006ff067e24 */ /* 0x008fe2000f8e00ff */
[----:B------:R-:W-:Y:S01]  /*1c70*/  STL.64 [R1+0x48], R30 ;  /* 0x0000481e01007387 */ /* 0x000fe20000100a00 */
[----:B------:R-:W-:-:S03]  /*1c80*/  VIADD R217, R212, 0x2020 ;  /* 0x00002020d4d97836 */ /* 0x000fc60000000000 */
[----:B------:R-:W3:Y:S01]  /*1c90*/  @!P1 LDC.64 R18, c[0x0][0x220] ;  /* 0x00008800ff129b82 */ /* 0x000ee20000000a00 */
[----:B------:R-:W-:Y:S01]  /*1ca0*/  STL.64 [R1+0x10], R28 ;  /* 0x0000101c01007387 */ /* 0x000fe20000100a00 */
[----:B----4-:R-:W-:Y:S01]  /*1cb0*/  IMAD.WIDE.U32 R2, R4, UR25, R28 ;  /* 0x0000001904027c25 */ /* 0x010fe2000f8e001c */
[----:B------:R-:W-:-:S05]  /*1cc0*/  DEPBAR.LE SB0, 0x0 ;  /* 0x000080000000791a */ /* 0x000fca0000000000 */
[----:B------:R-:W-:Y:S01]  /*1cd0*/  BAR.SYNC.DEFER_BLOCKING 0x0 ;  /* 0x0000000000007b1d */ /* 0x000fe20000010000 */
[----:B------:R-:W-:Y:S01]  /*1ce0*/  IMAD.U32 R4, RZ, RZ, UR6 ;  /* 0x00000006ff047e24 */ /* 0x000fe2000f8e00ff */
[----:B-----5:R-:W-:Y:S01]  /*1cf0*/  @!P6 LEA R8, P4, R2, R8, 0x1 ;  /* 0x000000080208e211 */ /* 0x020fe200078808ff */
[----:B------:R-:W-:Y:S01]  /*1d00*/  VIADD R3, R3, UR10 ;  /* 0x0000000a03037c36 */ /* 0x000fe20008000000 */
[----:B------:R-:W-:Y:S02]  /*1d10*/  USHF.L.U32 UR10, UR7, 0x6, URZ ;  /* 0x00000006070a7899 */ /* 0x000fe4000800063f */
[----:B------:R-:W-:Y:S01]  /*1d20*/  @!P2 LEA R11, P3, R4, R2, 0x5 ;  /* 0x00000002040ba211 */ /* 0x000fe200078628ff */
[----:B------:R-:W-:Y:S01]  /*1d30*/  IMAD.SHL.U32 R4, R27, 0x20, RZ ;  /* 0x000000201b047824 */ /* 0x000fe200078e00ff */
[----:B------:R-:W-:Y:S02]  /*1d40*/  @!P6 LEA.HI.X R9, R2, R9, R3, 0x1, P4 ;  /* 0x000000090209e211 */ /* 0x000fe400020f0c03 */
[----:B------:R-:W-:Y:S01]  /*1d50*/  @!P2 LEA.HI.X R13, R6, R3, R5, 0x5, P3 ;  /* 0x00000003060da211 */ /* 0x000fe200018f2c05 */
[----:B------:R-:W-:Y:S01]  /*1d60*/  IMAD.U32 R6, RZ, RZ, UR10 ;  /* 0x0000000aff067e24 */ /* 0x000fe2000f8e00ff */
[----:B------:R-:W-:Y:S01]  /*1d70*/  LOP3.LUT R68, R4, 0xffffff00, RZ, 0xc0, !PT ;  /* 0xffffff0004447812 */ /* 0x000fe200078ec0ff */
[----:B------:R-:W-:Y:S01]  /*1d80*/  IMAD.U32 R4, RZ, RZ, UR6 ;  /* 0x00000006ff047e24 */ /* 0x000fe2000f8e00ff */
[----:B------:R-:W-:Y:S01]  /*1d90*/  @!P0 IADD3 R7, P3, R2, UR18, RZ ;  /* 0x0000001202078c10 */ /* 0x000fe2000ff7e0ff */
[----:B------:R-:W-:-:S02]  /*1da0*/  @!UP0 UIMAD UR10, UR7, 0x60, URZ ;  /* 0x00000060070a88a4 */ /* 0x000fc4000f8e023f */
[----:B------:R-:W-:Y:S01]  /*1db0*/  @!P1 IMAD.WIDE.U32 R4, R4, 0x60, R2 ;  /* 0x0000006004049825 */ /* 0x000fe200078e0002 */
[----:B--2---:R-:W-:Y:S01]  /*1dc0*/  @!P2 LEA R2, P4, R11, R16, 0x1 ;  /* 0x000000100b02a211 */ /* 0x004fe200078808ff */
[----:B------:R-:W-:Y:S01]  /*1dd0*/  UISETP.GE.AND UP0, UPT, UR32, 0x2, UPT ;  /* 0x000000022000788c */ /* 0x000fe2000bf06270 */
[----:B------:R-:W-:Y:S01]  /*1de0*/  @!P0 IADD3.X R12, R3, UR19, R6, P3, !PT ;  /* 0x00000013030c8c10 */ /* 0x000fe20009ffe406 */
[----:B------:R-:W-:Y:S01]  /*1df0*/  IMAD R10, R69, 0x200, R68 ;  /* 0x00000200450a7824 */ /* 0x000fe200078e0244 */
[----:B------:R-:W-:Y:S01]  /*1e00*/  @!P2 LEA.HI.X R3, R11, R17, R13, 0x1, P4 ;  /* 0x000000110b03a211 */ /* 0x000fe200020f0c0d */
[----:B------:R-:W-:Y:S01]  /*1e10*/  @!P1 VIADD R5, R5, UR10 ;  /* 0x0000000a05059c36 */ /* 0x000fe20008000000 */
[C---:B-1----:R-:W-:Y:S01]  /*1e20*/  @!P0 LEA R6, P3, R7.reuse, R14, 0x1 ;  /* 0x0000000e07068211 */ /* 0x042fe200078608ff */
[----:B------:R-:W-:Y:S01]  /*1e30*/  @P6 STS [R236+0x4000], RZ ;  /* 0x004000ffec006388 */ /* 0x000fe20000000800 */
[C---:B------:R-:W-:Y:S01]  /*1e40*/  IMAD R10, R70.reuse, 0x20, R10 ;  /* 0x00000020460a7824 */ /* 0x040fe200078e020a */
[----:B------:R-:W-:Y:S01]  /*1e50*/  USHF.L.U32 UR10, UR34, 0x2, URZ ;  /* 0x00000002220a7899 */ /* 0x000fe2000800063f */
[----:B------:R-:W-:Y:S01]  /*1e60*/  @!P0 LEA.HI.X R7, R7, R15, R12, 0x1, P3 ;  /* 0x0000000f07078211 */ /* 0x000fe200018f0c0c */
[----:B------:R-:W-:Y:S01]  /*1e70*/  @P6 STS [R236+0x4004], RZ ;  /* 0x004004ffec006388 */ /* 0x000fe20000000800 */
[----:B------:R-:W-:Y:S01]  /*1e80*/  UIADD3 UR19, UR31, -0x4498517b, URZ ;  /* 0xbb67ae851f137890 */ /* 0x000fe2000fffe03f */
[----:B------:R-:W-:Y:S01]  /*1e90*/  IMAD R204, R70, 0x20, R68 ;  /* 0x0000002046cc7824 */ /* 0x000fe200078e0244 */
[----:B------:R-:W-:Y:S01]  /*1ea0*/  UIADD3 UR11, UR10, 0x2, URZ ;  /* 0x000000020a0b7890 */ /* 0x000fe2000fffe03f */
[----:B------:R-:W-:Y:S04]  /*1eb0*/  @P6 STS.64 [R236+0x4008], RZ ;  /* 0x004008ffec006388 */ /* 0x000fe80000000a00 */
        /* <DEDUP_REMOVED lines=13> */
[----:B------:R2:W-:Y:S01]  /*1f90*/  @!P0 LDGSTS.E.BYPASS.LTC128B.128 [R236+0x5000], desc[UR28][R6.64] ;  /* 0x0500000006ec8fae */ /* 0x0005e2000b901d5c */
[----:B------:R-:W-:-:S03]  /*1fa0*/  LOP3.LUT P0, RZ, R49, 0x2, RZ, 0xc0, !PT ;  /* 0x0000000231ff7812 */ /* 0x000fc6000780c0ff */
[----:B------:R-:W-:Y:S01]  /*1fb0*/  @P1 STS.128 [R236+0x5800], RZ ;  /* 0x005800ffec001388 */ /* 0x000fe20000000c00 */
[----:B---3--:R-:W-:-:S04]  /*1fc0*/  @!P1 LEA R8, P3, R4, R18, 0x1 ;  /* 0x0000001204089211 */ /* 0x008fc800078608ff */
[----:B------:R-:W-:Y:S01]  /*1fd0*/  @!P1 LEA.HI.X R9, R4, R19, R5, 0x1, P3 ;  /* 0x0000001304099211 */ /* 0x000fe200018f0c05 */
[----:B-1----:R-:W-:-:S04]  /*1fe0*/  IMAD.IADD R2, R194, 0x1, R10 ;  /* 0x00000001c2027824 */ /* 0x002fc800078e020a */
[----:B------:R-:W-:Y:S01]  /*1ff0*/  @!PT LDS RZ, [RZ] ;  /* 0x00000000fffff984 */ /* 0x000fe20000000800 */
[----:B------:R-:W-:Y:S01]  /*2000*/  @!PT LDS RZ, [RZ] ;  /* 0x00000000fffff984 */ /* 0x000fe20000000800 */
[----:B------:R-:W-:Y:S01]  /*2010*/  @!PT LDS RZ, [RZ] ;  /* 0x00000000fffff984 */ /* 0x000fe20000000800 */
[----:B------:R1:W-:Y:S01]  /*2020*/  @!P1 LDGSTS.E.BYPASS.LTC128B.128 [R236+0x5800], desc[UR28][R8.64] ;  /* 0x0580000008ec9fae */ /* 0x0003e2000b901d5c */
[----:B------:R-:W-:Y:S01]  /*2030*/  LOP3.LUT P1, RZ, R48, 0x2, RZ, 0xc0, !PT ;  /* 0x0000000230ff7812 */ /* 0x000fe2000782c0ff */
[----:B------:R-:W-:Y:S01]  /*2040*/  IMAD.U32 R3, RZ, RZ, UR15 ;  /* 0x0000000fff037e24 */ /* 0x000fe2000f8e00ff */
[----:B------:R-:W-:Y:S01]  /*2050*/  LEA R215, R2, UR4, 0x1 ;  /* 0x0000000402d77c11 */ /* 0x000fe2000f8e08ff */
[----:B------:R-:W-:Y:S01]  /*2060*/  LDSM.16.M88.4 R12, [R212+0x2000] ;  /* 0x00200000d40c783b */ /* 0x000fe20000000200 */
[----:B------:R-:W-:Y:S01]  /*2070*/  SEL R0, R0, 0xfffffff0, !P1 ;  /* 0xfffffff000007807 */ /* 0x000fe20004800000 */
[----:B------:R-:W-:Y:S02]  /*2080*/  VIADD R2, R212, 0x2000 ;  /* 0x00002000d4027836 */ /* 0x000fe40000000000 */
[----:B--2---:R-:W2:Y:S02]  /*2090*/  LDSM.16.M88.4 R4, [R215+0x1000] ;  /* 0x00100000d704783b */ /* 0x004ea40000000200 */
[----:B------:R-:W-:Y:S01]  /*20a0*/  @P0 VIADD R217, R2, 0xffffffe0 ;  /* 0xffffffe002d90836 */ /* 0x000fe20000000000 */
[----:B------:R-:W-:Y:S01]  /*20b0*/  SHF.R.S32.HI R2, RZ, 0x1f, R56 ;  /* 0x0000001fff027819 */ /* 0x000fe20000011438 */
[----:B------:R-:W3:Y:S01]  /*20c0*/  LDSM.16.M88.4 R40, [R212+0x2400] ;  /* 0x00240000d428783b */ /* 0x000ee20000000200 */
[----:B------:R-:W-:-:S02]  /*20d0*/  IMAD R216, R0, 0x2, R215 ;  /* 0x0000000200d87824 */ /* 0x000fc400078e02d7 */
[----:B------:R-:W-:Y:S01]  /*20e0*/  LEA.HI R2, R2, R56, RZ, 0x2 ;  /* 0x0000003802027211 */ /* 0x000fe200078f10ff */
[----:B------:R-:W4:Y:S03]  /*20f0*/  LDSM.16.M88.4 R36, [R212+0x2800] ;  /* 0x00280000d424783b */ /* 0x000f260000000200 */
[----:B------:R-:W-:Y:S01]  /*2100*/  SHF.R.S32.HI R149, RZ, 0x2, R2 ;  /* 0x00000002ff957819 */ /* 0x000fe20000011402 */
[----:B------:R-:W5:Y:S01]  /*2110*/  LDSM.16.M88.4 R32, [R212+0x2c00] ;  /* 0x002c0000d420783b */ /* 0x000f620000000200 */
[----:B------:R-:W-:-:S03]  /*2120*/  IMAD.U32 R2, RZ, RZ, UR34 ;  /* 0x00000022ff027e24 */ /* 0x000fc6000f8e00ff */
[----:B------:R-:W5:Y:S04]  /*2130*/  LDSM.16.M88.4 R28, [R212+0x3000] ;  /* 0x00300000d41c783b */ /* 0x000f680000000200 */
[----:B------:R-:W5:Y:S04]  /*2140*/  LDSM.16.M88.4 R24, [R212+0x3400] ;  /* 0x00340000d418783b */ /* 0x000f680000000200 */
[----:B------:R-:W5:Y:S04]  /*2150*/  LDSM.16.M88.4 R20, [R212+0x3800] ;  /* 0x00380000d414783b */ /* 0x000f680000000200 */
[----:B------:R-:W5:Y:S04]  /*2160*/  LDSM.16.M88.4 R44, [R212+0x3c00] ;  /* 0x003c0000d42c783b */ /* 0x000f680000000200 */
[----:B-1----:R-:W1:Y:S04]  /*2170*/  LDSM.16.M88.4 R8, [R215] ;  /* 0x00000000d708783b */ /* 0x002e680000000200 */
[----:B------:R-:W-:Y:S01]  /*2180*/  LDSM.16.M88.4 R16, [R216] ;  /* 0x00000000d810783b */ /* 0x000fe20000000200 */
[C---:B--2---:R-:W-:Y:S03]  /*2190*/  HMMA.16816.F32 R168, R4.reuse, R12, RZ ;  /* 0x0000000c04a8723c */ /* 0x044fe600000018ff */
[----:B------:R-:W-:Y:S04]  /*21a0*/  LDSM.16.M88.4 R48, [R217+0x400] ;  /* 0x00040000d930783b */ /* 0x000fe80000000200 */
[----:B------:R-:W-:Y:S01]  /*21b0*/  STL [R1+0x5c], R149 ;  /* 0x00005c9501007387 */ /* 0x000fe20000100800 */
[C---:B------:R-:W-:Y:S03]  /*21c0*/  HMMA.16816.F32 R72, R4.reuse, R14, RZ ;  /* 0x0000000e0448723c */ /* 0x040fe600000018ff */
[----:B------:R-:W0:Y:S03]  /*21d0*/  LDGDEPBAR ;  /* 0x00000000000079af */ /* 0x000e260000000000 */
[C---:B---3--:R-:W-:Y:S06]  /*21e0*/  HMMA.16816.F32 R60, R4.reuse, R40, RZ ;  /* 0x00000028043c723c */ /* 0x048fec00000018ff */
[C---:B----4-:R-:W-:Y:S06]  /*21f0*/  HMMA.16816.F32 R80, R4.reuse, R36, RZ ;  /* 0x000000240450723c */ /* 0x050fec00000018ff */
[C---:B-----5:R-:W-:Y:S06]  /*2200*/  HMMA.16816.F32 R100, R4.reuse, R32, RZ ;  /* 0x000000200464723c */ /* 0x060fec00000018ff */
        /* <DEDUP_REMOVED lines=10> */
[----:B------:R-:W-:Y:S06]  /*22b0*/  HMMA.16816.F32 R200, R4, R46, RZ ;  /* 0x0000002e04c8723c */ /* 0x000fec00000018ff */
[C---:B-1----:R-:W-:Y:S01]  /*22c0*/  HMMA.16816.F32 R164, R8.reuse, R12, RZ ;  /* 0x0000000c08a4723c */ /* 0x042fe200000018ff */
[----:B------:R-:W-:Y:S01]  /*22d0*/  IMAD.SHL.U32 R6, R57, 0x2, RZ ;  /* 0x0000000239067824 */ /* 0x000fe200078e00ff */
[----:B------:R-:W-:Y:S01]  /*22e0*/  LEA R4, R69, UR14, 0x4 ;  /* 0x0000000e45047c11 */ /* 0x000fe2000f8e20ff */
[----:B------:R-:W-:Y:S01]  /*22f0*/  LDSM.16.M88.4 R56, [R217] ;  /* 0x00000000d938783b */ /* 0x000fe20000000200 */
[----:B------:R-:W-:Y:S01]  /*2300*/  IMAD.U32 R5, RZ, RZ, UR27 ;  /* 0x0000001bff057e24 */ /* 0x000fe2000f8e00ff */
[----:B------:R-:W-:Y:S01]  /*2310*/  UIADD3 UR14, UR10, 0x1, URZ ;  /* 0x000000010a0e7890 */ /* 0x000fe2000fffe03f */
[----:B------:R-:W-:Y:S01]  /*2320*/  HMMA.16816.F32 R84, R8, R14, RZ ;  /* 0x0000000e0854723c */ /* 0x000fe200000018ff */
[----:B------:R-:W1:Y:S01]  /*2330*/  LDSM.16.M88.4 R12, [R216+0x1000] ;  /* 0x00100000d80c783b */ /* 0x000e620000000200 */
[----:B------:R-:W-:Y:S01]  /*2340*/  IMAD R242, R5, 0x8, R69 ;  /* 0x0000000805f27824 */ /* 0x000fe200078e0245 */
[----:B------:R-:W-:-:S02]  /*2350*/  IADD3 R4, R4, 0x1, R149 ;  /* 0x0000000104047810 */ /* 0x000fc40007ffe095 */
[----:B------:R-:W-:Y:S01]  /*2360*/  LOP3.LUT R6, R6, 0x6, RZ, 0xc0, !PT ;  /* 0x0000000606067812 */ /* 0x000fe200078ec0ff */
[----:B------:R-:W-:Y:S01]  /*2370*/  HMMA.16816.F32 R52, R8, R40, RZ ;  /* 0x000000280834723c */ /* 0x000fe200000018ff */
[----:B------:R-:W-:Y:S01]  /*2380*/  IADD3 R7, R4, UR13, -R3 ;  /* 0x0000000d04077c10 */ /* 0x000fe2000fffe803 */
[----:B------:R-:W-:-:S04]  /*2390*/  IMAD.WIDE.U32 R4, R148, -0x2daee0ad, RZ ;  /* 0xd2511f5394047825 */ /* 0x000fc800078e00ff */
[----:B------:R-:W-:Y:S01]  /*23a0*/  HMMA.16816.F32 R92, R8, R42, RZ ;  /* 0x0000002a085c723c */ /* 0x000fe200000018ff */
[----:B------:R-:W-:Y:S01]  /*23b0*/  IMAD.U32 R3, RZ, RZ, UR10 ;  /* 0x0000000aff037e24 */ /* 0x000fe2000f8e00ff */
[----:B------:R-:W-:Y:S01]  /*23c0*/  UIADD3 UR10, UR10, 0x3, URZ ;  /* 0x000000030a0a7890 */ /* 0x000fe2000fffe03f */
[----:B------:R-:W-:-:S03]  /*23d0*/  IMAD.WIDE.U32 R238, R242, -0x326172a9, RZ ;  /* 0xcd9e8d57f2ee7825 */ /* 0x000fc600078e00ff */
[----:B------:R-:W-:Y:S01]  /*23e0*/  HMMA.16816.F32 R64, R8, R36, RZ ;  /* 0x000000240840723c */ /* 0x000fe200000018ff */
[----:B------:R-:W-:Y:S01]  /*23f0*/  IMAD R2, R2, 0x80, R6 ;  /* 0x0000008002027824 */ /* 0x000fe200078e0206 */
[----:B------:R-:W-:-:S04]  /*2400*/  LOP3.LUT R193, R5, UR31, R3, 0x96, !PT ;  /* 0x0000001f05c17c12 */ /* 0x000fc8000f8e9603 */
[C---:B------:R-:W-:Y:S06]  /*2410*/  HMMA.16816.F32 R108, R8.reuse, R38, RZ ;  /* 0x00000026086c723c */ /* 0x040fec00000018ff */
[C---:B------:R-:W-:Y:S06]  /*2420*/  HMMA.16816.F32 R76, R8.reuse, R32, RZ ;  /* 0x00000020084c723c */ /* 0x040fec00000018ff */
[C---:B------:R-:W-:Y:S01]  /*2430*/  HMMA.16816.F32 R120, R8.reuse, R34, RZ ;  /* 0x000000220878723c */ /* 0x040fe200000018ff */
[----:B------:R-:W2:Y:S05]  /*2440*/  LDSM.16.M88.4 R32, [R217+0xc00] ;  /* 0x000c0000d920783b */ /* 0x000eaa0000000200 */
[C---:B------:R-:W-:Y:S06]  /*2450*/  HMMA.16816.F32 R88, R8.reuse, R28, RZ ;  /* 0x0000001c0858723c */ /* 0x040fec00000018ff */
[C---:B------:R-:W-:Y:S06]  /*2460*/  HMMA.16816.F32 R136, R8.reuse, R30, RZ ;  /* 0x0000001e0888723c */ /* 0x040fec00000018ff */
[C---:B------:R-:W-:Y:S06]  /*2470*/  HMMA.16816.F32 R104, R8.reuse, R24, RZ ;  /* 0x000000180868723c */ /* 0x040fec00000018ff */
[C---:B------:R-:W-:Y:S01]  /*2480*/  HMMA.16816.F32 R152, R8.reuse, R26, RZ ;  /* 0x0000001a0898723c */ /* 0x040fe200000018ff */
[----:B------:R-:W-:Y:S05]  /*2490*/  LDSM.16.M88.4 R24, [R217+0x1000] ;  /* 0x00100000d918783b */ /* 0x000fea0000000200 */
[C---:B------:R-:W-:Y:S06]  /*24a0*/  HMMA.16816.F32 R132, R8.reuse, R20, RZ ;  /* 0x000000140884723c */ /* 0x040fec00000018ff */
[C---:B------:R-:W-:Y:S01]  /*24b0*/  HMMA.16816.F32 R156, R8.reuse, R22, RZ ;  /* 0x00000016089c723c */ /* 0x040fe200000018ff */
[----:B------:R-:W3:Y:S05]  /*24c0*/  LDSM.16.M88.4 R20, [R217+0x800] ;  /* 0x00080000d914783b */ /* 0x000eea0000000200 */
[C---:B------:R-:W-:Y:S06]  /*24d0*/  HMMA.16816.F32 R140, R8.reuse, R44, RZ ;  /* 0x0000002c088c723c */ /* 0x040fec00000018ff */
[----:B------:R-:W-:Y:S06]  /*24e0*/  HMMA.16816.F32 R144, R8, R46, RZ ;  /* 0x0000002e0890723c */ /* 0x000fec00000018ff */
[----:B-1----:R-:W-:Y:S01]  /*24f0*/  HMMA.16816.F32 R28, R12, R58, R72 ;  /* 0x0000003a0c1c723c */ /* 0x002fe20000001848 */
[----:B------:R-:W-:Y:S01]  /*2500*/  VIADD R9, R242, 0x4 ;  /* 0x00000004f2097836 */ /* 0x000fe20000000000 */
[----:B------:R-:W-:Y:S01]  /*2510*/  LOP3.LUT R8, R71, UR30, RZ, 0x3c, !PT ;  /* 0x0000001e47087c12 */ /* 0x000fe2000f8e3cff */
[----:B------:R-:W-:-:S02]  /*2520*/  VIADD R10, R2, 0x9 ;  /* 0x00000009020a7836 */ /* 0x000fc40000000000 */
[----:B------:R-:W-:Y:S01]  /*2530*/  IMAD.WIDE.U32 R240, R9, -0x326172a9, RZ ;  /* 0xcd9e8d5709f07825 */ /* 0x000fe200078e00ff */
[-C--:B------:R-:W-:Y:S01]  /*2540*/  LOP3.LUT R6, R239, R8.reuse, RZ, 0x3c, !PT ;  /* 0x00000008ef067212 */ /* 0x080fe200078e3cff */
[----:B------:R1:W-:Y:S01]  /*2550*/  STL [R1+0xc], R8 ;  /* 0x00000c0801007387 */ /* 0x0003e20000100800 */
[----:B------:R-:W-:Y:S01]  /*2560*/  HMMA.16816.F32 R44, R16, R48, R52 ;  /* 0x00000030102c723c */ /* 0x000fe20000001834 */
[----:B------:R-:W-:Y:S01]  /*2570*/  IMAD.U32 R9, RZ, RZ, UR14 ;  /* 0x0000000eff097e24 */ /* 0x000fe2000f8e00ff */
[----:B------:R-:W-:Y:S01]  /*2580*/  LOP3.LUT R3, R241, R8, RZ, 0x3c, !PT ;  /* 0x00000008f1037212 */ /* 0x000fe200078e3cff */
[----:B------:R-:W-:-:S03]  /*2590*/  IMAD.WIDE.U32 R148, R6, -0x2daee0ad, RZ ;  /* 0xd2511f5306947825 */ /* 0x000fc600078e00ff */
[----:B------:R-:W-:Y:S01]  /*25a0*/  LOP3.LUT R195, R5, UR31, R9, 0x96, !PT ;  /* 0x0000001f05c37c12 */ /* 0x000fe2000f8e9609 */
[----:B------:R-:W-:Y:S01]  /*25b0*/  IMAD.U32 R6, RZ, RZ, UR10 ;  /* 0x0000000aff067e24 */ /* 0x000fe2000f8e00ff */
[----:B------:R-:W-:Y:S01]  /*25c0*/  HMMA.16816.F32 R36, R12, R48, R60 ;  /* 0x000000300c24723c */ /* 0x000fe2000000183c */
[----:B------:R-:W-:Y:S01]  /*25d0*/  IMAD.WIDE.U32 R150, R3, -0x2daee0ad, RZ ;  /* 0xd2511f5303967825 */ /* 0x000fe200078e00ff */
[----:B------:R-:W-:Y:S02]  /*25e0*/  LOP3.LUT R192, R149, UR19, R4, 0x96, !PT ;  /* 0x0000001395c07c12 */ /* 0x000fe4000f8e9604 */
[----:B------:R-:W-:Y:S01]  /*25f0*/  LOP3.LUT R246, R5, UR31, R6, 0x96, !PT ;  /* 0x0000001f05f67c12 */ /* 0x000fe2000f8e9606 */
[----:B------:R-:W-:Y:S01]  /*2600*/  VIADD R3, R7, UR12 ;  /* 0x0000000c07037c36 */ /* 0x000fe20008000000 */
[----:B------:R-:W-:Y:S01]  /*2610*/  LOP3.LUT R196, R151, UR19, R4, 0x96, !PT ;  /* 0x0000001397c47c12 */ /* 0x000fe2000f8e9604 */
[----:B------:R-:W-:Y:S01]  /*2620*/  VIADD R9, R2, 0x8 ;  /* 0x0000000802097836 */ /* 0x000fe20000000000 */
[----:B------:R-:W-:Y:S01]  /*2630*/  HMMA.16816.F32 R40, R16, R58, R84 ;  /* 0x0000003a1028723c */ /* 0x000fe20000001854 */
[----:B------:R-:W-:-:S02]  /*2640*/  IMAD.MOV.U32 R4, RZ, RZ, 0x48 ;  /* 0x00000048ff047424 */ /* 0x000fc400078e00ff */
[----:B------:R-:W-:Y:S02]  /*2650*/  IMAD.MOV.U32 R6, RZ, RZ, 0x8 ;  /* 0x00000008ff067424 */ /* 0x000fe400078e00ff */
[C---:B------:R-:W-:Y:S01]  /*2660*/  VIADD R7, R2.reuse, 0x1 ;  /* 0x0000000102077836 */ /* 0x040fe20000000000 */
[C---:B------:R-:W-:Y:S01]  /*2670*/  VIADDMNMX R4, R3.reuse, R4, UR13, PT ;  /* 0x0000000d03047e46 */ /* 0x040fe2000b800104 */
[----:B--2---:R-:W-:Y:S01]  /*2680*/  HMMA.16816.F32 R60, R12, R32, R100 ;  /* 0x000000200c3c723c */ /* 0x004fe20000001864 */
[----:B-1----:R-:W-:Y:S01]  /*2690*/  IMAD.U32 R8, RZ, RZ, UR11 ;  /* 0x0000000bff087e24 */ /* 0x002fe2000f8e00ff */
[----:B------:R-:W-:Y:S01]  /*26a0*/  VIADDMNMX R6, R3, R6, UR13, PT ;  /* 0x0000000d03067e46 */ /* 0x000fe2000b800106 */
[----:B------:R-:W-:Y:S01]  /*26b0*/  VIADD R11, R2, 0x29 ;  /* 0x00000029020b7836 */ /* 0x000fe20000000000 */
[----:B------:R-:W-:Y:S02]  /*26c0*/  ISETP.GE.AND P2, PT, R9, R4, PT ;  /* 0x000000040900720c */ /* 0x000fe40003f46270 */
[----:B------:R-:W-:Y:S01]  /*26d0*/  LOP3.LUT R245, R5, UR31, R8, 0x96, !PT ;  /* 0x0000001f05f57c12 */ /* 0x000fe2000f8e9608 */
[----:B------:R-:W-:Y:S01]  /*26e0*/  IMAD.MOV.U32 R8, RZ, RZ, 0x40 ;  /* 0x00000040ff087424 */ /* 0x000fe200078e00ff */
[----:B------:R-:W-:Y:S01]  /*26f0*/  FSEL R178, R30, -INF , !P2 ;  /* 0xff8000001eb27808 */ /* 0x000fe20005000000 */
[----:B---3--:R-:W-:Y:S01]  /*2700*/  HMMA.16816.F32 R64, R16, R20, R64 ;  /* 0x000000141040723c */ /* 0x008fe20000001840 */
[----:B------:R-:W-:-:S02]  /*2710*/  ISETP.GE.AND P0, PT, R7, R6, PT ;  /* 0x000000060700720c */ /* 0x000fc40003f06270 */
[C---:B------:R-:W-:Y:S01]  /*2720*/  VIADDMNMX R5, R3.reuse, R8, UR13, PT ;  /* 0x0000000d03057e46 */ /* 0x040fe2000b800108 */
[----:B------:R-:W-:Y:S01]  /*2730*/  VIADD R8, R2, 0x10 ;  /* 0x0000001002087836 */ /* 0x000fe20000000000 */
[----:B------:R-:W-:Y:S01]  /*2740*/  VIMNMX R3, R3, UR13, PT ;  /* 0x0000000d03037c48 */ /* 0x000fe2000bfe0100 */
[----:B------:R-:W-:Y:S01]  /*2750*/  HMMA.16816.F32 R52, R12, R20, R80 ;  /* 0x000000140c34723c */ /* 0x000fe20000001850 */
[-C--:B------:R-:W-:Y:S02]  /*2760*/  ISETP.GE.AND P1, PT, R9, R5.reuse, PT ;  /* 0x000000050900720c */ /* 0x080fe40003f26270 */
[----:B------:R-:W-:Y:S02]  /*2770*/  ISETP.GE.AND P3, PT, R10, R5, PT ;  /* 0x000000050a00720c */ /* 0x000fe40003f66270 */
[----:B------:R-:W-:Y:S01]  /*2780*/  FSEL R176, R28, -INF , !P1 ;  /* 0xff8000001cb07808 */ /* 0x000fe20004800000 */
[----:B------:R-:W-:Y:S01]  /*2790*/  HMMA.16816.F32 R72, R16, R24, R88 ;  /* 0x000000181048723c */ /* 0x000fe20000001858 */
[----:B------:R-:W-:Y:S01]  /*27a0*/  ISETP.GE.AND P1, PT, R10, R4, PT ;  /* 0x000000040a00720c */ /* 0x000fe20003f26270 */
[----:B------:R-:W-:Y:S01]  /*27b0*/  VIADD R20, R2, 0x19 ;  /* 0x0000001902147836 */ /* 0x000fe20000000000 */
[----:B------:R-:W-:-:S02]  /*27c0*/  FSEL R177, R29, -INF , !P3 ;  /* 0xff8000001db17808 */ /* 0x000fc40005800000 */
[----:B------:R-:W-:Y:S01]  /*27d0*/  FSEL R179, R31, -INF , !P1 ;  /* 0xff8000001fb37808 */ /* 0x000fe20004800000 */
[----:B------:R-:W-:Y:S01]  /*27e0*/  HMMA.16816.F32 R76, R16, R32, R76 ;  /* 0x00000020104c723c */ /* 0x000fe2000000184c */
[-C--:B------:R-:W-:Y:S02]  /*27f0*/  ISETP.GE.AND P1, PT, R8, R3.reuse, PT ;  /* 0x000000030800720c */ /* 0x080fe40003f26270 */
[C---:B------:R-:W-:Y:S02]  /*2800*/  ISETP.GE.AND P5, PT, R7.reuse, R3, PT ;  /* 0x000000030700720c */ /* 0x040fe40003fa6270 */
[C---:B------:R-:W-:Y:S01]  /*2810*/  ISETP.GE.AND P6, PT, R7.reuse, R5, PT ;  /* 0x000000050700720c */ /* 0x040fe20003fc6270 */
[----:B------:R-:W-:Y:S01]  /*2820*/  HMMA.16816.F32 R28, R12, R50, R96 ;  /* 0x000000320c1c723c */ /* 0x000fe20000001860 */
[----:B------:R-:W-:Y:S01]  /*2830*/  ISETP.GE.AND P4, PT, R7, R4, PT ;  /* 0x000000040700720c */ /* 0x000fe20003f86270 */
[----:B------:R-:W-:Y:S01]  /*2840*/  VIADD R7, R2, 0x11 ;  /* 0x0000001102077836 */ /* 0x000fe20000000000 */
[----:B------:R-:W-:-:S02]  /*2850*/  ISETP.GE.AND P2, PT, R8, R6, PT ;  /* 0x000000060800720c */ /* 0x000fc40003f46270 */
[----:B------:R-:W-:Y:S01]  /*2860*/  ISETP.GE.AND P3, PT, R8, R5, PT ;  /* 0x000000050800720c */ /* 0x000fe20003f66270 */
[----:B------:R-:W-:Y:S01]  /*2870*/  HMMA.16816.F32 R68, R12, R24, R116 ;  /* 0x000000180c44723c */ /* 0x000fe20000001874 */
[----:B------:R-:W-:Y:S02]  /*2880*/  FSEL R97, R44, -INF , !P1 ;  /* 0xff8000002c617808 */ /* 0x000fe40004800000 */
[----:B------:R-:W-:Y:S01]  /*2890*/  ISETP.GE.AND P1, PT, R8, R4, PT ;  /* 0x000000040800720c */ /* 0x000fe20003f26270 */
[----:B------:R-:W-:Y:S01]  /*28a0*/  VIADD R8, R2, 0x20 ;  /* 0x0000002002087836 */ /* 0x000fe20000000000 */
[----:B------:R-:W-:Y:S02]  /*28b0*/  FSEL R198, R46, -INF , !P2 ;  /* 0xff8000002ec67808 */ /* 0x000fe40005000000 */
[----:B------:R-:W-:Y:S02]  /*28c0*/  FSEL R103, R38, -INF , !P1 ;  /* 0xff80000026677808 */ /* 0x000fe40004800000 */
[----:B------:R-:W-:-:S02]  /*28d0*/  ISETP.GE.AND P2, PT, R7, R3, PT ;  /* 0x000000030700720c */ /* 0x000fc40003f46270 */
[C---:B------:R-:W-:Y:S02]  /*28e0*/  ISETP.GE.AND P1, PT, R7.reuse, R5, PT ;  /* 0x000000050700720c */ /* 0x040fe40003f26270 */
[----:B------:R-:W-:Y:S02]  /*28f0*/  FSEL R98, R36, -INF , !P3 ;  /* 0xff80000024627808 */ /* 0x000fe40005800000 */
[----:B------:R-:W-:Y:S02]  /*2900*/  ISETP.GE.AND P3, PT, R7, R6, PT ;  /* 0x000000060700720c */ /* 0x000fe40003f66270 */
[----:B------:R-:W-:Y:S02]  /*2910*/  FSEL R96, R45, -INF , !P2 ;  /* 0xff8000002d607808 */ /* 0x000fe40005000000 */
[----:B------:R-:W-:Y:S02]  /*2920*/  FSEL R99, R37, -INF , !P1 ;  /* 0xff80000025637808 */ /* 0x000fe40004800000 */
[----:B------:R-:W-:Y:S01]  /*2930*/  ISETP.GE.AND P2, PT, R7, R4, PT ;  /* 0x000000040700720c */ /* 0x000fe20003f46270 */
[----:B------:R-:W-:Y:S01]  /*2940*/  VIADD R7, R2, 0x21 ;  /* 0x0000002102077836 */ /* 0x000fe20000000000 */
[----:B------:R-:W-:-:S02]  /*2950*/  ISETP.GE.AND P1, PT, R9, R6, PT ;  /* 0x000000060900720c */ /* 0x000fc40003f26270 */
[----:B------:R-:W-:Y:S02]  /*2960*/  FSEL R199, R47, -INF , !P3 ;  /* 0xff8000002fc77808 */ /* 0x000fe40005800000 */
[C---:B------:R-:W-:Y:S01]  /*2970*/  HMMA.16816.F32 R44, R16.reuse, R50, R92 ;  /* 0x00000032102c723c */ /* 0x040fe2000000185c */
[----:B------:R-:W-:Y:S01]  /*2980*/  ISETP.GE.AND P3, PT, R9, R3, PT ;  /* 0x000000030900720c */ /* 0x000fe20003f66270 */
[----:B------:R-:W-:Y:S01]  /*2990*/  VIADD R9, R2, 0x18 ;  /* 0x0000001802097836 */ /* 0x000fe20000000000 */
[----:B------:R-:W-:Y:S02]  /*29a0*/  FSEL R197, R39, -INF , !P2 ;  /* 0xff80000027c57808 */ /* 0x000fe40005000000 */
[----:B------:R-:W1:Y:S01]  /*29b0*/  LDSM.16.M88.4 R36, [R217+0x1400] ;  /* 0x00140000d924783b */ /* 0x000e620000000200 */
[----:B------:R-:W-:Y:S01]  /*29c0*/  FSEL R87, R40, -INF , !P3 ;  /* 0xff80000028577808 */ /* 0x000fe20005800000 */
[----:B------:R-:W-:Y:S01]  /*29d0*/  HMMA.16816.F32 R48, R16, R22, R108 ;  /* 0x000000161030723c */ /* 0x000fe2000000186c */
[----:B------:R-:W-:-:S02]  /*29e0*/  FSEL R92, R42, -INF , !P1 ;  /* 0xff8000002a5c7808 */ /* 0x000fc40004800000 */
[CC--:B------:R-:W-:Y:S02]  /*29f0*/  ISETP.GE.AND P1, PT, R20.reuse, R5.reuse, PT ;  /* 0x000000051400720c */ /* 0x0c0fe40003f26270 */
[----:B------:R-:W-:Y:S02]  /*2a00*/  ISETP.GE.AND P3, PT, R9, R5, PT ;  /* 0x000000050900720c */ /* 0x000fe40003f66270 */
[----:B------:R-:W-:Y:S02]  /*2a10*/  FSEL R95, R29, -INF , !P1 ;  /* 0xff8000001d5f7808 */ /* 0x000fe40004800000 */
[-C--:B------:R-:W-:Y:S02]  /*2a20*/  ISETP.GE.AND P1, PT, R20, R4.reuse, PT ;  /* 0x000000041400720c */ /* 0x080fe40003f26270 */
[----:B------:R-:W-:Y:S02]  /*2a30*/  ISETP.GE.AND P2, PT, R9, R4, PT ;  /* 0x000000040900720c */ /* 0x000fe40003f46270 */
[----:B------:R-:W-:-:S02]  /*2a40*/  FSEL R93, R28, -INF , !P3 ;  /* 0xff8000001c5d7808 */ /* 0x000fc40005800000 */
[----:B------:R-:W-:Y:S02]  /*2a50*/  FSEL R102, R31, -INF , !P1 ;  /* 0xff8000001f667808 */ /* 0x000fe40004800000 */
[-C--:B------:R-:W-:Y:S02]  /*2a60*/  ISETP.GE.AND P3, PT, R10, R3.reuse, PT ;  /* 0x000000030a00720c */ /* 0x080fe40003f66270 */
[----:B------:R-:W-:Y:S02]  /*2a70*/  FSEL R100, R30, -INF , !P2 ;  /* 0xff8000001e647808 */ /* 0x000fe40005000000 */
[----:B------:R-:W-:Y:S01]  /*2a80*/  ISETP.GE.AND P1, PT, R8, R3, PT ;  /* 0x000000030800720c */ /* 0x000fe20003f26270 */
[----:B------:R-:W-:Y:S01]  /*2a90*/  HMMA.16816.F32 R28, R12, R22, R112 ;  /* 0x000000160c1c723c */ /* 0x000fe20000001870 */
[----:B------:R-:W-:Y:S01]  /*2aa0*/  ISETP.GE.AND P2, PT, R10, R6, PT ;  /* 0x000000060a00720c */ /* 0x000fe20003f46270 */
[----:B------:R-:W-:Y:S01]  /*2ab0*/  VIADD R10, R2, 0x38 ;  /* 0x00000038020a7836 */ /* 0x000fe20000000000 */
[----:B------:R-:W-:-:S02]  /*2ac0*/  FSEL R86, R41, -INF , !P3 ;  /* 0xff80000029567808 */ /* 0x000fc40005800000 */
[----:B------:R-:W-:Y:S02]  /*2ad0*/  FSEL R205, R64, -INF , !P1 ;  /* 0xff80000040cd7808 */ /* 0x000fe40004800000 */
[----:B------:R-:W-:Y:S02]  /*2ae0*/  FSEL R88, R43, -INF , !P2 ;  /* 0xff8000002b587808 */ /* 0x000fe40005000000 */
[C---:B------:R-:W-:Y:S01]  /*2af0*/  ISETP.GE.AND P3, PT, R8.reuse, R5, PT ;  /* 0x000000050800720c */ /* 0x040fe20003f66270 */
[----:B------:R-:W2:Y:S01]  /*2b00*/  LDSM.16.M88.4 R40, [R217+0x1c00] ;  /* 0x001c0000d928783b */ /* 0x000ea20000000200 */
[C---:B------:R-:W-:Y:S02]  /*2b10*/  ISETP.GE.AND P1, PT, R8.reuse, R4, PT ;  /* 0x000000040800720c */ /* 0x040fe40003f26270 */
[----:B------:R-:W-:Y:S01]  /*2b20*/  ISETP.GE.AND P2, PT, R8, R6, PT ;  /* 0x000000060800720c */ /* 0x000fe20003f46270 */
[----:B------:R-:W-:Y:S01]  /*2b30*/  VIADD R8, R2, 0x30 ;  /* 0x0000003002087836 */ /* 0x000fe20000000000 */
[----:B------:R-:W-:Y:S01]  /*2b40*/  FSEL R112, R52, -INF , !P3 ;  /* 0xff80000034707808 */ /* 0x000fe20005800000 */
[----:B-1----:R-:W-:Y:S01]  /*2b50*/  HMMA.16816.F32 R80, R16, R36, R104 ;  /* 0x000000241050723c */ /* 0x002fe20000001868 */
[----:B------:R-:W-:-:S02]  /*2b60*/  FSEL R114, R54, -INF , !P1 ;  /* 0xff80000036727808 */ /* 0x000fc40004800000 */
[----:B------:R-:W-:Y:S02]  /*2b70*/  FSEL R206, R66, -INF , !P2 ;  /* 0xff80000042ce7808 */ /* 0x000fe40005000000 */
[C---:B------:R-:W-:Y:S02]  /*2b80*/  ISETP.GE.AND P3, PT, R7.reuse, R6, PT ;  /* 0x000000060700720c */ /* 0x040fe40003f66270 */
[C---:B------:R-:W-:Y:S02]  /*2b90*/  ISETP.GE.AND P1, PT, R7.reuse, R5, PT ;  /* 0x000000050700720c */ /* 0x040fe40003f26270 */
[----:B------:R-:W-:Y:S02]  /*2ba0*/  ISETP.GE.AND P2, PT, R7, R3, PT ;  /* 0x000000030700720c */ /* 0x000fe40003f46270 */
[----:B------:R-:W-:Y:S02]  /*2bb0*/  FSEL R207, R67, -INF , !P3 ;  /* 0xff80000043cf7808 */ /* 0x000fe40005800000 */
[----:B------:R-:W-:-:S02]  /*2bc0*/  FSEL R113, R53, -INF , !P1 ;  /* 0xff80000035717808 */ /* 0x000fc40004800000 */
[----:B------:R-:W-:Y:S02]  /*2bd0*/  FSEL R119, R65, -INF , !P2 ;  /* 0xff80000041777808 */ /* 0x000fe40005000000 */
[C---:B------:R-:W-:Y:S01]  /*2be0*/  ISETP.GE.AND P3, PT, R9.reuse, R3, PT ;  /* 0x000000030900720c */ /* 0x040fe20003f66270 */
[----:B------:R-:W-:Y:S01]  /*2bf0*/  HMMA.16816.F32 R64, R12, R36, R128 ;  /* 0x000000240c40723c */ /* 0x000fe20000001880 */
[----:B------:R-:W-:Y:S01]  /*2c00*/  ISETP.GE.AND P1, PT, R9, R6, PT ;  /* 0x000000060900720c */ /* 0x000fe20003f26270 */
[C---:B------:R-:W-:Y:S01]  /*2c10*/  VIADD R9, R2.reuse, 0x28 ;  /* 0x0000002802097836 */ /* 0x040fe20000000000 */
[----:B------:R-:W-:Y:S01]  /*2c20*/  ISETP.GE.AND P2, PT, R7, R4, PT ;  /* 0x000000040700720c */ /* 0x000fe20003f46270 */
[----:B------:R-:W-:Y:S01]  /*2c30*/  VIADD R7, R2, 0x31 ;  /* 0x0000003102077836 */ /* 0x000fe20000000000 */
[----:B------:R-:W-:Y:S02]  /*2c40*/  FSEL R85, R44, -INF , !P3 ;  /* 0xff8000002c557808 */ /* 0x000fe40005800000 */
[----:B------:R-:W-:-:S02]  /*2c50*/  FSEL R115, R55, -INF , !P2 ;  /* 0xff80000037737808 */ /* 0x000fc40005000000 */
[-C--:B------:R-:W-:Y:S01]  /*2c60*/  ISETP.GE.AND P3, PT, R9, R5.reuse, PT ;  /* 0x000000050900720c */ /* 0x080fe20003f66270 */
[-C--:B------:R-:W-:Y:S01]  /*2c70*/  HMMA.16816.F32 R52, R16, R56.reuse, R164 ;  /* 0x000000381034723c */ /* 0x080fe200000018a4 */
[----:B------:R-:W-:Y:S02]  /*2c80*/  FSEL R101, R46, -INF , !P1 ;  /* 0xff8000002e657808 */ /* 0x000fe40004800000 */
[----:B------:R-:W-:Y:S02]  /*2c90*/  ISETP.GE.AND P2, PT, R11, R5, PT ;  /* 0x000000050b00720c */ /* 0x000fe40003f46270 */
[----:B------:R-:W-:Y:S01]  /*2ca0*/  ISETP.GE.AND P1, PT, R9, R4, PT ;  /* 0x000000040900720c */ /* 0x000fe20003f26270 */
[----:B------:R-:W-:Y:S01]  /*2cb0*/  HMMA.16816.F32 R56, R12, R56, R168 ;  /* 0x000000380c38723c */ /* 0x000fe200000018a8 */
[----:B------:R-:W-:Y:S02]  /*2cc0*/  FSEL R108, R28, -INF , !P3 ;  /* 0xff8000001c6c7808 */ /* 0x000fe40005800000 */
[----:B------:R-:W-:-:S02]  /*2cd0*/  FSEL R109, R29, -INF , !P2 ;  /* 0xff8000001d6d7808 */ /* 0x000fc40005000000 */
[----:B------:R-:W-:Y:S02]  /*2ce0*/  ISETP.GE.AND P3, PT, R20, R3, PT ;  /* 0x000000031400720c */ /* 0x000fe40003f66270 */
[----:B------:R-:W-:Y:S02]  /*2cf0*/  FSEL R110, R30, -INF , !P1 ;  /* 0xff8000001e6e7808 */ /* 0x000fe40004800000 */
[----:B------:R-:W-:Y:S02]  /*2d00*/  ISETP.GE.AND P2, PT, R20, R6, PT ;  /* 0x000000061400720c */ /* 0x000fe40003f46270 */
[----:B------:R-:W-:Y:S01]  /*2d10*/  ISETP.GE.AND P1, PT, R11, R4, PT ;  /* 0x000000040b00720c */ /* 0x000fe20003f26270 */
[----:B------:R-:W-:Y:S01]  /*2d20*/  HMMA.16816.F32 R20, R12, R34, R124 ;  /* 0x000000220c14723c */ /* 0x000fe2000000187c */
[----:B------:R-:W-:Y:S02]  /*2d30*/  FSEL R91, R47, -INF , !P2 ;  /* 0xff8000002f5b7808 */ /* 0x000fe40005000000 */
[----:B------:R-:W-:-:S02]  /*2d40*/  FSEL R106, R31, -INF , !P1 ;  /* 0xff8000001f6a7808 */ /* 0x000fc40004800000 */
[C---:B------:R-:W-:Y:S01]  /*2d50*/  ISETP.GE.AND P2, PT, R8.reuse, R3, PT ;  /* 0x000000030800720c */ /* 0x040fe20003f46270 */
[----:B------:R-:W-:Y:S01]  /*2d60*/  HMMA.16816.F32 R32, R16, R34, R120 ;  /* 0x000000221020723c */ /* 0x000fe20000001878 */
[----:B------:R-:W-:Y:S01]  /*2d70*/  ISETP.GE.AND P1, PT, R8, R6, PT ;  /* 0x000000060800720c */ /* 0x000fe20003f26270 */
[----:B------:R-:W1:Y:S01]  /*2d80*/  LDSM.16.M88.4 R28, [R217+0x1800] ;  /* 0x00180000d91c783b */ /* 0x000e620000000200 */
[----:B------:R-:W-:Y:S01]  /*2d90*/  FSEL R84, R45, -INF , !P3 ;  /* 0xff8000002d547808 */ /* 0x000fe20005800000 */
[----:B------:R-:W-:-:S04]  /*2da0*/  DEPBAR.LE SB0, 0x0 ;  /* 0x000080000000791a */ /* 0x000fc80000000000 */
[----:B------:R-:W-:Y:S01]  /*2db0*/  FSEL R118, R76, -INF , !P2 ;  /* 0xff8000004c767808 */ /* 0x000fe20005000000 */
[-C--:B------:R-:W-:Y:S01]  /*2dc0*/  HMMA.16816.F32 R44, R16, R38.reuse, R152 ;  /* 0x00000026102c723c */ /* 0x080fe20000001898 */
[----:B------:R-:W-:Y:S01]  /*2dd0*/  BAR.SYNC.DEFER_BLOCKING 0x0 ;  /* 0x0000000000007b1d */ /* 0x000fe20000010000 */
[C---:B------:R-:W-:Y:S02]  /*2de0*/  ISETP.GE.AND P3, PT, R8.reuse, R5, PT ;  /* 0x000000050800720c */ /* 0x040fe40003f66270 */
[----:B------:R-:W-:Y:S01]  /*2df0*/  ISETP.GE.AND P2, PT, R8, R4, PT ;  /* 0x000000040800720c */ /* 0x000fe20003f46270 */
[----:B------:R-:W-:Y:S01]  /*2e00*/  VIADD R8, R2, 0x40 ;  /* 0x0000004002087836 */ /* 0x000fe20000000000 */
[----:B------:R-:W-:Y:S01]  /*2e10*/  FSEL R220, R78, -INF , !P1 ;  /* 0xff8000004edc7808 */ /* 0x000fe20004800000 */
[----:B------:R-:W-:Y:S01]  /*2e20*/  HMMA.16816.F32 R36, R12, R38, R184 ;  /* 0x000000260c24723c */ /* 0x000fe200000018b8 */
[----:B------:R-:W-:Y:S02]  /*2e30*/  ISETP.GE.AND P1, PT, R7, R3, PT ;  /* 0x000000030700720c */ /* 0x000fe40003f26270 */
[----:B------:R-:W-:-:S02]  /*2e40*/  FSEL R130, R60, -INF , !P3 ;  /* 0xff8000003c827808 */ /* 0x000fc40005800000 */
[----:B------:R-:W-:Y:S02]  /*2e50*/  FSEL R219, R62, -INF , !P2 ;  /* 0xff8000003edb7808 */ /* 0x000fe40005000000 */
[C---:B------:R-:W-:Y:S02]  /*2e60*/  ISETP.GE.AND P3, PT, R7.reuse, R6, PT ;  /* 0x000000060700720c */ /* 0x040fe40003f66270 */
[----:B------:R-:W-:Y:S02]  /*2e70*/  ISETP.GE.AND P2, PT, R7, R5, PT ;  /* 0x000000050700720c */ /* 0x000fe40003f46270 */
[----:B------:R-:W-:Y:S02]  /*2e80*/  FSEL R126, R77, -INF , !P1 ;  /* 0xff8000004d7e7808 */ /* 0x000fe40004800000 */
[----:B------:R-:W-:Y:S01]  /*2e90*/  ISETP.GE.AND P1, PT, R7, R4, PT ;  /* 0x000000040700720c */ /* 0x000fe20003f26270 */
[----:B------:R-:W-:Y:S01]  /*2ea0*/  VIADD R7, R2, 0x41 ;  /* 0x0000004102077836 */ /* 0x000fe20000000000 */
[----:B------:R-:W-:-:S02]  /*2eb0*/  FSEL R221, R79, -INF , !P3 ;  /* 0xff8000004fdd7808 */ /* 0x000fc40005800000 */
[----:B------:R-:W-:Y:S01]  /*2ec0*/  FSEL R208, R61, -INF , !P2 ;  /* 0xff8000003dd07808 */ /* 0x000fe20005000000 */
[----:B--2---:R-:W-:Y:S01]  /*2ed0*/  HMMA.16816.F32 R76, R12, R40, R180 ;  /* 0x000000280c4c723c */ /* 0x004fe200000018b4 */
[C---:B------:R-:W-:Y:S02]  /*2ee0*/  ISETP.GE.AND P3, PT, R9.reuse, R3, PT ;  /* 0x000000030900720c */ /* 0x040fe40003f66270 */
[----:B------:R-:W-:Y:S01]  /*2ef0*/  ISETP.GE.AND P2, PT, R9, R6, PT ;  /* 0x000000060900720c */ /* 0x000fe20003f46270 */
[----:B------:R-:W-:Y:S01]  /*2f00*/  VIADD R9, R2, 0x39 ;  /* 0x0000003902097836 */ /* 0x000fe20000000000 */
[----:B------:R-:W-:Y:S02]  /*2f10*/  FSEL R218, R63, -INF , !P1 ;  /* 0xff8000003fda7808 */ /* 0x000fe40004800000 */
[----:B------:R-:W-:Y:S01]  /*2f20*/  ISETP.GE.AND P1, PT, R10, R5, PT ;  /* 0x000000050a00720c */ /* 0x000fe20003f26270 */
[----:B-1----:R-:W-:Y:S01]  /*2f30*/  HMMA.16816.F32 R60, R16, R30, R156 ;  /* 0x0000001e103c723c */ /* 0x002fe2000000189c */
[----:B------:R-:W-:-:S02]  /*2f40*/  FSEL R121, R50, -INF , !P2 ;  /* 0xff80000032797808 */ /* 0x000fc40005000000 */
[----:B------:R-:W-:Y:S02]  /*2f50*/  FSEL R111, R48, -INF , !P3 ;  /* 0xff800000306f7808 */ /* 0x000fe40005800000 */
[-C--:B------:R-:W-:Y:S02]  /*2f60*/  ISETP.GE.AND P2, PT, R10, R4.reuse, PT ;  /* 0x000000040a00720c */ /* 0x080fe40003f46270 */
[----:B------:R-:W-:Y:S02]  /*2f70*/  FSEL R131, R20, -INF , !P1 ;  /* 0xff80000014837808 */ /* 0x000fe40004800000 */
[C---:B------:R-:W-:Y:S02]  /*2f80*/  ISETP.GE.AND P3, PT, R9.reuse, R5, PT ;  /* 0x000000050900720c */ /* 0x040fe40003f66270 */
[----:B------:R-:W-:Y:S02]  /*2f90*/  ISETP.GE.AND P1, PT, R9, R4, PT ;  /* 0x000000040900720c */ /* 0x000fe40003f26270 */
[----:B------:R-:W-:-:S02]  /*2fa0*/  FSEL R210, R22, -INF , !P2 ;  /* 0xff80000016d27808 */ /* 0x000fc40005000000 */
[-C--:B------:R-:W-:Y:S02]  /*2fb0*/  ISETP.GE.AND P2, PT, R11, R3.reuse, PT ;  /* 0x000000030b00720c */ /* 0x080fe40003f46270 */
[----:B------:R-:W-:Y:S02]  /*2fc0*/  FSEL R209, R21, -INF , !P3 ;  /* 0xff80000015d17808 */ /* 0x000fe40005800000 */
[----:B------:R-:W-:Y:S02]  /*2fd0*/  FSEL R211, R23, -INF , !P1 ;  /* 0xff80000017d37808 */ /* 0x000fe40004800000 */
[-C--:B------:R-:W-:Y:S01]  /*2fe0*/  HMMA.16816.F32 R20, R12, R26.reuse, R160 ;  /* 0x0000001a0c14723c */ /* 0x080fe200000018a0 */
[----:B------:R-:W-:Y:S02]  /*2ff0*/  FSEL R107, R49, -INF , !P2 ;  /* 0xff800000316b7808 */ /* 0x000fe40005000000 */
[-C--:B------:R-:W-:Y:S02]  /*3000*/  ISETP.GE.AND P3, PT, R11, R6.reuse, PT ;  /* 0x000000060b00720c */ /* 0x080fe40003f66270 */
[C---:B------:R-:W-:Y:S01]  /*3010*/  ISETP.GE.AND P1, PT, R8.reuse, R3, PT ;  /* 0x000000030800720c */ /* 0x040fe20003f26270 */
[----:B------:R-:W-:Y:S01]  /*3020*/  HMMA.16816.F32 R24, R16, R26, R136 ;  /* 0x0000001a1018723c */ /* 0x000fe20000001888 */
[----:B------:R-:W-:-:S02]  /*3030*/  ISETP.GE.AND P2, PT, R8, R6, PT ;  /* 0x000000060800720c */ /* 0x000fc40003f46270 */
[----:B------:R-:W-:Y:S02]  /*3040*/  FSEL R53, R53, -INF , !P5 ;  /* 0xff80000035357808 */ /* 0x000fe40006800000 */
[----:B------:R-:W-:Y:S02]  /*3050*/  ISETP.GE.AND P5, PT, R2, R3, PT ;  /* 0x000000030200720c */ /* 0x000fe40003fa6270 */
[----:B------:R-:W-:Y:S02]  /*3060*/  FSEL R120, R51, -INF , !P3 ;  /* 0xff80000033787808 */ /* 0x000fe40005800000 */
[----:B------:R-:W-:Y:S01]  /*3070*/  FSEL R164, R72, -INF , !P1 ;  /* 0xff80000048a47808 */ /* 0x000fe20004800000 */
[----:B------:R-:W-:Y:S01]  /*3080*/  HMMA.16816.F32 R48, R16, R42, R144 ;  /* 0x0000002a1030723c */ /* 0x000fe20000001890 */
[----:B------:R-:W-:Y:S02]  /*3090*/  FSEL R231, R74, -INF , !P2 ;  /* 0xff8000004ae77808 */ /* 0x000fe40005000000 */
[----:B------:R-:W-:-:S02]  /*30a0*/  ISETP.GE.AND P3, PT, R8, R5, PT ;  /* 0x000000050800720c */ /* 0x000fc40003f66270 */
[----:B------:R-:W-:Y:S02]  /*30b0*/  ISETP.GE.AND P1, PT, R8, R4, PT ;  /* 0x000000040800720c */ /* 0x000fe40003f26270 */
[----:B------:R-:W-:Y:S02]  /*30c0*/  ISETP.GE.AND P2, PT, R7, R3, PT ;  /* 0x000000030700720c */ /* 0x000fe40003f46270 */
[----:B------:R-:W-:Y:S02]  /*30d0*/  FSEL R52, R52, -INF , !P5 ;  /* 0xff80000034347808 */ /* 0x000fe40006800000 */
[----:B------:R-:W-:Y:S02]  /*30e0*/  FSEL R167, R68, -INF , !P3 ;  /* 0xff80000044a77808 */ /* 0x000fe40005800000 */
[----:B------:R-:W-:Y:S02]  /*30f0*/  FSEL R226, R70, -INF , !P1 ;  /* 0xff80000046e27808 */ /* 0x000fe40004800000 */
[----:B------:R-:W-:-:S02]  /*3100*/  FSEL R160, R73, -INF , !P2 ;  /* 0xff80000049a07808 */ /* 0x000fc40005000000 */
[C---:B------:R-:W-:Y:S02]  /*3110*/  ISETP.GE.AND P3, PT, R7.reuse, R6, PT ;  /* 0x000000060700720c */ /* 0x040fe40003f66270 */
[C---:B------:R-:W-:Y:S02]  /*3120*/  ISETP.GE.AND P1, PT, R7.reuse, R5, PT ;  /* 0x000000050700720c */ /* 0x040fe40003f26270 */
[----:B------:R-:W-:Y:S01]  /*3130*/  ISETP.GE.AND P2, PT, R7, R4, PT ;  /* 0x000000040700720c */ /* 0x000fe20003f46270 */
[----:B------:R-:W-:Y:S01]  /*3140*/  VIADD R7, R2, 0x48 ;  /* 0x0000004802077836 */ /* 0x000fe20000000000 */
[----:B------:R-:W-:Y:S02]  /*3150*/  FMNMX.FTZ R8, R52, R53, !PT ;  /* 0x0000003534087209 */ /* 0x000fe40007810000 */
[----:B------:R-:W-:Y:S02]  /*3160*/  FSEL R230, R75, -INF , !P3 ;  /* 0xff8000004be67808 */ /* 0x000fe40005800000 */
[----:B------:R-:W-:Y:S01]  /*3170*/  FMNMX.FTZ R8, R87, R8, !PT ;  /* 0x0000000857087209 */ /* 0x000fe20007810000 */
[----:B------:R-:W-:Y:S01]  /*3180*/  HMMA.16816.F32 R72, R16, R40, R140 ;  /* 0x000000281048723c */ /* 0x000fe2000000188c */
[----:B------:R-:W-:-:S02]  /*3190*/  FSEL R166, R69, -INF , !P1 ;  /* 0xff80000045a67808 */ /* 0x000fc40004800000 */
[----:B------:R-:W-:Y:S02]  /*31a0*/  FSEL R224, R71, -INF , !P2 ;  /* 0xff80000047e07808 */ /* 0x000fe40005000000 */
[CC--:B------:R-:W-:Y:S01]  /*31b0*/  ISETP.GE.AND P3, PT, R10.reuse, R3.reuse, PT ;  /* 0x000000030a00720c */ /* 0x0c0fe20003f66270 */
[----:B------:R-:W-:Y:S01]  /*31c0*/  HMMA.16816.F32 R68, R16, R28, R132 ;  /* 0x0000001c1044723c */ /* 0x000fe20000001884 */
[----:B------:R-:W-:Y:S02]  /*31d0*/  ISETP.GE.AND P1, PT, R10, R6, PT ;  /* 0x000000060a00720c */ /* 0x000fe40003f26270 */
[-C--:B------:R-:W-:Y:S02]  /*31e0*/  ISETP.GE.AND P2, PT, R9, R3.reuse, PT ;  /* 0x000000030900720c */ /* 0x080fe40003f46270 */
[----:B------:R-:W-:Y:S01]  /*31f0*/  ISETP.GE.AND P5, PT, R7, R4, PT ;  /* 0x000000040700720c */ /* 0x000fe20003fa6270 */
[----:B------:R-:W-:Y:S01]  /*3200*/  HMMA.16816.F32 R40, R12, R42, R200 ;  /* 0x0000002a0c28723c */ /* 0x000fe200000018c8 */
[----:B------:R-:W-:Y:S01]  /*3210*/  FMNMX.FTZ R8, R86, R8, !PT ;  /* 0x0000000856087209 */ /* 0x000fe20007810000 */
[----:B------:R-:W-:Y:S01]  /*3220*/  VIADD R18, R2, 0x60 ;  /* 0x0000006002127836 */ /* 0x000fe20000000000 */
[----:B------:R-:W-:Y:S01]  /*3230*/  FSEL R117, R32, -INF , !P3 ;  /* 0xff80000020757808 */ /* 0x000fe20005800000 */
[----:B------:R-:W-:Y:S01]  /*3240*/  VIADD R17, R2, 0x61 ;  /* 0x0000006102117836 */ /* 0x000fe20000000000 */
[----:B------:R-:W-:Y:S01]  /*3250*/  FSEL R142, R34, -INF , !P1 ;  /* 0xff800000228e7808 */ /* 0x000fe20004800000 */
[C---:B------:R-:W-:Y:S01]  /*3260*/  VIADD R16, R2.reuse, 0x68 ;  /* 0x0000006802107836 */ /* 0x040fe20000000000 */
[----:B------:R-:W-:Y:S01]  /*3270*/  FSEL R116, R33, -INF , !P2 ;  /* 0xff80000021747808 */ /* 0x000fe20005000000 */
[----:B------:R-:W-:Y:S01]  /*3280*/  VIADD R19, R2, 0x70 ;  /* 0x0000007002137836 */ /* 0x000fe20000000000 */
[----:B------:R-:W-:Y:S01]  /*3290*/  FSEL R222, R22, -INF , !P5 ;  /* 0xff80000016de7808 */ /* 0x000fe20006800000 */
[C---:B------:R-:W-:Y:S01]  /*32a0*/  VIADD R22, R2.reuse, 0x79 ;  /* 0x0000007902167836 */ /* 0x040fe20000000000 */
[----:B------:R-:W-:Y:S01]  /*32b0*/  ISETP.GE.AND P3, PT, R9, R6, PT ;  /* 0x000000060900720c */ /* 0x000fe20003f66270 */
[----:B------:R-:W-:Y:S01]  /*32c0*/  VIADD R9, R2, 0x49 ;  /* 0x0000004902097836 */ /* 0x000fe20000000000 */
[----:B------:R-:W-:-:S02]  /*32d0*/  ISETP.GE.AND P1, PT, R7, R3, PT ;  /* 0x000000030700720c */ /* 0x000fc40003f26270 */
[C---:B------:R-:W-:Y:S02]  /*32e0*/  ISETP.GE.AND P2, PT, R7.reuse, R5, PT ;  /* 0x000000050700720c */ /* 0x040fe40003f46270 */
[----:B------:R-:W-:Y:S02]  /*32f0*/  ISETP.GE.AND P5, PT, R7, R6, PT ;  /* 0x000000060700720c */ /* 0x000fe40003fa6270 */
[----:B------:R-:W-:Y:S02]  /*3300*/  FMNMX.FTZ R7, R97, R8, !PT ;  /* 0x0000000861077209 */ /* 0x000fe40007810000 */
[----:B------:R-:W-:Y:S01]  /*3310*/  FSEL R161, R20, -INF , !P2 ;  /* 0xff80000014a17808 */ /* 0x000fe20005000000 */
[----:B------:R-:W-:Y:S01]  /*3320*/  VIADD R20, R2, 0x71 ;  /* 0x0000007102147836 */ /* 0x000fe20000000000 */
[----:B------:R-:W-:Y:S01]  /*3330*/  FMNMX.FTZ R8, R96, R7, !PT ;  /* 0x0000000760087209 */ /* 0x000fe20007810000 */
[----:B------:R-:W-:Y:S01]  /*3340*/  VIADD R7, R2, 0x50 ;  /* 0x0000005002077836 */ /* 0x000fe20000000000 */
[----:B------:R-:W-:-:S02]  /*3350*/  ISETP.GE.AND P2, PT, R9, R5, PT ;  /* 0x000000050900720c */ /* 0x000fc40003f46270 */
[----:B------:R-:W-:Y:S02]  /*3360*/  FMNMX.FTZ R8, R85, R8, !PT ;  /* 0x0000000855087209 */ /* 0x000fe40007810000 */
[----:B------:R-:W-:Y:S01]  /*3370*/  FSEL R162, R21, -INF , !P2 ;  /* 0xff80000015a27808 */ /* 0x000fe20005000000 */
[----:B------:R-:W-:Y:S01]  /*3380*/  VIADD R21, R2, 0x78 ;  /* 0x0000007802157836 */ /* 0x000fe20000000000 */
[----:B------:R-:W-:Y:S02]  /*3390*/  ISETP.GE.AND P2, PT, R9, R4, PT ;  /* 0x000000040900720c */ /* 0x000fe40003f46270 */
[----:B------:R-:W-:Y:S02]  /*33a0*/  FMNMX.FTZ R8, R84, R8, !PT ;  /* 0x0000000854087209 */ /* 0x000fe40007810000 */
[----:B------:R-:W-:Y:S02]  /*33b0*/  FSEL R223, R23, -INF , !P2 ;  /* 0xff80000017df7808 */ /* 0x000fe40005000000 */
[----:B------:R-:W-:-:S02]  /*33c0*/  ISETP.GE.AND P2, PT, R7, R3, PT ;  /* 0x000000030700720c */ /* 0x000fc40003f46270 */
[----:B------:R-:W-:Y:S02]  /*33d0*/  FMNMX.FTZ R8, R205, R8, !PT ;  /* 0x00000008cd087209 */ /* 0x000fe40007810000 */
[----:B------:R-:W-:Y:S02]  /*33e0*/  FSEL R141, R35, -INF , !P3 ;  /* 0xff800000238d7808 */ /* 0x000fe40005800000 */
[----:B------:R-:W-:Y:S01]  /*33f0*/  FSEL R129, R24, -INF , !P1 ;  /* 0xff80000018817808 */ /* 0x000fe20004800000 */
[----:B------:R-:W-:Y:S01]  /*3400*/  HMMA.16816.F32 R32, R12, R28, R172 ;  /* 0x0000001c0c20723c */ /* 0x000fe200000018ac */
[----:B------:R-:W-:Y:S02]  /*3410*/  FSEL R133, R80, -INF , !P2 ;  /* 0xff80000050857808 */ /* 0x000fe40005000000 */
[C---:B------:R-:W-:Y:S02]  /*3420*/  ISETP.GE.AND P1, PT, R7.reuse, R6, PT ;  /* 0x000000060700720c */ /* 0x040fe40003f26270 */
[----:B------:R-:W-:-:S02]  /*3430*/  ISETP.GE.AND P3, PT, R7, R5, PT ;  /* 0x000000050700720c */ /* 0x000fc40003f66270 */
[----:B------:R-:W-:Y:S01]  /*3440*/  ISETP.GE.AND P2, PT, R7, R4, PT ;  /* 0x000000040700720c */ /* 0x000fe20003f46270 */
[----:B------:R-:W-:Y:S01]  /*3450*/  VIADD R7, R2, 0x51 ;  /* 0x0000005102077836 */ /* 0x000fe20000000000 */
[----:B------:R-:W-:Y:S02]  /*3460*/  FMNMX.FTZ R8, R119, R8, !PT ;  /* 0x0000000877087209 */ /* 0x000fe40007810000 */
[----:B------:R-:W-:Y:S02]  /*3470*/  FSEL R228, R82, -INF , !P1 ;  /* 0xff80000052e47808 */ /* 0x000fe40004800000 */
[----:B------:R-:W-:Y:S02]  /*3480*/  FMNMX.FTZ R8, R111, R8, !PT ;  /* 0x000000086f087209 */ /* 0x000fe40007810000 */
[----:B------:R-:W-:Y:S02]  /*3490*/  ISETP.GE.AND P1, PT, R7, R3, PT ;  /* 0x000000030700720c */ /* 0x000fe40003f26270 */
[----:B------:R-:W-:-:S02]  /*34a0*/  FMNMX.FTZ R8, R107, R8, !PT ;  /* 0x000000086b087209 */ /* 0x000fc40007810000 */
[----:B------:R-:W-:Y:S02]  /*34b0*/  FSEL R232, R64, -INF , !P3 ;  /* 0xff80000040e87808 */ /* 0x000fe40005800000 */
[----:B------:R-:W-:Y:S02]  /*34c0*/  FSEL R234, R66, -INF , !P2 ;  /* 0xff80000042ea7808 */ /* 0x000fe40005000000 */
[----:B------:R-:W-:Y:S02]  /*34d0*/  FSEL R132, R81, -INF , !P1 ;  /* 0xff80000051847808 */ /* 0x000fe40004800000 */
[C---:B------:R-:W-:Y:S02]  /*34e0*/  ISETP.GE.AND P3, PT, R7.reuse, R6, PT ;  /* 0x000000060700720c */ /* 0x040fe40003f66270 */
[C---:B------:R-:W-:Y:S02]  /*34f0*/  ISETP.GE.AND P2, PT, R7.reuse, R5, PT ;  /* 0x000000050700720c */ /* 0x040fe40003f46270 */
[----:B------:R-:W-:-:S02]  /*3500*/  ISETP.GE.AND P1, PT, R7, R4, PT ;  /* 0x000000040700720c */ /* 0x000fc40003f26270 */
[----:B------:R-:W-:Y:S02]  /*3510*/  FMNMX.FTZ R7, R118, R8, !PT ;  /* 0x0000000876077209 */ /* 0x000fe40007810000 */
[----:B------:R-:W-:Y:S02]  /*3520*/  FSEL R227, R83, -INF , !P3 ;  /* 0xff80000053e37808 */ /* 0x000fe40005800000 */
[----:B------:R-:W-:Y:S01]  /*3530*/  FMNMX.FTZ R8, R126, R7, !PT ;  /* 0x000000077e087209 */ /* 0x000fe20007810000 */
[----:B------:R-:W-:Y:S01]  /*3540*/  VIADD R7, R2, 0x58 ;  /* 0x0000005802077836 */ /* 0x000fe20000000000 */
[----:B------:R-:W-:Y:S02]  /*3550*/  FSEL R229, R65, -INF , !P2 ;  /* 0xff80000041e57808 */ /* 0x000fe40005000000 */
[----:B------:R-:W-:Y:S02]  /*3560*/  FMNMX.FTZ R8, R117, R8, !PT ;  /* 0x0000000875087209 */ /* 0x000fe40007810000 */
[----:B------:R-:W-:-:S02]  /*3570*/  ISETP.GE.AND P3, PT, R9, R3, PT ;  /* 0x000000030900720c */ /* 0x000fc40003f66270 */
[----:B------:R-:W-:Y:S02]  /*3580*/  FMNMX.FTZ R8, R116, R8, !PT ;  /* 0x0000000874087209 */ /* 0x000fe40007810000 */
[----:B------:R-:W-:Y:S01]  /*3590*/  ISETP.GE.AND P2, PT, R9, R6, PT ;  /* 0x000000060900720c */ /* 0x000fe20003f46270 */
[----:B------:R-:W-:Y:S01]  /*35a0*/  VIADD R9, R2, 0x59 ;  /* 0x0000005902097836 */ /* 0x000fe20000000000 */
[----:B------:R-:W-:Y:S02]  /*35b0*/  FMNMX.FTZ R8, R164, R8, !PT ;  /* 0x00000008a4087209 */ /* 0x000fe40007810000 */
[----:B------:R-:W-:Y:S02]  /*35c0*/  FSEL R233, R67, -INF , !P1 ;  /* 0xff80000043e97808 */ /* 0x000fe40004800000 */
[----:B------:R-:W-:Y:S01]  /*35d0*/  FSEL R169, R26, -INF , !P5 ;  /* 0xff8000001aa97808 */ /* 0x000fe20006800000 */
[----:B------:R-:W-:Y:S01]  /*35e0*/  HMMA.16816.F32 R64, R12, R30, R188 ;  /* 0x0000001e0c40723c */ /* 0x000fe200000018bc */
        /* <DEDUP_REMOVED lines=9> */
[----:B------:R-:W-:Y:S02]  /*3680*/  ISETP.GE.AND P5, PT, R9, R3, PT ;  /* 0x000000030900720c */ /* 0x000fe40003fa6270 */
[----:B------:R-:W-:Y:S02]  /*3690*/  FMNMX.FTZ R7, R122, R7, !PT ;  /* 0x000000077a077209 */ /* 0x000fe40007810000 */
[----:B------:R-:W-:Y:S02]  /*36a0*/  FSEL R174, R46, -INF , !P2 ;  /* 0xff8000002eae7808 */ /* 0x000fe40005000000 */
[----:B------:R-:W-:Y:S01]  /*36b0*/  FMNMX.FTZ R8, R133, R7, !PT ;  /* 0x0000000785087209 */ /* 0x000fe20007810000 */
[----:B------:R-:W-:Y:S01]  /*36c0*/  VIADD R7, R2, 0x69 ;  /* 0x0000006902077836 */ /* 0x000fe20000000000 */
[----:B------:R-:W-:-:S02]  /*36d0*/  ISETP.GE.AND P2, PT, R9, R6, PT ;  /* 0x000000060900720c */ /* 0x000fc40003f46270 */
[----:B------:R-:W-:Y:S02]  /*36e0*/  FMNMX.FTZ R8, R132, R8, !PT ;  /* 0x0000000884087209 */ /* 0x000fe40007810000 */
[----:B------:R-:W-:Y:S02]  /*36f0*/  FSEL R123, R45, -INF , !P5 ;  /* 0xff8000002d7b7808 */ /* 0x000fe40006800000 */
[-C--:B------:R-:W-:Y:S02]  /*3700*/  ISETP.GE.AND P5, PT, R18, R3.reuse, PT ;  /* 0x000000031200720c */ /* 0x080fe40003fa6270 */
[----:B------:R-:W-:Y:S02]  /*3710*/  FMNMX.FTZ R8, R127, R8, !PT ;  /* 0x000000087f087209 */ /* 0x000fe40007810000 */
[----:B------:R-:W-:Y:S02]  /*3720*/  FSEL R170, R47, -INF , !P2 ;  /* 0xff8000002faa7808 */ /* 0x000fe40005000000 */
        /* <DEDUP_REMOVED lines=9> */
[----:B------:R-:W-:Y:S02]  /*37c0*/  FSEL R135, R60, -INF , !P5 ;  /* 0xff8000003c877808 */ /* 0x000fe40006800000 */
[----:B------:R-:W-:Y:S02]  /*37d0*/  FMNMX.FTZ R8, R134, R8, !PT ;  /* 0x0000000886087209 */ /* 0x000fe40007810000 */
[----:B------:R-:W-:Y:S02]  /*37e0*/  FSEL R140, R72, -INF , !P0 ;  /* 0xff800000488c7808 */ /* 0x000fe40004000000 */
[----:B------:R-:W-:-:S02]  /*37f0*/  FSEL R139, R61, -INF , !P2 ;  /* 0xff8000003d8b7808 */ /* 0x000fc40005000000 */
[----:B------:R-:W-:Y:S02]  /*3800*/  FMNMX.FTZ R8, R135, R8, !PT ;  /* 0x0000000887087209 */ /* 0x000fe40007810000 */
[-C--:B------:R-:W-:Y:S02]  /*3810*/  ISETP.GE.AND P0, PT, R21, R3.reuse, PT ;  /* 0x000000031500720c */ /* 0x080fe40003f06270 */
[----:B------:R-:W-:Y:S02]  /*3820*/  ISETP.GE.AND P2, PT, R20, R3, PT ;  /* 0x000000031400720c */ /* 0x000fe40003f46270 */
[----:B------:R-:W-:Y:S02]  /*3830*/  FMNMX.FTZ R8, R139, R8, !PT ;  /* 0x000000088b087209 */ /* 0x000fe40007810000 */
[----:B------:R-:W-:Y:S02]  /*3840*/  FSEL R145, R48, -INF , !P0 ;  /* 0xff80000030917808 */ /* 0x000fe40004000000 */
[----:B------:R-:W-:-:S02]  /*3850*/  PLOP3.LUT P0, PT, PT, PT, UP0, 0x80, 0x0 ;  /* 0x000000000000781c */ /* 0x000fc40003f0f008 */
[----:B------:R-:W-:Y:S02]  /*3860*/  FSEL R144, R73, -INF , !P2 ;  /* 0xff80000049907808 */ /* 0x000fe40005000000 */
[----:B------:R-:W-:Y:S02]  /*3870*/  FMNMX.FTZ R8, R140, R8, !PT ;  /* 0x000000088c087209 */ /* 0x000fe40007810000 */
[----:B------:R-:W-:Y:S02]  /*3880*/  FSEL R175, R36, -INF , !P1 ;  /* 0xff80000024af7808 */ /* 0x000fe40004800000 */
[----:B------:R-:W-:Y:S02]  /*3890*/  ISETP.GE.AND P1, PT, R22, R3, PT ;  /* 0x000000031600720c */ /* 0x000fe40003f26270 */
[----:B------:R-:W-:Y:S02]  /*38a0*/  FMNMX.FTZ R8, R144, R8, !PT ;  /* 0x0000000890087209 */ /* 0x000fe40007810000 */
[----:B------:R-:W-:-:S02]  /*38b0*/  FSEL R143, R49, -INF , !P1 ;  /* 0xff800000318f7808 */ /* 0x000fc40004800000 */
[----:B------:R-:W-:Y:S02]  /*38c0*/  FMNMX.FTZ R8, R145, R8, !PT ;  /* 0x0000000891087209 */ /* 0x000fe40007810000 */
[C---:B------:R-:W-:Y:S02]  /*38d0*/  ISETP.GE.AND P5, PT, R9.reuse, R5, PT ;  /* 0x000000050900720c */ /* 0x040fe40003fa6270 */
[----:B------:R-:W-:Y:S02]  /*38e0*/  ISETP.GE.AND P2, PT, R9, R4, PT ;  /* 0x000000040900720c */ /* 0x000fe40003f46270 */
[----:B------:R-:W-:Y:S01]  /*38f0*/  FMNMX.FTZ R23, R143, R8, !PT ;  /* 0x000000088f177209 */ /* 0x000fe20007810000 */
[----:B------:R-:W-:Y:S10]  /*3900*/  @!P0 BRA `(.L_x_287) ;  /* 0x0000000000688947 */ /* 0x000ff40003800000 */
[----:B------:R-:W-:Y:S02]  /*3910*/  UIADD3 UR11, UR32, -0x2, URZ ;  /* 0xfffffffe200b7890 */ /* 0x000fe4000fffe03f */
[----:B------:R-:W-:Y:S02]  /*3920*/  USHF.L.U32 UR12, UR8, 0x6, URZ ;  /* 0x00000006080c7899 */ /* 0x000fe4000800063f */
[----:B------:R-:W-:Y:S02]  /*3930*/  USHF.R.S32.HI UR10, URZ, 0x1f, UR11 ;  /* 0x0000001f3f0a7899 */ /* 0x000fe4000801140b */
[----:B------:R-:W-:Y:S01]  /*3940*/  UIMAD UR5, UR5, UR11, URZ ;  /* 0x0000000b050572a4 */ /* 0x000fe2000f8e023f */
[----:B------:R-:W-:-:S03]  /*3950*/  IMAD.U32 R8, RZ, RZ, UR11 ;  /* 0x0000000bff087e24 */ /* 0x000fc6000f8e00ff */
[----:B------:R-:W-:Y:S01]  /*3960*/  UIMAD UR5, UR10, UR16, UR5 ;  /* 0x000000100a0572a4 */ /* 0x000fe2000f8e0205 */
[----:B------:R-:W-:Y:S02]  /*3970*/  IMAD.WIDE.U32 R8, R8, UR16, R248 ;  /* 0x0000001008087c25 */ /* 0x000fe4000f8e00f8 */
[----:B------:R-:W-:-:S03]  /*3980*/  ULDC.64 UR10, c[0x0][0x218] ;  /* 0x00008600000a7ab9 */ /* 0x000fc60000000a00 */
[----:B------:R-:W-:Y:S01]  /*3990*/  VIADD R9, R9, UR5 ;  /* 0x0000000509097c36 */ /* 0x000fe20008000000 */
[----:B------:R-:W-:Y:S01]  /*39a0*/  LEA R12, P1, R8, UR10, 0x1 ;  /* 0x0000000a080c7c11 */ /* 0x000fe2000f8208ff */
[----:B------:R-:W-:-:S03]  /*39b0*/  USHF.L.U64.HI UR5, UR8, 0x6, UR9 ;  /* 0x0000000608057899 */ /* 0x000fc60008010209 */
[----:B------:R-:W-:Y:S02]  /*39c0*/  LEA.HI.X R13, R8, UR11, R9, 0x1, P1 ;  /* 0x0000000b080d7c11 */ /* 0x000fe400088f0c09 */
[----:B------:R-:W-:-:S03]  /*39d0*/  IADD3 R10, P1, R12, UR12, RZ ;  /* 0x0000000c0c0a7c10 */ /* 0x000fc6000ff3e0ff */
[----:B------:R-:W-:Y:S01]  /*39e0*/  @!PT LDS RZ, [RZ] ;  /* 0x00000000fffff984 */ /* 0x000fe20000000800 */
[----:B------:R-:W-:Y:S01]  /*39f0*/  @!PT LDS RZ, [RZ] ;  /* 0x00000000fffff984 */ /* 0x000fe20000000800 */
[----:B------:R-:W-:Y:S01]  /*3a00*/  @!PT LDS RZ, [RZ] ;  /* 0x00000000fffff984 */ /* 0x000fe20000000800 */
[----:B------:R1:W-:Y:S01]  /*3a10*/  LDGSTS.E.BYPASS.LTC128B.128 [R236+0x2000], desc[UR28][R12.64] ;  /* 0x020000000cec7fae */ /* 0x0003e2000b901d5c */
[----:B------:R-:W-:Y:S02]  /*3a20*/  IADD3.X R11, R13, UR5, RZ, P1, !PT ;  /* 0x000000050d0b7c10 */ /* 0x000fe40008ffe4ff */
[----:B------:R-:W-:-:S03]  /*3a30*/  IADD3 R8, P1, R10, UR12, RZ ;  /* 0x0000000c0a087c10 */ /* 0x000fc6000ff3e0ff */
[----:B------:R1:W-:Y:S01]  /*3a40*/  LDGSTS.E.BYPASS.LTC128B.128 [R236+0x2800], desc[UR28][R10.64] ;  /* 0x028000000aec7fae */ /* 0x0003e2000b901d5c */
[----:B------:R-:W-:Y:S02]  /*3a50*/  IADD3.X R9, R11, UR5, RZ, P1, !PT ;  /* 0x000000050b097c10 */ /* 0x000fe40008ffe4ff */
[----:B------:R-:W-:-:S03]  /*3a60*/  IADD3 R14, P1, R8, UR12, RZ ;  /* 0x0000000c080e7c10 */ /* 0x000fc6000ff3e0ff */
[----:B------:R1:W-:Y:S01]  /*3a70*/  LDGSTS.E.BYPASS.LTC128B.128 [R236+0x3000], desc[UR28][R8.64] ;  /* 0x0300000008ec7fae */ /* 0x0003e2000b901d5c */
[----:B------:R-:W-:-:S05]  /*3a80*/  IADD3.X R15, R9, UR5, RZ, P1, !PT ;  /* 0x00000005090f7c10 */ /* 0x000fca0008ffe4ff */
[----:B------:R1:W-:Y:S04]  /*3a90*/  LDGSTS.E.BYPASS.LTC128B.128 [R236+0x3800], desc[UR28][R14.64] ;  /* 0x038000000eec7fae */ /* 0x0003e8000b901d5c */
[----:B------:R-:W0:Y:S02]  /*3aa0*/  LDGDEPBAR ;  /* 0x00000000000079af */ /* 0x000e240000000000 */
.L_x_287:
[----:B-1----:R-:W1:Y:S01]  /*3ab0*/  SHFL.BFLY PT, R8, R23, 0x2, 0x1f ;  /* 0x0c401f0017087f89 */ /* 0x002e6200000e0000 */
[----:B------:R-:W-:Y:S01]  /*3ac0*/  FSEL R168, R37, -INF , !P5 ;  /* 0xff80000025a87808 */ /* 0x000fe20006800000 */
[----:B------:R-:W-:Y:S01]  /*3ad0*/  ULDC UR33, c[0x0][0x2ec] ;  /* 0x0000bb0000217ab9 */ /* 0x000fe20000000800 */
[CC--:B------:R-:W-:Y:S01]  /*3ae0*/  ISETP.GE.AND P1, PT, R18.reuse, R5.reuse, PT ;  /* 0x000000051200720c */ /* 0x0c0fe20003f26270 */
[----:B------:R-:W-:Y:S01]  /*3af0*/  UIADD3 UR18, UR30, 0x3c6ef372, URZ ;  /* 0x3c6ef3721e127890 */ /* 0x000fe2000fffe03f */
[----:B------:R-:W-:Y:S01]  /*3b00*/  ISETP.GE.AND P5, PT, R18, R4, PT ;  /* 0x000000041200720c */ /* 0x000fe20003fa6270 */
[----:B------:R-:W-:Y:S01]  /*3b10*/  IMAD.WIDE.U32 R68, R192, -0x326172a9, RZ ;  /* 0xcd9e8d57c0447825 */ /* 0x000fe200078e00ff */
[----:B------:R-:W-:Y:S01]  /*3b20*/  FSEL R37, R57, -INF , !P6 ;  /* 0xff80000039257808 */ /* 0x000fe20007000000 */
[----:B------:R-:W-:Y:S01]  /*3b30*/  UIADD3 UR20, UR30, -0x61c88647, URZ ;  /* 0x9e3779b91e147890 */ /* 0x000fe2000fffe03f */
[----:B------:R-:W-:Y:S01]  /*3b40*/  ISETP.GE.AND P6, PT, R7, R6, PT ;  /* 0x000000060700720c */ /* 0x000fe20003fc6270 */
[----:B------:R-:W-:Y:S01]  /*3b50*/  IMAD.WIDE.U32 R10, R193, -0x326172a9, RZ ;  /* 0xcd9e8d57c10a7825 */ /* 0x000fe200078e00ff */
[----:B------:R-:W-:Y:S01]  /*3b60*/  FSEL R189, R32, -INF , !P1 ;  /* 0xff80000020bd7808 */ /* 0x000fe20004800000 */
[----:B------:R-:W-:Y:S01]  /*3b70*/  UIADD3 UR17, UR31, 0x76cf5d0a, URZ ;  /* 0x76cf5d0a1f117890 */ /* 0x000fe2000fffe03f */
[----:B------:R-:W-:Y:S01]  /*3b80*/  FSEL R201, R34, -INF , !P5 ;  /* 0xff80000022c97808 */ /* 0x000fe20006800000 */
[----:B------:R-:W-:Y:S01]  /*3b90*/  UIADD3 UR15, UR31, 0x32370b8f, URZ ;  /* 0x32370b8f1f0f7890 */ /* 0x000fe2000fffe03f */
[----:B------:R-:W-:Y:S01]  /*3ba0*/  ISETP.GE.AND P1, PT, R17, R4, PT ;  /* 0x000000041100720c */ /* 0x000fe20003f26270 */
[----:B------:R-:W-:Y:S01]  /*3bb0*/  UIADD3 UR14, UR30, 0x78dde6e4, URZ ;  /* 0x78dde6e41e0e7890 */ /* 0x000fe2000fffe03f */
[-C--:B------:R-:W-:Y:S01]  /*3bc0*/  ISETP.GE.AND P5, PT, R16, R6.reuse, PT ;  /* 0x000000061000720c */ /* 0x080fe20003fa6270 */
[----:B------:R-:W-:Y:S01]  /*3bd0*/  UIADD3 UR16, UR30, -0x255992d5, URZ ;  /* 0xdaa66d2b1e107890 */ /* 0x000fe2000fffe03f */
[----:B------:R-:W-:Y:S01]  /*3be0*/  FSEL R185, R63, -INF , !P6 ;  /* 0xff8000003fb97808 */ /* 0x000fe20007000000 */
[----:B------:R-:W2:Y:S01]  /*3bf0*/  LDC.U8 R225, c[0x0][0x388] ;  /* 0x0000e200ffe17b82 */ /* 0x000ea20000000000 */
[----:B------:R-:W-:Y:S01]  /*3c00*/  ISETP.GE.AND P6, PT, R2, R6, PT ;  /* 0x000000060200720c */ /* 0x000fe20003fc6270 */
[----:B------:R-:W-:Y:S01]  /*3c10*/  STL [R1+0x70], R236 ;  /* 0x000070ec01007387 */ /* 0x000fe20000100800 */
[----:B------:R-:W-:Y:S01]  /*3c20*/  FSEL R202, R35, -INF , !P1 ;  /* 0xff80000023ca7808 */ /* 0x000fe20004800000 */
[----:B------:R-:W-:Y:S01]  /*3c30*/  UIADD3 UR13, UR31, -0x126145ec, URZ ;  /* 0xed9eba141f0d7890 */ /* 0x000fe2000fffe03f */
[----:B------:R-:W-:Y:S01]  /*3c40*/  FSEL R149, R62, -INF , !P5 ;  /* 0xff8000003e957808 */ /* 0x000fe20006800000 */
[----:B------:R-:W-:Y:S01]  /*3c50*/  STL [R1+0x6c], R216 ;  /* 0x00006cd801007387 */ /* 0x000fe20000100800 */
[C---:B------:R-:W-:Y:S01]  /*3c60*/  ISETP.GE.AND P1, PT, R7.reuse, R5, PT ;  /* 0x000000050700720c */ /* 0x040fe20003f26270 */
[----:B------:R-:W-:Y:S01]  /*3c70*/  UIADD3 UR12, UR30, 0x1715609d, URZ ;  /* 0x1715609d1e0c7890 */ /* 0x000fe2000fffe03f */
[----:B------:R-:W-:Y:S01]  /*3c80*/  ISETP.GE.AND P5, PT, R7, R4, PT ;  /* 0x000000040700720c */ /* 0x000fe20003fa6270 */
[----:B------:R-:W-:Y:S01]  /*3c90*/  STL [R1+0x68], R215 ;  /* 0x000068d701007387 */ /* 0x000fe20000100800 */
[----:B------:R-:W-:Y:S01]  /*3ca0*/  FSEL R26, R54, -INF , !P6 ;  /* 0xff800000361a7808 */ /* 0x000fe20007000000 */
[----:B------:R-:W-:Y:S01]  /*3cb0*/  UIADD3 UR5, UR31, -0x56f99767, URZ ;  /* 0xa90668991f057890 */ /* 0x000fe2000fffe03f */
[----:B-1----:R-:W-:Y:S01]  /*3cc0*/  FMNMX.FTZ R7, R23, R8, !PT ;  /* 0x0000000817077209 */ /* 0x002fe20007810000 */
[----:B------:R-:W-:Y:S01]  /*3cd0*/  STL [R1+0x64], R212 ;  /* 0x000064d401007387 */ /* 0x000fe20000100800 */
[----:B------:R-:W-:Y:S01]  /*3ce0*/  FMNMX.FTZ R8, R26, R27, !PT ;  /* 0x0000001b1a087209 */ /* 0x000fe20007810000 */
[----:B------:R-:W-:Y:S01]  /*3cf0*/  UIADD3 UR21, UR31, 0x646e171e, URZ ;  /* 0x646e171e1f157890 */ /* 0x000fe2000fffe03f */
[----:B------:R-:W-:Y:S01]  /*3d00*/  FSEL R200, R65, -INF , !P1 ;  /* 0xff80000041c87808 */ /* 0x000fe20004800000 */
[----:B------:R-:W1:Y:S01]  /*3d10*/  SHFL.BFLY PT, R9, R7, 0x1, 0x1f ;  /* 0x0c201f0007097f89 */ /* 0x000e6200000e0000 */
[----:B------:R-:W-:Y:S01]  /*3d20*/  FMNMX.FTZ R8, R92, R8, !PT ;  /* 0x000000085c087209 */ /* 0x000fe20007810000 */
[----:B------:R-:W-:Y:S01]  /*3d30*/  UIADD3 UR22, UR30, -0x4ab325aa, URZ ;  /* 0xb54cda561e167890 */ /* 0x000fe2000fffe03f */
[C---:B------:R-:W-:Y:S01]  /*3d40*/  ISETP.GE.AND P6, PT, R20.reuse, R6, PT ;  /* 0x000000061400720c */ /* 0x040fe20003fc6270 */
[----:B------:R-:W-:Y:S01]  /*3d50*/  STL [R1+0x60], R3 ;  /* 0x0000600301007387 */ /* 0x000fe20000100800 */
[----:B------:R-:W-:Y:S01]  /*3d60*/  ISETP.GE.AND P1, PT, R20, R5, PT ;  /* 0x000000051400720c */ /* 0x000fe20003f26270 */
[----:B--2---:R-:W-:Y:S01]  /*3d70*/  IMAD R94, R225, 0x10000, R225 ;  /* 0x00010000e15e7824 */ /* 0x004fe200078e02e1 */
[----:B------:R-:W-:-:S02]  /*3d80*/  FMNMX.FTZ R8, R88, R8, !PT ;  /* 0x0000000858087209 */ /* 0x000fc40007810000 */
[----:B------:R-:W-:Y:S02]  /*3d90*/  FSEL R244, R75, -INF , !P6 ;  /* 0xff8000004bf47808 */ /* 0x000fe40007000000 */
[----:B------:R-:W-:Y:S02]  /*3da0*/  FSEL R239, R77, -INF , !P1 ;  /* 0xff8000004def7808 */ /* 0x000fe40004800000 */
[C---:B------:R-:W-:Y:S02]  /*3db0*/  ISETP.GE.AND P6, PT, R21.reuse, R6, PT ;  /* 0x000000061500720c */ /* 0x040fe40003fc6270 */
[----:B------:R-:W-:Y:S02]  /*3dc0*/  ISETP.GE.AND P1, PT, R21, R5, PT ;  /* 0x000000051500720c */ /* 0x000fe40003f26270 */
[----:B------:R-:W-:Y:S02]  /*3dd0*/  FMNMX.FTZ R8, R198, R8, !PT ;  /* 0x00000008c6087209 */ /* 0x000fe40007810000 */
[----:B------:R-:W-:-:S02]  /*3de0*/  FSEL R243, R50, -INF , !P6 ;  /* 0xff80000032f37808 */ /* 0x000fc40007000000 */
[----:B------:R-:W-:Y:S02]  /*3df0*/  FSEL R237, R40, -INF , !P1 ;  /* 0xff80000028ed7808 */ /* 0x000fe40004800000 */
[C---:B------:R-:W-:Y:S02]  /*3e00*/  ISETP.GE.AND P6, PT, R2.reuse, R5, PT ;  /* 0x000000050200720c */ /* 0x040fe40003fc6270 */
[----:B------:R-:W-:Y:S02]  /*3e10*/  ISETP.GE.AND P1, PT, R2, R4, PT ;  /* 0x000000040200720c */ /* 0x000fe40003f26270 */
[----:B------:R-:W-:Y:S02]  /*3e20*/  FMNMX.FTZ R2, R199, R8, !PT ;  /* 0x00000008c7027209 */ /* 0x000fe40007810000 */
[----:B------:R-:W-:Y:S02]  /*3e30*/  FSEL R184, R39, -INF , !P2 ;  /* 0xff80000027b87808 */ /* 0x000fe40005000000 */
[----:B------:R-:W-:-:S02]  /*3e40*/  ISETP.GE.AND P2, PT, R17, R6, PT ;  /* 0x000000061100720c */ /* 0x000fc40003f46270 */
[----:B------:R-:W-:Y:S02]  /*3e50*/  FMNMX.FTZ R2, R101, R2, !PT ;  /* 0x0000000265027209 */ /* 0x000fe40007810000 */
[----:B------:R-:W-:Y:S02]  /*3e60*/  FSEL R56, R56, -INF , !P6 ;  /* 0xff80000038387808 */ /* 0x000fe40007000000 */
[----:B------:R-:W-:Y:S02]  /*3e70*/  ISETP.GE.AND P6, PT, R22, R6, PT ;  /* 0x000000061600720c */ /* 0x000fe40003fc6270 */
[----:B------:R-:W-:Y:S02]  /*3e80*/  FSEL R163, R71, -INF , !P2 ;  /* 0xff80000047a37808 */ /* 0x000fe40005000000 */
[----:B------:R-:W-:Y:S02]  /*3e90*/  FMNMX.FTZ R2, R91, R2, !PT ;  /* 0x000000025b027209 */ /* 0x000fe40007810000 */
[----:B------:R-:W-:-:S02]  /*3ea0*/  ISETP.GE.AND P2, PT, R16, R5, PT ;  /* 0x000000051000720c */ /* 0x000fc40003f46270 */
[----:B------:R-:W-:Y:S02]  /*3eb0*/  FMNMX.FTZ R8, R56, R37, !PT ;  /* 0x0000002538087209 */ /* 0x000fe40007810000 */
[----:B------:R-:W-:Y:S02]  /*3ec0*/  FSEL R241, R51, -INF , !P6 ;  /* 0xff80000033f17808 */ /* 0x000fe40007000000 */
[----:B-1----:R-:W-:Y:S02]  /*3ed0*/  FMNMX.FTZ R138, R7, R9, !PT ;  /* 0x00000009078a7209 */ /* 0x002fe40007810000 */
[----:B------:R-:W-:Y:S02]  /*3ee0*/  ISETP.GE.AND P6, PT, R22, R5, PT ;  /* 0x000000051600720c */ /* 0x000fe40003fc6270 */
[----:B------:R-:W-:Y:S01]  /*3ef0*/  FMNMX.FTZ R2, R206, R2, !PT ;  /* 0x00000002ce027209 */ /* 0x000fe20007810000 */
[----:B------:R-:W-:Y:S01]  /*3f00*/  FMUL.FTZ R7, R138, UR33 ;  /* 0x000000218a077c20 */ /* 0x000fe20008410000 */
[----:B------:R-:W-:-:S02]  /*3f10*/  FSEL R191, R64, -INF , !P2 ;  /* 0xff80000040bf7808 */ /* 0x000fc40005000000 */
[----:B------:R-:W-:Y:S02]  /*3f20*/  FMNMX.FTZ R8, R176, R8, !PT ;  /* 0x00000008b0087209 */ /* 0x000fe40007810000 */
[----:B------:R-:W-:Y:S02]  /*3f30*/  ISETP.GE.AND P2, PT, R19, R5, PT ;  /* 0x000000051300720c */ /* 0x000fe40003f46270 */
[----:B------:R-:W-:Y:S02]  /*3f40*/  FSEL R203, R41, -INF , !P6 ;  /* 0xff80000029cb7808 */ /* 0x000fe40007000000 */
[----:B------:R-:W-:Y:S02]  /*3f50*/  FSETP.NEU.FTZ.AND P6, PT, R138, -INF , PT ;  /* 0xff8000008a00780b */ /* 0x000fe40003fdd000 */
[----:B------:R-:W-:Y:S02]  /*3f60*/  FMNMX.FTZ R2, R207, R2, !PT ;  /* 0x00000002cf027209 */ /* 0x000fe40007810000 */
[----:B------:R-:W-:-:S02]  /*3f70*/  FMNMX.FTZ R8, R177, R8, !PT ;  /* 0x00000008b1087209 */ /* 0x000fc40007810000 */
[----:B------:R-:W-:Y:S02]  /*3f80*/  FSEL R235, R76, -INF , !P2 ;  /* 0xff8000004ceb7808 */ /* 0x000fe40005000000 */
[----:B------:R-:W-:Y:S02]  /*3f90*/  ISETP.GE.AND P2, PT, R20, R4, PT ;  /* 0x000000041400720c */ /* 0x000fe40003f46270 */
[----:B------:R-:W-:Y:S02]  /*3fa0*/  FSEL R20, R7, RZ, P6 ;  /* 0x000000ff07147208 */ /* 0x000fe40003000000 */
        /* <DEDUP_REMOVED lines=11> */
[----:B------:R-:W-:Y:S02]  /*4060*/  FSEL R182, R38, -INF , !P3 ;  /* 0xff80000026b67808 */ /* 0x000fe40005800000 */
[----:B------:R-:W-:Y:S02]  /*4070*/  ISETP.GE.AND P3, PT, R18, R6, PT ;  /* 0x000000061200720c */ /* 0x000fe40003f66270 */
[----:B------:R-:W-:Y:S02]  /*4080*/  FMNMX.FTZ R7, R141, R7, !PT ;  /* 0x000000078d077209 */ /* 0x000fe40007810000 */
[----:B------:R-:W-:Y:S02]  /*4090*/  FMNMX.FTZ R2, R113, R2, !PT ;  /* 0x0000000271027209 */ /* 0x000fe40007810000 */
[----:B------:R-:W-:Y:S01]  /*40a0*/  FSEL R151, R70, -INF , !P3 ;  /* 0xff80000046977808 */ /* 0x000fe20005800000 */
[----:B------:R-:W-:Y:S01]  /*40b0*/  IMAD.WIDE.U32 R70, R196, -0x326172a9, RZ ;  /* 0xcd9e8d57c4467825 */ /* 0x000fe200078e00ff */
[----:B------:R-:W-:-:S02]  /*40c0*/  FMNMX.FTZ R7, R231, R7, !PT ;  /* 0x00000007e7077209 */ /* 0x000fc40007810000 */
[----:B------:R-:W-:Y:S02]  /*40d0*/  ISETP.GE.AND P3, PT, R17, R5, PT ;  /* 0x000000051100720c */ /* 0x000fe40003f66270 */
[----:B------:R-:W-:Y:S02]  /*40e0*/  FMNMX.FTZ R2, R108, R2, !PT ;  /* 0x000000026c027209 */ /* 0x000fe40007810000 */
[----:B------:R-:W-:Y:S02]  /*40f0*/  FMNMX.FTZ R7, R230, R7, !PT ;  /* 0x00000007e6077209 */ /* 0x000fe40007810000 */
[----:B------:R-:W-:Y:S02]  /*4100*/  FSEL R190, R33, -INF , !P3 ;  /* 0xff80000021be7808 */ /* 0x000fe40005800000 */
[----:B------:R-:W-:Y:S02]  /*4110*/  FMNMX.FTZ R2, R109, R2, !PT ;  /* 0x000000026d027209 */ /* 0x000fe40007810000 */
[----:B------:R-:W-:-:S02]  /*4120*/  ISETP.GE.AND P3, PT, R16, R4, PT ;  /* 0x000000041000720c */ /* 0x000fc40003f66270 */
[--C-:B------:R-:W-:Y:S02]  /*4130*/  LOP3.LUT R105, R69, UR18, R8.reuse, 0x96, !PT ;  /* 0x0000001245697c12 */ /* 0x100fe4000f8e9608 */
[----:B------:R-:W-:Y:S02]  /*4140*/  LOP3.LUT R16, R71, UR18, R8, 0x96, !PT ;  /* 0x0000001247107c12 */ /* 0x000fe4000f8e9608 */
[----:B------:R-:W-:Y:S02]  /*4150*/  FMNMX.FTZ R8, R169, R7, !PT ;  /* 0x00000007a9087209 */ /* 0x000fe40007810000 */
[----:B------:R-:W-:Y:S01]  /*4160*/  FMNMX.FTZ R2, R130, R2, !PT ;  /* 0x0000000282027209 */ /* 0x000fe20007810000 */
[----:B------:R-:W-:Y:S01]  /*4170*/  IMAD.WIDE.U32 R124, R16, -0x2daee0ad, RZ ;  /* 0xd2511f53107c7825 */ /* 0x000fe200078e00ff */
[----:B------:R-:W-:Y:S02]  /*4180*/  FSEL R59, R59, -INF , !P4 ;  /* 0xff8000003b3b7808 */ /* 0x000fe40006000000 */
[----:B------:R-:W-:-:S02]  /*4190*/  FSEL R58, R58, -INF , !P1 ;  /* 0xff8000003a3a7808 */ /* 0x000fc40004800000 */
[----:B------:R-:W-:Y:S02]  /*41a0*/  FMNMX.FTZ R8, R171, R8, !PT ;  /* 0x00000008ab087209 */ /* 0x000fe40007810000 */
[C---:B------:R-:W-:Y:S02]  /*41b0*/  LOP3.LUT R104, R9.reuse, UR20, R238, 0x96, !PT ;  /* 0x0000001409687c12 */ /* 0x040fe4000f8e96ee */
[----:B------:R-:W-:Y:S02]  /*41c0*/  LOP3.LUT R17, R9, UR20, R240, 0x96, !PT ;  /* 0x0000001409117c12 */ /* 0x000fe4000f8e96f0 */
        /* <DEDUP_REMOVED lines=20> */
[----:B------:R-:W-:-:S02]  /*4310*/  ISETP.GE.AND P4, PT, R19, R6, PT ;  /* 0x000000061300720c */ /* 0x000fc40003f86270 */
[----:B------:R-:W-:Y:S02]  /*4320*/  FMNMX.FTZ R8, R149, R8, !PT ;  /* 0x0000000895087209 */ /* 0x000fe40007810000 */
[----:B------:R-:W-:Y:S02]  /*4330*/  FMNMX.FTZ R7, R232, R7, !PT ;  /* 0x00000007e8077209 */ /* 0x000fe40007810000 */
[----:B------:R-:W-:Y:S02]  /*4340*/  FMNMX.FTZ R2, R114, R2, !PT ;  /* 0x0000000272027209 */ /* 0x000fe40007810000 */
[----:B------:R-:W-:Y:S02]  /*4350*/  FSEL R187, R74, -INF , !P4 ;  /* 0xff8000004abb7808 */ /* 0x000fe40006000000 */
[----:B------:R-:W-:Y:S02]  /*4360*/  FMNMX.FTZ R8, R185, R8, !PT ;  /* 0x00000008b9087209 */ /* 0x000fe40007810000 */
[----:B------:R-:W-:-:S02]  /*4370*/  FMNMX.FTZ R7, R229, R7, !PT ;  /* 0x00000007e5077209 */ /* 0x000fc40007810000 */
[----:B------:R-:W-:Y:S02]  /*4380*/  FMNMX.FTZ R2, R115, R2, !PT ;  /* 0x0000000273027209 */ /* 0x000fe40007810000 */
[----:B------:R-:W-:Y:S02]  /*4390*/  FMNMX.FTZ R8, R187, R8, !PT ;  /* 0x00000008bb087209 */ /* 0x000fe40007810000 */
[----:B------:R-:W-:Y:S02]  /*43a0*/  FMNMX.FTZ R7, R175, R7, !PT ;  /* 0x00000007af077209 */ /* 0x000fe40007810000 */
[----:B------:R-:W-:Y:S02]  /*43b0*/  FMNMX.FTZ R2, R110, R2, !PT ;  /* 0x000000026e027209 */ /* 0x000fe40007810000 */
[C---:B------:R-:W-:Y:S02]  /*43c0*/  LOP3.LUT R12, R11.reuse, UR20, R238, 0x96, !PT ;  /* 0x000000140b0c7c12 */ /* 0x040fe4000f8e96ee */
[----:B------:R-:W-:-:S02]  /*43d0*/  LOP3.LUT R14, R11, UR20, R240, 0x96, !PT ;  /* 0x000000140b0e7c12 */ /* 0x000fc4000f8e96f0 */
[--C-:B------:R-:W-:Y:S01]  /*43e0*/  LOP3.LUT R11, R69, UR18, R10.reuse, 0x96, !PT ;  /* 0x00000012450b7c12 */ /* 0x100fe2000f8e960a */
[----:B------:R-:W-:Y:S01]  /*43f0*/  IMAD.WIDE.U32 R12, R12, -0x2daee0ad, RZ ;  /* 0xd2511f530c0c7825 */ /* 0x000fe200078e00ff */
[----:B------:R-:W-:Y:S02]  /*4400*/  FMNMX.FTZ R8, R244, R8, !PT ;  /* 0x00000008f4087209 */ /* 0x000fe40007810000 */
[----:B------:R-:W-:Y:S01]  /*4410*/  LOP3.LUT R15, R71, UR18, R10, 0x96, !PT ;  /* 0x00000012470f7c12 */ /* 0x000fe2000f8e960a */
[----:B------:R-:W-:Y:S01]  /*4420*/  IMAD.WIDE.U32 R30, R11, -0x2daee0ad, RZ ;  /* 0xd2511f530b1e7825 */ /* 0x000fe200078e00ff */
[----:B------:R-:W-:Y:S02]  /*4430*/  FMNMX.FTZ R9, R168, R7, !PT ;  /* 0x00000007a8097209 */ /* 0x000fe40007810000 */
[----:B------:R-:W-:Y:S01]  /*4440*/  FMNMX.FTZ R2, R106, R2, !PT ;  /* 0x000000026a027209 */ /* 0x000fe20007810000 */
[----:B------:R-:W-:Y:S01]  /*4450*/  IMAD.WIDE.U32 R10, R14, -0x2daee0ad, RZ ;  /* 0xd2511f530e0a7825 */ /* 0x000fe200078e00ff */
[----:B------:R-:W-:-:S02]  /*4460*/  FMNMX.FTZ R7, R243, R8, !PT ;  /* 0x00000008f3077209 */ /* 0x000fc40007810000 */
[----:B------:R-:W-:Y:S01]  /*4470*/  FMNMX.FTZ R8, R189, R9, !PT ;  /* 0x00000009bd087209 */ /* 0x000fe20007810000 */
[----:B------:R-:W-:Y:S01]  /*4480*/  IMAD.WIDE.U32 R28, R15, -0x2daee0ad, RZ ;  /* 0xd2511f530f1c7825 */ /* 0x000fe200078e00ff */
[----:B------:R-:W-:-:S03]  /*4490*/  FMNMX.FTZ R2, R219, R2, !PT ;  /* 0x00000002db027209 */ /* 0x000fc60007810000 */
[----:B------:R-:W-:Y:S01]  /*44a0*/  FFMA.FTZ R9, R52, UR33, -R20 ;  /* 0x0000002134097c23 */ /* 0x000fe20008010814 */
[----:B------:R-:W-:Y:S02]  /*44b0*/  FMNMX.FTZ R137, R241, R7, !PT ;  /* 0x00000007f1897209 */ /* 0x000fe40007810000 */
[----:B------:R-:W-:Y:S01]  /*44c0*/  FMNMX.FTZ R8, R190, R8, !PT ;  /* 0x00000008be087209 */ /* 0x000fe20007810000 */
[----:B------:R1:W-:Y:S01]  /*44d0*/  MUFU.EX2 R196, R9 ;  /* 0x0000000900c47308 */ /* 0x0003e20000000800 */
[----:B------:R-:W-:Y:S02]  /*44e0*/  ISETP.GE.AND P6, PT, R22, R4, PT ;  /* 0x000000041600720c */ /* 0x000fe40003fc6270 */
[----:B------:R-:W-:Y:S01]  /*44f0*/  FMNMX.FTZ R7, R218, R2, !PT ;  /* 0x00000002da077209 */ /* 0x000fe20007810000 */
[----:B------:R-:W-:Y:S01]  /*4500*/  IMAD.IADD R2, R194, 0x1, R204 ;  /* 0x00000001c2027824 */ /* 0x000fe200078e02cc */
[----:B------:R-:W-:Y:S02]  /*4510*/  LOP3.LUT R18, R11, UR17, R150, 0x96, !PT ;  /* 0x000000110b127c12 */ /* 0x000fe4000f8e9696 */
[----:B------:R-:W-:Y:S01]  /*4520*/  LOP3.LUT R22, R29, UR15, R10, 0x96, !PT ;  /* 0x0000000f1d167c12 */ /* 0x000fe2000f8e960a */
[----:B------:R-:W-:Y:S01]  /*4530*/  IMAD.WIDE.U32 R10, R17, -0x2daee0ad, RZ ;  /* 0xd2511f53110a7825 */ /* 0x000fe200078e00ff */
[----:B------:R-:W-:-:S02]  /*4540*/  LOP3.LUT R13, R13, UR17, R148, 0x96, !PT ;  /* 0x000000110d0d7c12 */ /* 0x000fc4000f8e9694 */
[----:B------:R-:W-:Y:S01]  /*4550*/  LOP3.LUT R12, R31, UR15, R12, 0x96, !PT ;  /* 0x0000000f1f0c7c12 */ /* 0x000fe2000f8e960c */
[----:B------:R-:W-:Y:S01]  /*4560*/  IMAD.WIDE.U32 R22, R22, -0x326172a9, RZ ;  /* 0xcd9e8d5716167825 */ /* 0x000fe200078e00ff */
[----:B------:R-:W-:Y:S02]  /*4570*/  FMNMX.FTZ R8, R191, R8, !PT ;  /* 0x00000008bf087209 */ /* 0x000fe40007810000 */
[----:B------:R-:W-:Y:S01]  /*4580*/  FMNMX.FTZ R7, R210, R7, !PT ;  /* 0x00000007d2077209 */ /* 0x000fe20007810000 */
[----:B------:R-:W-:Y:S01]  /*4590*/  IMAD.WIDE.U32 R24, R12, -0x326172a9, RZ ;  /* 0xcd9e8d570c187825 */ /* 0x000fe200078e00ff */
[----:B------:R-:W-:Y:S01]  /*45a0*/  LOP3.LUT R90, R11, UR17, R150, 0x96, !PT ;  /* 0x000000110b5a7c12 */ /* 0x000fe2000f8e9696 */
[----:B------:R-:W2:Y:S01]  /*45b0*/  SHFL.BFLY PT, R12, R137, 0x2, 0x1f ;  /* 0x0c401f00890c7f89 */ /* 0x000ea200000e0000 */
[----:B------:R-:W-:Y:S01]  /*45c0*/  LOP3.LUT R89, R125, UR15, R10, 0x96, !PT ;  /* 0x0000000f7d597c12 */ /* 0x000fe2000f8e960a */
[----:B------:R-:W-:Y:S01]  /*45d0*/  IMAD.WIDE.U32 R10, R13, -0x326172a9, RZ ;  /* 0xcd9e8d570d0a7825 */ /* 0x000fe200078e00ff */
[----:B------:R-:W-:-:S02]  /*45e0*/  FMNMX.FTZ R8, R200, R8, !PT ;  /* 0x00000008c8087209 */ /* 0x000fc40007810000 */
[----:B------:R-:W-:Y:S01]  /*45f0*/  ISETP.GE.AND P4, PT, R19, R4, PT ;  /* 0x000000041300720c */ /* 0x000fe20003f86270 */
[----:B------:R-:W-:Y:S01]  /*4600*/  IMAD.WIDE.U32 R18, R18, -0x326172a9, RZ ;  /* 0xcd9e8d5712127825 */ /* 0x000fe200078e00ff */
[----:B------:R-:W-:Y:S02]  /*4610*/  FMNMX.FTZ R7, R211, R7, !PT ;  /* 0x00000007d3077209 */ /* 0x000fe40007810000 */
[----:B------:R-:W-:Y:S02]  /*4620*/  FMNMX.FTZ R8, R235, R8, !PT ;  /* 0x00000008eb087209 */ /* 0x000fe40007810000 */
[----:B------:R-:W-:Y:S02]  /*4630*/  FMNMX.FTZ R7, R226, R7, !PT ;  /* 0x00000007e2077209 */ /* 0x000fe40007810000 */
[----:B------:R-:W-:Y:S02]  /*4640*/  LOP3.LUT R13, R25, UR14, R10, 0x96, !PT ;  /* 0x0000000e190d7c12 */ /* 0x000fe4000f8e960a */
[----:B------:R-:W-:-:S02]  /*4650*/  LOP3.LUT R10, R19, UR16, R70, 0x96, !PT ;  /* 0x00000010130a7c12 */ /* 0x000fc4000f8e9646 */
[----:B-1----:R-:W-:Y:S01]  /*4660*/  FMNMX.FTZ R9, R239, R8, !PT ;  /* 0x00000008ef097209 */ /* 0x002fe20007810000 */
[----:B------:R-:W-:Y:S01]  /*4670*/  IMAD.WIDE.U32 R32, R13, -0x2daee0ad, RZ ;  /* 0xd2511f530d207825 */ /* 0x000fe200078e00ff */
[----:B------:R-:W-:-:S03]  /*4680*/  FMNMX.FTZ R8, R224, R7, !PT ;  /* 0x00000007e0087209 */ /* 0x000fc60007810000 */
[--C-:B------:R-:W-:Y:S01]  /*4690*/  FFMA.FTZ R7, R53, UR33, -R20.reuse ;  /* 0x0000002135077c23 */ /* 0x100fe20008010814 */
[----:B------:R-:W-:Y:S01]  /*46a0*/  FMNMX.FTZ R9, R237, R9, !PT ;  /* 0x00000009ed097209 */ /* 0x000fe20007810000 */
[----:B------:R-:W-:Y:S01]  /*46b0*/  IMAD.WIDE.U32 R16, R10, -0x2daee0ad, RZ ;  /* 0xd2511f530a107825 */ /* 0x000fe200078e00ff */
[----:B------:R-:W-:Y:S01]  /*46c0*/  FMNMX.FTZ R10, R222, R8, !PT ;  /* 0x00000008de0a7209 */ /* 0x000fe20007810000 */
[----:B------:R1:W-:Y:S02]  /*46d0*/  MUFU.EX2 R44, R7 ;  /* 0x00000007002c7308 */ /* 0x0003e40000000800 */
[----:B------:R-:W-:Y:S01]  /*46e0*/  FFMA.FTZ R8, R87, UR33, -R20 ;  /* 0x0000002157087c23 */ /* 0x000fe20008010814 */
[----:B--2---:R-:W-:Y:S02]  /*46f0*/  FMNMX.FTZ R137, R137, R12, !PT ;  /* 0x0000000c89897209 */ /* 0x004fe40007810000 */
[----:B------:R-:W-:Y:S02]  /*4700*/  FSEL R125, R66, -INF , !P3 ;  /* 0xff800000427d7808 */ /* 0x000fe40005800000 */
[----:B------:R-:W-:Y:S01]  /*4710*/  LOP3.LUT R11, R11, UR16, R68, 0x96, !PT ;  /* 0x000000100b0b7c12 */ /* 0x000fe2000f8e9644 */
[----:B------:R2:W-:Y:S01]  /*4720*/  MUFU.EX2 R45, R8 ;  /* 0x00000008002d7308 */ /* 0x0005e20000000800 */
[----:B------:R-:W-:-:S03]  /*4730*/  FSEL R147, R67, -INF , !P5 ;  /* 0xff80000043937808 */ /* 0x000fc60006800000 */
[----:B------:R-:W-:Y:S01]  /*4740*/  IMAD.WIDE.U32 R14, R11, -0x2daee0ad, RZ ;  /* 0xd2511f530b0e7825 */ /* 0x000fe200078e00ff */
[----:B------:R-:W-:Y:S02]  /*4750*/  FSEL R172, R78, -INF , !P4 ;  /* 0xff8000004eac7808 */ /* 0x000fe40006000000 */
[----:B------:R-:W-:Y:S02]  /*4760*/  ISETP.GE.AND P1, PT, R21, R4, PT ;  /* 0x000000041500720c */ /* 0x000fe40003f26270 */
[----:B------:R-:W-:Y:S02]  /*4770*/  FSEL R180, R79, -INF , !P2 ;  /* 0xff8000004fb47808 */ /* 0x000fe40005000000 */
[----:B-1----:R-:W-:Y:S02]  /*4780*/  FMNMX.FTZ R7, R203, R9, !PT ;  /* 0x00000009cb077209 */ /* 0x002fe40007810000 */
[----:B------:R-:W-:Y:S02]  /*4790*/  FMNMX.FTZ R9, R223, R10, !PT ;  /* 0x0000000adf097209 */ /* 0x000fe40007810000 */
[----:B------:R-:W1:Y:S01]  /*47a0*/  SHFL.BFLY PT, R10, R137, 0x1, 0x1f ;  /* 0x0c201f00890a7f89 */ /* 0x000e6200000e0000 */
[----:B------:R-:W-:-:S02]  /*47b0*/  LOP3.LUT R11, R15, UR13, R30, 0x96, !PT ;  /* 0x0000000d0f0b7c12 */ /* 0x000fc4000f8e961e */
[----:B--2---:R-:W-:Y:S01]  /*47c0*/  FMNMX.FTZ R8, R234, R9, !PT ;  /* 0x00000009ea087209 */ /* 0x004fe20007810000 */
[----:B------:R-:W-:Y:S01]  /*47d0*/  FFMA.FTZ R9, R86, UR33, -R20 ;  /* 0x0000002156097c23 */ /* 0x000fe20008010814 */
[----:B------:R-:W2:Y:S01]  /*47e0*/  SHFL.BFLY PT, R136, R7, 0x2, 0x1f ;  /* 0x0c401f0007887f89 */ /* 0x000ea200000e0000 */
[----:B------:R-:W-:Y:S01]  /*47f0*/  FSEL R183, R42, -INF , !P1 ;  /* 0xff8000002ab77808 */ /* 0x000fe20004800000 */
[----:B------:R-:W-:Y:S01]  /*4800*/  IMAD.WIDE.U32 R12, R11, -0x326172a9, RZ ;  /* 0xcd9e8d570b0c7825 */ /* 0x000fe200078e00ff */
[----:B------:R-:W3:Y:S01]  /*4810*/  MUFU.EX2 R3, R9 ;  /* 0x0000000900037308 */ /* 0x000ee20000000800 */
[----:B------:R-:W-:Y:S02]  /*4820*/  FMNMX.FTZ R8, R233, R8, !PT ;  /* 0x00000008e9087209 */ /* 0x000fe40007810000 */
[----:B------:R-:W-:Y:S02]  /*4830*/  FSEL R186, R43, -INF , !P6 ;  /* 0xff8000002bba7808 */ /* 0x000fe40007000000 */
[----:B------:R-:W-:-:S02]  /*4840*/  LOP3.LUT R15, R17, UR13, R28, 0x96, !PT ;  /* 0x0000000d110f7c12 */ /* 0x000fc4000f8e961c */
[----:B------:R-:W-:Y:S02]  /*4850*/  LOP3.LUT R11, R23, UR14, R18, 0x96, !PT ;  /* 0x0000000e170b7c12 */ /* 0x000fe4000f8e9612 */
[----:B------:R-:W-:Y:S01]  /*4860*/  LOP3.LUT R17, R33, UR5, R14, 0x96, !PT ;  /* 0x0000000521117c12 */ /* 0x000fe2000f8e960e */
[----:B------:R-:W-:Y:S01]  /*4870*/  IMAD.WIDE.U32 R14, R15, -0x326172a9, RZ ;  /* 0xcd9e8d570f0e7825 */ /* 0x000fe200078e00ff */
[----:B------:R-:W-:Y:S02]  /*4880*/  LOP3.LUT R21, R13, UR12, R24, 0x96, !PT ;  /* 0x0000000c0d157c12 */ /* 0x000fe4000f8e9618 */
[----:B------:R-:W-:Y:S01]  /*4890*/  LEA R213, R2, UR4, 0x1 ;  /* 0x0000000402d57c11 */ /* 0x000fe2000f8e08ff */
[----:B------:R-:W-:Y:S01]  /*48a0*/  IMAD.WIDE.U32 R24, R11, -0x2daee0ad, RZ ;  /* 0xd2511f530b187825 */ /* 0x000fe200078e00ff */
[----:B------:R-:W-:Y:S01]  /*48b0*/  LOP3.LUT R19, R15, UR12, R22, 0x96, !PT ;  /* 0x0000000c0f137c12 */ /* 0x000fe2000f8e9616 */
[----:B---3--:R-:W-:Y:S01]  /*48c0*/  STL [R1+0x40], R3 ;  /* 0x0000400301007387 */ /* 0x008fe20000100800 */
[----:B------:R-:W-:Y:S01]  /*48d0*/  FMNMX.FTZ R9, R182, R8, !PT ;  /* 0x00000008b6097209 */ /* 0x000fe20007810000 */
[--C-:B------:R-:W-:Y:S01]  /*48e0*/  FFMA.FTZ R8, R97, UR33, -R20.reuse ;  /* 0x0000002161087c23 */ /* 0x100fe20008010814 */
[----:B-1----:R-:W-:Y:S01]  /*48f0*/  FMNMX.FTZ R137, R137, R10, !PT ;  /* 0x0000000a89897209 */ /* 0x002fe20007810000 */
[----:B------:R-:W3:Y:S01]  /*4900*/  LDL.LU R225, [R1+0x40] ;  /* 0x0000400001e17983 */ /* 0x000ee20000300800 */
[----:B------:R-:W-:Y:S01]  /*4910*/  FMNMX.FTZ R9, R184, R9, !PT ;  /* 0x00000009b8097209 */ /* 0x000fe20007810000 */
[----:B------:R1:W-:Y:S01]  /*4920*/  MUFU.EX2 R155, R8 ;  /* 0x00000008009b7308 */ /* 0x0003e20000000800 */
[----:B--2---:R-:W-:Y:S01]  /*4930*/  FMNMX.FTZ R136, R7, R136, !PT ;  /* 0x0000008807887209 */ /* 0x004fe20007810000 */
[----:B------:R-:W-:Y:S01]  /*4940*/  FFMA.FTZ R7, R85, UR33, -R20 ;  /* 0x0000002155077c23 */ /* 0x000fe20008010814 */
[----:B------:R-:W-:Y:S01]  /*4950*/  FMNMX.FTZ R9, R201, R9, !PT ;  /* 0x00000009c9097209 */ /* 0x000fe20007810000 */
[----:B------:R-:W-:Y:S01]  /*4960*/  IMAD.WIDE.U32 R10, R17, -0x326172a9, RZ ;  /* 0xcd9e8d57110a7825 */ /* 0x000fe200078e00ff */
[----:B------:R-:W-:Y:S01]  /*4970*/  FSETP.NEU.FTZ.AND P1, PT, R137, -INF , PT ;  /* 0xff8000008900780b */ /* 0x000fe20003f3d000 */
[----:B------:R-:W2:Y:S01]  /*4980*/  SHFL.BFLY PT, R18, R136, 0x1, 0x1f ;  /* 0x0c201f0088127f89 */ /* 0x000ea200000e0000 */
[----:B------:R-:W-:Y:S01]  /*4990*/  FMNMX.FTZ R9, R202, R9, !PT ;  /* 0x00000009ca097209 */ /* 0x000fe20007810000 */
[----:B------:R-:W-:Y:S01]  /*49a0*/  MUFU.EX2 R215, R7 ;  /* 0x0000000700d77308 */ /* 0x000fe20000000800 */
[----:B------:R-:W-:Y:S01]  /*49b0*/  LOP3.LUT R16, R25, UR5, R16, 0x96, !PT ;  /* 0x0000000519107c12 */ /* 0x000fe2000f8e9610 */
[----:B------:R-:W-:Y:S01]  /*49c0*/  IMAD R214, R0, 0x2, R213 ;  /* 0x0000000200d67824 */ /* 0x000fe200078e02d5 */
[----:B------:R-:W-:-:S02]  /*49d0*/  LOP3.LUT R12, R11, UR22, R12, 0x96, !PT ;  /* 0x000000160b0c7c12 */ /* 0x000fc4000f8e960c */
[C---:B------:R-:W-:Y:S02]  /*49e0*/  LOP3.LUT R30, R10.reuse, 0xffff, RZ, 0xc0, !PT ;  /* 0x0000ffff0a1e7812 */ /* 0x040fe400078ec0ff */
[----:B------:R-:W-:Y:S01]  /*49f0*/  LOP3.LUT R36, R10, 0xff, RZ, 0xc0, !PT ;  /* 0x000000ff0a247812 */ /* 0x000fe200078ec0ff */
[----:B------:R-:W-:Y:S01]  /*4a00*/  LDSM.16.MT88.4 R40, [R214+0x4400] ;  /* 0x00440000d628783b */ /* 0x000fe20000004200 */
[----:B-1----:R-:W-:Y:S01]  /*4a10*/  FFMA.FTZ R8, R96, UR33, -R20 ;  /* 0x0000002160087c23 */ /* 0x002fe20008010814 */
[--C-:B------:R-:W-:Y:S02]  /*4a20*/  SHF.R.U32.HI R31, RZ, 0x10, R10.reuse ;  /* 0x00000010ff1f7819 */ /* 0x100fe4000001160a */
[----:B------:R-:W-:Y:S01]  /*4a30*/  SHF.R.U32.HI R33, RZ, 0x18, R10 ;  /* 0x00000018ff217819 */ /* 0x000fe2000001160a */
[----:B------:R1:W-:Y:S01]  /*4a40*/  MUFU.EX2 R152, R8 ;  /* 0x0000000800987308 */ /* 0x0003e20000000800 */
[----:B------:R-:W-:-:S03]  /*4a50*/  IMAD.WIDE.U32 R10, R16, -0x326172a9, RZ ;  /* 0xcd9e8d57100a7825 */ /* 0x000fc600078e00ff */
[C---:B------:R-:W-:Y:S02]  /*4a60*/  LOP3.LUT R28, R10.reuse, 0xffff, RZ, 0xc0, !PT ;  /* 0x0000ffff0a1c7812 */ /* 0x040fe400078ec0ff */
[----:B------:R-:W-:Y:S02]  /*4a70*/  LOP3.LUT R35, R10, 0xff, RZ, 0xc0, !PT ;  /* 0x000000ff0a237812 */ /* 0x000fe400078ec0ff */
[----:B--2---:R-:W-:Y:S02]  /*4a80*/  FMNMX.FTZ R136, R136, R18, !PT ;  /* 0x0000001288887209 */ /* 0x004fe40007810000 */
[--C-:B------:R-:W-:Y:S02]  /*4a90*/  SHF.R.U32.HI R29, RZ, 0x10, R10.reuse ;  /* 0x00000010ff1d7819 */ /* 0x100fe4000001160a */
[----:B------:R-:W-:Y:S02]  /*4aa0*/  SHF.R.U32.HI R34, RZ, 0x18, R10 ;  /* 0x00000018ff227819 */ /* 0x000fe4000001160a */
[----:B-1----:R-:W-:Y:S01]  /*4ab0*/  FMNMX.FTZ R8, R125, R9, !PT ;  /* 0x000000097d087209 */ /* 0x002fe20007810000 */
[----:B------:R-:W-:-:S03]  /*4ac0*/  FFMA.FTZ R9, R84, UR33, -R20 ;  /* 0x0000002154097c23 */ /* 0x000fc60008010814 */
[----:B------:R-:W-:Y:S01]  /*4ad0*/  FMNMX.FTZ R8, R147, R8, !PT ;  /* 0x0000000893087209 */ /* 0x000fe20007810000 */
[----:B------:R-:W-:Y:S03]  /*4ae0*/  MUFU.EX2 R204, R9 ;  /* 0x0000000900cc7308 */ /* 0x000fe60000000800 */
[----:B------:R-:W-:Y:S01]  /*4af0*/  FMNMX.FTZ R7, R172, R8, !PT ;  /* 0x00000008ac077209 */ /* 0x000fe20007810000 */
[----:B------:R-:W-:-:S03]  /*4b00*/  FMUL.FTZ R8, R137, UR33 ;  /* 0x0000002189087c20 */ /* 0x000fc60008410000 */
[----:B------:R-:W-:Y:S02]  /*4b10*/  FMNMX.FTZ R7, R180, R7, !PT ;  /* 0x00000007b4077209 */ /* 0x000fe40007810000 */
[----:B------:R-:W-:Y:S02]  /*4b20*/  FSEL R23, R8, RZ, P1 ;  /* 0x000000ff08177208 */ /* 0x000fe40000800000 */
[----:B------:R-:W-:Y:S02]  /*4b30*/  FMNMX.FTZ R7, R183, R7, !PT ;  /* 0x00000007b7077209 */ /* 0x000fe40007810000 */
[----:B------:R-:W-:Y:S01]  /*4b40*/  FSETP.NEU.FTZ.AND P1, PT, R136, -INF , PT ;  /* 0xff8000008800780b */ /* 0x000fe20003f3d000 */
[--C-:B------:R-:W-:Y:S01]  /*4b50*/  FFMA.FTZ R15, R88, UR33, -R23.reuse ;  /* 0x00000021580f7c23 */ /* 0x100fe20008010817 */
[----:B------:R-:W-:Y:S01]  /*4b60*/  FMNMX.FTZ R13, R186, R7, !PT ;  /* 0x00000007ba0d7209 */ /* 0x000fe20007810000 */
[--C-:B------:R-:W-:Y:S01]  /*4b70*/  FFMA.FTZ R7, R27, UR33, -R23.reuse ;  /* 0x000000211b077c23 */ /* 0x100fe20008010817 */
[--C-:B------:R-:W-:Y:S01]  /*4b80*/  FFMA.FTZ R8, R26, UR33, -R23.reuse ;  /* 0x000000211a087c23 */ /* 0x100fe20008010817 */
[----:B------:R-:W-:Y:S02]  /*4b90*/  MUFU.EX2 R194, R15 ;  /* 0x0000000f00c27308 */ /* 0x000fe40000000800 */
[----:B------:R-:W1:Y:S06]  /*4ba0*/  SHFL.BFLY PT, R17, R13, 0x2, 0x1f ;  /* 0x0c401f000d117f89 */ /* 0x000e6c00000e0000 */
[----:B------:R2:W-:Y:S08]  /*4bb0*/  MUFU.EX2 R236, R7 ;  /* 0x0000000700ec7308 */ /* 0x0005f00000000800 */
[----:B------:R4:W-:Y:S01]  /*4bc0*/  MUFU.EX2 R188, R8 ;  /* 0x0000000800bc7308 */ /* 0x0009e20000000800 */
[----:B--2---:R-:W-:Y:S01]  /*4bd0*/  FFMA.FTZ R7, R92, UR33, -R23 ;  /* 0x000000215c077c23 */ /* 0x004fe20008010817 */
[----:B-1----:R-:W-:-:S06]  /*4be0*/  FMNMX.FTZ R13, R13, R17, !PT ;  /* 0x000000110d0d7209 */ /* 0x002fcc0007810000 */
[----:B------:R1:W-:Y:S01]  /*4bf0*/  MUFU.EX2 R156, R7 ;  /* 0x00000007009c7308 */ /* 0x0003e20000000800 */
[----:B------:R-:W2:Y:S01]  /*4c00*/  SHFL.BFLY PT, R15, R13, 0x1, 0x1f ;  /* 0x0c201f000d0f7f89 */ /* 0x000ea200000e0000 */
[----:B----4-:R-:W-:-:S05]  /*4c10*/  IMAD.WIDE.U32 R8, R21, -0x2daee0ad, RZ ;  /* 0xd2511f5315087825 */ /* 0x010fca00078e00ff */
[----:B------:R-:W-:Y:S02]  /*4c20*/  LOP3.LUT R32, R9, UR21, R32, 0x96, !PT ;  /* 0x0000001509207c12 */ /* 0x000fe4000f8e9620 */
[C---:B------:R-:W-:Y:S02]  /*4c30*/  LOP3.LUT R26, R8.reuse, 0xffff, RZ, 0xc0, !PT ;  /* 0x0000ffff081a7812 */ /* 0x040fe400078ec0ff */
[----:B------:R-:W-:Y:S02]  /*4c40*/  LOP3.LUT R27, R8, 0xff, RZ, 0xc0, !PT ;  /* 0x000000ff081b7812 */ /* 0x000fe400078ec0ff */
[--C-:B------:R-:W-:Y:S01]  /*4c50*/  SHF.R.U32.HI R25, RZ, 0x10, R8.reuse ;  /* 0x00000010ff197819 */ /* 0x100fe20000011608 */
[----:B-1----:R-:W-:Y:S01]  /*4c60*/  FMUL.FTZ R7, R136, UR33 ;  /* 0x0000002188077c20 */ /* 0x002fe20008410000 */
[----:B------:R-:W-:Y:S01]  /*4c70*/  SHF.R.U32.HI R22, RZ, 0x18, R8 ;  /* 0x00000018ff167819 */ /* 0x000fe20000011608 */
[----:B------:R-:W-:-:S03]  /*4c80*/  IMAD.WIDE.U32 R8, R19, -0x2daee0ad, RZ ;  /* 0xd2511f5313087825 */ /* 0x000fc600078e00ff */
[----:B------:R-:W-:Y:S02]  /*4c90*/  FSEL R21, R7, RZ, P1 ;  /* 0x000000ff07157208 */ /* 0x000fe40000800000 */
[----:B------:R-:W-:Y:S02]  /*4ca0*/  LOP3.LUT R17, R9, UR21, R24, 0x96, !PT ;  /* 0x0000001509117c12 */ /* 0x000fe4000f8e9618 */
[C---:B------:R-:W-:Y:S01]  /*4cb0*/  LOP3.LUT R16, R8.reuse, 0xffff, RZ, 0xc0, !PT ;  /* 0x0000ffff08107812 */ /* 0x040fe200078ec0ff */
[--C-:B------:R-:W-:Y:S01]  /*4cc0*/  FFMA.FTZ R10, R37, UR33, -R21.reuse ;  /* 0x00000021250a7c23 */ /* 0x100fe20008010815 */
[----:B------:R-:W-:Y:S02]  /*4cd0*/  LOP3.LUT R24, R8, 0xff, RZ, 0xc0, !PT ;  /* 0x000000ff08187812 */ /* 0x000fe400078ec0ff */
[--C-:B------:R-:W-:Y:S01]  /*4ce0*/  SHF.R.U32.HI R19, RZ, 0x10, R8.reuse ;  /* 0x00000010ff137819 */ /* 0x100fe20000011608 */
[----:B------:R1:W-:Y:S01]  /*4cf0*/  MUFU.EX2 R173, R10 ;  /* 0x0000000a00ad7308 */ /* 0x0003e20000000800 */
[----:B------:R-:W-:Y:S01]  /*4d00*/  SHF.R.U32.HI R18, RZ, 0x18, R8 ;  /* 0x00000018ff127819 */ /* 0x000fe20000011608 */
[----:B------:R-:W-:Y:S01]  /*4d10*/  FFMA.FTZ R8, R176, UR33, -R21 ;  /* 0x00000021b0087c23 */ /* 0x000fe20008010815 */
[----:B------:R-:W-:-:S02]  /*4d20*/  LOP3.LUT R9, R31, 0xff, RZ, 0xc0, !PT ;  /* 0x000000ff1f097812 */ /* 0x000fc400078ec0ff */
[----:B------:R-:W-:Y:S01]  /*4d30*/  LOP3.LUT R7, R11, UR22, R14, 0x96, !PT ;  /* 0x000000160b077c12 */ /* 0x000fe2000f8e960e */
[----:B------:R-:W-:Y:S01]  /*4d40*/  FFMA.FTZ R14, R56, UR33, -R21 ;  /* 0x00000021380e7c23 */ /* 0x000fe20008010815 */
[----:B------:R-:W-:Y:S01]  /*4d50*/  PRMT R33, R9, 0x5410, R33 ;  /* 0x0000541009217816 */ /* 0x000fe20000000021 */
[----:B------:R4:W-:Y:S01]  /*4d60*/  MUFU.EX2 R195, R8 ;  /* 0x0000000800c37308 */ /* 0x0009e20000000800 */
[----:B------:R-:W-:Y:S01]  /*4d70*/  FFMA.FTZ R9, R177, UR33, -R21 ;  /* 0x00000021b1097c23 */ /* 0x000fe20008010815 */
[----:B------:R-:W-:Y:S02]  /*4d80*/  SHF.R.U32.HI R11, RZ, 0x8, R30 ;  /* 0x00000008ff0b7819 */ /* 0x000fe4000001161e */
[----:B--2---:R-:W-:Y:S02]  /*4d90*/  FMNMX.FTZ R76, R13, R15, !PT ;  /* 0x0000000f0d4c7209 */ /* 0x004fe40007810000 */
[----:B------:R-:W-:Y:S01]  /*4da0*/  PRMT R36, R36, 0x5410, R11 ;  /* 0x0000541024247816 */ /* 0x000fe2000000000b */
[----:B------:R-:W-:Y:S01]  /*4db0*/  FFMA.FTZ R11, R98, UR33, -R21 ;  /* 0x00000021620b7c23 */ /* 0x000fe20008010815 */
[----:B------:R2:W2:Y:S01]  /*4dc0*/  MUFU.EX2 R158, R9 ;  /* 0x00000009009e7308 */ /* 0x0004a20000000800 */
[----:B-1----:R-:W-:-:S02]  /*4dd0*/  SHF.R.U32.HI R10, RZ, 0x8, R26 ;  /* 0x00000008ff0a7819 */ /* 0x002fc4000001161a */
[----:B------:R-:W-:Y:S02]  /*4de0*/  FSETP.NEU.FTZ.AND P1, PT, R76, -INF , PT ;  /* 0xff8000004c00780b */ /* 0x000fe40003f3d000 */
[----:B------:R-:W-:-:S03]  /*4df0*/  PRMT R77, R27, 0x5410, R10 ;  /* 0x000054101b4d7816 */ /* 0x000fc6000000000a */
[----:B------:R1:W-:Y:S01]  /*4e00*/  MUFU.EX2 R181, R14 ;  /* 0x0000000e00b57308 */ /* 0x0003e20000000800 */
[----:B----4-:R-:W-:-:S04]  /*4e10*/  LOP3.LUT R8, R25, 0xff, RZ, 0xc0, !PT ;  /* 0x000000ff19087812 */ /* 0x010fc800078ec0ff */
[----:B------:R-:W-:Y:S02]  /*4e20*/  PRMT R78, R8, 0x5410, R22 ;  /* 0x00005410084e7816 */ /* 0x000fe40000000016 */
[----:B------:R-:W-:Y:S01]  /*4e30*/  LOP3.LUT R8, R12, 0xffff, RZ, 0xc0, !PT ;  /* 0x0000ffff0c087812 */ /* 0x000fe200078ec0ff */
[----:B------:R4:W-:Y:S01]  /*4e40*/  MUFU.EX2 R247, R11 ;  /* 0x0000000b00f77308 */ /* 0x0009e20000000800 */
[----:B--2---:R-:W-:Y:S02]  /*4e50*/  SHF.R.U32.HI R9, RZ, 0x10, R12 ;  /* 0x00000010ff097819 */ /* 0x004fe4000001160c */
[----:B------:R-:W-:Y:S02]  /*4e60*/  SHF.R.U32.HI R10, RZ, 0x8, R8 ;  /* 0x00000008ff0a7819 */ /* 0x000fe40000011608 */
[----:B------:R-:W-:Y:S01]  /*4e70*/  LOP3.LUT R8, R9, 0xff, RZ, 0xc0, !PT ;  /* 0x000000ff09087812 */ /* 0x000fe200078ec0ff */
[----:B------:R-:W-:Y:S01]  /*4e80*/  FMUL.FTZ R9, R76, UR33 ;  /* 0x000000214c097c20 */ /* 0x000fe20008410000 */
[----:B-1----:R-:W-:-:S02]  /*4e90*/  LOP3.LUT R14, R12, 0xff, RZ, 0xc0, !PT ;  /* 0x000000ff0c0e7812 */ /* 0x002fc400078ec0ff */
[----:B------:R-:W-:Y:S02]  /*4ea0*/  SHF.R.U32.HI R12, RZ, 0x18, R12 ;  /* 0x00000018ff0c7819 */ /* 0x000fe4000001160c */
[----:B------:R-:W-:Y:S01]  /*4eb0*/  PRMT R15, R14, 0x5410, R10 ;  /* 0x000054100e0f7816 */ /* 0x000fe2000000000a */
[----:B------:R-:W-:Y:S01]  /*4ec0*/  FFMA.FTZ R10, R99, UR33, -R21 ;  /* 0x00000021630a7c23 */ /* 0x000fe20008010815 */
[----:B------:R-:W-:Y:S02]  /*4ed0*/  PRMT R37, R8, 0x5410, R12 ;  /* 0x0000541008257816 */ /* 0x000fe4000000000c */
[----:B----4-:R-:W-:Y:S01]  /*4ee0*/  LOP3.LUT R11, R29, 0xff, RZ, 0xc0, !PT ;  /* 0x000000ff1d0b7812 */ /* 0x010fe200078ec0ff */
[----:B------:R1:W-:Y:S01]  /*4ef0*/  MUFU.EX2 R193, R10 ;  /* 0x0000000a00c17308 */ /* 0x0003e20000000800 */
[----:B------:R-:W-:Y:S02]  /*4f00*/  FSEL R22, R9, RZ, P1 ;  /* 0x000000ff09167208 */ /* 0x000fe40000800000 */
[----:B------:R-:W-:-:S02]  /*4f10*/  LOP3.LUT R8, R19, 0xff, RZ, 0xc0, !PT ;  /* 0x000000ff13087812 */ /* 0x000fc400078ec0ff */
[----:B------:R-:W-:Y:S02]  /*4f20*/  PRMT R14, R11, 0x5410, R34 ;  /* 0x000054100b0e7816 */ /* 0x000fe40000000022 */
[----:B------:R-:W-:Y:S02]  /*4f30*/  SHF.R.U32.HI R9, RZ, 0x8, R16 ;  /* 0x00000008ff097819 */ /* 0x000fe40000011610 */
[----:B------:R-:W-:Y:S02]  /*4f40*/  PRMT R34, R8, 0x5410, R18 ;  /* 0x0000541008227816 */ /* 0x000fe40000000012 */
[----:B------:R-:W-:Y:S02]  /*4f50*/  LOP3.LUT R8, R32, 0xffff, RZ, 0xc0, !PT ;  /* 0x0000ffff20087812 */ /* 0x000fe400078ec0ff */
[----:B------:R-:W-:Y:S02]  /*4f60*/  SHF.R.U32.HI R12, RZ, 0x8, R28 ;  /* 0x00000008ff0c7819 */ /* 0x000fe4000001161c */
[----:B------:R-:W-:Y:S01]  /*4f70*/  PRMT R19, R24, 0x5410, R9 ;  /* 0x0000541018137816 */ /* 0x000fe20000000009 */
[--C-:B------:R-:W-:Y:S01]  /*4f80*/  FFMA.FTZ R9, R178, UR33, -R22.reuse ;  /* 0x00000021b2097c23 */ /* 0x100fe20008010816 */
[----:B-1----:R-:W-:Y:S01]  /*4f90*/  FFMA.FTZ R10, R58, UR33, -R22 ;  /* 0x000000213a0a7c23 */ /* 0x002fe20008010816 */
[----:B------:R-:W-:Y:S01]  /*4fa0*/  SHF.R.U32.HI R11, RZ, 0x8, R8 ;  /* 0x00000008ff0b7819 */ /* 0x000fe20000011608 */
[----:B------:R-:W-:Y:S01]  /*4fb0*/  FFMA.FTZ R8, R179, UR33, -R22 ;  /* 0x00000021b3087c23 */ /* 0x000fe20008010816 */
[----:B------:R-:W-:Y:S01]  /*4fc0*/  PRMT R13, R35, 0x5410, R12 ;  /* 0x00005410230d7816 */ /* 0x000fe2000000000c */
[----:B------:R1:W-:Y:S01]  /*4fd0*/  MUFU.EX2 R165, R10 ;  /* 0x0000000a00a57308 */ /* 0x0003e20000000800 */
[----:B------:R-:W-:Y:S01]  /*4fe0*/  LOP3.LUT R12, R32, 0xff, RZ, 0xc0, !PT ;  /* 0x000000ff200c7812 */ /* 0x000fe200078ec0ff */
[----:B------:R-:W2:Y:S01]  /*4ff0*/  LDSM.16.MT88.4 R24, [R213+0x4000] ;  /* 0x00400000d518783b */ /* 0x000ea20000004200 */
[----:B------:R-:W-:-:S02]  /*5000*/  LOP3.LUT R0, R17, 0xffff, RZ, 0xc0, !PT ;  /* 0x0000ffff11007812 */ /* 0x000fc400078ec0ff */
[----:B------:R-:W-:Y:S01]  /*5010*/  PRMT R35, R12, 0x5410, R11 ;  /* 0x000054100c237816 */ /* 0x000fe2000000000b */
[----:B------:R-:W4:Y:S02]  /*5020*/  LDSM.16.MT88.4 R28, [R214+0x4000] ;  /* 0x00400000d61c783b */ /* 0x000f240000004200 */
[----:B------:R1:W-:Y:S08]  /*5030*/  MUFU.EX2 R3, R9 ;  /* 0x0000000900037308 */ /* 0x0003f00000000800 */
[----:B------:R2:W2:Y:S01]  /*5040*/  MUFU.EX2 R192, R8 ;  /* 0x0000000800c07308 */ /* 0x0004a20000000800 */
[----:B-1----:R-:W-:-:S04]  /*5050*/  LOP3.LUT R10, R7, 0xffff, RZ, 0xc0, !PT ;  /* 0x0000ffff070a7812 */ /* 0x002fc800078ec0ff */
[----:B------:R-:W-:Y:S02]  /*5060*/  SHF.R.U32.HI R2, RZ, 0x8, R10 ;  /* 0x00000008ff027819 */ /* 0x000fe4000001160a */
[----:B------:R-:W-:-:S04]  /*5070*/  LOP3.LUT R9, R7, 0xff, RZ, 0xc0, !PT ;  /* 0x000000ff07097812 */ /* 0x000fc800078ec0ff */
[----:B------:R-:W-:Y:S02]  /*5080*/  PRMT R12, R9, 0x5410, R2 ;  /* 0x00005410090c7816 */ /* 0x000fe40000000002 */
[--C-:B------:R-:W-:Y:S02]  /*5090*/  SHF.R.U32.HI R2, RZ, 0x10, R7.reuse ;  /* 0x00000010ff027819 */ /* 0x100fe40000011607 */
[----:B------:R-:W-:Y:S02]  /*50a0*/  SHF.R.U32.HI R11, RZ, 0x18, R7 ;  /* 0x00000018ff0b7819 */ /* 0x000fe40000011607 */
[----:B------:R-:W-:Y:S02]  /*50b0*/  SHF.R.U32.HI R7, RZ, 0x8, R0 ;  /* 0x00000008ff077819 */ /* 0x000fe40000011600 */
[----:B------:R-:W-:Y:S02]  /*50c0*/  LOP3.LUT R10, R17, 0xff, RZ, 0xc0, !PT ;  /* 0x000000ff110a7812 */ /* 0x000fe400078ec0ff */
[----:B------:R-:W-:-:S02]  /*50d0*/  LOP3.LUT R9, R2, 0xff, RZ, 0xc0, !PT ;  /* 0x000000ff02097812 */ /* 0x000fc400078ec0ff */
[--C-:B------:R-:W-:Y:S01]  /*50e0*/  HSET2.LE.AND R0, R13, R94.reuse, PT ;  /* 0x0000005e0d007233 */ /* 0x100fe20003803000 */
[--C-:B--2---:R-:W-:Y:S01]  /*50f0*/  FFMA.FTZ R8, R59, UR33, -R22.reuse ;  /* 0x000000213b087c23 */ /* 0x104fe20008010816 */
[----:B------:R-:W-:Y:S02]  /*5100*/  F2FP.F16.F32.PACK_AB R2, R158, R195 ;  /* 0x000000c39e02723e */ /* 0x000fe400000000ff */
[----:B------:R-:W-:Y:S01]  /*5110*/  PRMT R18, R10, 0x5410, R7 ;  /* 0x000054100a127816 */ /* 0x000fe20000000007 */
[----:B------:R1:W2:Y:S01]  /*5120*/  MUFU.EX2 R146, R8 ;  /* 0x0000000800927308 */ /* 0x0002a20000000800 */
[----:B------:R-:W-:Y:S02]  /*5130*/  LOP3.LUT R10, R0, R2, RZ, 0xc0, !PT ;  /* 0x00000002000a7212 */ /* 0x000fe400078ec0ff */
[----:B------:R-:W-:Y:S01]  /*5140*/  HSET2.LE.AND R0, R14, R94, PT ;  /* 0x0000005e0e007233 */ /* 0x000fe20003803000 */
[----:B------:R-:W-:Y:S01]  /*5150*/  FFMA.FTZ R14, R100, UR33, -R22 ;  /* 0x00000021640e7c23 */ /* 0x000fe20008010816 */
[----:B------:R-:W-:-:S02]  /*5160*/  F2FP.F16.F32.PACK_AB R2, R192, R3 ;  /* 0x00000003c002723e */ /* 0x000fc400000000ff */
[----:B------:R-:W-:Y:S01]  /*5170*/  PRMT R9, R9, 0x5410, R11 ;  /* 0x0000541009097816 */ /* 0x000fe2000000000b */
[----:B------:R-:W4:Y:S01]  /*5180*/  MUFU.EX2 R16, R14 ;  /* 0x0000000e00107308 */ /* 0x000f220000000800 */
[----:B------:R-:W-:Y:S01]  /*5190*/  LOP3.LUT R11, R0, R2, RZ, 0xc0, !PT ;  /* 0x00000002000b7212 */ /* 0x000fe200078ec0ff */
[----:B------:R-:W-:Y:S01]  /*51a0*/  FFMA.FTZ R2, R103, UR33, -R22 ;  /* 0x0000002167027c23 */ /* 0x000fe20008010816 */
[----:B-1----:R-:W-:-:S05]  /*51b0*/  FFMA.FTZ R8, R93, UR33, -R21 ;  /* 0x000000215d087c23 */ /* 0x002fca0008010815 */
[----:B------:R1:W4:Y:S01]  /*51c0*/  MUFU.EX2 R38, R8 ;  /* 0x0000000800267308 */ /* 0x0003220000000800 */
[--C-:B------:R-:W-:Y:S02]  /*51d0*/  HSET2.LE.AND R0, R36, R94.reuse, PT ;  /* 0x0000005e24007233 */ /* 0x100fe40003803000 */
[----:B------:R-:W-:-:S05]  /*51e0*/  HSET2.LE.AND R7, R12, R94, PT ;  /* 0x0000005e0c077233 */ /* 0x000fca0003803000 */
[----:B------:R3:W-:Y:S01]  /*51f0*/  MUFU.EX2 R88, R2 ;  /* 0x0000000200587308 */ /* 0x0007e20000000800 */
[----:B-1----:R-:W-:Y:S01]  /*5200*/  FFMA.FTZ R8, R95, UR33, -R21 ;  /* 0x000000215f087c23 */ /* 0x002fe20008010815 */
[----:B------:R-:W-:Y:S01]  /*5210*/  IMAD.MOV.U32 R95, RZ, RZ, R45 ;  /* 0x000000ffff5f7224 */ /* 0x000fe200078e002d */
[----:B------:R-:W-:-:S05]  /*5220*/  HSET2.LE.AND R9, R9, R94, PT ;  /* 0x0000005e09097233 */ /* 0x000fca0003803000 */
[----:B------:R1:W4:Y:S01]  /*5230*/  MUFU.EX2 R176, R8 ;  /* 0x0000000800b07308 */ /* 0x0003220000000800 */
[----:B--2---:R-:W-:-:S04]  /*5240*/  F2FP.F16.F32.PACK_AB R12, R146, R165 ;  /* 0x000000a5920c723e */ /* 0x004fc800000000ff */
[----:B------:R-:W-:Y:S02]  /*5250*/  LOP3.LUT R9, R9, R12, RZ, 0xc0, !PT ;  /* 0x0000000c09097212 */ /* 0x000fe400078ec0ff */
[--C-:B------:R-:W-:Y:S02]  /*5260*/  HSET2.LE.AND R12, R15, R94.reuse, PT ;  /* 0x0000005e0f0c7233 */ /* 0x100fe40003803000 */
[----:B---3--:R-:W-:Y:S02]  /*5270*/  F2FP.F16.F32.PACK_AB R2, R225, R95 ;  /* 0x0000005fe102723e */ /* 0x008fe400000000ff */
[----:B-1----:R-:W-:Y:S02]  /*5280*/  F2FP.F16.F32.PACK_AB R8, R173, R181 ;  /* 0x000000b5ad08723e */ /* 0x002fe400000000ff */
[----:B------:R-:W-:Y:S01]  /*5290*/  LOP3.LUT R14, R0, R2, RZ, 0xc0, !PT ;  /* 0x00000002000e7212 */ /* 0x000fe200078ec0ff */
[----:B------:R-:W-:Y:S01]  /*52a0*/  FFMA.FTZ R0, R102, UR33, -R22 ;  /* 0x0000002166007c23 */ /* 0x000fe20008010816 */
[----:B------:R-:W-:Y:S01]  /*52b0*/  LOP3.LUT R8, R7, R8, RZ, 0xc0, !PT ;  /* 0x0000000807087212 */ /* 0x000fe200078ec0ff */
[----:B----4-:R-:W-:Y:S01]  /*52c0*/  IMAD.MOV.U32 R102, RZ, RZ, R16 ;  /* 0x000000ffff667224 */ /* 0x010fe200078e0010 */
[----:B------:R-:W-:Y:S01]  /*52d0*/  HSET2.LE.AND R7, R33, R94, PT ;  /* 0x0000005e21077233 */ /* 0x000fe20003803000 */
[----:B------:R1:W2:Y:S01]  /*52e0*/  MUFU.EX2 R159, R0 ;  /* 0x00000000009f7308 */ /* 0x0002a20000000800 */
[----:B------:R-:W-:Y:S01]  /*52f0*/  F2FP.F16.F32.PACK_AB R15, R194, R156 ;  /* 0x0000009cc20f723e */ /* 0x000fe200000000ff */
[----:B------:R-:W-:Y:S01]  /*5300*/  FFMA.FTZ R16, R197, UR33, -R22 ;  /* 0x00000021c5107c23 */ /* 0x000fe20008010816 */
[----:B------:R-:W-:-:S02]  /*5310*/  IMAD.MOV.U32 R103, RZ, RZ, R44 ;  /* 0x000000ffff677224 */ /* 0x000fc400078e002c */
[----:B------:R-:W-:Y:S02]  /*5320*/  LOP3.LUT R15, R7, R15, RZ, 0xc0, !PT ;  /* 0x0000000f070f7212 */ /* 0x000fe400078ec0ff */
[--C-:B------:R-:W-:Y:S01]  /*5330*/  SHF.R.U32.HI R7, RZ, 0x10, R17.reuse ;  /* 0x00000010ff077819 */ /* 0x100fe20000011611 */
[----:B------:R-:W3:Y:S01]  /*5340*/  MUFU.EX2 R177, R16 ;  /* 0x0000001000b17308 */ /* 0x000ee20000000800 */
[----:B------:R-:W-:Y:S01]  /*5350*/  F2FP.F16.F32.PACK_AB R13, R103, R196 ;  /* 0x000000c4670d723e */ /* 0x000fe200000000ff */
[----:B------:R-:W-:Y:S01]  /*5360*/  IMAD.MOV.U32 R197, RZ, RZ, R38 ;  /* 0x000000ffffc57224 */ /* 0x000fe200078e0026 */
[----:B------:R-:W-:Y:S02]  /*5370*/  SHF.R.U32.HI R17, RZ, 0x18, R17 ;  /* 0x00000018ff117819 */ /* 0x000fe40000011611 */
[----:B------:R-:W-:Y:S02]  /*5380*/  F2FP.F16.F32.PACK_AB R2, R236, R188 ;  /* 0x000000bcec02723e */ /* 0x000fe400000000ff */
[----:B------:R-:W-:-:S02]  /*5390*/  LOP3.LUT R7, R7, 0xff, RZ, 0xc0, !PT ;  /* 0x000000ff07077812 */ /* 0x000fc400078ec0ff */
[--C-:B-1----:R-:W-:Y:S01]  /*53a0*/  HSET2.LE.AND R0, R37, R94.reuse, PT ;  /* 0x0000005e25007233 */ /* 0x102fe20003803000 */
[C---:B------:R-:W-:Y:S01]  /*53b0*/  HMMA.16816.F32 R64, R8.reuse, R24, RZ ;  /* 0x000000180840723c */ /* 0x040fe200000018ff */
[----:B------:R-:W-:Y:S01]  /*53c0*/  LOP3.LUT R12, R12, R13, RZ, 0xc0, !PT ;  /* 0x0000000d0c0c7212 */ /* 0x000fe200078ec0ff */
[----:B------:R-:W1:Y:S02]  /*53d0*/  LDSM.16.MT88.4 R36, [R213+0x4400] ;  /* 0x00440000d524783b */ /* 0x000e640000004200 */
[----:B------:R-:W-:Y:S02]  /*53e0*/  LOP3.LUT R13, R0, R2, RZ, 0xc0, !PT ;  /* 0x00000002000d7212 */ /* 0x000fe400078ec0ff */
[----:B------:R-:W-:Y:S01]  /*53f0*/  HMMA.16816.F32 R52, R8, R28, RZ ;  /* 0x0000001c0834723c */ /* 0x000fe200000018ff */
[----:B------:R-:W-:Y:S02]  /*5400*/  HSET2.LE.AND R0, R19, R94, PT ;  /* 0x0000005e13007233 */ /* 0x000fe40003803000 */
[----:B------:R-:W-:-:S03]  /*5410*/  F2FP.F16.F32.PACK_AB R2, R176, R197 ;  /* 0x000000c5b002723e */ /* 0x000fc600000000ff */
[C---:B------:R-:W-:Y:S06]  /*5420*/  HMMA.16816.F32 R56, R8.reuse, R26, RZ ;  /* 0x0000001a0838723c */ /* 0x040fec00000018ff */
[----:B------:R-:W-:Y:S07]  /*5430*/  HMMA.16816.F32 R44, R8, R30, RZ ;  /* 0x0000001e082c723c */ /* 0x000fee00000018ff */
[----:B------:R-:W-:-:S02]  /*5440*/  PRMT R9, R7, 0x5410, R17 ;  /* 0x0000541007097816 */ /* 0x000fc40000000011 */
[--C-:B------:R-:W-:Y:S02]  /*5450*/  HSET2.LE.AND R7, R34, R94.reuse, PT ;  /* 0x0000005e22077233 */ /* 0x100fe40003803000 */
[----:B--2---:R-:W-:Y:S01]  /*5460*/  F2FP.F16.F32.PACK_AB R11, R159, R102 ;  /* 0x000000669f0b723e */ /* 0x004fe200000000ff */
[--C-:B------:R-:W-:Y:S01]  /*5470*/  FFMA.FTZ R8, R101, UR33, -R23.reuse ;  /* 0x0000002165087c23 */ /* 0x100fe20008010817 */
[----:B------:R-:W-:Y:S01]  /*5480*/  LOP3.LUT R10, R0, R2, RZ, 0xc0, !PT ;  /* 0x00000002000a7212 */ /* 0x000fe200078ec0ff */
[--C-:B------:R-:W-:Y:S01]  /*5490*/  FFMA.FTZ R2, R91, UR33, -R23.reuse ;  /* 0x000000215b027c23 */ /* 0x100fe20008010817 */
[----:B------:R-:W-:Y:S02]  /*54a0*/  LOP3.LUT R11, R7, R11, RZ, 0xc0, !PT ;  /* 0x0000000b070b7212 */ /* 0x000fe400078ec0ff */
[----:B------:R-:W-:Y:S02]  /*54b0*/  HSET2.LE.AND R7, R9, R94, PT ;  /* 0x0000005e09077233 */ /* 0x000fe40003803000 */
[----:B---3--:R-:W-:Y:S01]  /*54c0*/  F2FP.F16.F32.PACK_AB R9, R177, R88 ;  /* 0x00000058b109723e */ /* 0x008fe200000000ff */
[----:B------:R-:W-:Y:S01]  /*54d0*/  MUFU.EX2 R157, R8 ;  /* 0x00000008009d7308 */ /* 0x000fe20000000800 */
[----:B------:R-:W-:-:S02]  /*54e0*/  FFMA.FTZ R16, R198, UR33, -R23 ;  /* 0x00000021c6107c23 */ /* 0x000fc40008010817 */
[----:B------:R-:W-:Y:S01]  /*54f0*/  LOP3.LUT R9, R7, R9, RZ, 0xc0, !PT ;  /* 0x0000000907097212 */ /* 0x000fe200078ec0ff */
[----:B------:R-:W-:Y:S01]  /*5500*/  FFMA.FTZ R7, R199, UR33, -R23 ;  /* 0x00000021c7077c23 */ /* 0x000fe20008010817 */
[----:B------:R-:W-:-:S03]  /*5510*/  HSET2.LE.AND R0, R18, R94, PT ;  /* 0x0000005e12007233 */ /* 0x000fc60003803000 */
[----:B------:R2:W3:Y:S01]  /*5520*/  MUFU.EX2 R179, R2 ;  /* 0x0000000200b37308 */ /* 0x0004e20000000800 */
[C---:B------:R-:W-:Y:S07]  /*5530*/  HMMA.16816.F32 R60, R12.reuse, R24, RZ ;  /* 0x000000180c3c723c */ /* 0x040fee00000018ff */
[----:B------:R-:W-:Y:S01]  /*5540*/  MUFU.EX2 R178, R16 ;  /* 0x0000001000b27308 */ /* 0x000fe20000000800 */
[----:B------:R-:W-:Y:S01]  /*5550*/  HMMA.16816.F32 R80, R12, R26, RZ ;  /* 0x0000001a0c50723c */ /* 0x000fe200000018ff */
[----:B------:R-:W-:Y:S01]  /*5560*/  IMAD.WIDE.U32 R24, R89, -0x326172a9, RZ ;  /* 0xcd9e8d5759187825 */ /* 0x000fe200078e00ff */
[----:B--2---:R-:W-:-:S05]  /*5570*/  F2FP.F16.F32.PACK_AB R2, R193, R247 ;  /* 0x000000f7c102723e */ /* 0x004fca00000000ff */
[----:B------:R2:W4:Y:S01]  /*5580*/  MUFU.EX2 R216, R7 ;  /* 0x0000000700d87308 */ /* 0x0005220000000800 */
[----:B------:R-:W-:Y:S01]  /*5590*/  HMMA.16816.F32 R48, R12, R28, RZ ;  /* 0x0000001c0c30723c */ /* 0x000fe200000018ff */
[----:B------:R-:W-:Y:S02]  /*55a0*/  LOP3.LUT R8, R0, R2, RZ, 0xc0, !PT ;  /* 0x0000000200087212 */ /* 0x000fe400078ec0ff */
[----:B------:R-:W-:-:S03]  /*55b0*/  SHF.R.U32.HI R0, RZ, 0x10, R32 ;  /* 0x00000010ff007819 */ /* 0x000fc60000011620 */
[----:B------:R-:W-:Y:S01]  /*55c0*/  HMMA.16816.F32 R72, R12, R30, RZ ;  /* 0x0000001e0c48723c */ /* 0x000fe200000018ff */
[----:B------:R-:W-:Y:S01]  /*55d0*/  SHF.R.U32.HI R2, RZ, 0x18, R32 ;  /* 0x00000018ff027819 */ /* 0x000fe20000011620 */
[----:B------:R-:W-:Y:S01]  /*55e0*/  IMAD.WIDE.U32 R26, R104, -0x2daee0ad, RZ ;  /* 0xd2511f53681a7825 */ /* 0x000fe200078e00ff */
[----:B------:R-:W-:Y:S01]  /*55f0*/  LOP3.LUT R0, R0, 0xff, RZ, 0xc0, !PT ;  /* 0x000000ff00007812 */ /* 0x000fe200078ec0ff */
[----:B------:R-:W1:Y:S03]  /*5600*/  LDSM.16.MT88.4 R28, [R213+0x4800] ;  /* 0x00480000d51c783b */ /* 0x000e660000004200 */
[----:B------:R-:W-:Y:S01]  /*5610*/  IMAD.WIDE.U32 R12, R90, -0x326172a9, RZ ;  /* 0xcd9e8d575a0c7825 */ /* 0x000fe200078e00ff */
[----:B--2---:R-:W-:-:S04]  /*5620*/  HSET2.LE.AND R7, R78, R94, PT ;  /* 0x0000005e4e077233 */ /* 0x004fc80003803000 */
[----:B------:R-:W-:Y:S02]  /*5630*/  LOP3.LUT R15, R13, UR16, R70, 0x96, !PT ;  /* 0x000000100d0f7c12 */ /* 0x000fe4000f8e9646 */
[----:B------:R-:W-:Y:S02]  /*5640*/  LOP3.LUT R14, R25, UR14, R12, 0x96, !PT ;  /* 0x0000000e190e7c12 */ /* 0x000fe4000f8e960c */
[----:B------:R-:W-:Y:S02]  /*5650*/  PRMT R13, R0, 0x5410, R2 ;  /* 0x00005410000d7816 */ /* 0x000fe40000000002 */
[----:B---3--:R-:W-:Y:S02]  /*5660*/  F2FP.F16.F32.PACK_AB R12, R179, R157 ;  /* 0x0000009db30c723e */ /* 0x008fe400000000ff */
[----:B------:R-:W-:Y:S02]  /*5670*/  HSET2.LE.AND R0, R77, R94, PT ;  /* 0x0000005e4d007233 */ /* 0x000fe40003803000 */
[----:B------:R-:W-:-:S02]  /*5680*/  LOP3.LUT R19, R7, R12, RZ, 0xc0, !PT ;  /* 0x0000000c07137212 */ /* 0x000fc400078ec0ff */
[----:B------:R-:W-:Y:S02]  /*5690*/  F2FP.F16.F32.PACK_AB R2, R204, R215 ;  /* 0x000000d7cc02723e */ /* 0x000fe400000000ff */
[--C-:B------:R-:W-:Y:S01]  /*56a0*/  HSET2.LE.AND R7, R13, R94.reuse, PT ;  /* 0x0000005e0d077233 */ /* 0x100fe20003803000 */
[----:B------:R-:W-:Y:S01]  /*56b0*/  FFMA.FTZ R13, R112, UR33, -R21 ;  /* 0x00000021700d7c23 */ /* 0x000fe20008010815 */
[----:B----4-:R-:W-:Y:S02]  /*56c0*/  F2FP.F16.F32.PACK_AB R12, R216, R178 ;  /* 0x000000b2d80c723e */ /* 0x010fe400000000ff */
[----:B------:R-:W-:Y:S01]  /*56d0*/  LOP3.LUT R18, R0, R2, RZ, 0xc0, !PT ;  /* 0x0000000200127212 */ /* 0x000fe200078ec0ff */
[----:B------:R2:W-:Y:S01]  /*56e0*/  MUFU.EX2 R212, R13 ;  /* 0x0000000d00d47308 */ /* 0x0005e20000000800 */
[----:B------:R-:W-:Y:S01]  /*56f0*/  HSET2.LE.AND R0, R35, R94, PT ;  /* 0x0000005e23007233 */ /* 0x000fe20003803000 */
[----:B------:R-:W-:Y:S01]  /*5700*/  IMAD.WIDE.U32 R92, R14, -0x2daee0ad, RZ ;  /* 0xd2511f530e5c7825 */ /* 0x000fe200078e00ff */
[----:B------:R-:W-:-:S02]  /*5710*/  LOP3.LUT R17, R7, R12, RZ, 0xc0, !PT ;  /* 0x0000000c07117212 */ /* 0x000fc400078ec0ff */
[----:B------:R-:W-:-:S04]  /*5720*/  F2FP.F16.F32.PACK_AB R2, R152, R155 ;  /* 0x0000009b9802723e */ /* 0x000fc800000000ff */
[----:B------:R-:W-:Y:S01]  /*5730*/  LOP3.LUT R16, R0, R2, RZ, 0xc0, !PT ;  /* 0x0000000200107212 */ /* 0x000fe200078ec0ff */
[----:B--2---:R-:W-:-:S03]  /*5740*/  IMAD.WIDE.U32 R12, R15, -0x2daee0ad, RZ ;  /* 0xd2511f530f0c7825 */ /* 0x004fc600078e00ff */
[----:B------:R-:W-:Y:S01]  /*5750*/  LOP3.LUT R2, R93, UR5, R12, 0x96, !PT ;  /* 0x000000055d027c12 */ /* 0x000fe2000f8e960c */
[----:B-1----:R-:W-:Y:S01]  /*5760*/  HMMA.16816.F32 R84, R8, R36, R64 ;  /* 0x000000240854723c */ /* 0x002fe20000001840 */
[----:B------:R-:W-:-:S03]  /*5770*/  LOP3.LUT R7, R13, UR13, R124, 0x96, !PT ;  /* 0x0000000d0d077c12 */ /* 0x000fc6000f8e967c */
[----:B------:R-:W-:Y:S02]  /*5780*/  IMAD.WIDE.U32 R12, R2, -0x326172a9, RZ ;  /* 0xcd9e8d57020c7825 */ /* 0x000fe400078e00ff */
[----:B------:R-:W-:Y:S02]  /*5790*/  HMMA.16816.F32 R64, R8, R40, R52 ;  /* 0x000000280840723c */ /* 0x000fe40000001834 */
[----:B------:R-:W-:Y:S01]  /*57a0*/  IMAD.WIDE.U32 R14, R7, -0x326172a9, RZ ;  /* 0xcd9e8d57070e7825 */ /* 0x000fe200078e00ff */
[----:B------:R-:W-:-:S03]  /*57b0*/  LOP3.LUT R7, R12, 0xffff, RZ, 0xc0, !PT ;  /* 0x0000ffff0c077812 */ /* 0x000fc600078ec0ff */
[C---:B------:R-:W-:Y:S06]  /*57c0*/  HMMA.16816.F32 R56, R8.reuse, R38, R56 ;  /* 0x000000260838723c */ /* 0x040fec0000001838 */
[----:B------:R-:W-:Y:S01]  /*57d0*/  HMMA.16816.F32 R52, R8, R42, R44 ;  /* 0x0000002a0834723c */ /* 0x000fe2000000182c */
[----:B------:R-:W-:-:S06]  /*57e0*/  FFMA.FTZ R0, R113, UR33, -R21 ;  /* 0x0000002171007c23 */ /* 0x000fcc0008010815 */
[----:B------:R-:W-:Y:S01]  /*57f0*/  IMAD.WIDE.U32 R8, R246, -0x326172a9, RZ ;  /* 0xcd9e8d57f6087825 */ /* 0x000fe200078e00ff */
[----:B------:R-:W-:-:S04]  /*5800*/  SHF.R.U32.HI R7, RZ, 0x8, R7 ;  /* 0x00000008ff077819 */ /* 0x000fc80000011607 */
[C---:B------:R-:W-:Y:S02]  /*5810*/  LOP3.LUT R45, R9.reuse, UR20, R238, 0x96, !PT ;  /* 0x00000014092d7c12 */ /* 0x040fe4000f8e96ee */
[----:B------:R-:W-:Y:S02]  /*5820*/  LOP3.LUT R78, R9, UR20, R240, 0x96, !PT ;  /* 0x00000014094e7c12 */ /* 0x000fe4000f8e96f0 */
[----:B------:R-:W-:Y:S01]  /*5830*/  LOP3.LUT R9, R12, 0xff, RZ, 0xc0, !PT ;  /* 0x000000ff0c097812 */ /* 0x000fe200078ec0ff */
[----:B------:R1:W2:Y:S01]  /*5840*/  MUFU.EX2 R33, R0 ;  /* 0x0000000000217308 */ /* 0x0002a20000000800 */
[----:B------:R-:W-:Y:S01]  /*5850*/  FFMA.FTZ R2, R109, UR33, -R21 ;  /* 0x000000216d027c23 */ /* 0x000fe20008010815 */
[----:B------:R-:W-:Y:S02]  /*5860*/  LOP3.LUT R79, R15, UR12, R24, 0x96, !PT ;  /* 0x0000000c0f4f7c12 */ /* 0x000fe4000f8e9618 */
[----:B------:R-:W-:Y:S01]  /*5870*/  PRMT R15, R9, 0x5410, R7 ;  /* 0x00005410090f7816 */ /* 0x000fe20000000007 */
[----:B------:R-:W-:-:S03]  /*5880*/  FFMA.FTZ R7, R110, UR33, -R22 ;  /* 0x000000216e077c23 */ /* 0x000fc60008010816 */
[----:B------:R3:W-:Y:S01]  /*5890*/  MUFU.EX2 R113, R2 ;  /* 0x0000000200717308 */ /* 0x0007e20000000800 */
[----:B-1----:R-:W-:-:S07]  /*58a0*/  FFMA.FTZ R0, R108, UR33, -R21 ;  /* 0x000000216c007c23 */ /* 0x002fce0008010815 */
[----:B------:R1:W-:Y:S01]  /*58b0*/  MUFU.EX2 R154, R7 ;  /* 0x00000007009a7308 */ /* 0x0003e20000000800 */
[----:B------:R-:W-:Y:S01]  /*58c0*/  HMMA.16816.F32 R80, R16, R38, R80 ;  /* 0x000000261050723c */ /* 0x000fe20000001850 */
[----:B---3--:R-:W-:-:S06]  /*58d0*/  FFMA.FTZ R2, R114, UR33, -R22 ;  /* 0x0000002172027c23 */ /* 0x008fcc0008010816 */
[----:B------:R3:W4:Y:S01]  /*58e0*/  MUFU.EX2 R153, R0 ;  /* 0x0000000000997308 */ /* 0x0007220000000800 */
[----:B------:R-:W-:-:S04]  /*58f0*/  IMAD.WIDE.U32 R10, R245, -0x326172a9, RZ ;  /* 0xcd9e8d57f50a7825 */ /* 0x000fc800078e00ff */
[----:B-1----:R-:W-:-:S03]  /*5900*/  FFMA.FTZ R7, R106, UR33, -R22 ;  /* 0x000000216a077c23 */ /* 0x002fc60008010816 */
[----:B------:R1:W-:Y:S01]  /*5910*/  MUFU.EX2 R198, R2 ;  /* 0x0000000200c67308 */ /* 0x0003e20000000800 */
[----:B---3--:R-:W-:-:S07]  /*5920*/  LOP3.LUT R0, R13, UR22, R14, 0x96, !PT ;  /* 0x000000160d007c12 */ /* 0x008fce000f8e960e */
[----:B------:R3:W4:Y:S01]  /*5930*/  MUFU.EX2 R38, R7 ;  /* 0x0000000700267308 */ /* 0x0007220000000800 */
[----:B------:R-:W-:Y:S01]  /*5940*/  HMMA.16816.F32 R96, R16, R40, R48 ;  /* 0x000000281060723c */ /* 0x000fe20000001830 */
[C---:B------:R-:W-:Y:S02]  /*5950*/  LOP3.LUT R9, R0.reuse, 0xff, RZ, 0xc0, !PT ;  /* 0x000000ff00097812 */ /* 0x040fe400078ec0ff */
[----:B-1----:R-:W-:-:S04]  /*5960*/  LOP3.LUT R2, R0, 0xffff, RZ, 0xc0, !PT ;  /* 0x0000ffff00027812 */ /* 0x002fc800078ec0ff */
[----:B------:R-:W-:Y:S01]  /*5970*/  SHF.R.U32.HI R2, RZ, 0x8, R2 ;  /* 0x00000008ff027819 */ /* 0x000fe20000011602 */
[----:B---3--:R-:W-:Y:S01]  /*5980*/  FFMA.FTZ R7, R115, UR33, -R22 ;  /* 0x0000002173077c23 */ /* 0x008fe20008010816 */
[----:B------:R-:W-:Y:S01]  /*5990*/  SHF.R.U32.HI R13, RZ, 0x10, R12 ;  /* 0x00000010ff0d7819 */ /* 0x000fe2000001160c */
[----:B------:R-:W-:Y:S02]  /*59a0*/  HMMA.16816.F32 R60, R16, R36, R60 ;  /* 0x00000024103c723c */ /* 0x000fe4000000183c */
[----:B------:R1:W3:Y:S01]  /*59b0*/  MUFU.EX2 R40, R7 ;  /* 0x0000000700287308 */ /* 0x0002e20000000800 */
[----:B------:R-:W-:Y:S01]  /*59c0*/  PRMT R24, R9, 0x5410, R2 ;  /* 0x0000541009187816 */ /* 0x000fe20000000002 */
[----:B--2---:R-:W-:Y:S01]  /*59d0*/  IMAD.MOV.U32 R106, RZ, RZ, R33 ;  /* 0x000000ffff6a7224 */ /* 0x004fe200078e0021 */
[----:B------:R-:W-:Y:S01]  /*59e0*/  SHF.R.U32.HI R2, RZ, 0x10, R0 ;  /* 0x00000010ff027819 */ /* 0x000fe20000011600 */
[----:B------:R-:W2:Y:S01]  /*59f0*/  LDSM.16.MT88.4 R32, [R214+0x4800] ;  /* 0x00480000d620783b */ /* 0x000ea20000004200 */
[----:B------:R-:W-:Y:S01]  /*5a00*/  IMAD.WIDE.U32 R36, R105, -0x2daee0ad, RZ ;  /* 0xd2511f5369247825 */ /* 0x000fe200078e00ff */
[----:B------:R-:W-:-:S02]  /*5a10*/  LOP3.LUT R44, R11, UR20, R238, 0x96, !PT ;  /* 0x000000140b2c7c12 */ /* 0x000fc4000f8e96ee */
[----:B------:R-:W-:Y:S02]  /*5a20*/  LOP3.LUT R77, R11, UR20, R240, 0x96, !PT ;  /* 0x000000140b4d7c12 */ /* 0x000fe4000f8e96f0 */
[----:B------:R-:W-:Y:S02]  /*5a30*/  SHF.R.U32.HI R25, RZ, 0x18, R12 ;  /* 0x00000018ff197819 */ /* 0x000fe4000001160c */
[----:B------:R-:W-:Y:S02]  /*5a40*/  LOP3.LUT R11, R27, UR17, R148, 0x96, !PT ;  /* 0x000000111b0b7c12 */ /* 0x000fe4000f8e9694 */
[----:B------:R-:W-:Y:S02]  /*5a50*/  LOP3.LUT R12, R13, 0xff, RZ, 0xc0, !PT ;  /* 0x000000ff0d0c7812 */ /* 0x000fe400078ec0ff */
[----:B------:R-:W-:Y:S02]  /*5a60*/  SHF.R.U32.HI R9, RZ, 0x18, R0 ;  /* 0x00000018ff097819 */ /* 0x000fe40000011600 */
[----:B-1----:R-:W-:-:S02]  /*5a70*/  LOP3.LUT R7, R2, 0xff, RZ, 0xc0, !PT ;  /* 0x000000ff02077812 */ /* 0x002fc400078ec0ff */
[----:B------:R-:W-:Y:S02]  /*5a80*/  LOP3.LUT R14, R37, UR15, R26, 0x96, !PT ;  /* 0x0000000f250e7c12 */ /* 0x000fe4000f8e961a */
[----:B------:R-:W-:Y:S01]  /*5a90*/  PRMT R25, R12, 0x5410, R25 ;  /* 0x000054100c197816 */ /* 0x000fe20000000019 */
[----:B------:R-:W-:Y:S01]  /*5aa0*/  IMAD.WIDE.U32 R12, R11, -0x326172a9, RZ ;  /* 0xcd9e8d570b0c7825 */ /* 0x000fe200078e00ff */
[----:B------:R-:W-:-:S03]  /*5ab0*/  HSET2.LE.AND R0, R15, R94, PT ;  /* 0x0000005e0f007233 */ /* 0x000fc60003803000 */
[----:B------:R-:W-:Y:S01]  /*5ac0*/  FFMA.FTZ R11, R205, UR33, -R20 ;  /* 0x00000021cd0b7c23 */ /* 0x000fe20008010814 */
[----:B----4-:R-:W-:Y:S02]  /*5ad0*/  F2FP.F16.F32.PACK_AB R2, R113, R153 ;  /* 0x000000997102723e */ /* 0x010fe400000000ff */
[----:B------:R-:W-:Y:S01]  /*5ae0*/  PRMT R9, R7, 0x5410, R9 ;  /* 0x0000541007097816 */ /* 0x000fe20000000009 */
[----:B------:R-:W-:Y:S01]  /*5af0*/  IMAD.WIDE.U32 R26, R14, -0x326172a9, RZ ;  /* 0xcd9e8d570e1a7825 */ /* 0x000fe200078e00ff */
[----:B------:R-:W-:Y:S01]  /*5b00*/  HMMA.16816.F32 R72, R16, R42, R72 ;  /* 0x0000002a1048723c */ /* 0x000fe20000001848 */
[----:B------:R-:W-:Y:S01]  /*5b10*/  LOP3.LUT R14, R0, R2, RZ, 0xc0, !PT ;  /* 0x00000002000e7212 */ /* 0x000fe200078ec0ff */
[----:B------:R1:W4:Y:S01]  /*5b20*/  MUFU.EX2 R39, R11 ;  /* 0x0000000b00277308 */ /* 0x0003220000000800 */
[----:B------:R-:W-:Y:S02]  /*5b30*/  HSET2.LE.AND R0, R25, R94, PT ;  /* 0x0000005e19007233 */ /* 0x000fe40003803000 */
[----:B------:R-:W-:-:S02]  /*5b40*/  F2FP.F16.F32.PACK_AB R2, R38, R154 ;  /* 0x0000009a2602723e */ /* 0x000fc400000000ff */
[----:B------:R-:W-:Y:S02]  /*5b50*/  LOP3.LUT R17, R13, UR16, R68, 0x96, !PT ;  /* 0x000000100d117c12 */ /* 0x000fe4000f8e9644 */
[----:B---3--:R-:W-:Y:S02]  /*5b60*/  F2FP.F16.F32.PACK_AB R13, R40, R198 ;  /* 0x000000c6280d723e */ /* 0x008fe400000000ff */
[----:B------:R-:W-:Y:S01]  /*5b70*/  LOP3.LUT R16, R27, UR14, R12, 0x96, !PT ;  /* 0x0000000e1b107c12 */ /* 0x000fe2000f8e960c */
[--C-:B------:R-:W-:Y:S01]  /*5b80*/  FFMA.FTZ R12, R119, UR33, -R20.reuse ;  /* 0x00000021770c7c23 */ /* 0x100fe20008010814 */
[----:B------:R-:W-:Y:S02]  /*5b90*/  LOP3.LUT R15, R0, R2, RZ, 0xc0, !PT ;  /* 0x00000002000f7212 */ /* 0x000fe400078ec0ff */
[----:B-1----:R-:W-:Y:S01]  /*5ba0*/  HSET2.LE.AND R11, R9, R94, PT ;  /* 0x0000005e090b7233 */ /* 0x002fe20003803000 */
[----:B------:R-:W-:Y:S01]  /*5bb0*/  FFMA.FTZ R0, R111, UR33, -R20 ;  /* 0x000000216f007c23 */ /* 0x000fe20008010814 */
[----:B------:R-:W-:-:S02]  /*5bc0*/  LOP3.LUT R18, R69, UR18, R10, 0x96, !PT ;  /* 0x0000001245127c12 */ /* 0x000fc4000f8e960a */
[----:B------:R-:W-:Y:S02]  /*5bd0*/  LOP3.LUT R47, R71, UR18, R10, 0x96, !PT ;  /* 0x00000012472f7c12 */ /* 0x000fe4000f8e960a */
[----:B------:R-:W-:Y:S01]  /*5be0*/  LOP3.LUT R13, R11, R13, RZ, 0xc0, !PT ;  /* 0x0000000d0b0d7212 */ /* 0x000fe200078ec0ff */
[----:B------:R-:W-:Y:S01]  /*5bf0*/  IMAD.WIDE.U32 R10, R17, -0x2daee0ad, RZ ;  /* 0xd2511f53110a7825 */ /* 0x000fe200078e00ff */
[----:B------:R-:W-:Y:S02]  /*5c00*/  HSET2.LE.AND R7, R24, R94, PT ;  /* 0x0000005e18077233 */ /* 0x000fe40003803000 */
[----:B------:R-:W-:Y:S01]  /*5c10*/  F2FP.F16.F32.PACK_AB R9, R106, R212 ;  /* 0x000000d46a09723e */ /* 0x000fe200000000ff */
[----:B------:R-:W-:Y:S01]  /*5c20*/  IMAD.WIDE.U32 R48, R16, -0x2daee0ad, RZ ;  /* 0xd2511f5310307825 */ /* 0x000fe200078e00ff */
[----:B------:R1:W3:Y:S03]  /*5c30*/  MUFU.EX2 R108, R12 ;  /* 0x0000000c006c7308 */ /* 0x0002e60000000800 */
[----:B------:R-:W-:Y:S01]  /*5c40*/  FFMA.FTZ R2, R107, UR33, -R20 ;  /* 0x000000216b027c23 */ /* 0x000fe20008010814 */
[----:B------:R-:W-:-:S04]  /*5c50*/  LOP3.LUT R24, R69, UR18, R8, 0x96, !PT ;  /* 0x0000001245187c12 */ /* 0x000fc8000f8e9608 */
[----:B------:R2:W-:Y:S01]  /*5c60*/  MUFU.EX2 R111, R0 ;  /* 0x00000000006f7308 */ /* 0x0005e20000000800 */
[----:B------:R-:W-:Y:S02]  /*5c70*/  LOP3.LUT R37, R71, UR18, R8, 0x96, !PT ;  /* 0x0000001247257c12 */ /* 0x000fe4000f8e9608 */
[----:B-1----:R-:W-:Y:S02]  /*5c80*/  LOP3.LUT R12, R7, R9, RZ, 0xc0, !PT ;  /* 0x00000009070c7212 */ /* 0x002fe400078ec0ff */
[----:B------:R-:W-:Y:S02]  /*5c90*/  LOP3.LUT R7, R49, UR5, R10, 0x96, !PT ;  /* 0x0000000531077c12 */ /* 0x000fe4000f8e960a */
[----:B--2---:R-:W-:-:S03]  /*5ca0*/  LOP3.LUT R0, R11, UR13, R36, 0x96, !PT ;  /* 0x0000000d0b007c12 */ /* 0x004fc6000f8e9624 */
[----:B------:R-:W-:-:S04]  /*5cb0*/  IMAD.WIDE.U32 R8, R7, -0x326172a9, RZ ;  /* 0xcd9e8d5707087825 */ /* 0x000fc800078e00ff */
[----:B------:R-:W-:-:S04]  /*5cc0*/  IMAD.WIDE.U32 R10, R0, -0x326172a9, RZ ;  /* 0xcd9e8d57000a7825 */ /* 0x000fc800078e00ff */
[----:B------:R-:W-:Y:S01]  /*5cd0*/  FFMA.FTZ R0, R118, UR33, -R20 ;  /* 0x0000002176007c23 */ /* 0x000fe20008010814 */
[----:B------:R1:W2:Y:S01]  /*5ce0*/  MUFU.EX2 R252, R2 ;  /* 0x0000000200fc7308 */ /* 0x0002a20000000800 */
[----:B------:R-:W-:-:S07]  /*5cf0*/  FFMA.FTZ R7, R207, UR33, -R23 ;  /* 0x00000021cf077c23 */ /* 0x000fce0008010817 */
[----:B------:R4:W-:Y:S01]  /*5d00*/  MUFU.EX2 R251, R0 ;  /* 0x0000000000fb7308 */ /* 0x0009e20000000800 */
[----:B------:R-:W-:Y:S01]  /*5d10*/  HMMA.16816.F32 R84, R12, R28, R84 ;  /* 0x0000001c0c54723c */ /* 0x000fe20000001854 */
[----:B------:R-:W-:Y:S01]  /*5d20*/  LOP3.LUT R46, R11, UR12, R26, 0x96, !PT ;  /* 0x0000000c0b2e7c12 */ /* 0x000fe2000f8e961a */
[----:B-1----:R-:W-:-:S04]  /*5d30*/  FFMA.FTZ R2, R206, UR33, -R23 ;  /* 0x00000021ce027c23 */ /* 0x002fc80008010817 */
[C---:B------:R-:W-:Y:S01]  /*5d40*/  HMMA.16816.F32 R64, R12.reuse, R32, R64 ;  /* 0x000000200c40723c */ /* 0x040fe20000001840 */
[----:B------:R1:W-:Y:S01]  /*5d50*/  MUFU.EX2 R248, R2 ;  /* 0x0000000200f87308 */ /* 0x0003e20000000800 */
[----:B----4-:R-:W-:Y:S02]  /*5d60*/  LOP3.LUT R0, R9, UR22, R10, 0x96, !PT ;  /* 0x0000001609007c12 */ /* 0x010fe4000f8e960a */
[----:B------:R-:W-:Y:S02]  /*5d70*/  LOP3.LUT R10, R8, 0xffff, RZ, 0xc0, !PT ;  /* 0x0000ffff080a7812 */ /* 0x000fe400078ec0ff */
[----:B------:R-:W-:Y:S01]  /*5d80*/  SHF.R.U32.HI R9, RZ, 0x10, R8 ;  /* 0x00000010ff097819 */ /* 0x000fe20000011608 */
[----:B------:R-:W-:Y:S02]  /*5d90*/  HMMA.16816.F32 R56, R12, R30, R56 ;  /* 0x0000001e0c38723c */ /* 0x000fe40000001838 */
[----:B------:R4:W2:Y:S01]  /*5da0*/  MUFU.EX2 R250, R7 ;  /* 0x0000000700fa7308 */ /* 0x0008a20000000800 */
[----:B------:R-:W-:-:S02]  /*5db0*/  SHF.R.U32.HI R11, RZ, 0x8, R10 ;  /* 0x00000008ff0b7819 */ /* 0x000fc4000001160a */
[----:B------:R-:W-:Y:S01]  /*5dc0*/  LOP3.LUT R9, R9, 0xff, RZ, 0xc0, !PT ;  /* 0x000000ff09097812 */ /* 0x000fe200078ec0ff */
[----:B------:R-:W-:Y:S01]  /*5dd0*/  HMMA.16816.F32 R52, R12, R34, R52 ;  /* 0x000000220c34723c */ /* 0x000fe20000001834 */
[----:B-1----:R-:W-:-:S06]  /*5de0*/  LOP3.LUT R2, R0, 0xffff, RZ, 0xc0, !PT ;  /* 0x0000ffff00027812 */ /* 0x002fcc00078ec0ff */
[----:B------:R-:W-:Y:S02]  /*5df0*/  LOP3.LUT R14, R8, 0xff, RZ, 0xc0, !PT ;  /* 0x000000ff080e7812 */ /* 0x000fe400078ec0ff */
[----:B------:R-:W-:Y:S02]  /*5e00*/  SHF.R.U32.HI R13, RZ, 0x18, R8 ;  /* 0x00000018ff0d7819 */ /* 0x000fe40000011608 */
[----:B----4-:R-:W-:Y:S02]  /*5e10*/  SHF.R.U32.HI R7, RZ, 0x8, R2 ;  /* 0x00000008ff077819 */ /* 0x010fe40000011602 */
[----:B------:R-:W-:Y:S01]  /*5e20*/  LOP3.LUT R2, R0, 0xff, RZ, 0xc0, !PT ;  /* 0x000000ff00027812 */ /* 0x000fe200078ec0ff */
[----:B------:R-:W-:Y:S01]  /*5e30*/  FFMA.FTZ R8, R121, UR33, -R23 ;  /* 0x0000002179087c23 */ /* 0x000fe20008010817 */
[----:B------:R-:W-:Y:S02]  /*5e40*/  PRMT R14, R14, 0x5410, R11 ;  /* 0x000054100e0e7816 */ /* 0x000fe4000000000b */
[----:B------:R-:W-:-:S02]  /*5e50*/  PRMT R11, R9, 0x5410, R13 ;  /* 0x00005410090b7816 */ /* 0x000fc4000000000d */
[----:B------:R-:W-:Y:S02]  /*5e60*/  PRMT R9, R2, 0x5410, R7 ;  /* 0x0000541002097816 */ /* 0x000fe40000000007 */
[----:B------:R-:W-:Y:S01]  /*5e70*/  SHF.R.U32.HI R2, RZ, 0x10, R0 ;  /* 0x00000010ff027819 */ /* 0x000fe20000011600 */
[----:B------:R1:W-:Y:S01]  /*5e80*/  MUFU.EX2 R249, R8 ;  /* 0x0000000800f97308 */ /* 0x0003e20000000800 */
[----:B------:R-:W-:-:S04]  /*5e90*/  IMAD.WIDE.U32 R16, R44, -0x2daee0ad, RZ ;  /* 0xd2511f532c107825 */ /* 0x000fc800078e00ff */
[----:B------:R-:W-:Y:S01]  /*5ea0*/  FFMA.FTZ R7, R120, UR33, -R23 ;  /* 0x0000002178077c23 */ /* 0x000fe20008010817 */
[----:B------:R-:W-:-:S04]  /*5eb0*/  IMAD.WIDE.U32 R26, R18, -0x2daee0ad, RZ ;  /* 0xd2511f53121a7825 */ /* 0x000fc800078e00ff */
[----:B------:R-:W-:Y:S01]  /*5ec0*/  IMAD.MOV.U32 R199, RZ, RZ, R247 ;  /* 0x000000ffffc77224 */ /* 0x000fe200078e00f7 */
[----:B------:R-:W-:Y:S01]  /*5ed0*/  LOP3.LUT R10, R27, UR15, R16, 0x96, !PT ;  /* 0x0000000f1b0a7c12 */ /* 0x000fe2000f8e9610 */
[----:B------:R4:W2:Y:S01]  /*5ee0*/  MUFU.EX2 R247, R7 ;  /* 0x0000000700f77308 */ /* 0x0008a20000000800 */
[----:B-1----:R-:W-:Y:S02]  /*5ef0*/  SHF.R.U32.HI R8, RZ, 0x18, R0 ;  /* 0x00000018ff087819 */ /* 0x002fe40000011600 */
[----:B------:R-:W-:Y:S01]  /*5f00*/  LOP3.LUT R0, R2, 0xff, RZ, 0xc0, !PT ;  /* 0x000000ff02007812 */ /* 0x000fe200078ec0ff */
[----:B------:R-:W-:-:S03]  /*5f10*/  IMAD.MOV.U32 R107, RZ, RZ, R39 ;  /* 0x000000ffff6b7224 */ /* 0x000fc600078e0027 */
[----:B------:R-:W-:Y:S02]  /*5f20*/  PRMT R2, R0, 0x5410, R8 ;  /* 0x0000541000027816 */ /* 0x000fe40000000008 */
[----:B------:R-:W-:Y:S01]  /*5f30*/  LOP3.LUT R12, R17, UR17, R148, 0x96, !PT ;  /* 0x00000011110c7c12 */ /* 0x000fe2000f8e9694 */
[--C-:B----4-:R-:W-:Y:S01]  /*5f40*/  FFMA.FTZ R7, R126, UR33, -R20.reuse ;  /* 0x000000217e077c23 */ /* 0x110fe20008010814 */
[----:B------:R-:W-:Y:S01]  /*5f50*/  IMAD.WIDE.U32 R18, R10, -0x326172a9, RZ ;  /* 0xcd9e8d570a127825 */ /* 0x000fe200078e00ff */
[----:B------:R-:W-:Y:S02]  /*5f60*/  HSET2.LE.AND R0, R9, R94, PT ;  /* 0x0000005e09007233 */ /* 0x000fe40003803000 */
[----:B------:R1:W-:Y:S01]  /*5f70*/  MUFU.EX2 R246, R7 ;  /* 0x0000000700f67308 */ /* 0x0003e20000000800 */
[----:B------:R-:W-:Y:S01]  /*5f80*/  FFMA.FTZ R10, R117, UR33, -R20 ;  /* 0x00000021750a7c23 */ /* 0x000fe20008010814 */
[----:B------:R-:W-:-:S06]  /*5f90*/  IMAD.WIDE.U32 R12, R12, -0x326172a9, RZ ;  /* 0xcd9e8d570c0c7825 */ /* 0x000fcc00078e00ff */
[----:B------:R4:W-:Y:S01]  /*5fa0*/  MUFU.EX2 R245, R10 ;  /* 0x0000000a00f57308 */ /* 0x0009e20000000800 */
[----:B------:R-:W-:Y:S02]  /*5fb0*/  LOP3.LUT R13, R13, UR16, R68, 0x96, !PT ;  /* 0x000000100d0d7c12 */ /* 0x000fe4000f8e9644 */
[----:B-1----:R-:W-:Y:S02]  /*5fc0*/  HSET2.LE.AND R7, R2, R94, PT ;  /* 0x0000005e02077233 */ /* 0x002fe40003803000 */
[----:B---3--:R-:W-:-:S04]  /*5fd0*/  F2FP.F16.F32.PACK_AB R2, R108, R107 ;  /* 0x0000006b6c02723e */ /* 0x008fc800000000ff */
[----:B------:R-:W-:Y:S02]  /*5fe0*/  LOP3.LUT R8, R0, R2, RZ, 0xc0, !PT ;  /* 0x0000000200087212 */ /* 0x000fe400078ec0ff */
[----:B------:R-:W-:Y:S01]  /*5ff0*/  HSET2.LE.AND R0, R14, R94, PT ;  /* 0x0000005e0e007233 */ /* 0x000fe20003803000 */
[----:B----4-:R-:W-:Y:S01]  /*6000*/  FFMA.FTZ R10, R116, UR33, -R20 ;  /* 0x00000021740a7c23 */ /* 0x010fe20008010814 */
[----:B--2---:R-:W-:-:S03]  /*6010*/  F2FP.F16.F32.PACK_AB R2, R252, R111 ;  /* 0x0000006ffc02723e */ /* 0x004fc600000000ff */
[----:B------:R1:W-:Y:S01]  /*6020*/  MUFU.EX2 R240, R10 ;  /* 0x0000000a00f07308 */ /* 0x0003e20000000800 */
[----:B------:R-:W-:Y:S01]  /*6030*/  LOP3.LUT R15, R19, UR14, R12, 0x96, !PT ;  /* 0x0000000e130f7c12 */ /* 0x000fe2000f8e960c */
[----:B------:R-:W-:Y:S01]  /*6040*/  IMAD.WIDE.U32 R12, R13, -0x2daee0ad, RZ ;  /* 0xd2511f530d0c7825 */ /* 0x000fe200078e00ff */
[----:B------:R-:W-:-:S03]  /*6050*/  F2FP.F16.F32.PACK_AB R9, R250, R248 ;  /* 0x000000f8fa09723e */ /* 0x000fc600000000ff */
[----:B------:R-:W-:-:S04]  /*6060*/  IMAD.WIDE.U32 R16, R45, -0x2daee0ad, RZ ;  /* 0xd2511f532d107825 */ /* 0x000fc800078e00ff */
[----:B------:R-:W-:Y:S01]  /*6070*/  IMAD.WIDE.U32 R50, R24, -0x2daee0ad, RZ ;  /* 0xd2511f5318327825 */ /* 0x000fe200078e00ff */
[----:B-1----:R-:W-:-:S03]  /*6080*/  LOP3.LUT R10, R0, R2, RZ, 0xc0, !PT ;  /* 0x00000002000a7212 */ /* 0x002fc600078ec0ff */
[--C-:B------:R-:W-:Y:S01]  /*6090*/  FFMA.FTZ R2, R208, UR33, -R21.reuse ;  /* 0x00000021d0027c23 */ /* 0x100fe20008010815 */
[----:B------:R-:W-:-:S03]  /*60a0*/  FFMA.FTZ R0, R130, UR33, -R21 ;  /* 0x0000002182007c23 */ /* 0x000fc60008010815 */
[----:B------:R1:W-:Y:S01]  /*60b0*/  MUFU.EX2 R207, R2 ;  /* 0x0000000200cf7308 */ /* 0x0003e20000000800 */
[----:B------:R-:W-:Y:S01]  /*60c0*/  IMAD.WIDE.U32 R100, R15, -0x2daee0ad, RZ ;  /* 0xd2511f530f647825 */ /* 0x000fe200078e00ff */
[----:B------:R-:W-:-:S06]  /*60d0*/  LOP3.LUT R27, R17, UR17, R148, 0x96, !PT ;  /* 0x00000011111b7c12 */ /* 0x000fcc000f8e9694 */
[----:B------:R2:W-:Y:S01]  /*60e0*/  MUFU.EX2 R238, R0 ;  /* 0x0000000000ee7308 */ /* 0x0005e20000000800 */
[----:B------:R-:W-:Y:S01]  /*60f0*/  LOP3.LUT R19, R51, UR15, R16, 0x96, !PT ;  /* 0x0000000f33137c12 */ /* 0x000fe2000f8e9610 */
[----:B-1----:R-:W-:Y:S01]  /*6100*/  FFMA.FTZ R2, R131, UR33, -R21 ;  /* 0x0000002183027c23 */ /* 0x002fe20008010815 */
[----:B------:R-:W-:-:S05]  /*6110*/  LOP3.LUT R9, R7, R9, RZ, 0xc0, !PT ;  /* 0x0000000907097212 */ /* 0x000fca00078ec0ff */
[----:B------:R1:W-:Y:S01]  /*6120*/  MUFU.EX2 R206, R2 ;  /* 0x0000000200ce7308 */ /* 0x0003e20000000800 */
[----:B--2---:R-:W-:Y:S02]  /*6130*/  LOP3.LUT R0, R13, UR13, R26, 0x96, !PT ;  /* 0x0000000d0d007c12 */ /* 0x004fe4000f8e961a */
[----:B------:R-:W-:-:S03]  /*6140*/  HSET2.LE.AND R7, R11, R94, PT ;  /* 0x0000005e0b077233 */ /* 0x000fc60003803000 */
[----:B------:R-:W-:Y:S01]  /*6150*/  IMAD.WIDE.U32 R16, R0, -0x326172a9, RZ ;  /* 0xcd9e8d5700107825 */ /* 0x000fe200078e00ff */
[----:B------:R-:W-:Y:S02]  /*6160*/  LOP3.LUT R0, R101, UR5, R12, 0x96, !PT ;  /* 0x0000000565007c12 */ /* 0x000fe4000f8e960c */
[----:B------:R-:W-:Y:S01]  /*6170*/  F2FP.F16.F32.PACK_AB R11, R247, R249 ;  /* 0x000000f9f70b723e */ /* 0x000fe200000000ff */
[----:B-1----:R-:W-:Y:S01]  /*6180*/  FFMA.FTZ R2, R209, UR33, -R21 ;  /* 0x00000021d1027c23 */ /* 0x002fe20008010815 */
[----:B------:R-:W-:-:S03]  /*6190*/  IMAD.WIDE.U32 R12, R79, -0x2daee0ad, RZ ;  /* 0xd2511f534f0c7825 */ /* 0x000fc600078e00ff */
[----:B------:R1:W2:Y:S01]  /*61a0*/  MUFU.EX2 R205, R2 ;  /* 0x0000000200cd7308 */ /* 0x0002a20000000800 */
[----:B------:R-:W-:Y:S01]  /*61b0*/  IMAD.WIDE.U32 R14, R0, -0x326172a9, RZ ;  /* 0xcd9e8d57000e7825 */ /* 0x000fe200078e00ff */
[----:B------:R-:W-:-:S03]  /*61c0*/  LOP3.LUT R11, R7, R11, RZ, 0xc0, !PT ;  /* 0x0000000b070b7212 */ /* 0x000fc600078ec0ff */
[----:B------:R-:W-:Y:S01]  /*61d0*/  IMAD.MOV.U32 R120, RZ, RZ, R204 ;  /* 0x000000ffff787224 */ /* 0x000fe200078e00cc */
[----:B------:R-:W-:Y:S01]  /*61e0*/  LOP3.LUT R0, R13, UR21, R92, 0x96, !PT ;  /* 0x000000150d007c12 */ /* 0x000fe2000f8e965c */
[----:B------:R-:W-:Y:S01]  /*61f0*/  IMAD.WIDE.U32 R24, R77, -0x2daee0ad, RZ ;  /* 0xd2511f534d187825 */ /* 0x000fe200078e00ff */
[----:B------:R-:W-:Y:S02]  /*6200*/  LOP3.LUT R7, R12, 0xffff, RZ, 0xc0, !PT ;  /* 0x0000ffff0c077812 */ /* 0x000fe400078ec0ff */
[----:B------:R-:W-:Y:S01]  /*6210*/  SHF.R.U32.HI R13, RZ, 0x10, R12 ;  /* 0x00000010ff0d7819 */ /* 0x000fe2000001160c */
[----:B-1----:R-:W-:Y:S01]  /*6220*/  FFMA.FTZ R2, R210, UR33, -R22 ;  /* 0x00000021d2027c23 */ /* 0x002fe20008010816 */
[----:B------:R-:W-:-:S03]  /*6230*/  LOP3.LUT R77, R17, UR12, R18, 0x96, !PT ;  /* 0x0000000c114d7c12 */ /* 0x000fc6000f8e9612 */
[----:B------:R1:W-:Y:S01]  /*6240*/  MUFU.EX2 R204, R2 ;  /* 0x0000000200cc7308 */ /* 0x0003e20000000800 */
[----:B------:R-:W-:Y:S01]  /*6250*/  LOP3.LUT R36, R15, UR22, R16, 0x96, !PT ;  /* 0x000000160f247c12 */ /* 0x000fe2000f8e9610 */
[----:B------:R-:W-:Y:S01]  /*6260*/  IMAD.MOV.U32 R115, RZ, RZ, R199 ;  /* 0x000000ffff737224 */ /* 0x000fe200078e00c7 */
[----:B------:R-:W-:Y:S01]  /*6270*/  LOP3.LUT R17, R12, 0xff, RZ, 0xc0, !PT ;  /* 0x000000ff0c117812 */ /* 0x000fe200078ec0ff */
[----:B------:R-:W-:Y:S01]  /*6280*/  IMAD.MOV.U32 R112, RZ, RZ, R88 ;  /* 0x000000ffff707224 */ /* 0x000fe200078e0058 */
[----:B------:R-:W-:Y:S01]  /*6290*/  SHF.R.U32.HI R16, RZ, 0x18, R12 ;  /* 0x00000018ff107819 */ /* 0x000fe2000001160c */
[----:B------:R-:W-:Y:S01]  /*62a0*/  HMMA.16816.F32 R88, R8, R28, R60 ;  /* 0x0000001c0858723c */ /* 0x000fe2000000183c */
[----:B------:R-:W-:Y:S02]  /*62b0*/  SHF.R.U32.HI R12, RZ, 0x8, R7 ;  /* 0x00000008ff0c7819 */ /* 0x000fe40000011607 */
[----:B------:R-:W-:Y:S01]  /*62c0*/  LOP3.LUT R7, R13, 0xff, RZ, 0xc0, !PT ;  /* 0x000000ff0d077812 */ /* 0x000fe200078ec0ff */
[----:B------:R-:W-:-:S02]  /*62d0*/  IMAD.MOV.U32 R93, RZ, RZ, R40 ;  /* 0x000000ffff5d7224 */ /* 0x000fc400078e0028 */
[----:B-1----:R-:W-:Y:S01]  /*62e0*/  FFMA.FTZ R2, R211, UR33, -R22 ;  /* 0x00000021d3027c23 */ /* 0x002fe20008010816 */
[C---:B------:R-:W-:Y:S01]  /*62f0*/  HMMA.16816.F32 R60, R8.reuse, R30, R80 ;  /* 0x0000001e083c723c */ /* 0x040fe20000001850 */
[----:B------:R-:W1:Y:S02]  /*6300*/  LDSM.16.MT88.4 R40, [R214+0x4c00] ;  /* 0x004c0000d628783b */ /* 0x000e640000004200 */
[----:B------:R3:W4:Y:S03]  /*6310*/  MUFU.EX2 R199, R2 ;  /* 0x0000000200c77308 */ /* 0x0007260000000800 */
[----:B------:R-:W-:Y:S01]  /*6320*/  HMMA.16816.F32 R96, R8, R32, R96 ;  /* 0x000000200860723c */ /* 0x000fe20000001860 */
[----:B------:R-:W-:Y:S01]  /*6330*/  PRMT R12, R17, 0x5410, R12 ;  /* 0x00005410110c7816 */ /* 0x000fe2000000000c */
[----:B------:R-:W-:Y:S01]  /*6340*/  IMAD.MOV.U32 R118, RZ, RZ, R198 ;  /* 0x000000ffff767224 */ /* 0x000fe200078e00c6 */
[----:B------:R-:W-:-:S03]  /*6350*/  PRMT R13, R7, 0x5410, R16 ;  /* 0x00005410070d7816 */ /* 0x000fc60000000010 */
[----:B------:R-:W-:Y:S01]  /*6360*/  HMMA.16816.F32 R72, R8, R34, R72 ;  /* 0x000000220848723c */ /* 0x000fe20000001848 */
[----:B------:R-:W1:Y:S01]  /*6370*/  LDSM.16.MT88.4 R32, [R213+0x4c00] ;  /* 0x004c0000d520783b */ /* 0x000e620000004200 */
[----:B------:R-:W-:-:S05]  /*6380*/  SHF.R.U32.HI R7, RZ, 0x10, R0 ;  /* 0x00000010ff077819 */ /* 0x000fca0000011600 */
[----:B------:R-:W-:Y:S01]  /*6390*/  FFMA.FTZ R8, R219, UR33, -R22 ;  /* 0x00000021db087c23 */ /* 0x000fe20008010816 */
[----:B---3--:R-:W-:-:S03]  /*63a0*/  LOP3.LUT R2, R0, 0xffff, RZ, 0xc0, !PT ;  /* 0x0000ffff00027812 */ /* 0x008fc600078ec0ff */
[----:B------:R3:W-:Y:S01]  /*63b0*/  MUFU.EX2 R198, R8 ;  /* 0x0000000800c67308 */ /* 0x0007e20000000800 */
[----:B------:R-:W-:Y:S02]  /*63c0*/  LOP3.LUT R11, R0, 0xff, RZ, 0xc0, !PT ;  /* 0x000000ff000b7812 */ /* 0x000fe400078ec0ff */
[----:B------:R-:W-:Y:S01]  /*63d0*/  SHF.R.U32.HI R10, RZ, 0x18, R0 ;  /* 0x00000018ff0a7819 */ /* 0x000fe20000011600 */
[----:B------:R-:W-:Y:S01]  /*63e0*/  IMAD.MOV.U32 R109, RZ, RZ, R194 ;  /* 0x000000ffff6d7224 */ /* 0x000fe200078e00c2 */
[----:B------:R-:W-:Y:S02]  /*63f0*/  SHF.R.U32.HI R9, RZ, 0x8, R2 ;  /* 0x00000008ff097819 */ /* 0x000fe40000011602 */
[----:B------:R-:W-:Y:S02]  /*6400*/  LOP3.LUT R7, R7, 0xff, RZ, 0xc0, !PT ;  /* 0x000000ff07077812 */ /* 0x000fe400078ec0ff */
[----:B------:R-:W-:Y:S02]  /*6410*/  HSET2.LE.AND R0, R12, R94, PT ;  /* 0x0000005e0c007233 */ /* 0x000fe40003803000 */
[----:B--2---:R-:W-:Y:S01]  /*6420*/  F2FP.F16.F32.PACK_AB R2, R205, R206 ;  /* 0x000000cecd02723e */ /* 0x004fe200000000ff */
[----:B---3--:R-:W-:Y:S01]  /*6430*/  FFMA.FTZ R8, R218, UR33, -R22 ;  /* 0x00000021da087c23 */ /* 0x008fe20008010816 */
[----:B------:R-:W-:-:S03]  /*6440*/  PRMT R12, R7, 0x5410, R10 ;  /* 0x00005410070c7816 */ /* 0x000fc6000000000a */
[----:B------:R2:W3:Y:S01]  /*6450*/  MUFU.EX2 R194, R8 ;  /* 0x0000000800c27308 */ /* 0x0004e20000000800 */
[----:B------:R-:W-:Y:S02]  /*6460*/  LOP3.LUT R10, R0, R2, RZ, 0xc0, !PT ;  /* 0x00000002000a7212 */ /* 0x000fe400078ec0ff */
[----:B------:R-:W-:Y:S02]  /*6470*/  HSET2.LE.AND R0, R13, R94, PT ;  /* 0x0000005e0d007233 */ /* 0x000fe40003803000 */
[----:B------:R-:W-:Y:S02]  /*6480*/  PRMT R9, R11, 0x5410, R9 ;  /* 0x000054100b097816 */ /* 0x000fe40000000009 */
[----:B----4-:R-:W-:-:S04]  /*6490*/  F2FP.F16.F32.PACK_AB R2, R199, R204 ;  /* 0x000000ccc702723e */ /* 0x010fc800000000ff */
[----:B------:R-:W-:Y:S02]  /*64a0*/  LOP3.LUT R11, R0, R2, RZ, 0xc0, !PT ;  /* 0x00000002000b7212 */ /* 0x000fe400078ec0ff */
[----:B------:R-:W-:Y:S02]  /*64b0*/  HSET2.LE.AND R0, R9, R94, PT ;  /* 0x0000005e09007233 */ /* 0x000fe40003803000 */
[----:B------:R-:W-:Y:S01]  /*64c0*/  F2FP.F16.F32.PACK_AB R2, R207, R238 ;  /* 0x000000eecf02723e */ /* 0x000fe200000000ff */
[----:B------:R-:W-:-:S03]  /*64d0*/  FFMA.FTZ R7, R164, UR33, -R20 ;  /* 0x00000021a4077c23 */ /* 0x000fc60008010814 */
[----:B--2---:R-:W-:Y:S02]  /*64e0*/  LOP3.LUT R8, R0, R2, RZ, 0xc0, !PT ;  /* 0x0000000200087212 */ /* 0x004fe400078ec0ff */
[----:B------:R-:W-:Y:S02]  /*64f0*/  HSET2.LE.AND R0, R12, R94, PT ;  /* 0x0000005e0c007233 */ /* 0x000fe40003803000 */
[----:B---3--:R-:W-:Y:S01]  /*6500*/  F2FP.F16.F32.PACK_AB R2, R194, R198 ;  /* 0x000000c6c202723e */ /* 0x008fe200000000ff */
[----:B------:R-:W-:Y:S02]  /*6510*/  IMAD.MOV.U32 R209, RZ, RZ, R113 ;  /* 0x000000ffffd17224 */ /* 0x000fe400078e0071 */
[----:B------:R-:W-:Y:S01]  /*6520*/  IMAD.MOV.U32 R113, RZ, RZ, R197 ;  /* 0x000000ffff717224 */ /* 0x000fe200078e00c5 */
[----:B------:R-:W-:Y:S01]  /*6530*/  LOP3.LUT R9, R0, R2, RZ, 0xc0, !PT ;  /* 0x0000000200097212 */ /* 0x000fe200078ec0ff */
[----:B------:R2:W-:Y:S01]  /*6540*/  MUFU.EX2 R197, R7 ;  /* 0x0000000700c57308 */ /* 0x0005e20000000800 */
[----:B------:R-:W-:Y:S01]  /*6550*/  FFMA.FTZ R2, R127, UR33, -R20 ;  /* 0x000000217f027c23 */ /* 0x000fe20008010814 */
[----:B------:R-:W-:-:S02]  /*6560*/  IMAD.MOV.U32 R121, RZ, RZ, R102 ;  /* 0x000000ffff797224 */ /* 0x000fc400078e0066 */
[----:B------:R-:W-:Y:S02]  /*6570*/  IMAD.MOV.U32 R110, RZ, RZ, R178 ;  /* 0x000000ffff6e7224 */ /* 0x000fe400078e00b2 */
[----:B------:R-:W-:Y:S02]  /*6580*/  IMAD.MOV.U32 R102, RZ, RZ, R196 ;  /* 0x000000ffff667224 */ /* 0x000fe400078e00c4 */
[----:B------:R3:W-:Y:S01]  /*6590*/  MUFU.EX2 R178, R2 ;  /* 0x0000000200b27308 */ /* 0x0007e20000000800 */
[----:B------:R-:W-:Y:S02]  /*65a0*/  IMAD.MOV.U32 R208, RZ, RZ, R38 ;  /* 0x000000ffffd07224 */ /* 0x000fe400078e0026 */
[----:B------:R-:W-:Y:S01]  /*65b0*/  FFMA.FTZ R0, R122, UR33, -R20 ;  /* 0x000000217a007c23 */ /* 0x000fe20008010814 */
[----:B------:R-:W-:-:S04]  /*65c0*/  IMAD.WIDE.U32 R38, R78, -0x2daee0ad, RZ ;  /* 0xd2511f534e267825 */ /* 0x000fc800078e00ff */
[----:B--2---:R-:W-:Y:S01]  /*65d0*/  FFMA.FTZ R7, R160, UR33, -R20 ;  /* 0x00000021a0077c23 */ /* 0x004fe20008010814 */
[----:B------:R-:W-:Y:S01]  /*65e0*/  IMAD.WIDE.U32 R28, R47, -0x2daee0ad, RZ ;  /* 0xd2511f532f1c7825 */ /* 0x000fe200078e00ff */
[----:B------:R-:W-:Y:S02]  /*65f0*/  LOP3.LUT R25, R25, UR17, R150, 0x96, !PT ;  /* 0x0000001119197c12 */ /* 0x000fe4000f8e9696 */
[----:B------:R2:W-:Y:S01]  /*6600*/  MUFU.EX2 R196, R7 ;  /* 0x0000000700c47308 */ /* 0x0005e20000000800 */
[----:B------:R-:W-:-:S04]  /*6610*/  IMAD.WIDE.U32 R30, R37, -0x2daee0ad, RZ ;  /* 0xd2511f53251e7825 */ /* 0x000fc800078e00ff */
[----:B---3--:R-:W-:Y:S01]  /*6620*/  FFMA.FTZ R2, R123, UR33, -R20 ;  /* 0x000000217b027c23 */ /* 0x008fe20008010814 */
[----:B------:R-:W-:Y:S02]  /*6630*/  IMAD.MOV.U32 R124, RZ, RZ, R112 ;  /* 0x000000ffff7c7224 */ /* 0x000fe400078e0070 */
[----:B------:R-:W-:Y:S02]  /*6640*/  IMAD.MOV.U32 R112, RZ, RZ, R177 ;  /* 0x000000ffff707224 */ /* 0x000fe400078e00b1 */
[----:B------:R-:W-:Y:S01]  /*6650*/  IMAD.MOV.U32 R92, RZ, RZ, R195 ;  /* 0x000000ffff5c7224 */ /* 0x000fe200078e00c3 */
[----:B------:R3:W-:Y:S01]  /*6660*/  MUFU.EX2 R177, R2 ;  /* 0x0000000200b17308 */ /* 0x0007e20000000800 */
[----:B------:R-:W-:Y:S02]  /*6670*/  IMAD.MOV.U32 R104, RZ, RZ, R193 ;  /* 0x000000ffff687224 */ /* 0x000fe400078e00c1 */
[----:B------:R-:W-:Y:S02]  /*6680*/  IMAD.MOV.U32 R148, RZ, RZ, R159 ;  /* 0x000000ffff947224 */ /* 0x000fe400078e009f */
[----:B--2---:R-:W-:Y:S01]  /*6690*/  FFMA.FTZ R7, R129, UR33, -R20 ;  /* 0x0000002181077c23 */ /* 0x004fe20008010814 */
[----:B------:R-:W-:-:S02]  /*66a0*/  IMAD.MOV.U32 R83, RZ, RZ, R158 ;  /* 0x000000ffff537224 */ /* 0x000fc400078e009e */
[----:B------:R2:W-:Y:S01]  /*66b0*/  MUFU.EX2 R193, R0 ;  /* 0x0000000000c17308 */ /* 0x0005e20000000800 */
[----:B------:R-:W-:Y:S02]  /*66c0*/  IMAD.MOV.U32 R117, RZ, RZ, R157 ;  /* 0x000000ffff757224 */ /* 0x000fe400078e009d */
[----:B------:R-:W-:Y:S01]  /*66d0*/  IMAD.MOV.U32 R119, RZ, RZ, R156 ;  /* 0x000000ffff777224 */ /* 0x000fe200078e009c */
[----:B------:R-:W-:Y:S01]  /*66e0*/  LOP3.LUT R26, R39, UR17, R150, 0x96, !PT ;  /* 0x00000011271a7c12 */ /* 0x000fe2000f8e9696 */
[----:B------:R-:W-:Y:S01]  /*66f0*/  IMAD.MOV.U32 R105, RZ, RZ, R155 ;  /* 0x000000ffff697224 */ /* 0x000fe200078e009b */
[C---:B-1----:R-:W-:Y:S01]  /*6700*/  HMMA.16816.F32 R156, R8.reuse, R40, R64 ;  /* 0x00000028089c723c */ /* 0x042fe20000001840 */
[----:B------:R-:W-:Y:S01]  /*6710*/  IMAD.MOV.U32 R82, RZ, RZ, R154 ;  /* 0x000000ffff527224 */ /* 0x000fe200078e009a */
[----:B------:R1:W-:Y:S01]  /*6720*/  MUFU.EX2 R195, R7 ;  /* 0x0000000700c37308 */ /* 0x0003e20000000800 */
[----:B------:R-:W-:Y:S02]  /*6730*/  IMAD.MOV.U32 R81, RZ, RZ, R153 ;  /* 0x000000ffff517224 */ /* 0x000fe400078e0099 */
[----:B---3--:R-:W-:Y:S01]  /*6740*/  FFMA.FTZ R2, R128, UR33, -R20 ;  /* 0x0000002180027c23 */ /* 0x008fe20008010814 */
[----:B------:R-:W-:Y:S01]  /*6750*/  IMAD.MOV.U32 R80, RZ, RZ, R152 ;  /* 0x000000ffff507224 */ /* 0x000fe200078e0098 */
[----:B------:R-:W-:Y:S01]  /*6760*/  HMMA.16816.F32 R84, R8, R32, R84 ;  /* 0x000000200854723c */ /* 0x000fe20000001854 */
[----:B------:R-:W-:Y:S01]  /*6770*/  LOP3.LUT R16, R31, UR15, R38, 0x96, !PT ;  /* 0x0000000f1f107c12 */ /* 0x000fe2000f8e9626 */
[----:B------:R-:W-:-:S02]  /*6780*/  IMAD.MOV.U32 R150, RZ, RZ, R176 ;  /* 0x000000ffff967224 */ /* 0x000fc400078e00b0 */
[----:B--2---:R-:W-:Y:S02]  /*6790*/  FFMA.FTZ R0, R133, UR33, -R20 ;  /* 0x0000002185007c23 */ /* 0x004fe40008010814 */
[C---:B------:R-:W-:Y:S01]  /*67a0*/  HMMA.16816.F32 R152, R8.reuse, R34, R56 ;  /* 0x000000220898723c */ /* 0x040fe20000001838 */
[----:B------:R-:W-:Y:S01]  /*67b0*/  IMAD.MOV.U32 R114, RZ, RZ, R192 ;  /* 0x000000ffff727224 */ /* 0x000fe200078e00c0 */
[----:B------:R2:W-:Y:S04]  /*67c0*/  MUFU.EX2 R176, R2 ;  /* 0x0000000200b07308 */ /* 0x0005e80000000800 */
[----:B------:R-:W-:Y:S01]  /*67d0*/  HMMA.16816.F32 R64, R8, R42, R52 ;  /* 0x0000002a0840723c */ /* 0x000fe20000001834 */
[----:B-1----:R-:W-:Y:S01]  /*67e0*/  LOP3.LUT R7, R29, UR15, R24, 0x96, !PT ;  /* 0x0000000f1d077c12 */ /* 0x002fe2000f8e9618 */
[----:B------:R-:W-:Y:S01]  /*67f0*/  IMAD.WIDE.U32 R12, R46, -0x2daee0ad, RZ ;  /* 0xd2511f532e0c7825 */ /* 0x000fe200078e00ff */
[C---:B------:R-:W-:Y:S01]  /*6800*/  LOP3.LUT R69, R14.reuse, 0xffff, RZ, 0xc0, !PT ;  /* 0x0000ffff0e457812 */ /* 0x040fe200078ec0ff */
[----:B------:R1:W-:Y:S03]  /*6810*/  MUFU.EX2 R192, R0 ;  /* 0x0000000000c07308 */ /* 0x0003e60000000800 */
[----:B------:R-:W-:Y:S01]  /*6820*/  IMAD.WIDE.U32 R8, R25, -0x326172a9, RZ ;  /* 0xcd9e8d5719087825 */ /* 0x000fe200078e00ff */
[----:B------:R-:W-:-:S02]  /*6830*/  LOP3.LUT R78, R14, 0xff, RZ, 0xc0, !PT ;  /* 0x000000ff0e4e7812 */ /* 0x000fc400078ec0ff */
[--C-:B------:R-:W-:Y:S01]  /*6840*/  SHF.R.U32.HI R71, RZ, 0x10, R14.reuse ;  /* 0x00000010ff477819 */ /* 0x100fe2000001160e */
[----:B------:R-:W-:Y:S01]  /*6850*/  IMAD.WIDE.U32 R44, R19, -0x326172a9, RZ ;  /* 0xcd9e8d57132c7825 */ /* 0x000fe200078e00ff */
[----:B------:R-:W-:-:S03]  /*6860*/  SHF.R.U32.HI R79, RZ, 0x18, R14 ;  /* 0x00000018ff4f7819 */ /* 0x000fc6000001160e */
[----:B--2---:R-:W-:Y:S01]  /*6870*/  FFMA.FTZ R2, R220, UR33, -R23 ;  /* 0x00000021dc027c23 */ /* 0x004fe20008010817 */
[----:B------:R-:W-:-:S04]  /*6880*/  IMAD.WIDE.U32 R14, R27, -0x326172a9, RZ ;  /* 0xcd9e8d571b0e7825 */ /* 0x000fc800078e00ff */
[----:B------:R-:W-:-:S04]  /*6890*/  IMAD.WIDE.U32 R10, R26, -0x326172a9, RZ ;  /* 0xcd9e8d571a0a7825 */ /* 0x000fc800078e00ff */
[----:B-1----:R-:W-:Y:S01]  /*68a0*/  FFMA.FTZ R0, R132, UR33, -R20 ;  /* 0x0000002184007c23 */ /* 0x002fe20008010814 */
[----:B------:R-:W-:Y:S01]  /*68b0*/  IMAD.WIDE.U32 R38, R7, -0x326172a9, RZ ;  /* 0xcd9e8d5707267825 */ /* 0x000fe200078e00ff */
[----:B------:R-:W-:-:S03]  /*68c0*/  LOP3.LUT R7, R9, UR16, R70, 0x96, !PT ;  /* 0x0000001009077c12 */ /* 0x000fc6000f8e9646 */
[----:B------:R-:W-:Y:S01]  /*68d0*/  IMAD.WIDE.U32 R46, R16, -0x326172a9, RZ ;  /* 0xcd9e8d57102e7825 */ /* 0x000fe200078e00ff */
[----:B------:R1:W-:Y:S01]  /*68e0*/  MUFU.EX2 R129, R2 ;  /* 0x0000000200817308 */ /* 0x0003e20000000800 */
[C---:B------:R-:W-:Y:S02]  /*68f0*/  LOP3.LUT R17, R12.reuse, 0xffff, RZ, 0xc0, !PT ;  /* 0x0000ffff0c117812 */ /* 0x040fe400078ec0ff */
[----:B------:R-:W-:Y:S01]  /*6900*/  IMAD.MOV.U32 R116, RZ, RZ, R179 ;  /* 0x000000ffff747224 */ /* 0x000fe200078e00b3 */
[----:B------:R-:W-:Y:S02]  /*6910*/  LOP3.LUT R19, R12, 0xff, RZ, 0xc0, !PT ;  /* 0x000000ff0c137812 */ /* 0x000fe400078ec0ff */
[--C-:B------:R-:W-:Y:S02]  /*6920*/  SHF.R.U32.HI R18, RZ, 0x10, R12.reuse ;  /* 0x00000010ff127819 */ /* 0x100fe4000001160c */
[----:B------:R2:W-:Y:S01]  /*6930*/  MUFU.EX2 R179, R0 ;  /* 0x0000000000b37308 */ /* 0x0005e20000000800 */
[----:B------:R-:W-:-:S02]  /*6940*/  SHF.R.U32.HI R24, RZ, 0x18, R12 ;  /* 0x00000018ff187819 */ /* 0x000fc4000001160c */
[----:B------:R-:W-:Y:S02]  /*6950*/  LOP3.LUT R15, R15, UR16, R68, 0x96, !PT ;  /* 0x000000100f0f7c12 */ /* 0x000fe4000f8e9644 */
[----:B------:R-:W-:Y:S02]  /*6960*/  LOP3.LUT R14, R45, UR14, R14, 0x96, !PT ;  /* 0x0000000e2d0e7c12 */ /* 0x000fe4000f8e960e */
[----:B------:R-:W-:Y:S01]  /*6970*/  LOP3.LUT R12, R11, UR16, R70, 0x96, !PT ;  /* 0x000000100b0c7c12 */ /* 0x000fe2000f8e9646 */
[----:B-1----:R-:W-:Y:S01]  /*6980*/  FFMA.FTZ R2, R142, UR33, -R23 ;  /* 0x000000218e027c23 */ /* 0x002fe20008010817 */
[----:B------:R-:W-:Y:S01]  /*6990*/  LOP3.LUT R16, R47, UR14, R10, 0x96, !PT ;  /* 0x0000000e2f107c12 */ /* 0x000fe2000f8e960a */
[----:B------:R-:W-:Y:S01]  /*69a0*/  IMAD.WIDE.U32 R10, R7, -0x2daee0ad, RZ ;  /* 0xd2511f53070a7825 */ /* 0x000fe200078e00ff */
[----:B------:R-:W-:Y:S01]  /*69b0*/  SHF.R.U32.HI R7, RZ, 0x8, R17 ;  /* 0x00000008ff077819 */ /* 0x000fe20000011611 */
[----:B------:R1:W-:Y:S01]  /*69c0*/  MUFU.EX2 R130, R2 ;  /* 0x0000000200827308 */ /* 0x0003e20000000800 */
[----:B--2---:R-:W-:Y:S01]  /*69d0*/  LOP3.LUT R0, R13, UR21, R48, 0x96, !PT ;  /* 0x000000150d007c12 */ /* 0x004fe2000f8e9630 */
[----:B------:R-:W-:Y:S01]  /*69e0*/  IMAD.WIDE.U32 R54, R14, -0x2daee0ad, RZ ;  /* 0xd2511f530e367825 */ /* 0x000fe200078e00ff */
[----:B------:R-:W-:-:S02]  /*69f0*/  LOP3.LUT R13, R39, UR14, R8, 0x96, !PT ;  /* 0x0000000e270d7c12 */ /* 0x000fc4000f8e9608 */
[----:B------:R-:W-:Y:S01]  /*6a00*/  LOP3.LUT R28, R11, UR13, R28, 0x96, !PT ;  /* 0x0000000d0b1c7c12 */ /* 0x000fe2000f8e961c */
[----:B------:R-:W-:Y:S01]  /*6a10*/  IMAD.WIDE.U32 R8, R15, -0x2daee0ad, RZ ;  /* 0xd2511f530f087825 */ /* 0x000fe200078e00ff */
[----:B------:R-:W-:Y:S02]  /*6a20*/  PRMT R11, R19, 0x5410, R7 ;  /* 0x00005410130b7816 */ /* 0x000fe40000000007 */
[C---:B-1----:R-:W-:Y:S02]  /*6a30*/  LOP3.LUT R2, R0.reuse, 0xffff, RZ, 0xc0, !PT ;  /* 0x0000ffff00027812 */ /* 0x042fe400078ec0ff */
[----:B------:R-:W-:Y:S02]  /*6a40*/  LOP3.LUT R26, R55, UR5, R8, 0x96, !PT ;  /* 0x00000005371a7c12 */ /* 0x000fe4000f8e9608 */
[----:B------:R-:W-:Y:S02]  /*6a50*/  SHF.R.U32.HI R7, RZ, 0x8, R2 ;  /* 0x00000008ff077819 */ /* 0x000fe40000011602 */
[----:B------:R-:W-:Y:S01]  /*6a60*/  LOP3.LUT R2, R0, 0xff, RZ, 0xc0, !PT ;  /* 0x000000ff00027812 */ /* 0x000fe200078ec0ff */
[----:B------:R-:W-:Y:S01]  /*6a70*/  FFMA.FTZ R8, R141, UR33, -R23 ;  /* 0x000000218d087c23 */ /* 0x000fe20008010817 */
[----:B------:R-:W-:-:S02]  /*6a80*/  IMAD.WIDE.U32 R14, R12, -0x2daee0ad, RZ ;  /* 0xd2511f530c0e7825 */ /* 0x000fc400078e00ff */
[----:B------:R-:W-:Y:S01]  /*6a90*/  PRMT R12, R2, 0x5410, R7 ;  /* 0x00005410020c7816 */ /* 0x000fe20000000007 */
[----:B------:R1:W2:Y:S01]  /*6aa0*/  MUFU.EX2 R128, R8 ;  /* 0x0000000800807308 */ /* 0x0002a20000000800 */
[--C-:B------:R-:W-:Y:S01]  /*6ab0*/  SHF.R.U32.HI R2, RZ, 0x10, R0.reuse ;  /* 0x00000010ff027819 */ /* 0x100fe20000011600 */
[----:B------:R-:W-:Y:S01]  /*6ac0*/  IMAD.WIDE.U32 R52, R13, -0x2daee0ad, RZ ;  /* 0xd2511f530d347825 */ /* 0x000fe200078e00ff */
[----:B------:R-:W-:Y:S02]  /*6ad0*/  SHF.R.U32.HI R7, RZ, 0x18, R0 ;  /* 0x00000018ff077819 */ /* 0x000fe40000011600 */
[----:B------:R-:W-:Y:S01]  /*6ae0*/  LOP3.LUT R0, R2, 0xff, RZ, 0xc0, !PT ;  /* 0x000000ff02007812 */ /* 0x000fe200078ec0ff */
[----:B------:R-:W-:Y:S01]  /*6af0*/  FFMA.FTZ R2, R134, UR33, -R20 ;  /* 0x0000002186027c23 */ /* 0x000fe20008010814 */
[----:B------:R-:W-:Y:S01]  /*6b00*/  LOP3.LUT R27, R9, UR13, R50, 0x96, !PT ;  /* 0x0000000d091b7c12 */ /* 0x000fe2000f8e9632 */
[----:B------:R-:W-:Y:S01]  /*6b10*/  IMAD.WIDE.U32 R50, R16, -0x2daee0ad, RZ ;  /* 0xd2511f5310327825 */ /* 0x000fe200078e00ff */
[----:B------:R-:W-:Y:S01]  /*6b20*/  LOP3.LUT R17, R53, UR5, R10, 0x96, !PT ;  /* 0x0000000535117c12 */ /* 0x000fe2000f8e960a */
[----:B------:R3:W-:Y:S01]  /*6b30*/  MUFU.EX2 R134, R2 ;  /* 0x0000000200867308 */ /* 0x0007e20000000800 */
[----:B------:R-:W-:Y:S01]  /*6b40*/  LOP3.LUT R9, R18, 0xff, RZ, 0xc0, !PT ;  /* 0x000000ff12097812 */ /* 0x000fe200078ec0ff */
[----:B-1----:R-:W-:Y:S01]  /*6b50*/  FFMA.FTZ R8, R221, UR33, -R23 ;  /* 0x00000021dd087c23 */ /* 0x002fe20008010817 */
[----:B------:R-:W-:-:S05]  /*6b60*/  PRMT R10, R0, 0x5410, R7 ;  /* 0x00005410000a7816 */ /* 0x000fca0000000007 */
[----:B------:R2:W1:Y:S01]  /*6b70*/  MUFU.EX2 R127, R8 ;  /* 0x00000008007f7308 */ /* 0x0004620000000800 */
[--C-:B------:R-:W-:Y:S02]  /*6b80*/  HSET2.LE.AND R0, R11, R94.reuse, PT ;  /* 0x0000005e0b007233 */ /* 0x100fe40003803000 */
[----:B------:R-:W-:Y:S02]  /*6b90*/  PRMT R9, R9, 0x5410, R24 ;  /* 0x0000541009097816 */ /* 0x000fe40000000018 */
[----:B---3--:R-:W-:Y:S02]  /*6ba0*/  F2FP.F16.F32.PACK_AB R2, R240, R245 ;  /* 0x000000f5f002723e */ /* 0x008fe400000000ff */
[----:B------:R-:W-:Y:S02]  /*6bb0*/  LOP3.LUT R25, R51, UR5, R14, 0x96, !PT ;  /* 0x0000000533197c12 */ /* 0x000fe4000f8e960e */
[----:B------:R-:W-:Y:S02]  /*6bc0*/  LOP3.LUT R14, R0, R2, RZ, 0xc0, !PT ;  /* 0x00000002000e7212 */ /* 0x000fe400078ec0ff */
[----:B------:R-:W-:-:S02]  /*6bd0*/  HSET2.LE.AND R0, R12, R94, PT ;  /* 0x0000005e0c007233 */ /* 0x000fc40003803000 */
[----:B------:R-:W-:Y:S02]  /*6be0*/  F2FP.F16.F32.PACK_AB R2, R246, R251 ;  /* 0x000000fbf602723e */ /* 0x000fe400000000ff */
[----:B------:R-:W-:Y:S01]  /*6bf0*/  HSET2.LE.AND R7, R9, R94, PT ;  /* 0x0000005e09077233 */ /* 0x000fe20003803000 */
[----:B------:R-:W-:Y:S01]  /*6c00*/  FFMA.FTZ R9, R135, UR33, -R20 ;  /* 0x0000002187097c23 */ /* 0x000fe20008010814 */
[----:B--2---:R-:W-:Y:S02]  /*6c10*/  F2FP.F16.F32.PACK_AB R8, R128, R130 ;  /* 0x000000828008723e */ /* 0x004fe400000000ff */
[----:B------:R-:W-:Y:S01]  /*6c20*/  LOP3.LUT R12, R0, R2, RZ, 0xc0, !PT ;  /* 0x00000002000c7212 */ /* 0x000fe200078ec0ff */
[----:B------:R-:W-:Y:S01]  /*6c30*/  FFMA.FTZ R2, R161, UR33, -R21 ;  /* 0x00000021a1027c23 */ /* 0x000fe20008010815 */
[----:B------:R-:W-:Y:S01]  /*6c40*/  LOP3.LUT R29, R15, UR13, R30, 0x96, !PT ;  /* 0x0000000d0f1d7c12 */ /* 0x000fe2000f8e961e */
[----:B------:R2:W-:Y:S01]  /*6c50*/  MUFU.EX2 R133, R9 ;  /* 0x0000000900857308 */ /* 0x0005e20000000800 */
[----:B------:R-:W-:-:S02]  /*6c60*/  LOP3.LUT R15, R7, R8, RZ, 0xc0, !PT ;  /* 0x00000008070f7212 */ /* 0x000fc400078ec0ff */
[----:B------:R-:W-:Y:S01]  /*6c70*/  HSET2.LE.AND R7, R10, R94, PT ;  /* 0x0000005e0a077233 */ /* 0x000fe20003803000 */
[----:B------:R-:W-:Y:S01]  /*6c80*/  FFMA.FTZ R0, R140, UR33, -R20 ;  /* 0x000000218c007c23 */ /* 0x000fe20008010814 */
[----:B-1----:R-:W-:-:S03]  /*6c90*/  F2FP.F16.F32.PACK_AB R8, R127, R129 ;  /* 0x000000817f08723e */ /* 0x002fc600000000ff */
[----:B------:R1:W-:Y:S01]  /*6ca0*/  MUFU.EX2 R123, R2 ;  /* 0x00000002007b7308 */ /* 0x0003e20000000800 */
[----:B------:R-:W-:Y:S01]  /*6cb0*/  LOP3.LUT R13, R7, R8, RZ, 0xc0, !PT ;  /* 0x00000008070d7212 */ /* 0x000fe200078ec0ff */
[----:B------:R-:W-:-:S04]  /*6cc0*/  IMAD.WIDE.U32 R10, R27, -0x326172a9, RZ ;  /* 0xcd9e8d571b0a7825 */ /* 0x000fc800078e00ff */
[----:B--2---:R-:W-:Y:S02]  /*6cd0*/  FFMA.FTZ R9, R139, UR33, -R20 ;  /* 0x000000218b097c23 */ /* 0x004fe40008010814 */
[----:B------:R2:W-:Y:S01]  /*6ce0*/  MUFU.EX2 R131, R0 ;  /* 0x0000000000837308 */ /* 0x0005e20000000800 */
[----:B------:R-:W-:Y:S02]  /*6cf0*/  IMAD.MOV.U32 R210, RZ, RZ, R82 ;  /* 0x000000ffffd27224 */ /* 0x000fe400078e0052 */
[----:B-1----:R-:W-:-:S05]  /*6d00*/  FFMA.FTZ R2, R162, UR33, -R21 ;  /* 0x00000021a2027c23 */ /* 0x002fca0008010815 */
[----:B------:R1:W-:Y:S01]  /*6d10*/  MUFU.EX2 R132, R9 ;  /* 0x0000000900847308 */ /* 0x0003e20000000800 */
[----:B------:R-:W-:Y:S01]  /*6d20*/  LOP3.LUT R37, R11, UR12, R44, 0x96, !PT ;  /* 0x0000000c0b257c12 */ /* 0x000fe2000f8e962c */
[----:B------:R-:W-:Y:S02]  /*6d30*/  IMAD.MOV.U32 R82, RZ, RZ, R83 ;  /* 0x000000ffff527224 */ /* 0x000fe400078e0053 */
[----:B------:R-:W-:-:S04]  /*6d40*/  IMAD.MOV.U32 R83, RZ, RZ, R120 ;  /* 0x000000ffff537224 */ /* 0x000fc800078e0078 */
[----:B------:R3:W4:Y:S01]  /*6d50*/  MUFU.EX2 R122, R2 ;  /* 0x00000002007a7308 */ /* 0x0007220000000800 */
[----:B--2---:R-:W-:Y:S01]  /*6d60*/  FFMA.FTZ R0, R167, UR33, -R21 ;  /* 0x00000021a7007c23 */ /* 0x004fe20008010815 */
[----:B------:R-:W-:Y:S02]  /*6d70*/  IMAD.MOV.U32 R211, RZ, RZ, R81 ;  /* 0x000000ffffd37224 */ /* 0x000fe400078e0051 */
[----:B-1----:R-:W-:-:S04]  /*6d80*/  IMAD.WIDE.U32 R8, R26, -0x326172a9, RZ ;  /* 0xcd9e8d571a087825 */ /* 0x002fc800078e00ff */
[----:B------:R1:W-:Y:S01]  /*6d90*/  MUFU.EX2 R126, R0 ;  /* 0x00000000007e7308 */ /* 0x0003e20000000800 */
[----:B------:R-:W-:Y:S01]  /*6da0*/  LOP3.LUT R18, R9, UR22, R10, 0x96, !PT ;  /* 0x0000001609127c12 */ /* 0x000fe2000f8e960a */
[----:B---3--:R-:W-:Y:S01]  /*6db0*/  FFMA.FTZ R2, R226, UR33, -R22 ;  /* 0x00000021e2027c23 */ /* 0x008fe20008010816 */
[----:B------:R-:W-:Y:S01]  /*6dc0*/  LOP3.LUT R44, R8, 0xffff, RZ, 0xc0, !PT ;  /* 0x0000ffff082c7812 */ /* 0x000fe200078ec0ff */
[----:B------:R-:W-:Y:S01]  /*6dd0*/  IMAD.WIDE.U32 R10, R28, -0x326172a9, RZ ;  /* 0xcd9e8d571c0a7825 */ /* 0x000fe200078e00ff */
[----:B------:R-:W-:-:S03]  /*6de0*/  LOP3.LUT R48, R8, 0xff, RZ, 0xc0, !PT ;  /* 0x000000ff08307812 */ /* 0x000fc600078ec0ff */
[----:B------:R2:W-:Y:S01]  /*6df0*/  MUFU.EX2 R120, R2 ;  /* 0x0000000200787308 */ /* 0x0005e20000000800 */
[--C-:B------:R-:W-:Y:S02]  /*6e00*/  SHF.R.U32.HI R45, RZ, 0x10, R8.reuse ;  /* 0x00000010ff2d7819 */ /* 0x100fe40000011608 */
[----:B------:R-:W-:Y:S01]  /*6e10*/  SHF.R.U32.HI R47, RZ, 0x18, R8 ;  /* 0x00000018ff2f7819 */ /* 0x000fe20000011608 */
[----:B------:R-:W-:-:S04]  /*6e20*/  IMAD.WIDE.U32 R8, R17, -0x326172a9, RZ ;  /* 0xcd9e8d5711087825 */ /* 0x000fc800078e00ff */
[----:B-1----:R-:W-:Y:S01]  /*6e30*/  FFMA.FTZ R0, R166, UR33, -R21 ;  /* 0x00000021a6007c23 */ /* 0x002fe20008010815 */
[----:B------:R-:W-:Y:S01]  /*6e40*/  IMAD.MOV.U32 R81, RZ, RZ, R121 ;  /* 0x000000ffff517224 */ /* 0x000fe200078e0079 */
[----:B------:R-:W-:Y:S01]  /*6e50*/  HMMA.16816.F32 R56, R12, R32, R88 ;  /* 0x000000200c38723c */ /* 0x000fe20000001858 */
[----:B------:R-:W-:Y:S02]  /*6e60*/  IMAD.MOV.U32 R121, RZ, RZ, R124 ;  /* 0x000000ffff797224 */ /* 0x000fe400078e007c */
[----:B------:R-:W-:Y:S01]  /*6e70*/  IMAD.MOV.U32 R219, RZ, RZ, R118 ;  /* 0x000000ffffdb7224 */ /* 0x000fe200078e0076 */
[----:B------:R1:W3:Y:S01]  /*6e80*/  MUFU.EX2 R124, R0 ;  /* 0x00000000007c7308 */ /* 0x0002e20000000800 */
[----:B--2---:R-:W-:Y:S02]  /*6e90*/  FFMA.FTZ R2, R224, UR33, -R22 ;  /* 0x00000021e0027c23 */ /* 0x004fe40008010816 */
[----:B------:R-:W-:Y:S01]  /*6ea0*/  LOP3.LUT R32, R11, UR12, R38, 0x96, !PT ;  /* 0x0000000c0b207c12 */ /* 0x000fe2000f8e9626 */
[----:B------:R-:W-:Y:S01]  /*6eb0*/  IMAD.MOV.U32 R166, RZ, RZ, R80 ;  /* 0x000000ffffa67224 */ /* 0x000fe200078e0050 */
[----:B------:R-:W-:-:S03]  /*6ec0*/  LOP3.LUT R16, R8, 0xffff, RZ, 0xc0, !PT ;  /* 0x0000ffff08107812 */ /* 0x000fc600078ec0ff */
[----:B------:R2:W3:Y:S01]  /*6ed0*/  MUFU.EX2 R118, R2 ;  /* 0x0000000200767308 */ /* 0x0004e20000000800 */
[----:B------:R-:W-:Y:S02]  /*6ee0*/  LOP3.LUT R19, R8, 0xff, RZ, 0xc0, !PT ;  /* 0x000000ff08137812 */ /* 0x000fe400078ec0ff */
[--C-:B------:R-:W-:Y:S02]  /*6ef0*/  SHF.R.U32.HI R17, RZ, 0x10, R8.reuse ;  /* 0x00000010ff117819 */ /* 0x100fe40000011608 */
[----:B------:R-:W-:Y:S01]  /*6f00*/  SHF.R.U32.HI R24, RZ, 0x18, R8 ;  /* 0x00000018ff187819 */ /* 0x000fe20000011608 */
[----:B------:R-:W-:Y:S01]  /*6f10*/  IMAD.MOV.U32 R80, RZ, RZ, R92 ;  /* 0x000000ffff507224 */ /* 0x000fe200078e005c */
[----:B-1----:R-:W-:Y:S01]  /*6f20*/  LOP3.LUT R0, R9, UR22, R10, 0x96, !PT ;  /* 0x0000001609007c12 */ /* 0x002fe2000f8e960a */
[----:B------:R-:W-:Y:S01]  /*6f30*/  IMAD.WIDE.U32 R10, R29, -0x326172a9, RZ ;  /* 0xcd9e8d571d0a7825 */ /* 0x000fe200078e00ff */
[----:B------:R-:W-:Y:S01]  /*6f40*/  SHF.R.U32.HI R7, RZ, 0x8, R69 ;  /* 0x00000008ff077819 */ /* 0x000fe20000011645 */
[----:B------:R-:W1:Y:S02]  /*6f50*/  LDSM.16.MT88.4 R28, [R213+0x5000] ;  /* 0x00500000d51c783b */ /* 0x000e640000004200 */
[----:B------:R-:W-:-:S04]  /*6f60*/  IMAD.WIDE.U32 R8, R25, -0x326172a9, RZ ;  /* 0xcd9e8d5719087825 */ /* 0x000fc800078e00ff */
[----:B--2---:R-:W-:Y:S01]  /*6f70*/  FFMA.FTZ R2, R222, UR33, -R22 ;  /* 0x00000021de027c23 */ /* 0x004fe20008010816 */
[----:B------:R-:W-:Y:S01]  /*6f80*/  IMAD.MOV.U32 R92, RZ, RZ, R116 ;  /* 0x000000ffff5c7224 */ /* 0x000fe200078e0074 */
[----:B------:R-:W-:Y:S02]  /*6f90*/  LOP3.LUT R26, R11, UR12, R46, 0x96, !PT ;  /* 0x0000000c0b1a7c12 */ /* 0x000fe4000f8e962e */
[----:B------:R2:W-:Y:S01]  /*6fa0*/  MUFU.EX2 R116, R2 ;  /* 0x0000000200747308 */ /* 0x0005e20000000800 */
[----:B------:R-:W-:Y:S02]  /*6fb0*/  LOP3.LUT R27, R9, UR22, R10, 0x96, !PT ;  /* 0x00000016091b7c12 */ /* 0x000fe4000f8e960a */
[----:B------:R-:W-:Y:S02]  /*6fc0*/  LOP3.LUT R46, R8, 0xffff, RZ, 0xc0, !PT ;  /* 0x0000ffff082e7812 */ /* 0x000fe400078ec0ff */
[----:B------:R-:W-:Y:S02]  /*6fd0*/  PRMT R39, R78, 0x5410, R7 ;  /* 0x000054104e277816 */ /* 0x000fe40000000007 */
[----:B------:R-:W-:Y:S01]  /*6fe0*/  SHF.R.U32.HI R11, RZ, 0x10, R0 ;  /* 0x00000010ff0b7819 */ /* 0x000fe20000011600 */
[----:B------:R-:W-:Y:S01]  /*6ff0*/  HMMA.16816.F32 R60, R12, R34, R60 ;  /* 0x000000220c3c723c */ /* 0x000fe2000000183c */
[----:B------:R-:W-:-:S02]  /*7000*/  LOP3.LUT R9, R71, 0xff, RZ, 0xc0, !PT ;  /* 0x000000ff47097812 */ /* 0x000fc400078ec0ff */
[----:B------:R-:W-:Y:S02]  /*7010*/  LOP3.LUT R7, R17, 0xff, RZ, 0xc0, !PT ;  /* 0x000000ff11077812 */ /* 0x000fe400078ec0ff */
[----:B------:R-:W-:Y:S01]  /*7020*/  LOP3.LUT R53, R8, 0xff, RZ, 0xc0, !PT ;  /* 0x000000ff08357812 */ /* 0x000fe200078ec0ff */
[----:B------:R-:W-:Y:S01]  /*7030*/  HMMA.16816.F32 R68, R12, R40, R96 ;  /* 0x000000280c44723c */ /* 0x000fe20000001860 */
[----:B--2---:R-:W-:Y:S02]  /*7040*/  LOP3.LUT R2, R0, 0xffff, RZ, 0xc0, !PT ;  /* 0x0000ffff00027812 */ /* 0x004fe400078ec0ff */
[----:B------:R-:W-:-:S03]  /*7050*/  SHF.R.U32.HI R51, RZ, 0x10, R8 ;  /* 0x00000010ff337819 */ /* 0x000fc60000011608 */
[----:B------:R-:W-:Y:S01]  /*7060*/  HMMA.16816.F32 R72, R12, R42, R72 ;  /* 0x0000002a0c48723c */ /* 0x000fe20000001848 */
[----:B------:R-:W-:Y:S02]  /*7070*/  SHF.R.U32.HI R49, RZ, 0x18, R8 ;  /* 0x00000018ff317819 */ /* 0x000fe40000011608 */
[----:B------:R-:W-:Y:S01]  /*7080*/  SHF.R.U32.HI R10, RZ, 0x18, R0 ;  /* 0x00000018ff0a7819 */ /* 0x000fe20000011600 */
[----:B------:R-:W-:Y:S01]  /*7090*/  IMAD.MOV.U32 R218, RZ, RZ, R115 ;  /* 0x000000ffffda7224 */ /* 0x000fe200078e0073 */
[----:B------:R-:W-:Y:S01]  /*70a0*/  SHF.R.U32.HI R2, RZ, 0x8, R2 ;  /* 0x00000008ff027819 */ /* 0x000fe20000011602 */
[----:B------:R-:W-:Y:S01]  /*70b0*/  IMAD.MOV.U32 R135, RZ, RZ, R219 ;  /* 0x000000ffff877224 */ /* 0x000fe200078e00db */
[----:B------:R-:W-:Y:S01]  /*70c0*/  LOP3.LUT R12, R0, 0xff, RZ, 0xc0, !PT ;  /* 0x000000ff000c7812 */ /* 0x000fe200078ec0ff */
[----:B------:R-:W-:Y:S01]  /*70d0*/  IMAD.MOV.U32 R164, RZ, RZ, R105 ;  /* 0x000000ffffa47224 */ /* 0x000fe200078e0069 */
[----:B------:R-:W-:Y:S02]  /*70e0*/  SHF.R.U32.HI R8, RZ, 0x8, R16 ;  /* 0x00000008ff087819 */ /* 0x000fe40000011610 */
[----:B------:R-:W-:Y:S01]  /*70f0*/  PRMT R38, R9, 0x5410, R79 ;  /* 0x0000541009267816 */ /* 0x000fe2000000004f */
[----:B------:R-:W-:Y:S01]  /*7100*/  FFMA.FTZ R17, R143, UR33, -R20 ;  /* 0x000000218f117c23 */ /* 0x000fe20008010814 */
[----:B------:R-:W-:Y:S01]  /*7110*/  LOP3.LUT R0, R11, 0xff, RZ, 0xc0, !PT ;  /* 0x000000ff0b007812 */ /* 0x000fe200078ec0ff */
[----:B------:R-:W2:Y:S01]  /*7120*/  LDSM.16.MT88.4 R40, [R214+0x5000] ;  /* 0x00500000d628783b */ /* 0x000ea20000004200 */
[----:B------:R-:W-:Y:S01]  /*7130*/  PRMT R16, R7, 0x5410, R24 ;  /* 0x0000541007107816 */ /* 0x000fe20000000018 */
[----:B------:R-:W-:Y:S01]  /*7140*/  FFMA.FTZ R7, R223, UR33, -R22 ;  /* 0x00000021df077c23 */ /* 0x000fe20008010816 */
[----:B------:R-:W-:-:S02]  /*7150*/  PRMT R11, R12, 0x5410, R2 ;  /* 0x000054100c0b7816 */ /* 0x000fc40000000002 */
[----:B------:R-:W-:Y:S02]  /*7160*/  PRMT R19, R19, 0x5410, R8 ;  /* 0x0000541013137816 */ /* 0x000fe40000000008 */
[----:B------:R-:W-:Y:S01]  /*7170*/  PRMT R2, R0, 0x5410, R10 ;  /* 0x0000541000027816 */ /* 0x000fe2000000000a */
[----:B------:R3:W1:Y:S02]  /*7180*/  MUFU.EX2 R115, R7 ;  /* 0x0000000700737308 */ /* 0x0006640000000800 */
[--C-:B------:R-:W-:Y:S02]  /*7190*/  HSET2.LE.AND R0, R19, R94.reuse, PT ;  /* 0x0000005e13007233 */ /* 0x100fe40003803000 */
[----:B------:R-:W-:Y:S02]  /*71a0*/  HSET2.LE.AND R13, R2, R94, PT ;  /* 0x0000005e020d7233 */ /* 0x000fe40003803000 */
[----:B----4-:R-:W-:-:S04]  /*71b0*/  F2FP.F16.F32.PACK_AB R2, R122, R123 ;  /* 0x0000007b7a02723e */ /* 0x010fc800000000ff */
[----:B------:R-:W-:Y:S01]  /*71c0*/  LOP3.LUT R14, R0, R2, RZ, 0xc0, !PT ;  /* 0x00000002000e7212 */ /* 0x000fe200078ec0ff */
[----:B------:R-:W-:Y:S01]  /*71d0*/  FFMA.FTZ R0, R231, UR33, -R23 ;  /* 0x00000021e7007c23 */ /* 0x000fe20008010817 */
[----:B------:R-:W-:Y:S01]  /*71e0*/  FFMA.FTZ R10, R145, UR33, -R20 ;  /* 0x00000021910a7c23 */ /* 0x000fe20008010814 */
[----:B------:R-:W-:Y:S02]  /*71f0*/  IMAD.MOV.U32 R219, RZ, RZ, R80 ;  /* 0x000000ffffdb7224 */ /* 0x000fe400078e0050 */
[----:B------:R-:W-:Y:S02]  /*7200*/  IMAD.MOV.U32 R105, RZ, RZ, R114 ;  /* 0x000000ffff697224 */ /* 0x000fe400078e0072 */
[----:B---3--:R-:W-:Y:S01]  /*7210*/  FFMA.FTZ R7, R144, UR33, -R20 ;  /* 0x0000002190077c23 */ /* 0x008fe20008010814 */
[----:B------:R-:W-:Y:S01]  /*7220*/  IMAD.MOV.U32 R145, RZ, RZ, R218 ;  /* 0x000000ffff917224 */ /* 0x000fe200078e00da */
[----:B------:R3:W-:Y:S01]  /*7230*/  MUFU.EX2 R114, R0 ;  /* 0x0000000000727308 */ /* 0x0007e20000000800 */
[----:B------:R-:W-:-:S02]  /*7240*/  IMAD.MOV.U32 R144, RZ, RZ, R121 ;  /* 0x000000ffff907224 */ /* 0x000fc400078e0079 */
[----:B------:R-:W-:Y:S01]  /*7250*/  IMAD.MOV.U32 R218, RZ, RZ, R82 ;  /* 0x000000ffffda7224 */ /* 0x000fe200078e0052 */
[----:B------:R-:W-:Y:S01]  /*7260*/  HSET2.LE.AND R11, R11, R94, PT ;  /* 0x0000005e0b0b7233 */ /* 0x000fe20003803000 */
[----:B------:R-:W-:Y:S01]  /*7270*/  IMAD.MOV.U32 R82, RZ, RZ, R119 ;  /* 0x000000ffff527224 */ /* 0x000fe200078e0077 */
[----:B------:R-:W-:Y:S02]  /*7280*/  F2FP.F16.F32.PACK_AB R12, R124, R126 ;  /* 0x0000007e7c0c723e */ /* 0x000fe400000000ff */
[----:B------:R4:W-:Y:S01]  /*7290*/  MUFU.EX2 R121, R7 ;  /* 0x0000000700797308 */ /* 0x0009e20000000800 */
[----:B------:R-:W-:Y:S01]  /*72a0*/  IMAD.WIDE.U32 R8, R77, -0x2daee0ad, RZ ;  /* 0xd2511f534d087825 */ /* 0x000fe200078e00ff */
[----:B------:R-:W-:-:S03]  /*72b0*/  LOP3.LUT R2, R45, 0xff, RZ, 0xc0, !PT ;  /* 0x000000ff2d027812 */ /* 0x000fc600078ec0ff */
[----:B---3--:R-:W-:Y:S01]  /*72c0*/  FFMA.FTZ R0, R230, UR33, -R23 ;  /* 0x00000021e6007c23 */ /* 0x008fe20008010817 */
[----:B------:R-:W-:Y:S02]  /*72d0*/  IMAD.MOV.U32 R230, RZ, RZ, R164 ;  /* 0x000000ffffe67224 */ /* 0x000fe400078e00a4 */
[----:B------:R1:W-:Y:S01]  /*72e0*/  MUFU.EX2 R119, R10 ;  /* 0x0000000a00777308 */ /* 0x0003e20000000800 */
[----:B------:R-:W-:Y:S02]  /*72f0*/  IMAD.MOV.U32 R164, RZ, RZ, R219 ;  /* 0x000000ffffa47224 */ /* 0x000fe400078e00db */
[----:B------:R-:W-:Y:S01]  /*7300*/  IMAD.MOV.U32 R219, RZ, RZ, R113 ;  /* 0x000000ffffdb7224 */ /* 0x000fe200078e0071 */
[----:B----4-:R-:W-:Y:S02]  /*7310*/  HSET2.LE.AND R7, R16, R94, PT ;  /* 0x0000005e10077233 */ /* 0x010fe40003803000 */
[----:B------:R-:W-:Y:S02]  /*7320*/  F2FP.F16.F32.PACK_AB R16, R118, R120 ;  /* 0x000000787610723e */ /* 0x000fe400000000ff */
[----:B------:R3:W4:Y:S01]  /*7330*/  MUFU.EX2 R113, R0 ;  /* 0x0000000000717308 */ /* 0x0007220000000800 */
[----:B------:R-:W-:Y:S01]  /*7340*/  LOP3.LUT R12, R11, R12, RZ, 0xc0, !PT ;  /* 0x0000000c0b0c7212 */ /* 0x000fe200078ec0ff */
[----:B------:R-:W-:Y:S01]  /*7350*/  IMAD.MOV.U32 R231, RZ, RZ, R110 ;  /* 0x000000ffffe77224 */ /* 0x000fe200078e006e */
[----:B------:R-:W-:-:S02]  /*7360*/  LOP3.LUT R13, R13, R16, RZ, 0xc0, !PT ;  /* 0x000000100d0d7212 */ /* 0x000fc400078ec0ff */
[----:B-1----:R-:W-:Y:S01]  /*7370*/  F2FP.F16.F32.PACK_AB R10, R115, R116 ;  /* 0x00000074730a723e */ /* 0x002fe200000000ff */
[----:B------:R-:W-:Y:S01]  /*7380*/  IMAD.MOV.U32 R110, RZ, RZ, R95 ;  /* 0x000000ffff6e7224 */ /* 0x000fe200078e005f */
[----:B------:R-:W-:Y:S02]  /*7390*/  LOP3.LUT R24, R9, UR21, R100, 0x96, !PT ;  /* 0x0000001509187c12 */ /* 0x000fe4000f8e9664 */
[----:B------:R-:W-:Y:S01]  /*73a0*/  LOP3.LUT R15, R7, R10, RZ, 0xc0, !PT ;  /* 0x0000000a070f7212 */ /* 0x000fe200078ec0ff */
[----:B---3--:R-:W-:Y:S01]  /*73b0*/  FFMA.FTZ R0, R169, UR33, -R23 ;  /* 0x00000021a9007c23 */ /* 0x008fe20008010817 */
[----:B------:R-:W-:Y:S02]  /*73c0*/  IMAD.MOV.U32 R169, RZ, RZ, R105 ;  /* 0x000000ffffa97224 */ /* 0x000fe400078e0069 */
[----:B------:R-:W-:Y:S01]  /*73d0*/  IMAD.MOV.U32 R105, RZ, RZ, R109 ;  /* 0x000000ffff697224 */ /* 0x000fe200078e006d */
[C---:B------:R-:W-:Y:S01]  /*73e0*/  LOP3.LUT R20, R8.reuse, 0xffff, RZ, 0xc0, !PT ;  /* 0x0000ffff08147812 */ /* 0x040fe200078ec0ff */
[----:B------:R-:W-:Y:S01]  /*73f0*/  IMAD.MOV.U32 R109, RZ, RZ, R112 ;  /* 0x000000ffff6d7224 */ /* 0x000fe200078e0070 */
[----:B------:R-:W-:Y:S01]  /*7400*/  LOP3.LUT R35, R8, 0xff, RZ, 0xc0, !PT ;  /* 0x000000ff08237812 */ /* 0x000fe200078ec0ff */
[----:B------:R1:W-:Y:S01]  /*7410*/  MUFU.EX2 R112, R0 ;  /* 0x0000000000707308 */ /* 0x0003e20000000800 */
[----:B------:R-:W-:-:S02]  /*7420*/  SHF.R.U32.HI R33, RZ, 0x10, R8 ;  /* 0x00000010ff217819 */ /* 0x000fc40000011608 */
[----:B------:R-:W-:Y:S01]  /*7430*/  SHF.R.U32.HI R34, RZ, 0x18, R8 ;  /* 0x00000018ff227819 */ /* 0x000fe20000011608 */
[----:B------:R-:W-:Y:S01]  /*7440*/  IMAD.WIDE.U32 R8, R37, -0x2daee0ad, RZ ;  /* 0xd2511f5325087825 */ /* 0x000fe200078e00ff */
[----:B------:R-:W-:-:S03]  /*7450*/  PRMT R101, R2, 0x5410, R47 ;  /* 0x0000541002657816 */ /* 0x000fc6000000002f */
[----:B------:R-:W-:Y:S01]  /*7460*/  FFMA.FTZ R2, R228, UR33, -R23 ;  /* 0x00000021e4027c23 */ /* 0x000fe20008010817 */
[----:B------:R-:W-:Y:S02]  /*7470*/  IMAD.MOV.U32 R221, RZ, RZ, R164 ;  /* 0x000000ffffdd7224 */ /* 0x000fe400078e00a4 */
[----:B------:R-:W-:Y:S01]  /*7480*/  IMAD.MOV.U32 R164, RZ, RZ, R219 ;  /* 0x000000ffffa47224 */ /* 0x000fe200078e00db */
[----:B------:R-:W-:Y:S01]  /*7490*/  SHF.R.U32.HI R7, RZ, 0x8, R44 ;  /* 0x00000008ff077819 */ /* 0x000fe2000001162c */
[----:B------:R-:W-:Y:S01]  /*74a0*/  IMAD.MOV.U32 R160, RZ, RZ, R218 ;  /* 0x000000ffffa07224 */ /* 0x000fe200078e00da */
[----:B------:R-:W-:Y:S01]  /*74b0*/  HMMA.16816.F32 R140, R12, R28, R84 ;  /* 0x0000001c0c8c723c */ /* 0x000fe20000001854 */
[----:B------:R-:W-:Y:S02]  /*74c0*/  IMAD.MOV.U32 R219, RZ, RZ, R111 ;  /* 0x000000ffffdb7224 */ /* 0x000fe400078e006f */
[----:B-1----:R-:W-:Y:S01]  /*74d0*/  FFMA.FTZ R0, R171, UR33, -R23 ;  /* 0x00000021ab007c23 */ /* 0x002fe20008010817 */
[----:B------:R-:W-:Y:S01]  /*74e0*/  IMAD.MOV.U32 R228, RZ, RZ, R105 ;  /* 0x000000ffffe47224 */ /* 0x000fe200078e0069 */
[----:B------:R-:W-:Y:S01]  /*74f0*/  LOP3.LUT R25, R9, UR21, R54, 0x96, !PT ;  /* 0x0000001509197c12 */ /* 0x000fe2000f8e9636 */
[----:B------:R-:W-:Y:S01]  /*7500*/  IMAD.MOV.U32 R218, RZ, RZ, R81 ;  /* 0x000000ffffda7224 */ /* 0x000fe200078e0051 */
[----:B------:R1:W3:Y:S01]  /*7510*/  MUFU.EX2 R111, R0 ;  /* 0x00000000006f7308 */ /* 0x0002e20000000800 */
[----:B------:R-:W-:Y:S01]  /*7520*/  IMAD.MOV.U32 R105, RZ, RZ, R110 ;  /* 0x000000ffff697224 */ /* 0x000fe200078e006e */
[C---:B------:R-:W-:Y:S01]  /*7530*/  LOP3.LUT R84, R8.reuse, 0xffff, RZ, 0xc0, !PT ;  /* 0x0000ffff08547812 */ /* 0x040fe200078ec0ff */
[----:B------:R-:W-:Y:S01]  /*7540*/  IMAD.MOV.U32 R80, RZ, RZ, R117 ;  /* 0x000000ffff507224 */ /* 0x000fe200078e0075 */
[----:B------:R-:W-:-:S02]  /*7550*/  LOP3.LUT R86, R8, 0xff, RZ, 0xc0, !PT ;  /* 0x000000ff08567812 */ /* 0x000fc400078ec0ff */
[--C-:B------:R-:W-:Y:S02]  /*7560*/  SHF.R.U32.HI R81, RZ, 0x10, R8.reuse ;  /* 0x00000010ff517819 */ /* 0x100fe40000011608 */
[----:B------:R-:W-:Y:S01]  /*7570*/  SHF.R.U32.HI R85, RZ, 0x18, R8 ;  /* 0x00000018ff557819 */ /* 0x000fe20000011608 */
[----:B------:R2:W-:Y:S01]  /*7580*/  MUFU.EX2 R110, R2 ;  /* 0x00000002006e7308 */ /* 0x0005e20000000800 */
[----:B------:R-:W-:Y:S01]  /*7590*/  IMAD.WIDE.U32 R8, R26, -0x2daee0ad, RZ ;  /* 0xd2511f531a087825 */ /* 0x000fe200078e00ff */
[----:B------:R-:W-:Y:S02]  /*75a0*/  PRMT R95, R48, 0x5410, R7 ;  /* 0x00005410305f7816 */ /* 0x000fe40000000007 */
[----:B-1----:R-:W-:Y:S01]  /*75b0*/  LOP3.LUT R0, R36, 0xffff, RZ, 0xc0, !PT ;  /* 0x0000ffff24007812 */ /* 0x002fe200078ec0ff */
[----:B------:R-:W-:Y:S01]  /*75c0*/  IMAD.MOV.U32 R171, RZ, RZ, R160 ;  /* 0x000000ffffab7224 */ /* 0x000fe200078e00a0 */
[----:B------:R-:W-:Y:S01]  /*75d0*/  LOP3.LUT R89, R8, 0xff, RZ, 0xc0, !PT ;  /* 0x000000ff08597812 */ /* 0x000fe200078ec0ff */
[----:B------:R-:W-:Y:S01]  /*75e0*/  IMAD.MOV.U32 R160, RZ, RZ, R80 ;  /* 0x000000ffffa07224 */ /* 0x000fe200078e0050 */
[----:B------:R-:W-:Y:S01]  /*75f0*/  SHF.R.U32.HI R7, RZ, 0x8, R0 ;  /* 0x00000008ff077819 */ /* 0x000fe20000011600 */
[----:B------:R-:W-:Y:S01]  /*7600*/  IMAD.MOV.U32 R220, RZ, RZ, R82 ;  /* 0x000000ffffdc7224 */ /* 0x000fe200078e0052 */
[----:B--2---:R-:W-:-:S02]  /*7610*/  SHF.R.U32.HI R2, RZ, 0x10, R36 ;  /* 0x00000010ff027819 */ /* 0x004fc40000011624 */
[----:B------:R-:W-:Y:S02]  /*7620*/  LOP3.LUT R80, R8, 0xffff, RZ, 0xc0, !PT ;  /* 0x0000ffff08507812 */ /* 0x000fe400078ec0ff */
[----:B------:R-:W-:Y:S01]  /*7630*/  LOP3.LUT R0, R2, 0xff, RZ, 0xc0, !PT ;  /* 0x000000ff02007812 */ /* 0x000fe200078ec0ff */
[----:B------:R-:W-:Y:S01]  /*7640*/  FFMA.FTZ R2, R227, UR33, -R23 ;  /* 0x00000021e3027c23 */ /* 0x000fe20008010817 */
[--C-:B------:R-:W-:Y:S02]  /*7650*/  SHF.R.U32.HI R82, RZ, 0x10, R8.reuse ;  /* 0x00000010ff527819 */ /* 0x100fe40000011608 */
[----:B------:R-:W-:Y:S01]  /*7660*/  SHF.R.U32.HI R88, RZ, 0x18, R8 ;  /* 0x00000018ff587819 */ /* 0x000fe20000011608 */
[----:B------:R-:W-:Y:S01]  /*7670*/  IMAD.MOV.U32 R227, RZ, RZ, R221 ;  /* 0x000000ffffe37224 */ /* 0x000fe200078e00dd */
[----:B------:R-:W-:Y:S01]  /*7680*/  SHF.R.U32.HI R8, RZ, 0x18, R36 ;  /* 0x00000018ff087819 */ /* 0x000fe20000011624 */
[----:B------:R-:W-:Y:S02]  /*7690*/  IMAD.MOV.U32 R221, RZ, RZ, R108 ;  /* 0x000000ffffdd7224 */ /* 0x000fe400078e006c */
[----:B------:R1:W-:Y:S01]  /*76a0*/  MUFU.EX2 R108, R2 ;  /* 0x00000002006c7308 */ /* 0x0003e20000000800 */
[----:B------:R-:W-:-:S02]  /*76b0*/  PRMT R8, R0, 0x5410, R8 ;  /* 0x0000541000087816 */ /* 0x000fc40000000008 */
[----:B------:R-:W-:Y:S01]  /*76c0*/  LOP3.LUT R0, R18, 0xffff, RZ, 0xc0, !PT ;  /* 0x0000ffff12007812 */ /* 0x000fe200078ec0ff */
[----:B------:R-:W-:Y:S01]  /*76d0*/  IMAD.WIDE.U32 R10, R32, -0x2daee0ad, RZ ;  /* 0xd2511f53200a7825 */ /* 0x000fe200078e00ff */
[----:B------:R-:W-:Y:S02]  /*76e0*/  LOP3.LUT R32, R9, UR21, R50, 0x96, !PT ;  /* 0x0000001509207c12 */ /* 0x000fe4000f8e9632 */
[----:B------:R-:W-:Y:S01]  /*76f0*/  LOP3.LUT R9, R36, 0xff, RZ, 0xc0, !PT ;  /* 0x000000ff24097812 */ /* 0x000fe200078ec0ff */
[----:B-1----:R-:W-:Y:S01]  /*7700*/  FFMA.FTZ R2, R174, UR33, -R23 ;  /* 0x00000021ae027c23 */ /* 0x002fe20008010817 */
[----:B------:R-:W-:Y:S02]  /*7710*/  IMAD.MOV.U32 R174, RZ, RZ, R220 ;  /* 0x000000ffffae7224 */ /* 0x000fe400078e00dc */
[----:B------:R-:W-:Y:S02]  /*7720*/  IMAD.MOV.U32 R220, RZ, RZ, R107 ;  /* 0x000000ffffdc7224 */ /* 0x000fe400078e006b */
[----:B------:R1:W-:Y:S01]  /*7730*/  MUFU.EX2 R107, R2 ;  /* 0x00000002006b7308 */ /* 0x0003e20000000800 */
[----:B------:R-:W-:Y:S01]  /*7740*/  PRMT R9, R9, 0x5410, R7 ;  /* 0x0000541009097816 */ /* 0x000fe20000000007 */
[----:B------:R-:W-:Y:S01]  /*7750*/  FFMA.FTZ R7, R170, UR33, -R23 ;  /* 0x00000021aa077c23 */ /* 0x000fe20008010817 */
[----:B------:R-:W-:-:S02]  /*7760*/  IMAD.MOV.U32 R222, RZ, RZ, R164 ;  /* 0x000000ffffde7224 */ /* 0x000fc400078e00a4 */
[----:B------:R-:W-:-:S03]  /*7770*/  IMAD.MOV.U32 R164, RZ, RZ, R109 ;  /* 0x000000ffffa47224 */ /* 0x000fc600078e006d */
[----:B------:R2:W-:Y:S01]  /*7780*/  MUFU.EX2 R109, R7 ;  /* 0x00000007006d7308 */ /* 0x0005e20000000800 */
[----:B-1----:R-:W-:Y:S02]  /*7790*/  SHF.R.U32.HI R2, RZ, 0x8, R0 ;  /* 0x00000008ff027819 */ /* 0x002fe40000011600 */
[----:B------:R-:W-:-:S04]  /*77a0*/  LOP3.LUT R0, R18, 0xff, RZ, 0xc0, !PT ;  /* 0x000000ff12007812 */ /* 0x000fc800078ec0ff */
[----:B------:R-:W-:Y:S01]  /*77b0*/  PRMT R87, R0, 0x5410, R2 ;  /* 0x0000541000577816 */ /* 0x000fe20000000002 */
[----:B------:R-:W-:Y:S01]  /*77c0*/  FFMA.FTZ R2, R151, UR33, -R23 ;  /* 0x0000002197027c23 */ /* 0x000fe20008010817 */
[--C-:B------:R-:W-:Y:S02]  /*77d0*/  SHF.R.U32.HI R0, RZ, 0x10, R18.reuse ;  /* 0x00000010ff007819 */ /* 0x100fe40000011612 */
[----:B--2---:R-:W-:Y:S01]  /*77e0*/  SHF.R.U32.HI R7, RZ, 0x18, R18 ;  /* 0x00000018ff077819 */ /* 0x004fe20000011612 */
[----:B------:R1:W-:Y:S01]  /*77f0*/  MUFU.EX2 R100, R2 ;  /* 0x0000000200647308 */ /* 0x0003e20000000800 */
[----:B------:R-:W-:-:S04]  /*7800*/  LOP3.LUT R0, R0, 0xff, RZ, 0xc0, !PT ;  /* 0x000000ff00007812 */ /* 0x000fc800078ec0ff */
[----:B------:R-:W-:Y:S02]  /*7810*/  PRMT R96, R0, 0x5410, R7 ;  /* 0x0000541000607816 */ /* 0x000fe40000000007 */
[----:B------:R-:W-:Y:S01]  /*7820*/  HSET2.LE.AND R0, R9, R94, PT ;  /* 0x0000005e09007233 */ /* 0x000fe20003803000 */
[----:B------:R-:W-:Y:S01]  /*7830*/  HMMA.16816.F32 R152, R12, R30, R152 ;  /* 0x0000001e0c98723c */ /* 0x000fe20000001898 */
[----:B-1----:R-:W-:-:S04]  /*7840*/  FFMA.FTZ R2, R163, UR33, -R23 ;  /* 0x00000021a3027c23 */ /* 0x002fc80008010817 */
[----:B------:R1:W-:Y:S01]  /*7850*/  MUFU.EX2 R99, R2 ;  /* 0x0000000200637308 */ /* 0x0003e20000000800 */
[C---:B------:R-:W-:Y:S06]  /*7860*/  HMMA.16816.F32 R156, R12.reuse, R40, R156 ;  /* 0x000000280c9c723c */ /* 0x040fec000000189c */
[----:B------:R-:W-:Y:S01]  /*7870*/  HMMA.16816.F32 R64, R12, R42, R64 ;  /* 0x0000002a0c40723c */ /* 0x000fe20000001840 */
[----:B------:R-:W-:Y:S01]  /*7880*/  FFMA.FTZ R7, R149, UR33, -R23 ;  /* 0x0000002195077c23 */ /* 0x000fe20008010817 */
[----:B-1----:R-:W-:-:S05]  /*7890*/  F2FP.F16.F32.PACK_AB R2, R196, R197 ;  /* 0x000000c5c402723e */ /* 0x002fca00000000ff */
[----:B------:R-:W-:Y:S02]  /*78a0*/  LOP3.LUT R12, R0, R2, RZ, 0xc0, !PT ;  /* 0x00000002000c7212 */ /* 0x000fe400078ec0ff */
[--C-:B------:R-:W-:Y:S02]  /*78b0*/  HSET2.LE.AND R0, R8, R94.reuse, PT ;  /* 0x0000005e08007233 */ /* 0x100fe40003803000 */
[----:B----4-:R-:W-:Y:S01]  /*78c0*/  F2FP.F16.F32.PACK_AB R2, R113, R114 ;  /* 0x000000727102723e */ /* 0x010fe200000000ff */
[----:B------:R1:W-:Y:S03]  /*78d0*/  MUFU.EX2 R98, R7 ;  /* 0x0000000700627308 */ /* 0x0003e60000000800 */
[----:B------:R-:W-:Y:S02]  /*78e0*/  LOP3.LUT R13, R0, R2, RZ, 0xc0, !PT ;  /* 0x00000002000d7212 */ /* 0x000fe400078ec0ff */
[----:B------:R-:W-:-:S02]  /*78f0*/  HSET2.LE.AND R0, R39, R94, PT ;  /* 0x0000005e27007233 */ /* 0x000fc40003803000 */
[----:B------:R-:W-:Y:S01]  /*7900*/  F2FP.F16.F32.PACK_AB R2, R193, R195 ;  /* 0x000000c3c102723e */ /* 0x000fe200000000ff */
[----:B------:R-:W-:Y:S02]  /*7910*/  IMAD.MOV.U32 R223, RZ, RZ, R160 ;  /* 0x000000ffffdf7224 */ /* 0x000fe400078e00a0 */
[----:B------:R-:W-:Y:S01]  /*7920*/  IMAD.MOV.U32 R160, RZ, RZ, R106 ;  /* 0x000000ffffa07224 */ /* 0x000fe200078e006a */
[----:B------:R-:W-:Y:S02]  /*7930*/  LOP3.LUT R14, R0, R2, RZ, 0xc0, !PT ;  /* 0x00000002000e7212 */ /* 0x000fe400078ec0ff */
[----:B------:R-:W-:Y:S01]  /*7940*/  HSET2.LE.AND R0, R38, R94, PT ;  /* 0x0000005e26007233 */ /* 0x000fe20003803000 */
[----:B-1----:R-:W-:Y:S01]  /*7950*/  FFMA.FTZ R7, R232, UR33, -R21 ;  /* 0x00000021e8077c23 */ /* 0x002fe20008010815 */
[----:B---3--:R-:W-:Y:S01]  /*7960*/  F2FP.F16.F32.PACK_AB R2, R111, R112 ;  /* 0x000000706f02723e */ /* 0x008fe200000000ff */
[----:B------:R-:W-:Y:S01]  /*7970*/  IMAD.MOV.U32 R170, RZ, RZ, R105 ;  /* 0x000000ffffaa7224 */ /* 0x000fe200078e0069 */
[----:B------:R-:W-:Y:S01]  /*7980*/  LOP3.LUT R16, R11, UR21, R52, 0x96, !PT ;  /* 0x000000150b107c12 */ /* 0x000fe2000f8e9634 */
[----:B------:R1:W-:Y:S01]  /*7990*/  MUFU.EX2 R106, R7 ;  /* 0x00000007006a7308 */ /* 0x0003e20000000800 */
[----:B------:R-:W-:Y:S01]  /*79a0*/  LOP3.LUT R15, R0, R2, RZ, 0xc0, !PT ;  /* 0x00000002000f7212 */ /* 0x000fe200078ec0ff */
[----:B------:R-:W-:Y:S01]  /*79b0*/  FFMA.FTZ R0, R168, UR33, -R21 ;  /* 0x00000021a8007c23 */ /* 0x000fe20008010815 */
[----:B------:R-:W-:Y:S01]  /*79c0*/  IMAD.MOV.U32 R167, RZ, RZ, R104 ;  /* 0x000000ffffa77224 */ /* 0x000fe200078e0068 */
[----:B------:R-:W-:-:S02]  /*79d0*/  LOP3.LUT R2, R51, 0xff, RZ, 0xc0, !PT ;  /* 0x000000ff33027812 */ /* 0x000fc400078ec0ff */
[----:B------:R-:W-:Y:S02]  /*79e0*/  LOP3.LUT R19, R10, 0xff, RZ, 0xc0, !PT ;  /* 0x000000ff0a137812 */ /* 0x000fe400078ec0ff */
[----:B------:R-:W-:Y:S01]  /*79f0*/  MUFU.EX2 R117, R17 ;  /* 0x0000001100757308 */ /* 0x000fe20000000800 */
[----:B------:R-:W-:Y:S01]  /*7a00*/  SHF.R.U32.HI R8, RZ, 0x8, R20 ;  /* 0x00000008ff087819 */ /* 0x000fe20000011614 */
[----:B------:R-:W-:Y:S01]  /*7a10*/  IMAD.MOV.U32 R163, RZ, RZ, R102 ;  /* 0x000000ffffa37224 */ /* 0x000fe200078e0066 */
[----:B------:R-:W-:Y:S01]  /*7a20*/  LDSM.16.MT88.4 R36, [R214+0x5400] ;  /* 0x00540000d624783b */ /* 0x000fe20000004200 */
[----:B-1----:R-:W-:-:S04]  /*7a30*/  FFMA.FTZ R7, R229, UR33, -R21 ;  /* 0x00000021e5077c23 */ /* 0x002fc80008010815 */
[----:B------:R1:W2:Y:S01]  /*7a40*/  MUFU.EX2 R105, R7 ;  /* 0x0000000700697308 */ /* 0x0002a20000000800 */
[----:B------:R-:W-:Y:S01]  /*7a50*/  LOP3.LUT R11, R10, 0xffff, RZ, 0xc0, !PT ;  /* 0x0000ffff0a0b7812 */ /* 0x000fe200078ec0ff */
[----:B------:R-:W-:Y:S01]  /*7a60*/  IMAD.MOV.U32 R232, RZ, RZ, R103 ;  /* 0x000000ffffe87224 */ /* 0x000fe200078e0067 */
[----:B------:R-:W-:-:S05]  /*7a70*/  PRMT R77, R2, 0x5410, R49 ;  /* 0x00005410024d7816 */ /* 0x000fca0000000031 */
[----:B------:R3:W-:Y:S01]  /*7a80*/  MUFU.EX2 R97, R0 ;  /* 0x0000000000617308 */ /* 0x0007e20000000800 */
[----:B-1----:R-:W-:-:S07]  /*7a90*/  FFMA.FTZ R7, R175, UR33, -R21 ;  /* 0x00000021af077c23 */ /* 0x002fce0008010815 */
[----:B------:R1:W-:Y:S01]  /*7aa0*/  MUFU.EX2 R104, R7 ;  /* 0x0000000700687308 */ /* 0x0003e20000000800 */
[----:B---3--:R-:W-:Y:S01]  /*7ab0*/  FFMA.FTZ R0, R234, UR33, -R22 ;  /* 0x00000021ea007c23 */ /* 0x008fe20008010816 */
[----:B------:R-:W-:Y:S02]  /*7ac0*/  SHF.R.U32.HI R17, RZ, 0x10, R10 ;  /* 0x00000010ff117819 */ /* 0x000fe4000001160a */
[----:B------:R-:W-:-:S04]  /*7ad0*/  SHF.R.U32.HI R2, RZ, 0x8, R11 ;  /* 0x00000008ff027819 */ /* 0x000fc8000001160b */
[----:B------:R3:W-:Y:S01]  /*7ae0*/  MUFU.EX2 R103, R0 ;  /* 0x0000000000677308 */ /* 0x0007e20000000800 */
[----:B------:R-:W-:Y:S02]  /*7af0*/  SHF.R.U32.HI R10, RZ, 0x18, R10 ;  /* 0x00000018ff0a7819 */ /* 0x000fe4000001160a */
[----:B-1----:R-:W-:-:S04]  /*7b00*/  SHF.R.U32.HI R7, RZ, 0x8, R46 ;  /* 0x00000008ff077819 */ /* 0x002fc8000001162e */
[----:B------:R-:W-:Y:S02]  /*7b10*/  PRMT R78, R53, 0x5410, R7 ;  /* 0x00005410354e7816 */ /* 0x000fe40000000007 */
[----:B------:R-:W-:Y:S01]  /*7b20*/  LOP3.LUT R7, R33, 0xff, RZ, 0xc0, !PT ;  /* 0x000000ff21077812 */ /* 0x000fe200078ec0ff */
[----:B---3--:R-:W-:Y:S01]  /*7b30*/  FFMA.FTZ R0, R233, UR33, -R22 ;  /* 0x00000021e9007c23 */ /* 0x008fe20008010816 */
[----:B------:R-:W-:Y:S02]  /*7b40*/  LOP3.LUT R9, R17, 0xff, RZ, 0xc0, !PT ;  /* 0x000000ff11097812 */ /* 0x000fe400078ec0ff */
[----:B------:R-:W-:Y:S01]  /*7b50*/  PRMT R19, R19, 0x5410, R2 ;  /* 0x0000541013137816 */ /* 0x000fe20000000002 */
[----:B------:R1:W3:Y:S01]  /*7b60*/  MUFU.EX2 R102, R0 ;  /* 0x0000000000667308 */ /* 0x0002e20000000800 */
[----:B------:R-:W-:Y:S01]  /*7b70*/  PRMT R26, R35, 0x5410, R8 ;  /* 0x00005410231a7816 */ /* 0x000fe20000000008 */
[----:B------:R-:W-:Y:S01]  /*7b80*/  FFMA.FTZ R2, R182, UR33, -R22 ;  /* 0x00000021b6027c23 */ /* 0x000fe20008010816 */
[----:B------:R-:W-:Y:S01]  /*7b90*/  PRMT R33, R7, 0x5410, R34 ;  /* 0x0000541007217816 */ /* 0x000fe20000000022 */
[----:B------:R-:W-:Y:S01]  /*7ba0*/  IMAD.MOV.U32 R224, RZ, RZ, R218 ;  /* 0x000000ffffe07224 */ /* 0x000fe200078e00da */
[----:B------:R-:W-:-:S02]  /*7bb0*/  LOP3.LUT R7, R16, 0xffff, RZ, 0xc0, !PT ;  /* 0x0000ffff10077812 */ /* 0x000fc400078ec0ff */
[----:B------:R-:W-:Y:S01]  /*7bc0*/  SHF.R.U32.HI R8, RZ, 0x10, R16 ;  /* 0x00000010ff087819 */ /* 0x000fe20000011610 */
[----:B------:R-:W-:Y:S01]  /*7bd0*/  IMAD.MOV.U32 R218, RZ, RZ, R93 ;  /* 0x000000ffffda7224 */ /* 0x000fe200078e005d */
[----:B------:R-:W-:Y:S01]  /*7be0*/  PRMT R18, R9, 0x5410, R10 ;  /* 0x0000541009127816 */ /* 0x000fe2000000000a */
[----:B------:R4:W-:Y:S01]  /*7bf0*/  MUFU.EX2 R93, R2 ;  /* 0x00000002005d7308 */ /* 0x0009e20000000800 */
[----:B------:R-:W-:Y:S02]  /*7c00*/  LOP3.LUT R17, R16, 0xff, RZ, 0xc0, !PT ;  /* 0x000000ff10117812 */ /* 0x000fe400078ec0ff */
[----:B-1----:R-:W-:Y:S02]  /*7c10*/  LOP3.LUT R0, R24, 0xffff, RZ, 0xc0, !PT ;  /* 0x0000ffff18007812 */ /* 0x002fe400078ec0ff */
[----:B------:R-:W-:Y:S02]  /*7c20*/  SHF.R.U32.HI R11, RZ, 0x18, R16 ;  /* 0x00000018ff0b7819 */ /* 0x000fe40000011610 */
[----:B------:R-:W-:-:S02]  /*7c30*/  SHF.R.U32.HI R9, RZ, 0x8, R0 ;  /* 0x00000008ff097819 */ /* 0x000fc40000011600 */
[----:B------:R-:W-:Y:S01]  /*7c40*/  SHF.R.U32.HI R0, RZ, 0x8, R7 ;  /* 0x00000008ff007819 */ /* 0x000fe20000011607 */
[----:B------:R-:W-:Y:S01]  /*7c50*/  FFMA.FTZ R7, R184, UR33, -R22 ;  /* 0x00000021b8077c23 */ /* 0x000fe20008010816 */
[----:B----4-:R-:W-:Y:S02]  /*7c60*/  LOP3.LUT R2, R8, 0xff, RZ, 0xc0, !PT ;  /* 0x000000ff08027812 */ /* 0x010fe400078ec0ff */
[----:B------:R-:W-:Y:S02]  /*7c70*/  PRMT R0, R17, 0x5410, R0 ;  /* 0x0000541011007816 */ /* 0x000fe40000000000 */
[----:B------:R-:W-:Y:S01]  /*7c80*/  PRMT R2, R2, 0x5410, R11 ;  /* 0x0000541002027816 */ /* 0x000fe2000000000b */
[----:B------:R1:W4:Y:S01]  /*7c90*/  MUFU.EX2 R90, R7 ;  /* 0x00000007005a7308 */ /* 0x0003220000000800 */
[----:B------:R-:W-:Y:S01]  /*7ca0*/  FFMA.FTZ R8, R185, UR33, -R23 ;  /* 0x00000021b9087c23 */ /* 0x000fe20008010817 */
[----:B------:R-:W-:Y:S01]  /*7cb0*/  HSET2.LE.AND R0, R0, R94, PT ;  /* 0x0000005e00007233 */ /* 0x000fe20003803000 */
[----:B------:R-:W-:Y:S01]  /*7cc0*/  IMAD.MOV.U32 R162, RZ, RZ, R92 ;  /* 0x000000ffffa27224 */ /* 0x000fe200078e005c */
[----:B------:R-:W-:Y:S01]  /*7cd0*/  HMMA.16816.F32 R48, R12, R28, R56 ;  /* 0x0000001c0c30723c */ /* 0x000fe20000001838 */
[----:B------:R-:W-:-:S03]  /*7ce0*/  LOP3.LUT R10, R24, 0xff, RZ, 0xc0, !PT ;  /* 0x000000ff180a7812 */ /* 0x000fc600078ec0ff */
[----:B------:R3:W-:Y:S02]  /*7cf0*/  MUFU.EX2 R92, R8 ;  /* 0x00000008005c7308 */ /* 0x0007e40000000800 */
[----:B------:R-:W-:Y:S01]  /*7d00*/  HMMA.16816.F32 R52, R12, R30, R60 ;  /* 0x0000001e0c34723c */ /* 0x000fe2000000183c */
[----:B------:R-:W4:Y:S01]  /*7d10*/  LDSM.16.MT88.4 R28, [R213+0x5400] ;  /* 0x00540000d51c783b */ /* 0x000f220000004200 */
[----:B-1----:R-:W-:Y:S02]  /*7d20*/  HSET2.LE.AND R7, R2, R94, PT ;  /* 0x0000005e02077233 */ /* 0x002fe40003803000 */
[----:B--2---:R-:W-:Y:S02]  /*7d30*/  F2FP.F16.F32.PACK_AB R2, R105, R106 ;  /* 0x0000006a6902723e */ /* 0x004fe400000000ff */
[----:B------:R-:W-:Y:S02]  /*7d40*/  PRMT R20, R10, 0x5410, R9 ;  /* 0x000054100a147816 */ /* 0x000fe40000000009 */
[----:B---3--:R-:W-:Y:S01]  /*7d50*/  LOP3.LUT R8, R0, R2, RZ, 0xc0, !PT ;  /* 0x0000000200087212 */ /* 0x008fe200078ec0ff */
[----:B------:R-:W-:Y:S01]  /*7d60*/  FFMA.FTZ R2, R187, UR33, -R23 ;  /* 0x00000021bb027c23 */ /* 0x000fe20008010817 */
[----:B------:R-:W-:-:S02]  /*7d70*/  F2FP.F16.F32.PACK_AB R9, R102, R103 ;  /* 0x000000676609723e */ /* 0x000fc400000000ff */
[--C-:B------:R-:W-:Y:S01]  /*7d80*/  HSET2.LE.AND R0, R19, R94.reuse, PT ;  /* 0x0000005e13007233 */ /* 0x100fe20003803000 */
[----:B------:R1:W-:Y:S01]  /*7d90*/  MUFU.EX2 R91, R2 ;  /* 0x00000002005b7308 */ /* 0x0003e20000000800 */
[----:B------:R-:W-:Y:S02]  /*7da0*/  LOP3.LUT R9, R7, R9, RZ, 0xc0, !PT ;  /* 0x0000000907097212 */ /* 0x000fe400078ec0ff */
[----:B------:R-:W-:Y:S02]  /*7db0*/  HSET2.LE.AND R7, R18, R94, PT ;  /* 0x0000005e12077233 */ /* 0x000fe40003803000 */
[----:B----4-:R-:W-:-:S04]  /*7dc0*/  F2FP.F16.F32.PACK_AB R11, R90, R93 ;  /* 0x0000005d5a0b723e */ /* 0x010fc800000000ff */
[----:B------:R-:W-:Y:S02]  /*7dd0*/  LOP3.LUT R11, R7, R11, RZ, 0xc0, !PT ;  /* 0x0000000b070b7212 */ /* 0x000fe400078ec0ff */
[----:B-1----:R-:W-:-:S04]  /*7de0*/  F2FP.F16.F32.PACK_AB R2, R97, R104 ;  /* 0x000000686102723e */ /* 0x002fc800000000ff */
[----:B------:R-:W-:Y:S02]  /*7df0*/  LOP3.LUT R10, R0, R2, RZ, 0xc0, !PT ;  /* 0x00000002000a7212 */ /* 0x000fe400078ec0ff */
[----:B------:R-:W-:Y:S02]  /*7e00*/  SHF.R.U32.HI R0, RZ, 0x10, R24 ;  /* 0x00000010ff007819 */ /* 0x000fe40000011618 */
[----:B------:R-:W-:Y:S02]  /*7e10*/  F2FP.F16.F32.PACK_AB R2, R177, R178 ;  /* 0x000000b2b102723e */ /* 0x000fe400000000ff */
[----:B------:R-:W-:Y:S02]  /*7e20*/  LOP3.LUT R7, R0, 0xff, RZ, 0xc0, !PT ;  /* 0x000000ff00077812 */ /* 0x000fe400078ec0ff */
[--C-:B------:R-:W-:Y:S01]  /*7e30*/  HSET2.LE.AND R0, R26, R94.reuse, PT ;  /* 0x0000005e1a007233 */ /* 0x100fe20003803000 */
[C---:B------:R-:W-:Y:S04]  /*7e40*/  HMMA.16816.F32 R44, R12.reuse, R40, R68 ;  /* 0x000000280c2c723c */ /* 0x040fe80000001844 */
[----:B------:R-:W-:Y:S01]  /*7e50*/  LOP3.LUT R18, R0, R2, RZ, 0xc0, !PT ;  /* 0x0000000200127212 */ /* 0x000fe200078ec0ff */
[----:B------:R-:W-:Y:S01]  /*7e60*/  FFMA.FTZ R2, R191, UR33, -R21 ;  /* 0x00000021bf027c23 */ /* 0x000fe20008010815 */
[----:B------:R-:W-:Y:S01]  /*7e70*/  HMMA.16816.F32 R56, R12, R42, R72 ;  /* 0x0000002a0c38723c */ /* 0x000fe20000001848 */
[----:B------:R-:W-:-:S02]  /*7e80*/  HSET2.LE.AND R0, R33, R94, PT ;  /* 0x0000005e21007233 */ /* 0x000fc40003803000 */
[----:B------:R1:W-:Y:S04]  /*7e90*/  MUFU.EX2 R75, R2 ;  /* 0x00000002004b7308 */ /* 0x0003e80000000800 */
[----:B------:R-:W-:Y:S01]  /*7ea0*/  SHF.R.U32.HI R12, RZ, 0x18, R24 ;  /* 0x00000018ff0c7819 */ /* 0x000fe20000011618 */
[----:B------:R-:W-:-:S03]  /*7eb0*/  FFMA.FTZ R13, R190, UR33, -R21 ;  /* 0x00000021be0d7c23 */ /* 0x000fc60008010815 */
[----:B------:R-:W-:Y:S01]  /*7ec0*/  PRMT R12, R7, 0x5410, R12 ;  /* 0x00005410070c7816 */ /* 0x000fe2000000000c */
[----:B------:R2:W-:Y:S01]  /*7ed0*/  MUFU.EX2 R79, R13 ;  /* 0x0000000d004f7308 */ /* 0x0005e20000000800 */
[----:B------:R-:W-:Y:S01]  /*7ee0*/  FFMA.FTZ R16, R189, UR33, -R21 ;  /* 0x00000021bd107c23 */ /* 0x000fe20008010815 */
[----:B-1----:R-:W-:-:S04]  /*7ef0*/  F2FP.F16.F32.PACK_AB R2, R109, R107 ;  /* 0x0000006b6d02723e */ /* 0x002fc800000000ff */
[----:B------:R-:W-:Y:S01]  /*7f00*/  LOP3.LUT R19, R0, R2, RZ, 0xc0, !PT ;  /* 0x0000000200137212 */ /* 0x000fe200078ec0ff */
[----:B------:R-:W-:Y:S01]  /*7f10*/  FFMA.FTZ R2, R200, UR33, -R21 ;  /* 0x00000021c8027c23 */ /* 0x000fe20008010815 */
[--C-:B------:R-:W-:Y:S02]  /*7f20*/  HSET2.LE.AND R7, R20, R94.reuse, PT ;  /* 0x0000005e14077233 */ /* 0x100fe40003803000 */
[----:B--2---:R-:W-:Y:S01]  /*7f30*/  HSET2.LE.AND R13, R12, R94, PT ;  /* 0x0000005e0c0d7233 */ /* 0x004fe20003803000 */
[----:B------:R1:W-:Y:S01]  /*7f40*/  MUFU.EX2 R74, R2 ;  /* 0x00000002004a7308 */ /* 0x0003e20000000800 */
[----:B------:R-:W-:Y:S01]  /*7f50*/  F2FP.F16.F32.PACK_AB R12, R179, R192 ;  /* 0x000000c0b30c723e */ /* 0x000fe200000000ff */
[----:B------:R-:W-:Y:S01]  /*7f60*/  IMAD.MOV.U32 R226, RZ, RZ, R83 ;  /* 0x000000ffffe27224 */ /* 0x000fe200078e0053 */
[----:B------:R-:W-:Y:S02]  /*7f70*/  F2FP.F16.F32.PACK_AB R14, R108, R110 ;  /* 0x0000006e6c0e723e */ /* 0x000fe400000000ff */
[----:B------:R-:W-:Y:S01]  /*7f80*/  LOP3.LUT R0, R27, 0xffff, RZ, 0xc0, !PT ;  /* 0x0000ffff1b007812 */ /* 0x000fe200078ec0ff */
[----:B------:R-:W-:Y:S02]  /*7f90*/  HMMA.16816.F32 R140, R8, R28, R140 ;  /* 0x0000001c088c723c */ /* 0x000fe4000000188c */
[----:B------:R2:W3:Y:S01]  /*7fa0*/  MUFU.EX2 R83, R16 ;  /* 0x0000001000537308 */ /* 0x0004e20000000800 */
[----:B------:R-:W-:-:S03]  /*7fb0*/  LOP3.LUT R17, R13, R14, RZ, 0xc0, !PT ;  /* 0x0000000e0d117212 */ /* 0x000fc600078ec0ff */
[----:B------:R-:W-:Y:S01]  /*7fc0*/  HMMA.16816.F32 R152, R8, R30, R152 ;  /* 0x0000001e0898723c */ /* 0x000fe20000001898 */
[----:B-1----:R-:W-:-:S05]  /*7fd0*/  SHF.R.U32.HI R2, RZ, 0x10, R27 ;  /* 0x00000010ff027819 */ /* 0x002fca000001161b */
[C---:B------:R-:W-:Y:S06]  /*7fe0*/  HMMA.16816.F32 R156, R8.reuse, R36, R156 ;  /* 0x00000024089c723c */ /* 0x040fec000000189c */
[----:B------:R-:W-:Y:S01]  /*7ff0*/  HMMA.16816.F32 R60, R8, R38, R64 ;  /* 0x00000026083c723c */ /* 0x000fe20000001840 */
[----:B--2---:R-:W-:Y:S01]  /*8000*/  LOP3.LUT R16, R7, R12, RZ, 0xc0, !PT ;  /* 0x0000000c07107212 */ /* 0x004fe200078ec0ff */
[----:B------:R-:W-:Y:S01]  /*8010*/  FFMA.FTZ R7, R201, UR33, -R22 ;  /* 0x00000021c9077c23 */ /* 0x000fe20008010816 */
[----:B------:R-:W-:-:S04]  /*8020*/  SHF.R.U32.HI R12, RZ, 0x8, R84 ;  /* 0x00000008ff0c7819 */ /* 0x000fc80000011654 */
[----:B------:R-:W-:Y:S02]  /*8030*/  SHF.R.U32.HI R8, RZ, 0x8, R0 ;  /* 0x00000008ff087819 */ /* 0x000fe40000011600 */
[----:B------:R-:W-:Y:S02]  /*8040*/  SHF.R.U32.HI R9, RZ, 0x18, R27 ;  /* 0x00000018ff097819 */ /* 0x000fe4000001161b */
[----:B------:R-:W-:Y:S01]  /*8050*/  LOP3.LUT R0, R2, 0xff, RZ, 0xc0, !PT ;  /* 0x000000ff02007812 */ /* 0x000fe200078ec0ff */
[----:B------:R-:W-:Y:S01]  /*8060*/  FFMA.FTZ R2, R202, UR33, -R22 ;  /* 0x00000021ca027c23 */ /* 0x000fe20008010816 */
[----:B------:R-:W-:Y:S01]  /*8070*/  LOP3.LUT R10, R27, 0xff, RZ, 0xc0, !PT ;  /* 0x000000ff1b0a7812 */ /* 0x000fe200078ec0ff */
[----:B------:R1:W-:Y:S01]  /*8080*/  MUFU.EX2 R73, R7 ;  /* 0x0000000700497308 */ /* 0x0003e20000000800 */
[----:B------:R-:W-:Y:S02]  /*8090*/  PRMT R42, R86, 0x5410, R12 ;  /* 0x00005410562a7816 */ /* 0x000fe4000000000c */
[----:B------:R-:W-:Y:S01]  /*80a0*/  PRMT R20, R0, 0x5410, R9 ;  /* 0x0000541000147816 */ /* 0x000fe20000000009 */
[----:B------:R-:W-:Y:S01]  /*80b0*/  HMMA.16816.F32 R48, R16, R28, R48 ;  /* 0x0000001c1030723c */ /* 0x000fe20000001830 */
[----:B------:R-:W-:-:S02]  /*80c0*/  PRMT R12, R10, 0x5410, R8 ;  /* 0x000054100a0c7816 */ /* 0x000fc40000000008 */
[C---:B------:R-:W-:Y:S01]  /*80d0*/  LOP3.LUT R0, R25.reuse, 0xffff, RZ, 0xc0, !PT ;  /* 0x0000ffff19007812 */ /* 0x040fe200078ec0ff */
[----:B------:R2:W4:Y:S01]  /*80e0*/  MUFU.EX2 R71, R2 ;  /* 0x0000000200477308 */ /* 0x0005220000000800 */
[----:B------:R-:W-:Y:S01]  /*80f0*/  LOP3.LUT R9, R25, 0xff, RZ, 0xc0, !PT ;  /* 0x000000ff19097812 */ /* 0x000fe200078ec0ff */
[----:B------:R-:W-:Y:S01]  /*8100*/  HMMA.16816.F32 R52, R16, R30, R52 ;  /* 0x0000001e1034723c */ /* 0x000fe20000001834 */
[----:B------:R-:W-:Y:S01]  /*8110*/  SHF.R.U32.HI R8, RZ, 0x18, R25 ;  /* 0x00000018ff087819 */ /* 0x000fe20000011619 */
[----:B------:R-:W-:Y:S01]  /*8120*/  LDSM.16.MT88.4 R28, [R214+0x5800] ;  /* 0x00580000d61c783b */ /* 0x000fe20000004200 */
[----:B-1----:R-:W-:-:S04]  /*8130*/  FFMA.FTZ R7, R125, UR33, -R22 ;  /* 0x000000217d077c23 */ /* 0x002fc80008010816 */
[----:B------:R1:W-:Y:S01]  /*8140*/  MUFU.EX2 R72, R7 ;  /* 0x0000000700487308 */ /* 0x0003e20000000800 */
[----:B--2---:R-:W-:Y:S02]  /*8150*/  SHF.R.U32.HI R2, RZ, 0x10, R25 ;  /* 0x00000010ff027819 */ /* 0x004fe40000011619 */
[----:B------:R-:W2:Y:S01]  /*8160*/  LDSM.16.MT88.4 R24, [R213+0x5800] ;  /* 0x00580000d518783b */ /* 0x000ea20000004200 */
[----:B-1----:R-:W-:Y:S02]  /*8170*/  SHF.R.U32.HI R7, RZ, 0x8, R0 ;  /* 0x00000008ff077819 */ /* 0x002fe40000011600 */
[----:B------:R-:W-:Y:S01]  /*8180*/  LOP3.LUT R0, R2, 0xff, RZ, 0xc0, !PT ;  /* 0x000000ff02007812 */ /* 0x000fe200078ec0ff */
[----:B------:R-:W-:-:S04]  /*8190*/  FFMA.FTZ R2, R147, UR33, -R22 ;  /* 0x0000002193027c23 */ /* 0x000fc80008010816 */
[----:B------:R1:W2:Y:S01]  /*81a0*/  MUFU.EX2 R70, R2 ;  /* 0x0000000200467308 */ /* 0x0002a20000000800 */
[----:B------:R-:W-:Y:S02]  /*81b0*/  PRMT R33, R0, 0x5410, R8 ;  /* 0x0000541000217816 */ /* 0x000fe40000000008 */
[----:B------:R-:W-:Y:S02]  /*81c0*/  HSET2.LE.AND R0, R95, R94, PT ;  /* 0x0000005e5f007233 */ /* 0x000fe40003803000 */
[----:B------:R-:W-:Y:S02]  /*81d0*/  LOP3.LUT R11, R81, 0xff, RZ, 0xc0, !PT ;  /* 0x000000ff510b7812 */ /* 0x000fe400078ec0ff */
[----:B------:R-:W-:Y:S01]  /*81e0*/  PRMT R34, R9, 0x5410, R7 ;  /* 0x0000541009227816 */ /* 0x000fe20000000007 */
[----:B-1----:R-:W-:-:S04]  /*81f0*/  FFMA.FTZ R2, R235, UR33, -R21 ;  /* 0x00000021eb027c23 */ /* 0x002fc80008010815 */
[----:B------:R1:W-:Y:S01]  /*8200*/  MUFU.EX2 R69, R2 ;  /* 0x0000000200457308 */ /* 0x0003e20000000800 */
[----:B------:R-:W-:Y:S01]  /*8210*/  FFMA.FTZ R9, R239, UR33, -R21 ;  /* 0x00000021ef097c23 */ /* 0x000fe20008010815 */
[----:B------:R-:W-:Y:S02]  /*8220*/  PRMT R41, R11, 0x5410, R85 ;  /* 0x000054100b297816 */ /* 0x000fe40000000055 */
[----:B------:R-:W-:Y:S02]  /*8230*/  HSET2.LE.AND R7, R12, R94, PT ;  /* 0x0000005e0c077233 */ /* 0x000fe40003803000 */
[----:B------:R-:W-:Y:S02]  /*8240*/  SHF.R.U32.HI R11, RZ, 0x8, R80 ;  /* 0x00000008ff0b7819 */ /* 0x000fe40000011650 */
[----:B---3--:R-:W-:Y:S02]  /*8250*/  F2FP.F16.F32.PACK_AB R8, R79, R83 ;  /* 0x000000534f08723e */ /* 0x008fe400000000ff */
[----:B-1----:R-:W-:-:S04]  /*8260*/  F2FP.F16.F32.PACK_AB R2, R132, R133 ;  /* 0x000000858402723e */ /* 0x002fc800000000ff */
[----:B------:R-:W-:Y:S02]  /*8270*/  LOP3.LUT R14, R0, R2, RZ, 0xc0, !PT ;  /* 0x00000002000e7212 */ /* 0x000fe400078ec0ff */
[----:B------:R-:W-:Y:S02]  /*8280*/  HSET2.LE.AND R0, R20, R94, PT ;  /* 0x0000005e14007233 */ /* 0x000fe40003803000 */
[----:B----4-:R-:W-:Y:S01]  /*8290*/  F2FP.F16.F32.PACK_AB R2, R71, R73 ;  /* 0x000000494702723e */ /* 0x010fe200000000ff */
[----:B------:R1:W-:Y:S01]  /*82a0*/  MUFU.EX2 R68, R9 ;  /* 0x0000000900447308 */ /* 0x0003e20000000800 */
[----:B------:R-:W-:Y:S01]  /*82b0*/  LOP3.LUT R10, R82, 0xff, RZ, 0xc0, !PT ;  /* 0x000000ff520a7812 */ /* 0x000fe200078ec0ff */
[----:B------:R-:W-:Y:S01]  /*82c0*/  FFMA.FTZ R15, R203, UR33, -R21 ;  /* 0x00000021cb0f7c23 */ /* 0x000fe20008010815 */
[----:B------:R-:W-:Y:S02]  /*82d0*/  PRMT R40, R89, 0x5410, R11 ;  /* 0x0000541059287816 */ /* 0x000fe4000000000b */
[----:B------:R-:W-:-:S02]  /*82e0*/  LOP3.LUT R8, R7, R8, RZ, 0xc0, !PT ;  /* 0x0000000807087212 */ /* 0x000fc400078ec0ff */
[----:B------:R-:W-:Y:S01]  /*82f0*/  PRMT R35, R10, 0x5410, R88 ;  /* 0x000054100a237816 */ /* 0x000fe20000000058 */
[----:B------:R3:W-:Y:S01]  /*8300*/  MUFU.EX2 R66, R15 ;  /* 0x0000000f00427308 */ /* 0x0007e20000000800 */
[--C-:B------:R-:W-:Y:S02]  /*8310*/  HSET2.LE.AND R7, R78, R94.reuse, PT ;  /* 0x0000005e4e077233 */ /* 0x100fe40003803000 */
[--C-:B------:R-:W-:Y:S02]  /*8320*/  HSET2.LE.AND R11, R77, R94.reuse, PT ;  /* 0x0000005e4d0b7233 */ /* 0x100fe40003803000 */
[----:B-1----:R-:W-:Y:S02]  /*8330*/  LOP3.LUT R9, R0, R2, RZ, 0xc0, !PT ;  /* 0x0000000200097212 */ /* 0x002fe400078ec0ff */
[----:B------:R-:W-:Y:S02]  /*8340*/  HSET2.LE.AND R0, R101, R94, PT ;  /* 0x0000005e65007233 */ /* 0x000fe40003803000 */
[----:B------:R-:W-:-:S02]  /*8350*/  F2FP.F16.F32.PACK_AB R2, R92, R98 ;  /* 0x000000625c02723e */ /* 0x000fc400000000ff */
[----:B------:R-:W-:Y:S02]  /*8360*/  F2FP.F16.F32.PACK_AB R10, R74, R75 ;  /* 0x0000004b4a0a723e */ /* 0x000fe400000000ff */
[----:B--2---:R-:W-:Y:S01]  /*8370*/  F2FP.F16.F32.PACK_AB R12, R70, R72 ;  /* 0x00000048460c723e */ /* 0x004fe200000000ff */
[----:B------:R-:W-:Y:S01]  /*8380*/  FFMA.FTZ R13, R237, UR33, -R21 ;  /* 0x00000021ed0d7c23 */ /* 0x000fe20008010815 */
[----:B---3--:R-:W-:Y:S01]  /*8390*/  LOP3.LUT R15, R0, R2, RZ, 0xc0, !PT ;  /* 0x00000002000f7212 */ /* 0x008fe200078ec0ff */
[----:B------:R-:W-:Y:S01]  /*83a0*/  FFMA.FTZ R0, R172, UR33, -R22 ;  /* 0x00000021ac007c23 */ /* 0x000fe20008010816 */
[----:B------:R-:W-:Y:S02]  /*83b0*/  LOP3.LUT R10, R7, R10, RZ, 0xc0, !PT ;  /* 0x0000000a070a7212 */ /* 0x000fe400078ec0ff */
[----:B------:R-:W-:Y:S01]  /*83c0*/  LOP3.LUT R11, R11, R12, RZ, 0xc0, !PT ;  /* 0x0000000c0b0b7212 */ /* 0x000fe200078ec0ff */
[----:B------:R1:W-:Y:S01]  /*83d0*/  MUFU.EX2 R67, R13 ;  /* 0x0000000d00437308 */ /* 0x0003e20000000800 */
[----:B------:R-:W-:Y:S01]  /*83e0*/  HMMA.16816.F32 R44, R16, R36, R44 ;  /* 0x00000024102c723c */ /* 0x000fe2000000182c */
[----:B------:R-:W-:-:S06]  /*83f0*/  F2FP.F16.F32.PACK_AB R2, R99, R100 ;  /* 0x000000646302723e */ /* 0x000fcc00000000ff */
[----:B------:R2:W-:Y:S01]  /*8400*/  MUFU.EX2 R65, R0 ;  /* 0x0000000000417308 */ /* 0x0005e20000000800 */
[----:B------:R-:W-:Y:S01]  /*8410*/  HMMA.16816.F32 R36, R16, R38, R56 ;  /* 0x000000261024723c */ /* 0x000fe20000001838 */
[----:B------:R-:W-:Y:S01]  /*8420*/  HSET2.LE.AND R7, R87, R94, PT ;  /* 0x0000005e57077233 */ /* 0x000fe20003803000 */
[----:B-1----:R-:W-:-:S05]  /*8430*/  FFMA.FTZ R13, R180, UR33, -R22 ;  /* 0x00000021b40d7c23 */ /* 0x002fca0008010816 */
[----:B------:R-:W-:Y:S01]  /*8440*/  LOP3.LUT R16, R32, 0xffff, RZ, 0xc0, !PT ;  /* 0x0000ffff20107812 */ /* 0x000fe200078ec0ff */
[----:B------:R-:W-:Y:S01]  /*8450*/  HMMA.16816.F32 R140, R8, R24, R140 ;  /* 0x00000018088c723c */ /* 0x000fe2000000188c */
[----:B------:R1:W3:Y:S01]  /*8460*/  MUFU.EX2 R64, R13 ;  /* 0x0000000d00407308 */ /* 0x0002e20000000800 */
[----:B--2---:R-:W-:-:S04]  /*8470*/  HSET2.LE.AND R0, R96, R94, PT ;  /* 0x0000005e60007233 */ /* 0x004fc80003803000 */
[----:B------:R-:W-:Y:S01]  /*8480*/  HMMA.16816.F32 R152, R8, R26, R152 ;  /* 0x0000001a0898723c */ /* 0x000fe20000001898 */
[----:B------:R-:W-:Y:S02]  /*8490*/  LOP3.LUT R18, R32, 0xff, RZ, 0xc0, !PT ;  /* 0x000000ff20127812 */ /* 0x000fe400078ec0ff */
[----:B------:R-:W-:-:S03]  /*84a0*/  SHF.R.U32.HI R16, RZ, 0x8, R16 ;  /* 0x00000008ff107819 */ /* 0x000fc60000011610 */
[----:B------:R-:W-:Y:S01]  /*84b0*/  HMMA.16816.F32 R156, R8, R28, R156 ;  /* 0x0000001c089c723c */ /* 0x000fe2000000189c */
[----:B------:R-:W-:-:S05]  /*84c0*/  F2FP.F16.F32.PACK_AB R12, R134, R176 ;  /* 0x000000b0860c723e */ /* 0x000fca00000000ff */
[----:B------:R-:W-:Y:S01]  /*84d0*/  HMMA.16816.F32 R56, R8, R30, R60 ;  /* 0x0000001e0838723c */ /* 0x000fe2000000183c */
[----:B-1----:R-:W-:Y:S01]  /*84e0*/  LOP3.LUT R13, R0, R2, RZ, 0xc0, !PT ;  /* 0x00000002000d7212 */ /* 0x002fe200078ec0ff */
[----:B------:R-:W-:-:S05]  /*84f0*/  FFMA.FTZ R0, R183, UR33, -R22 ;  /* 0x00000021b7007c23 */ /* 0x000fca0008010816 */
[----:B------:R-:W-:Y:S01]  /*8500*/  FFMA.FTZ R8, R243, UR33, -R23 ;  /* 0x00000021f3087c23 */ /* 0x000fe20008010817 */
[----:B------:R-:W-:Y:S01]  /*8510*/  HSET2.LE.AND R9, R40, R94, PT ;  /* 0x0000005e28097233 */ /* 0x000fe20003803000 */
[----:B------:R1:W-:Y:S01]  /*8520*/  MUFU.EX2 R43, R0 ;  /* 0x00000000002b7308 */ /* 0x0003e20000000800 */
[----:B------:R-:W-:Y:S02]  /*8530*/  PRMT R2, R18, 0x5410, R16 ;  /* 0x0000541012027816 */ /* 0x000fe40000000010 */
[----:B------:R-:W-:-:S05]  /*8540*/  LOP3.LUT R12, R7, R12, RZ, 0xc0, !PT ;  /* 0x0000000c070c7212 */ /* 0x000fca00078ec0ff */
[----:B------:R2:W-:Y:S01]  /*8550*/  MUFU.EX2 R40, R8 ;  /* 0x0000000800287308 */ /* 0x0005e20000000800 */
[--C-:B------:R-:W-:Y:S02]  /*8560*/  SHF.R.U32.HI R7, RZ, 0x10, R32.reuse ;  /* 0x00000010ff077819 */ /* 0x100fe40000011620 */
[----:B------:R-:W-:Y:S01]  /*8570*/  SHF.R.U32.HI R17, RZ, 0x18, R32 ;  /* 0x00000018ff117819 */ /* 0x000fe20000011620 */
[----:B-1----:R-:W-:Y:S01]  /*8580*/  FFMA.FTZ R0, R186, UR33, -R22 ;  /* 0x00000021ba007c23 */ /* 0x002fe20008010816 */
[----:B------:R-:W-:Y:S01]  /*8590*/  HSET2.LE.AND R22, R41, R94, PT ;  /* 0x0000005e29167233 */ /* 0x000fe20003803000 */
[----:B--2---:R-:W-:Y:S01]  /*85a0*/  FADD.FTZ R8, R163, R232 ;  /* 0x000000e8a3087221 */ /* 0x004fe20000010000 */
[----:B------:R-:W-:Y:S02]  /*85b0*/  IMAD.MOV.U32 R163, RZ, RZ, R170 ;  /* 0x000000ffffa37224 */ /* 0x000fe400078e00aa */
[----:B------:R-:W-:Y:S02]  /*85c0*/  IMAD.MOV.U32 R170, RZ, RZ, R174 ;  /* 0x000000ffffaa7224 */ /* 0x000fe400078e00ae */
[----:B------:R-:W-:Y:S01]  /*85d0*/  IMAD.MOV.U32 R174, RZ, RZ, R227 ;  /* 0x000000ffffae7224 */ /* 0x000fe200078e00e3 */
[----:B------:R1:W2:Y:S01]  /*85e0*/  MUFU.EX2 R41, R0 ;  /* 0x0000000000297308 */ /* 0x0002a20000000800 */
[----:B------:R-:W-:-:S02]  /*85f0*/  IMAD.MOV.U32 R227, RZ, RZ, R228 ;  /* 0x000000ffffe37224 */ /* 0x000fc400078e00e4 */
[----:B------:R-:W-:Y:S01]  /*8600*/  IMAD.MOV.U32 R228, RZ, RZ, R171 ;  /* 0x000000ffffe47224 */ /* 0x000fe200078e00ab */
[----:B------:R-:W-:Y:S01]  /*8610*/  LOP3.LUT R7, R7, 0xff, RZ, 0xc0, !PT ;  /* 0x000000ff07077812 */ /* 0x000fe200078ec0ff */
[----:B------:R-:W-:Y:S02]  /*8620*/  IMAD.MOV.U32 R171, RZ, RZ, R169 ;  /* 0x000000ffffab7224 */ /* 0x000fe400078e00a9 */
[----:B------:R-:W-:Y:S02]  /*8630*/  IMAD.MOV.U32 R169, RZ, RZ, R230 ;  /* 0x000000ffffa97224 */ /* 0x000fe400078e00e6 */
[----:B------:R-:W-:Y:S01]  /*8640*/  IMAD.MOV.U32 R230, RZ, RZ, R231 ;  /* 0x000000ffffe67224 */ /* 0x000fe200078e00e7 */
[----:B------:R-:W-:Y:S01]  /*8650*/  HMMA.16816.F32 R52, R12, R26, R52 ;  /* 0x0000001a0c34723c */ /* 0x000fe20000001834 */
[----:B------:R-:W-:Y:S01]  /*8660*/  IMAD.MOV.U32 R231, RZ, RZ, R145 ;  /* 0x000000ffffe77224 */ /* 0x000fe200078e0091 */
[----:B------:R-:W-:Y:S01]  /*8670*/  PRMT R7, R7, 0x5410, R17 ;  /* 0x0000541007077816 */ /* 0x000fe20000000011 */
[----:B------:R-:W-:Y:S01]  /*8680*/  IMAD.MOV.U32 R145, RZ, RZ, R144 ;  /* 0x000000ffff917224 */ /* 0x000fe200078e0090 */
[----:B-1----:R-:W-:Y:S01]  /*8690*/  HSET2.LE.AND R0, R2, R94, PT ;  /* 0x0000005e02007233 */ /* 0x002fe20003803000 */
[--C-:B------:R-:W-:Y:S01]  /*86a0*/  FFMA.FTZ R2, R241, UR33, -R23.reuse ;  /* 0x00000021f1027c23 */ /* 0x100fe20008010817 */
[----:B------:R-:W-:Y:S01]  /*86b0*/  FFMA.FTZ R20, R244, UR33, -R23 ;  /* 0x00000021f4147c23 */ /* 0x000fe20008010817 */
[----:B------:R-:W-:-:S02]  /*86c0*/  IMAD.MOV.U32 R175, RZ, RZ, R170 ;  /* 0x000000ffffaf7224 */ /* 0x000fc400078e00aa */
[----:B------:R1:W4:Y:S01]  /*86d0*/  MUFU.EX2 R26, R2 ;  /* 0x00000002001a7308 */ /* 0x0003220000000800 */
[----:B------:R-:W-:Y:S01]  /*86e0*/  FADD.FTZ R17, R188, R236 ;  /* 0x000000ecbc117221 */ /* 0x000fe20000010000 */
[----:B------:R-:W-:Y:S01]  /*86f0*/  IMAD.MOV.U32 R170, RZ, RZ, R171 ;  /* 0x000000ffffaa7224 */ /* 0x000fe200078e00ab */
[C---:B------:R-:W-:Y:S01]  /*8700*/  HMMA.16816.F32 R48, R12.reuse, R24, R48 ;  /* 0x000000180c30723c */ /* 0x040fe20000001830 */
[----:B------:R-:W-:Y:S01]  /*8710*/  IMAD.MOV.U32 R229, RZ, RZ, R174 ;  /* 0x000000ffffe57224 */ /* 0x000fe200078e00ae */
[----:B------:R-:W-:Y:S01]  /*8720*/  HSET2.LE.AND R7, R7, R94, PT ;  /* 0x0000005e07077233 */ /* 0x000fe20003803000 */
[----:B------:R-:W-:Y:S02]  /*8730*/  IMAD.MOV.U32 R171, RZ, RZ, R145 ;  /* 0x000000ffffab7224 */ /* 0x000fe400078e0091 */
[----:B------:R-:W-:Y:S01]  /*8740*/  FADD.FTZ R23, R163, R8 ;  /* 0x00000008a3177221 */ /* 0x000fe20000010000 */
[----:B------:R-:W-:Y:S01]  /*8750*/  IMAD.MOV.U32 R145, RZ, RZ, R164 ;  /* 0x000000ffff917224 */ /* 0x000fe200078e00a4 */
[----:B------:R-:W-:Y:S01]  /*8760*/  HMMA.16816.F32 R44, R12, R28, R44 ;  /* 0x0000001c0c2c723c */ /* 0x000fe2000000182c */
[----:B------:R-:W-:Y:S01]  /*8770*/  IMAD.MOV.U32 R232, RZ, RZ, R227 ;  /* 0x000000ffffe87224 */ /* 0x000fe200078e00e3 */
[----:B---3--:R-:W-:Y:S01]  /*8780*/  F2FP.F16.F32.PACK_AB R8, R64, R65 ;  /* 0x000000414008723e */ /* 0x008fe200000000ff */
[----:B------:R-:W-:-:S03]  /*8790*/  IMAD.MOV.U32 R163, RZ, RZ, R228 ;  /* 0x000000ffffa37224 */ /* 0x000fc600078e00e4 */
[----:B------:R-:W-:Y:S01]  /*87a0*/  HMMA.16816.F32 R36, R12, R30, R36 ;  /* 0x0000001e0c24723c */ /* 0x000fe20000001824 */
[----:B-1----:R-:W-:Y:S01]  /*87b0*/  F2FP.F16.F32.PACK_AB R2, R68, R69 ;  /* 0x000000454402723e */ /* 0x002fe200000000ff */
[----:B------:R-:W1:Y:S01]  /*87c0*/  MUFU.EX2 R13, R20 ;  /* 0x00000014000d7308 */ /* 0x000e620000000800 */
[----:B------:R-:W-:Y:S01]  /*87d0*/  FADD.FTZ R18, R181, R173 ;  /* 0x000000adb5127221 */ /* 0x000fe20000010000 */
[----:B------:R-:W-:Y:S01]  /*87e0*/  FADD.FTZ R19, R165, R146 ;  /* 0x00000092a5137221 */ /* 0x000fe20000010000 */
[----:B------:R-:W-:Y:S01]  /*87f0*/  LOP3.LUT R164, R0, R2, RZ, 0xc0, !PT ;  /* 0x0000000200a47212 */ /* 0x000fe200078ec0ff */
[----:B------:R-:W-:Y:S01]  /*8800*/  FADD.FTZ R0, R175, R17 ;  /* 0x00000011af007221 */ /* 0x000fe20000010000 */
[----:B------:R-:W-:Y:S01]  /*8810*/  IMAD.MOV.U32 R175, RZ, RZ, R229 ;  /* 0x000000ffffaf7224 */ /* 0x000fe200078e00e5 */
[--C-:B------:R-:W-:Y:S01]  /*8820*/  HSET2.LE.AND R11, R35, R94.reuse, PT ;  /* 0x0000005e230b7233 */ /* 0x100fe20003803000 */
[----:B------:R-:W-:Y:S01]  /*8830*/  IMAD.MOV.U32 R144, RZ, RZ, R166 ;  /* 0x000000ffff907224 */ /* 0x000fe200078e00a6 */
[----:B--2---:R-:W-:Y:S01]  /*8840*/  F2FP.F16.F32.PACK_AB R16, R41, R43 ;  /* 0x0000002b2910723e */ /* 0x004fe200000000ff */
[----:B------:R-:W-:Y:S01]  /*8850*/  IMAD.MOV.U32 R174, RZ, RZ, R169 ;  /* 0x000000ffffae7224 */ /* 0x000fe200078e00a9 */
[----:B------:R-:W-:Y:S01]  /*8860*/  LOP3.LUT R165, R7, R8, RZ, 0xc0, !PT ;  /* 0x0000000807a57212 */ /* 0x000fe200078ec0ff */
[----:B------:R-:W-:Y:S01]  /*8870*/  IMAD.MOV.U32 R166, RZ, RZ, R216 ;  /* 0x000000ffffa67224 */ /* 0x000fe200078e00d8 */
[----:B------:R-:W-:Y:S01]  /*8880*/  F2FP.F16.F32.PACK_AB R10, R66, R67 ;  /* 0x00000043420a723e */ /* 0x000fe200000000ff */
[----:B------:R-:W-:Y:S01]  /*8890*/  IMAD.MOV.U32 R227, RZ, RZ, R230 ;  /* 0x000000ffffe37224 */ /* 0x000fe200078e00e6 */
[----:B------:R-:W-:Y:S01]  /*88a0*/  HSET2.LE.AND R21, R42, R94, PT ;  /* 0x0000005e2a157233 */ /* 0x000fe20003803000 */
[----:B------:R-:W-:-:S02]  /*88b0*/  IMAD.MOV.U32 R229, RZ, RZ, R232 ;  /* 0x000000ffffe57224 */ /* 0x000fc400078e00e8 */
[----:B------:R-:W-:Y:S01]  /*88c0*/  FADD.FTZ R7, R175, R18 ;  /* 0x00000012af077221 */ /* 0x000fe20000010000 */
[----:B------:R-:W-:Y:S02]  /*88d0*/  IMAD.MOV.U32 R228, RZ, RZ, R231 ;  /* 0x000000ffffe47224 */ /* 0x000fe400078e00e7 */
[----:B------:R-:W-:Y:S01]  /*88e0*/  FADD.FTZ R2, R3, R19 ;  /* 0x0000001303027221 */ /* 0x000fe20000010000 */
[----:B------:R-:W-:Y:S01]  /*88f0*/  IMAD.MOV.U32 R232, RZ, RZ, R163 ;  /* 0x000000ffffe87224 */ /* 0x000fe200078e00a3 */
[----:B------:R2:W5:Y:S01]  /*8900*/  LDL.LU R236, [R1+0x70] ;  /* 0x0000700001ec7983 */ /* 0x0005620000300800 */
[----:B------:R-:W-:Y:S02]  /*8910*/  IMAD.MOV.U32 R163, RZ, RZ, R170 ;  /* 0x000000ffffa37224 */ /* 0x000fe400078e00aa */
[----:B------:R-:W-:Y:S02]  /*8920*/  IMAD.MOV.U32 R169, RZ, RZ, R144 ;  /* 0x000000ffffa97224 */ /* 0x000fe400078e0090 */
[----:B------:R-:W-:Y:S01]  /*8930*/  FADD.FTZ R0, R229, R0 ;  /* 0x00000000e5007221 */ /* 0x000fe20000010000 */
[----:B------:R-:W-:-:S02]  /*8940*/  IMAD.MOV.U32 R170, RZ, RZ, R174 ;  /* 0x000000ffffaa7224 */ /* 0x000fc400078e00ae */
[----:B------:R-:W-:Y:S02]  /*8950*/  IMAD.MOV.U32 R230, RZ, RZ, R166 ;  /* 0x000000ffffe67224 */ /* 0x000fe400078e00a6 */
[----:B------:R-:W-:Y:S01]  /*8960*/  FADD.FTZ R7, R232, R7 ;  /* 0x00000007e8077221 */ /* 0x000fe20000010000 */
[----:B------:R-:W-:Y:S02]  /*8970*/  IMAD.MOV.U32 R174, RZ, RZ, R227 ;  /* 0x000000ffffae7224 */ /* 0x000fe400078e00e3 */
[----:B------:R-:W-:Y:S01]  /*8980*/  FADD.FTZ R2, R163, R2 ;  /* 0x00000002a3027221 */ /* 0x000fe20000010000 */
[----:B------:R-:W-:Y:S02]  /*8990*/  IMAD.MOV.U32 R227, RZ, RZ, R228 ;  /* 0x000000ffffe37224 */ /* 0x000fe400078e00e4 */
[----:B------:R-:W-:Y:S01]  /*89a0*/  FADD.FTZ R8, R225, R23 ;  /* 0x00000017e1087221 */ /* 0x000fe20000010000 */
[----:B------:R-:W-:Y:S02]  /*89b0*/  IMAD.MOV.U32 R228, RZ, RZ, R171 ;  /* 0x000000ffffe47224 */ /* 0x000fe400078e00ab */
[----:B------:R-:W-:Y:S01]  /*89c0*/  IMAD.MOV.U32 R231, RZ, RZ, R167 ;  /* 0x000000ffffe77224 */ /* 0x000fe200078e00a7 */
[----:B------:R-:W-:Y:S01]  /*89d0*/  LOP3.LUT R167, R11, R16, RZ, 0xc0, !PT ;  /* 0x000000100ba77212 */ /* 0x000fe200078ec0ff */
[----:B------:R-:W-:Y:S01]  /*89e0*/  IMAD.MOV.U32 R171, RZ, RZ, R169 ;  /* 0x000000ffffab7224 */ /* 0x000fe200078e00a9 */
[----:B------:R-:W-:Y:S01]  /*89f0*/  LOP3.LUT R166, R9, R10, RZ, 0xc0, !PT ;  /* 0x0000000a09a67212 */ /* 0x000fe200078ec0ff */
[----:B------:R-:W-:-:S02]  /*8a00*/  IMAD.MOV.U32 R169, RZ, RZ, R230 ;  /* 0x000000ffffa97224 */ /* 0x000fc400078e00e6 */
[----:B------:R-:W-:Y:S01]  /*8a10*/  FADD.FTZ R11, R174, R0 ;  /* 0x00000000ae0b7221 */ /* 0x000fe20000010000 */
[----:B------:R-:W-:Y:S01]  /*8a20*/  FADD.FTZ R9, R227, R7 ;  /* 0x00000007e3097221 */ /* 0x000fe20000010000 */
[----:B------:R-:W-:Y:S01]  /*8a30*/  FADD.FTZ R10, R228, R2 ;  /* 0x00000002e40a7221 */ /* 0x000fe20000010000 */
[----:B------:R-:W-:Y:S01]  /*8a40*/  F2FP.F16.F32.PACK_AB R0, R117, R119 ;  /* 0x000000777500723e */ /* 0x000fe200000000ff */
[----:B------:R-:W-:Y:S01]  /*8a50*/  FADD.FTZ R12, R170, R8 ;  /* 0x00000008aa0c7221 */ /* 0x000fe20000010000 */
[----:B------:R-:W-:Y:S01]  /*8a60*/  IMAD.MOV.U32 R227, RZ, RZ, R171 ;  /* 0x000000ffffe37224 */ /* 0x000fe200078e00ab */
[----:B----4-:R-:W-:Y:S01]  /*8a70*/  F2FP.F16.F32.PACK_AB R2, R26, R40 ;  /* 0x000000281a02723e */ /* 0x010fe200000000ff */
[----:B------:R-:W-:Y:S01]  /*8a80*/  IMAD.MOV.U32 R228, RZ, RZ, R169 ;  /* 0x000000ffffe47224 */ /* 0x000fe200078e00a9 */
[--C-:B------:R-:W-:Y:S01]  /*8a90*/  HSET2.LE.AND R24, R33, R94.reuse, PT ;  /* 0x0000005e21187233 */ /* 0x100fe20003803000 */
[----:B------:R-:W-:Y:S01]  /*8aa0*/  IMAD.MOV.U32 R230, RZ, RZ, R231 ;  /* 0x000000ffffe67224 */ /* 0x000fe200078e00e7 */
[----:B------:R-:W-:Y:S01]  /*8ab0*/  HSET2.LE.AND R25, R34, R94, PT ;  /* 0x0000005e22197233 */ /* 0x000fe20003803000 */
[----:B------:R-:W-:Y:S01]  /*8ac0*/  IMAD.MOV.U32 R144, RZ, RZ, R215 ;  /* 0x000000ffff907224 */ /* 0x000fe200078e00d7 */
[----:B-1----:R-:W-:Y:S01]  /*8ad0*/  F2FP.F16.F32.PACK_AB R8, R13, R91 ;  /* 0x0000005b0d08723e */ /* 0x002fe200000000ff */
[----:B------:R-:W-:Y:S01]  /*8ae0*/  IMAD.MOV.U32 R161, RZ, RZ, R150 ;  /* 0x000000ffffa17224 */ /* 0x000fe200078e0096 */
[----:B------:R-:W-:Y:S01]  /*8af0*/  F2FP.F16.F32.PACK_AB R7, R121, R131 ;  /* 0x000000837907723e */ /* 0x000fe200000000ff */
[----:B------:R-:W-:Y:S01]  /*8b00*/  IMAD.MOV.U32 R139, RZ, RZ, R148 ;  /* 0x000000ffff8b7224 */ /* 0x000fe200078e0094 */
[----:B------:R-:W-:Y:S01]  /*8b10*/  LOP3.LUT R170, R21, R0, RZ, 0xc0, !PT ;  /* 0x0000000015aa7212 */ /* 0x000fe200078ec0ff */
[----:B------:R-:W-:Y:S01]  /*8b20*/  FADD.FTZ R0, R227, R12 ;  /* 0x0000000ce3007221 */ /* 0x000fe20000010000 */
[----:B------:R-:W-:Y:S01]  /*8b30*/  LOP3.LUT R171, R22, R2, RZ, 0xc0, !PT ;  /* 0x0000000216ab7212 */ /* 0x000fe200078ec0ff */
[----:B------:R-:W-:-:S02]  /*8b40*/  IMAD.MOV.U32 R231, RZ, RZ, R223 ;  /* 0x000000ffffe77224 */ /* 0x000fc400078e00df */
[----:B------:R-:W-:Y:S01]  /*8b50*/  FADD.FTZ R2, R228, R11 ;  /* 0x0000000be4027221 */ /* 0x000fe20000010000 */
[----:B------:R-:W-:Y:S01]  /*8b60*/  IMAD.MOV.U32 R223, RZ, RZ, R222 ;  /* 0x000000ffffdf7224 */ /* 0x000fe200078e00de */
[----:B------:R-:W-:Y:S01]  /*8b70*/  LOP3.LUT R169, R24, R8, RZ, 0xc0, !PT ;  /* 0x0000000818a97212 */ /* 0x000fe200078ec0ff */
[----:B------:R-:W-:Y:S01]  /*8b80*/  FADD.FTZ R9, R230, R9 ;  /* 0x00000009e6097221 */ /* 0x000fe20000010000 */
[----:B------:R-:W-:Y:S01]  /*8b90*/  IMAD.MOV.U32 R222, RZ, RZ, R224 ;  /* 0x000000ffffde7224 */ /* 0x000fe200078e00e0 */
[----:B------:R-:W-:Y:S01]  /*8ba0*/  LOP3.LUT R168, R25, R7, RZ, 0xc0, !PT ;  /* 0x0000000719a87212 */ /* 0x000fe200078ec0ff */
        /* <DEDUP_REMOVED lines=94> */
[----:B------:R-:W3:Y:S01]  /*9190*/  LDSM.16.MT88.4 R32, [R214+0x5c00] ;  /* 0x005c0000d620783b */ /* 0x000ee20000004200 */
        /* <DEDUP_REMOVED lines=21> */
[----:B------:R-:W4:Y:S03]  /*92f0*/  LDC.U8 R225, c[0x0][0x388] ;  /* 0x0000e200ffe17b82 */ /* 0x000f260000000000 */
[----:B------:R2:W5:Y:S04]  /*9300*/  LDL.LU R212, [R1+0x64] ;  /* 0x0000640001d47983 */ /* 0x0005680000300800 */
[----:B------:R2:W5:Y:S04]  /*9310*/  LDL.LU R3, [R1+0x60] ;  /* 0x0000600001037983 */ /* 0x0005680000300800 */
[----:B------:R2:W-:Y:S04]  /*9320*/  STL [R1+0x1c], R7 ;  /* 0x00001c0701007387 */ /* 0x0005e80000100800 */
[----:B------:R2:W-:Y:S04]  /*9330*/  STL [R1+0x18], R229 ;  /* 0x000018e501007387 */ /* 0x0005e80000100800 */
[----:B------:R2:W-:Y:S04]  /*9340*/  STL [R1+0x24], R0 ;  /* 0x0000240001007387 */ /* 0x0005e80000100800 */
[----:B------:R2:W-:Y:S01]  /*9350*/  STL [R1+0x20], R127 ;  /* 0x0000207f01007387 */ /* 0x0005e20000100800 */
[----:B-1----:R-:W-:Y:S01]  /*9360*/  HMMA.16816.F32 R140, R164, R148, R140 ;  /* 0x00000094a48c723c */ /* 0x002fe2000000188c */
[----:B------:R-:W-:-:S05]  /*9370*/  VIADD R224, R217, 0x400 ;  /* 0x00000400d9e07836 */ /* 0x000fca0000000000 */
[----:B------:R-:W-:Y:S01]  /*9380*/  HMMA.16816.F32 R152, R164, R150, R152 ;  /* 0x00000096a498723c */ /* 0x000fe20000001898 */
[----:B------:R-:W-:-:S05]  /*9390*/  VIADD R223, R217, 0x800 ;  /* 0x00000800d9df7836 */ /* 0x000fca0000000000 */
[----:B------:R-:W-:Y:S01]  /*93a0*/  HMMA.16816.F32 R144, R168, R148, R48 ;  /* 0x00000094a890723c */ /* 0x000fe20000001830 */
[----:B------:R-:W-:-:S05]  /*93b0*/  VIADD R222, R217, 0xc00 ;  /* 0x00000c00d9de7836 */ /* 0x000fca0000000000 */
[----:B---3--:R-:W-:Y:S01]  /*93c0*/  HMMA.16816.F32 R156, R164, R32, R156 ;  /* 0x00000020a49c723c */ /* 0x008fe2000000189c */
[----:B------:R-:W-:-:S05]  /*93d0*/  VIADD R221, R217, 0x1000 ;  /* 0x00001000d9dd7836 */ /* 0x000fca0000000000 */
[----:B------:R-:W-:Y:S01]  /*93e0*/  HMMA.16816.F32 R148, R168, R150, R52 ;  /* 0x00000096a894723c */ /* 0x000fe20000001834 */
[----:B------:R-:W-:-:S05]  /*93f0*/  VIADD R220, R217, 0x1400 ;  /* 0x00001400d9dc7836 */ /* 0x000fca0000000000 */
[----:B------:R-:W-:Y:S01]  /*9400*/  HMMA.16816.F32 R160, R168, R32, R44 ;  /* 0x00000020a8a0723c */ /* 0x000fe2000000182c */
[C---:B------:R-:W-:Y:S02]  /*9410*/  VIADD R219, R217.reuse, 0x1800 ;  /* 0x00001800d9db7836 */ /* 0x040fe40000000000 */
[----:B------:R-:W-:-:S03]  /*9420*/  VIADD R218, R217, 0x1c00 ;  /* 0x00001c00d9da7836 */ /* 0x000fc60000000000 */
[-C--:B------:R-:W-:Y:S06]  /*9430*/  HMMA.16816.F32 R164, R164, R34.reuse, R56 ;  /* 0x00000022a4a4723c */ /* 0x080fec0000001838 */
[----:B------:R-:W-:Y:S01]  /*9440*/  HMMA.16816.F32 R168, R168, R34, R36 ;  /* 0x00000022a8a8723c */ /* 0x000fe20000001824 */
[----:B------:R-:W-:-:S08]  /*9450*/  NOP ;  /* 0x0000000000007918 */ /* 0x000fd00000000000 */
[----:B--2-4-:R-:W-:-:S15]  /*9460*/  @!P0 BRA `(.L_x_288) ;  /* 0x0000007c00cc8947 */ /* 0x014fde0003800000 */
[----:B------:R-:W2:Y:S04]  /*9470*/  LDL.64 R210, [R1+0x10] ;  /* 0x0000100001d27983 */ /* 0x000ea80000100a00 */
[----:B------:R-:W3:Y:S01]  /*9480*/  LDL R208, [R1+0x50] ;  /* 0x0000500001d07983 */ /* 0x000ee20000100800 */
[----:B------:R-:W-:Y:S01]  /*9490*/  UIADD3 UR10, UR32, -0x2, URZ ;  /* 0xfffffffe200a7890 */ /* 0x000fe2000fffe03f */
[----:B------:R-:W-:-:S04]  /*94a0*/  DEPBAR.LE SB0, 0x0 ;  /* 0x000080000000791a */ /* 0x000fc80000000000 */
[----:B------:R-:W-:Y:S01]  /*94b0*/  USHF.R.S32.HI UR4, URZ, 0x1f, UR10 ;  /* 0x0000001f3f047899 */ /* 0x000fe2000801140a */
[----:B------:R-:W4:Y:S01]  /*94c0*/  LDL R209, [R1+0xc] ;  /* 0x00000c0001d17983 */ /* 0x000f220000100800 */
[----:B------:R-:W-:Y:S01]  /*94d0*/  UIMAD UR11, UR24, UR10, URZ ;  /* 0x0000000a180b72a4 */ /* 0x000fe2000f8e023f */
[----:B------:R-:W-:Y:S01]  /*94e0*/  IMAD.U32 R8, RZ, RZ, UR10 ;  /* 0x0000000aff087e24 */ /* 0x000fe2000f8e00ff */
[----:B------:R-:W-:Y:S01]  /*94f0*/  USHF.L.U32 UR34, UR6, 0x6, URZ ;  /* 0x0000000606227899 */ /* 0x000fe2000800063f */
[----:B------:R-:W1:Y:S01]  /*9500*/  S2R R2, SR_TID.X ;  /* 0x0000000000027919 */ /* 0x000e620000002100 */
[----:B------:R-:W-:Y:S01]  /*9510*/  UIMAD UR4, UR4, UR25, UR11 ;  /* 0x00000019040472a4 */ /* 0x000fe2000f8e020b */
[----:B------:R-:W-:Y:S01]  /*9520*/  VIADD R200, R242, 0x4 ;  /* 0x00000004f2c87836 */ /* 0x000fe20000000000 */
[----:B------:R-:W-:Y:S01]  /*9530*/  UISETP.NE.AND UP0, UPT, UR32, 0x2, UPT ;  /* 0x000000022000788c */ /* 0x000fe2000bf05270 */
[----:B------:R-:W-:Y:S01]  /*9540*/  ULDC.64 UR10, c[0x0][0x220] ;  /* 0x00008800000a7ab9 */ /* 0x000fe20000000a00 */
[----:B-1----:R-:W-:-:S05]  /*9550*/  IMAD.SHL.U32 R2, R2, 0x2, RZ ;  /* 0x0000000202027824 */ /* 0x002fca00078e00ff */
[----:B------:R-:W-:Y:S01]  /*9560*/  LOP3.LUT R2, R2, 0x6, RZ, 0xc0, !PT ;  /* 0x0000000602027812 */ /* 0x000fe200078ec0ff */
[----:B------:R-:W-:Y:S01]  /*9570*/  BAR.SYNC.DEFER_BLOCKING 0x0 ;  /* 0x0000000000007b1d */ /* 0x000fe20000010000 */
[----:B--2---:R-:W-:-:S04]  /*9580*/  IMAD.WIDE.U32 R8, R8, UR25, R210 ;  /* 0x0000001908087c25 */ /* 0x004fc8000f8e00d2 */
[----:B------:R-:W-:Y:S01]  /*9590*/  VIADD R0, R9, UR4 ;  /* 0x0000000409007c36 */ /* 0x000fe20008000000 */
[C---:B------:R-:W-:Y:S01]  /*95a0*/  LEA R12, P0, R8.reuse, UR10, 0x1 ;  /* 0x0000000a080c7c11 */ /* 0x040fe2000f8008ff */
[----:B------:R-:W-:Y:S01]  /*95b0*/  USHF.L.U64.HI UR4, UR6, 0x6, UR7 ;  /* 0x0000000606047899 */ /* 0x000fe20008010207 */
[----:B---3--:R-:W-:Y:S02]  /*95c0*/  IMAD.MOV.U32 R230, RZ, RZ, R208 ;  /* 0x000000ffffe67224 */ /* 0x008fe400078e00d0 */
[----:B------:R-:W-:Y:S02]  /*95d0*/  LEA.HI.X R13, R8, UR11, R0, 0x1, P0 ;  /* 0x0000000b080d7c11 */ /* 0x000fe400080f0c00 */
[----:B------:R-:W-:-:S03]  /*95e0*/  IADD3 R10, P0, R12, UR34, RZ ;  /* 0x000000220c0a7c10 */ /* 0x000fc6000ff1e0ff */
[----:B------:R-:W-:Y:S01]  /*95f0*/  @!PT LDS RZ, [RZ] ;  /* 0x00000000fffff984 */ /* 0x000fe20000000800 */
[----:B------:R-:W-:Y:S01]  /*9600*/  @!PT LDS RZ, [RZ] ;  /* 0x00000000fffff984 */ /* 0x000fe20000000800 */
[----:B------:R-:W-:Y:S01]  /*9610*/  @!PT LDS RZ, [RZ] ;  /* 0x00000000fffff984 */ /* 0x000fe20000000800 */
[----:B-----5:R-:W-:Y:S01]  /*9620*/  LDGSTS.E.BYPASS.LTC128B.128 [R236+0x4000], desc[UR28][R12.64] ;  /* 0x040000000cec7fae */ /* 0x020fe2000b901d5c */
[----:B------:R-:W-:Y:S02]  /*9630*/  IADD3.X R11, R13, UR4, RZ, P0, !PT ;  /* 0x000000040d0b7c10 */ /* 0x000fe400087fe4ff */
[----:B------:R-:W-:-:S03]  /*9640*/  IADD3 R8, P0, R10, UR34, RZ ;  /* 0x000000220a087c10 */ /* 0x000fc6000ff1e0ff */
[----:B------:R-:W-:Y:S01]  /*9650*/  LDGSTS.E.BYPASS.LTC128B.128 [R236+0x4800], desc[UR28][R10.64] ;  /* 0x048000000aec7fae */ /* 0x000fe2000b901d5c */
[----:B------:R-:W-:Y:S02]  /*9660*/  IADD3.X R9, R11, UR4, RZ, P0, !PT ;  /* 0x000000040b097c10 */ /* 0x000fe400087fe4ff */
[----:B------:R-:W-:-:S03]  /*9670*/  IADD3 R14, P0, R8, UR34, RZ ;  /* 0x00000022080e7c10 */ /* 0x000fc6000ff1e0ff */
[----:B------:R1:W-:Y:S01]  /*9680*/  LDGSTS.E.BYPASS.LTC128B.128 [R236+0x5000], desc[UR28][R8.64] ;  /* 0x0500000008ec7fae */ /* 0x0003e2000b901d5c */
[----:B------:R-:W-:Y:S01]  /*9690*/  IADD3.X R15, R9, UR4, RZ, P0, !PT ;  /* 0x00000004090f7c10 */ /* 0x000fe200087fe4ff */
[----:B------:R-:W-:-:S04]  /*96a0*/  UIADD3 UR4, UR32, -0x2, URZ ;  /* 0xfffffffe20047890 */ /* 0x000fc8000fffe03f */
[----:B------:R2:W-:Y:S01]  /*96b0*/  LDGSTS.E.BYPASS.LTC128B.128 [R236+0x5800], desc[UR28][R14.64] ;  /* 0x058000000eec7fae */ /* 0x0005e2000b901d5c */
[----:B------:R-:W-:Y:S01]  /*96c0*/  USHF.L.U32 UR35, UR4, 0x2, URZ ;  /* 0x0000000204237899 */ /* 0x000fe2000800063f */
[----:B------:R-:W-:Y:S02]  /*96d0*/  IMAD.U32 R0, RZ, RZ, UR4 ;  /* 0x00000004ff007e24 */ /* 0x000fe4000f8e00ff */
[----:B------:R-:W-:Y:S02]  /*96e0*/  LDSM.16.M88.4 R20, [R215] ;  /* 0x00000000d714783b */ /* 0x000fe40000000200 */
[----:B------:R-:W-:Y:S02]  /*96f0*/  IMAD R0, R0, 0x80, R2 ;  /* 0x0000008000007824 */ /* 0x000fe400078e0202 */
[----:B------:R-:W3:Y:S02]  /*9700*/  LDSM.16.M88.4 R28, [R212+0x2000] ;  /* 0x00200000d41c783b */ /* 0x000ee40000000200 */
[C---:B------:R-:W-:Y:S01]  /*9710*/  VIADD R2, R0.reuse, 0x1 ;  /* 0x0000000100027836 */ /* 0x040fe20000000000 */
[C---:B------:R-:W-:Y:S01]  /*9720*/  ISETP.GE.AND P5, PT, R0.reuse, R5, PT ;  /* 0x000000050000720c */ /* 0x040fe20003fa6270 */
[----:B------:R-:W4:Y:S01]  /*9730*/  LDSM.16.M88.4 R16, [R215+0x1000] ;  /* 0x00100000d710783b */ /* 0x000f220000000200 */
[CC--:B------:R-:W-:Y:S01]  /*9740*/  ISETP.GE.AND P3, PT, R0.reuse, R3.reuse, PT ;  /* 0x000000030000720c */ /* 0x0c0fe20003f66270 */
[----:B------:R-:W-:Y:S01]  /*9750*/  VIADD R7, R0, 0x9 ;  /* 0x0000000900077836 */ /* 0x000fe20000000000 */
[C---:B------:R-:W-:Y:S01]  /*9760*/  ISETP.GE.AND P2, PT, R2.reuse, R3, PT ;  /* 0x000000030200720c */ /* 0x040fe20003f46270 */
[----:B------:R-:W4:Y:S01]  /*9770*/  LDSM.16.M88.4 R32, [R212+0x2400] ;  /* 0x00240000d420783b */ /* 0x000f220000000200 */
[----:B------:R-:W-:-:S02]  /*9780*/  ISETP.GE.AND P0, PT, R2, R6, PT ;  /* 0x000000060200720c */ /* 0x000fc40003f06270 */
[C---:B------:R-:W-:Y:S01]  /*9790*/  ISETP.GE.AND P6, PT, R2.reuse, R5, PT ;  /* 0x000000050200720c */ /* 0x040fe20003fc6270 */
[----:B------:R-:W-:Y:S01]  /*97a0*/  LDSM.16.M88.4 R24, [R217] ;  /* 0x00000000d918783b */ /* 0x000fe20000000200 */
[----:B------:R-:W-:Y:S01]  /*97b0*/  ISETP.GE.AND P4, PT, R2, R4, PT ;  /* 0x000000040200720c */ /* 0x000fe20003f86270 */
[C---:B------:R-:W-:Y:S01]  /*97c0*/  VIADD R2, R0.reuse, 0x8 ;  /* 0x0000000800027836 */ /* 0x040fe20000000000 */
[----:B------:R-:W-:Y:S01]  /*97d0*/  ISETP.GE.AND P1, PT, R0, R6, PT ;  /* 0x000000060000720c */ /* 0x000fe20003f26270 */
[----:B-1----:R-:W-:Y:S04]  /*97e0*/  LDSM.16.M88.4 R8, [R216+0x1000] ;  /* 0x00100000d808783b */ /* 0x002fe80000000200 */
[----:B--2---:R-:W1:Y:S04]  /*97f0*/  LDSM.16.M88.4 R12, [R216] ;  /* 0x00000000d80c783b */ /* 0x004e680000000200 */
[----:B------:R-:W2:Y:S04]  /*9800*/  LDSM.16.M88.4 R36, [R224] ;  /* 0x00000000e024783b */ /* 0x000ea80000000200 */
[----:B------:R-:W0:Y:S01]  /*9810*/  LDGDEPBAR ;  /* 0x00000000000079af */ /* 0x000e220000000000 */
[-C--:B---3--:R-:W-:Y:S06]  /*9820*/  HMMA.16816.F32 R60, R20, R28.reuse, RZ ;  /* 0x0000001c143c723c */ /* 0x088fec00000018ff */
[C---:B----4-:R-:W-:Y:S06]  /*9830*/  HMMA.16816.F32 R56, R16.reuse, R28, RZ ;  /* 0x0000001c1038723c */ /* 0x050fec00000018ff */
[-C--:B------:R-:W-:Y:S06]  /*9840*/  HMMA.16816.F32 R52, R16, R30.reuse, RZ ;  /* 0x0000001e1034723c */ /* 0x080fec00000018ff */
[C---:B------:R-:W-:Y:S01]  /*9850*/  HMMA.16816.F32 R48, R20.reuse, R30, RZ ;  /* 0x0000001e1430723c */ /* 0x040fe200000018ff */
[----:B------:R-:W3:Y:S05]  /*9860*/  LDSM.16.M88.4 R28, [R212+0x2800] ;  /* 0x00280000d41c783b */ /* 0x000eea0000000200 */
[-C--:B------:R-:W-:Y:S06]  /*9870*/  HMMA.16816.F32 R44, R20, R32.reuse, RZ ;  /* 0x00000020142c723c */ /* 0x080fec00000018ff */
[----:B------:R-:W-:Y:S06]  /*9880*/  HMMA.16816.F32 R40, R16, R32, RZ ;  /* 0x000000201028723c */ /* 0x000fec00000018ff */
[-C--:B-1----:R-:W-:Y:S06]  /*9890*/  HMMA.16816.F32 R64, R12, R24.reuse, R60 ;  /* 0x000000180c40723c */ /* 0x082fec000000183c */
[C---:B------:R-:W-:Y:S06]  /*98a0*/  HMMA.16816.F32 R60, R8.reuse, R24, R56 ;  /* 0x00000018083c723c */ /* 0x040fec0000001838 */
[-C--:B------:R-:W-:Y:S06]  /*98b0*/  HMMA.16816.F32 R80, R8, R26.reuse, R52 ;  /* 0x0000001a0850723c */ /* 0x080fec0000001834 */
[C---:B------:R-:W-:Y:S01]  /*98c0*/  HMMA.16816.F32 R72, R12.reuse, R26, R48 ;  /* 0x0000001a0c48723c */ /* 0x040fe20000001830 */
[----:B------:R-:W1:Y:S05]  /*98d0*/  LDSM.16.M88.4 R24, [R223] ;  /* 0x00000000df18783b */ /* 0x000e6a0000000200 */
[----:B--2---:R-:W-:Y:S01]  /*98e0*/  HMMA.16816.F32 R84, R12, R36, R44 ;  /* 0x000000240c54723c */ /* 0x004fe2000000182c */
[----:B------:R-:W-:-:S02]  /*98f0*/  FSEL R125, R64, -INF , !P3 ;  /* 0xff800000407d7808 */ /* 0x000fc40005800000 */
[----:B------:R-:W-:Y:S02]  /*9900*/  FSEL R132, R65, -INF , !P2 ;  /* 0xff80000041847808 */ /* 0x000fe40005000000 */
[----:B------:R-:W-:Y:S01]  /*9910*/  FSEL R129, R66, -INF , !P1 ;  /* 0xff80000042817808 */ /* 0x000fe20004800000 */
[----:B------:R-:W-:Y:S01]  /*9920*/  HMMA.16816.F32 R100, R8, R36, R40 ;  /* 0x000000240864723c */ /* 0x000fe20000001828 */
[----:B------:R-:W-:Y:S02]  /*9930*/  FSEL R121, R60, -INF , !P5 ;  /* 0xff8000003c797808 */ /* 0x000fe40006800000 */
[----:B------:R-:W-:Y:S02]  /*9940*/  ISETP.GE.AND P5, PT, R0, R4, PT ;  /* 0x000000040000720c */ /* 0x000fe40003fa6270 */
[----:B------:R-:W-:Y:S01]  /*9950*/  FSEL R135, R67, -INF , !P0 ;  /* 0xff80000043877808 */ /* 0x000fe20004000000 */
[----:B---3--:R-:W-:Y:S01]  /*9960*/  HMMA.16816.F32 R56, R20, R28, RZ ;  /* 0x0000001c1438723c */ /* 0x008fe200000018ff */
[----:B------:R-:W-:-:S02]  /*9970*/  ISETP.GE.AND P0, PT, R2, R5, PT ;  /* 0x000000050200720c */ /* 0x000fc40003f06270 */
[C---:B------:R-:W-:Y:S02]  /*9980*/  ISETP.GE.AND P1, PT, R2.reuse, R3, PT ;  /* 0x000000030200720c */ /* 0x040fe40003f26270 */
[C---:B------:R-:W-:Y:S01]  /*9990*/  ISETP.GE.AND P2, PT, R2.reuse, R6, PT ;  /* 0x000000060200720c */ /* 0x040fe20003f46270 */
[C---:B------:R-:W-:Y:S01]  /*99a0*/  HMMA.16816.F32 R44, R16.reuse, R28, RZ ;  /* 0x0000001c102c723c */ /* 0x040fe200000018ff */
[----:B------:R-:W-:Y:S01]  /*99b0*/  ISETP.GE.AND P3, PT, R2, R4, PT ;  /* 0x000000040200720c */ /* 0x000fe20003f66270 */
[----:B------:R-:W-:Y:S01]  /*99c0*/  VIADD R2, R0, 0x10 ;  /* 0x0000001000027836 */ /* 0x000fe20000000000 */
[----:B------:R-:W-:Y:S02]  /*99d0*/  FSEL R122, R62, -INF , !P5 ;  /* 0xff8000003e7a7808 */ /* 0x000fe40006800000 */
[----:B------:R-:W-:Y:S01]  /*99e0*/  ISETP.GE.AND P5, PT, R7, R5, PT ;  /* 0x000000050700720c */ /* 0x000fe20003fa6270 */
[----:B------:R-:W-:Y:S01]  /*99f0*/  HMMA.16816.F32 R52, R16, R30, RZ ;  /* 0x0000001e1034723c */ /* 0x000fe200000018ff */
[----:B------:R-:W-:-:S02]  /*9a00*/  FSEL R120, R82, -INF , !P3 ;  /* 0xff80000052787808 */ /* 0x000fc40005800000 */
[----:B------:R-:W-:Y:S02]  /*9a10*/  FSEL R128, R72, -INF , !P1 ;  /* 0xff80000048807808 */ /* 0x000fe40004800000 */
[----:B------:R-:W-:Y:S01]  /*9a20*/  FSEL R131, R74, -INF , !P2 ;  /* 0xff8000004a837808 */ /* 0x000fe20005000000 */
[-C--:B------:R-:W-:Y:S01]  /*9a30*/  HMMA.16816.F32 R40, R16, R34.reuse, RZ ;  /* 0x000000221028723c */ /* 0x080fe200000018ff */
[----:B------:R-:W-:Y:S02]  /*9a40*/  FSEL R77, R81, -INF , !P5 ;  /* 0xff800000514d7808 */ /* 0x000fe40006800000 */
[----:B------:R-:W-:Y:S02]  /*9a50*/  FSEL R123, R61, -INF , !P6 ;  /* 0xff8000003d7b7808 */ /* 0x000fe40007000000 */
[----:B------:R-:W-:Y:S01]  /*9a60*/  FSEL R124, R63, -INF , !P4 ;  /* 0xff8000003f7c7808 */ /* 0x000fe20006000000 */
[----:B------:R-:W-:Y:S01]  /*9a70*/  HMMA.16816.F32 R48, R20, R34, RZ ;  /* 0x000000221430723c */ /* 0x000fe200000018ff */
[----:B------:R-:W2:Y:S01]  /*9a80*/  LDSM.16.M88.4 R32, [R212+0x2c00] ;  /* 0x002c0000d420783b */ /* 0x000ea20000000200 */
[----:B------:R-:W-:-:S02]  /*9a90*/  FSEL R78, R80, -INF , !P0 ;  /* 0xff800000504e7808 */ /* 0x000fc40004000000 */
[C---:B------:R-:W-:Y:S02]  /*9aa0*/  ISETP.GE.AND P3, PT, R2.reuse, R3, PT ;  /* 0x000000030200720c */ /* 0x040fe40003f66270 */
[----:B------:R-:W-:Y:S01]  /*9ab0*/  HMMA.16816.F32 R28, R20, R30, RZ ;  /* 0x0000001e141c723c */ /* 0x000fe200000018ff */
[C---:B------:R-:W-:Y:S02]  /*9ac0*/  ISETP.GE.AND P1, PT, R2.reuse, R6, PT ;  /* 0x000000060200720c */ /* 0x040fe40003f26270 */
[C---:B------:R-:W-:Y:S02]  /*9ad0*/  ISETP.GE.AND P2, PT, R2.reuse, R5, PT ;  /* 0x000000050200720c */ /* 0x040fe40003f46270 */
[----:B------:R-:W-:Y:S01]  /*9ae0*/  ISETP.GE.AND P5, PT, R2, R4, PT ;  /* 0x000000040200720c */ /* 0x000fe20003fa6270 */
[----:B-1----:R-:W-:Y:S01]  /*9af0*/  HMMA.16816.F32 R104, R12, R24, R56 ;  /* 0x000000180c68723c */ /* 0x002fe20000001838 */
[C---:B------:R-:W-:Y:S01]  /*9b00*/  ISETP.GE.AND P6, PT, R7.reuse, R3, PT ;  /* 0x000000030700720c */ /* 0x040fe20003fc6270 */
[----:B------:R-:W-:Y:S01]  /*9b10*/  VIADD R2, R0, 0x11 ;  /* 0x0000001100027836 */ /* 0x000fe20000000000 */
[----:B------:R-:W-:-:S02]  /*9b20*/  ISETP.GE.AND P4, PT, R7, R6, PT ;  /* 0x000000060700720c */ /* 0x000fc40003f86270 */
[----:B------:R-:W-:Y:S01]  /*9b30*/  ISETP.GE.AND P0, PT, R7, R4, PT ;  /* 0x000000040700720c */ /* 0x000fe20003f06270 */
[C---:B------:R-:W-:Y:S01]  /*9b40*/  HMMA.16816.F32 R112, R8.reuse, R24, R44 ;  /* 0x000000180870723c */ /* 0x040fe2000000182c */
[----:B------:R-:W-:Y:S01]  /*9b50*/  FSEL R126, R73, -INF , !P6 ;  /* 0xff800000497e7808 */ /* 0x000fe20007000000 */
[----:B------:R-:W-:Y:S01]  /*9b60*/  VIADD R7, R0, 0x19 ;  /* 0x0000001900077836 */ /* 0x000fe20000000000 */
[----:B------:R-:W-:Y:S02]  /*9b70*/  FSEL R79, R83, -INF , !P0 ;  /* 0xff800000534f7808 */ /* 0x000fe40004000000 */
[----:B------:R-:W-:Y:S01]  /*9b80*/  FSEL R130, R75, -INF , !P4 ;  /* 0xff8000004b827808 */ /* 0x000fe20006000000 */
[----:B------:R-:W-:Y:S01]  /*9b90*/  HMMA.16816.F32 R116, R8, R26, R52 ;  /* 0x0000001a0874723c */ /* 0x000fe20000001834 */
[----:B------:R-:W-:Y:S02]  /*9ba0*/  FSEL R139, R84, -INF , !P3 ;  /* 0xff800000548b7808 */ /* 0x000fe40005800000 */
[----:B------:R-:W-:-:S02]  /*9bb0*/  ISETP.GE.AND P4, PT, R2, R3, PT ;  /* 0x000000030200720c */ /* 0x000fc40003f86270 */
[C---:B------:R-:W-:Y:S01]  /*9bc0*/  ISETP.GE.AND P0, PT, R2.reuse, R6, PT ;  /* 0x000000060200720c */ /* 0x040fe20003f06270 */
[----:B------:R-:W-:Y:S01]  /*9bd0*/  HMMA.16816.F32 R108, R12, R26, R28 ;  /* 0x0000001a0c6c723c */ /* 0x000fe2000000181c */
[----:B------:R-:W1:Y:S01]  /*9be0*/  LDSM.16.M88.4 R24, [R222] ;  /* 0x00000000de18783b */ /* 0x000e620000000200 */
[C---:B------:R-:W-:Y:S02]  /*9bf0*/  ISETP.GE.AND P6, PT, R2.reuse, R5, PT ;  /* 0x000000050200720c */ /* 0x040fe40003fc6270 */
[----:B------:R-:W-:Y:S01]  /*9c00*/  ISETP.GE.AND P3, PT, R2, R4, PT ;  /* 0x000000040200720c */ /* 0x000fe20003f66270 */
[----:B------:R-:W3:Y:S01]  /*9c10*/  LDSM.16.M88.4 R28, [R212+0x3000] ;  /* 0x00300000d41c783b */ /* 0x000ee20000000200 */
[----:B------:R-:W-:Y:S01]  /*9c20*/  HMMA.16816.F32 R96, R8, R38, R40 ;  /* 0x000000260860723c */ /* 0x000fe20000001828 */
[----:B------:R-:W-:Y:S01]  /*9c30*/  VIADD R2, R0, 0x18 ;  /* 0x0000001800027836 */ /* 0x000fe20000000000 */
[----:B------:R-:W-:Y:S02]  /*9c40*/  FSEL R175, R85, -INF , !P4 ;  /* 0xff80000055af7808 */ /* 0x000fe40006000000 */
[----:B------:R-:W-:-:S02]  /*9c50*/  FSEL R178, R86, -INF , !P1 ;  /* 0xff80000056b27808 */ /* 0x000fc40004800000 */
[----:B------:R-:W-:Y:S01]  /*9c60*/  HMMA.16816.F32 R68, R12, R38, R48 ;  /* 0x000000260c44723c */ /* 0x000fe20000001830 */
[----:B------:R-:W-:Y:S02]  /*9c70*/  FSEL R179, R87, -INF , !P0 ;  /* 0xff80000057b37808 */ /* 0x000fe40004000000 */
[----:B------:R-:W-:Y:S02]  /*9c80*/  FSEL R134, R100, -INF , !P2 ;  /* 0xff80000064867808 */ /* 0x000fe40005000000 */
[C---:B------:R-:W-:Y:S01]  /*9c90*/  ISETP.GE.AND P0, PT, R2.reuse, R5, PT ;  /* 0x000000050200720c */ /* 0x040fe20003f06270 */
[----:B--2---:R-:W-:Y:S01]  /*9ca0*/  HMMA.16816.F32 R36, R16, R34, RZ ;  /* 0x000000221024723c */ /* 0x004fe200000018ff */
[C---:B------:R-:W-:Y:S02]  /*9cb0*/  ISETP.GE.AND P1, PT, R2.reuse, R3, PT ;  /* 0x000000030200720c */ /* 0x040fe40003f26270 */
[C---:B------:R-:W-:Y:S02]  /*9cc0*/  ISETP.GE.AND P4, PT, R2.reuse, R6, PT ;  /* 0x000000060200720c */ /* 0x040fe40003f86270 */
[----:B------:R-:W-:Y:S01]  /*9cd0*/  ISETP.GE.AND P2, PT, R2, R4, PT ;  /* 0x000000040200720c */ /* 0x000fe20003f46270 */
[----:B------:R-:W-:Y:S01]  /*9ce0*/  HMMA.16816.F32 R48, R20, R32, RZ ;  /* 0x000000201430723c */ /* 0x000fe200000018ff */
[----:B------:R-:W-:Y:S01]  /*9cf0*/  FSEL R133, R102, -INF , !P5 ;  /* 0xff80000066857808 */ /* 0x000fe20006800000 */
[----:B------:R-:W-:Y:S01]  /*9d00*/  VIADD R2, R0, 0x20 ;  /* 0x0000002000027836 */ /* 0x000fe20000000000 */
[----:B------:R-:W-:-:S02]  /*9d10*/  ISETP.GE.AND P5, PT, R7, R5, PT ;  /* 0x000000050700720c */ /* 0x000fc40003fa6270 */
[----:B------:R-:W-:Y:S01]  /*9d20*/  FSEL R100, R101, -INF , !P6 ;  /* 0xff80000065647808 */ /* 0x000fe20007000000 */
[----:B------:R-:W-:Y:S01]  /*9d30*/  HMMA.16816.F32 R40, R16, R32, RZ ;  /* 0x000000201028723c */ /* 0x000fe200000018ff */
[----:B------:R-:W-:Y:S01]  /*9d40*/  FSEL R98, R98, -INF , !P2 ;  /* 0xff80000062627808 */ /* 0x000fe20005000000 */
[----:B------:R-:W-:Y:S01]  /*9d50*/  IMAD.MOV.U32 R101, RZ, RZ, R209 ;  /* 0x000000ffff657224 */ /* 0x000fe200078e00d1 */
[----:B------:R-:W-:Y:S02]  /*9d60*/  FSEL R97, R97, -INF , !P5 ;  /* 0xff80000061617808 */ /* 0x000fe40006800000 */
[----:B------:R-:W-:Y:S01]  /*9d70*/  FSEL R172, R103, -INF , !P3 ;  /* 0xff80000067ac7808 */ /* 0x000fe20005800000 */
[----:B------:R-:W-:Y:S01]  /*9d80*/  HMMA.16816.F32 R44, R20, R34, RZ ;  /* 0x00000022142c723c */ /* 0x000fe200000018ff */
[----:B------:R-:W2:Y:S01]  /*9d90*/  LDSM.16.M88.4 R32, [R221] ;  /* 0x00000000dd20783b */ /* 0x000ea20000000200 */
[----:B------:R-:W-:Y:S02]  /*9da0*/  FSEL R174, R68, -INF , !P1 ;  /* 0xff80000044ae7808 */ /* 0x000fe40004800000 */
[----:B------:R-:W-:-:S02]  /*9db0*/  FSEL R176, R70, -INF , !P4 ;  /* 0xff80000046b07808 */ /* 0x000fc40006000000 */
[----:B-1----:R-:W-:Y:S01]  /*9dc0*/  HMMA.16816.F32 R92, R8, R26, R36 ;  /* 0x0000001a085c723c */ /* 0x002fe20000001824 */
[----:B------:R-:W-:Y:S02]  /*9dd0*/  FSEL R96, R96, -INF , !P0 ;  /* 0xff80000060607808 */ /* 0x000fe40004000000 */
[C---:B------:R-:W-:Y:S02]  /*9de0*/  ISETP.GE.AND P2, PT, R2.reuse, R3, PT ;  /* 0x000000030200720c */ /* 0x040fe40003f46270 */
[C---:B------:R-:W-:Y:S01]  /*9df0*/  ISETP.GE.AND P1, PT, R2.reuse, R6, PT ;  /* 0x000000060200720c */ /* 0x040fe20003f26270 */
[-C--:B------:R-:W-:Y:S01]  /*9e00*/  HMMA.16816.F32 R56, R12, R24.reuse, R48 ;  /* 0x000000180c38723c */ /* 0x080fe20000001830 */
[C---:B------:R-:W-:Y:S02]  /*9e10*/  ISETP.GE.AND P4, PT, R2.reuse, R5, PT ;  /* 0x000000050200720c */ /* 0x040fe40003f86270 */
[----:B------:R-:W-:Y:S01]  /*9e20*/  ISETP.GE.AND P5, PT, R2, R4, PT ;  /* 0x000000040200720c */ /* 0x000fe20003fa6270 */
[----:B------:R-:W-:Y:S01]  /*9e30*/  VIADD R2, R0, 0x21 ;  /* 0x0000002100027836 */ /* 0x000fe20000000000 */
[C---:B------:R-:W-:Y:S01]  /*9e40*/  ISETP.GE.AND P6, PT, R7.reuse, R3, PT ;  /* 0x000000030700720c */ /* 0x040fe20003fc6270 */
[----:B------:R-:W-:Y:S01]  /*9e50*/  HMMA.16816.F32 R52, R8, R24, R40 ;  /* 0x000000180834723c */ /* 0x000fe20000001828 */
[----:B------:R-:W-:-:S02]  /*9e60*/  ISETP.GE.AND P3, PT, R7, R6, PT ;  /* 0x000000060700720c */ /* 0x000fc40003f66270 */
[----:B------:R-:W-:Y:S01]  /*9e70*/  ISETP.GE.AND P0, PT, R7, R4, PT ;  /* 0x000000040700720c */ /* 0x000fe20003f06270 */
[----:B------:R-:W-:Y:S01]  /*9e80*/  VIADD R7, R0, 0x29 ;  /* 0x0000002900077836 */ /* 0x000fe20000000000 */
[----:B------:R-:W-:Y:S01]  /*9e90*/  FSEL R173, R69, -INF , !P6 ;  /* 0xff80000045ad7808 */ /* 0x000fe20007000000 */
[----:B------:R-:W-:Y:S01]  /*9ea0*/  HMMA.16816.F32 R88, R12, R26, R44 ;  /* 0x0000001a0c58723c */ /* 0x000fe2000000182c */
[----:B------:R-:W1:Y:S01]  /*9eb0*/  LDSM.16.M88.4 R24, [R212+0x3400] ;  /* 0x00340000d418783b */ /* 0x000e620000000200 */
[----:B------:R-:W-:Y:S02]  /*9ec0*/  FSEL R99, R99, -INF , !P0 ;  /* 0xff80000063637808 */ /* 0x000fe40004000000 */
[----:B------:R-:W-:Y:S02]  /*9ed0*/  FSEL R177, R71, -INF , !P3 ;  /* 0xff80000047b17808 */ /* 0x000fe40005800000 */
[----:B---3--:R-:W-:Y:S01]  /*9ee0*/  HMMA.16816.F32 R36, R16, R28, RZ ;  /* 0x0000001c1024723c */ /* 0x008fe200000018ff */
[----:B------:R-:W-:-:S02]  /*9ef0*/  FSEL R104, R104, -INF , !P2 ;  /* 0xff80000068687808 */ /* 0x000fc40005000000 */
[C---:B------:R-:W-:Y:S02]  /*9f00*/  ISETP.GE.AND P3, PT, R2.reuse, R3, PT ;  /* 0x000000030200720c */ /* 0x040fe40003f66270 */
[C---:B------:R-:W-:Y:S01]  /*9f10*/  ISETP.GE.AND P0, PT, R2.reuse, R6, PT ;  /* 0x000000060200720c */ /* 0x040fe20003f06270 */
[----:B------:R-:W-:Y:S01]  /*9f20*/  HMMA.16816.F32 R44, R20, R28, RZ ;  /* 0x0000001c142c723c */ /* 0x000fe200000018ff */
[C---:B------:R-:W-:Y:S02]  /*9f30*/  ISETP.GE.AND P6, PT, R2.reuse, R5, PT ;  /* 0x000000050200720c */ /* 0x040fe40003fc6270 */
[----:B------:R-:W-:Y:S01]  /*9f40*/  ISETP.GE.AND P2, PT, R2, R4, PT ;  /* 0x000000040200720c */ /* 0x000fe20003f46270 */
[----:B------:R-:W-:Y:S01]  /*9f50*/  VIADD R2, R0, 0x28 ;  /* 0x0000002800027836 */ /* 0x000fe20000000000 */
[----:B------:R-:W-:Y:S01]  /*9f60*/  FSEL R105, R105, -INF , !P3 ;  /* 0xff80000069697808 */ /* 0x000fe20005800000 */
[----:B------:R-:W-:Y:S01]  /*9f70*/  HMMA.16816.F32 R40, R16, R30, RZ ;  /* 0x0000001e1028723c */ /* 0x000fe200000018ff */
[----:B------:R-:W-:-:S02]  /*9f80*/  FSEL R182, R106, -INF , !P1 ;  /* 0xff8000006ab67808 */ /* 0x000fc40004800000 */
[----:B------:R-:W-:Y:S02]  /*9f90*/  FSEL R183, R107, -INF , !P0 ;  /* 0xff8000006bb77808 */ /* 0x000fe40004000000 */
[----:B------:R-:W-:Y:S01]  /*9fa0*/  FSEL R112, R112, -INF , !P4 ;  /* 0xff80000070707808 */ /* 0x000fe20006000000 */
[----:B------:R-:W-:Y:S01]  /*9fb0*/  HMMA.16816.F32 R28, R20, R30, RZ ;  /* 0x0000001e141c723c */ /* 0x000fe200000018ff */
[C---:B------:R-:W-:Y:S02]  /*9fc0*/  ISETP.GE.AND P0, PT, R2.reuse, R5, PT ;  /* 0x000000050200720c */ /* 0x040fe40003f06270 */
[C---:B------:R-:W-:Y:S02]  /*9fd0*/  ISETP.GE.AND P1, PT, R2.reuse, R3, PT ;  /* 0x000000030200720c */ /* 0x040fe40003f26270 */
[C---:B------:R-:W-:Y:S01]  /*9fe0*/  ISETP.GE.AND P3, PT, R2.reuse, R6, PT ;  /* 0x000000060200720c */ /* 0x040fe20003f66270 */
[----:B--2---:R-:W-:Y:S01]  /*9ff0*/  HMMA.16816.F32 R72, R8, R32, R36 ;  /* 0x000000200848723c */ /* 0x004fe20000001824 */
[----:B------:R-:W2:Y:S01]  /*a000*/  LDSM.16.M88.4 R36, [R220] ;  /* 0x00000000dc24783b */ /* 0x000ea20000000200 */
[----:B------:R-:W-:Y:S01]  /*a010*/  ISETP.GE.AND P4, PT, R2, R4, PT ;  /* 0x000000040200720c */ /* 0x000fe20003f86270 */
[----:B------:R-:W-:Y:S01]  /*a020*/  VIADD R2, R0, 0x30 ;  /* 0x0000003000027836 */ /* 0x000fe20000000000 */
[----:B------:R-:W-:-:S02]  /*a030*/  FSEL R114, R114, -INF , !P5 ;  /* 0xff80000072727808 */ /* 0x000fc40006800000 */
[----:B------:R-:W-:Y:S01]  /*a040*/  HMMA.16816.F32 R64, R12, R32, R44 ;  /* 0x000000200c40723c */ /* 0x000fe2000000182c */
[----:B------:R-:W-:Y:S02]  /*a050*/  ISETP.GE.AND P5, PT, R7, R5, PT ;  /* 0x000000050700720c */ /* 0x000fe40003fa6270 */
[----:B------:R-:W-:Y:S02]  /*a060*/  FSEL R118, R118, -INF , !P4 ;  /* 0xff80000076767808 */ /* 0x000fe40006000000 */
[----:B------:R-:W-:Y:S01]  /*a070*/  FSEL R108, R108, -INF , !P1 ;  /* 0xff8000006c6c7808 */ /* 0x000fe20004800000 */
[-C--:B------:R-:W-:Y:S01]  /*a080*/  HMMA.16816.F32 R84, R8, R34.reuse, R40 ;  /* 0x000000220854723c */ /* 0x080fe20000001828 */
[----:B------:R-:W-:Y:S02]  /*a090*/  FSEL R110, R110, -INF , !P3 ;  /* 0xff8000006e6e7808 */ /* 0x000fe40005800000 */
[----:B------:R-:W-:Y:S02]  /*a0a0*/  FSEL R117, R117, -INF , !P5 ;  /* 0xff80000075757808 */ /* 0x000fe40006800000 */
[----:B------:R-:W-:Y:S01]  /*a0b0*/  FSEL R113, R113, -INF , !P6 ;  /* 0xff80000071717808 */ /* 0x000fe20007000000 */
[----:B------:R-:W-:Y:S01]  /*a0c0*/  HMMA.16816.F32 R80, R12, R34, R28 ;  /* 0x000000220c50723c */ /* 0x000fe2000000181c */
[----:B------:R-:W3:Y:S01]  /*a0d0*/  LDSM.16.M88.4 R28, [R212+0x3800] ;  /* 0x00380000d41c783b */ /* 0x000ee20000000200 */
[----:B------:R-:W-:-:S02]  /*a0e0*/  FSEL R115, R115, -INF , !P2 ;  /* 0xff80000073737808 */ /* 0x000fc40005000000 */
[----:B------:R-:W-:Y:S02]  /*a0f0*/  FSEL R116, R116, -INF , !P0 ;  /* 0xff80000074747808 */ /* 0x000fe40004000000 */
[C---:B-1----:R-:W-:Y:S01]  /*a100*/  HMMA.16816.F32 R32, R20.reuse, R26, RZ ;  /* 0x0000001a1420723c */ /* 0x042fe200000018ff */
[C---:B------:R-:W-:Y:S02]  /*a110*/  ISETP.GE.AND P4, PT, R2.reuse, R3, PT ;  /* 0x000000030200720c */ /* 0x040fe40003f86270 */
[C---:B------:R-:W-:Y:S02]  /*a120*/  ISETP.GE.AND P1, PT, R2.reuse, R6, PT ;  /* 0x000000060200720c */ /* 0x040fe40003f26270 */
[C---:B------:R-:W-:Y:S01]  /*a130*/  ISETP.GE.AND P3, PT, R2.reuse, R5, PT ;  /* 0x000000050200720c */ /* 0x040fe20003f66270 */
[----:B------:R-:W-:Y:S01]  /*a140*/  HMMA.16816.F32 R48, R20, R24, RZ ;  /* 0x000000181430723c */ /* 0x000fe200000018ff */
[----:B------:R-:W-:Y:S01]  /*a150*/  ISETP.GE.AND P5, PT, R2, R4, PT ;  /* 0x000000040200720c */ /* 0x000fe20003fa6270 */
[----:B------:R-:W-:Y:S01]  /*a160*/  VIADD R2, R0, 0x31 ;  /* 0x0000003100027836 */ /* 0x000fe20000000000 */
[----:B------:R-:W-:-:S02]  /*a170*/  ISETP.GE.AND P6, PT, R7, R3, PT ;  /* 0x000000030700720c */ /* 0x000fc40003fc6270 */
[C---:B------:R-:W-:Y:S01]  /*a180*/  ISETP.GE.AND P2, PT, R7.reuse, R6, PT ;  /* 0x000000060700720c */ /* 0x040fe20003f46270 */
[C---:B------:R-:W-:Y:S01]  /*a190*/  HMMA.16816.F32 R40, R16.reuse, R24, RZ ;  /* 0x000000181028723c */ /* 0x040fe200000018ff */
[----:B------:R-:W-:Y:S01]  /*a1a0*/  ISETP.GE.AND P0, PT, R7, R4, PT ;  /* 0x000000040700720c */ /* 0x000fe20003f06270 */
[----:B------:R-:W-:Y:S01]  /*a1b0*/  VIADD R7, R0, 0x39 ;  /* 0x0000003900077836 */ /* 0x000fe20000000000 */
[----:B------:R-:W-:Y:S02]  /*a1c0*/  FSEL R109, R109, -INF , !P6 ;  /* 0xff8000006d6d7808 */ /* 0x000fe40007000000 */
[----:B------:R-:W-:Y:S01]  /*a1d0*/  FSEL R119, R119, -INF , !P0 ;  /* 0xff80000077777808 */ /* 0x000fe20004000000 */
[----:B------:R-:W-:Y:S01]  /*a1e0*/  HMMA.16816.F32 R44, R16, R26, RZ ;  /* 0x0000001a102c723c */ /* 0x000fe200000018ff */
[----:B------:R-:W-:Y:S01]  /*a1f0*/  FSEL R111, R111, -INF , !P2 ;  /* 0xff8000006f6f7808 */ /* 0x000fe20005000000 */
[----:B------:R-:W1:Y:S01]  /*a200*/  LDSM.16.M88.4 R24, [R212+0x3c00] ;  /* 0x003c0000d418783b */ /* 0x000e620000000200 */
[----:B------:R-:W-:-:S02]  /*a210*/  FSEL R181, R56, -INF , !P4 ;  /* 0xff80000038b57808 */ /* 0x000fc40006000000 */
[C---:B------:R-:W-:Y:S02]  /*a220*/  ISETP.GE.AND P2, PT, R2.reuse, R3, PT ;  /* 0x000000030200720c */ /* 0x040fe40003f46270 */
[C---:B------:R-:W-:Y:S02]  /*a230*/  ISETP.GE.AND P0, PT, R2.reuse, R6, PT ;  /* 0x000000060200720c */ /* 0x040fe40003f06270 */
[C---:B------:R-:W-:Y:S02]  /*a240*/  ISETP.GE.AND P6, PT, R2.reuse, R5, PT ;  /* 0x000000050200720c */ /* 0x040fe40003fc6270 */
[----:B------:R-:W-:Y:S01]  /*a250*/  ISETP.GE.AND P4, PT, R2, R4, PT ;  /* 0x000000040200720c */ /* 0x000fe20003f86270 */
[----:B------:R-:W-:Y:S01]  /*a260*/  VIADD R2, R0, 0x38 ;  /* 0x0000003800027836 */ /* 0x000fe20000000000 */
[----:B------:R-:W-:Y:S01]  /*a270*/  FSEL R185, R57, -INF , !P2 ;  /* 0xff80000039b97808 */ /* 0x000fe20005000000 */
[----:B--2---:R-:W-:Y:S01]  /*a280*/  HMMA.16816.F32 R68, R12, R36, R48 ;  /* 0x000000240c44723c */ /* 0x004fe20000001830 */
[----:B------:R-:W-:-:S02]  /*a290*/  FSEL R186, R58, -INF , !P1 ;  /* 0xff8000003aba7808 */ /* 0x000fc40004800000 */
[----:B------:R-:W-:Y:S02]  /*a2a0*/  FSEL R187, R59, -INF , !P0 ;  /* 0xff8000003bbb7808 */ /* 0x000fe40004000000 */
[----:B------:R-:W-:Y:S01]  /*a2b0*/  FSEL R107, R52, -INF , !P3 ;  /* 0xff800000346b7808 */ /* 0x000fe20005800000 */
[----:B------:R-:W-:Y:S01]  /*a2c0*/  HMMA.16816.F32 R60, R8, R36, R40 ;  /* 0x00000024083c723c */ /* 0x000fe20000001828 */
[C---:B------:R-:W-:Y:S01]  /*a2d0*/  ISETP.GE.AND P0, PT, R2.reuse, R5, PT ;  /* 0x000000050200720c */ /* 0x040fe20003f06270 */
[----:B------:R-:W-:Y:S01]  /*a2e0*/  LDSM.16.M88.4 R40, [R218] ;  /* 0x00000000da28783b */ /* 0x000fe20000000200 */
[C---:B------:R-:W-:Y:S02]  /*a2f0*/  ISETP.GE.AND P2, PT, R2.reuse, R3, PT ;  /* 0x000000030200720c */ /* 0x040fe40003f46270 */
[C---:B------:R-:W-:Y:S01]  /*a300*/  ISETP.GE.AND P1, PT, R2.reuse, R6, PT ;  /* 0x000000060200720c */ /* 0x040fe20003f26270 */
[----:B---3--:R-:W-:Y:S01]  /*a310*/  HMMA.16816.F32 R56, R16, R30, RZ ;  /* 0x0000001e1038723c */ /* 0x008fe200000018ff */
[----:B------:R-:W-:Y:S01]  /*a320*/  ISETP.GE.AND P3, PT, R2, R4, PT ;  /* 0x000000040200720c */ /* 0x000fe20003f66270 */
[----:B------:R-:W-:Y:S01]  /*a330*/  VIADD R2, R0, 0x40 ;  /* 0x0000004000027836 */ /* 0x000fe20000000000 */
[----:B------:R-:W-:-:S02]  /*a340*/  FSEL R106, R53, -INF , !P6 ;  /* 0xff800000356a7808 */ /* 0x000fc40007000000 */
[----:B------:R-:W-:Y:S02]  /*a350*/  FSEL R180, R54, -INF , !P5 ;  /* 0xff80000036b47808 */ /* 0x000fe40006800000 */
[----:B------:R-:W-:Y:S02]  /*a360*/  FSEL R184, R55, -INF , !P4 ;  /* 0xff80000037b87808 */ /* 0x000fe40006000000 */
[----:B------:R-:W-:Y:S01]  /*a370*/  ISETP.GE.AND P5, PT, R7, R5, PT ;  /* 0x000000050700720c */ /* 0x000fe20003fa6270 */
[----:B------:R-:W-:Y:S01]  /*a380*/  HMMA.16816.F32 R52, R12, R38, R32 ;  /* 0x000000260c34723c */ /* 0x000fe20000001820 */
[----:B------:R-:W2:Y:S01]  /*a390*/  LDSM.16.M88.4 R32, [R219] ;  /* 0x00000000db20783b */ /* 0x000ea20000000200 */
[----:B------:R-:W-:Y:S01]  /*a3a0*/  FSEL R94, R94, -INF , !P3 ;  /* 0xff8000005e5e7808 */ /* 0x000fe20005800000 */
[----:B------:R-:W-:-:S04]  /*a3b0*/  DEPBAR.LE SB0, 0x0 ;  /* 0x000080000000791a */ /* 0x000fc80000000000 */
[----:B------:R-:W-:Y:S01]  /*a3c0*/  FSEL R88, R88, -INF , !P2 ;  /* 0xff80000058587808 */ /* 0x000fe20005000000 */
[----:B-1----:R-:W-:Y:S01]  /*a3d0*/  HMMA.16816.F32 R48, R16, R24, RZ ;  /* 0x000000181030723c */ /* 0x002fe200000018ff */
[----:B------:R-:W-:Y:S02]  /*a3e0*/  FSEL R90, R90, -INF , !P1 ;  /* 0xff8000005a5a7808 */ /* 0x000fe40004800000 */
[----:B------:R-:W-:Y:S02]  /*a3f0*/  FSEL R93, R93, -INF , !P5 ;  /* 0xff8000005d5d7808 */ /* 0x000fe40006800000 */
[----:B------:R-:W-:Y:S02]  /*a400*/  FSEL R92, R92, -INF , !P0 ;  /* 0xff8000005c5c7808 */ /* 0x000fe40004000000 */
[C---:B------:R-:W-:Y:S02]  /*a410*/  ISETP.GE.AND P3, PT, R2.reuse, R3, PT ;  /* 0x000000030200720c */ /* 0x040fe40003f66270 */
[----:B------:R-:W-:-:S02]  /*a420*/  ISETP.GE.AND P2, PT, R2, R6, PT ;  /* 0x000000060200720c */ /* 0x000fc40003f46270 */
[C---:B------:R-:W-:Y:S02]  /*a430*/  ISETP.GE.AND P1, PT, R2.reuse, R5, PT ;  /* 0x000000050200720c */ /* 0x040fe40003f26270 */
[----:B------:R-:W-:Y:S01]  /*a440*/  ISETP.GE.AND P5, PT, R2, R4, PT ;  /* 0x000000040200720c */ /* 0x000fe20003fa6270 */
[----:B------:R-:W-:Y:S01]  /*a450*/  VIADD R2, R0, 0x41 ;  /* 0x0000004100027836 */ /* 0x000fe20000000000 */
[C---:B------:R-:W-:Y:S02]  /*a460*/  ISETP.GE.AND P4, PT, R7.reuse, R6, PT ;  /* 0x000000060700720c */ /* 0x040fe40003f86270 */
[----:B------:R-:W-:Y:S02]  /*a470*/  ISETP.GE.AND P0, PT, R7, R4, PT ;  /* 0x000000040700720c */ /* 0x000fe40003f06270 */
[----:B------:R-:W-:Y:S02]  /*a480*/  FSEL R91, R91, -INF , !P4 ;  /* 0xff8000005b5b7808 */ /* 0x000fe40006000000 */
[----:B------:R-:W-:-:S02]  /*a490*/  FSEL R95, R95, -INF , !P0 ;  /* 0xff8000005f5f7808 */ /* 0x000fc40004000000 */
[CC--:B------:R-:W-:Y:S02]  /*a4a0*/  ISETP.GE.AND P4, PT, R2.reuse, R3.reuse, PT ;  /* 0x000000030200720c */ /* 0x0c0fe40003f86270 */
[----:B------:R-:W-:Y:S02]  /*a4b0*/  ISETP.GE.AND P0, PT, R2, R6, PT ;  /* 0x000000060200720c */ /* 0x000fe40003f06270 */
[----:B------:R-:W-:Y:S02]  /*a4c0*/  FSEL R203, R64, -INF , !P3 ;  /* 0xff80000040cb7808 */ /* 0x000fe40005800000 */
[----:B------:R-:W-:Y:S02]  /*a4d0*/  FSEL R204, R65, -INF , !P4 ;  /* 0xff80000041cc7808 */ /* 0x000fe40006000000 */
[----:B------:R-:W-:Y:S02]  /*a4e0*/  FSEL R206, R66, -INF , !P2 ;  /* 0xff80000042ce7808 */ /* 0x000fe40005000000 */
[----:B------:R-:W-:Y:S01]  /*a4f0*/  FSEL R208, R67, -INF , !P0 ;  /* 0xff80000043d07808 */ /* 0x000fe20004000000 */
[----:B--2---:R-:W-:Y:S01]  /*a500*/  HMMA.16816.F32 R56, R8, R34, R56 ;  /* 0x000000220838723c */ /* 0x004fe20000001838 */
[----:B------:R-:W-:Y:S01]  /*a510*/  BAR.SYNC.DEFER_BLOCKING 0x0 ;  /* 0x0000000000007b1d */ /* 0x000fe20000010000 */
[----:B------:R-:W-:Y:S01]  /*a520*/  ISETP.GE.AND P6, PT, R7, R3, PT ;  /* 0x000000030700720c */ /* 0x000fe20003fc6270 */
[----:B------:R-:W-:Y:S01]  /*a530*/  VIADD R7, R0, 0x49 ;  /* 0x0000004900077836 */ /* 0x000fe20000000000 */
[----:B------:R-:W-:-:S02]  /*a540*/  ISETP.GE.AND P3, PT, R2, R4, PT ;  /* 0x000000040200720c */ /* 0x000fc40003f66270 */
[----:B------:R-:W-:Y:S01]  /*a550*/  HMMA.16816.F32 R64, R8, R38, R44 ;  /* 0x000000260840723c */ /* 0x000fe2000000182c */
[----:B------:R-:W-:Y:S02]  /*a560*/  FSEL R89, R89, -INF , !P6 ;  /* 0xff80000059597808 */ /* 0x000fe40007000000 */
[-C--:B------:R-:W-:Y:S01]  /*a570*/  ISETP.GE.AND P6, PT, R2, R5.reuse, PT ;  /* 0x000000050200720c */ /* 0x080fe20003fc6270 */
[----:B------:R-:W-:Y:S01]  /*a580*/  VIADD R2, R0, 0x48 ;  /* 0x0000004800027836 */ /* 0x000fe20000000000 */
[----:B------:R-:W-:Y:S01]  /*a590*/  FSEL R190, R72, -INF , !P1 ;  /* 0xff80000048be7808 */ /* 0x000fe20004800000 */
[C---:B------:R-:W-:Y:S01]  /*a5a0*/  HMMA.16816.F32 R36, R16.reuse, R28, RZ ;  /* 0x0000001c1024723c */ /* 0x040fe200000018ff */
[----:B------:R-:W-:Y:S02]  /*a5b0*/  FSEL R193, R74, -INF , !P5 ;  /* 0xff8000004ac17808 */ /* 0x000fe40006800000 */
[C---:B------:R-:W-:Y:S02]  /*a5c0*/  ISETP.GE.AND P0, PT, R2.reuse, R5, PT ;  /* 0x000000050200720c */ /* 0x040fe40003f06270 */
[C---:B------:R-:W-:Y:S01]  /*a5d0*/  ISETP.GE.AND P2, PT, R2.reuse, R3, PT ;  /* 0x000000030200720c */ /* 0x040fe20003f46270 */
[----:B------:R-:W-:Y:S01]  /*a5e0*/  HMMA.16816.F32 R44, R16, R26, RZ ;  /* 0x0000001a102c723c */ /* 0x000fe200000018ff */
[----:B------:R-:W-:-:S02]  /*a5f0*/  ISETP.GE.AND P4, PT, R2, R6, PT ;  /* 0x000000060200720c */ /* 0x000fc40003f86270 */
[----:B------:R-:W-:Y:S01]  /*a600*/  ISETP.GE.AND P1, PT, R2, R4, PT ;  /* 0x000000040200720c */ /* 0x000fe20003f26270 */
[----:B------:R-:W-:Y:S01]  /*a610*/  VIADD R2, R0, 0x50 ;  /* 0x0000005000027836 */ /* 0x000fe20000000000 */
[----:B------:R-:W-:Y:S02]  /*a620*/  ISETP.GE.AND P5, PT, R7, R5, PT ;  /* 0x000000050700720c */ /* 0x000fe40003fa6270 */
[----:B------:R-:W-:Y:S02]  /*a630*/  FSEL R202, R80, -INF , !P2 ;  /* 0xff80000050ca7808 */ /* 0x000fe40005000000 */
[----:B------:R-:W-:Y:S02]  /*a640*/  FSEL R191, R86, -INF , !P1 ;  /* 0xff80000056bf7808 */ /* 0x000fe40004800000 */
[----:B------:R-:W-:Y:S02]  /*a650*/  FSEL R82, R82, -INF , !P4 ;  /* 0xff80000052527808 */ /* 0x000fe40006000000 */
[----:B------:R-:W-:-:S02]  /*a660*/  FSEL R80, R85, -INF , !P5 ;  /* 0xff80000055507808 */ /* 0x000fc40006800000 */
[----:B------:R-:W-:Y:S02]  /*a670*/  FSEL R188, R73, -INF , !P6 ;  /* 0xff80000049bc7808 */ /* 0x000fe40007000000 */
[----:B------:R-:W-:Y:S01]  /*a680*/  FSEL R196, R75, -INF , !P3 ;  /* 0xff8000004bc47808 */ /* 0x000fe20005800000 */
[----:B------:R-:W-:Y:S01]  /*a690*/  HMMA.16816.F32 R16, R8, R32, R36 ;  /* 0x000000200810723c */ /* 0x000fe20000001824 */
[----:B------:R-:W-:Y:S02]  /*a6a0*/  FSEL R189, R84, -INF , !P0 ;  /* 0xff80000054bd7808 */ /* 0x000fe40004000000 */
[C---:B------:R-:W-:Y:S02]  /*a6b0*/  ISETP.GE.AND P1, PT, R2.reuse, R3, PT ;  /* 0x000000030200720c */ /* 0x040fe40003f26270 */
[C---:B------:R-:W-:Y:S01]  /*a6c0*/  ISETP.GE.AND P2, PT, R2.reuse, R6, PT ;  /* 0x000000060200720c */ /* 0x040fe20003f46270 */
[----:B------:R-:W-:Y:S01]  /*a6d0*/  HMMA.16816.F32 R72, R20, R28, RZ ;  /* 0x0000001c1448723c */ /* 0x000fe200000018ff */
[----:B------:R-:W-:-:S02]  /*a6e0*/  ISETP.GE.AND P4, PT, R2, R5, PT ;  /* 0x000000050200720c */ /* 0x000fc40003f86270 */
[----:B------:R-:W-:Y:S01]  /*a6f0*/  ISETP.GE.AND P5, PT, R2, R4, PT ;  /* 0x000000040200720c */ /* 0x000fe20003fa6270 */
[C---:B------:R-:W-:Y:S01]  /*a700*/  VIADD R2, R0.reuse, 0x51 ;  /* 0x0000005100027836 */ /* 0x040fe20000000000 */
[C---:B------:R-:W-:Y:S01]  /*a710*/  ISETP.GE.AND P6, PT, R7.reuse, R3, PT ;  /* 0x000000030700720c */ /* 0x040fe20003fc6270 */
[----:B------:R-:W-:Y:S01]  /*a720*/  HMMA.16816.F32 R44, R8, R42, R44 ;  /* 0x0000002a082c723c */ /* 0x000fe2000000182c */
[C---:B------:R-:W-:Y:S02]  /*a730*/  ISETP.GE.AND P3, PT, R7.reuse, R6, PT ;  /* 0x000000060700720c */ /* 0x040fe40003f66270 */
[----:B------:R-:W-:Y:S01]  /*a740*/  ISETP.GE.AND P0, PT, R7, R4, PT ;  /* 0x000000040700720c */ /* 0x000fe20003f06270 */
[----:B------:R-:W-:Y:S01]  /*a750*/  VIADD R7, R0, 0x59 ;  /* 0x0000005900077836 */ /* 0x000fe20000000000 */
[----:B------:R-:W-:Y:S02]  /*a760*/  FSEL R81, R81, -INF , !P6 ;  /* 0xff80000051517808 */ /* 0x000fe40007000000 */
[----:B------:R-:W-:-:S02]  /*a770*/  FSEL R87, R87, -INF , !P0 ;  /* 0xff80000057577808 */ /* 0x000fc40004000000 */
[----:B------:R-:W-:Y:S02]  /*a780*/  FSEL R83, R83, -INF , !P3 ;  /* 0xff80000053537808 */ /* 0x000fe40005800000 */
[----:B------:R-:W-:Y:S02]  /*a790*/  FSEL R211, R68, -INF , !P1 ;  /* 0xff80000044d37808 */ /* 0x000fe40004800000 */
[C---:B------:R-:W-:Y:S02]  /*a7a0*/  ISETP.GE.AND P3, PT, R2.reuse, R3, PT ;  /* 0x000000030200720c */ /* 0x040fe40003f66270 */
[C---:B------:R-:W-:Y:S02]  /*a7b0*/  ISETP.GE.AND P0, PT, R2.reuse, R6, PT ;  /* 0x000000060200720c */ /* 0x040fe40003f06270 */
[C---:B------:R-:W-:Y:S01]  /*a7c0*/  ISETP.GE.AND P6, PT, R2.reuse, R5, PT ;  /* 0x000000050200720c */ /* 0x040fe20003fc6270 */
[----:B------:R-:W-:Y:S01]  /*a7d0*/  HMMA.16816.F32 R36, R12, R32, R72 ;  /* 0x000000200c24723c */ /* 0x000fe20000001848 */
[----:B------:R-:W-:Y:S01]  /*a7e0*/  ISETP.GE.AND P1, PT, R2, R4, PT ;  /* 0x000000040200720c */ /* 0x000fe20003f26270 */
[----:B------:R-:W-:Y:S01]  /*a7f0*/  VIADD R2, R0, 0x58 ;  /* 0x0000005800027836 */ /* 0x000fe20000000000 */
[----:B------:R-:W-:-:S02]  /*a800*/  FSEL R226, R69, -INF , !P3 ;  /* 0xff80000045e27808 */ /* 0x000fc40005800000 */
[----:B------:R-:W-:Y:S02]  /*a810*/  FSEL R231, R70, -INF , !P2 ;  /* 0xff80000046e77808 */ /* 0x000fe40005000000 */
[----:B------:R-:W-:Y:S01]  /*a820*/  FSEL R232, R71, -INF , !P0 ;  /* 0xff80000047e87808 */ /* 0x000fe20004000000 */
[----:B------:R-:W-:Y:S01]  /*a830*/  IMAD.WIDE.U32 R72, R230, -0x2daee0ad, RZ ;  /* 0xd2511f53e6487825 */ /* 0x000fe200078e00ff */
[----:B------:R-:W-:Y:S01]  /*a840*/  FSEL R243, R60, -INF , !P4 ;  /* 0xff8000003cf37808 */ /* 0x000fe20006000000 */
[C---:B------:R-:W-:Y:S01]  /*a850*/  HMMA.16816.F32 R68, R20.reuse, R30, RZ ;  /* 0x0000001e1444723c */ /* 0x040fe200000018ff */
[C---:B------:R-:W-:Y:S02]  /*a860*/  ISETP.GE.AND P2, PT, R2.reuse, R5, PT ;  /* 0x000000050200720c */ /* 0x040fe40003f46270 */
[C---:B------:R-:W-:Y:S02]  /*a870*/  ISETP.GE.AND P3, PT, R2.reuse, R3, PT ;  /* 0x000000030200720c */ /* 0x040fe40003f66270 */
[C---:B------:R-:W-:Y:S01]  /*a880*/  ISETP.GE.AND P0, PT, R2.reuse, R6, PT ;  /* 0x000000060200720c */ /* 0x040fe20003f06270 */
[----:B------:R-:W-:Y:S01]  /*a890*/  HMMA.16816.F32 R28, R20, R24, RZ ;  /* 0x00000018141c723c */ /* 0x000fe200000018ff */
[----:B------:R-:W-:Y:S01]  /*a8a0*/  ISETP.GE.AND P4, PT, R2, R4, PT ;  /* 0x000000040200720c */ /* 0x000fe20003f86270 */
[----:B------:R-:W-:Y:S01]  /*a8b0*/  VIADD R2, R0, 0x60 ;  /* 0x0000006000027836 */ /* 0x000fe20000000000 */
[----:B------:R-:W-:-:S02]  /*a8c0*/  FSEL R198, R63, -INF , !P1 ;  /* 0xff8000003fc67808 */ /* 0x000fc40004800000 */
[----:B------:R-:W-:Y:S01]  /*a8d0*/  ISETP.GE.AND P1, PT, R7, R5, PT ;  /* 0x000000050700720c */ /* 0x000fe20003f26270 */
[----:B------:R-:W-:Y:S01]  /*a8e0*/  HMMA.16816.F32 R24, R20, R26, RZ ;  /* 0x0000001a1418723c */ /* 0x000fe200000018ff */
[----:B------:R-:W-:Y:S02]  /*a8f0*/  FSEL R252, R66, -INF , !P4 ;  /* 0xff80000042fc7808 */ /* 0x000fe40006000000 */
[----:B------:R-:W-:Y:S02]  /*a900*/  FSEL R210, R52, -INF , !P3 ;  /* 0xff80000034d27808 */ /* 0x000fe40005800000 */
[----:B------:R-:W-:Y:S01]  /*a910*/  FSEL R228, R54, -INF , !P0 ;  /* 0xff80000036e47808 */ /* 0x000fe20004000000 */
[----:B------:R-:W-:Y:S01]  /*a920*/  HMMA.16816.F32 R20, R8, R40, R48 ;  /* 0x000000280814723c */ /* 0x000fe20000001830 */
[----:B------:R-:W-:Y:S02]  /*a930*/  FSEL R240, R65, -INF , !P1 ;  /* 0xff80000041f07808 */ /* 0x000fe40004800000 */
[----:B------:R-:W-:-:S02]  /*a940*/  FSEL R245, R61, -INF , !P6 ;  /* 0xff8000003df57808 */ /* 0x000fc40007000000 */
[----:B------:R-:W-:Y:S01]  /*a950*/  FSEL R250, R62, -INF , !P5 ;  /* 0xff8000003efa7808 */ /* 0x000fe20006800000 */
[C---:B------:R-:W-:Y:S01]  /*a960*/  HMMA.16816.F32 R32, R12.reuse, R34, R68 ;  /* 0x000000220c20723c */ /* 0x040fe20000001844 */
[----:B------:R-:W-:Y:S02]  /*a970*/  FSEL R246, R64, -INF , !P2 ;  /* 0xff80000040f67808 */ /* 0x000fe40005000000 */
[C---:B------:R-:W-:Y:S02]  /*a980*/  ISETP.GE.AND P4, PT, R2.reuse, R3, PT ;  /* 0x000000030200720c */ /* 0x040fe40003f86270 */
[C---:B------:R-:W-:Y:S01]  /*a990*/  ISETP.GE.AND P3, PT, R2.reuse, R6, PT ;  /* 0x000000060200720c */ /* 0x040fe20003f66270 */
[----:B------:R-:W-:Y:S01]  /*a9a0*/  HMMA.16816.F32 R28, R12, R40, R28 ;  /* 0x000000280c1c723c */ /* 0x000fe2000000181c */
[C---:B------:R-:W-:Y:S02]  /*a9b0*/  ISETP.GE.AND P0, PT, R2.reuse, R5, PT ;  /* 0x000000050200720c */ /* 0x040fe40003f06270 */
[----:B------:R-:W-:Y:S01]  /*a9c0*/  ISETP.GE.AND P1, PT, R2, R4, PT ;  /* 0x000000040200720c */ /* 0x000fe20003f26270 */
[----:B------:R-:W-:Y:S01]  /*a9d0*/  VIADD R2, R0, 0x61 ;  /* 0x0000006100027836 */ /* 0x000fe20000000000 */
[----:B------:R-:W-:-:S02]  /*a9e0*/  ISETP.GE.AND P6, PT, R7, R3, PT ;  /* 0x000000030700720c */ /* 0x000fc40003fc6270 */
[C---:B------:R-:W-:Y:S02]  /*a9f0*/  ISETP.GE.AND P5, PT, R7.reuse, R6, PT ;  /* 0x000000060700720c */ /* 0x040fe40003fa6270 */
[----:B------:R-:W-:Y:S02]  /*aa00*/  ISETP.GE.AND P2, PT, R7, R4, PT ;  /* 0x000000040700720c */ /* 0x000fe40003f46270 */
[----:B------:R-:W-:Y:S02]  /*aa10*/  FSEL R209, R53, -INF , !P6 ;  /* 0xff80000035d17808 */ /* 0x000fe40007000000 */
[----:B------:R-:W-:Y:S01]  /*aa20*/  FSEL R251, R67, -INF , !P2 ;  /* 0xff80000043fb7808 */ /* 0x000fe20005000000 */
[----:B------:R-:W-:Y:S01]  /*aa30*/  IMAD.WIDE.U32 R66, R200, -0x326172a9, RZ ;  /* 0xcd9e8d57c8427825 */ /* 0x000fe200078e00ff */
[----:B------:R-:W-:Y:S02]  /*aa40*/  FSEL R227, R55, -INF , !P5 ;  /* 0xff80000037e37808 */ /* 0x000fe40006800000 */
[----:B------:R-:W-:Y:S01]  /*aa50*/  FSEL R239, R16, -INF , !P0 ;  /* 0xff80000010ef7808 */ /* 0x000fe20004000000 */
[----:B------:R-:W-:Y:S01]  /*aa60*/  VIADD R16, R0, 0x68 ;  /* 0x0000006800107836 */ /* 0x000fe20000000000 */
[C---:B------:R-:W-:Y:S01]  /*aa70*/  ISETP.GE.AND P6, PT, R2.reuse, R3, PT ;  /* 0x000000030200720c */ /* 0x040fe20003fc6270 */
[----:B------:R-:W-:Y:S01]  /*aa80*/  HMMA.16816.F32 R52, R12, R42, R24 ;  /* 0x0000002a0c34723c */ /* 0x000fe20000001818 */
[----:B------:R-:W-:-:S02]  /*aa90*/  ISETP.GE.AND P2, PT, R2, R6, PT ;  /* 0x000000060200720c */ /* 0x000fc40003f46270 */
[C---:B------:R-:W-:Y:S02]  /*aaa0*/  ISETP.GE.AND P5, PT, R2.reuse, R5, PT ;  /* 0x000000050200720c */ /* 0x040fe40003fa6270 */
[----:B------:R-:W-:Y:S02]  /*aab0*/  ISETP.GE.AND P0, PT, R2, R4, PT ;  /* 0x000000040200720c */ /* 0x000fe40003f06270 */
[----:B------:R-:W-:Y:S02]  /*aac0*/  FMNMX.FTZ R2, R136, R121, !PT ;  /* 0x0000007988027209 */ /* 0x000fe40007810000 */
[----:B------:R-:W-:Y:S02]  /*aad0*/  FMNMX.FTZ R7, R76, R122, !PT ;  /* 0x0000007a4c077209 */ /* 0x000fe40007810000 */
[----:B------:R-:W-:Y:S01]  /*aae0*/  FMNMX.FTZ R9, R123, R2, !PT ;  /* 0x000000027b097209 */ /* 0x000fe20007810000 */
[----:B------:R-:W-:Y:S01]  /*aaf0*/  VIADD R2, R0, 0x70 ;  /* 0x0000007000027836 */ /* 0x000fe20000000000 */
[----:B------:R-:W-:Y:S01]  /*ab00*/  FMNMX.FTZ R8, R124, R7, !PT ;  /* 0x000000077c087209 */ /* 0x000fe20007810000 */
[----:B------:R-:W-:Y:S01]  /*ab10*/  VIADD R7, R0, 0x71 ;  /* 0x0000007100077836 */ /* 0x000fe20000000000 */
        /* <DEDUP_REMOVED lines=11> */
[----:B------:R-:W-:Y:S01]  /*abd0*/  FSEL R195, R18, -INF , !P1 ;  /* 0xff80000012c37808 */ /* 0x000fe20004800000 */
[----:B------:R-:W-:Y:S01]  /*abe0*/  VIADD R18, R0, 0x69 ;  /* 0x0000006900127836 */ /* 0x000fe20000000000 */
[----:B------:R-:W-:-:S02]  /*abf0*/  FSEL R194, R19, -INF , !P0 ;  /* 0xff80000013c27808 */ /* 0x000fc40004000000 */
[----:B------:R-:W-:Y:S01]  /*ac00*/  FMNMX.FTZ R8, R99, R10, !PT ;  /* 0x0000000a63087209 */ /* 0x000fe20007810000 */
[----:B------:R1:W-:Y:S01]  /*ac10*/  STL [R1+0x8], R195 ;  /* 0x000008c301007387 */ /* 0x0003e20000100800 */
[C---:B------:R-:W-:Y:S02]  /*ac20*/  ISETP.GE.AND P0, PT, R2.reuse, R5, PT ;  /* 0x000000050200720c */ /* 0x040fe40003f06270 */
[----:B------:R-:W-:Y:S01]  /*ac30*/  ISETP.GE.AND P1, PT, R2, R4, PT ;  /* 0x000000040200720c */ /* 0x000fe20003f26270 */
[----:B------:R1:W-:Y:S01]  /*ac40*/  STL [R1+0x4], R194 ;  /* 0x000004c201007387 */ /* 0x0003e20000100800 */
[----:B------:R-:W-:Y:S02]  /*ac50*/  FMNMX.FTZ R9, R112, R9, !PT ;  /* 0x0000000970097209 */ /* 0x000fe40007810000 */
[----:B------:R-:W-:Y:S01]  /*ac60*/  FSEL R233, R17, -INF , !P5 ;  /* 0xff80000011e97808 */ /* 0x000fe20006800000 */
[----:B------:R-:W-:Y:S01]  /*ac70*/  VIADD R17, R0, 0x78 ;  /* 0x0000007800117836 */ /* 0x000fe20000000000 */
[----:B------:R-:W-:Y:S01]  /*ac80*/  FMNMX.FTZ R8, R114, R8, !PT ;  /* 0x0000000872087209 */ /* 0x000fe20007810000 */
[----:B------:R-:W-:Y:S01]  /*ac90*/  VIADD R0, R0, 0x79 ;  /* 0x0000007900007836 */ /* 0x000fe20000000000 */
[----:B------:R-:W-:-:S02]  /*aca0*/  FSEL R249, R20, -INF , !P0 ;  /* 0xff80000014f97808 */ /* 0x000fc40004000000 */
[----:B------:R-:W-:Y:S02]  /*acb0*/  FSEL R197, R22, -INF , !P1 ;  /* 0xff80000016c57808 */ /* 0x000fe40004800000 */
[----:B------:R-:W-:Y:S02]  /*acc0*/  FMNMX.FTZ R9, R113, R9, !PT ;  /* 0x0000000971097209 */ /* 0x000fe40007810000 */
[CC--:B------:R-:W-:Y:S02]  /*acd0*/  ISETP.GE.AND P5, PT, R7.reuse, R5.reuse, PT ;  /* 0x000000050700720c */ /* 0x0c0fe40003fa6270 */
[----:B------:R-:W-:Y:S02]  /*ace0*/  ISETP.GE.AND P0, PT, R7, R4, PT ;  /* 0x000000040700720c */ /* 0x000fe40003f06270 */
[----:B------:R-:W-:Y:S02]  /*acf0*/  ISETP.GE.AND P1, PT, R16, R5, PT ;  /* 0x000000051000720c */ /* 0x000fe40003f26270 */
[----:B------:R-:W-:-:S02]  /*ad00*/  FMNMX.FTZ R8, R115, R8, !PT ;  /* 0x0000000873087209 */ /* 0x000fc40007810000 */
[----:B------:R-:W-:Y:S02]  /*ad10*/  FMNMX.FTZ R9, R116, R9, !PT ;  /* 0x0000000974097209 */ /* 0x000fe40007810000 */
[----:B------:R-:W-:Y:S02]  /*ad20*/  FSEL R248, R21, -INF , !P5 ;  /* 0xff80000015f87808 */ /* 0x000fe40006800000 */
[----:B------:R-:W-:Y:S02]  /*ad30*/  FSEL R192, R23, -INF , !P0 ;  /* 0xff80000017c07808 */ /* 0x000fe40004000000 */
[----:B------:R-:W-:Y:S02]  /*ad40*/  FSEL R244, R56, -INF , !P1 ;  /* 0xff80000038f47808 */ /* 0x000fe40004800000 */
[-C--:B------:R-:W-:Y:S01]  /*ad50*/  ISETP.GE.AND P5, PT, R18, R5.reuse, PT ;  /* 0x000000051200720c */ /* 0x080fe20003fa6270 */
[----:B------:R1:W-:Y:S01]  /*ad60*/  STL [R1], R192 ;  /* 0x000000c001007387 */ /* 0x0003e20000100800 */
[----:B------:R-:W-:-:S02]  /*ad70*/  ISETP.GE.AND P0, PT, R17, R5, PT ;  /* 0x000000051100720c */ /* 0x000fc40003f06270 */
[----:B------:R-:W-:Y:S02]  /*ad80*/  ISETP.GE.AND P1, PT, R0, R5, PT ;  /* 0x000000050000720c */ /* 0x000fe40003f26270 */
        /* <DEDUP_REMOVED lines=8> */
[----:B------:R-:W-:Y:S01]  /*ae10*/  FSEL R237, R57, -INF , !P5 ;  /* 0xff80000039ed7808 */ /* 0x000fe20006800000 */
[----:B------:R-:W-:Y:S01]  /*ae20*/  IMAD.MOV.U32 R57, RZ, RZ, R197 ;  /* 0x000000ffff397224 */ /* 0x000fe200078e00c5 */
[----:B------:R-:W-:Y:S02]  /*ae30*/  FSEL R234, R45, -INF , !P1 ;  /* 0xff8000002dea7808 */ /* 0x000fe40004800000 */
[----:B------:R-:W-:-:S02]  /*ae40*/  ISETP.GE.AND P5, PT, R2, R3, PT ;  /* 0x000000030200720c */ /* 0x000fc40003fa6270 */
[----:B------:R-:W-:Y:S02]  /*ae50*/  ISETP.GE.AND P1, PT, R2, R6, PT ;  /* 0x000000060200720c */ /* 0x000fe40003f26270 */
[----:B------:R-:W-:Y:S02]  /*ae60*/  FSEL R235, R44, -INF , !P0 ;  /* 0xff8000002ceb7808 */ /* 0x000fe40004000000 */
[----:B------:R-:W-:Y:S02]  /*ae70*/  FMNMX.FTZ R2, R94, R5, !PT ;  /* 0x000000055e027209 */ /* 0x000fe40007810000 */
[----:B------:R-:W-:Y:S02]  /*ae80*/  ISETP.GE.AND P0, PT, R16, R4, PT ;  /* 0x000000041000720c */ /* 0x000fe40003f06270 */
[----:B------:R-:W-:Y:S02]  /*ae90*/  FMNMX.FTZ R5, R93, R8, !PT ;  /* 0x000000085d057209 */ /* 0x000fe40007810000 */
[----:B------:R-:W-:-:S02]  /*aea0*/  FSEL R247, R58, -INF , !P0 ;  /* 0xff8000003af77808 */ /* 0x000fc40004000000 */
[----:B------:R-:W-:Y:S02]  /*aeb0*/  FMNMX.FTZ R2, R95, R2, !PT ;  /* 0x000000025f027209 */ /* 0x000fe40007810000 */
[----:B------:R-:W-:Y:S02]  /*aec0*/  FMNMX.FTZ R5, R190, R5, !PT ;  /* 0x00000005be057209 */ /* 0x000fe40007810000 */
[----:B------:R-:W-:Y:S02]  /*aed0*/  ISETP.GE.AND P0, PT, R18, R4, PT ;  /* 0x000000041200720c */ /* 0x000fe40003f06270 */
[----:B------:R-:W-:Y:S02]  /*aee0*/  FMNMX.FTZ R2, R193, R2, !PT ;  /* 0x00000002c1027209 */ /* 0x000fe40007810000 */
[----:B------:R-:W-:Y:S02]  /*aef0*/  FMNMX.FTZ R5, R188, R5, !PT ;  /* 0x00000005bc057209 */ /* 0x000fe40007810000 */
[----:B------:R-:W-:Y:S01]  /*af00*/  FSEL R241, R59, -INF , !P0 ;  /* 0xff8000003bf17808 */ /* 0x000fe20004000000 */
[----:B------:R-:W-:Y:S01]  /*af10*/  IMAD.MOV.U32 R59, RZ, RZ, R198 ;  /* 0x000000ffff3b7224 */ /* 0x000fe200078e00c6 */
[----:B------:R-:W-:-:S02]  /*af20*/  ISETP.GE.AND P0, PT, R17, R4, PT ;  /* 0x000000041100720c */ /* 0x000fc40003f06270 */
[----:B------:R-:W-:Y:S02]  /*af30*/  FMNMX.FTZ R2, R196, R2, !PT ;  /* 0x00000002c4027209 */ /* 0x000fe40007810000 */
[----:B------:R-:W-:Y:S02]  /*af40*/  FMNMX.FTZ R5, R189, R5, !PT ;  /* 0x00000005bd057209 */ /* 0x000fe40007810000 */
[----:B------:R-:W-:Y:S02]  /*af50*/  FSEL R238, R46, -INF , !P0 ;  /* 0xff8000002eee7808 */ /* 0x000fe40004000000 */
[----:B------:R-:W-:Y:S02]  /*af60*/  ISETP.GE.AND P0, PT, R0, R4, PT ;  /* 0x000000040000720c */ /* 0x000fe40003f06270 */
[----:B------:R-:W-:Y:S02]  /*af70*/  FMNMX.FTZ R2, R191, R2, !PT ;  /* 0x00000002bf027209 */ /* 0x000fe40007810000 */
[----:B------:R-:W-:Y:S01]  /*af80*/  FMNMX.FTZ R4, R80, R5, !PT ;  /* 0x0000000550047209 */ /* 0x000fe20007810000 */
[----:B------:R-:W-:Y:S01]  /*af90*/  IMAD.U32 R5, RZ, RZ, UR35 ;  /* 0x00000023ff057e24 */ /* 0x000fe2000f8e00ff */
        /* <DEDUP_REMOVED lines=8> */
[----:B------:R-:W-:Y:S02]  /*b020*/  LOP3.LUT R8, R67, R101, RZ, 0x3c, !PT ;  /* 0x0000006543087212 */ /* 0x000fe400078e3cff */
[----:B------:R-:W-:Y:S02]  /*b030*/  FMNMX.FTZ R2, R251, R2, !PT ;  /* 0x00000002fb027209 */ /* 0x000fe40007810000 */
[----:B------:R-:W-:Y:S01]  /*b040*/  FMNMX.FTZ R4, R239, R4, !PT ;  /* 0x00000004ef047209 */ /* 0x000fe20007810000 */
[----:B------:R-:W-:Y:S01]  /*b050*/  IMAD.WIDE.U32 R74, R8, -0x2daee0ad, RZ ;  /* 0xd2511f53084a7825 */ /* 0x000fe200078e00ff */
[----:B------:R-:W-:Y:S02]  /*b060*/  FMNMX.FTZ R2, R195, R2, !PT ;  /* 0x00000002c3027209 */ /* 0x000fe40007810000 */
[----:B------:R-:W-:-:S02]  /*b070*/  FMNMX.FTZ R4, R233, R4, !PT ;  /* 0x00000004e9047209 */ /* 0x000fc40007810000 */
[----:B------:R-:W-:Y:S02]  /*b080*/  FSEL R230, R47, -INF , !P0 ;  /* 0xff8000002fe67808 */ /* 0x000fe40004000000 */
[----:B------:R-:W-:Y:S02]  /*b090*/  LOP3.LUT R8, R73, UR31, R5, 0x96, !PT ;  /* 0x0000001f49087c12 */ /* 0x000fe4000f8e9605 */
[----:B------:R-:W-:Y:S02]  /*b0a0*/  FMNMX.FTZ R2, R194, R2, !PT ;  /* 0x00000002c2027209 */ /* 0x000fe40007810000 */
[----:B------:R-:W-:Y:S01]  /*b0b0*/  FMNMX.FTZ R4, R244, R4, !PT ;  /* 0x00000004f4047209 */ /* 0x000fe20007810000 */
[----:B------:R-:W-:Y:S01]  /*b0c0*/  IMAD.WIDE.U32 R24, R8, -0x326172a9, RZ ;  /* 0xcd9e8d5708187825 */ /* 0x000fe200078e00ff */
[----:B------:R-:W-:Y:S02]  /*b0d0*/  LOP3.LUT R5, R75, UR19, R72, 0x96, !PT ;  /* 0x000000134b057c12 */ /* 0x000fe4000f8e9648 */
[----:B------:R-:W-:-:S02]  /*b0e0*/  PLOP3.LUT P0, PT, PT, PT, UP0, 0x80, 0x0 ;  /* 0x000000000000781c */ /* 0x000fc40003f0f008 */
[----:B------:R-:W-:Y:S01]  /*b0f0*/  FMNMX.FTZ R2, R247, R2, !PT ;  /* 0x00000002f7027209 */ /* 0x000fe20007810000 */
[----:B------:R-:W-:Y:S01]  /*b100*/  IMAD.WIDE.U32 R60, R5, -0x326172a9, RZ ;  /* 0xcd9e8d57053c7825 */ /* 0x000fe200078e00ff */
[----:B------:R-:W-:Y:S02]  /*b110*/  FMNMX.FTZ R4, R237, R4, !PT ;  /* 0x00000004ed047209 */ /* 0x000fe40007810000 */
[----:B------:R-:W-:Y:S02]  /*b120*/  FMNMX.FTZ R2, R241, R2, !PT ;  /* 0x00000002f1027209 */ /* 0x000fe40007810000 */
[----:B------:R-:W-:Y:S02]  /*b130*/  FMNMX.FTZ R4, R249, R4, !PT ;  /* 0x00000004f9047209 */ /* 0x000fe40007810000 */
[----:B------:R-:W-:Y:S02]  /*b140*/  LOP3.LUT R8, R25, UR20, R66, 0x96, !PT ;  /* 0x0000001419087c12 */ /* 0x000fe4000f8e9642 */
[----:B------:R-:W-:-:S02]  /*b150*/  LOP3.LUT R5, R61, UR18, R24, 0x96, !PT ;  /* 0x000000123d057c12 */ /* 0x000fc4000f8e9618 */
[----:B------:R-:W-:Y:S01]  /*b160*/  FMNMX.FTZ R2, R57, R2, !PT ;  /* 0x0000000239027209 */ /* 0x000fe20007810000 */
[----:B------:R-:W-:Y:S01]  /*b170*/  IMAD.WIDE.U32 R14, R8, -0x2daee0ad, RZ ;  /* 0xd2511f53080e7825 */ /* 0x000fe200078e00ff */
[----:B------:R-:W-:Y:S02]  /*b180*/  FMNMX.FTZ R4, R248, R4, !PT ;  /* 0x00000004f8047209 */ /* 0x000fe40007810000 */
[----:B------:R-:W-:Y:S01]  /*b190*/  FSEL R199, R36, -INF , !P4 ;  /* 0xff80000024c77808 */ /* 0x000fe20006000000 */
[----:B------:R-:W-:Y:S01]  /*b1a0*/  IMAD.WIDE.U32 R20, R5, -0x2daee0ad, RZ ;  /* 0xd2511f5305147825 */ /* 0x000fe200078e00ff */
[----:B------:R-:W-:Y:S02]  /*b1b0*/  ISETP.GE.AND P4, PT, R7, R3, PT ;  /* 0x000000030700720c */ /* 0x000fe40003f86270 */
[----:B------:R-:W-:Y:S02]  /*b1c0*/  FMNMX.FTZ R19, R192, R2, !PT ;  /* 0x00000002c0137209 */ /* 0x000fe40007810000 */
[----:B------:R-:W-:Y:S01]  /*b1d0*/  FMNMX.FTZ R22, R235, R4, !PT ;  /* 0x00000004eb167209 */ /* 0x000fe20007810000 */
[----:B-1----:R-:W-:Y:S08]  /*b1e0*/  @!P0 BRA `(.L_x_289) ;  /* 0x0000000000808947 */ /* 0x002ff00003800000 */
[----:B------:R-:W2:Y:S04]  /*b1f0*/  LDL.64 R194, [R1+0x38] ;  /* 0x0000380001c27983 */ /* 0x000ea80000100a00 */
[----:B------:R-:W3:Y:S01]  /*b200*/  LDL.64 R200, [R1+0x30] ;  /* 0x0000300001c87983 */ /* 0x000ee20000100a00 */
[----:B------:R-:W-:Y:S02]  /*b210*/  UIADD3 UR11, UR32, -0x3, URZ ;  /* 0xfffffffd200b7890 */ /* 0x000fe4000fffe03f */
[----:B------:R-:W-:Y:S02]  /*b220*/  USHF.L.U32 UR34, UR8, 0x6, URZ ;  /* 0x0000000608227899 */ /* 0x000fe4000800063f */
[----:B------:R-:W-:Y:S02]  /*b230*/  USHF.R.S32.HI UR10, URZ, 0x1f, UR11 ;  /* 0x0000001f3f0a7899 */ /* 0x000fe4000801140b */
[----:B------:R-:W-:-:S02]  /*b240*/  UIMAD.WIDE.U32 UR36, UR11, UR8, URZ ;  /* 0x000000080b2472a5 */ /* 0x000fc4000f8e003f */
[----:B------:R-:W-:-:S04]  /*b250*/  UIMAD UR10, UR10, UR8, URZ ;  /* 0x000000080a0a72a4 */ /* 0x000fc8000f8e023f */
[----:B------:R-:W-:Y:S01]  /*b260*/  UIMAD UR10, UR11, UR9, UR10 ;  /* 0x000000090b0a72a4 */ /* 0x000fe2000f8e020a */
[----:B------:R-:W-:Y:S02]  /*b270*/  IMAD.U32 R2, RZ, RZ, UR36 ;  /* 0x00000024ff027e24 */ /* 0x000fe4000f8e00ff */
[----:B------:R-:W-:Y:S01]  /*b280*/  IMAD.U32 R5, RZ, RZ, UR36 ;  /* 0x00000024ff057e24 */ /* 0x000fe2000f8e00ff */
[----:B------:R-:W-:-:S06]  /*b290*/  UIADD3 UR10, UR37, UR10, URZ ;  /* 0x0000000a250a7290 */ /* 0x000fcc000fffe03f */
[----:B------:R-:W-:Y:S01]  /*b2a0*/  IMAD.U32 R4, RZ, RZ, UR10 ;  /* 0x0000000aff047e24 */ /* 0x000fe2000f8e00ff */
[----:B------:R-:W-:Y:S01]  /*b2b0*/  ULDC.64 UR10, c[0x0][0x218] ;  /* 0x00008600000a7ab9 */ /* 0x000fe20000000a00 */
[----:B--2---:R-:W-:-:S04]  /*b2c0*/  LEA R2, P0, R2, R194, 0x7 ;  /* 0x000000c202027211 */ /* 0x004fc800078038ff */
[----:B---3--:R-:W-:Y:S02]  /*b2d0*/  LEA.HI.X R4, R5, R201, R4, 0x7, P0 ;  /* 0x000000c905047211 */ /* 0x008fe400000f3c04 */
        /* <DEDUP_REMOVED lines=17> */
.L_x_289:
[----:B-1----:R-:W-:Y:S01]  /*b3f0*/  FMNMX.FTZ R8, R238, R19, !PT ;  /* 0x00000013ee087209 */ /* 0x002fe20007810000 */
[----:B------:R-:W-:Y:S01]  /*b400*/  IMAD.MOV.U32 R23, RZ, RZ, R127 ;  /* 0x000000ffff177224 */ /* 0x000fe200078e007f */
[----:B------:R-:W-:Y:S01]  /*b410*/  FMNMX.FTZ R2, R234, R22, !PT ;  /* 0x00000016ea027209 */ /* 0x000fe20007810000 */
[----:B------:R-:W-:Y:S01]  /*b420*/  STL [R1+0x8c], R236 ;  /* 0x00008cec01007387 */ /* 0x000fe20000100800 */
[----:B------:R-:W-:Y:S02]  /*b430*/  ISETP.GE.AND P0, PT, R7, R6, PT ;  /* 0x000000060700720c */ /* 0x000fe40003f06270 */
[----:B------:R-:W-:Y:S01]  /*b440*/  FMNMX.FTZ R7, R230, R8, !PT ;  /* 0x00000008e6077209 */ /* 0x000fe20007810000 */
[----:B------:R-:W-:Y:S01]  /*b450*/  STL [R1+0x88], R224 ;  /* 0x000088e001007387 */ /* 0x000fe20000100800 */
[----:B------:R-:W-:Y:S02]  /*b460*/  LOP3.LUT R5, R15, UR17, R74, 0x96, !PT ;  /* 0x000000110f057c12 */ /* 0x000fe4000f8e964a */
[----:B------:R-:W-:Y:S01]  /*b470*/  LOP3.LUT R4, R21, UR15, R14, 0x96, !PT ;  /* 0x0000000f15047c12 */ /* 0x000fe2000f8e960e */
[----:B------:R-:W1:Y:S01]  /*b480*/  SHFL.BFLY PT, R8, R2, 0x2, 0x1f ;  /* 0x0c401f0002087f89 */ /* 0x000e6200000e0000 */
[----:B------:R-:W-:Y:S01]  /*b490*/  FSEL R192, R37, -INF , !P6 ;  /* 0xff80000025c07808 */ /* 0x000fe20007000000 */
[----:B------:R-:W-:Y:S01]  /*b4a0*/  IMAD.WIDE.U32 R10, R5, -0x326172a9, RZ ;  /* 0xcd9e8d57050a7825 */ /* 0x000fe200078e00ff */
[----:B------:R-:W-:Y:S01]  /*b4b0*/  FSEL R200, R39, -INF , !P2 ;  /* 0xff80000027c87808 */ /* 0x000fe20005000000 */
[----:B------:R-:W2:Y:S01]  /*b4c0*/  SHFL.BFLY PT, R9, R7, 0x2, 0x1f ;  /* 0x0c401f0007097f89 */ /* 0x000ea200000e0000 */
[----:B------:R-:W-:Y:S01]  /*b4d0*/  FSEL R195, R29, -INF , !P4 ;  /* 0xff8000001dc37808 */ /* 0x000fe20006000000 */
[----:B------:R-:W-:Y:S01]  /*b4e0*/  IMAD.WIDE.U32 R14, R4, -0x326172a9, RZ ;  /* 0xcd9e8d57040e7825 */ /* 0x000fe200078e00ff */
[----:B------:R-:W-:Y:S01]  /*b4f0*/  LOP3.LUT R5, R11, UR16, R60, 0x96, !PT ;  /* 0x000000100b057c12 */ /* 0x000fe2000f8e963c */
[----:B------:R-:W-:Y:S01]  /*b500*/  STL [R1+0x84], R223 ;  /* 0x000084df01007387 */ /* 0x000fe20000100800 */
[----:B------:R-:W-:-:S02]  /*b510*/  FSEL R207, R30, -INF , !P1 ;  /* 0xff8000001ecf7808 */ /* 0x000fc40004800000 */
[----:B------:R-:W-:Y:S01]  /*b520*/  LOP3.LUT R4, R15, UR14, R10, 0x96, !PT ;  /* 0x0000000e0f047c12 */ /* 0x000fe2000f8e960a */
[----:B------:R-:W-:Y:S01]  /*b530*/  IMAD.WIDE.U32 R10, R5, -0x2daee0ad, RZ ;  /* 0xd2511f53050a7825 */ /* 0x000fe200078e00ff */
[-C--:B------:R-:W-:Y:S01]  /*b540*/  ISETP.GE.AND P6, PT, R16, R3.reuse, PT ;  /* 0x000000031000720c */ /* 0x080fe20003fc6270 */
[----:B------:R-:W-:Y:S01]  /*b550*/  STL [R1+0x80], R222 ;  /* 0x000080de01007387 */ /* 0x000fe20000100800 */
[-C--:B------:R-:W-:Y:S01]  /*b560*/  ISETP.GE.AND P2, PT, R18, R3.reuse, PT ;  /* 0x000000031200720c */ /* 0x080fe20003f46270 */
[----:B------:R-:W-:Y:S01]  /*b570*/  IMAD.WIDE.U32 R26, R4, -0x2daee0ad, RZ ;  /* 0xd2511f53041a7825 */ /* 0x000fe200078e00ff */
[-C--:B------:R-:W-:Y:S01]  /*b580*/  ISETP.GE.AND P4, PT, R17, R3.reuse, PT ;  /* 0x000000031100720c */ /* 0x080fe20003f86270 */
[----:B------:R-:W-:Y:S01]  /*b590*/  STL [R1+0x7c], R221 ;  /* 0x00007cdd01007387 */ /* 0x000fe20000100800 */
[----:B------:R-:W-:Y:S02]  /*b5a0*/  ISETP.GE.AND P1, PT, R0, R3, PT ;  /* 0x000000030000720c */ /* 0x000fe40003f26270 */
[----:B------:R-:W-:Y:S01]  /*b5b0*/  LOP3.LUT R5, R11, UR13, R20, 0x96, !PT ;  /* 0x0000000d0b057c12 */ /* 0x000fe2000f8e9614 */
[----:B------:R-:W-:Y:S01]  /*b5c0*/  STL [R1+0x78], R220 ;  /* 0x000078dc01007387 */ /* 0x000fe20000100800 */
[----:B------:R-:W-:-:S02]  /*b5d0*/  LOP3.LUT R4, R27, UR5, R10, 0x96, !PT ;  /* 0x000000051b047c12 */ /* 0x000fc4000f8e960a */
[----:B-1----:R-:W-:Y:S01]  /*b5e0*/  FMNMX.FTZ R3, R2, R8, !PT ;  /* 0x0000000802037209 */ /* 0x002fe20007810000 */
[----:B------:R-:W-:Y:S01]  /*b5f0*/  IMAD.WIDE.U32 R20, R5, -0x326172a9, RZ ;  /* 0xcd9e8d5705147825 */ /* 0x000fe200078e00ff */
[----:B------:R-:W-:Y:S01]  /*b600*/  FSEL R201, R38, -INF , !P3 ;  /* 0xff80000026c97808 */ /* 0x000fe20005800000 */
[----:B------:R-:W-:Y:S01]  /*b610*/  STL [R1+0x74], R219 ;  /* 0x000074db01007387 */ /* 0x000fe20000100800 */
[----:B--2---:R-:W-:Y:S01]  /*b620*/  FMNMX.FTZ R2, R7, R9, !PT ;  /* 0x0000000907027209 */ /* 0x004fe20007810000 */
[----:B------:R-:W-:Y:S01]  /*b630*/  IMAD.WIDE.U32 R4, R4, -0x326172a9, RZ ;  /* 0xcd9e8d5704047825 */ /* 0x000fe200078e00ff */
[----:B------:R-:W-:Y:S01]  /*b640*/  FSEL R194, R28, -INF , !P5 ;  /* 0xff8000001cc27808 */ /* 0x000fe20006800000 */
[----:B------:R-:W1:Y:S01]  /*b650*/  SHFL.BFLY PT, R9, R3, 0x1, 0x1f ;  /* 0x0c201f0003097f89 */ /* 0x000e6200000e0000 */
[----:B------:R-:W-:Y:S02]  /*b660*/  FSEL R205, R31, -INF , !P0 ;  /* 0xff8000001fcd7808 */ /* 0x000fe40004000000 */
[----:B------:R-:W-:Y:S01]  /*b670*/  FSEL R75, R32, -INF , !P6 ;  /* 0xff800000204b7808 */ /* 0x000fe20007000000 */
[----:B------:R-:W2:Y:S01]  /*b680*/  SHFL.BFLY PT, R10, R2, 0x1, 0x1f ;  /* 0x0c201f00020a7f89 */ /* 0x000ea200000e0000 */
[----:B------:R-:W-:-:S02]  /*b690*/  ISETP.GE.AND P3, PT, R16, R6, PT ;  /* 0x000000061000720c */ /* 0x000fc40003f66270 */
[-C--:B------:R-:W-:Y:S01]  /*b6a0*/  ISETP.GE.AND P5, PT, R18, R6.reuse, PT ;  /* 0x000000061200720c */ /* 0x080fe20003fa6270 */
[----:B------:R-:W-:Y:S01]  /*b6b0*/  STL [R1+0x70], R218 ;  /* 0x000070da01007387 */ /* 0x000fe20000100800 */
[-C--:B------:R-:W-:Y:S02]  /*b6c0*/  ISETP.GE.AND P0, PT, R17, R6.reuse, PT ;  /* 0x000000061100720c */ /* 0x080fe40003f06270 */
[----:B------:R-:W-:Y:S01]  /*b6d0*/  ISETP.GE.AND P6, PT, R0, R6, PT ;  /* 0x000000060000720c */ /* 0x000fe20003fc6270 */
[----:B------:R-:W-:Y:S01]  /*b6e0*/  STL [R1+0x6c], R217 ;  /* 0x00006cd901007387 */ /* 0x000fe20000100800 */
[----:B------:R-:W-:Y:S02]  /*b6f0*/  FMNMX.FTZ R6, R138, R125, !PT ;  /* 0x0000007d8a067209 */ /* 0x000fe40007810000 */
[----:B------:R-:W-:Y:S01]  /*b700*/  LOP3.LUT R0, R5, UR22, R20, 0x96, !PT ;  /* 0x0000001605007c12 */ /* 0x000fe2000f8e9614 */
[----:B------:R-:W-:Y:S01]  /*b710*/  STL [R1+0x68], R216 ;  /* 0x000068d801007387 */ /* 0x000fe20000100800 */
[----:B------:R-:W-:-:S02]  /*b720*/  LOP3.LUT R7, R4, 0xffff, RZ, 0xc0, !PT ;  /* 0x0000ffff04077812 */ /* 0x000fc400078ec0ff */
[----:B------:R-:W-:Y:S01]  /*b730*/  FMNMX.FTZ R5, R132, R6, !PT ;  /* 0x0000000684057209 */ /* 0x000fe20007810000 */
[----:B------:R-:W-:Y:S01]  /*b740*/  STL [R1+0x64], R215 ;  /* 0x000064d701007387 */ /* 0x000fe20000100800 */
[----:B------:R-:W-:Y:S02]  /*b750*/  LOP3.LUT R8, R4, 0xff, RZ, 0xc0, !PT ;  /* 0x000000ff04087812 */ /* 0x000fe400078ec0ff */
[--C-:B------:R-:W-:Y:S01]  /*b760*/  SHF.R.U32.HI R11, RZ, 0x10, R4.reuse ;  /* 0x00000010ff0b7819 */ /* 0x100fe20000011604 */
[----:B------:R-:W-:Y:S01]  /*b770*/  STL [R1+0x60], R212 ;  /* 0x000060d401007387 */ /* 0x000fe20000100800 */
[----:B------:R-:W-:Y:S02]  /*b780*/  SHF.R.U32.HI R12, RZ, 0x18, R4 ;  /* 0x00000018ff0c7819 */ /* 0x000fe40000011604 */
[----:B------:R-:W-:Y:S01]  /*b790*/  FMNMX.FTZ R4, R128, R5, !PT ;  /* 0x0000000580047209 */ /* 0x000fe20007810000 */
[----:B------:R-:W-:Y:S01]  /*b7a0*/  STL [R1+0xa4], R238 ;  /* 0x0000a4ee01007387 */ /* 0x000fe20000100800 */
[----:B------:R-:W-:-:S02]  /*b7b0*/  SHF.R.U32.HI R6, RZ, 0x8, R7 ;  /* 0x00000008ff067819 */ /* 0x000fc40000011607 */
[----:B------:R-:W-:Y:S01]  /*b7c0*/  FMNMX.FTZ R4, R126, R4, !PT ;  /* 0x000000047e047209 */ /* 0x000fe20007810000 */
[----:B------:R-:W-:Y:S01]  /*b7d0*/  IMAD.MOV.U32 R36, RZ, RZ, R23 ;  /* 0x000000ffff247224 */ /* 0x000fe200078e0017 */
[----:B------:R-:W-:Y:S01]  /*b7e0*/  PRMT R13, R8, 0x5410, R6 ;  /* 0x00005410080d7816 */ /* 0x000fe20000000006 */
[----:B------:R-:W3:Y:S01]  /*b7f0*/  LDSM.16.MT88.4 R16, [R213+0x4000] ;  /* 0x00400000d510783b */ /* 0x000ee20000004200 */
[----:B------:R-:W-:Y:S02]  /*b800*/  FMNMX.FTZ R5, R137, R129, !PT ;  /* 0x0000008189057209 */ /* 0x000fe40007810000 */
[----:B------:R-:W-:Y:S01]  /*b810*/  FMNMX.FTZ R6, R139, R4, !PT ;  /* 0x000000048b067209 */ /* 0x000fe20007810000 */
[----:B------:R-:W4:Y:S01]  /*b820*/  LDSM.16.MT88.4 R28, [R214+0x4000] ;  /* 0x00400000d61c783b */ /* 0x000f220000004200 */
[----:B------:R-:W-:Y:S02]  /*b830*/  LOP3.LUT R4, R0, 0xffff, RZ, 0xc0, !PT ;  /* 0x0000ffff00047812 */ /* 0x000fe400078ec0ff */
[----:B------:R-:W-:-:S02]  /*b840*/  FMNMX.FTZ R5, R135, R5, !PT ;  /* 0x0000000587057209 */ /* 0x000fc40007810000 */
[----:B------:R-:W-:Y:S02]  /*b850*/  FMNMX.FTZ R7, R175, R6, !PT ;  /* 0x00000006af077209 */ /* 0x000fe40007810000 */
[----:B-1----:R-:W-:Y:S02]  /*b860*/  FMNMX.FTZ R127, R3, R9, !PT ;  /* 0x00000009037f7209 */ /* 0x002fe40007810000 */
[----:B------:R-:W-:Y:S02]  /*b870*/  SHF.R.U32.HI R6, RZ, 0x8, R4 ;  /* 0x00000008ff067819 */ /* 0x000fe40000011604 */
[----:B------:R-:W-:Y:S01]  /*b880*/  FMNMX.FTZ R3, R131, R5, !PT ;  /* 0x0000000583037209 */ /* 0x000fe20007810000 */
[----:B------:R1:W-:Y:S01]  /*b890*/  STL [R1+0x90], R127 ;  /* 0x0000907f01007387 */ /* 0x0003e20000100800 */
[----:B------:R-:W-:Y:S02]  /*b8a0*/  FMNMX.FTZ R4, R174, R7, !PT ;  /* 0x00000007ae047209 */ /* 0x000fe40007810000 */
[----:B------:R-:W-:-:S02]  /*b8b0*/  FMNMX.FTZ R5, R130, R3, !PT ;  /* 0x0000000382057209 */ /* 0x000fc40007810000 */
[----:B------:R-:W-:Y:S01]  /*b8c0*/  FMNMX.FTZ R3, R173, R4, !PT ;  /* 0x00000004ad037209 */ /* 0x000fe20007810000 */
[C---:B------:R-:W-:Y:S01]  /*b8d0*/  FMUL.FTZ R4, R127.reuse, UR33 ;  /* 0x000000217f047c20 */ /* 0x040fe20008410000 */
[----:B------:R-:W-:Y:S02]  /*b8e0*/  FSEL R197, R34, -INF , !P3 ;  /* 0xff80000022c57808 */ /* 0x000fe40005800000 */
[----:B------:R-:W-:Y:S02]  /*b8f0*/  FMNMX.FTZ R3, R104, R3, !PT ;  /* 0x0000000368037209 */ /* 0x000fe40007810000 */
[----:B------:R-:W-:Y:S02]  /*b900*/  FSETP.NEU.FTZ.AND P3, PT, R127, -INF , PT ;  /* 0xff8000007f00780b */ /* 0x000fe40003f7d000 */
[----:B--2---:R-:W-:Y:S02]  /*b910*/  FMNMX.FTZ R103, R2, R10, !PT ;  /* 0x0000000a02677209 */ /* 0x004fe40007810000 */
[----:B------:R-:W-:-:S02]  /*b920*/  FMNMX.FTZ R2, R178, R5, !PT ;  /* 0x00000005b2027209 */ /* 0x000fc40007810000 */
[----:B------:R-:W-:Y:S02]  /*b930*/  LOP3.LUT R11, R11, 0xff, RZ, 0xc0, !PT ;  /* 0x000000ff0b0b7812 */ /* 0x000fe400078ec0ff */
[----:B------:R-:W-:Y:S02]  /*b940*/  FMNMX.FTZ R3, R105, R3, !PT ;  /* 0x0000000369037209 */ /* 0x000fe40007810000 */
[----:B------:R-:W-:Y:S02]  /*b950*/  LOP3.LUT R8, R0, 0xff, RZ, 0xc0, !PT ;  /* 0x000000ff00087812 */ /* 0x000fe400078ec0ff */
[----:B------:R-:W-:Y:S02]  /*b960*/  FSEL R15, R4, RZ, P3 ;  /* 0x000000ff040f7208 */ /* 0x000fe40001800000 */
[----:B------:R-:W-:Y:S02]  /*b970*/  SHF.R.U32.HI R4, RZ, 0x10, R0 ;  /* 0x00000010ff047819 */ /* 0x000fe40000011600 */
[----:B------:R-:W-:-:S02]  /*b980*/  FMNMX.FTZ R2, R179, R2, !PT ;  /* 0x00000002b3027209 */ /* 0x000fc40007810000 */
[----:B------:R-:W-:Y:S02]  /*b990*/  PRMT R11, R11, 0x5410, R12 ;  /* 0x000054100b0b7816 */ /* 0x000fe4000000000c */
[----:B------:R-:W-:Y:S02]  /*b9a0*/  FMNMX.FTZ R3, R108, R3, !PT ;  /* 0x000000036c037209 */ /* 0x000fe40007810000 */
[----:B------:R-:W-:Y:S02]  /*b9b0*/  PRMT R12, R8, 0x5410, R6 ;  /* 0x00005410080c7816 */ /* 0x000fe40000000006 */
[----:B------:R-:W-:Y:S02]  /*b9c0*/  LOP3.LUT R6, R4, 0xff, RZ, 0xc0, !PT ;  /* 0x000000ff04067812 */ /* 0x000fe400078ec0ff */
[----:B------:R-:W-:Y:S02]  /*b9d0*/  FMNMX.FTZ R4, R176, R2, !PT ;  /* 0x00000002b0047209 */ /* 0x000fe40007810000 */
[----:B------:R-:W-:Y:S01]  /*b9e0*/  FMNMX.FTZ R2, R109, R3, !PT ;  /* 0x000000036d027209 */ /* 0x000fe20007810000 */
[--C-:B------:R-:W-:Y:S01]  /*b9f0*/  FFMA.FTZ R3, R77, UR33, -R15.reuse ;  /* 0x000000214d037c23 */ /* 0x100fe2000801080f */
[----:B------:R-:W-:Y:S01]  /*ba00*/  SHF.R.U32.HI R7, RZ, 0x18, R0 ;  /* 0x00000018ff077819 */ /* 0x000fe20000011600 */
[----:B------:R-:W-:Y:S01]  /*ba10*/  FFMA.FTZ R0, R78, UR33, -R15 ;  /* 0x000000214e007c23 */ /* 0x000fe2000801080f */
[----:B------:R-:W-:-:S02]  /*ba20*/  FMNMX.FTZ R5, R181, R2, !PT ;  /* 0x00000002b5057209 */ /* 0x000fc40007810000 */
[----:B------:R-:W2:Y:S01]  /*ba30*/  MUFU.EX2 R2, R3 ;  /* 0x0000000300027308 */ /* 0x000ea20000000800 */
[----:B------:R-:W-:Y:S02]  /*ba40*/  FSEL R86, R33, -INF , !P2 ;  /* 0xff80000021567808 */ /* 0x000fe40005000000 */
[----:B------:R-:W-:Y:S02]  /*ba50*/  FSETP.NEU.FTZ.AND P2, PT, R103, -INF , PT ;  /* 0xff8000006700780b */ /* 0x000fe40003f5d000 */
[----:B------:R-:W-:Y:S02]  /*ba60*/  FMNMX.FTZ R4, R177, R4, !PT ;  /* 0x00000004b1047209 */ /* 0x000fe40007810000 */
[----:B------:R-:W-:Y:S01]  /*ba70*/  FSEL R85, R52, -INF , !P4 ;  /* 0xff80000034557808 */ /* 0x000fe20006000000 */
[----:B------:R3:W-:Y:S01]  /*ba80*/  MUFU.EX2 R56, R0 ;  /* 0x0000000000387308 */ /* 0x0007e20000000800 */
[----:B------:R-:W-:Y:S02]  /*ba90*/  FSEL R84, R53, -INF , !P1 ;  /* 0xff80000035547808 */ /* 0x000fe40004800000 */
[----:B------:R-:W-:Y:S01]  /*baa0*/  FSEL R198, R35, -INF , !P5 ;  /* 0xff80000023c67808 */ /* 0x000fe20006800000 */
[----:B--2---:R2:W-:Y:S01]  /*bab0*/  STL [R1+0x58], R2 ;  /* 0x0000580201007387 */ /* 0x0045e20000100800 */
[----:B---3--:R-:W-:-:S05]  /*bac0*/  FMUL.FTZ R0, R103, UR33 ;  /* 0x0000002167007c20 */ /* 0x008fca0008410000 */
[----:B------:R-:W-:Y:S02]  /*bad0*/  FSEL R20, R0, RZ, P2 ;  /* 0x000000ff00147208 */ /* 0x000fe40001000000 */
[----:B------:R-:W-:Y:S02]  /*bae0*/  FSEL R0, R127, RZ, P3 ;  /* 0x000000ff7f007208 */ /* 0x000fe40001800000 */
[----:B-1----:R-:W3:Y:S01]  /*baf0*/  LDL.LU R127, [R1+0x58] ;  /* 0x00005800017f7983 */ /* 0x002ee20000300800 */
[----:B------:R-:W-:Y:S01]  /*bb00*/  FFMA.FTZ R3, R120, UR33, -R20 ;  /* 0x0000002178037c23 */ /* 0x000fe20008010814 */
[----:B------:R-:W-:Y:S02]  /*bb10*/  IMAD.MOV.U32 R23, RZ, RZ, R229 ;  /* 0x000000ffff177224 */ /* 0x000fe400078e00e5 */
[----:B------:R-:W-:Y:S01]  /*bb20*/  FADD.FTZ R9, R136, -R0 ;  /* 0x8000000088097221 */ /* 0x000fe20000010000 */
[----:B------:R-:W-:Y:S02]  /*bb30*/  PRMT R229, R225, 0x7054, R225 ;  /* 0x00007054e1e57816 */ /* 0x000fe400000000e1 */
[----:B------:R-:W-:-:S02]  /*bb40*/  PRMT R10, R6, 0x5410, R7 ;  /* 0x00005410060a7816 */ /* 0x000fc40000000007 */
[----:B--2---:R-:W-:Y:S02]  /*bb50*/  FMNMX.FTZ R2, R182, R4, !PT ;  /* 0x00000004b6027209 */ /* 0x004fe40007810000 */
[----:B------:R-:W-:Y:S01]  /*bb60*/  FMNMX.FTZ R4, R185, R5, !PT ;  /* 0x00000005b9047209 */ /* 0x000fe20007810000 */
[----:B------:R-:W-:Y:S01]  /*bb70*/  FFMA.FTZ R5, R121, UR33, -R15 ;  /* 0x0000002179057c23 */ /* 0x000fe2000801080f */
[----:B------:R-:W-:Y:S02]  /*bb80*/  FMNMX.FTZ R0, R183, R2, !PT ;  /* 0x00000002b7007209 */ /* 0x000fe40007810000 */
[----:B------:R-:W1:Y:S02]  /*bb90*/  MUFU.EX2 R2, R3 ;  /* 0x0000000300027308 */ /* 0x000e640000000800 */
[----:B------:R-:W-:Y:S01]  /*bba0*/  FMNMX.FTZ R0, R110, R0, !PT ;  /* 0x000000006e007209 */ /* 0x000fe20007810000 */
[----:B-1----:R1:W-:Y:S01]  /*bbb0*/  STL [R1+0x54], R2 ;  /* 0x0000540201007387 */ /* 0x0023e20000100800 */
[----:B------:R-:W-:-:S03]  /*bbc0*/  FFMA.FTZ R3, R79, UR33, -R20 ;  /* 0x000000214f037c23 */ /* 0x000fc60008010814 */
[----:B------:R-:W-:Y:S01]  /*bbd0*/  STL [R1+0x94], R103 ;  /* 0x0000946701007387 */ /* 0x000fe20000100800 */
[----:B------:R2:W-:Y:S02]  /*bbe0*/  MUFU.EX2 R221, R3 ;  /* 0x0000000300dd7308 */ /* 0x0005e40000000800 */
[----:B--2---:R-:W-:-:S06]  /*bbf0*/  FMNMX.FTZ R3, R111, R0, !PT ;  /* 0x000000006f037209 */ /* 0x004fcc0007810000 */
[----:B------:R2:W-:Y:S01]  /*bc00*/  MUFU.EX2 R215, R5 ;  /* 0x0000000500d77308 */ /* 0x0005e20000000800 */
[----:B------:R-:W-:Y:S02]  /*bc10*/  HSET2.LE.AND R0, R13, R229, PT ;  /* 0x000000e50d007233 */ /* 0x000fe40003803000 */
[----:B-1----:R-:W-:Y:S02]  /*bc20*/  FMNMX.FTZ R2, R88, R4, !PT ;  /* 0x0000000458027209 */ /* 0x002fe40007810000 */
[----:B------:R-:W-:Y:S02]  /*bc30*/  FSEL R4, R103, RZ, P2 ;  /* 0x000000ff67047208 */ /* 0x000fe40001000000 */
[----:B------:R-:W-:-:S03]  /*bc40*/  FMNMX.FTZ R2, R89, R2, !PT ;  /* 0x0000000259027209 */ /* 0x000fc60007810000 */
[----:B------:R-:W-:Y:S01]  /*bc50*/  FADD.FTZ R8, R76, -R4 ;  /* 0x800000044c087221 */ /* 0x000fe20000010000 */
[----:B------:R-:W-:Y:S02]  /*bc60*/  FMNMX.FTZ R2, R203, R2, !PT ;  /* 0x00000002cb027209 */ /* 0x000fe40007810000 */
[----:B------:R-:W-:Y:S02]  /*bc70*/  FMNMX.FTZ R4, R186, R3, !PT ;  /* 0x00000003ba047209 */ /* 0x000fe40007810000 */
[----:B------:R-:W-:Y:S02]  /*bc80*/  FMNMX.FTZ R3, R204, R2, !PT ;  /* 0x00000002cc037209 */ /* 0x000fe40007810000 */
[----:B---3--:R-:W-:Y:S01]  /*bc90*/  F2FP.F16.F32.PACK_AB R2, R127, R56 ;  /* 0x000000387f02723e */ /* 0x008fe200000000ff */
[----:B------:R1:W-:Y:S04]  /*bca0*/  STL [R1+0x98], R127 ;  /* 0x0000987f01007387 */ /* 0x0003e80000100800 */
[----:B-1----:R-:W3:Y:S01]  /*bcb0*/  LDL.LU R127, [R1+0x54] ;  /* 0x00005400017f7983 */ /* 0x002ee20000300800 */
[----:B------:R-:W-:Y:S01]  /*bcc0*/  FMNMX.FTZ R4, R187, R4, !PT ;  /* 0x00000004bb047209 */ /* 0x000fe20007810000 */
[----:B------:R-:W-:Y:S01]  /*bcd0*/  FMUL.FTZ R9, R9, UR33 ;  /* 0x0000002109097c20 */ /* 0x000fe20008410000 */
[----:B--2---:R-:W-:Y:S01]  /*bce0*/  FMNMX.FTZ R5, R202, R3, !PT ;  /* 0x00000003ca057209 */ /* 0x004fe20007810000 */
[----:B------:R-:W-:Y:S01]  /*bcf0*/  IMAD.WIDE.U32 R32, R242, -0x326172a9, RZ ;  /* 0xcd9e8d57f2207825 */ /* 0x000fe200078e00ff */
[----:B------:R-:W-:Y:S01]  /*bd00*/  FMNMX.FTZ R3, R90, R4, !PT ;  /* 0x000000045a037209 */ /* 0x000fe20007810000 */
[----:B------:R-:W-:Y:S01]  /*bd10*/  UIADD3 UR10, UR35, 0x1, URZ ;  /* 0x00000001230a7890 */ /* 0x000fe2000fffe03f */
[----:B------:R-:W-:Y:S01]  /*bd20*/  LOP3.LUT R6, R0, R2, RZ, 0xc0, !PT ;  /* 0x0000000200067212 */ /* 0x000fe200078ec0ff */
[----:B------:R-:W-:Y:S01]  /*bd30*/  FFMA.FTZ R2, R123, UR33, -R15 ;  /* 0x000000217b027c23 */ /* 0x000fe2000801080f */
[----:B------:R-:W-:Y:S01]  /*bd40*/  FMNMX.FTZ R4, R81, R5, !PT ;  /* 0x0000000551047209 */ /* 0x000fe20007810000 */
[----:B------:R-:W-:Y:S01]  /*bd50*/  FFMA.FTZ R5, R122, UR33, -R20 ;  /* 0x000000217a057c23 */ /* 0x000fe20008010814 */
[----:B------:R-:W-:Y:S01]  /*bd60*/  FMNMX.FTZ R3, R91, R3, !PT ;  /* 0x000000035b037209 */ /* 0x000fe20007810000 */
[----:B------:R-:W-:Y:S01]  /*bd70*/  MUFU.EX2 R58, R2 ;  /* 0x00000002003a7308 */ /* 0x000fe20000000800 */
[----:B------:R-:W-:Y:S01]  /*bd80*/  FMNMX.FTZ R4, R211, R4, !PT ;  /* 0x00000004d3047209 */ /* 0x000fe20007810000 */
[----:B------:R-:W-:Y:S01]  /*bd90*/  IMAD.MOV.U32 R64, RZ, RZ, R36 ;  /* 0x000000ffff407224 */ /* 0x000fe200078e0024 */
[----:B------:R-:W-:-:S02]  /*bda0*/  HSET2.LE.AND R0, R11, R229, PT ;  /* 0x000000e50b007233 */ /* 0x000fc40003803000 */
[----:B------:R-:W-:Y:S01]  /*bdb0*/  FMNMX.FTZ R3, R206, R3, !PT ;  /* 0x00000003ce037209 */ /* 0x000fe20007810000 */
[----:B------:R-:W-:Y:S01]  /*bdc0*/  IMAD.MOV.U32 R65, RZ, RZ, R64 ;  /* 0x000000ffff417224 */ /* 0x000fe200078e0040 */
[----:B------:R-:W-:Y:S01]  /*bdd0*/  FMNMX.FTZ R4, R226, R4, !PT ;  /* 0x00000004e2047209 */ /* 0x000fe20007810000 */
[----:B------:R1:W-:Y:S01]  /*bde0*/  MUFU.EX2 R103, R5 ;  /* 0x0000000500677308 */ /* 0x0003e20000000800 */
[----:B------:R-:W-:Y:S01]  /*bdf0*/  FSEL R136, R54, -INF , !P0 ;  /* 0xff80000036887808 */ /* 0x000fe20004000000 */
[----:B------:R-:W-:Y:S02]  /*be00*/  IMAD.MOV.U32 R64, RZ, RZ, R23 ;  /* 0x000000ffff407224 */ /* 0x000fe400078e0017 */
[----:B------:R-:W-:Y:S02]  /*be10*/  IMAD.MOV.U32 R224, RZ, RZ, R65 ;  /* 0x000000ffffe07224 */ /* 0x000fe400078e0041 */
[----:B------:R-:W-:Y:S02]  /*be20*/  IMAD.MOV.U32 R223, RZ, RZ, R64 ;  /* 0x000000ffffdf7224 */ /* 0x000fe400078e0040 */
[----:B------:R-:W2:Y:S01]  /*be30*/  MUFU.EX2 R123, R9 ;  /* 0x00000009007b7308 */ /* 0x000ea20000000800 */
[----:B-1----:R-:W-:Y:S01]  /*be40*/  FFMA.FTZ R5, R124, UR33, -R20 ;  /* 0x000000217c057c23 */ /* 0x002fe20008010814 */
[----:B------:R-:W-:-:S06]  /*be50*/  FSEL R124, R55, -INF , !P6 ;  /* 0xff800000377c7808 */ /* 0x000fcc0007000000 */
[----:B------:R1:W-:Y:S01]  /*be60*/  MUFU.EX2 R236, R5 ;  /* 0x0000000500ec7308 */ /* 0x0003e20000000800 */
        /* <DEDUP_REMOVED lines=8> */
[----:B---3--:R-:W-:Y:S01]  /*bef0*/  F2FP.F16.F32.PACK_AB R2, R221, R127 ;  /* 0x0000007fdd02723e */ /* 0x008fe200000000ff */
[----:B------:R-:W-:Y:S03]  /*bf00*/  STL [R1+0xa0], R127 ;  /* 0x0000a07f01007387 */ /* 0x000fe60000100800 */
[----:B------:R-:W-:Y:S01]  /*bf10*/  LOP3.LUT R7, R0, R2, RZ, 0xc0, !PT ;  /* 0x0000000200077212 */ /* 0x000fe200078ec0ff */
[----:B------:R-:W-:Y:S01]  /*bf20*/  STL [R1+0x9c], R221 ;  /* 0x00009cdd01007387 */ /* 0x000fe20000100800 */
[----:B------:R-:W-:-:S02]  /*bf30*/  FMNMX.FTZ R0, R208, R3, !PT ;  /* 0x00000003d0007209 */ /* 0x000fc40007810000 */
[----:B------:R-:W-:Y:S02]  /*bf40*/  FMNMX.FTZ R3, R210, R4, !PT ;  /* 0x00000004d2037209 */ /* 0x000fe40007810000 */
[----:B------:R-:W-:Y:S02]  /*bf50*/  FMNMX.FTZ R2, R82, R0, !PT ;  /* 0x0000000052027209 */ /* 0x000fe40007810000 */
[----:B------:R-:W-:Y:S02]  /*bf60*/  FMNMX.FTZ R4, R209, R3, !PT ;  /* 0x00000003d1047209 */ /* 0x000fe40007810000 */
[----:B------:R-:W-:Y:S02]  /*bf70*/  FMNMX.FTZ R3, R83, R2, !PT ;  /* 0x0000000253037209 */ /* 0x000fe40007810000 */
[----:B------:R-:W-:Y:S02]  /*bf80*/  FMNMX.FTZ R4, R199, R4, !PT ;  /* 0x00000004c7047209 */ /* 0x000fe40007810000 */
[----:B------:R-:W-:-:S02]  /*bf90*/  HSET2.LE.AND R0, R12, R229, PT ;  /* 0x000000e50c007233 */ /* 0x000fc40003803000 */
[----:B------:R-:W-:Y:S02]  /*bfa0*/  F2FP.F16.F32.PACK_AB R2, R58, R215 ;  /* 0x000000d73a02723e */ /* 0x000fe400000000ff */
[----:B------:R-:W-:Y:S02]  /*bfb0*/  FMNMX.FTZ R3, R231, R3, !PT ;  /* 0x00000003e7037209 */ /* 0x000fe40007810000 */
[----:B-1----:R-:W-:Y:S02]  /*bfc0*/  FMNMX.FTZ R5, R192, R4, !PT ;  /* 0x00000004c0057209 */ /* 0x002fe40007810000 */
[----:B------:R-:W-:Y:S01]  /*bfd0*/  LOP3.LUT R4, R0, R2, RZ, 0xc0, !PT ;  /* 0x0000000200047212 */ /* 0x000fe200078ec0ff */
[----:B------:R-:W-:Y:S01]  /*bfe0*/  FMUL.FTZ R2, R8, UR33 ;  /* 0x0000002108027c20 */ /* 0x000fe20008410000 */
[----:B------:R-:W-:Y:S02]  /*bff0*/  FMNMX.FTZ R0, R232, R3, !PT ;  /* 0x00000003e8007209 */ /* 0x000fe40007810000 */
[----:B------:R-:W-:Y:S01]  /*c000*/  FMNMX.FTZ R3, R75, R5, !PT ;  /* 0x000000054b037209 */ /* 0x000fe20007810000 */
[----:B------:R1:W2:Y:S01]  /*c010*/  MUFU.EX2 R122, R2 ;  /* 0x00000002007a7308 */ /* 0x0002a20000000800 */
[----:B------:R-:W-:-:S02]  /*c020*/  FMNMX.FTZ R0, R228, R0, !PT ;  /* 0x00000000e4007209 */ /* 0x000fc40007810000 */
[----:B------:R-:W-:Y:S02]  /*c030*/  FMNMX.FTZ R3, R86, R3, !PT ;  /* 0x0000000356037209 */ /* 0x000fe40007810000 */
[----:B------:R-:W-:Y:S02]  /*c040*/  LOP3.LUT R12, R21, UR12, R14, 0x96, !PT ;  /* 0x0000000c150c7c12 */ /* 0x000fe4000f8e960e */
[----:B------:R-:W-:-:S04]  /*c050*/  FMNMX.FTZ R3, R194, R3, !PT ;  /* 0x00000003c2037209 */ /* 0x000fc80007810000 */
[----:B------:R-:W-:-:S04]  /*c060*/  FMNMX.FTZ R3, R195, R3, !PT ;  /* 0x00000003c3037209 */ /* 0x000fc80007810000 */
[----:B------:R-:W-:Y:S02]  /*c070*/  FMNMX.FTZ R3, R85, R3, !PT ;  /* 0x0000000355037209 */ /* 0x000fe40007810000 */
[----:B-1----:R-:W-:Y:S01]  /*c080*/  FMNMX.FTZ R2, R227, R0, !PT ;  /* 0x00000000e3027209 */ /* 0x002fe20007810000 */
[-C--:B--2---:R-:W-:Y:S01]  /*c090*/  FMUL.FTZ R142, R142, R122.reuse ;  /* 0x0000007a8e8e7220 */ /* 0x084fe20000410000 */
[----:B------:R-:W-:Y:S01]  /*c0a0*/  HSET2.LE.AND R0, R10, R229, PT ;  /* 0x000000e50a007233 */ /* 0x000fe20003803000 */
[----:B------:R-:W-:Y:S01]  /*c0b0*/  FMUL.FTZ R143, R143, R122 ;  /* 0x0000007a8f8f7220 */ /* 0x000fe20000410000 */
[----:B------:R-:W-:Y:S01]  /*c0c0*/  FMNMX.FTZ R5, R201, R2, !PT ;  /* 0x00000002c9057209 */ /* 0x000fe20007810000 */
[-C--:B------:R-:W-:Y:S01]  /*c0d0*/  FMUL.FTZ R154, R154, R122.reuse ;  /* 0x0000007a9a9a7220 */ /* 0x080fe20000410000 */
[----:B------:R-:W-:Y:S01]  /*c0e0*/  F2FP.F16.F32.PACK_AB R2, R236, R103 ;  /* 0x00000067ec02723e */ /* 0x000fe200000000ff */
[-C--:B------:R-:W-:Y:S01]  /*c0f0*/  FMUL.FTZ R155, R155, R122.reuse ;  /* 0x0000007a9b9b7220 */ /* 0x080fe20000410000 */
[----:B------:R-:W-:Y:S01]  /*c100*/  FMNMX.FTZ R8, R200, R5, !PT ;  /* 0x00000005c8087209 */ /* 0x000fe20007810000 */
[-C--:B------:R-:W-:Y:S01]  /*c110*/  FMUL.FTZ R158, R158, R122.reuse ;  /* 0x0000007a9e9e7220 */ /* 0x080fe20000410000 */
[----:B------:R-:W-:Y:S01]  /*c120*/  FMNMX.FTZ R3, R84, R3, !PT ;  /* 0x0000000354037209 */ /* 0x000fe20007810000 */
[----:B------:R-:W-:Y:S01]  /*c130*/  FMUL.FTZ R159, R159, R122 ;  /* 0x0000007a9f9f7220 */ /* 0x000fe20000410000 */
[----:B------:R-:W-:Y:S01]  /*c140*/  LOP3.LUT R5, R0, R2, RZ, 0xc0, !PT ;  /* 0x0000000200057212 */ /* 0x000fe200078ec0ff */
[----:B------:R-:W-:Y:S01]  /*c150*/  FMUL.FTZ R166, R166, R122 ;  /* 0x0000007aa6a67220 */ /* 0x000fe20000410000 */
[----:B------:R-:W-:Y:S01]  /*c160*/  FMNMX.FTZ R0, R197, R8, !PT ;  /* 0x00000008c5007209 */ /* 0x000fe20007810000 */
[----:B------:R-:W-:Y:S01]  /*c170*/  FMUL.FTZ R167, R167, R122 ;  /* 0x0000007aa7a77220 */ /* 0x000fe20000410000 */
[----:B------:R-:W1:Y:S01]  /*c180*/  SHFL.BFLY PT, R8, R3, 0x2, 0x1f ;  /* 0x0c401f0003087f89 */ /* 0x000e6200000e0000 */
[----:B------:R-:W-:-:S02]  /*c190*/  LOP3.LUT R2, R33, R101, RZ, 0x3c, !PT ;  /* 0x0000006521027212 */ /* 0x000fc400078e3cff */
[----:B------:R-:W-:Y:S01]  /*c1a0*/  FMNMX.FTZ R0, R198, R0, !PT ;  /* 0x00000000c6007209 */ /* 0x000fe20007810000 */
[----:B------:R-:W-:Y:S02]  /*c1b0*/  HMMA.16816.F32 R48, R4, R16, R140 ;  /* 0x000000100430723c */ /* 0x000fe4000000188c */
[----:B------:R-:W-:Y:S01]  /*c1c0*/  IMAD.WIDE.U32 R62, R2, -0x2daee0ad, RZ ;  /* 0xd2511f53023e7825 */ /* 0x000fe200078e00ff */
[----:B------:R-:W-:-:S03]  /*c1d0*/  FMNMX.FTZ R0, R207, R0, !PT ;  /* 0x00000000cf007209 */ /* 0x000fc60007810000 */
[C---:B------:R-:W-:Y:S01]  /*c1e0*/  HMMA.16816.F32 R44, R4.reuse, R18, R152 ;  /* 0x00000012042c723c */ /* 0x040fe20000001898 */
[----:B------:R-:W-:Y:S02]  /*c1f0*/  FMNMX.FTZ R0, R205, R0, !PT ;  /* 0x00000000cd007209 */ /* 0x000fe40007810000 */
[----:B------:R-:W-:Y:S02]  /*c200*/  LOP3.LUT R2, R63, UR19, R72, 0x96, !PT ;  /* 0x000000133f027c12 */ /* 0x000fe4000f8e9648 */
[----:B------:R-:W-:Y:S01]  /*c210*/  FMNMX.FTZ R0, R136, R0, !PT ;  /* 0x0000000088007209 */ /* 0x000fe20007810000 */
[----:B----4-:R-:W-:Y:S02]  /*c220*/  HMMA.16816.F32 R40, R4, R28, R156 ;  /* 0x0000001c0428723c */ /* 0x010fe4000000189c */
[----:B------:R-:W-:-:S04]  /*c230*/  IMAD.WIDE.U32 R34, R2, -0x326172a9, RZ ;  /* 0xcd9e8d5702227825 */ /* 0x000fc800078e00ff */
[----:B------:R-:W-:Y:S01]  /*c240*/  HMMA.16816.F32 R36, R4, R30, R164 ;  /* 0x0000001e0424723c */ /* 0x000fe200000018a4 */
[----:B------:R-:W-:-:S06]  /*c250*/  LOP3.LUT R2, R35, UR18, R24, 0x96, !PT ;  /* 0x0000001223027c12 */ /* 0x000fcc000f8e9618 */
[----:B------:R-:W-:Y:S02]  /*c260*/  FMNMX.FTZ R6, R124, R0, !PT ;  /* 0x000000007c067209 */ /* 0x000fe40007810000 */
[----:B-1----:R-:W-:Y:S02]  /*c270*/  FMNMX.FTZ R0, R3, R8, !PT ;  /* 0x0000000803007209 */ /* 0x002fe40007810000 */
[----:B------:R-:W-:Y:S01]  /*c280*/  LOP3.LUT R3, R25, UR20, R32, 0x96, !PT ;  /* 0x0000001419037c12 */ /* 0x000fe2000f8e9620 */
[----:B------:R-:W1:Y:S04]  /*c290*/  SHFL.BFLY PT, R7, R6, 0x2, 0x1f ;  /* 0x0c401f0006077f89 */ /* 0x000e6800000e0000 */
[----:B------:R-:W2:Y:S01]  /*c2a0*/  SHFL.BFLY PT, R8, R0, 0x1, 0x1f ;  /* 0x0c201f0000087f89 */ /* 0x000ea200000e0000 */
[----:B------:R-:W-:-:S04]  /*c2b0*/  IMAD.WIDE.U32 R10, R3, -0x2daee0ad, RZ ;  /* 0xd2511f53030a7825 */ /* 0x000fc800078e00ff */
[----:B------:R-:W-:Y:S01]  /*c2c0*/  IMAD.WIDE.U32 R2, R2, -0x2daee0ad, RZ ;  /* 0xd2511f5302027825 */ /* 0x000fe200078e00ff */
[----:B------:R-:W-:-:S04]  /*c2d0*/  LOP3.LUT R4, R11, UR17, R62, 0x96, !PT ;  /* 0x000000110b047c12 */ /* 0x000fc8000f8e963e */
[----:B------:R-:W-:Y:S01]  /*c2e0*/  LOP3.LUT R3, R3, UR15, R10, 0x96, !PT ;  /* 0x0000000f03037c12 */ /* 0x000fe2000f8e960a */
[----:B------:R-:W-:-:S04]  /*c2f0*/  IMAD.WIDE.U32 R10, R4, -0x326172a9, RZ ;  /* 0xcd9e8d57040a7825 */ /* 0x000fc800078e00ff */
[----:B------:R-:W-:Y:S01]  /*c300*/  IMAD.WIDE.U32 R4, R3, -0x326172a9, RZ ;  /* 0xcd9e8d5703047825 */ /* 0x000fe200078e00ff */
[----:B------:R-:W-:Y:S02]  /*c310*/  LOP3.LUT R3, R11, UR16, R34, 0x96, !PT ;  /* 0x000000100b037c12 */ /* 0x000fe4000f8e9622 */
[----:B-1----:R-:W-:Y:S02]  /*c320*/  FMNMX.FTZ R6, R6, R7, !PT ;  /* 0x0000000706067209 */ /* 0x002fe40007810000 */
[----:B------:R-:W-:Y:S02]  /*c330*/  LOP3.LUT R5, R5, UR14, R10, 0x96, !PT ;  /* 0x0000000e05057c12 */ /* 0x000fe4000f8e960a */
[----:B--2---:R-:W-:Y:S01]  /*c340*/  FMNMX.FTZ R102, R0, R8, !PT ;  /* 0x0000000800667209 */ /* 0x004fe20007810000 */
[----:B------:R-:W1:Y:S01]  /*c350*/  SHFL.BFLY PT, R10, R6, 0x1, 0x1f ;  /* 0x0c201f00060a7f89 */ /* 0x000e6200000e0000 */
[----:B------:R-:W-:Y:S02]  /*c360*/  IMAD.WIDE.U32 R8, R3, -0x2daee0ad, RZ ;  /* 0xd2511f5303087825 */ /* 0x000fe400078e00ff */
[----:B------:R-:W-:-:S02]  /*c370*/  FSETP.NEU.FTZ.AND P1, PT, R102, -INF , PT ;  /* 0xff8000006600780b */ /* 0x000fc40003f3d000 */
[----:B------:R-:W-:Y:S01]  /*c380*/  FMUL.FTZ R0, R102, UR33 ;  /* 0x0000002166007c20 */ /* 0x000fe20008410000 */
[----:B------:R-:W-:Y:S01]  /*c390*/  IMAD.WIDE.U32 R22, R5, -0x2daee0ad, RZ ;  /* 0xd2511f5305167825 */ /* 0x000fe200078e00ff */
[----:B------:R-:W-:-:S03]  /*c3a0*/  LOP3.LUT R2, R9, UR13, R2, 0x96, !PT ;  /* 0x0000000d09027c12 */ /* 0x000fc6000f8e9602 */
[----:B------:R-:W-:Y:S02]  /*c3b0*/  FSEL R11, R0, RZ, P1 ;  /* 0x000000ff000b7208 */ /* 0x000fe40000800000 */
[----:B------:R-:W-:Y:S01]  /*c3c0*/  LOP3.LUT R3, R23, UR5, R8, 0x96, !PT ;  /* 0x0000000517037c12 */ /* 0x000fe2000f8e9608 */
[----:B------:R-:W-:-:S04]  /*c3d0*/  IMAD.WIDE.U32 R8, R2, -0x326172a9, RZ ;  /* 0xcd9e8d5702087825 */ /* 0x000fc800078e00ff */
[----:B------:R-:W-:Y:S01]  /*c3e0*/  IMAD.WIDE.U32 R2, R3, -0x326172a9, RZ ;  /* 0xcd9e8d5703027825 */ /* 0x000fe200078e00ff */
[----:B------:R-:W-:-:S03]  /*c3f0*/  LOP3.LUT R13, R9, UR12, R4, 0x96, !PT ;  /* 0x0000000c090d7c12 */ /* 0x000fc6000f8e9604 */
[----:B------:R-:W-:Y:S01]  /*c400*/  FFMA.FTZ R4, R125, UR33, -R11 ;  /* 0x000000217d047c23 */ /* 0x000fe2000801080b */
[----:B------:R-:W-:-:S03]  /*c410*/  LOP3.LUT R0, R3, UR22, R8, 0x96, !PT ;  /* 0x0000001603007c12 */ /* 0x000fc6000f8e9608 */
[----:B------:R2:W-:Y:S01]  /*c420*/  MUFU.EX2 R143, R4 ;  /* 0x00000004008f7308 */ /* 0x0005e20000000800 */
[C---:B------:R-:W-:Y:S02]  /*c430*/  LOP3.LUT R3, R2.reuse, 0xffff, RZ, 0xc0, !PT ;  /* 0x0000ffff02037812 */ /* 0x040fe400078ec0ff */
[--C-:B------:R-:W-:Y:S02]  /*c440*/  SHF.R.U32.HI R7, RZ, 0x10, R2.reuse ;  /* 0x00000010ff077819 */ /* 0x100fe40000011602 */
[----:B------:R-:W-:Y:S02]  /*c450*/  LOP3.LUT R8, R2, 0xff, RZ, 0xc0, !PT ;  /* 0x000000ff02087812 */ /* 0x000fe400078ec0ff */
[----:B------:R-:W-:Y:S02]  /*c460*/  SHF.R.U32.HI R5, RZ, 0x18, R2 ;  /* 0x00000018ff057819 */ /* 0x000fe40000011602 */
[----:B------:R-:W-:Y:S02]  /*c470*/  SHF.R.U32.HI R3, RZ, 0x8, R3 ;  /* 0x00000008ff037819 */ /* 0x000fe40000011603 */
[----:B------:R-:W-:-:S02]  /*c480*/  LOP3.LUT R2, R7, 0xff, RZ, 0xc0, !PT ;  /* 0x000000ff07027812 */ /* 0x000fc400078ec0ff */
[----:B-1----:R-:W-:Y:S02]  /*c490*/  FMNMX.FTZ R101, R6, R10, !PT ;  /* 0x0000000a06657209 */ /* 0x002fe40007810000 */
[----:B------:R-:W-:Y:S01]  /*c4a0*/  PRMT R6, R8, 0x5410, R3 ;  /* 0x0000541008067816 */ /* 0x000fe20000000003 */
[----:B------:R-:W-:Y:S01]  /*c4b0*/  FFMA.FTZ R3, R128, UR33, -R11 ;  /* 0x0000002180037c23 */ /* 0x000fe2000801080b */
[----:B------:R-:W-:Y:S01]  /*c4c0*/  PRMT R7, R2, 0x5410, R5 ;  /* 0x0000541002077816 */ /* 0x000fe20000000005 */
[C---:B------:R-:W-:Y:S01]  /*c4d0*/  FMUL.FTZ R2, R101.reuse, UR33 ;  /* 0x0000002165027c20 */ /* 0x040fe20008410000 */
[----:B------:R-:W-:Y:S01]  /*c4e0*/  FSETP.NEU.FTZ.AND P0, PT, R101, -INF , PT ;  /* 0xff8000006500780b */ /* 0x000fe20003f1d000 */
[----:B------:R1:W-:Y:S01]  /*c4f0*/  MUFU.EX2 R158, R3 ;  /* 0x00000003009e7308 */ /* 0x0003e20000000800 */
[----:B--2---:R-:W-:Y:S01]  /*c500*/  FFMA.FTZ R4, R132, UR33, -R11 ;  /* 0x0000002184047c23 */ /* 0x004fe2000801080b */
[----:B------:R-:W-:Y:S01]  /*c510*/  IMAD.MOV.U32 R132, RZ, RZ, R59 ;  /* 0x000000ffff847224 */ /* 0x000fe200078e003b */
[----:B------:R-:W-:-:S02]  /*c520*/  FSEL R14, R2, RZ, P0 ;  /* 0x000000ff020e7208 */ /* 0x000fc40000000000 */
[----:B------:R-:W-:-:S03]  /*c530*/  LOP3.LUT R2, R0, 0xffff, RZ, 0xc0, !PT ;  /* 0x0000ffff00027812 */ /* 0x000fc600078ec0ff */
[----:B------:R2:W-:Y:S01]  /*c540*/  MUFU.EX2 R159, R4 ;  /* 0x00000004009f7308 */ /* 0x0005e20000000800 */
[----:B-1----:R-:W-:-:S07]  /*c550*/  FFMA.FTZ R3, R126, UR33, -R11 ;  /* 0x000000217e037c23 */ /* 0x002fce000801080b */
[----:B------:R1:W3:Y:S01]  /*c560*/  MUFU.EX2 R167, R3 ;  /* 0x0000000300a77308 */ /* 0x0002e20000000800 */
[----:B--2---:R-:W-:Y:S01]  /*c570*/  FFMA.FTZ R4, R129, UR33, -R14 ;  /* 0x0000002181047c23 */ /* 0x004fe2000801080e */
[----:B------:R-:W-:-:S06]  /*c580*/  IMAD.WIDE.U32 R128, R242, -0x326172a9, RZ ;  /* 0xcd9e8d57f2807825 */ /* 0x000fcc00078e00ff */
[----:B------:R2:W-:Y:S01]  /*c590*/  MUFU.EX2 R141, R4 ;  /* 0x00000004008d7308 */ /* 0x0005e20000000800 */
[----:B-1----:R-:W-:Y:S02]  /*c5a0*/  SHF.R.U32.HI R3, RZ, 0x8, R2 ;  /* 0x00000008ff037819 */ /* 0x002fe40000011602 */
[----:B------:R-:W-:-:S04]  /*c5b0*/  LOP3.LUT R2, R0, 0xff, RZ, 0xc0, !PT ;  /* 0x000000ff00027812 */ /* 0x000fc800078ec0ff */
[----:B--2---:R-:W-:Y:S01]  /*c5c0*/  PRMT R4, R2, 0x5410, R3 ;  /* 0x0000541002047816 */ /* 0x004fe20000000003 */
[----:B------:R-:W-:Y:S01]  /*c5d0*/  FFMA.FTZ R2, R131, UR33, -R14 ;  /* 0x0000002183027c23 */ /* 0x000fe2000801080e */
[----:B------:R-:W-:-:S03]  /*c5e0*/  SHF.R.U32.HI R3, RZ, 0x10, R0 ;  /* 0x00000010ff037819 */ /* 0x000fc60000011600 */
[----:B------:R1:W-:Y:S02]  /*c5f0*/  MUFU.EX2 R157, R2 ;  /* 0x00000002009d7308 */ /* 0x0003e40000000800 */
[----:B-1----:R-:W-:Y:S02]  /*c600*/  SHF.R.U32.HI R2, RZ, 0x18, R0 ;  /* 0x00000018ff027819 */ /* 0x002fe40000011600 */
[----:B------:R-:W-:Y:S01]  /*c610*/  LOP3.LUT R0, R3, 0xff, RZ, 0xc0, !PT ;  /* 0x000000ff03007812 */ /* 0x000fe200078ec0ff */
[----:B------:R-:W-:-:S03]  /*c620*/  FFMA.FTZ R3, R130, UR33, -R14 ;  /* 0x0000002182037c23 */ /* 0x000fc6000801080e */
[----:B------:R-:W-:Y:S01]  /*c630*/  PRMT R5, R0, 0x5410, R2 ;  /* 0x0000541000057816 */ /* 0x000fe20000000002 */
[----:B------:R-:W-:Y:S01]  /*c640*/  FFMA.FTZ R0, R135, UR33, -R14 ;  /* 0x0000002187007c23 */ /* 0x000fe2000801080e */
[----:B------:R-:W-:Y:S01]  /*c650*/  FSEL R2, R102, RZ, P1 ;  /* 0x000000ff66027208 */ /* 0x000fe20000800000 */
[----:B------:R-:W-:Y:S04]  /*c660*/  MUFU.EX2 R164, R3 ;  /* 0x0000000300a47308 */ /* 0x000fe80000000800 */
[----:B------:R-:W-:-:S04]  /*c670*/  FADD.FTZ R2, R138, -R2 ;  /* 0x800000028a027221 */ /* 0x000fc80000010000 */
[----:B------:R1:W-:Y:S01]  /*c680*/  MUFU.EX2 R154, R0 ;  /* 0x00000000009a7308 */ /* 0x0003e20000000800 */
[----:B------:R-:W-:-:S07]  /*c690*/  FMUL.FTZ R2, R2, UR33 ;  /* 0x0000002102027c20 */ /* 0x000fce0008410000 */
[----:B------:R3:W2:Y:S01]  /*c6a0*/  MUFU.EX2 R121, R2 ;  /* 0x0000000200797308 */ /* 0x0006a20000000800 */
[----:B-1----:R-:W-:-:S05]  /*c6b0*/  FSEL R0, R101, RZ, P0 ;  /* 0x000000ff65007208 */ /* 0x002fca0000000000 */
[----:B------:R-:W-:Y:S01]  /*c6c0*/  FADD.FTZ R3, R137, -R0 ;  /* 0x8000000089037221 */ /* 0x000fe20000010000 */
[--C-:B------:R-:W-:Y:S02]  /*c6d0*/  HSET2.LE.AND R0, R6, R229.reuse, PT ;  /* 0x000000e506007233 */ /* 0x100fe40003803000 */
[----:B---3--:R-:W-:Y:S01]  /*c6e0*/  F2FP.F16.F32.PACK_AB R2, R167, R158 ;  /* 0x0000009ea702723e */ /* 0x008fe200000000ff */
[----:B------:R-:W-:Y:S01]  /*c6f0*/  FMUL.FTZ R3, R3, UR33 ;  /* 0x0000002103037c20 */ /* 0x000fe20008410000 */
[-C--:B--2---:R-:W-:Y:S01]  /*c700*/  FMUL.FTZ R144, R144, R121.reuse ;  /* 0x0000007990907220 */ /* 0x084fe20000410000 */
[-C--:B------:R-:W-:Y:S01]  /*c710*/  FMUL.FTZ R145, R145, R121.reuse ;  /* 0x0000007991917220 */ /* 0x080fe20000410000 */
[----:B------:R-:W-:Y:S01]  /*c720*/  LOP3.LUT R6, R0, R2, RZ, 0xc0, !PT ;  /* 0x0000000200067212 */ /* 0x000fe200078ec0ff */
[----:B------:R-:W1:Y:S01]  /*c730*/  MUFU.EX2 R120, R3 ;  /* 0x0000000300787308 */ /* 0x000e620000000800 */
[--C-:B------:R-:W-:Y:S01]  /*c740*/  HSET2.LE.AND R0, R7, R229.reuse, PT ;  /* 0x000000e507007233 */ /* 0x100fe20003803000 */
[----:B------:R-:W-:Y:S01]  /*c750*/  FMUL.FTZ R148, R148, R121 ;  /* 0x0000007994947220 */ /* 0x000fe20000410000 */
[----:B------:R-:W-:Y:S01]  /*c760*/  F2FP.F16.F32.PACK_AB R2, R164, R157 ;  /* 0x0000009da402723e */ /* 0x000fe200000000ff */
[-C--:B------:R-:W-:Y:S01]  /*c770*/  FMUL.FTZ R149, R149, R121.reuse ;  /* 0x0000007995957220 */ /* 0x080fe20000410000 */
[-C--:B------:R-:W-:Y:S01]  /*c780*/  FMUL.FTZ R160, R160, R121.reuse ;  /* 0x00000079a0a07220 */ /* 0x080fe20000410000 */
[-C--:B------:R-:W-:Y:S01]  /*c790*/  FMUL.FTZ R161, R161, R121.reuse ;  /* 0x00000079a1a17220 */ /* 0x080fe20000410000 */
[----:B------:R-:W-:Y:S01]  /*c7a0*/  LOP3.LUT R7, R0, R2, RZ, 0xc0, !PT ;  /* 0x0000000200077212 */ /* 0x000fe200078ec0ff */
[-C--:B------:R-:W-:Y:S01]  /*c7b0*/  FMUL.FTZ R168, R168, R121.reuse ;  /* 0x00000079a8a87220 */ /* 0x080fe20000410000 */
[----:B------:R-:W-:Y:S01]  /*c7c0*/  HSET2.LE.AND R0, R4, R229, PT ;  /* 0x000000e504007233 */ /* 0x000fe20003803000 */
[----:B------:R-:W-:Y:S01]  /*c7d0*/  FMUL.FTZ R169, R169, R121 ;  /* 0x00000079a9a97220 */ /* 0x000fe20000410000 */
[----:B------:R-:W-:-:S04]  /*c7e0*/  F2FP.F16.F32.PACK_AB R2, R159, R143 ;  /* 0x0000008f9f02723e */ /* 0x000fc800000000ff */
[----:B------:R-:W-:Y:S02]  /*c7f0*/  LOP3.LUT R4, R0, R2, RZ, 0xc0, !PT ;  /* 0x0000000200047212 */ /* 0x000fe400078ec0ff */
[----:B------:R-:W-:Y:S01]  /*c800*/  HSET2.LE.AND R0, R5, R229, PT ;  /* 0x000000e505007233 */ /* 0x000fe20003803000 */
[-C--:B-1----:R-:W-:Y:S01]  /*c810*/  FMUL.FTZ R146, R146, R120.reuse ;  /* 0x0000007892927220 */ /* 0x082fe20000410000 */
[----:B------:R-:W-:Y:S01]  /*c820*/  F2FP.F16.F32.PACK_AB R2, R154, R141 ;  /* 0x0000008d9a02723e */ /* 0x000fe200000000ff */
[-C--:B------:R-:W-:Y:S01]  /*c830*/  FMUL.FTZ R147, R147, R120.reuse ;  /* 0x0000007893937220 */ /* 0x080fe20000410000 */
[-C--:B------:R-:W-:Y:S01]  /*c840*/  FMUL.FTZ R150, R150, R120.reuse ;  /* 0x0000007896967220 */ /* 0x080fe20000410000 */
[----:B------:R-:W-:Y:S01]  /*c850*/  FMUL.FTZ R151, R151, R120 ;  /* 0x0000007897977220 */ /* 0x000fe20000410000 */
[----:B------:R-:W-:Y:S01]  /*c860*/  LOP3.LUT R5, R0, R2, RZ, 0xc0, !PT ;  /* 0x0000000200057212 */ /* 0x000fe200078ec0ff */
[----:B------:R-:W-:Y:S01]  /*c870*/  FFMA.FTZ R0, R139, UR33, -R11 ;  /* 0x000000218b007c23 */ /* 0x000fe2000801080b */
[----:B------:R-:W-:-:S04]  /*c880*/  IMAD.WIDE.U32 R2, R12, -0x2daee0ad, RZ ;  /* 0xd2511f530c027825 */ /* 0x000fc800078e00ff */
[-C--:B------:R-:W-:Y:S01]  /*c890*/  FMUL.FTZ R162, R162, R120.reuse ;  /* 0x00000078a2a27220 */ /* 0x080fe20000410000 */
[-C--:B------:R-:W-:Y:S01]  /*c8a0*/  FMUL.FTZ R163, R163, R120.reuse ;  /* 0x00000078a3a37220 */ /* 0x080fe20000410000 */
[----:B------:R1:W-:Y:S01]  /*c8b0*/  MUFU.EX2 R165, R0 ;  /* 0x0000000000a57308 */ /* 0x0003e20000000800 */
[-C--:B------:R-:W-:Y:S01]  /*c8c0*/  FMUL.FTZ R170, R170, R120.reuse ;  /* 0x00000078aaaa7220 */ /* 0x080fe20000410000 */
[C---:B------:R-:W-:Y:S01]  /*c8d0*/  LOP3.LUT R8, R2.reuse, 0xffff, RZ, 0xc0, !PT ;  /* 0x0000ffff02087812 */ /* 0x040fe200078ec0ff */
[C---:B------:R-:W-:Y:S01]  /*c8e0*/  HMMA.16816.F32 R144, R4.reuse, R16, R144 ;  /* 0x000000100490723c */ /* 0x040fe20000001890 */
[----:B------:R-:W-:Y:S01]  /*c8f0*/  FMUL.FTZ R171, R171, R120 ;  /* 0x00000078abab7220 */ /* 0x000fe20000410000 */
[----:B------:R-:W-:Y:S02]  /*c900*/  LOP3.LUT R10, R2, 0xff, RZ, 0xc0, !PT ;  /* 0x000000ff020a7812 */ /* 0x000fe400078ec0ff */
[--C-:B------:R-:W-:Y:S02]  /*c910*/  SHF.R.U32.HI R9, RZ, 0x10, R2.reuse ;  /* 0x00000010ff097819 */ /* 0x100fe40000011602 */
[----:B------:R-:W-:Y:S01]  /*c920*/  HMMA.16816.F32 R148, R4, R18, R148 ;  /* 0x000000120494723c */ /* 0x000fe20000001894 */
[----:B------:R-:W2:Y:S01]  /*c930*/  LDSM.16.MT88.4 R16, [R213+0x4400] ;  /* 0x00440000d510783b */ /* 0x000ea20000004200 */
[----:B------:R-:W-:-:S02]  /*c940*/  SHF.R.U32.HI R12, RZ, 0x18, R2 ;  /* 0x00000018ff0c7819 */ /* 0x000fc40000011602 */
[----:B------:R-:W-:Y:S02]  /*c950*/  SHF.R.U32.HI R8, RZ, 0x8, R8 ;  /* 0x00000008ff087819 */ /* 0x000fe40000011608 */
[----:B------:R-:W-:Y:S01]  /*c960*/  HMMA.16816.F32 R160, R4, R28, R160 ;  /* 0x0000001c04a0723c */ /* 0x000fe200000018a0 */
[----:B-1----:R-:W-:Y:S01]  /*c970*/  FFMA.FTZ R0, R134, UR33, -R15 ;  /* 0x0000002186007c23 */ /* 0x002fe2000801080f */
[----:B------:R-:W-:-:S03]  /*c980*/  PRMT R10, R10, 0x5410, R8 ;  /* 0x000054100a0a7816 */ /* 0x000fc60000000008 */
[----:B------:R1:W-:Y:S01]  /*c990*/  MUFU.EX2 R220, R0 ;  /* 0x0000000000dc7308 */ /* 0x0003e20000000800 */
[----:B------:R-:W-:Y:S07]  /*c9a0*/  HMMA.16816.F32 R168, R4, R30, R168 ;  /* 0x0000001e04a8723c */ /* 0x000fee00000018a8 */
[----:B------:R-:W-:Y:S01]  /*c9b0*/  LOP3.LUT R7, R9, 0xff, RZ, 0xc0, !PT ;  /* 0x000000ff09077812 */ /* 0x000fe200078ec0ff */
[----:B-1----:R-:W-:-:S04]  /*c9c0*/  FFMA.FTZ R0, R100, UR33, -R15 ;  /* 0x0000002164007c23 */ /* 0x002fc8000801080f */
[----:B------:R1:W-:Y:S02]  /*c9d0*/  MUFU.EX2 R222, R0 ;  /* 0x0000000000de7308 */ /* 0x0003e40000000800 */
[----:B-1----:R-:W-:-:S06]  /*c9e0*/  FFMA.FTZ R0, R96, UR33, -R15 ;  /* 0x0000002160007c23 */ /* 0x002fcc000801080f */
[----:B------:R1:W-:Y:S02]  /*c9f0*/  MUFU.EX2 R216, R0 ;  /* 0x0000000000d87308 */ /* 0x0003e40000000800 */
[----:B-1----:R-:W-:-:S06]  /*ca00*/  FFMA.FTZ R0, R97, UR33, -R15 ;  /* 0x0000002161007c23 */ /* 0x002fcc000801080f */
[----:B------:R1:W3:Y:S02]  /*ca10*/  MUFU.EX2 R218, R0 ;  /* 0x0000000000da7308 */ /* 0x0002e40000000800 */
[----:B-1----:R-:W-:-:S06]  /*ca20*/  FFMA.FTZ R0, R133, UR33, -R20 ;  /* 0x0000002185007c23 */ /* 0x002fcc0008010814 */
[----:B------:R1:W-:Y:S02]  /*ca30*/  MUFU.EX2 R166, R0 ;  /* 0x0000000000a67308 */ /* 0x0003e40000000800 */
[----:B-1----:R-:W-:-:S06]  /*ca40*/  FFMA.FTZ R0, R98, UR33, -R20 ;  /* 0x0000002162007c23 */ /* 0x002fcc0008010814 */
[----:B------:R1:W-:Y:S02]  /*ca50*/  MUFU.EX2 R217, R0 ;  /* 0x0000000000d97308 */ /* 0x0003e40000000800 */
[----:B-1----:R-:W-:Y:S01]  /*ca60*/  LOP3.LUT R0, R3, UR21, R26, 0x96, !PT ;  /* 0x0000001503007c12 */ /* 0x002fe2000f8e961a */
[----:B------:R-:W-:Y:S01]  /*ca70*/  FFMA.FTZ R3, R99, UR33, -R20 ;  /* 0x0000002163037c23 */ /* 0x000fe20008010814 */
[----:B------:R-:W1:Y:S02]  /*ca80*/  LDSM.16.MT88.4 R24, [R214+0x4400] ;  /* 0x00440000d618783b */ /* 0x000e640000004200 */
[----:B------:R-:W-:Y:S02]  /*ca90*/  LOP3.LUT R2, R0, 0xffff, RZ, 0xc0, !PT ;  /* 0x0000ffff00027812 */ /* 0x000fe400078ec0ff */
[----:B------:R4:W2:Y:S01]  /*caa0*/  MUFU.EX2 R219, R3 ;  /* 0x0000000300db7308 */ /* 0x0008a20000000800 */
[----:B------:R-:W-:Y:S02]  /*cab0*/  SHF.R.U32.HI R4, RZ, 0x10, R0 ;  /* 0x00000010ff047819 */ /* 0x000fe40000011600 */
[----:B------:R-:W-:-:S02]  /*cac0*/  SHF.R.U32.HI R5, RZ, 0x8, R2 ;  /* 0x00000008ff057819 */ /* 0x000fc40000011602 */
[----:B------:R-:W-:Y:S02]  /*cad0*/  LOP3.LUT R6, R0, 0xff, RZ, 0xc0, !PT ;  /* 0x000000ff00067812 */ /* 0x000fe400078ec0ff */
[----:B------:R-:W-:Y:S02]  /*cae0*/  SHF.R.U32.HI R2, RZ, 0x18, R0 ;  /* 0x00000018ff027819 */ /* 0x000fe40000011600 */
[----:B------:R-:W-:Y:S02]  /*caf0*/  LOP3.LUT R0, R4, 0xff, RZ, 0xc0, !PT ;  /* 0x000000ff04007812 */ /* 0x000fe400078ec0ff */
[----:B------:R-:W-:Y:S02]  /*cb00*/  PRMT R4, R7, 0x5410, R12 ;  /* 0x0000541007047816 */ /* 0x000fe4000000000c */
[----:B------:R-:W-:Y:S02]  /*cb10*/  PRMT R8, R6, 0x5410, R5 ;  /* 0x0000541006087816 */ /* 0x000fe40000000005 */
[----:B------:R-:W-:Y:S01]  /*cb20*/  PRMT R5, R0, 0x5410, R2 ;  /* 0x0000541000057816 */ /* 0x000fe20000000002 */
[----:B----4-:R-:W-:Y:S01]  /*cb30*/  FFMA.FTZ R3, R172, UR33, -R20 ;  /* 0x00000021ac037c23 */ /* 0x010fe20008010814 */
[----:B------:R-:W-:-:S02]  /*cb40*/  HSET2.LE.AND R0, R10, R229, PT ;  /* 0x000000e50a007233 */ /* 0x000fc40003803000 */
[----:B---3--:R-:W-:Y:S01]  /*cb50*/  F2FP.F16.F32.PACK_AB R2, R218, R216 ;  /* 0x000000d8da02723e */ /* 0x008fe200000000ff */
[----:B------:R3:W4:Y:S01]  /*cb60*/  MUFU.EX2 R156, R3 ;  /* 0x00000003009c7308 */ /* 0x0007220000000800 */
[----:B--2---:R-:W-:Y:S02]  /*cb70*/  F2FP.F16.F32.PACK_AB R7, R219, R217 ;  /* 0x000000d9db07723e */ /* 0x004fe400000000ff */
[----:B------:R-:W-:Y:S02]  /*cb80*/  LOP3.LUT R6, R0, R2, RZ, 0xc0, !PT ;  /* 0x0000000200067212 */ /* 0x000fe400078ec0ff */
[----:B------:R-:W-:Y:S02]  /*cb90*/  HSET2.LE.AND R0, R8, R229, PT ;  /* 0x000000e508007233 */ /* 0x000fe40003803000 */
[----:B------:R-:W-:Y:S01]  /*cba0*/  F2FP.F16.F32.PACK_AB R2, R222, R220 ;  /* 0x000000dcde02723e */ /* 0x000fe200000000ff */
[----:B---3--:R-:W-:-:S04]  /*cbb0*/  FFMA.FTZ R3, R175, UR33, -R11 ;  /* 0x00000021af037c23 */ /* 0x008fc8000801080b */
[----:B------:R2:W-:Y:S02]  /*cbc0*/  MUFU.EX2 R152, R3 ;  /* 0x0000000300987308 */ /* 0x0005e40000000800 */
[----:B--2---:R-:W-:Y:S01]  /*cbd0*/  HSET2.LE.AND R3, R4, R229, PT ;  /* 0x000000e504037233 */ /* 0x004fe20003803000 */
[----:B------:R-:W-:-:S05]  /*cbe0*/  FFMA.FTZ R4, R174, UR33, -R11 ;  /* 0x00000021ae047c23 */ /* 0x000fca000801080b */
[----:B------:R2:W-:Y:S01]  /*cbf0*/  MUFU.EX2 R155, R4 ;  /* 0x00000004009b7308 */ /* 0x0005e20000000800 */
[----:B------:R-:W-:Y:S02]  /*cc00*/  LOP3.LUT R7, R3, R7, RZ, 0xc0, !PT ;  /* 0x0000000703077212 */ /* 0x000fe400078ec0ff */
[----:B------:R-:W-:Y:S02]  /*cc10*/  HSET2.LE.AND R3, R5, R229, PT ;  /* 0x000000e505037233 */ /* 0x000fe40003803000 */
[----:B----4-:R-:W-:-:S04]  /*cc20*/  F2FP.F16.F32.PACK_AB R5, R156, R166 ;  /* 0x000000a69c05723e */ /* 0x010fc800000000ff */
[----:B------:R-:W-:Y:S01]  /*cc30*/  LOP3.LUT R5, R3, R5, RZ, 0xc0, !PT ;  /* 0x0000000503057212 */ /* 0x000fe200078ec0ff */
[----:B--2---:R-:W-:Y:S01]  /*cc40*/  FFMA.FTZ R4, R173, UR33, -R11 ;  /* 0x00000021ad047c23 */ /* 0x004fe2000801080b */
[----:B------:R-:W-:-:S03]  /*cc50*/  IMAD.MOV.U32 R173, RZ, RZ, R215 ;  /* 0x000000ffffad7224 */ /* 0x000fc600078e00d7 */
[----:B------:R2:W3:Y:S01]  /*cc60*/  MUFU.EX2 R32, R4 ;  /* 0x0000000400207308 */ /* 0x0004e20000000800 */
[----:B------:R-:W-:Y:S01]  /*cc70*/  IMAD.MOV.U32 R72, RZ, RZ, R173 ;  /* 0x000000ffff487224 */ /* 0x000fe200078e00ad */
[----:B--2---:R-:W-:Y:S01]  /*cc80*/  LOP3.LUT R4, R0, R2, RZ, 0xc0, !PT ;  /* 0x0000000200047212 */ /* 0x004fe200078ec0ff */
[----:B------:R-:W-:-:S04]  /*cc90*/  IMAD.WIDE.U32 R2, R13, -0x2daee0ad, RZ ;  /* 0xd2511f530d027825 */ /* 0x000fc800078e00ff */
[----:B------:R-:W-:Y:S01]  /*cca0*/  FFMA.FTZ R0, R178, UR33, -R14 ;  /* 0x00000021b2007c23 */ /* 0x000fe2000801080e */
[----:B------:R-:W-:-:S03]  /*ccb0*/  IMAD.MOV.U32 R178, RZ, RZ, R224 ;  /* 0x000000ffffb27224 */ /* 0x000fc600078e00e0 */
[----:B------:R2:W-:Y:S01]  /*ccc0*/  MUFU.EX2 R140, R0 ;  /* 0x00000000008c7308 */ /* 0x0005e20000000800 */
[C---:B------:R-:W-:Y:S01]  /*ccd0*/  LOP3.LUT R8, R2.reuse, 0xffff, RZ, 0xc0, !PT ;  /* 0x0000ffff02087812 */ /* 0x040fe200078ec0ff */
[C---:B------:R-:W-:Y:S01]  /*cce0*/  HMMA.16816.F32 R48, R4.reuse, R16, R48 ;  /* 0x000000100430723c */ /* 0x040fe20000001830 */
[----:B------:R-:W-:Y:S02]  /*ccf0*/  LOP3.LUT R12, R2, 0xff, RZ, 0xc0, !PT ;  /* 0x000000ff020c7812 */ /* 0x000fe400078ec0ff */
[--C-:B------:R-:W-:Y:S02]  /*cd00*/  SHF.R.U32.HI R9, RZ, 0x10, R2.reuse ;  /* 0x00000010ff097819 */ /* 0x100fe40000011602 */
[----:B------:R-:W-:Y:S01]  /*cd10*/  SHF.R.U32.HI R10, RZ, 0x18, R2 ;  /* 0x00000018ff0a7819 */ /* 0x000fe20000011602 */
[----:B------:R-:W-:Y:S01]  /*cd20*/  FFMA.FTZ R2, R177, UR33, -R14 ;  /* 0x00000021b1027c23 */ /* 0x000fe2000801080e */
[----:B------:R-:W-:Y:S01]  /*cd30*/  HMMA.16816.F32 R44, R4, R18, R44 ;  /* 0x00000012042c723c */ /* 0x000fe2000000182c */
[----:B------:R-:W-:-:S02]  /*cd40*/  SHF.R.U32.HI R8, RZ, 0x8, R8 ;  /* 0x00000008ff087819 */ /* 0x000fc40000011608 */
[----:B------:R4:W-:Y:S02]  /*cd50*/  MUFU.EX2 R153, R2 ;  /* 0x0000000200997308 */ /* 0x0009e40000000800 */
[----:B------:R-:W-:Y:S01]  /*cd60*/  PRMT R8, R12, 0x5410, R8 ;  /* 0x000054100c087816 */ /* 0x000fe20000000008 */
[----:B-1----:R-:W-:Y:S01]  /*cd70*/  HMMA.16816.F32 R40, R4, R24, R40 ;  /* 0x000000180428723c */ /* 0x002fe20000001828 */
[----:B--2---:R-:W-:Y:S01]  /*cd80*/  LOP3.LUT R0, R3, UR21, R22, 0x96, !PT ;  /* 0x0000001503007c12 */ /* 0x004fe2000f8e9616 */
[----:B------:R-:W-:Y:S01]  /*cd90*/  FFMA.FTZ R3, R176, UR33, -R14 ;  /* 0x00000021b0037c23 */ /* 0x000fe2000801080e */
[----:B---3--:R-:W-:-:S03]  /*cda0*/  IMAD.MOV.U32 R176, RZ, RZ, R32 ;  /* 0x000000ffffb07224 */ /* 0x008fc600078e0020 */
[----:B------:R-:W-:Y:S01]  /*cdb0*/  HMMA.16816.F32 R36, R4, R26, R36 ;  /* 0x0000001a0424723c */ /* 0x000fe20000001824 */
[----:B------:R1:W2:Y:S06]  /*cdc0*/  MUFU.EX2 R142, R3 ;  /* 0x00000003008e7308 */ /* 0x0002ac0000000800 */
[----:B------:R-:W-:Y:S01]  /*cdd0*/  FFMA.FTZ R4, R179, UR33, -R14 ;  /* 0x00000021b3047c23 */ /* 0x000fe2000801080e */
[C---:B----4-:R-:W-:Y:S01]  /*cde0*/  LOP3.LUT R2, R0.reuse, 0xffff, RZ, 0xc0, !PT ;  /* 0x0000ffff00027812 */ /* 0x050fe200078ec0ff */
[----:B------:R-:W-:Y:S01]  /*cdf0*/  IMAD.MOV.U32 R179, RZ, RZ, R216 ;  /* 0x000000ffffb37224 */ /* 0x000fe200078e00d8 */
[----:B------:R-:W-:Y:S01]  /*ce00*/  LOP3.LUT R6, R0, 0xff, RZ, 0xc0, !PT ;  /* 0x000000ff00067812 */ /* 0x000fe200078ec0ff */
[----:B------:R3:W4:Y:S01]  /*ce10*/  MUFU.EX2 R138, R4 ;  /* 0x00000004008a7308 */ /* 0x0007220000000800 */
[----:B------:R-:W-:-:S02]  /*ce20*/  SHF.R.U32.HI R7, RZ, 0x18, R0 ;  /* 0x00000018ff077819 */ /* 0x000fc40000011600 */
[----:B------:R-:W-:Y:S02]  /*ce30*/  SHF.R.U32.HI R5, RZ, 0x8, R2 ;  /* 0x00000008ff057819 */ /* 0x000fe40000011602 */
[----:B------:R-:W-:Y:S02]  /*ce40*/  F2FP.F16.F32.PACK_AB R2, R176, R155 ;  /* 0x0000009bb002723e */ /* 0x000fe400000000ff */
[----:B-1----:R-:W-:Y:S02]  /*ce50*/  LOP3.LUT R3, R9, 0xff, RZ, 0xc0, !PT ;  /* 0x000000ff09037812 */ /* 0x002fe400078ec0ff */
[----:B------:R-:W-:Y:S02]  /*ce60*/  PRMT R5, R6, 0x5410, R5 ;  /* 0x0000541006057816 */ /* 0x000fe40000000005 */
[----:B------:R-:W-:Y:S02]  /*ce70*/  PRMT R10, R3, 0x5410, R10 ;  /* 0x00005410030a7816 */ /* 0x000fe4000000000a */
[----:B------:R-:W-:-:S02]  /*ce80*/  SHF.R.U32.HI R3, RZ, 0x10, R0 ;  /* 0x00000010ff037819 */ /* 0x000fc40000011600 */
[--C-:B------:R-:W-:Y:S01]  /*ce90*/  HSET2.LE.AND R0, R8, R229.reuse, PT ;  /* 0x000000e508007233 */ /* 0x100fe20003803000 */
[----:B---3--:R-:W-:Y:S01]  /*cea0*/  IMAD.U32 R4, RZ, RZ, UR10 ;  /* 0x0000000aff047e24 */ /* 0x008fe2000f8e00ff */
[----:B------:R-:W-:Y:S01]  /*ceb0*/  LOP3.LUT R3, R3, 0xff, RZ, 0xc0, !PT ;  /* 0x000000ff03037812 */ /* 0x000fe200078ec0ff */
[----:B------:R-:W-:Y:S02]  /*cec0*/  UIADD3 UR10, UR35, 0x2, URZ ;  /* 0x00000002230a7890 */ /* 0x000fe4000fffe03f */
[----:B------:R-:W-:Y:S01]  /*ced0*/  LOP3.LUT R6, R0, R2, RZ, 0xc0, !PT ;  /* 0x0000000200067212 */ /* 0x000fe200078ec0ff */
[----:B------:R-:W-:Y:S01]  /*cee0*/  UIADD3 UR35, UR35, 0x3, URZ ;  /* 0x0000000323237890 */ /* 0x000fe2000fffe03f */
[----:B------:R-:W-:Y:S02]  /*cef0*/  LOP3.LUT R9, R73, UR31, R4, 0x96, !PT ;  /* 0x0000001f49097c12 */ /* 0x000fe4000f8e9604 */
[----:B------:R-:W-:Y:S02]  /*cf00*/  PRMT R7, R3, 0x5410, R7 ;  /* 0x0000541003077816 */ /* 0x000fe40000000007 */
[----:B------:R-:W-:Y:S01]  /*cf10*/  HSET2.LE.AND R0, R10, R229, PT ;  /* 0x000000e50a007233 */ /* 0x000fe20003803000 */
[----:B------:R-:W-:Y:S01]  /*cf20*/  IMAD.WIDE.U32 R28, R9, -0x326172a9, RZ ;  /* 0xcd9e8d57091c7825 */ /* 0x000fe200078e00ff */
[----:B--2---:R-:W-:-:S02]  /*cf30*/  F2FP.F16.F32.PACK_AB R2, R153, R142 ;  /* 0x0000008e9902723e */ /* 0x004fc400000000ff */
[--C-:B------:R-:W-:Y:S02]  /*cf40*/  HSET2.LE.AND R3, R5, R229.reuse, PT ;  /* 0x000000e505037233 */ /* 0x100fe40003803000 */
[----:B------:R-:W-:Y:S02]  /*cf50*/  HSET2.LE.AND R5, R7, R229, PT ;  /* 0x000000e507057233 */ /* 0x000fe40003803000 */
[----:B------:R-:W-:Y:S02]  /*cf60*/  LOP3.LUT R7, R0, R2, RZ, 0xc0, !PT ;  /* 0x0000000200077212 */ /* 0x000fe400078ec0ff */
[----:B------:R-:W-:Y:S02]  /*cf70*/  F2FP.F16.F32.PACK_AB R4, R152, R165 ;  /* 0x000000a59804723e */ /* 0x000fe400000000ff */
[----:B------:R-:W-:Y:S02]  /*cf80*/  LOP3.LUT R2, R29, UR20, R66, 0x96, !PT ;  /* 0x000000141d027c12 */ /* 0x000fe4000f8e9642 */
[----:B----4-:R-:W-:-:S02]  /*cf90*/  F2FP.F16.F32.PACK_AB R8, R138, R140 ;  /* 0x0000008c8a08723e */ /* 0x010fc400000000ff */
[----:B------:R-:W-:Y:S02]  /*cfa0*/  LOP3.LUT R0, R61, UR18, R28, 0x96, !PT ;  /* 0x000000123d007c12 */ /* 0x000fe4000f8e961c */
[----:B------:R-:W-:Y:S01]  /*cfb0*/  LOP3.LUT R4, R3, R4, RZ, 0xc0, !PT ;  /* 0x0000000403047212 */ /* 0x000fe200078ec0ff */
[----:B------:R-:W-:Y:S01]  /*cfc0*/  IMAD.WIDE.U32 R2, R2, -0x2daee0ad, RZ ;  /* 0xd2511f5302027825 */ /* 0x000fe200078e00ff */
[----:B------:R-:W-:-:S03]  /*cfd0*/  LOP3.LUT R5, R5, R8, RZ, 0xc0, !PT ;  /* 0x0000000805057212 */ /* 0x000fc600078ec0ff */
[----:B------:R-:W-:Y:S01]  /*cfe0*/  IMAD.WIDE.U32 R8, R0, -0x2daee0ad, RZ ;  /* 0xd2511f5300087825 */ /* 0x000fe200078e00ff */
[----:B------:R-:W-:-:S03]  /*cff0*/  LOP3.LUT R3, R3, UR17, R74, 0x96, !PT ;  /* 0x0000001103037c12 */ /* 0x000fc6000f8e964a */
[--C-:B------:R-:W-:Y:S01]  /*d000*/  FFMA.FTZ R0, R112, UR33, -R15.reuse ;  /* 0x0000002170007c23 */ /* 0x100fe2000801080f */
[C---:B------:R-:W-:Y:S01]  /*d010*/  HMMA.16816.F32 R144, R4.reuse, R16, R144 ;  /* 0x000000100490723c */ /* 0x040fe20000001890 */
[----:B------:R-:W-:Y:S01]  /*d020*/  LOP3.LUT R9, R9, UR15, R2, 0x96, !PT ;  /* 0x0000000f09097c12 */ /* 0x000fe2000f8e9602 */
[----:B------:R-:W-:Y:S01]  /*d030*/  IMAD.WIDE.U32 R2, R3, -0x326172a9, RZ ;  /* 0xcd9e8d5703027825 */ /* 0x000fe200078e00ff */
[----:B------:R1:W-:Y:S03]  /*d040*/  MUFU.EX2 R225, R0 ;  /* 0x0000000000e17308 */ /* 0x0003e60000000800 */
[----:B------:R-:W-:Y:S01]  /*d050*/  IMAD.WIDE.U32 R30, R9, -0x326172a9, RZ ;  /* 0xcd9e8d57091e7825 */ /* 0x000fe200078e00ff */
[----:B------:R-:W-:Y:S01]  /*d060*/  LOP3.LUT R3, R3, UR16, R60, 0x96, !PT ;  /* 0x0000001003037c12 */ /* 0x000fe2000f8e963c */
[----:B------:R-:W-:Y:S02]  /*d070*/  HMMA.16816.F32 R148, R4, R18, R148 ;  /* 0x000000120494723c */ /* 0x000fe40000001894 */
[----:B------:R-:W-:Y:S01]  /*d080*/  FFMA.FTZ R9, R113, UR33, -R15 ;  /* 0x0000002171097c23 */ /* 0x000fe2000801080f */
[----:B------:R-:W2:Y:S01]  /*d090*/  LDSM.16.MT88.4 R16, [R213+0x4800] ;  /* 0x00480000d510783b */ /* 0x000ea20000004200 */
[----:B------:R-:W-:-:S02]  /*d0a0*/  IMAD.MOV.U32 R112, RZ, RZ, R58 ;  /* 0x000000ffff707224 */ /* 0x000fc400078e003a */
[----:B------:R-:W-:Y:S01]  /*d0b0*/  MUFU.EX2 R212, R9 ;  /* 0x0000000900d47308 */ /* 0x000fe20000000800 */
[----:B------:R-:W-:Y:S01]  /*d0c0*/  HMMA.16816.F32 R64, R4, R24, R160 ;  /* 0x000000180440723c */ /* 0x000fe200000018a0 */
[----:B------:R-:W-:Y:S01]  /*d0d0*/  IMAD.MOV.U32 R113, RZ, RZ, R57 ;  /* 0x000000ffff717224 */ /* 0x000fe200078e0039 */
[----:B-1----:R-:W-:Y:S01]  /*d0e0*/  LOP3.LUT R0, R31, UR14, R2, 0x96, !PT ;  /* 0x0000000e1f007c12 */ /* 0x002fe2000f8e9602 */
[----:B------:R-:W-:-:S03]  /*d0f0*/  IMAD.WIDE.U32 R2, R3, -0x2daee0ad, RZ ;  /* 0xd2511f5303027825 */ /* 0x000fc600078e00ff */
[----:B------:R-:W-:Y:S01]  /*d100*/  HMMA.16816.F32 R168, R4, R26, R168 ;  /* 0x0000001a04a8723c */ /* 0x000fe200000018a8 */
[----:B------:R-:W1:Y:S01]  /*d110*/  LDSM.16.MT88.4 R24, [R214+0x4800] ;  /* 0x00480000d618783b */ /* 0x000e620000004200 */
[----:B------:R-:W-:Y:S01]  /*d120*/  IMAD.WIDE.U32 R32, R0, -0x2daee0ad, RZ ;  /* 0xd2511f5300207825 */ /* 0x000fe200078e00ff */
[----:B------:R-:W-:-:S03]  /*d130*/  LOP3.LUT R0, R3, UR13, R8, 0x96, !PT ;  /* 0x0000000d03007c12 */ /* 0x000fc6000f8e9608 */
[--C-:B------:R-:W-:Y:S01]  /*d140*/  FFMA.FTZ R3, R116, UR33, -R15.reuse ;  /* 0x0000002174037c23 */ /* 0x100fe2000801080f */
[----:B------:R-:W-:Y:S01]  /*d150*/  FFMA.FTZ R8, R117, UR33, -R15 ;  /* 0x0000002175087c23 */ /* 0x000fe2000801080f */
[----:B------:R-:W-:Y:S01]  /*d160*/  FFMA.FTZ R5, R118, UR33, -R20 ;  /* 0x0000002176057c23 */ /* 0x000fe20008010814 */
[----:B------:R-:W-:Y:S01]  /*d170*/  LOP3.LUT R2, R33, UR5, R2, 0x96, !PT ;  /* 0x0000000521027c12 */ /* 0x000fe2000f8e9602 */
[----:B------:R3:W-:Y:S01]  /*d180*/  MUFU.EX2 R125, R3 ;  /* 0x00000003007d7308 */ /* 0x0007e20000000800 */
[----:B------:R-:W-:-:S04]  /*d190*/  IMAD.WIDE.U32 R22, R0, -0x326172a9, RZ ;  /* 0xcd9e8d5700167825 */ /* 0x000fc800078e00ff */
[----:B------:R-:W-:Y:S02]  /*d1a0*/  IMAD.MOV.U32 R118, RZ, RZ, R218 ;  /* 0x000000ffff767224 */ /* 0x000fe400078e00da */
[----:B------:R-:W-:Y:S01]  /*d1b0*/  IMAD.MOV.U32 R117, RZ, RZ, R223 ;  /* 0x000000ffff757224 */ /* 0x000fe200078e00df */
[----:B------:R4:W2:Y:S01]  /*d1c0*/  MUFU.EX2 R174, R8 ;  /* 0x0000000800ae7308 */ /* 0x0008a20000000800 */
[----:B------:R-:W-:-:S07]  /*d1d0*/  IMAD.MOV.U32 R116, RZ, RZ, R56 ;  /* 0x000000ffff747224 */ /* 0x000fce00078e0038 */
[----:B------:R-:W-:Y:S01]  /*d1e0*/  MUFU.EX2 R127, R5 ;  /* 0x00000005007f7308 */ /* 0x000fe20000000800 */
[----:B---3--:R-:W-:-:S03]  /*d1f0*/  IMAD.WIDE.U32 R2, R2, -0x326172a9, RZ ;  /* 0xcd9e8d5702027825 */ /* 0x008fc600078e00ff */
[----:B------:R-:W-:Y:S02]  /*d200*/  SHF.R.U32.HI R4, RZ, 0x10, R2 ;  /* 0x00000010ff047819 */ /* 0x000fe40000011602 */
[----:B------:R-:W-:Y:S02]  /*d210*/  LOP3.LUT R0, R3, UR22, R22, 0x96, !PT ;  /* 0x0000001603007c12 */ /* 0x000fe4000f8e9616 */
[----:B------:R-:W-:Y:S01]  /*d220*/  LOP3.LUT R6, R4, 0xff, RZ, 0xc0, !PT ;  /* 0x000000ff04067812 */ /* 0x000fe200078ec0ff */
[----:B------:R-:W-:Y:S01]  /*d230*/  FFMA.FTZ R4, R119, UR33, -R20 ;  /* 0x0000002177047c23 */ /* 0x000fe20008010814 */
[C---:B------:R-:W-:Y:S02]  /*d240*/  LOP3.LUT R3, R2.reuse, 0xffff, RZ, 0xc0, !PT ;  /* 0x0000ffff02037812 */ /* 0x040fe400078ec0ff */
[----:B------:R-:W-:Y:S01]  /*d250*/  LOP3.LUT R12, R2, 0xff, RZ, 0xc0, !PT ;  /* 0x000000ff020c7812 */ /* 0x000fe200078ec0ff */
[----:B------:R3:W1:Y:S01]  /*d260*/  MUFU.EX2 R175, R4 ;  /* 0x0000000400af7308 */ /* 0x0006620000000800 */
[----:B------:R-:W-:-:S02]  /*d270*/  SHF.R.U32.HI R10, RZ, 0x18, R2 ;  /* 0x00000018ff0a7819 */ /* 0x000fc40000011602 */
[C---:B------:R-:W-:Y:S02]  /*d280*/  LOP3.LUT R2, R0.reuse, 0xffff, RZ, 0xc0, !PT ;  /* 0x0000ffff00027812 */ /* 0x040fe400078ec0ff */
[----:B------:R-:W-:Y:S02]  /*d290*/  SHF.R.U32.HI R7, RZ, 0x8, R3 ;  /* 0x00000008ff077819 */ /* 0x000fe40000011603 */
[----:B----4-:R-:W-:Y:S02]  /*d2a0*/  LOP3.LUT R8, R0, 0xff, RZ, 0xc0, !PT ;  /* 0x000000ff00087812 */ /* 0x010fe400078ec0ff */
[----:B------:R-:W-:Y:S02]  /*d2b0*/  SHF.R.U32.HI R3, RZ, 0x10, R0 ;  /* 0x00000010ff037819 */ /* 0x000fe40000011600 */
[----:B------:R-:W-:Y:S02]  /*d2c0*/  SHF.R.U32.HI R2, RZ, 0x8, R2 ;  /* 0x00000008ff027819 */ /* 0x000fe40000011602 */
[----:B------:R-:W-:-:S02]  /*d2d0*/  SHF.R.U32.HI R9, RZ, 0x18, R0 ;  /* 0x00000018ff097819 */ /* 0x000fc40000011600 */
[----:B------:R-:W-:Y:S01]  /*d2e0*/  LOP3.LUT R0, R3, 0xff, RZ, 0xc0, !PT ;  /* 0x000000ff03007812 */ /* 0x000fe200078ec0ff */
[----:B------:R-:W-:Y:S01]  /*d2f0*/  FFMA.FTZ R3, R114, UR33, -R20 ;  /* 0x0000002172037c23 */ /* 0x000fe20008010814 */
[----:B---3--:R-:W-:Y:S02]  /*d300*/  PRMT R4, R12, 0x5410, R7 ;  /* 0x000054100c047816 */ /* 0x008fe40000000007 */
[----:B------:R-:W-:Y:S01]  /*d310*/  PRMT R8, R8, 0x5410, R2 ;  /* 0x0000541008087816 */ /* 0x000fe20000000002 */
[----:B------:R-:W-:Y:S01]  /*d320*/  FFMA.FTZ R2, R115, UR33, -R20 ;  /* 0x0000002173027c23 */ /* 0x000fe20008010814 */
[----:B------:R-:W-:Y:S01]  /*d330*/  PRMT R9, R0, 0x5410, R9 ;  /* 0x0000541000097816 */ /* 0x000fe20000000009 */
[----:B------:R-:W-:Y:S01]  /*d340*/  MUFU.EX2 R177, R3 ;  /* 0x0000000300b17308 */ /* 0x000fe20000000800 */
[----:B------:R-:W-:Y:S02]  /*d350*/  HSET2.LE.AND R0, R4, R229, PT ;  /* 0x000000e504007233 */ /* 0x000fe40003803000 */
[----:B------:R-:W-:-:S05]  /*d360*/  PRMT R5, R6, 0x5410, R10 ;  /* 0x0000541006057816 */ /* 0x000fca000000000a */
[----:B------:R2:W3:Y:S02]  /*d370*/  MUFU.EX2 R221, R2 ;  /* 0x0000000200dd7308 */ /* 0x0004e40000000800 */
[----:B--2---:R-:W-:-:S04]  /*d380*/  F2FP.F16.F32.PACK_AB R2, R174, R125 ;  /* 0x0000007dae02723e */ /* 0x004fc800000000ff */
[----:B------:R-:W-:Y:S02]  /*d390*/  LOP3.LUT R6, R0, R2, RZ, 0xc0, !PT ;  /* 0x0000000200067212 */ /* 0x000fe400078ec0ff */
[----:B------:R-:W-:Y:S02]  /*d3a0*/  HSET2.LE.AND R0, R5, R229, PT ;  /* 0x000000e505007233 */ /* 0x000fe40003803000 */
[----:B-1----:R-:W-:-:S04]  /*d3b0*/  F2FP.F16.F32.PACK_AB R2, R175, R127 ;  /* 0x0000007faf02723e */ /* 0x002fc800000000ff */
[----:B------:R-:W-:Y:S02]  /*d3c0*/  LOP3.LUT R7, R0, R2, RZ, 0xc0, !PT ;  /* 0x0000000200077212 */ /* 0x000fe400078ec0ff */
[----:B------:R-:W-:Y:S02]  /*d3d0*/  HSET2.LE.AND R0, R8, R229, PT ;  /* 0x000000e508007233 */ /* 0x000fe40003803000 */
[----:B------:R-:W-:-:S04]  /*d3e0*/  F2FP.F16.F32.PACK_AB R2, R212, R225 ;  /* 0x000000e1d402723e */ /* 0x000fc800000000ff */
[----:B------:R-:W-:Y:S02]  /*d3f0*/  LOP3.LUT R4, R0, R2, RZ, 0xc0, !PT ;  /* 0x0000000200047212 */ /* 0x000fe400078ec0ff */
[----:B------:R-:W-:Y:S02]  /*d400*/  HSET2.LE.AND R0, R9, R229, PT ;  /* 0x000000e509007233 */ /* 0x000fe40003803000 */
[----:B---3--:R-:W-:-:S04]  /*d410*/  F2FP.F16.F32.PACK_AB R2, R221, R177 ;  /* 0x000000b1dd02723e */ /* 0x008fc800000000ff */
[----:B------:R-:W-:Y:S02]  /*d420*/  LOP3.LUT R5, R0, R2, RZ, 0xc0, !PT ;  /* 0x0000000200057212 */ /* 0x000fe400078ec0ff */
[----:B------:R-:W-:Y:S02]  /*d430*/  LOP3.LUT R0, R29, UR20, R128, 0x96, !PT ;  /* 0x000000141d007c12 */ /* 0x000fe4000f8e9680 */
[----:B------:R-:W-:-:S03]  /*d440*/  LOP3.LUT R2, R35, UR18, R28, 0x96, !PT ;  /* 0x0000001223027c12 */ /* 0x000fc6000f8e961c */
[----:B------:R-:W-:Y:S02]  /*d450*/  HMMA.16816.F32 R48, R4, R16, R48 ;  /* 0x000000100430723c */ /* 0x000fe40000001830 */
[----:B------:R-:W-:-:S04]  /*d460*/  IMAD.WIDE.U32 R2, R2, -0x2daee0ad, RZ ;  /* 0xd2511f5302027825 */ /* 0x000fc800078e00ff */
[C---:B------:R-:W-:Y:S06]  /*d470*/  HMMA.16816.F32 R52, R4.reuse, R18, R44 ;  /* 0x000000120434723c */ /* 0x040fec000000182c */
[C---:B------:R-:W-:Y:S06]  /*d480*/  HMMA.16816.F32 R76, R4.reuse, R24, R40 ;  /* 0x00000018044c723c */ /* 0x040fec0000001828 */
[----:B------:R-:W-:Y:S07]  /*d490*/  HMMA.16816.F32 R68, R4, R26, R36 ;  /* 0x0000001a0444723c */ /* 0x000fee0000001824 */
[----:B------:R-:W-:-:S04]  /*d4a0*/  IMAD.WIDE.U32 R4, R0, -0x2daee0ad, RZ ;  /* 0xd2511f5300047825 */ /* 0x000fc800078e00ff */
[----:B------:R-:W-:Y:S01]  /*d4b0*/  FFMA.FTZ R6, R104, UR33, -R11 ;  /* 0x0000002168067c23 */ /* 0x000fe2000801080b */
[----:B------:R-:W-:-:S03]  /*d4c0*/  LOP3.LUT R0, R5, UR17, R62, 0x96, !PT ;  /* 0x0000001105007c12 */ /* 0x000fc6000f8e963e */
[----:B------:R1:W-:Y:S01]  /*d4d0*/  MUFU.EX2 R137, R6 ;  /* 0x0000000600897308 */ /* 0x0003e20000000800 */
[----:B------:R-:W-:Y:S01]  /*d4e0*/  LOP3.LUT R3, R3, UR15, R4, 0x96, !PT ;  /* 0x0000000f03037c12 */ /* 0x000fe2000f8e9604 */
[----:B------:R-:W-:-:S04]  /*d4f0*/  IMAD.WIDE.U32 R4, R0, -0x326172a9, RZ ;  /* 0xcd9e8d5700047825 */ /* 0x000fc800078e00ff */
[----:B------:R-:W-:Y:S01]  /*d500*/  IMAD.WIDE.U32 R12, R3, -0x326172a9, RZ ;  /* 0xcd9e8d57030c7825 */ /* 0x000fe200078e00ff */
[----:B------:R-:W-:-:S04]  /*d510*/  LOP3.LUT R3, R5, UR16, R34, 0x96, !PT ;  /* 0x0000001005037c12 */ /* 0x000fc8000f8e9622 */
[----:B------:R-:W-:Y:S01]  /*d520*/  LOP3.LUT R0, R13, UR14, R4, 0x96, !PT ;  /* 0x0000000e0d007c12 */ /* 0x000fe2000f8e9604 */
[----:B------:R-:W-:-:S04]  /*d530*/  IMAD.WIDE.U32 R4, R3, -0x2daee0ad, RZ ;  /* 0xd2511f5303047825 */ /* 0x000fc800078e00ff */
[----:B------:R-:W-:Y:S01]  /*d540*/  IMAD.WIDE.U32 R28, R0, -0x2daee0ad, RZ ;  /* 0xd2511f53001c7825 */ /* 0x000fe200078e00ff */
[----:B-1----:R-:W-:-:S03]  /*d550*/  LOP3.LUT R6, R5, UR13, R2, 0x96, !PT ;  /* 0x0000000d05067c12 */ /* 0x002fc6000f8e9602 */
[--C-:B------:R-:W-:Y:S01]  /*d560*/  FFMA.FTZ R0, R105, UR33, -R11.reuse ;  /* 0x0000002169007c23 */ /* 0x100fe2000801080b */
[--C-:B------:R-:W-:Y:S01]  /*d570*/  FFMA.FTZ R5, R109, UR33, -R11.reuse ;  /* 0x000000216d057c23 */ /* 0x100fe2000801080b */
[----:B------:R-:W-:Y:S02]  /*d580*/  LOP3.LUT R2, R29, UR5, R4, 0x96, !PT ;  /* 0x000000051d027c12 */ /* 0x000fe4000f8e9604 */
[----:B------:R1:W2:Y:S01]  /*d590*/  MUFU.EX2 R218, R0 ;  /* 0x0000000000da7308 */ /* 0x0002a20000000800 */
[----:B------:R-:W-:Y:S01]  /*d5a0*/  FFMA.FTZ R4, R108, UR33, -R11 ;  /* 0x000000216c047c23 */ /* 0x000fe2000801080b */
[----:B------:R-:W-:-:S04]  /*d5b0*/  IMAD.WIDE.U32 R8, R6, -0x326172a9, RZ ;  /* 0xcd9e8d5706087825 */ /* 0x000fc800078e00ff */
[----:B------:R-:W-:Y:S01]  /*d5c0*/  IMAD.WIDE.U32 R2, R2, -0x326172a9, RZ ;  /* 0xcd9e8d5702027825 */ /* 0x000fe200078e00ff */
[----:B------:R-:W-:Y:S01]  /*d5d0*/  LOP3.LUT R13, R9, UR12, R12, 0x96, !PT ;  /* 0x0000000c090d7c12 */ /* 0x000fe2000f8e960c */
[----:B------:R3:W-:Y:S02]  /*d5e0*/  MUFU.EX2 R223, R4 ;  /* 0x0000000400df7308 */ /* 0x0007e40000000800 */
[----:B------:R-:W-:-:S06]  /*d5f0*/  FFMA.FTZ R9, R95, UR33, -R20 ;  /* 0x000000215f097c23 */ /* 0x000fcc0008010814 */
[----:B------:R4:W-:Y:S01]  /*d600*/  MUFU.EX2 R114, R5 ;  /* 0x0000000500727308 */ /* 0x0009e20000000800 */
[----:B-1----:R-:W-:-:S07]  /*d610*/  LOP3.LUT R0, R2, 0xffff, RZ, 0xc0, !PT ;  /* 0x0000ffff02007812 */ /* 0x002fce00078ec0ff */
[----:B------:R-:W-:Y:S01]  /*d620*/  MUFU.EX2 R238, R9 ;  /* 0x0000000900ee7308 */ /* 0x000fe20000000800 */
[----:B---3--:R-:W-:Y:S02]  /*d630*/  SHF.R.U32.HI R4, RZ, 0x8, R0 ;  /* 0x00000008ff047819 */ /* 0x008fe40000011600 */
[----:B------:R-:W-:-:S04]  /*d640*/  LOP3.LUT R0, R2, 0xff, RZ, 0xc0, !PT ;  /* 0x000000ff02007812 */ /* 0x000fc800078ec0ff */
[----:B------:R-:W-:Y:S01]  /*d650*/  PRMT R10, R0, 0x5410, R4 ;  /* 0x00005410000a7816 */ /* 0x000fe20000000004 */
[----:B------:R-:W-:Y:S01]  /*d660*/  FFMA.FTZ R4, R182, UR33, -R14 ;  /* 0x00000021b6047c23 */ /* 0x000fe2000801080e */
[--C-:B------:R-:W-:Y:S02]  /*d670*/  SHF.R.U32.HI R0, RZ, 0x10, R2.reuse ;  /* 0x00000010ff007819 */ /* 0x100fe40000011602 */
[----:B----4-:R-:W-:Y:S01]  /*d680*/  SHF.R.U32.HI R5, RZ, 0x18, R2 ;  /* 0x00000018ff057819 */ /* 0x010fe20000011602 */
[----:B------:R1:W-:Y:S01]  /*d690*/  MUFU.EX2 R216, R4 ;  /* 0x0000000400d87308 */ /* 0x0003e20000000800 */
[----:B------:R-:W-:Y:S01]  /*d6a0*/  LOP3.LUT R2, R3, UR22, R8, 0x96, !PT ;  /* 0x0000001603027c12 */ /* 0x000fe2000f8e9608 */
[----:B------:R-:W-:Y:S01]  /*d6b0*/  FFMA.FTZ R3, R183, UR33, -R14 ;  /* 0x00000021b7037c23 */ /* 0x000fe2000801080e */
[----:B------:R-:W-:Y:S01]  /*d6c0*/  LOP3.LUT R0, R0, 0xff, RZ, 0xc0, !PT ;  /* 0x000000ff00007812 */ /* 0x000fe200078ec0ff */
[----:B------:R-:W-:Y:S01]  /*d6d0*/  FFMA.FTZ R8, R94, UR33, -R20 ;  /* 0x000000215e087c23 */ /* 0x000fe20008010814 */
[----:B------:R-:W-:-:S02]  /*d6e0*/  IMAD.MOV.U32 R183, RZ, RZ, R117 ;  /* 0x000000ffffb77224 */ /* 0x000fc400078e0075 */
[----:B------:R-:W-:Y:S01]  /*d6f0*/  PRMT R7, R0, 0x5410, R5 ;  /* 0x0000541000077816 */ /* 0x000fe20000000005 */
[----:B------:R3:W4:Y:S01]  /*d700*/  MUFU.EX2 R215, R3 ;  /* 0x0000000300d77308 */ /* 0x0007220000000800 */
[C---:B------:R-:W-:Y:S02]  /*d710*/  LOP3.LUT R0, R2.reuse, 0xffff, RZ, 0xc0, !PT ;  /* 0x0000ffff02007812 */ /* 0x040fe400078ec0ff */
[----:B------:R-:W-:Y:S02]  /*d720*/  LOP3.LUT R5, R2, 0xff, RZ, 0xc0, !PT ;  /* 0x000000ff02057812 */ /* 0x000fe400078ec0ff */
[----:B------:R-:W-:-:S03]  /*d730*/  SHF.R.U32.HI R0, RZ, 0x8, R0 ;  /* 0x00000008ff007819 */ /* 0x000fc60000011600 */
[----:B------:R-:W-:Y:S01]  /*d740*/  MUFU.EX2 R130, R8 ;  /* 0x0000000800827308 */ /* 0x000fe20000000800 */
[----:B-1----:R-:W-:Y:S02]  /*d750*/  SHF.R.U32.HI R4, RZ, 0x18, R2 ;  /* 0x00000018ff047819 */ /* 0x002fe40000011602 */
[----:B------:R-:W-:-:S05]  /*d760*/  PRMT R0, R5, 0x5410, R0 ;  /* 0x0000541005007816 */ /* 0x000fca0000000000 */
[----:B------:R-:W-:Y:S02]  /*d770*/  HSET2.LE.AND R0, R0, R229, PT ;  /* 0x000000e500007233 */ /* 0x000fe40003803000 */
[----:B---3--:R-:W-:-:S04]  /*d780*/  SHF.R.U32.HI R3, RZ, 0x10, R2 ;  /* 0x00000010ff037819 */ /* 0x008fc80000011602 */
[----:B------:R-:W-:Y:S01]  /*d790*/  LOP3.LUT R2, R3, 0xff, RZ, 0xc0, !PT ;  /* 0x000000ff03027812 */ /* 0x000fe200078ec0ff */
[----:B------:R-:W-:-:S04]  /*d7a0*/  FFMA.FTZ R3, R110, UR33, -R14 ;  /* 0x000000216e037c23 */ /* 0x000fc8000801080e */
[----:B------:R1:W-:Y:S02]  /*d7b0*/  MUFU.EX2 R126, R3 ;  /* 0x00000003007e7308 */ /* 0x0003e40000000800 */
[----:B-1----:R-:W-:Y:S01]  /*d7c0*/  PRMT R3, R2, 0x5410, R4 ;  /* 0x0000541002037816 */ /* 0x002fe20000000004 */
[----:B------:R-:W-:-:S05]  /*d7d0*/  FFMA.FTZ R2, R111, UR33, -R14 ;  /* 0x000000216f027c23 */ /* 0x000fca000801080e */
[----:B------:R2:W1:Y:S02]  /*d7e0*/  MUFU.EX2 R224, R2 ;  /* 0x0000000200e07308 */ /* 0x0004640000000800 */
[----:B--2---:R-:W-:-:S04]  /*d7f0*/  F2FP.F16.F32.PACK_AB R2, R218, R137 ;  /* 0x00000089da02723e */ /* 0x004fc800000000ff */
        /* <DEDUP_REMOVED lines=8> */
[----:B-1----:R-:W-:-:S04]  /*d880*/  F2FP.F16.F32.PACK_AB R2, R224, R126 ;  /* 0x0000007ee002723e */ /* 0x002fc800000000ff */
[----:B------:R-:W-:Y:S01]  /*d890*/  LOP3.LUT R7, R0, R2, RZ, 0xc0, !PT ;  /* 0x0000000200077212 */ /* 0x000fe200078ec0ff */
[----:B------:R-:W-:Y:S01]  /*d8a0*/  FFMA.FTZ R0, R181, UR33, -R11 ;  /* 0x00000021b5007c23 */ /* 0x000fe2000801080b */
[----:B------:R-:W-:Y:S01]  /*d8b0*/  LOP3.LUT R2, R23, UR12, R30, 0x96, !PT ;  /* 0x0000000c17027c12 */ /* 0x000fe2000f8e961e */
[----:B------:R-:W-:Y:S02]  /*d8c0*/  IMAD.MOV.U32 R181, RZ, RZ, R112 ;  /* 0x000000ffffb57224 */ /* 0x000fe400078e0070 */
[----:B------:R1:W-:Y:S02]  /*d8d0*/  MUFU.EX2 R21, R0 ;  /* 0x0000000000157308 */ /* 0x0003e40000000800 */
[----:B------:R-:W-:Y:S01]  /*d8e0*/  IMAD.WIDE.U32 R2, R2, -0x2daee0ad, RZ ;  /* 0xd2511f5302027825 */ /* 0x000fe200078e00ff */
[----:B------:R-:W-:Y:S02]  /*d8f0*/  HMMA.16816.F32 R40, R4, R16, R144 ;  /* 0x000000100428723c */ /* 0x000fe40000001890 */
[----:B------:R-:W-:-:S04]  /*d900*/  LOP3.LUT R10, R2, 0xff, RZ, 0xc0, !PT ;  /* 0x000000ff020a7812 */ /* 0x000fc800078ec0ff */
[C---:B------:R-:W-:Y:S01]  /*d910*/  HMMA.16816.F32 R36, R4.reuse, R18, R148 ;  /* 0x000000120424723c */ /* 0x040fe20000001894 */
[----:B------:R-:W2:Y:S01]  /*d920*/  LDSM.16.MT88.4 R16, [R213+0x4c00] ;  /* 0x004c0000d510783b */ /* 0x000ea20000004200 */
[----:B------:R-:W-:Y:S01]  /*d930*/  SHF.R.U32.HI R12, RZ, 0x18, R2 ;  /* 0x00000018ff0c7819 */ /* 0x000fe20000011602 */
[----:B------:R-:W-:Y:S02]  /*d940*/  IMAD.MOV.U32 R147, RZ, RZ, R114 ;  /* 0x000000ffff937224 */ /* 0x000fe400078e0072 */
[----:B------:R-:W-:Y:S01]  /*d950*/  IMAD.MOV.U32 R146, RZ, RZ, R116 ;  /* 0x000000ffff927224 */ /* 0x000fe200078e0074 */
[----:B------:R-:W-:Y:S01]  /*d960*/  HMMA.16816.F32 R64, R4, R24, R64 ;  /* 0x000000180440723c */ /* 0x000fe20000001840 */
[----:B------:R-:W-:-:S04]  /*d970*/  IMAD.WIDE.U32 R150, R242, -0x326172a9, RZ ;  /* 0xcd9e8d57f2967825 */ /* 0x000fc800078e00ff */
[----:B-1----:R-:W-:Y:S01]  /*d980*/  FFMA.FTZ R0, R107, UR33, -R15 ;  /* 0x000000216b007c23 */ /* 0x002fe2000801080f */
[----:B------:R-:W-:-:S03]  /*d990*/  IMAD.MOV.U32 R144, RZ, RZ, R113 ;  /* 0x000000ffff907224 */ /* 0x000fc600078e0071 */
[----:B------:R1:W-:Y:S01]  /*d9a0*/  MUFU.EX2 R99, R0 ;  /* 0x0000000000637308 */ /* 0x0003e20000000800 */
[----:B------:R-:W-:Y:S01]  /*d9b0*/  HMMA.16816.F32 R44, R4, R26, R168 ;  /* 0x0000001a042c723c */ /* 0x000fe200000018a8 */
        /* <DEDUP_REMOVED lines=8> */
[----:B-1----:R-:W-:Y:S01]  /*da40*/  FFMA.FTZ R0, R106, UR33, -R15 ;  /* 0x000000216a007c23 */ /* 0x002fe2000801080f */
[----:B------:R-:W-:Y:S02]  /*da50*/  IMAD.MOV.U32 R147, RZ, RZ, R177 ;  /* 0x000000ffff937224 */ /* 0x000fe400078e00b1 */
[----:B------:R-:W-:Y:S01]  /*da60*/  IMAD.MOV.U32 R169, RZ, RZ, R174 ;  /* 0x000000ffffa97224 */ /* 0x000fe200078e00ae */
[----:B------:R1:W-:Y:S01]  /*da70*/  MUFU.EX2 R96, R0 ;  /* 0x0000000000607308 */ /* 0x0003e20000000800 */
[----:B------:R-:W-:Y:S02]  /*da80*/  IMAD.MOV.U32 R168, RZ, RZ, R175 ;  /* 0x000000ffffa87224 */ /* 0x000fe400078e00af */
[----:B-1----:R-:W-:Y:S01]  /*da90*/  FFMA.FTZ R0, R92, UR33, -R15 ;  /* 0x000000215c007c23 */ /* 0x002fe2000801080f */
[----:B------:R-:W-:-:S04]  /*daa0*/  VIADD R92, R242, 0x4 ;  /* 0x00000004f25c7836 */ /* 0x000fc80000000000 */
[----:B------:R1:W-:Y:S02]  /*dab0*/  MUFU.EX2 R135, R0 ;  /* 0x0000000000877308 */ /* 0x0003e40000000800 */
[----:B-1----:R-:W-:Y:S01]  /*dac0*/  FFMA.FTZ R0, R93, UR33, -R15 ;  /* 0x000000215d007c23 */ /* 0x002fe2000801080f */
[----:B------:R-:W-:-:S05]  /*dad0*/  IMAD.WIDE.U32 R92, R92, -0x326172a9, RZ ;  /* 0xcd9e8d575c5c7825 */ /* 0x000fca00078e00ff */
[----:B------:R1:W4:Y:S02]  /*dae0*/  MUFU.EX2 R128, R0 ;  /* 0x0000000000807308 */ /* 0x0003240000000800 */
[----:B-1----:R-:W-:-:S06]  /*daf0*/  FFMA.FTZ R0, R180, UR33, -R20 ;  /* 0x00000021b4007c23 */ /* 0x002fcc0008010814 */
[----:B------:R1:W-:Y:S02]  /*db00*/  MUFU.EX2 R98, R0 ;  /* 0x0000000000627308 */ /* 0x0003e40000000800 */
[----:B-1----:R-:W-:-:S04]  /*db10*/  LOP3.LUT R0, R2, 0xffff, RZ, 0xc0, !PT ;  /* 0x0000ffff02007812 */ /* 0x002fc800078ec0ff */
[----:B------:R-:W-:Y:S02]  /*db20*/  SHF.R.U32.HI R8, RZ, 0x8, R0 ;  /* 0x00000008ff087819 */ /* 0x000fe40000011600 */
[----:B------:R-:W-:Y:S02]  /*db30*/  LOP3.LUT R0, R3, UR21, R32, 0x96, !PT ;  /* 0x0000001503007c12 */ /* 0x000fe4000f8e9620 */
[----:B------:R-:W-:Y:S02]  /*db40*/  SHF.R.U32.HI R3, RZ, 0x10, R2 ;  /* 0x00000010ff037819 */ /* 0x000fe40000011602 */
[----:B------:R-:W-:Y:S02]  /*db50*/  LOP3.LUT R2, R0, 0xffff, RZ, 0xc0, !PT ;  /* 0x0000ffff00027812 */ /* 0x000fe400078ec0ff */
[----:B------:R-:W-:Y:S01]  /*db60*/  LOP3.LUT R5, R3, 0xff, RZ, 0xc0, !PT ;  /* 0x000000ff03057812 */ /* 0x000fe200078ec0ff */
[----:B------:R-:W-:Y:S01]  /*db70*/  FFMA.FTZ R3, R184, UR33, -R20 ;  /* 0x00000021b8037c23 */ /* 0x000fe20008010814 */
[----:B------:R-:W-:-:S02]  /*db80*/  SHF.R.U32.HI R4, RZ, 0x10, R0 ;  /* 0x00000010ff047819 */ /* 0x000fc40000011600 */
[----:B------:R-:W-:Y:S01]  /*db90*/  SHF.R.U32.HI R6, RZ, 0x8, R2 ;  /* 0x00000008ff067819 */ /* 0x000fe20000011602 */
[----:B------:R1:W2:Y:S01]  /*dba0*/  MUFU.EX2 R100, R3 ;  /* 0x0000000300647308 */ /* 0x0002a20000000800 */
[----:B------:R-:W-:Y:S02]  /*dbb0*/  LOP3.LUT R7, R0, 0xff, RZ, 0xc0, !PT ;  /* 0x000000ff00077812 */ /* 0x000fe400078ec0ff */
[----:B------:R-:W-:Y:S02]  /*dbc0*/  SHF.R.U32.HI R2, RZ, 0x18, R0 ;  /* 0x00000018ff027819 */ /* 0x000fe40000011600 */
[----:B------:R-:W-:Y:S02]  /*dbd0*/  LOP3.LUT R0, R4, 0xff, RZ, 0xc0, !PT ;  /* 0x000000ff04007812 */ /* 0x000fe400078ec0ff */
[----:B------:R-:W-:Y:S02]  /*dbe0*/  PRMT R10, R10, 0x5410, R8 ;  /* 0x000054100a0a7816 */ /* 0x000fe40000000008 */
[----:B------:R-:W-:-:S02]  /*dbf0*/  PRMT R4, R5, 0x5410, R12 ;  /* 0x0000541005047816 */ /* 0x000fc4000000000c */
[----:B------:R-:W-:Y:S02]  /*dc00*/  PRMT R5, R0, 0x5410, R2 ;  /* 0x0000541000057816 */ /* 0x000fe40000000002 */
[----:B------:R-:W-:Y:S02]  /*dc10*/  PRMT R8, R7, 0x5410, R6 ;  /* 0x0000541007087816 */ /* 0x000fe40000000006 */
[----:B------:R-:W-:Y:S01]  /*dc20*/  HSET2.LE.AND R0, R10, R229, PT ;  /* 0x000000e50a007233 */ /* 0x000fe20003803000 */
[----:B-1----:R-:W-:Y:S01]  /*dc30*/  FFMA.FTZ R3, R185, UR33, -R11 ;  /* 0x00000021b9037c23 */ /* 0x002fe2000801080b */
[----:B----4-:R-:W-:Y:S02]  /*dc40*/  F2FP.F16.F32.PACK_AB R2, R128, R135 ;  /* 0x000000878002723e */ /* 0x010fe400000000ff */
[----:B------:R-:W-:Y:S01]  /*dc50*/  F2FP.F16.F32.PACK_AB R7, R238, R130 ;  /* 0x00000082ee07723e */ /* 0x000fe200000000ff */
[----:B------:R1:W-:Y:S01]  /*dc60*/  MUFU.EX2 R133, R3 ;  /* 0x0000000300857308 */ /* 0x0003e20000000800 */
[----:B------:R-:W-:-:S02]  /*dc70*/  LOP3.LUT R6, R0, R2, RZ, 0xc0, !PT ;  /* 0x0000000200067212 */ /* 0x000fc400078ec0ff */
[--C-:B------:R-:W-:Y:S02]  /*dc80*/  HSET2.LE.AND R0, R8, R229.reuse, PT ;  /* 0x000000e508007233 */ /* 0x100fe40003803000 */
[----:B------:R-:W-:Y:S02]  /*dc90*/  F2FP.F16.F32.PACK_AB R2, R96, R99 ;  /* 0x000000636002723e */ /* 0x000fe400000000ff */
[----:B-1----:R-:W-:Y:S01]  /*dca0*/  HSET2.LE.AND R3, R4, R229, PT ;  /* 0x000000e504037233 */ /* 0x002fe20003803000 */
[----:B------:R-:W-:-:S04]  /*dcb0*/  FFMA.FTZ R4, R88, UR33, -R11 ;  /* 0x0000002158047c23 */ /* 0x000fc8000801080b */
[----:B------:R1:W-:Y:S01]  /*dcc0*/  MUFU.EX2 R134, R4 ;  /* 0x0000000400867308 */ /* 0x0003e20000000800 */
[----:B------:R-:W-:Y:S02]  /*dcd0*/  LOP3.LUT R7, R3, R7, RZ, 0xc0, !PT ;  /* 0x0000000703077212 */ /* 0x000fe400078ec0ff */
[----:B------:R-:W-:Y:S02]  /*dce0*/  HSET2.LE.AND R3, R5, R229, PT ;  /* 0x000000e505037233 */ /* 0x000fe40003803000 */
[----:B--2---:R-:W-:-:S04]  /*dcf0*/  F2FP.F16.F32.PACK_AB R5, R100, R98 ;  /* 0x000000626405723e */ /* 0x004fc800000000ff */
[----:B------:R-:W-:Y:S01]  /*dd00*/  LOP3.LUT R5, R3, R5, RZ, 0xc0, !PT ;  /* 0x0000000503057212 */ /* 0x000fe200078ec0ff */
[----:B-1----:R-:W-:-:S04]  /*dd10*/  FFMA.FTZ R4, R89, UR33, -R11 ;  /* 0x0000002159047c23 */ /* 0x002fc8000801080b */
[----:B------:R1:W-:Y:S02]  /*dd20*/  MUFU.EX2 R131, R4 ;  /* 0x0000000400837308 */ /* 0x0003e40000000800 */
[----:B-1----:R-:W-:Y:S01]  /*dd30*/  LOP3.LUT R4, R0, R2, RZ, 0xc0, !PT ;  /* 0x0000000200047212 */ /* 0x002fe200078ec0ff */
[----:B------:R-:W-:-:S04]  /*dd40*/  IMAD.WIDE.U32 R2, R13, -0x2daee0ad, RZ ;  /* 0xd2511f530d027825 */ /* 0x000fc800078e00ff */
[----:B------:R-:W-:-:S04]  /*dd50*/  FFMA.FTZ R0, R186, UR33, -R14 ;  /* 0x00000021ba007c23 */ /* 0x000fc8000801080e */
[----:B------:R1:W2:Y:S01]  /*dd60*/  MUFU.EX2 R172, R0 ;  /* 0x0000000000ac7308 */ /* 0x0002a20000000800 */
        /* <DEDUP_REMOVED lines=10> */
[----:B---3--:R-:W-:Y:S01]  /*de10*/  HMMA.16816.F32 R48, R4, R24, R76 ;  /* 0x000000180430723c */ /* 0x008fe2000000184c */
[----:B-1----:R-:W-:Y:S01]  /*de20*/  LOP3.LUT R0, R3, UR21, R28, 0x96, !PT ;  /* 0x0000001503007c12 */ /* 0x002fe2000f8e961c */
[----:B------:R-:W-:Y:S01]  /*de30*/  FFMA.FTZ R3, R90, UR33, -R14 ;  /* 0x000000215a037c23 */ /* 0x000fe2000801080e */
[----:B--2---:R-:W-:-:S03]  /*de40*/  IMAD.MOV.U32 R63, RZ, RZ, R172 ;  /* 0x000000ffff3f7224 */ /* 0x004fc600078e00ac */
[----:B------:R-:W-:Y:S01]  /*de50*/  HMMA.16816.F32 R28, R4, R26, R68 ;  /* 0x0000001a041c723c */ /* 0x000fe20000001844 */
[----:B------:R1:W2:Y:S06]  /*de60*/  MUFU.EX2 R139, R3 ;  /* 0x00000003008b7308 */ /* 0x0002ac0000000800 */
[----:B------:R-:W-:Y:S01]  /*de70*/  FFMA.FTZ R4, R187, UR33, -R14 ;  /* 0x00000021bb047c23 */ /* 0x000fe2000801080e */
[C---:B----4-:R-:W-:Y:S02]  /*de80*/  LOP3.LUT R2, R0.reuse, 0xffff, RZ, 0xc0, !PT ;  /* 0x0000ffff00027812 */ /* 0x050fe400078ec0ff */
        /* <DEDUP_REMOVED lines=9> */
[----:B------:R-:W-:Y:S01]  /*df20*/  HSET2.LE.AND R0, R8, R229, PT ;  /* 0x000000e508007233 */ /* 0x000fe20003803000 */
[----:B---3--:R-:W-:Y:S01]  /*df30*/  IMAD.U32 R4, RZ, RZ, UR10 ;  /* 0x0000000aff047e24 */ /* 0x008fe2000f8e00ff */
[----:B------:R-:W-:-:S03]  /*df40*/  LOP3.LUT R3, R3, 0xff, RZ, 0xc0, !PT ;  /* 0x000000ff03037812 */ /* 0x000fc600078ec0ff */
[----:B------:R-:W-:Y:S02]  /*df50*/  LOP3.LUT R6, R0, R2, RZ, 0xc0, !PT ;  /* 0x0000000200067212 */ /* 0x000fe400078ec0ff */
[----:B------:R-:W-:Y:S02]  /*df60*/  LOP3.LUT R9, R73, UR31, R4, 0x96, !PT ;  /* 0x0000001f49097c12 */ /* 0x000fe4000f8e9604 */
[----:B------:R-:W-:Y:S02]  /*df70*/  PRMT R7, R3, 0x5410, R7 ;  /* 0x0000541003077816 */ /* 0x000fe40000000007 */
[--C-:B------:R-:W-:Y:S01]  /*df80*/  HSET2.LE.AND R0, R10, R229.reuse, PT ;  /* 0x000000e50a007233 */ /* 0x100fe20003803000 */
[----:B------:R-:W-:Y:S01]  /*df90*/  IMAD.WIDE.U32 R22, R9, -0x326172a9, RZ ;  /* 0xcd9e8d5709167825 */ /* 0x000fe200078e00ff */
[----:B--2---:R-:W-:Y:S02]  /*dfa0*/  F2FP.F16.F32.PACK_AB R2, R129, R139 ;  /* 0x0000008b8102723e */ /* 0x004fe400000000ff */
[----:B------:R-:W-:-:S02]  /*dfb0*/  HSET2.LE.AND R3, R5, R229, PT ;  /* 0x000000e505037233 */ /* 0x000fc40003803000 */
[----:B------:R-:W-:Y:S02]  /*dfc0*/  HSET2.LE.AND R5, R7, R229, PT ;  /* 0x000000e507057233 */ /* 0x000fe40003803000 */
[----:B------:R-:W-:Y:S02]  /*dfd0*/  LOP3.LUT R7, R0, R2, RZ, 0xc0, !PT ;  /* 0x0000000200077212 */ /* 0x000fe400078ec0ff */
[----:B------:R-:W-:Y:S02]  /*dfe0*/  F2FP.F16.F32.PACK_AB R4, R133, R21 ;  /* 0x000000158504723e */ /* 0x000fe400000000ff */
[----:B------:R-:W-:Y:S02]  /*dff0*/  LOP3.LUT R2, R23, UR20, R92, 0x96, !PT ;  /* 0x0000001417027c12 */ /* 0x000fe4000f8e965c */
[----:B----4-:R-:W-:Y:S02]  /*e000*/  F2FP.F16.F32.PACK_AB R8, R97, R172 ;  /* 0x000000ac6108723e */ /* 0x010fe400000000ff */
[----:B------:R-:W-:-:S02]  /*e010*/  LOP3.LUT R0, R61, UR18, R22, 0x96, !PT ;  /* 0x000000123d007c12 */ /* 0x000fc4000f8e9616 */
[----:B------:R-:W-:Y:S01]  /*e020*/  LOP3.LUT R4, R3, R4, RZ, 0xc0, !PT ;  /* 0x0000000403047212 */ /* 0x000fe200078ec0ff */
[----:B------:R-:W-:Y:S01]  /*e030*/  IMAD.WIDE.U32 R2, R2, -0x2daee0ad, RZ ;  /* 0xd2511f5302027825 */ /* 0x000fe200078e00ff */
[----:B------:R-:W-:-:S03]  /*e040*/  LOP3.LUT R5, R5, R8, RZ, 0xc0, !PT ;  /* 0x0000000805057212 */ /* 0x000fc600078ec0ff */
[----:B------:R-:W-:Y:S01]  /*e050*/  IMAD.WIDE.U32 R8, R0, -0x2daee0ad, RZ ;  /* 0xd2511f5300087825 */ /* 0x000fe200078e00ff */
[----:B------:R-:W-:-:S03]  /*e060*/  LOP3.LUT R3, R3, UR17, R74, 0x96, !PT ;  /* 0x0000001103037c12 */ /* 0x000fc6000f8e964a */
[----:B------:R-:W-:Y:S01]  /*e070*/  FFMA.FTZ R0, R190, UR33, -R15 ;  /* 0x00000021be007c23 */ /* 0x000fe2000801080f */
[C---:B------:R-:W-:Y:S01]  /*e080*/  HMMA.16816.F32 R68, R4.reuse, R16, R40 ;  /* 0x000000100444723c */ /* 0x040fe20000001828 */
[----:B------:R-:W-:Y:S01]  /*e090*/  LOP3.LUT R9, R9, UR15, R2, 0x96, !PT ;  /* 0x0000000f09097c12 */ /* 0x000fe2000f8e9602 */
[----:B------:R-:W-:Y:S01]  /*e0a0*/  IMAD.WIDE.U32 R2, R3, -0x326172a9, RZ ;  /* 0xcd9e8d5703027825 */ /* 0x000fe200078e00ff */
[----:B------:R1:W-:Y:S03]  /*e0b0*/  MUFU.EX2 R145, R0 ;  /* 0x0000000000917308 */ /* 0x0003e60000000800 */
[----:B------:R-:W-:Y:S01]  /*e0c0*/  HMMA.16816.F32 R104, R4, R18, R36 ;  /* 0x000000120468723c */ /* 0x000fe20000001824 */
[----:B------:R-:W-:Y:S01]  /*e0d0*/  IMAD.WIDE.U32 R16, R9, -0x326172a9, RZ ;  /* 0xcd9e8d5709107825 */ /* 0x000fe200078e00ff */
[----:B------:R-:W-:-:S03]  /*e0e0*/  LOP3.LUT R3, R3, UR16, R60, 0x96, !PT ;  /* 0x0000001003037c12 */ /* 0x000fc6000f8e963c */
[----:B------:R-:W-:Y:S01]  /*e0f0*/  FFMA.FTZ R9, R188, UR33, -R15 ;  /* 0x00000021bc097c23 */ /* 0x000fe2000801080f */
[C---:B------:R-:W-:Y:S01]  /*e100*/  HMMA.16816.F32 R160, R4.reuse, R24, R64 ;  /* 0x0000001804a0723c */ /* 0x040fe20000001840 */
[----:B------:R-:W-:Y:S02]  /*e110*/  LDSM.16.MT88.4 R64, [R214+0x5000] ;  /* 0x00500000d640783b */ /* 0x000fe40000004200 */
[----:B------:R-:W-:Y:S03]  /*e120*/  MUFU.EX2 R115, R9 ;  /* 0x0000000900737308 */ /* 0x000fe60000000800 */
[----:B------:R-:W-:Y:S01]  /*e130*/  HMMA.16816.F32 R108, R4, R26, R44 ;  /* 0x0000001a046c723c */ /* 0x000fe2000000182c */
[----:B------:R-:W2:Y:S01]  /*e140*/  LDSM.16.MT88.4 R44, [R213+0x5000] ;  /* 0x00500000d52c783b */ /* 0x000ea20000004200 */
[----:B-1----:R-:W-:Y:S01]  /*e150*/  LOP3.LUT R0, R17, UR14, R2, 0x96, !PT ;  /* 0x0000000e11007c12 */ /* 0x002fe2000f8e9602 */
[----:B------:R-:W-:-:S04]  /*e160*/  IMAD.WIDE.U32 R2, R3, -0x2daee0ad, RZ ;  /* 0xd2511f5303027825 */ /* 0x000fc800078e00ff */
[----:B------:R-:W-:Y:S01]  /*e170*/  IMAD.WIDE.U32 R40, R0, -0x2daee0ad, RZ ;  /* 0xd2511f5300287825 */ /* 0x000fe200078e00ff */
[----:B------:R-:W-:-:S03]  /*e180*/  LOP3.LUT R0, R3, UR13, R8, 0x96, !PT ;  /* 0x0000000d03007c12 */ /* 0x000fc6000f8e9608 */
[--C-:B------:R-:W-:Y:S01]  /*e190*/  FFMA.FTZ R3, R189, UR33, -R15.reuse ;  /* 0x00000021bd037c23 */ /* 0x100fe2000801080f */
[----:B------:R-:W-:Y:S01]  /*e1a0*/  FFMA.FTZ R8, R80, UR33, -R15 ;  /* 0x0000002150087c23 */ /* 0x000fe2000801080f */
[----:B------:R-:W-:Y:S01]  /*e1b0*/  FFMA.FTZ R5, R191, UR33, -R20 ;  /* 0x00000021bf057c23 */ /* 0x000fe20008010814 */
[----:B------:R-:W-:Y:S01]  /*e1c0*/  LOP3.LUT R2, R41, UR5, R2, 0x96, !PT ;  /* 0x0000000529027c12 */ /* 0x000fe2000f8e9602 */
[----:B------:R1:W-:Y:S01]  /*e1d0*/  MUFU.EX2 R119, R3 ;  /* 0x0000000300777308 */ /* 0x0003e20000000800 */
[----:B------:R-:W-:-:S05]  /*e1e0*/  IMAD.WIDE.U32 R12, R0, -0x326172a9, RZ ;  /* 0xcd9e8d57000c7825 */ /* 0x000fca00078e00ff */
[----:B------:R-:W-:Y:S02]  /*e1f0*/  LOP3.LUT R39, R13, UR12, R16, 0x96, !PT ;  /* 0x0000000c0d277c12 */ /* 0x000fe4000f8e9610 */
[----:B------:R-:W3:Y:S08]  /*e200*/  MUFU.EX2 R182, R8 ;  /* 0x0000000800b67308 */ /* 0x000ef00000000800 */
[----:B------:R-:W-:Y:S01]  /*e210*/  MUFU.EX2 R190, R5 ;  /* 0x0000000500be7308 */ /* 0x000fe20000000800 */
[----:B-1----:R-:W-:-:S03]  /*e220*/  IMAD.WIDE.U32 R2, R2, -0x326172a9, RZ ;  /* 0xcd9e8d5702027825 */ /* 0x002fc600078e00ff */
[----:B------:R-:W-:Y:S02]  /*e230*/  SHF.R.U32.HI R4, RZ, 0x10, R2 ;  /* 0x00000010ff047819 */ /* 0x000fe40000011602 */
[----:B------:R-:W-:Y:S01]  /*e240*/  LOP3.LUT R0, R3, UR22, R12, 0x96, !PT ;  /* 0x0000001603007c12 */ /* 0x000fe2000f8e960c */
[----:B---3--:R-:W-:Y:S01]  /*e250*/  IMAD.MOV.U32 R191, RZ, RZ, R182 ;  /* 0x000000ffffbf7224 */ /* 0x008fe200078e00b6 */
[----:B------:R-:W-:Y:S01]  /*e260*/  LOP3.LUT R3, R2, 0xffff, RZ, 0xc0, !PT ;  /* 0x0000ffff02037812 */ /* 0x000fe200078ec0ff */
[----:B------:R-:W-:Y:S01]  /*e270*/  IMAD.MOV.U32 R182, RZ, RZ, R118 ;  /* 0x000000ffffb67224 */ /* 0x000fe200078e0076 */
[----:B------:R-:W-:Y:S01]  /*e280*/  LOP3.LUT R6, R4, 0xff, RZ, 0xc0, !PT ;  /* 0x000000ff04067812 */ /* 0x000fe200078ec0ff */
[----:B------:R-:W-:Y:S01]  /*e290*/  FFMA.FTZ R4, R87, UR33, -R20 ;  /* 0x0000002157047c23 */ /* 0x000fe20008010814 */
[----:B------:R-:W-:Y:S02]  /*e2a0*/  LOP3.LUT R12, R2, 0xff, RZ, 0xc0, !PT ;  /* 0x000000ff020c7812 */ /* 0x000fe400078ec0ff */
[----:B------:R-:W-:Y:S01]  /*e2b0*/  SHF.R.U32.HI R10, RZ, 0x18, R2 ;  /* 0x00000018ff0a7819 */ /* 0x000fe20000011602 */
[----:B------:R1:W3:Y:S01]  /*e2c0*/  MUFU.EX2 R189, R4 ;  /* 0x0000000400bd7308 */ /* 0x0002e20000000800 */
[----:B------:R-:W-:-:S02]  /*e2d0*/  LOP3.LUT R2, R0, 0xffff, RZ, 0xc0, !PT ;  /* 0x0000ffff00027812 */ /* 0x000fc400078ec0ff */
[----:B------:R-:W-:Y:S02]  /*e2e0*/  SHF.R.U32.HI R7, RZ, 0x8, R3 ;  /* 0x00000008ff077819 */ /* 0x000fe40000011603 */
[----:B------:R-:W-:Y:S02]  /*e2f0*/  SHF.R.U32.HI R3, RZ, 0x10, R0 ;  /* 0x00000010ff037819 */ /* 0x000fe40000011600 */
[----:B------:R-:W-:Y:S02]  /*e300*/  LOP3.LUT R8, R0, 0xff, RZ, 0xc0, !PT ;  /* 0x000000ff00087812 */ /* 0x000fe400078ec0ff */
[----:B------:R-:W-:Y:S02]  /*e310*/  SHF.R.U32.HI R2, RZ, 0x8, R2 ;  /* 0x00000008ff027819 */ /* 0x000fe40000011602 */
[----:B------:R-:W-:Y:S02]  /*e320*/  SHF.R.U32.HI R9, RZ, 0x18, R0 ;  /* 0x00000018ff097819 */ /* 0x000fe40000011600 */
[----:B------:R-:W-:Y:S01]  /*e330*/  LOP3.LUT R0, R3, 0xff, RZ, 0xc0, !PT ;  /* 0x000000ff03007812 */ /* 0x000fe200078ec0ff */
[----:B------:R-:W-:Y:S01]  /*e340*/  FFMA.FTZ R3, R193, UR33, -R20 ;  /* 0x00000021c1037c23 */ /* 0x000fe20008010814 */
[----:B------:R-:W-:Y:S01]  /*e350*/  PRMT R8, R8, 0x5410, R2 ;  /* 0x0000541008087816 */ /* 0x000fe20000000002 */
[----:B------:R-:W-:Y:S01]  /*e360*/  IMAD.MOV.U32 R193, RZ, RZ, R119 ;  /* 0x000000ffffc17224 */ /* 0x000fe200078e0077 */
[----:B-1----:R-:W-:Y:S01]  /*e370*/  PRMT R4, R12, 0x5410, R7 ;  /* 0x000054100c047816 */ /* 0x002fe20000000007 */
[----:B------:R-:W-:Y:S01]  /*e380*/  FFMA.FTZ R2, R196, UR33, -R20 ;  /* 0x00000021c4027c23 */ /* 0x000fe20008010814 */
[----:B------:R-:W-:Y:S01]  /*e390*/  PRMT R9, R0, 0x5410, R9 ;  /* 0x0000541000097816 */ /* 0x000fe20000000009 */
[----:B------:R-:W-:Y:S01]  /*e3a0*/  MUFU.EX2 R187, R3 ;  /* 0x0000000300bb7308 */ /* 0x000fe20000000800 */
[----:B------:R-:W-:Y:S01]  /*e3b0*/  PRMT R5, R6, 0x5410, R10 ;  /* 0x0000541006057816 */ /* 0x000fe2000000000a */
[----:B------:R-:W-:Y:S01]  /*e3c0*/  IMAD.MOV.U32 R196, RZ, RZ, R115 ;  /* 0x000000ffffc47224 */ /* 0x000fe200078e0073 */
[----:B------:R-:W-:-:S05]  /*e3d0*/  HSET2.LE.AND R0, R4, R229, PT ;  /* 0x000000e504007233 */ /* 0x000fca0003803000 */
[----:B------:R1:W4:Y:S02]  /*e3e0*/  MUFU.EX2 R188, R2 ;  /* 0x0000000200bc7308 */ /* 0x0003240000000800 */
[----:B-1----:R-:W-:-:S04]  /*e3f0*/  F2FP.F16.F32.PACK_AB R2, R191, R193 ;  /* 0x000000c1bf02723e */ /* 0x002fc800000000ff */
        /* <DEDUP_REMOVED lines=8> */
[----:B----4-:R-:W-:-:S04]  /*e480*/  F2FP.F16.F32.PACK_AB R2, R188, R187 ;  /* 0x000000bbbc02723e */ /* 0x010fc800000000ff */
[----:B------:R-:W-:Y:S02]  /*e490*/  LOP3.LUT R5, R0, R2, RZ, 0xc0, !PT ;  /* 0x0000000200057212 */ /* 0x000fe400078ec0ff */
[----:B------:R-:W-:Y:S02]  /*e4a0*/  LOP3.LUT R0, R23, UR20, R150, 0x96, !PT ;  /* 0x0000001417007c12 */ /* 0x000fe4000f8e9696 */
[----:B------:R-:W-:-:S03]  /*e4b0*/  LOP3.LUT R2, R35, UR18, R22, 0x96, !PT ;  /* 0x0000001223027c12 */ /* 0x000fc6000f8e9616 */
[----:B--2---:R-:W-:Y:S02]  /*e4c0*/  HMMA.16816.F32 R56, R4, R44, R56 ;  /* 0x0000002c0438723c */ /* 0x004fe40000001838 */
[----:B------:R-:W-:-:S04]  /*e4d0*/  IMAD.WIDE.U32 R2, R2, -0x2daee0ad, RZ ;  /* 0xd2511f5302027825 */ /* 0x000fc800078e00ff */
[C---:B------:R-:W-:Y:S06]  /*e4e0*/  HMMA.16816.F32 R52, R4.reuse, R46, R52 ;  /* 0x0000002e0434723c */ /* 0x040fec0000001834 */
[C---:B------:R-:W-:Y:S06]  /*e4f0*/  HMMA.16816.F32 R112, R4.reuse, R64, R48 ;  /* 0x000000400470723c */ /* 0x040fec0000001830 */
[----:B------:R-:W-:Y:S01]  /*e500*/  HMMA.16816.F32 R116, R4, R66, R28 ;  /* 0x000000420474723c */ /* 0x000fe2000000181c */
[----:B------:R-:W-:-:S02]  /*e510*/  IMAD.MOV.U32 R49, RZ, RZ, R131 ;  /* 0x000000ffff317224 */ /* 0x000fc400078e0083 */
[----:B------:R-:W-:Y:S02]  /*e520*/  IMAD.MOV.U32 R48, RZ, RZ, R130 ;  /* 0x000000ffff307224 */ /* 0x000fe400078e0082 */
[----:B------:R-:W-:Y:S02]  /*e530*/  IMAD.MOV.U32 R50, RZ, RZ, R129 ;  /* 0x000000ffff327224 */ /* 0x000fe400078e0081 */
[----:B------:R-:W-:-:S04]  /*e540*/  IMAD.WIDE.U32 R4, R0, -0x2daee0ad, RZ ;  /* 0xd2511f5300047825 */ /* 0x000fc800078e00ff */
[----:B------:R-:W-:Y:S01]  /*e550*/  IMAD.U32 R6, RZ, RZ, UR35 ;  /* 0x00000023ff067e24 */ /* 0x000fe2000f8e00ff */
[----:B------:R-:W-:Y:S01]  /*e560*/  LOP3.LUT R0, R5, UR17, R62, 0x96, !PT ;  /* 0x0000001105007c12 */ /* 0x000fe2000f8e963e */
[----:B------:R-:W-:Y:S01]  /*e570*/  IMAD.MOV.U32 R51, RZ, RZ, R128 ;  /* 0x000000ffff337224 */ /* 0x000fe200078e0080 */
[----:B------:R-:W-:Y:S02]  /*e580*/  LOP3.LUT R3, R3, UR15, R4, 0x96, !PT ;  /* 0x0000000f03037c12 */ /* 0x000fe4000f8e9604 */
[----:B------:R-:W-:Y:S01]  /*e590*/  LOP3.LUT R8, R73, UR31, R6, 0x96, !PT ;  /* 0x0000001f49087c12 */ /* 0x000fe2000f8e9606 */
[----:B------:R-:W-:-:S04]  /*e5a0*/  IMAD.WIDE.U32 R6, R0, -0x326172a9, RZ ;  /* 0xcd9e8d5700067825 */ /* 0x000fc800078e00ff */
[----:B------:R-:W-:Y:S01]  /*e5b0*/  IMAD.WIDE.U32 R4, R3, -0x326172a9, RZ ;  /* 0xcd9e8d5703047825 */ /* 0x000fe200078e00ff */
[----:B------:R-:W-:-:S03]  /*e5c0*/  LOP3.LUT R3, R7, UR16, R34, 0x96, !PT ;  /* 0x0000001007037c12 */ /* 0x000fc6000f8e9622 */
[----:B------:R-:W-:Y:S01]  /*e5d0*/  IMAD.WIDE.U32 R8, R8, -0x326172a9, RZ ;  /* 0xcd9e8d5708087825 */ /* 0x000fe200078e00ff */
[----:B------:R-:W-:-:S03]  /*e5e0*/  LOP3.LUT R0, R5, UR14, R6, 0x96, !PT ;  /* 0x0000000e05007c12 */ /* 0x000fc6000f8e9606 */
[----:B------:R-:W-:Y:S01]  /*e5f0*/  IMAD.WIDE.U32 R6, R3, -0x2daee0ad, RZ ;  /* 0xd2511f5303067825 */ /* 0x000fe200078e00ff */
[C---:B------:R-:W-:Y:S02]  /*e600*/  LOP3.LUT R10, R9.reuse, UR20, R150, 0x96, !PT ;  /* 0x00000014090a7c12 */ /* 0x040fe4000f8e9696 */
[----:B------:R-:W-:Y:S01]  /*e610*/  LOP3.LUT R12, R9, UR20, R92, 0x96, !PT ;  /* 0x00000014090c7c12 */ /* 0x000fe2000f8e965c */
[----:B------:R-:W-:Y:S01]  /*e620*/  IMAD.WIDE.U32 R18, R0, -0x2daee0ad, RZ ;  /* 0xd2511f5300127825 */ /* 0x000fe200078e00ff */
[----:B------:R-:W-:Y:S02]  /*e630*/  LOP3.LUT R3, R7, UR13, R2, 0x96, !PT ;  /* 0x0000000d07037c12 */ /* 0x000fe4000f8e9602 */
[----:B------:R-:W-:Y:S01]  /*e640*/  LOP3.LUT R9, R35, UR18, R8, 0x96, !PT ;  /* 0x0000001223097c12 */ /* 0x000fe2000f8e9608 */
[----:B------:R-:W-:Y:S01]  /*e650*/  IMAD.MOV.U32 R150, RZ, RZ, R182 ;  /* 0x000000ffff967224 */ /* 0x000fe200078e00b6 */
[----:B------:R-:W-:Y:S01]  /*e660*/  LOP3.LUT R2, R19, UR5, R6, 0x96, !PT ;  /* 0x0000000513027c12 */ /* 0x000fe2000f8e9606 */
[----:B------:R-:W-:Y:S01]  /*e670*/  IMAD.WIDE.U32 R6, R3, -0x326172a9, RZ ;  /* 0xcd9e8d5703067825 */ /* 0x000fe200078e00ff */
[----:B------:R-:W-:-:S03]  /*e680*/  LOP3.LUT R8, R61, UR18, R8, 0x96, !PT ;  /* 0x000000123d087c12 */ /* 0x000fc6000f8e9608 */
[----:B------:R-:W-:Y:S01]  /*e690*/  IMAD.WIDE.U32 R2, R2, -0x326172a9, RZ ;  /* 0xcd9e8d5702027825 */ /* 0x000fe200078e00ff */
[----:B------:R-:W-:-:S03]  /*e6a0*/  LOP3.LUT R30, R7, UR12, R4, 0x96, !PT ;  /* 0x0000000c071e7c12 */ /* 0x000fc6000f8e9604 */
[----:B------:R-:W-:Y:S01]  /*e6b0*/  IMAD.WIDE.U32 R22, R8, -0x2daee0ad, RZ ;  /* 0xd2511f5308167825 */ /* 0x000fe200078e00ff */
[C---:B------:R-:W-:Y:S02]  /*e6c0*/  LOP3.LUT R4, R2.reuse, 0xffff, RZ, 0xc0, !PT ;  /* 0x0000ffff02047812 */ /* 0x040fe400078ec0ff */
[----:B------:R-:W-:Y:S01]  /*e6d0*/  LOP3.LUT R0, R3, UR22, R6, 0x96, !PT ;  /* 0x0000001603007c12 */ /* 0x000fe2000f8e9606 */
[----:B------:R-:W-:Y:S01]  /*e6e0*/  IMAD.MOV.U32 R73, RZ, RZ, R178 ;  /* 0x000000ffff497224 */ /* 0x000fe200078e00b2 */
[----:B------:R-:W-:Y:S01]  /*e6f0*/  SHF.R.U32.HI R5, RZ, 0x8, R4 ;  /* 0x00000008ff057819 */ /* 0x000fe20000011604 */
[----:B------:R-:W-:Y:S01]  /*e700*/  IMAD.MOV.U32 R61, RZ, RZ, R97 ;  /* 0x000000ffff3d7224 */ /* 0x000fe200078e0061 */
[--C-:B------:R-:W-:Y:S02]  /*e710*/  SHF.R.U32.HI R3, RZ, 0x10, R2.reuse ;  /* 0x00000010ff037819 */ /* 0x100fe40000011602 */
[----:B------:R-:W-:Y:S02]  /*e720*/  LOP3.LUT R4, R2, 0xff, RZ, 0xc0, !PT ;  /* 0x000000ff02047812 */ /* 0x000fe400078ec0ff */
[----:B------:R-:W-:-:S02]  /*e730*/  SHF.R.U32.HI R6, RZ, 0x18, R2 ;  /* 0x00000018ff067819 */ /* 0x000fc40000011602 */
[----:B------:R-:W-:Y:S02]  /*e740*/  LOP3.LUT R3, R3, 0xff, RZ, 0xc0, !PT ;  /* 0x000000ff03037812 */ /* 0x000fe400078ec0ff */
[----:B------:R-:W-:Y:S01]  /*e750*/  PRMT R26, R4, 0x5410, R5 ;  /* 0x00005410041a7816 */ /* 0x000fe20000000005 */
[----:B------:R-:W-:Y:S01]  /*e760*/  FFMA.FTZ R4, R203, UR33, -R11 ;  /* 0x00000021cb047c23 */ /* 0x000fe2000801080b */
[----:B------:R-:W-:Y:S01]  /*e770*/  LOP3.LUT R2, R0, 0xffff, RZ, 0xc0, !PT ;  /* 0x0000ffff00027812 */ /* 0x000fe200078ec0ff */
[----:B------:R-:W-:Y:S01]  /*e780*/  IMAD.MOV.U32 R203, RZ, RZ, R21 ;  /* 0x000000ffffcb7224 */ /* 0x000fe200078e0015 */
[----:B------:R-:W-:Y:S01]  /*e790*/  PRMT R21, R3, 0x5410, R6 ;  /* 0x0000541003157816 */ /* 0x000fe20000000006 */
[----:B------:R1:W-:Y:S01]  /*e7a0*/  MUFU.EX2 R186, R4 ;  /* 0x0000000400ba7308 */ /* 0x0003e20000000800 */
[----:B------:R-:W-:Y:S01]  /*e7b0*/  SHF.R.U32.HI R3, RZ, 0x8, R2 ;  /* 0x00000008ff037819 */ /* 0x000fe20000011602 */
[----:B------:R-:W-:Y:S01]  /*e7c0*/  IMAD.WIDE.U32 R6, R10, -0x2daee0ad, RZ ;  /* 0xd2511f530a067825 */ /* 0x000fe200078e00ff */
[----:B------:R-:W-:-:S04]  /*e7d0*/  LOP3.LUT R2, R0, 0xff, RZ, 0xc0, !PT ;  /* 0x000000ff00027812 */ /* 0x000fc800078ec0ff */
[----:B------:R-:W-:Y:S02]  /*e7e0*/  PRMT R19, R2, 0x5410, R3 ;  /* 0x0000541002137816 */ /* 0x000fe40000000003 */
[--C-:B------:R-:W-:Y:S02]  /*e7f0*/  SHF.R.U32.HI R2, RZ, 0x10, R0.reuse ;  /* 0x00000010ff027819 */ /* 0x100fe40000011600 */
[----:B------:R-:W-:Y:S02]  /*e800*/  SHF.R.U32.HI R3, RZ, 0x18, R0 ;  /* 0x00000018ff037819 */ /* 0x000fe40000011600 */
[----:B------:R-:W-:Y:S01]  /*e810*/  LOP3.LUT R0, R2, 0xff, RZ, 0xc0, !PT ;  /* 0x000000ff02007812 */ /* 0x000fe200078ec0ff */
[----:B------:R-:W-:Y:S01]  /*e820*/  FFMA.FTZ R2, R202, UR33, -R11 ;  /* 0x00000021ca027c23 */ /* 0x000fe2000801080b */
[----:B------:R-:W-:Y:S02]  /*e830*/  IMAD.MOV.U32 R202, RZ, RZ, R139 ;  /* 0x000000ffffca7224 */ /* 0x000fe400078e008b */
[----:B------:R-:W-:Y:S01]  /*e840*/  PRMT R16, R0, 0x5410, R3 ;  /* 0x0000541000107816 */ /* 0x000fe20000000003 */
[----:B------:R2:W-:Y:S01]  /*e850*/  MUFU.EX2 R184, R2 ;  /* 0x0000000200b87308 */ /* 0x0005e20000000800 */
[--C-:B-1----:R-:W-:Y:S01]  /*e860*/  FFMA.FTZ R4, R204, UR33, -R11.reuse ;  /* 0x00000021cc047c23 */ /* 0x102fe2000801080b */
[----:B------:R-:W-:Y:S01]  /*e870*/  FFMA.FTZ R0, R81, UR33, -R11 ;  /* 0x0000002151007c23 */ /* 0x000fe2000801080b */
[----:B------:R-:W-:-:S05]  /*e880*/  IMAD.MOV.U32 R204, RZ, RZ, R135 ;  /* 0x000000ffffcc7224 */ /* 0x000fca00078e0087 */
[----:B------:R1:W3:Y:S08]  /*e890*/  MUFU.EX2 R185, R4 ;  /* 0x0000000400b97308 */ /* 0x0002f00000000800 */
[----:B------:R4:W-:Y:S01]  /*e8a0*/  MUFU.EX2 R183, R0 ;  /* 0x0000000000b77308 */ /* 0x0009e20000000800 */
[----:B--2---:R-:W-:-:S05]  /*e8b0*/  IMAD.WIDE.U32 R2, R9, -0x2daee0ad, RZ ;  /* 0xd2511f5309027825 */ /* 0x004fca00078e00ff */
[----:B------:R-:W-:Y:S02]  /*e8c0*/  LOP3.LUT R3, R3, UR15, R6, 0x96, !PT ;  /* 0x0000000f03037c12 */ /* 0x000fe4000f8e9606 */
[----:B-1----:R-:W-:Y:S01]  /*e8d0*/  LOP3.LUT R4, R7, UR17, R62, 0x96, !PT ;  /* 0x0000001107047c12 */ /* 0x002fe2000f8e963e */
[----:B------:R-:W-:-:S04]  /*e8e0*/  IMAD.WIDE.U32 R6, R12, -0x2daee0ad, RZ ;  /* 0xd2511f530c067825 */ /* 0x000fc800078e00ff */
[----:B------:R-:W-:Y:S01]  /*e8f0*/  IMAD.WIDE.U32 R4, R4, -0x326172a9, RZ ;  /* 0xcd9e8d5704047825 */ /* 0x000fe200078e00ff */
[----:B------:R-:W-:-:S03]  /*e900*/  LOP3.LUT R9, R7, UR17, R74, 0x96, !PT ;  /* 0x0000001107097c12 */ /* 0x000fc6000f8e964a */
[----:B----4-:R-:W-:Y:S01]  /*e910*/  FFMA.FTZ R0, R206, UR33, -R14 ;  /* 0x00000021ce007c23 */ /* 0x010fe2000801080e */
[----:B------:R-:W-:Y:S01]  /*e920*/  LOP3.LUT R8, R23, UR15, R6, 0x96, !PT ;  /* 0x0000000f17087c12 */ /* 0x000fe2000f8e9606 */
[----:B------:R-:W-:Y:S01]  /*e930*/  IMAD.WIDE.U32 R6, R3, -0x326172a9, RZ ;  /* 0xcd9e8d5703067825 */ /* 0x000fe200078e00ff */
[----:B------:R-:W-:Y:S01]  /*e940*/  LOP3.LUT R12, R5, UR16, R34, 0x96, !PT ;  /* 0x00000010050c7c12 */ /* 0x000fe2000f8e9622 */
[----:B------:R1:W-:Y:S02]  /*e950*/  MUFU.EX2 R182, R0 ;  /* 0x0000000000b67308 */ /* 0x0003e40000000800 */
[----:B------:R-:W-:Y:S01]  /*e960*/  IMAD.WIDE.U32 R28, R8, -0x326172a9, RZ ;  /* 0xcd9e8d57081c7825 */ /* 0x000fe200078e00ff */
[----:B------:R-:W-:-:S03]  /*e970*/  LOP3.LUT R10, R7, UR14, R4, 0x96, !PT ;  /* 0x0000000e070a7c12 */ /* 0x000fc6000f8e9604 */
[----:B------:R-:W-:-:S04]  /*e980*/  IMAD.WIDE.U32 R4, R9, -0x326172a9, RZ ;  /* 0xcd9e8d5709047825 */ /* 0x000fc800078e00ff */
[----:B------:R-:W-:Y:S01]  /*e990*/  IMAD.MOV.U32 R206, RZ, RZ, R100 ;  /* 0x000000ffffce7224 */ /* 0x000fe200078e0064 */
[----:B------:R-:W-:Y:S01]  /*e9a0*/  LOP3.LUT R3, R5, UR16, R60, 0x96, !PT ;  /* 0x0000001005037c12 */ /* 0x000fe2000f8e963c */
[----:B------:R-:W-:Y:S01]  /*e9b0*/  IMAD.MOV.U32 R62, RZ, RZ, R134 ;  /* 0x000000ffff3e7224 */ /* 0x000fe200078e0086 */
[----:B------:R-:W-:Y:S01]  /*e9c0*/  LOP3.LUT R7, R29, UR14, R4, 0x96, !PT ;  /* 0x0000000e1d077c12 */ /* 0x000fe2000f8e9604 */
[----:B------:R-:W-:-:S04]  /*e9d0*/  IMAD.WIDE.U32 R4, R12, -0x2daee0ad, RZ ;  /* 0xd2511f530c047825 */ /* 0x000fc800078e00ff */
[----:B-1----:R-:W-:Y:S01]  /*e9e0*/  FFMA.FTZ R0, R208, UR33, -R14 ;  /* 0x00000021d0007c23 */ /* 0x002fe2000801080e */
[----:B------:R-:W-:Y:S01]  /*e9f0*/  IMAD.WIDE.U32 R32, R7, -0x2daee0ad, RZ ;  /* 0xd2511f5307207825 */ /* 0x000fe200078e00ff */
[----:B------:R-:W-:Y:S02]  /*ea00*/  LOP3.LUT R5, R5, UR13, R2, 0x96, !PT ;  /* 0x0000000d05057c12 */ /* 0x000fe4000f8e9602 */
[----:B------:R1:W2:Y:S01]  /*ea10*/  MUFU.EX2 R181, R0 ;  /* 0x0000000000b57308 */ /* 0x0002a20000000800 */
[----:B------:R-:W-:-:S04]  /*ea20*/  IMAD.WIDE.U32 R2, R3, -0x2daee0ad, RZ ;  /* 0xd2511f5303027825 */ /* 0x000fc800078e00ff */
[----:B------:R-:W-:Y:S01]  /*ea30*/  IMAD.WIDE.U32 R12, R10, -0x2daee0ad, RZ ;  /* 0xd2511f530a0c7825 */ /* 0x000fe200078e00ff */
[----:B------:R-:W-:Y:S02]  /*ea40*/  LOP3.LUT R10, R33, UR5, R2, 0x96, !PT ;  /* 0x00000005210a7c12 */ /* 0x000fe4000f8e9602 */
[----:B------:R-:W-:Y:S01]  /*ea50*/  LOP3.LUT R17, R3, UR13, R22, 0x96, !PT ;  /* 0x0000000d03117c12 */ /* 0x000fe2000f8e9616 */
[----:B------:R-:W-:Y:S01]  /*ea60*/  IMAD.MOV.U32 R208, RZ, RZ, R96 ;  /* 0x000000ffffd07224 */ /* 0x000fe200078e0060 */
[----:B------:R-:W-:Y:S01]  /*ea70*/  LOP3.LUT R8, R13, UR5, R4, 0x96, !PT ;  /* 0x000000050d087c12 */ /* 0x000fe2000f8e9604 */
[----:B------:R-:W-:Y:S01]  /*ea80*/  IMAD.MOV.U32 R60, RZ, RZ, R133 ;  /* 0x000000ffff3c7224 */ /* 0x000fe200078e0085 */
[----:B------:R-:W-:Y:S02]  /*ea90*/  HSET2.LE.AND R2, R19, R229, PT ;  /* 0x000000e513027233 */ /* 0x000fe40003803000 */
[----:B---3--:R-:W-:Y:S01]  /*eaa0*/  F2FP.F16.F32.PACK_AB R4, R185, R186 ;  /* 0x000000bab904723e */ /* 0x008fe200000000ff */
[----:B-1----:R-:W-:Y:S01]  /*eab0*/  FFMA.FTZ R0, R82, UR33, -R14 ;  /* 0x0000002152007c23 */ /* 0x002fe2000801080e */
[----:B--2---:R-:W-:-:S02]  /*eac0*/  F2FP.F16.F32.PACK_AB R3, R181, R182 ;  /* 0x000000b6b503723e */ /* 0x004fc400000000ff */
[----:B------:R-:W-:Y:S01]  /*ead0*/  LOP3.LUT R24, R2, R4, RZ, 0xc0, !PT ;  /* 0x0000000402187212 */ /* 0x000fe200078ec0ff */
[----:B------:R1:W-:Y:S01]  /*eae0*/  MUFU.EX2 R180, R0 ;  /* 0x0000000000b47308 */ /* 0x0003e20000000800 */
[----:B------:R-:W-:Y:S02]  /*eaf0*/  HSET2.LE.AND R2, R26, R229, PT ;  /* 0x000000e51a027233 */ /* 0x000fe40003803000 */
[----:B------:R-:W-:-:S04]  /*eb00*/  F2FP.F16.F32.PACK_AB R4, R183, R184 ;  /* 0x000000b8b704723e */ /* 0x000fc800000000ff */
[----:B------:R-:W-:Y:S01]  /*eb10*/  LOP3.LUT R26, R2, R4, RZ, 0xc0, !PT ;  /* 0x00000004021a7212 */ /* 0x000fe200078ec0ff */
[----:B------:R-:W-:-:S04]  /*eb20*/  IMAD.WIDE.U32 R4, R5, -0x326172a9, RZ ;  /* 0xcd9e8d5705047825 */ /* 0x000fc800078e00ff */
[----:B-1----:R-:W-:-:S04]  /*eb30*/  FFMA.FTZ R0, R83, UR33, -R14 ;  /* 0x0000002153007c23 */ /* 0x002fc8000801080e */
[----:B------:R1:W2:Y:S02]  /*eb40*/  MUFU.EX2 R179, R0 ;  /* 0x0000000000b37308 */ /* 0x0002a40000000800 */
[----:B-1----:R-:W-:Y:S02]  /*eb50*/  HSET2.LE.AND R0, R16, R229, PT ;  /* 0x000000e510007233 */ /* 0x002fe40003803000 */
[----:B------:R-:W-:-:S03]  /*eb60*/  LOP3.LUT R16, R5, UR12, R6, 0x96, !PT ;  /* 0x0000000c05107c12 */ /* 0x000fc6000f8e9606 */
[----:B------:R-:W-:Y:S02]  /*eb70*/  LOP3.LUT R25, R0, R3, RZ, 0xc0, !PT ;  /* 0x0000000300197212 */ /* 0x000fe400078ec0ff */
[----:B------:R-:W-:Y:S02]  /*eb80*/  HSET2.LE.AND R0, R21, R229, PT ;  /* 0x000000e515007233 */ /* 0x000fe40003803000 */
[----:B--2---:R-:W-:-:S04]  /*eb90*/  F2FP.F16.F32.PACK_AB R3, R179, R180 ;  /* 0x000000b4b303723e */ /* 0x004fc800000000ff */
[----:B------:R-:W-:Y:S01]  /*eba0*/  LOP3.LUT R27, R0, R3, RZ, 0xc0, !PT ;  /* 0x00000003001b7212 */ /* 0x000fe200078ec0ff */
[----:B------:R-:W-:-:S05]  /*ebb0*/  IMAD.WIDE.U32 R2, R8, -0x326172a9, RZ ;  /* 0xcd9e8d5708027825 */ /* 0x000fca00078e00ff */
[----:B------:R-:W-:Y:S01]  /*ebc0*/  LOP3.LUT R0, R3, UR22, R4, 0x96, !PT ;  /* 0x0000001603007c12 */ /* 0x000fe2000f8e9604 */
[----:B------:R-:W-:Y:S01]  /*ebd0*/  IMAD.WIDE.U32 R4, R17, -0x326172a9, RZ ;  /* 0xcd9e8d5711047825 */ /* 0x000fe200078e00ff */
[C---:B------:R-:W-:Y:S01]  /*ebe0*/  LOP3.LUT R7, R2.reuse, 0xffff, RZ, 0xc0, !PT ;  /* 0x0000ffff02077812 */ /* 0x040fe200078ec0ff */
[C---:B------:R-:W-:Y:S01]  /*ebf0*/  HMMA.16816.F32 R80, R24.reuse, R44, R68 ;  /* 0x0000002c1850723c */ /* 0x040fe20000001844 */
[----:B------:R-:W-:Y:S02]  /*ec00*/  LOP3.LUT R13, R2, 0xff, RZ, 0xc0, !PT ;  /* 0x000000ff020d7812 */ /* 0x000fe400078ec0ff */
[--C-:B------:R-:W-:Y:S02]  /*ec10*/  SHF.R.U32.HI R9, RZ, 0x10, R2.reuse ;  /* 0x00000010ff097819 */ /* 0x100fe40000011602 */
[----:B------:R-:W-:Y:S01]  /*ec20*/  SHF.R.U32.HI R8, RZ, 0x18, R2 ;  /* 0x00000018ff087819 */ /* 0x000fe20000011602 */
[----:B------:R-:W-:Y:S01]  /*ec30*/  IMAD.WIDE.U32 R2, R10, -0x326172a9, RZ ;  /* 0xcd9e8d570a027825 */ /* 0x000fe200078e00ff */
[----:B------:R-:W-:Y:S01]  /*ec40*/  LOP3.LUT R5, R5, UR12, R28, 0x96, !PT ;  /* 0x0000000c05057c12 */ /* 0x000fe2000f8e961c */
[----:B------:R-:W-:Y:S02]  /*ec50*/  HMMA.16816.F32 R160, R24, R64, R160 ;  /* 0x0000004018a0723c */ /* 0x000fe400000018a0 */
[----:B------:R-:W-:Y:S01]  /*ec60*/  IMAD.MOV.U32 R69, RZ, RZ, R98 ;  /* 0x000000ffff457224 */ /* 0x000fe200078e0062 */
[----:B------:R-:W-:Y:S01]  /*ec70*/  LOP3.LUT R6, R3, UR22, R4, 0x96, !PT ;  /* 0x0000001603067c12 */ /* 0x000fe2000f8e9604 */
[----:B------:R-:W-:Y:S01]  /*ec80*/  FFMA.FTZ R4, R210, UR33, -R11 ;  /* 0x00000021d2047c23 */ /* 0x000fe2000801080b */
[C---:B------:R-:W-:Y:S01]  /*ec90*/  LOP3.LUT R17, R2.reuse, 0xffff, RZ, 0xc0, !PT ;  /* 0x0000ffff02117812 */ /* 0x040fe200078ec0ff */
[----:B------:R-:W-:Y:S01]  /*eca0*/  IMAD.MOV.U32 R70, RZ, RZ, R99 ;  /* 0x000000ffff467224 */ /* 0x000fe200078e0063 */
[----:B------:R-:W-:Y:S01]  /*ecb0*/  LOP3.LUT R22, R2, 0xff, RZ, 0xc0, !PT ;  /* 0x000000ff02167812 */ /* 0x000fe200078ec0ff */
[----:B------:R1:W-:Y:S01]  /*ecc0*/  MUFU.EX2 R177, R4 ;  /* 0x0000000400b17308 */ /* 0x0003e20000000800 */
[----:B------:R-:W-:Y:S01]  /*ecd0*/  SHF.R.U32.HI R21, RZ, 0x10, R2 ;  /* 0x00000010ff157819 */ /* 0x000fe20000011602 */
[----:B------:R-:W-:Y:S01]  /*ece0*/  IMAD.MOV.U32 R45, RZ, RZ, R132 ;  /* 0x000000ffff2d7224 */ /* 0x000fe200078e0084 */
[----:B------:R-:W-:Y:S01]  /*ecf0*/  SHF.R.U32.HI R19, RZ, 0x18, R2 ;  /* 0x00000018ff137819 */ /* 0x000fe20000011602 */
[----:B------:R-:W-:-:S04]  /*ed00*/  IMAD.WIDE.U32 R2, R30, -0x2daee0ad, RZ ;  /* 0xd2511f531e027825 */ /* 0x000fc800078e00ff */
[----:B------:R-:W-:Y:S01]  /*ed10*/  IMAD.MOV.U32 R44, RZ, RZ, R70 ;  /* 0x000000ffff2c7224 */ /* 0x000fe200078e0046 */
[----:B------:R-:W-:Y:S01]  /*ed20*/  LOP3.LUT R10, R3, UR21, R18, 0x96, !PT ;  /* 0x00000015030a7c12 */ /* 0x000fe2000f8e9612 */
[----:B------:R-:W-:Y:S01]  /*ed30*/  HMMA.16816.F32 R64, R24, R66, R108 ;  /* 0x000000421840723c */ /* 0x000fe2000000186c */
[C---:B------:R-:W-:Y:S01]  /*ed40*/  LOP3.LUT R35, R2.reuse, 0xffff, RZ, 0xc0, !PT ;  /* 0x0000ffff02237812 */ /* 0x040fe200078ec0ff */
[----:B------:R-:W-:Y:S01]  /*ed50*/  FFMA.FTZ R3, R211, UR33, -R11 ;  /* 0x00000021d3037c23 */ /* 0x000fe2000801080b */
[----:B------:R-:W-:Y:S01]  /*ed60*/  LOP3.LUT R38, R2, 0xff, RZ, 0xc0, !PT ;  /* 0x000000ff02267812 */ /* 0x000fe200078ec0ff */
[----:B------:R-:W-:Y:S01]  /*ed70*/  IMAD.MOV.U32 R210, RZ, RZ, R73 ;  /* 0x000000ffffd27224 */ /* 0x000fe200078e0049 */
[--C-:B------:R-:W-:Y:S01]  /*ed80*/  SHF.R.U32.HI R37, RZ, 0x10, R2.reuse ;  /* 0x00000010ff257819 */ /* 0x100fe20000011602 */
[----:B------:R2:W-:Y:S01]  /*ed90*/  MUFU.EX2 R178, R3 ;  /* 0x0000000300b27308 */ /* 0x0005e20000000800 */
[----:B------:R-:W-:Y:S01]  /*eda0*/  SHF.R.U32.HI R36, RZ, 0x18, R2 ;  /* 0x00000018ff247819 */ /* 0x000fe20000011602 */
[----:B-1----:R-:W-:Y:S01]  /*edb0*/  FFMA.FTZ R4, R209, UR33, -R11 ;  /* 0x00000021d1047c23 */ /* 0x002fe2000801080b */
[----:B------:R-:W-:Y:S01]  /*edc0*/  SHF.R.U32.HI R2, RZ, 0x8, R7 ;  /* 0x00000008ff027819 */ /* 0x000fe20000011607 */
[----:B------:R-:W-:Y:S01]  /*edd0*/  IMAD.MOV.U32 R209, RZ, RZ, R170 ;  /* 0x000000ffffd17224 */ /* 0x000fe200078e00aa */
[----:B------:R-:W-:Y:S01]  /*ede0*/  LOP3.LUT R7, R0, 0xff, RZ, 0xc0, !PT ;  /* 0x000000ff00077812 */ /* 0x000fe200078ec0ff */
[----:B------:R-:W-:Y:S01]  /*edf0*/  IMAD.MOV.U32 R211, RZ, RZ, R63 ;  /* 0x000000ffffd37224 */ /* 0x000fe200078e003f */
[----:B------:R-:W-:Y:S01]  /*ee00*/  PRMT R91, R13, 0x5410, R2 ;  /* 0x000054100d5b7816 */ /* 0x000fe20000000002 */
[----:B------:R1:W-:Y:S01]  /*ee10*/  MUFU.EX2 R174, R4 ;  /* 0x0000000400ae7308 */ /* 0x0003e20000000800 */
[----:B------:R-:W-:Y:S01]  /*ee20*/  LOP3.LUT R2, R9, 0xff, RZ, 0xc0, !PT ;  /* 0x000000ff09027812 */ /* 0x000fe200078ec0ff */
[----:B------:R-:W-:-:S02]  /*ee30*/  IMAD.MOV.U32 R170, RZ, RZ, R171 ;  /* 0x000000ffffaa7224 */ /* 0x000fc400078e00ab */
[----:B------:R-:W-:Y:S01]  /*ee40*/  IMAD.MOV.U32 R171, RZ, RZ, R149 ;  /* 0x000000ffffab7224 */ /* 0x000fe200078e0095 */
[----:B------:R-:W-:Y:S01]  /*ee50*/  PRMT R90, R2, 0x5410, R8 ;  /* 0x00005410025a7816 */ /* 0x000fe20000000008 */
[----:B------:R-:W-:Y:S02]  /*ee60*/  IMAD.MOV.U32 R149, RZ, RZ, R126 ;  /* 0x000000ffff957224 */ /* 0x000fe400078e007e */
[----:B--2---:R-:W-:Y:S01]  /*ee70*/  FFMA.FTZ R3, R226, UR33, -R11 ;  /* 0x00000021e2037c23 */ /* 0x004fe2000801080b */
[----:B------:R-:W-:-:S03]  /*ee80*/  IMAD.MOV.U32 R226, RZ, RZ, R72 ;  /* 0x000000ffffe27224 */ /* 0x000fc600078e0048 */
[----:B------:R2:W-:Y:S01]  /*ee90*/  MUFU.EX2 R176, R3 ;  /* 0x0000000300b07308 */ /* 0x0005e20000000800 */
[----:B-1----:R-:W-:Y:S01]  /*eea0*/  FFMA.FTZ R4, R199, UR33, -R11 ;  /* 0x00000021c7047c23 */ /* 0x002fe2000801080b */
[----:B------:R-:W-:Y:S02]  /*eeb0*/  IMAD.MOV.U32 R199, RZ, RZ, R148 ;  /* 0x000000ffffc77224 */ /* 0x000fe400078e0094 */
[--C-:B------:R-:W-:Y:S01]  /*eec0*/  FFMA.FTZ R63, R207, UR33, -R14.reuse ;  /* 0x00000021cf3f7c23 */ /* 0x100fe2000801080e */
[----:B------:R-:W-:-:S03]  /*eed0*/  FFMA.FTZ R73, R205, UR33, -R14 ;  /* 0x00000021cd497c23 */ /* 0x000fc6000801080e */
[----:B------:R1:W-:Y:S01]  /*eee0*/  MUFU.EX2 R175, R4 ;  /* 0x0000000400af7308 */ /* 0x0003e20000000800 */
[----:B------:R-:W-:Y:S01]  /*eef0*/  FFMA.FTZ R72, R124, UR33, -R14 ;  /* 0x000000217c487c23 */ /* 0x000fe2000801080e */
[----:B------:R-:W-:Y:S02]  /*ef00*/  IMAD.MOV.U32 R148, RZ, RZ, R125 ;  /* 0x000000ffff947224 */ /* 0x000fe400078e007d */
[----:B--2---:R-:W-:-:S05]  /*ef10*/  IMAD.WIDE.U32 R2, R16, -0x2daee0ad, RZ ;  /* 0xd2511f5310027825 */ /* 0x004fca00078e00ff */
[----:B------:R-:W-:Y:S02]  /*ef20*/  LOP3.LUT R8, R3, UR21, R12, 0x96, !PT ;  /* 0x0000001503087c12 */ /* 0x000fe4000f8e960c */
[----:B------:R-:W-:Y:S01]  /*ef30*/  LOP3.LUT R30, R2, 0xffff, RZ, 0xc0, !PT ;  /* 0x0000ffff021e7812 */ /* 0x000fe200078ec0ff */
[----:B-1----:R-:W-:Y:S01]  /*ef40*/  FFMA.FTZ R4, R192, UR33, -R11 ;  /* 0x00000021c0047c23 */ /* 0x002fe2000801080b */
[----:B------:R-:W-:Y:S02]  /*ef50*/  LOP3.LUT R34, R2, 0xff, RZ, 0xc0, !PT ;  /* 0x000000ff02227812 */ /* 0x000fe400078ec0ff */
[--C-:B------:R-:W-:Y:S01]  /*ef60*/  SHF.R.U32.HI R33, RZ, 0x10, R2.reuse ;  /* 0x00000010ff217819 */ /* 0x100fe20000011602 */
[----:B------:R1:W-:Y:S01]  /*ef70*/  MUFU.EX2 R98, R4 ;  /* 0x0000000400627308 */ /* 0x0003e20000000800 */
[----:B------:R-:W-:Y:S01]  /*ef80*/  SHF.R.U32.HI R31, RZ, 0x18, R2 ;  /* 0x00000018ff1f7819 */ /* 0x000fe20000011602 */
[----:B------:R-:W-:Y:S02]  /*ef90*/  IMAD.WIDE.U32 R2, R39, -0x2daee0ad, RZ ;  /* 0xd2511f5327027825 */ /* 0x000fe400078e00ff */
[----:B------:R-:W2:Y:S03]  /*efa0*/  LDL.LU R39, [R1+0x8] ;  /* 0x0000080001277983 */ /* 0x000ea60000300800 */
[----:B------:R-:W-:-:S02]  /*efb0*/  LOP3.LUT R9, R3, UR21, R40, 0x96, !PT ;  /* 0x0000001503097c12 */ /* 0x000fc4000f8e9628 */
[C---:B------:R-:W-:Y:S01]  /*efc0*/  LOP3.LUT R18, R2.reuse, 0xffff, RZ, 0xc0, !PT ;  /* 0x0000ffff02127812 */ /* 0x040fe200078ec0ff */
[----:B------:R-:W-:Y:S01]  /*efd0*/  HMMA.16816.F32 R40, R24, R46, R104 ;  /* 0x0000002e1828723c */ /* 0x000fe20000001868 */
[----:B------:R-:W-:Y:S01]  /*efe0*/  LOP3.LUT R29, R2, 0xff, RZ, 0xc0, !PT ;  /* 0x000000ff021d7812 */ /* 0x000fe200078ec0ff */
[----:B------:R-:W-:Y:S01]  /*eff0*/  LDSM.16.MT88.4 R24, [R214+0x5400] ;  /* 0x00540000d618783b */ /* 0x000fe20000004200 */
[--C-:B------:R-:W-:Y:S02]  /*f000*/  SHF.R.U32.HI R28, RZ, 0x10, R2.reuse ;  /* 0x00000010ff1c7819 */ /* 0x100fe40000011602 */
[----:B------:R-:W-:Y:S01]  /*f010*/  SHF.R.U32.HI R23, RZ, 0x18, R2 ;  /* 0x00000018ff177819 */ /* 0x000fe20000011602 */
[----:B------:R-:W-:Y:S01]  /*f020*/  FFMA.FTZ R2, R75, UR33, -R11 ;  /* 0x000000214b027c23 */ /* 0x000fe2000801080b */
[----:B------:R-:W-:Y:S01]  /*f030*/  SHF.R.U32.HI R3, RZ, 0x8, R17 ;  /* 0x00000008ff037819 */ /* 0x000fe20000011611 */
[----:B-1----:R-:W-:Y:S02]  /*f040*/  FFMA.FTZ R4, R194, UR33, -R11 ;  /* 0x00000021c2047c23 */ /* 0x002fe4000801080b */
[----:B------:R1:W-:Y:S01]  /*f050*/  MUFU.EX2 R97, R2 ;  /* 0x0000000200617308 */ /* 0x0003e20000000800 */
[----:B------:R-:W-:-:S02]  /*f060*/  PRMT R75, R22, 0x5410, R3 ;  /* 0x00005410164b7816 */ /* 0x000fc40000000003 */
[----:B------:R-:W-:-:S04]  /*f070*/  LOP3.LUT R3, R21, 0xff, RZ, 0xc0, !PT ;  /* 0x000000ff15037812 */ /* 0x000fc800078ec0ff */
[----:B------:R-:W-:Y:S01]  /*f080*/  PRMT R74, R3, 0x5410, R19 ;  /* 0x00005410034a7816 */ /* 0x000fe20000000013 */
[----:B------:R3:W-:Y:S01]  /*f090*/  MUFU.EX2 R100, R4 ;  /* 0x0000000400647308 */ /* 0x0007e20000000800 */
[----:B-1----:R-:W-:-:S07]  /*f0a0*/  FFMA.FTZ R2, R86, UR33, -R11 ;  /* 0x0000002156027c23 */ /* 0x002fce000801080b */
[----:B------:R1:W-:Y:S01]  /*f0b0*/  MUFU.EX2 R96, R2 ;  /* 0x0000000200607308 */ /* 0x0003e20000000800 */
[----:B---3--:R-:W-:-:S07]  /*f0c0*/  FFMA.FTZ R4, R195, UR33, -R11 ;  /* 0x00000021c3047c23 */ /* 0x008fce000801080b */
[----:B------:R3:W-:Y:S01]  /*f0d0*/  MUFU.EX2 R99, R4 ;  /* 0x0000000400637308 */ /* 0x0007e20000000800 */
[----:B-1----:R-:W-:Y:S01]  /*f0e0*/  IMAD.WIDE.U32 R2, R5, -0x2daee0ad, RZ ;  /* 0xd2511f5305027825 */ /* 0x002fe200078e00ff */
[----:B------:R-:W-:Y:S02]  /*f0f0*/  SHF.R.U32.HI R5, RZ, 0x18, R0 ;  /* 0x00000018ff057819 */ /* 0x000fe40000011600 */
[C---:B------:R-:W-:Y:S02]  /*f100*/  LOP3.LUT R12, R2.reuse, 0xffff, RZ, 0xc0, !PT ;  /* 0x0000ffff020c7812 */ /* 0x040fe400078ec0ff */
[----:B------:R-:W-:Y:S02]  /*f110*/  LOP3.LUT R17, R2, 0xff, RZ, 0xc0, !PT ;  /* 0x000000ff02117812 */ /* 0x000fe400078ec0ff */
[--C-:B------:R-:W-:Y:S02]  /*f120*/  SHF.R.U32.HI R16, RZ, 0x10, R2.reuse ;  /* 0x00000010ff107819 */ /* 0x100fe40000011602 */
[----:B------:R-:W-:-:S02]  /*f130*/  SHF.R.U32.HI R13, RZ, 0x18, R2 ;  /* 0x00000018ff0d7819 */ /* 0x000fc40000011602 */
[----:B------:R-:W-:Y:S02]  /*f140*/  LOP3.LUT R2, R0, 0xffff, RZ, 0xc0, !PT ;  /* 0x0000ffff00027812 */ /* 0x000fe400078ec0ff */
[----:B------:R-:W-:Y:S02]  /*f150*/  LOP3.LUT R32, R3, UR21, R32, 0x96, !PT ;  /* 0x0000001503207c12 */ /* 0x000fe4000f8e9620 */
[----:B------:R-:W-:Y:S02]  /*f160*/  SHF.R.U32.HI R3, RZ, 0x10, R0 ;  /* 0x00000010ff037819 */ /* 0x000fe40000011600 */
[----:B---3--:R-:W-:Y:S01]  /*f170*/  SHF.R.U32.HI R4, RZ, 0x8, R2 ;  /* 0x00000008ff047819 */ /* 0x008fe20000011602 */
[----:B------:R-:W-:Y:S01]  /*f180*/  FFMA.FTZ R2, R85, UR33, -R11 ;  /* 0x0000002155027c23 */ /* 0x000fe2000801080b */
[----:B------:R-:W-:Y:S01]  /*f190*/  LOP3.LUT R0, R3, 0xff, RZ, 0xc0, !PT ;  /* 0x000000ff03007812 */ /* 0x000fe200078ec0ff */
[----:B------:R-:W-:Y:S01]  /*f1a0*/  FFMA.FTZ R3, R231, UR33, -R14 ;  /* 0x00000021e7037c23 */ /* 0x000fe2000801080e */
[----:B------:R-:W-:Y:S01]  /*f1b0*/  PRMT R77, R7, 0x5410, R4 ;  /* 0x00005410074d7816 */ /* 0x000fe20000000004 */
[----:B------:R1:W-:Y:S01]  /*f1c0*/  MUFU.EX2 R95, R2 ;  /* 0x00000002005f7308 */ /* 0x0003e20000000800 */
[----:B------:R-:W-:-:S02]  /*f1d0*/  PRMT R76, R0, 0x5410, R5 ;  /* 0x00005410004c7816 */ /* 0x000fc40000000005 */
[----:B------:R-:W-:Y:S02]  /*f1e0*/  LOP3.LUT R0, R6, 0xffff, RZ, 0xc0, !PT ;  /* 0x0000ffff06007812 */ /* 0x000fe400078ec0ff */
[----:B------:R-:W-:Y:S02]  /*f1f0*/  LOP3.LUT R5, R10, 0xff, RZ, 0xc0, !PT ;  /* 0x000000ff0a057812 */ /* 0x000fe400078ec0ff */
[----:B------:R-:W-:Y:S01]  /*f200*/  SHF.R.U32.HI R4, RZ, 0x18, R10 ;  /* 0x00000018ff047819 */ /* 0x000fe2000001160a */
[----:B------:R3:W-:Y:S01]  /*f210*/  MUFU.EX2 R172, R3 ;  /* 0x0000000300ac7308 */ /* 0x0007e20000000800 */
[----:B-1----:R-:W-:-:S07]  /*f220*/  FFMA.FTZ R2, R84, UR33, -R11 ;  /* 0x0000002154027c23 */ /* 0x002fce000801080b */
[----:B------:R1:W-:Y:S01]  /*f230*/  MUFU.EX2 R94, R2 ;  /* 0x00000002005e7308 */ /* 0x0003e20000000800 */
[----:B---3--:R-:W-:Y:S02]  /*f240*/  SHF.R.U32.HI R3, RZ, 0x18, R6 ;  /* 0x00000018ff037819 */ /* 0x008fe40000011606 */
[----:B-1----:R-:W-:Y:S02]  /*f250*/  SHF.R.U32.HI R2, RZ, 0x8, R0 ;  /* 0x00000008ff027819 */ /* 0x002fe40000011600 */
[----:B------:R-:W-:-:S04]  /*f260*/  LOP3.LUT R0, R6, 0xff, RZ, 0xc0, !PT ;  /* 0x000000ff06007812 */ /* 0x000fc800078ec0ff */
[----:B------:R-:W-:Y:S01]  /*f270*/  PRMT R71, R0, 0x5410, R2 ;  /* 0x0000541000477816 */ /* 0x000fe20000000002 */
[----:B------:R-:W-:Y:S01]  /*f280*/  FFMA.FTZ R2, R232, UR33, -R14 ;  /* 0x00000021e8027c23 */ /* 0x000fe2000801080e */
[----:B------:R-:W-:-:S03]  /*f290*/  SHF.R.U32.HI R0, RZ, 0x10, R6 ;  /* 0x00000010ff007819 */ /* 0x000fc60000011606 */
[----:B------:R1:W-:Y:S01]  /*f2a0*/  MUFU.EX2 R173, R2 ;  /* 0x0000000200ad7308 */ /* 0x0003e20000000800 */
[----:B------:R-:W-:-:S04]  /*f2b0*/  LOP3.LUT R0, R0, 0xff, RZ, 0xc0, !PT ;  /* 0x000000ff00007812 */ /* 0x000fc800078ec0ff */
[----:B------:R-:W-:Y:S01]  /*f2c0*/  PRMT R68, R0, 0x5410, R3 ;  /* 0x0000541000447816 */ /* 0x000fe20000000003 */
[----:B------:R-:W-:Y:S01]  /*f2d0*/  FFMA.FTZ R0, R227, UR33, -R14 ;  /* 0x00000021e3007c23 */ /* 0x000fe2000801080e */
[----:B------:R-:W-:-:S03]  /*f2e0*/  SHF.R.U32.HI R3, RZ, 0x8, R12 ;  /* 0x00000008ff037819 */ /* 0x000fc6000001160c */
[----:B------:R3:W-:Y:S01]  /*f2f0*/  MUFU.EX2 R135, R0 ;  /* 0x0000000000877308 */ /* 0x0007e20000000800 */
[----:B------:R-:W-:Y:S01]  /*f300*/  PRMT R85, R17, 0x5410, R3 ;  /* 0x0000541011557816 */ /* 0x000fe20000000003 */
[----:B------:R-:W-:Y:S01]  /*f310*/  FFMA.FTZ R3, R246, UR33, -R15 ;  /* 0x00000021f6037c23 */ /* 0x000fe2000801080f */
[----:B-1----:R-:W-:-:S05]  /*f320*/  FFMA.FTZ R2, R228, UR33, -R14 ;  /* 0x00000021e4027c23 */ /* 0x002fca000801080e */
[----:B------:R1:W-:Y:S08]  /*f330*/  MUFU.EX2 R132, R3 ;  /* 0x0000000300847308 */ /* 0x0003f00000000800 */
[----:B------:R4:W-:Y:S01]  /*f340*/  MUFU.EX2 R139, R2 ;  /* 0x00000002008b7308 */ /* 0x0009e20000000800 */
[----:B---3--:R-:W-:-:S07]  /*f350*/  FFMA.FTZ R0, R201, UR33, -R14 ;  /* 0x00000021c9007c23 */ /* 0x008fce000801080e */
[----:B------:R3:W-:Y:S01]  /*f360*/  MUFU.EX2 R89, R0 ;  /* 0x0000000000597308 */ /* 0x0007e20000000800 */
[----:B-1----:R-:W-:-:S07]  /*f370*/  FFMA.FTZ R3, R240, UR33, -R15 ;  /* 0x00000021f0037c23 */ /* 0x002fce000801080f */
[----:B------:R1:W-:Y:S01]  /*f380*/  MUFU.EX2 R131, R3 ;  /* 0x0000000300837308 */ /* 0x0003e20000000800 */
[----:B----4-:R-:W-:-:S04]  /*f390*/  SHF.R.U32.HI R2, RZ, 0x8, R35 ;  /* 0x00000008ff027819 */ /* 0x010fc80000011623 */
[----:B------:R-:W-:Y:S02]  /*f3a0*/  PRMT R38, R38, 0x5410, R2 ;  /* 0x0000541026267816 */ /* 0x000fe40000000002 */
[----:B------:R-:W-:Y:S01]  /*f3b0*/  LOP3.LUT R2, R37, 0xff, RZ, 0xc0, !PT ;  /* 0x000000ff25027812 */ /* 0x000fe200078ec0ff */
[----:B---3--:R-:W-:-:S03]  /*f3c0*/  FFMA.FTZ R0, R200, UR33, -R14 ;  /* 0x00000021c8007c23 */ /* 0x008fc6000801080e */
[----:B------:R-:W-:Y:S02]  /*f3d0*/  PRMT R36, R2, 0x5410, R36 ;  /* 0x0000541002247816 */ /* 0x000fe40000000024 */
[----:B------:R-:W-:Y:S01]  /*f3e0*/  SHF.R.U32.HI R2, RZ, 0x8, R30 ;  /* 0x00000008ff027819 */ /* 0x000fe2000001161e */
[----:B------:R3:W-:Y:S03]  /*f3f0*/  MUFU.EX2 R88, R0 ;  /* 0x0000000000587308 */ /* 0x0007e60000000800 */
[----:B------:R-:W-:Y:S01]  /*f400*/  PRMT R93, R34, 0x5410, R2 ;  /* 0x00005410225d7816 */ /* 0x000fe20000000002 */
[----:B-1----:R-:W-:Y:S01]  /*f410*/  FFMA.FTZ R3, R239, UR33, -R15 ;  /* 0x00000021ef037c23 */ /* 0x002fe2000801080f */
[----:B------:R-:W-:-:S03]  /*f420*/  LOP3.LUT R2, R33, 0xff, RZ, 0xc0, !PT ;  /* 0x000000ff21027812 */ /* 0x000fc600078ec0ff */
[----:B------:R1:W-:Y:S01]  /*f430*/  MUFU.EX2 R130, R3 ;  /* 0x0000000300827308 */ /* 0x0003e20000000800 */
[----:B------:R-:W-:Y:S01]  /*f440*/  PRMT R92, R2, 0x5410, R31 ;  /* 0x00005410025c7816 */ /* 0x000fe2000000001f */
[----:B------:R-:W-:-:S06]  /*f450*/  FFMA.FTZ R2, R198, UR33, -R14 ;  /* 0x00000021c6027c23 */ /* 0x000fcc000801080e */
[----:B------:R4:W-:Y:S01]  /*f460*/  MUFU.EX2 R86, R2 ;  /* 0x0000000200567308 */ /* 0x0009e20000000800 */
[----:B---3--:R-:W-:-:S07]  /*f470*/  FFMA.FTZ R0, R197, UR33, -R14 ;  /* 0x00000021c5007c23 */ /* 0x008fce000801080e */
[----:B------:R3:W-:Y:S01]  /*f480*/  MUFU.EX2 R87, R0 ;  /* 0x0000000000577308 */ /* 0x0007e20000000800 */
[----:B-1----:R-:W-:-:S07]  /*f490*/  FFMA.FTZ R3, R233, UR33, -R15 ;  /* 0x00000021e9037c23 */ /* 0x002fce000801080f */
[----:B------:R1:W-:Y:S01]  /*f4a0*/  MUFU.EX2 R129, R3 ;  /* 0x0000000300817308 */ /* 0x0003e20000000800 */
[----:B----4-:R-:W-:-:S07]  /*f4b0*/  FFMA.FTZ R2, R243, UR33, -R15 ;  /* 0x00000021f3027c23 */ /* 0x010fce000801080f */
[----:B------:R4:W-:Y:S01]  /*f4c0*/  MUFU.EX2 R134, R2 ;  /* 0x0000000200867308 */ /* 0x0009e20000000800 */
[----:B---3--:R-:W-:-:S04]  /*f4d0*/  SHF.R.U32.HI R0, RZ, 0x8, R18 ;  /* 0x00000008ff007819 */ /* 0x008fc80000011612 */
[----:B------:R-:W-:Y:S02]  /*f4e0*/  PRMT R21, R29, 0x5410, R0 ;  /* 0x000054101d157816 */ /* 0x000fe40000000000 */
[----:B------:R-:W-:Y:S01]  /*f4f0*/  LOP3.LUT R0, R28, 0xff, RZ, 0xc0, !PT ;  /* 0x000000ff1c007812 */ /* 0x000fe200078ec0ff */
[--C-:B-1----:R-:W-:Y:S01]  /*f500*/  FFMA.FTZ R3, R250, UR33, -R20.reuse ;  /* 0x00000021fa037c23 */ /* 0x102fe20008010814 */
[----:B------:R-:W-:Y:S02]  /*f510*/  FFMA.FTZ R22, R241, UR33, -R20 ;  /* 0x00000021f1167c23 */ /* 0x000fe40008010814 */
[----:B------:R-:W-:Y:S01]  /*f520*/  PRMT R7, R0, 0x5410, R23 ;  /* 0x0000541000077816 */ /* 0x000fe20000000017 */
[----:B------:R-:W-:Y:S01]  /*f530*/  FFMA.FTZ R0, R245, UR33, -R15 ;  /* 0x00000021f5007c23 */ /* 0x000fe2000801080f */
[----:B------:R1:W-:Y:S01]  /*f540*/  MUFU.EX2 R128, R3 ;  /* 0x0000000300807308 */ /* 0x0003e20000000800 */
[----:B------:R-:W-:Y:S01]  /*f550*/  LDSM.16.MT88.4 R28, [R213+0x5800] ;  /* 0x00580000d51c783b */ /* 0x000fe20000004200 */
[----:B----4-:R-:W-:-:S03]  /*f560*/  LOP3.LUT R2, R16, 0xff, RZ, 0xc0, !PT ;  /* 0x000000ff10027812 */ /* 0x010fc600078ec0ff */
[----:B------:R-:W3:Y:S03]  /*f570*/  LDSM.16.MT88.4 R16, [R213+0x5400] ;  /* 0x00540000d510783b */ /* 0x000ee60000004200 */
[----:B------:R4:W3:Y:S01]  /*f580*/  MUFU.EX2 R133, R0 ;  /* 0x0000000000857308 */ /* 0x0008e20000000800 */
[----:B------:R-:W-:Y:S02]  /*f590*/  PRMT R79, R2, 0x5410, R13 ;  /* 0x00005410024f7816 */ /* 0x000fe4000000000d */
[----:B------:R-:W-:-:S04]  /*f5a0*/  SHF.R.U32.HI R2, RZ, 0x10, R10 ;  /* 0x00000010ff027819 */ /* 0x000fc8000001160a */
[----:B------:R-:W-:Y:S01]  /*f5b0*/  LOP3.LUT R2, R2, 0xff, RZ, 0xc0, !PT ;  /* 0x000000ff02027812 */ /* 0x000fe200078ec0ff */
[----:B-1----:R-:W-:Y:S01]  /*f5c0*/  FFMA.FTZ R3, R45, UR33, -R20 ;  /* 0x000000212d037c23 */ /* 0x002fe20008010814 */
[----:B------:R-:W-:Y:S02]  /*f5d0*/  IMAD.MOV.U32 R45, RZ, RZ, R69 ;  /* 0x000000ffff2d7224 */ /* 0x000fe400078e0045 */
[----:B------:R-:W-:Y:S02]  /*f5e0*/  PRMT R11, R2, 0x5410, R4 ;  /* 0x00005410020b7816 */ /* 0x000fe40000000004 */
[----:B------:R-:W-:Y:S02]  /*f5f0*/  LOP3.LUT R4, R8, 0xff, RZ, 0xc0, !PT ;  /* 0x000000ff08047812 */ /* 0x000fe400078ec0ff */
[----:B----4-:R-:W-:-:S04]  /*f600*/  LOP3.LUT R0, R10, 0xffff, RZ, 0xc0, !PT ;  /* 0x0000ffff0a007812 */ /* 0x010fc800078ec0ff */
[----:B------:R-:W-:-:S04]  /*f610*/  SHF.R.U32.HI R0, RZ, 0x8, R0 ;  /* 0x00000008ff007819 */ /* 0x000fc80000011600 */
[----:B------:R-:W-:Y:S02]  /*f620*/  PRMT R12, R5, 0x5410, R0 ;  /* 0x00005410050c7816 */ /* 0x000fe40000000000 */
[----:B------:R-:W-:-:S04]  /*f630*/  LOP3.LUT R0, R8, 0xffff, RZ, 0xc0, !PT ;  /* 0x0000ffff08007812 */ /* 0x000fc800078ec0ff */
[----:B------:R-:W-:Y:S02]  /*f640*/  SHF.R.U32.HI R2, RZ, 0x8, R0 ;  /* 0x00000008ff027819 */ /* 0x000fe40000011600 */
[----:B------:R-:W-:Y:S02]  /*f650*/  SHF.R.U32.HI R0, RZ, 0x10, R8 ;  /* 0x00000010ff007819 */ /* 0x000fe40000011608 */
[----:B------:R-:W-:Y:S02]  /*f660*/  PRMT R84, R4, 0x5410, R2 ;  /* 0x0000541004547816 */ /* 0x000fe40000000002 */
[----:B------:R-:W-:Y:S02]  /*f670*/  SHF.R.U32.HI R4, RZ, 0x18, R8 ;  /* 0x00000018ff047819 */ /* 0x000fe40000011608 */
[----:B------:R-:W-:Y:S02]  /*f680*/  LOP3.LUT R2, R0, 0xff, RZ, 0xc0, !PT ;  /* 0x000000ff00027812 */ /* 0x000fe400078ec0ff */
[----:B------:R-:W-:-:S02]  /*f690*/  LOP3.LUT R0, R9, 0xffff, RZ, 0xc0, !PT ;  /* 0x0000ffff09007812 */ /* 0x000fc400078ec0ff */
[----:B------:R-:W-:Y:S02]  /*f6a0*/  PRMT R78, R2, 0x5410, R4 ;  /* 0x00005410024e7816 */ /* 0x000fe40000000004 */
[----:B------:R-:W-:Y:S02]  /*f6b0*/  SHF.R.U32.HI R2, RZ, 0x8, R0 ;  /* 0x00000008ff027819 */ /* 0x000fe40000011600 */
[----:B------:R-:W-:-:S04]  /*f6c0*/  LOP3.LUT R0, R9, 0xff, RZ, 0xc0, !PT ;  /* 0x000000ff09007812 */ /* 0x000fc800078ec0ff */
[----:B------:R-:W-:Y:S02]  /*f6d0*/  PRMT R6, R0, 0x5410, R2 ;  /* 0x0000541000067816 */ /* 0x000fe40000000002 */
[----:B------:R-:W-:Y:S02]  /*f6e0*/  SHF.R.U32.HI R2, RZ, 0x10, R9 ;  /* 0x00000010ff027819 */ /* 0x000fe40000011609 */
[----:B------:R-:W-:Y:S02]  /*f6f0*/  LOP3.LUT R0, R32, 0xffff, RZ, 0xc0, !PT ;  /* 0x0000ffff20007812 */ /* 0x000fe400078ec0ff */
[----:B------:R-:W-:Y:S02]  /*f700*/  LOP3.LUT R4, R2, 0xff, RZ, 0xc0, !PT ;  /* 0x000000ff02047812 */ /* 0x000fe400078ec0ff */
[----:B------:R-:W-:Y:S02]  /*f710*/  SHF.R.U32.HI R2, RZ, 0x8, R0 ;  /* 0x00000008ff027819 */ /* 0x000fe40000011600 */
[----:B------:R-:W-:-:S04]  /*f720*/  LOP3.LUT R0, R32, 0xff, RZ, 0xc0, !PT ;  /* 0x000000ff20007812 */ /* 0x000fc800078ec0ff */
[----:B------:R-:W-:Y:S01]  /*f730*/  PRMT R70, R0, 0x5410, R2 ;  /* 0x0000541000467816 */ /* 0x000fe20000000002 */
[----:B------:R-:W-:Y:S01]  /*f740*/  FFMA.FTZ R0, R251, UR33, -R20 ;  /* 0x00000021fb007c23 */ /* 0x000fe20008010814 */
[----:B------:R-:W-:-:S03]  /*f750*/  SHF.R.U32.HI R5, RZ, 0x18, R9 ;  /* 0x00000018ff057819 */ /* 0x000fc60000011609 */
[----:B------:R1:W-:Y:S01]  /*f760*/  MUFU.EX2 R107, R0 ;  /* 0x00000000006b7308 */ /* 0x0003e20000000800 */
[----:B------:R-:W-:Y:S01]  /*f770*/  PRMT R5, R4, 0x5410, R5 ;  /* 0x0000541004057816 */ /* 0x000fe20000000005 */
[----:B------:R-:W-:Y:S01]  /*f780*/  FFMA.FTZ R4, R237, UR33, -R15 ;  /* 0x00000021ed047c23 */ /* 0x000fe2000801080f */
[----:B---3--:R-:W-:-:S05]  /*f790*/  F2FP.F16.F32.PACK_AB R2, R133, R134 ;  /* 0x000000868502723e */ /* 0x008fca00000000ff */
[----:B------:R-:W-:Y:S01]  /*f7a0*/  MUFU.EX2 R110, R4 ;  /* 0x00000004006e7308 */ /* 0x000fe20000000800 */
[----:B-1----:R-:W-:-:S07]  /*f7b0*/  FFMA.FTZ R0, R244, UR33, -R15 ;  /* 0x00000021f4007c23 */ /* 0x002fce000801080f */
[----:B------:R1:W-:Y:S02]  /*f7c0*/  MUFU.EX2 R111, R0 ;  /* 0x00000000006f7308 */ /* 0x0003e40000000800 */
[----:B-1----:R-:W-:-:S05]  /*f7d0*/  HSET2.LE.AND R0, R6, R229, PT ;  /* 0x000000e506007233 */ /* 0x002fca0003803000 */
[----:B------:R-:W-:Y:S02]  /*f7e0*/  LOP3.LUT R4, R0, R2, RZ, 0xc0, !PT ;  /* 0x0000000200047212 */ /* 0x000fe400078ec0ff */
[----:B------:R-:W-:Y:S02]  /*f7f0*/  HSET2.LE.AND R0, R21, R229, PT ;  /* 0x000000e515007233 */ /* 0x000fe40003803000 */
[----:B------:R-:W-:-:S04]  /*f800*/  F2FP.F16.F32.PACK_AB R2, R131, R132 ;  /* 0x000000848302723e */ /* 0x000fc800000000ff */
[----:B------:R-:W-:Y:S01]  /*f810*/  LOP3.LUT R6, R0, R2, RZ, 0xc0, !PT ;  /* 0x0000000200067212 */ /* 0x000fe200078ec0ff */
[----:B--2---:R-:W-:Y:S02]  /*f820*/  FFMA.FTZ R2, R39, UR33, -R20 ;  /* 0x0000002127027c23 */ /* 0x004fe40008010814 */
[----:B------:R-:W2:Y:S01]  /*f830*/  LDL.LU R39, [R1+0x4] ;  /* 0x0000040001277983 */ /* 0x000ea20000300800 */
[----:B------:R-:W-:-:S04]  /*f840*/  FFMA.FTZ R8, R249, UR33, -R15 ;  /* 0x00000021f9087c23 */ /* 0x000fc8000801080f */
[----:B------:R2:W-:Y:S02]  /*f850*/  MUFU.EX2 R109, R8 ;  /* 0x00000008006d7308 */ /* 0x0005e40000000800 */
[----:B--2---:R-:W-:Y:S01]  /*f860*/  FFMA.FTZ R8, R39, UR33, -R20 ;  /* 0x0000002127087c23 */ /* 0x004fe20008010814 */
[----:B------:R-:W-:Y:S02]  /*f870*/  IMAD.MOV.U32 R39, RZ, RZ, R199 ;  /* 0x000000ffff277224 */ /* 0x000fe400078e00c7 */
[----:B------:R-:W-:Y:S02]  /*f880*/  IMAD.MOV.U32 R199, RZ, RZ, R209 ;  /* 0x000000ffffc77224 */ /* 0x000fe400078e00d1 */
[----:B------:R-:W-:Y:S02]  /*f890*/  IMAD.MOV.U32 R209, RZ, RZ, R210 ;  /* 0x000000ffffd17224 */ /* 0x000fe400078e00d2 */
[----:B------:R-:W-:Y:S01]  /*f8a0*/  FFMA.FTZ R34, R39, UR33, -R20 ;  /* 0x0000002127227c23 */ /* 0x000fe20008010814 */
        /* <DEDUP_REMOVED lines=29> */
[----:B------:R-:W-:Y:S01]  /*fa80*/  IMAD.MOV.U32 R202, RZ, RZ, R204 ;  /* 0x000000ffffca7224 */ /* 0x000fe200078e00cc */
[----:B------:R-:W2:Y:S01]  /*fa90*/  LDL.LU R238, [R1+0xa4] ;  /* 0x0000a40001ee7983 */ /* 0x000ea20000300800 */
[----:B------:R-:W-:-:S02]  /*faa0*/  IMAD.MOV.U32 R204, RZ, RZ, R48 ;  /* 0x000000ffffcc7224 */ /* 0x000fc400078e0030 */
[----:B------:R-:W-:Y:S01]  /*fab0*/  IMAD.MOV.U32 R48, RZ, RZ, R49 ;  /* 0x000000ffff307224 */ /* 0x000fe200078e0031 */
[----:B------:R-:W3:Y:S01]  /*fac0*/  LDL.LU R60, [R1] ;  /* 0x00000000013c7983 */ /* 0x000ee20000300800 */
[----:B------:R-:W-:Y:S02]  /*fad0*/  IMAD.MOV.U32 R49, RZ, RZ, R50 ;  /* 0x000000ffff317224 */ /* 0x000fe400078e0032 */
[----:B------:R-:W-:Y:S02]  /*fae0*/  IMAD.MOV.U32 R50, RZ, RZ, R51 ;  /* 0x000000ffff327224 */ /* 0x000fe400078e0033 */
[----:B------:R-:W-:Y:S02]  /*faf0*/  IMAD.MOV.U32 R51, RZ, RZ, R171 ;  /* 0x000000ffff337224 */ /* 0x000fe400078e00ab */
[----:B------:R-:W-:Y:S02]  /*fb00*/  IMAD.MOV.U32 R171, RZ, RZ, R127 ;  /* 0x000000ffffab7224 */ /* 0x000fe400078e007f */
[----:B------:R-:W4:Y:S01]  /*fb10*/  LDL.LU R127, [R1+0xa0] ;  /* 0x0000a000017f7983 */ /* 0x000f220000300800 */
[----:B------:R-:W-:-:S02]  /*fb20*/  IMAD.MOV.U32 R195, RZ, RZ, R39 ;  /* 0x000000ffffc37224 */ /* 0x000fc400078e0027 */
[----:B------:R-:W-:Y:S02]  /*fb30*/  IMAD.MOV.U32 R39, RZ, RZ, R210 ;  /* 0x000000ffff277224 */ /* 0x000fe400078e00d2 */
[----:B------:R-:W-:Y:S02]  /*fb40*/  IMAD.MOV.U32 R210, RZ, RZ, R44 ;  /* 0x000000ffffd27224 */ /* 0x000fe400078e002c */
[----:B------:R-:W-:Y:S02]  /*fb50*/  IMAD.MOV.U32 R192, RZ, RZ, R209 ;  /* 0x000000ffffc07224 */ /* 0x000fe400078e00d1 */
[----:B------:R-:W-:Y:S02]  /*fb60*/  IMAD.MOV.U32 R44, RZ, RZ, R208 ;  /* 0x000000ffff2c7224 */ /* 0x000fe400078e00d0 */
[----:B------:R-:W-:Y:S01]  /*fb70*/  IMAD.MOV.U32 R209, RZ, RZ, R211 ;  /* 0x000000ffffd17224 */ /* 0x000fe200078e00d3 */
[----:B------:R1:W4:Y:S01]  /*fb80*/  MUFU.EX2 R126, R3 ;  /* 0x00000003007e7308 */ /* 0x0003220000000800 */
[----:B------:R-:W-:-:S02]  /*fb90*/  IMAD.MOV.U32 R211, RZ, RZ, R61 ;  /* 0x000000ffffd37224 */ /* 0x000fc400078e003d */
[----:B------:R-:W-:Y:S01]  /*fba0*/  FFMA.FTZ R21, R247, UR33, -R20 ;  /* 0x00000021f7157c23 */ /* 0x000fe20008010814 */
[----:B------:R-:W-:Y:S02]  /*fbb0*/  IMAD.MOV.U32 R208, RZ, RZ, R62 ;  /* 0x000000ffffd07224 */ /* 0x000fe400078e003e */
[----:B------:R-:W-:Y:S01]  /*fbc0*/  FFMA.FTZ R62, R230, UR33, -R20 ;  /* 0x00000021e63e7c23 */ /* 0x000fe20008010814 */
        /* <DEDUP_REMOVED lines=8> */
[----:B------:R-:W-:Y:S01]  /*fc50*/  FFMA.FTZ R69, R136, UR33, -R14 ;  /* 0x0000002188457c23 */ /* 0x000fe2000801080e */
[----:B------:R-:W-:Y:S02]  /*fc60*/  IMAD.MOV.U32 R144, RZ, RZ, R221 ;  /* 0x000000ffff907224 */ /* 0x000fe400078e00dd */
[----:B------:R-:W-:Y:S01]  /*fc70*/  FFMA.FTZ R14, R227, R123, R37 ;  /* 0x0000007be30e7223 */ /* 0x000fe20000010025 */
[--C-:B--2---:R-:W-:Y:S01]  /*fc80*/  FFMA.FTZ R61, R238, UR33, -R20.reuse ;  /* 0x00000021ee3d7c23 */ /* 0x104fe20008010814 */
[----:B---3--:R-:W-:Y:S01]  /*fc90*/  FFMA.FTZ R60, R60, UR33, -R20 ;  /* 0x000000213c3c7c23 */ /* 0x008fe20008010814 */
[----:B------:R-:W-:-:S02]  /*fca0*/  FFMA.FTZ R20, R195, R121, R143 ;  /* 0x00000079c3147223 */ /* 0x000fc4000001008f */
[----:B------:R-:W2:Y:S04]  /*fcb0*/  LDL.LU R195, [R1+0x1c] ;  /* 0x00001c0001c37983 */ /* 0x000ea80000300800 */
[----:B------:R-:W3:Y:S01]  /*fcc0*/  LDL.LU R221, [R1+0x9c] ;  /* 0x00009c0001dd7983 */ /* 0x000ee20000300800 */
[----:B----4-:R-:W-:-:S03]  /*fcd0*/  IMAD.MOV.U32 R45, RZ, RZ, R127 ;  /* 0x000000ffff2d7224 */ /* 0x010fc600078e007f */
[----:B------:R-:W4:Y:S04]  /*fce0*/  LDL.LU R127, [R1+0x98] ;  /* 0x00009800017f7983 */ /* 0x000f280000300800 */
[----:B------:R-:W2:Y:S01]  /*fcf0*/  LDL.LU R227, [R1+0x24] ;  /* 0x0000240001e37983 */ /* 0x000ea20000300800 */
[----:B------:R-:W-:-:S04]  /*fd00*/  IMAD.MOV.U32 R228, RZ, RZ, R51 ;  /* 0x000000ffffe47224 */ /* 0x000fc800078e0033 */
[----:B------:R-:W-:Y:S01]  /*fd10*/  IMAD.MOV.U32 R201, RZ, RZ, R228 ;  /* 0x000000ffffc97224 */ /* 0x000fe200078e00e4 */
[----:B------:R1:W1:Y:S01]  /*fd20*/  MUFU.EX2 R125, R3 ;  /* 0x00000003007d7308 */ /* 0x0002620000000800 */
[----:B------:R-:W-:Y:S01]  /*fd30*/  HSET2.LE.AND R0, R38, R229, PT ;  /* 0x000000e526007233 */ /* 0x000fe20003803000 */
[----:B------:R-:W-:-:S06]  /*fd40*/  FFMA.FTZ R9, R248, UR33, -R15 ;  /* 0x00000021f8097c23 */ /* 0x000fcc000801080f */
[----:B------:R1:W-:Y:S02]  /*fd50*/  MUFU.EX2 R106, R2 ;  /* 0x00000002006a7308 */ /* 0x0003e40000000800 */
[----:B-1----:R-:W-:Y:S02]  /*fd60*/  HSET2.LE.AND R3, R5, R229, PT ;  /* 0x000000e505037233 */ /* 0x002fe40003803000 */
[----:B------:R-:W-:-:S04]  /*fd70*/  F2FP.F16.F32.PACK_AB R5, R126, R128 ;  /* 0x000000807e05723e */ /* 0x000fc800000000ff */
[----:B------:R-:W-:Y:S02]  /*fd80*/  LOP3.LUT R5, R3, R5, RZ, 0xc0, !PT ;  /* 0x0000000503057212 */ /* 0x000fe400078ec0ff */
[----:B------:R-:W-:Y:S02]  /*fd90*/  HSET2.LE.AND R3, R7, R229, PT ;  /* 0x000000e507037233 */ /* 0x000fe40003803000 */
[----:B------:R-:W-:Y:S02]  /*fda0*/  F2FP.F16.F32.PACK_AB R7, R107, R125 ;  /* 0x0000007d6b07723e */ /* 0x000fe400000000ff */
[----:B------:R-:W-:Y:S01]  /*fdb0*/  F2FP.F16.F32.PACK_AB R2, R174, R177 ;  /* 0x000000b1ae02723e */ /* 0x000fe200000000ff */
[----:B------:R1:W-:Y:S01]  /*fdc0*/  MUFU.EX2 R108, R9 ;  /* 0x00000009006c7308 */ /* 0x0003e20000000800 */
[----:B------:R-:W-:Y:S02]  /*fdd0*/  LOP3.LUT R7, R3, R7, RZ, 0xc0, !PT ;  /* 0x0000000703077212 */ /* 0x000fe400078ec0ff */
[----:B------:R-:W-:-:S02]  /*fde0*/  LOP3.LUT R10, R0, R2, RZ, 0xc0, !PT ;  /* 0x00000002000a7212 */ /* 0x000fc400078ec0ff */
[--C-:B------:R-:W-:Y:S02]  /*fdf0*/  HSET2.LE.AND R0, R36, R229.reuse, PT ;  /* 0x000000e524007233 */ /* 0x100fe40003803000 */
[--C-:B------:R-:W-:Y:S01]  /*fe00*/  HSET2.LE.AND R3, R12, R229.reuse, PT ;  /* 0x000000e50c037233 */ /* 0x100fe20003803000 */
[----:B------:R1:W3:Y:S01]  /*fe10*/  MUFU.EX2 R105, R8 ;  /* 0x0000000800697308 */ /* 0x0002e20000000800 */
[----:B------:R-:W-:Y:S02]  /*fe20*/  F2FP.F16.F32.PACK_AB R2, R135, R139 ;  /* 0x0000008b8702723e */ /* 0x000fe400000000ff */
[----:B------:R-:W-:Y:S02]  /*fe30*/  F2FP.F16.F32.PACK_AB R12, R173, R172 ;  /* 0x000000acad0c723e */ /* 0x000fe400000000ff */
[----:B-1----:R-:W-:Y:S02]  /*fe40*/  HSET2.LE.AND R9, R11, R229, PT ;  /* 0x000000e50b097233 */ /* 0x002fe40003803000 */
[----:B------:R-:W-:-:S02]  /*fe50*/  LOP3.LUT R11, R0, R2, RZ, 0xc0, !PT ;  /* 0x00000002000b7212 */ /* 0x000fc400078ec0ff */
[----:B------:R-:W-:Y:S02]  /*fe60*/  F2FP.F16.F32.PACK_AB R8, R176, R178 ;  /* 0x000000b2b008723e */ /* 0x000fe400000000ff */
[----:B------:R-:W-:Y:S02]  /*fe70*/  LOP3.LUT R9, R9, R12, RZ, 0xc0, !PT ;  /* 0x0000000c09097212 */ /* 0x000fe400078ec0ff */
[----:B------:R-:W-:Y:S01]  /*fe80*/  LOP3.LUT R8, R3, R8, RZ, 0xc0, !PT ;  /* 0x0000000803087212 */ /* 0x000fe200078ec0ff */
[----:B------:R-:W-:Y:S02]  /*fe90*/  IMAD.MOV.U32 R37, RZ, RZ, R44 ;  /* 0x000000ffff257224 */ /* 0x000fe400078e002c */
[----:B------:R-:W-:Y:S01]  /*fea0*/  FADD.FTZ R2, R201, R14 ;  /* 0x0000000ec9027221 */ /* 0x000fe20000010000 */
[----:B------:R-:W-:Y:S01]  /*feb0*/  MUFU.EX2 R104, R21 ;  /* 0x0000001500687308 */ /* 0x000fe20000000800 */
[----:B------:R-:W-:Y:S02]  /*fec0*/  IMAD.MOV.U32 R197, RZ, RZ, R37 ;  /* 0x000000ffffc57224 */ /* 0x000fe400078e0025 */
[----:B------:R-:W-:Y:S01]  /*fed0*/  FADD.FTZ R0, R159, R20 ;  /* 0x000000149f007221 */ /* 0x000fe20000010000 */
[--C-:B------:R-:W-:Y:S01]  /*fee0*/  FFMA.FTZ R33, R235, UR33, -R15.reuse ;  /* 0x00000021eb217c23 */ /* 0x100fe2000801080f */
[----:B------:R-:W-:Y:S01]  /*fef0*/  FFMA.FTZ R35, R234, UR33, -R15 ;  /* 0x00000021ea237c23 */ /* 0x000fe2000801080f */
[----:B------:R-:W-:-:S02]  /*ff00*/  IMAD.MOV.U32 R194, RZ, RZ, R226 ;  /* 0x000000ffffc27224 */ /* 0x000fc400078e00e2 */
[----:B------:R-:W-:Y:S02]  /*ff10*/  IMAD.MOV.U32 R192, RZ, RZ, R211 ;  /* 0x000000ffffc07224 */ /* 0x000fe400078e00d3 */
[----:B------:R-:W-:Y:S02]  /*ff20*/  IMAD.MOV.U32 R226, RZ, RZ, R206 ;  /* 0x000000ffffe27224 */ /* 0x000fe400078e00ce */
[----:B------:R-:W-:Y:S02]  /*ff30*/  IMAD.MOV.U32 R211, RZ, RZ, R202 ;  /* 0x000000ffffd37224 */ /* 0x000fe400078e00ca */
[----:B------:R-:W-:Y:S02]  /*ff40*/  IMAD.MOV.U32 R206, RZ, RZ, R48 ;  /* 0x000000ffffce7224 */ /* 0x000fe400078e0030 */
[----:B------:R-:W-:Y:S01]  /*ff50*/  IMAD.MOV.U32 R202, RZ, RZ, R49 ;  /* 0x000000ffffca7224 */ /* 0x000fe200078e0031 */
[----:B------:R-:W-:Y:S01]  /*ff60*/  HMMA.16816.F32 R52, R4, R18, R52 ;  /* 0x000000120434723c */ /* 0x000fe20000001834 */
[----:B------:R-:W-:Y:S01]  /*ff70*/  FADD.FTZ R2, R197, R2 ;  /* 0x00000002c5027221 */ /* 0x000fe20000010000 */
[----:B------:R-:W-:-:S04]  /*ff80*/  HSET2.LE.AND R12, R74, R229, PT ;  /* 0x000000e54a0c7233 */ /* 0x000fc80003803000 */
[----:B------:R-:W-:Y:S01]  /*ff90*/  HMMA.16816.F32 R160, R8, R24, R160 ;  /* 0x0000001808a0723c */ /* 0x000fe200000018a0 */
[----:B------:R-:W-:Y:S01]  /*ffa0*/  MUFU.EX2 R34, R34 ;  /* 0x0000002200227308 */ /* 0x000fe20000000800 */
[----:B------:R-:W-:-:S04]  /*ffb0*/  IMAD.MOV.U32 R246, RZ, RZ, R220 ;  /* 0x000000fffff67224 */ /* 0x000fc800078e00dc */
[----:B------:R-:W-:Y:S03]  /*ffc0*/  HMMA.16816.F32 R40, R8, R18, R40 ;  /* 0x000000120828723c */ /* 0x000fe60000001828 */
[----:B------:R-:W-:Y:S08]  /*ffd0*/  MUFU.EX2 R60, R60 ;  /* 0x0000003c003c7308 */ /* 0x000ff00000000800 */
[----:B------:R-:W-:Y:S08]  /*ffe0*/  MUFU.EX2 R33, R33 ;  /* 0x0000002100217308 */ /* 0x000ff00000000800 */
[----:B------:R-:W-:Y:S01]  /*fff0*/  MUFU.EX2 R35, R35 ;  /* 0x0000002300237308 */ /* 0x000fe20000000800 */
[----:B------:R-:W-:-:S02]  /*10000*/  IMAD.MOV.U32 R245, RZ, RZ, R151 ;  /* 0x000000fffff57224 */ /* 0x000fc400078e0097 */
[----:B------:R-:W-:-:S05]  /*10010*/  IMAD.MOV.U32 R243, RZ, RZ, R150 ;  /* 0x000000fffff37224 */ /* 0x000fca00078e0096 */
[----:B------:R-:W-:Y:S08]  /*10020*/  MUFU.EX2 R61, R61 ;  /* 0x0000003d003d7308 */ /* 0x000ff00000000800 */
[----:B------:R-:W-:Y:S01]  /*10030*/  MUFU.EX2 R62, R62 ;  /* 0x0000003e003e7308 */ /* 0x000fe20000000800 */
[----:B----4-:R-:W-:Y:S02]  /*10040*/  IMAD.MOV.U32 R228, RZ, RZ, R127 ;  /* 0x000000ffffe47224 */ /* 0x010fe400078e007f */
[----:B--2---:R-:W-:-:S02]  /*10050*/  FFMA.FTZ R13, R227, R122, R103 ;  /* 0x0000007ae30d7223 */ /* 0x004fc40000010067 */
[----:B------:R-:W2:Y:S04]  /*10060*/  LDL.LU R103, [R1+0x94] ;  /* 0x0000940001677983 */ /* 0x000ea80000300800 */
[----:B------:R-:W4:Y:S01]  /*10070*/  LDL.LU R127, [R1+0x90] ;  /* 0x00009000017f7983 */ /* 0x000f220000300800 */
[----:B------:R-:W-:Y:S02]  /*10080*/  IMAD.MOV.U32 R201, RZ, RZ, R228 ;  /* 0x000000ffffc97224 */ /* 0x000fe400078e00e4 */
[----:B------:R-:W-:Y:S02]  /*10090*/  IMAD.MOV.U32 R228, RZ, RZ, R39 ;  /* 0x000000ffffe47224 */ /* 0x000fe400078e0027 */
[----:B------:R-:W-:Y:S01]  /*100a0*/  HMMA.16816.F32 R36, R8, R16, R80 ;  /* 0x000000100824723c */ /* 0x000fe20000001850 */
[----:B------:R1:W3:Y:S01]  /*100b0*/  MUFU.EX2 R80, R22 ;  /* 0x0000001600507308 */ /* 0x0002e20000000800 */
[----:B------:R-:W-:-:S02]  /*100c0*/  IMAD.MOV.U32 R227, RZ, RZ, R45 ;  /* 0x000000ffffe37224 */ /* 0x000fc400078e002d */
[----:B------:R-:W-:Y:S01]  /*100d0*/  FFMA.FTZ R15, R195, R120, R141 ;  /* 0x00000078c30f7223 */ /* 0x000fe2000001008d */
[----:B------:R-:W-:Y:S02]  /*100e0*/  IMAD.MOV.U32 R195, RZ, RZ, R210 ;  /* 0x000000ffffc37224 */ /* 0x000fe400078e00d2 */
[----:B------:R-:W-:Y:S02]  /*100f0*/  IMAD.MOV.U32 R210, RZ, RZ, R208 ;  /* 0x000000ffffd27224 */ /* 0x000fe400078e00d0 */
[----:B------:R-:W-:Y:S02]  /*10100*/  IMAD.MOV.U32 R208, RZ, RZ, R204 ;  /* 0x000000ffffd07224 */ /* 0x000fe400078e00cc */
[----:B------:R-:W-:Y:S01]  /*10110*/  IMAD.MOV.U32 R200, RZ, RZ, R227 ;  /* 0x000000ffffc87224 */ /* 0x000fe200078e00e3 */
[----:B-1----:R-:W1:Y:S01]  /*10120*/  LDSM.16.MT88.4 R20, [R214+0x5800] ;  /* 0x00580000d614783b */ /* 0x002e620000004200 */
[----:B------:R-:W-:Y:S01]  /*10130*/  IMAD.MOV.U32 R204, RZ, RZ, R50 ;  /* 0x000000ffffcc7224 */ /* 0x000fe200078e0032 */
[----:B------:R-:W-:Y:S01]  /*10140*/  HMMA.16816.F32 R44, R4, R26, R116 ;  /* 0x0000001a042c723c */ /* 0x000fe20000001874 */
[----:B------:R-:W-:-:S02]  /*10150*/  IMAD.MOV.U32 R197, RZ, RZ, R200 ;  /* 0x000000ffffc57224 */ /* 0x000fc400078e00c8 */
[----:B------:R-:W-:-:S03]  /*10160*/  IMAD.MOV.U32 R200, RZ, RZ, R201 ;  /* 0x000000ffffc87224 */ /* 0x000fc600078e00c9 */
[----:B------:R-:W-:Y:S01]  /*10170*/  HMMA.16816.F32 R48, R4, R16, R56 ;  /* 0x000000100430723c */ /* 0x000fe20000001838 */
[----:B------:R-:W-:-:S05]  /*10180*/  IMAD.MOV.U32 R227, RZ, RZ, R203 ;  /* 0x000000ffffe37224 */ /* 0x000fca00078e00cb */
[----:B------:R-:W-:Y:S01]  /*10190*/  HMMA.16816.F32 R56, R4, R24, R112 ;  /* 0x000000180438723c */ /* 0x000fe20000001870 */
[----:B------:R-:W-:Y:S01]  /*101a0*/  FADD.FTZ R3, R154, R15 ;  /* 0x0000000f9a037221 */ /* 0x000fe20000010000 */
[----:B------:R-:W-:-:S05]  /*101b0*/  IMAD.MOV.U32 R203, RZ, RZ, R168 ;  /* 0x000000ffffcb7224 */ /* 0x000fca00078e00a8 */
[----:B------:R-:W-:Y:S01]  /*101c0*/  FADD.FTZ R5, R236, R13 ;  /* 0x0000000dec057221 */ /* 0x000fe20000010000 */
[----:B------:R-:W-:Y:S01]  /*101d0*/  FADD.FTZ R4, R158, R0 ;  /* 0x000000009e047221 */ /* 0x000fe20000010000 */
[----:B------:R-:W-:Y:S02]  /*101e0*/  IMAD.MOV.U32 R168, RZ, RZ, R169 ;  /* 0x000000ffffa87224 */ /* 0x000fe400078e00a9 */
[----:B------:R-:W-:Y:S01]  /*101f0*/  FADD.FTZ R3, R157, R3 ;  /* 0x000000039d037221 */ /* 0x000fe20000010000 */
[----:B------:R-:W-:Y:S01]  /*10200*/  FADD.FTZ R0, R197, R5 ;  /* 0x00000005c5007221 */ /* 0x000fe20000010000 */
[----:B------:R-:W-:Y:S01]  /*10210*/  IMAD.MOV.U32 R197, RZ, RZ, R200 ;  /* 0x000000ffffc57224 */ /* 0x000fe200078e00c8 */
[----:B------:R-:W-:Y:S01]  /*10220*/  HSET2.LE.AND R6, R75, R229, PT ;  /* 0x000000e54b067233 */ /* 0x000fe20003803000 */
[----:B------:R-:W-:Y:S02]  /*10230*/  IMAD.MOV.U32 R169, RZ, RZ, R224 ;  /* 0x000000ffffa97224 */ /* 0x000fe400078e00e0 */
[----:B---3--:R-:W-:Y:S01]  /*10240*/  FADD.FTZ R15, R221, R0 ;  /* 0x00000000dd0f7221 */ /* 0x008fe20000010000 */
[----:B------:R-:W-:-:S02]  /*10250*/  IMAD.MOV.U32 R201, RZ, RZ, R203 ;  /* 0x000000ffffc97224 */ /* 0x000fc400078e00cb */
[----:B------:R-:W-:Y:S01]  /*10260*/  FADD.FTZ R16, R197, R2 ;  /* 0x00000002c5107221 */ /* 0x000fe20000010000 */
[----:B------:R-:W-:Y:S01]  /*10270*/  IMAD.MOV.U32 R203, RZ, RZ, R168 ;  /* 0x000000ffffcb7224 */ /* 0x000fe200078e00a8 */
[--C-:B------:R-:W-:Y:S01]  /*10280*/  HSET2.LE.AND R0, R71, R229.reuse, PT ;  /* 0x000000e547007233 */ /* 0x100fe20003803000 */
[----:B------:R-:W-:Y:S01]  /*10290*/  IMAD.MOV.U32 R168, RZ, RZ, R169 ;  /* 0x000000ffffa87224 */ /* 0x000fe200078e00a9 */
[----:B------:R-:W-:Y:S01]  /*102a0*/  F2FP.F16.F32.PACK_AB R2, R129, R130 ;  /* 0x000000828102723e */ /* 0x000fe200000000ff */
[----:B------:R-:W-:Y:S02]  /*102b0*/  IMAD.MOV.U32 R169, RZ, RZ, R170 ;  /* 0x000000ffffa97224 */ /* 0x000fe400078e00aa */
[----:B------:R-:W-:Y:S01]  /*102c0*/  FADD.FTZ R17, R164, R3 ;  /* 0x00000003a4117221 */ /* 0x000fe20000010000 */
[----:B------:R-:W-:Y:S02]  /*102d0*/  IMAD.MOV.U32 R170, RZ, RZ, R171 ;  /* 0x000000ffffaa7224 */ /* 0x000fe400078e00ab */
[----:B------:R-:W-:Y:S01]  /*102e0*/  FADD.FTZ R14, R167, R4 ;  /* 0x00000004a70e7221 */ /* 0x000fe20000010000 */
[----:B------:R-:W-:Y:S01]  /*102f0*/  IMAD.MOV.U32 R171, RZ, RZ, R148 ;  /* 0x000000ffffab7224 */ /* 0x000fe200078e0094 */
[--C-:B------:R-:W-:Y:S01]  /*10300*/  HSET2.LE.AND R3, R68, R229.reuse, PT ;  /* 0x000000e544037233 */ /* 0x100fe20003803000 */
[----:B------:R-:W-:Y:S01]  /*10310*/  IMAD.MOV.U32 R200, RZ, RZ, R203 ;  /* 0x000000ffffc87224 */ /* 0x000fe200078e00cb */
[----:B------:R-:W-:Y:S01]  /*10320*/  F2FP.F16.F32.PACK_AB R5, R105, R106 ;  /* 0x0000006a6905723e */ /* 0x000fe200000000ff */
[----:B------:R-:W-:Y:S01]  /*10330*/  IMAD.MOV.U32 R148, RZ, RZ, R149 ;  /* 0x000000ffff947224 */ /* 0x000fe200078e0095 */
[----:B------:R-:W-:Y:S01]  /*10340*/  LOP3.LUT R4, R0, R2, RZ, 0xc0, !PT ;  /* 0x0000000200047212 */ /* 0x000fe200078ec0ff */
[----:B------:R-:W-:Y:S01]  /*10350*/  IMAD.MOV.U32 R203, RZ, RZ, R168 ;  /* 0x000000ffffcb7224 */ /* 0x000fe200078e00a8 */
[--C-:B------:R-:W-:Y:S01]  /*10360*/  HSET2.LE.AND R0, R91, R229.reuse, PT ;  /* 0x000000e55b007233 */ /* 0x100fe20003803000 */
[----:B------:R-:W-:Y:S01]  /*10370*/  IMAD.MOV.U32 R149, RZ, RZ, R223 ;  /* 0x000000ffff957224 */ /* 0x000fe200078e00df */
[----:B------:R-:W-:Y:S01]  /*10380*/  F2FP.F16.F32.PACK_AB R2, R96, R97 ;  /* 0x000000616002723e */ /* 0x000fe200000000ff */
[----:B------:R-:W-:Y:S01]  /*10390*/  IMAD.MOV.U32 R168, RZ, RZ, R169 ;  /* 0x000000ffffa87224 */ /* 0x000fe200078e00a9 */
[----:B------:R-:W-:Y:S01]  /*103a0*/  F2FP.F16.F32.PACK_AB R7, R110, R111 ;  /* 0x0000006f6e07723e */ /* 0x000fe200000000ff */
[----:B------:R-:W-:Y:S01]  /*103b0*/  IMAD.MOV.U32 R169, RZ, RZ, R170 ;  /* 0x000000ffffa97224 */ /* 0x000fe200078e00aa */
[----:B------:R-:W-:Y:S01]  /*103c0*/  LOP3.LUT R5, R3, R5, RZ, 0xc0, !PT ;  /* 0x0000000503057212 */ /* 0x000fe200078ec0ff */
[----:B------:R-:W-:Y:S01]  /*103d0*/  IMAD.MOV.U32 R170, RZ, RZ, R171 ;  /* 0x000000ffffaa7224 */ /* 0x000fe200078e00ab */
[----:B------:R-:W-:Y:S01]  /*103e0*/  F2FP.F16.F32.PACK_AB R13, R80, R104 ;  /* 0x00000068500d723e */ /* 0x000fe200000000ff */
[----:B------:R-:W-:Y:S01]  /*103f0*/  IMAD.MOV.U32 R171, RZ, RZ, R148 ;  /* 0x000000ffffab7224 */ /* 0x000fe200078e0094 */
[----:B------:R-:W-:Y:S01]  /*10400*/  HMMA.16816.F32 R24, R8, R26, R64 ;  /* 0x0000001a0818723c */ /* 0x000fe20000001840 */
[----:B------:R-:W-:Y:S01]  /*10410*/  IMAD.MOV.U32 R148, RZ, RZ, R149 ;  /* 0x000000ffff947224 */ /* 0x000fe200078e0095 */
[----:B------:R-:W-:Y:S01]  /*10420*/  HSET2.LE.AND R3, R90, R229, PT ;  /* 0x000000e55a037233 */ /* 0x000fe20003803000 */
[----:B------:R-:W-:Y:S01]  /*10430*/  IMAD.MOV.U32 R149, RZ, RZ, R222 ;  /* 0x000000ffff957224 */ /* 0x000fe200078e00de */
[----:B------:R-:W-:Y:S01]  /*10440*/  LOP3.LUT R6, R6, R7, RZ, 0xc0, !PT ;  /* 0x0000000706067212 */ /* 0x000fe200078ec0ff */
[----:B------:R-:W-:Y:S01]  /*10450*/  IMAD.MOV.U32 R233, RZ, RZ, R212 ;  /* 0x000000ffffe97224 */ /* 0x000fe200078e00d4 */
[----:B------:R3:W5:Y:S01]  /*10460*/  LDL.LU R236, [R1+0x8c] ;  /* 0x00008c0001ec7983 */ /* 0x0007620000300800 */
[----:B------:R-:W-:-:S02]  /*10470*/  F2FP.F16.F32.PACK_AB R11, R86, R87 ;  /* 0x00000057560b723e */ /* 0x000fc400000000ff */
[----:B------:R-:W-:Y:S02]  /*10480*/  LOP3.LUT R10, R0, R2, RZ, 0xc0, !PT ;  /* 0x00000002000a7212 */ /* 0x000fe400078ec0ff */
[----:B------:R-:W-:Y:S01]  /*10490*/  SHF.R.U32.HI R8, RZ, 0x10, R32 ;  /* 0x00000010ff087819 */ /* 0x000fe20000011620 */
[----:B------:R-:W-:Y:S01]  /*104a0*/  IMAD.MOV.U32 R198, RZ, RZ, R149 ;  /* 0x000000ffffc67224 */ /* 0x000fe200078e0095 */
[----:B------:R-:W-:Y:S01]  /*104b0*/  HSET2.LE.AND R0, R77, R229, PT ;  /* 0x000000e54d007233 */ /* 0x000fe20003803000 */
[----:B------:R-:W-:Y:S01]  /*104c0*/  FADD.FTZ R14, R165, R14 ;  /* 0x0000000ea50e7221 */ /* 0x000fe20000010000 */
[----:B------:R-:W-:Y:S01]  /*104d0*/  F2FP.F16.F32.PACK_AB R2, R98, R175 ;  /* 0x000000af6202723e */ /* 0x000fe200000000ff */
[----:B------:R-:W-:Y:S01]  /*104e0*/  IMAD.MOV.U32 R197, RZ, RZ, R203 ;  /* 0x000000ffffc57224 */ /* 0x000fe200078e00cb */
[----:B------:R-:W-:Y:S01]  /*104f0*/  LOP3.LUT R7, R12, R13, RZ, 0xc0, !PT ;  /* 0x0000000d0c077212 */ /* 0x000fe200078ec0ff */
[----:B------:R3:W5:Y:S01]  /*10500*/  LDL.LU R224, [R1+0x88] ;  /* 0x0000880001e07983 */ /* 0x0007620000300800 */
[----:B------:R-:W-:-:S02]  /*10510*/  LOP3.LUT R11, R3, R11, RZ, 0xc0, !PT ;  /* 0x0000000b030b7212 */ /* 0x000fc400078ec0ff */
[--C-:B------:R-:W-:Y:S02]  /*10520*/  HSET2.LE.AND R3, R76, R229.reuse, PT ;  /* 0x000000e54c037233 */ /* 0x100fe40003803000 */
[----:B------:R-:W-:Y:S02]  /*10530*/  F2FP.F16.F32.PACK_AB R9, R88, R89 ;  /* 0x000000595809723e */ /* 0x000fe400000000ff */
[----:B------:R-:W-:Y:S02]  /*10540*/  LOP3.LUT R12, R8, 0xff, RZ, 0xc0, !PT ;  /* 0x000000ff080c7812 */ /* 0x000fe400078ec0ff */
[----:B------:R-:W-:Y:S01]  /*10550*/  SHF.R.U32.HI R13, RZ, 0x18, R32 ;  /* 0x00000018ff0d7819 */ /* 0x000fe20000011620 */
[C---:B------:R-:W-:Y:S01]  /*10560*/  HMMA.16816.F32 R48, R4.reuse, R28, R48 ;  /* 0x0000001c0430723c */ /* 0x040fe20000001830 */
[----:B------:R-:W-:Y:S01]  /*10570*/  LOP3.LUT R8, R0, R2, RZ, 0xc0, !PT ;  /* 0x0000000200087212 */ /* 0x000fe200078ec0ff */
[----:B------:R-:W-:Y:S01]  /*10580*/  FADD.FTZ R0, R140, R17 ;  /* 0x000000118c007221 */ /* 0x000fe20000010000 */
[----:B------:R-:W-:Y:S01]  /*10590*/  FADD.FTZ R2, R246, R16 ;  /* 0x00000010f6027221 */ /* 0x000fe20000010000 */
[----:B------:R-:W-:Y:S01]  /*105a0*/  IMAD.MOV.U32 R246, RZ, RZ, R198 ;  /* 0x000000fffff67224 */ /* 0x000fe200078e00c6 */
[----:B------:R-:W-:Y:S01]  /*105b0*/  LOP3.LUT R9, R3, R9, RZ, 0xc0, !PT ;  /* 0x0000000903097212 */ /* 0x000fe200078ec0ff */
[----:B------:R-:W-:Y:S01]  /*105c0*/  HMMA.16816.F32 R52, R4, R30, R52 ;  /* 0x0000001e0434723c */ /* 0x000fe20000001834 */
[----:B------:R-:W-:Y:S01]  /*105d0*/  FADD.FTZ R3, R138, R0 ;  /* 0x000000008a037221 */ /* 0x000fe20000010000 */
[----:B------:R-:W-:-:S04]  /*105e0*/  HSET2.LE.AND R0, R70, R229, PT ;  /* 0x000000e546007233 */ /* 0x000fc80003803000 */
[C---:B-1----:R-:W-:Y:S06]  /*105f0*/  HMMA.16816.F32 R56, R4.reuse, R20, R56 ;  /* 0x000000140438723c */ /* 0x042fec0000001838 */
[----:B------:R-:W-:Y:S01]  /*10600*/  HMMA.16816.F32 R44, R4, R22, R44 ;  /* 0x00000016042c723c */ /* 0x000fe2000000182c */
[----:B------:R-:W-:Y:S01]  /*10610*/  IMAD.MOV.U32 R203, RZ, RZ, R168 ;  /* 0x000000ffffcb7224 */ /* 0x000fe200078e00a8 */
[----:B------:R-:W-:Y:S04]  /*10620*/  LDSM.16.MT88.4 R16, [R214+0x5c00] ;  /* 0x005c0000d610783b */ /* 0x000fe80000004200 */
[----:B------:R3:W5:Y:S01]  /*10630*/  LDL.LU R223, [R1+0x84] ;  /* 0x0000840001df7983 */ /* 0x0007620000300800 */
[----:B------:R-:W-:Y:S01]  /*10640*/  PRMT R6, R12, 0x5410, R13 ;  /* 0x000054100c067816 */ /* 0x000fe2000000000d */
[----:B------:R-:W-:Y:S01]  /*10650*/  FADD.FTZ R12, R246, R2 ;  /* 0x00000002f60c7221 */ /* 0x000fe20000010000 */
[----:B------:R-:W-:Y:S01]  /*10660*/  F2FP.F16.F32.PACK_AB R2, R108, R109 ;  /* 0x0000006d6c02723e */ /* 0x000fe200000000ff */
[----:B------:R-:W-:Y:S01]  /*10670*/  FADD.FTZ R4, R152, R14 ;  /* 0x0000000e98047221 */ /* 0x000fe20000010000 */
[----:B------:R-:W-:Y:S01]  /*10680*/  FADD.FTZ R5, R166, R15 ;  /* 0x0000000fa6057221 */ /* 0x000fe20000010000 */
[----:B------:R-:W-:Y:S01]  /*10690*/  IMAD.MOV.U32 R198, RZ, RZ, R219 ;  /* 0x000000ffffc67224 */ /* 0x000fe200078e00db */
[----:B------:R-:W-:Y:S01]  /*106a0*/  LOP3.LUT R164, R0, R2, RZ, 0xc0, !PT ;  /* 0x0000000200a47212 */ /* 0x000fe200078ec0ff */
[----:B------:R-:W-:Y:S01]  /*106b0*/  HMMA.16816.F32 R36, R8, R28, R36 ;  /* 0x0000001c0824723c */ /* 0x000fe20000001824 */
[----:B------:R-:W-:Y:S01]  /*106c0*/  HSET2.LE.AND R0, R6, R229, PT ;  /* 0x000000e506007233 */ /* 0x000fe20003803000 */
[----:B------:R-:W-:Y:S01]  /*106d0*/  IMAD.MOV.U32 R246, RZ, RZ, R245 ;  /* 0x000000fffff67224 */ /* 0x000fe200078e00f5 */
[----:B------:R-:W-:Y:S01]  /*106e0*/  F2FP.F16.F32.PACK_AB R2, R60, R34 ;  /* 0x000000223c02723e */ /* 0x000fe200000000ff */
[----:B------:R-:W-:-:S02]  /*106f0*/  IMAD.MOV.U32 R245, RZ, RZ, R146 ;  /* 0x000000fffff57224 */ /* 0x000fc400078e0092 */
[----:B------:R-:W-:Y:S01]  /*10700*/  FADD.FTZ R13, R142, R3 ;  /* 0x000000038e0d7221 */ /* 0x000fe20000010000 */
[----:B------:R-:W-:Y:S01]  /*10710*/  FADD.FTZ R14, R155, R4 ;  /* 0x000000049b0e7221 */ /* 0x000fe20000010000 */
[----:B------:R-:W-:Y:S01]  /*10720*/  HSET2.LE.AND R3, R85, R229, PT ;  /* 0x000000e555037233 */ /* 0x000fe20003803000 */
[C---:B------:R-:W-:Y:S01]  /*10730*/  HMMA.16816.F32 R40, R8.reuse, R30, R40 ;  /* 0x0000001e0828723c */ /* 0x040fe20000001828 */
[----:B------:R-:W-:Y:S01]  /*10740*/  LOP3.LUT R165, R0, R2, RZ, 0xc0, !PT ;  /* 0x0000000200a57212 */ /* 0x000fe200078ec0ff */
[----:B------:R-:W-:Y:S01]  /*10750*/  FADD.FTZ R2, R246, R12 ;  /* 0x0000000cf6027221 */ /* 0x000fe20000010000 */
[----:B------:R-:W-:Y:S01]  /*10760*/  F2FP.F16.F32.PACK_AB R4, R35, R33 ;  /* 0x000000212304723e */ /* 0x000fe200000000ff */
[----:B------:R-:W-:Y:S01]  /*10770*/  IMAD.MOV.U32 R168, RZ, RZ, R169 ;  /* 0x000000ffffa87224 */ /* 0x000fe200078e00a9 */
[----:B------:R-:W-:Y:S01]  /*10780*/  MUFU.EX2 R29, R63 ;  /* 0x0000003f001d7308 */ /* 0x000fe20000000800 */
[----:B------:R-:W-:Y:S01]  /*10790*/  HMMA.16816.F32 R160, R8, R20, R160 ;  /* 0x0000001408a0723c */ /* 0x000fe200000018a0 */
[----:B------:R-:W-:Y:S01]  /*107a0*/  FADD.FTZ R7, R156, R5 ;  /* 0x000000059c077221 */ /* 0x000fe20000010000 */
[----:B------:R-:W-:Y:S01]  /*107b0*/  IMAD.MOV.U32 R246, RZ, RZ, R245 ;  /* 0x000000fffff67224 */ /* 0x000fe200078e00f5 */
[----:B------:R3:W5:Y:S01]  /*107c0*/  LDL.LU R222, [R1+0x80] ;  /* 0x0000800001de7983 */ /* 0x0007620000300800 */
[----:B------:R-:W-:-:S02]  /*107d0*/  IMAD.MOV.U32 R169, RZ, RZ, R170 ;  /* 0x000000ffffa97224 */ /* 0x000fc400078e00aa */
[----:B------:R-:W-:Y:S01]  /*107e0*/  HMMA.16816.F32 R24, R8, R22, R24 ;  /* 0x000000160818723c */ /* 0x000fe20000001818 */
[----:B------:R-:W1:Y:S01]  /*107f0*/  MUFU.EX2 R11, R73 ;  /* 0x00000049000b7308 */ /* 0x000e620000000800 */
[----:B------:R-:W-:Y:S01]  /*10800*/  IMAD.MOV.U32 R245, RZ, RZ, R243 ;  /* 0x000000fffff57224 */ /* 0x000fe200078e00f3 */
[----:B------:R-:W-:Y:S01]  /*10810*/  LOP3.LUT R166, R3, R4, RZ, 0xc0, !PT ;  /* 0x0000000403a67212 */ /* 0x000fe200078ec0ff */
[----:B------:R-:W-:-:S05]  /*10820*/  IMAD.MOV.U32 R170, RZ, RZ, R171 ;  /* 0x000000ffffaa7224 */ /* 0x000fca00078e00ab */
[----:B------:R-:W-:Y:S01]  /*10830*/  MUFU.EX2 R28, R69 ;  /* 0x00000045001c7308 */ /* 0x000fe20000000800 */
[----:B------:R-:W-:Y:S02]  /*10840*/  IMAD.MOV.U32 R243, RZ, RZ, R198 ;  /* 0x000000fffff37224 */ /* 0x000fe400078e00c6 */
[----:B------:R-:W-:Y:S01]  /*10850*/  FADD.FTZ R3, R217, R7 ;  /* 0x00000007d9037221 */ /* 0x000fe20000010000 */
[----:B------:R-:W-:-:S04]  /*10860*/  IMAD.MOV.U32 R171, RZ, RZ, R148 ;  /* 0x000000ffffab7224 */ /* 0x000fc800078e0094 */
[----:B------:R-:W3:Y:S01]  /*10870*/  MUFU.EX2 R15, R72 ;  /* 0x00000048000f7308 */ /* 0x000ee20000000800 */
[----:B------:R-:W-:Y:S02]  /*10880*/  IMAD.MOV.U32 R198, RZ, RZ, R203 ;  /* 0x000000ffffc67224 */ /* 0x000fe400078e00cb */
[----:B------:R-:W-:Y:S01]  /*10890*/  FADD.FTZ R7, R246, R14 ;  /* 0x0000000ef6077221 */ /* 0x000fe20000010000 */
[----:B------:R-:W-:Y:S01]  /*108a0*/  IMAD.MOV.U32 R203, RZ, RZ, R168 ;  /* 0x000000ffffcb7224 */ /* 0x000fe200078e00a8 */
[--C-:B------:R-:W-:Y:S01]  /*108b0*/  HSET2.LE.AND R5, R79, R229.reuse, PT ;  /* 0x000000e54f057233 */ /* 0x100fe20003803000 */
[----:B------:R-:W-:Y:S01]  /*108c0*/  IMAD.MOV.U32 R168, RZ, RZ, R169 ;  /* 0x000000ffffa87224 */ /* 0x000fe200078e00a9 */
[----:B------:R-:W-:Y:S01]  /*108d0*/  F2FP.F16.F32.PACK_AB R6, R62, R61 ;  /* 0x0000003d3e06723e */ /* 0x000fe200000000ff */
[----:B------:R-:W-:Y:S01]  /*108e0*/  IMAD.MOV.U32 R169, RZ, RZ, R170 ;  /* 0x000000ffffa97224 */ /* 0x000fe200078e00aa */
[--C-:B------:R-:W-:Y:S01]  /*108f0*/  HSET2.LE.AND R0, R93, R229.reuse, PT ;  /* 0x000000e55d007233 */ /* 0x100fe20003803000 */
[----:B------:R-:W-:Y:S01]  /*10900*/  IMAD.MOV.U32 R246, RZ, RZ, R245 ;  /* 0x000000fffff67224 */ /* 0x000fe200078e00f5 */
[----:B------:R-:W-:Y:S01]  /*10910*/  HSET2.LE.AND R4, R92, R229, PT ;  /* 0x000000e55c047233 */ /* 0x000fe20003803000 */
[----:B------:R-:W-:-:S02]  /*10920*/  IMAD.MOV.U32 R170, RZ, RZ, R171 ;  /* 0x000000ffffaa7224 */ /* 0x000fc400078e00ab */
[----:B------:R-:W-:Y:S01]  /*10930*/  FADD.FTZ R10, R153, R13 ;  /* 0x0000000d990a7221 */ /* 0x000fe20000010000 */
[----:B------:R-:W-:Y:S01]  /*10940*/  IMAD.MOV.U32 R245, RZ, RZ, R243 ;  /* 0x000000fffff57224 */ /* 0x000fe200078e00f3 */
[----:B------:R-:W2:Y:S01]  /*10950*/  LDSM.16.MT88.4 R148, [R213+0x5c00] ;  /* 0x005c0000d594783b */ /* 0x000ea20000004200 */
[----:B------:R-:W-:Y:S02]  /*10960*/  IMAD.MOV.U32 R171, RZ, RZ, R144 ;  /* 0x000000ffffab7224 */ /* 0x000fe400078e0090 */
[----:B------:R-:W-:Y:S01]  /*10970*/  IMAD.MOV.U32 R243, RZ, RZ, R203 ;  /* 0x000000fffff37224 */ /* 0x000fe200078e00cb */
[----:B------:R2:W5:Y:S01]  /*10980*/  LDL.LU R221, [R1+0x7c] ;  /* 0x00007c0001dd7983 */ /* 0x0005620000300800 */
[----:B------:R-:W-:Y:S02]  /*10990*/  IMAD.MOV.U32 R203, RZ, RZ, R168 ;  /* 0x000000ffffcb7224 */ /* 0x000fe400078e00a8 */
[----:B------:R-:W-:Y:S02]  /*109a0*/  IMAD.MOV.U32 R144, RZ, RZ, R216 ;  /* 0x000000ffff907224 */ /* 0x000fe400078e00d8 */
[----:B------:R-:W-:Y:S01]  /*109b0*/  FADD.FTZ R9, R246, R2 ;  /* 0x00000002f6097221 */ /* 0x000fe20000010000 */
[----:B------:R-:W-:Y:S01]  /*109c0*/  IMAD.MOV.U32 R168, RZ, RZ, R169 ;  /* 0x000000ffffa87224 */ /* 0x000fe200078e00a9 */
[----:B------:R-:W-:Y:S01]  /*109d0*/  LOP3.LUT R167, R5, R6, RZ, 0xc0, !PT ;  /* 0x0000000605a77212 */ /* 0x000fe200078ec0ff */
[----:B------:R-:W-:Y:S01]  /*109e0*/  IMAD.MOV.U32 R169, RZ, RZ, R170 ;  /* 0x000000ffffa97224 */ /* 0x000fe200078e00aa */
[----:B------:R-:W-:Y:S01]  /*109f0*/  F2FP.F16.F32.PACK_AB R2, R94, R95 ;  /* 0x0000005f5e02723e */ /* 0x000fe200000000ff */
[----:B------:R-:W-:-:S02]  /*10a00*/  IMAD.MOV.U32 R170, RZ, RZ, R171 ;  /* 0x000000ffffaa7224 */ /* 0x000fc400078e00ab */
[----:B------:R-:W-:Y:S01]  /*10a10*/  FADD.FTZ R8, R245, R3 ;  /* 0x00000003f5087221 */ /* 0x000fe20000010000 */
[----:B------:R-:W-:Y:S01]  /*10a20*/  IMAD.MOV.U32 R171, RZ, RZ, R144 ;  /* 0x000000ffffab7224 */ /* 0x000fe200078e0090 */
[--C-:B------:R-:W-:Y:S01]  /*10a30*/  HSET2.LE.AND R6, R78, R229.reuse, PT ;  /* 0x000000e54e067233 */ /* 0x100fe20003803000 */
[----:B------:R-:W-:Y:S01]  /*10a40*/  IMAD.MOV.U32 R144, RZ, RZ, R147 ;  /* 0x000000ffff907224 */ /* 0x000fe200078e0093 */
[----:B------:R-:W-:Y:S01]  /*10a50*/  HSET2.LE.AND R5, R84, R229, PT ;  /* 0x000000e554057233 */ /* 0x000fe20003803000 */
[----:B------:R-:W-:Y:S01]  /*10a60*/  IMAD.MOV.U32 R239, RZ, RZ, R170 ;  /* 0x000000ffffef7224 */ /* 0x000fe200078e00aa */
[----:B------:R-:W-:Y:S01]  /*10a70*/  LOP3.LUT R170, R0, R2, RZ, 0xc0, !PT ;  /* 0x0000000200aa7212 */ /* 0x000fe200078ec0ff */
[----:B------:R-:W-:Y:S01]  /*10a80*/  IMAD.MOV.U32 R146, RZ, RZ, R218 ;  /* 0x000000ffff927224 */ /* 0x000fe200078e00da */
[----:B-1----:R-:W-:Y:S01]  /*10a90*/  F2FP.F16.F32.PACK_AB R3, R11, R29 ;  /* 0x0000001d0b03723e */ /* 0x002fe200000000ff */
[----:B------:R-:W-:Y:S01]  /*10aa0*/  IMAD.MOV.U32 R147, RZ, RZ, R215 ;  /* 0x000000ffff937224 */ /* 0x000fe200078e00d7 */
[----:B------:R-:W-:Y:S01]  /*10ab0*/  F2FP.F16.F32.PACK_AB R2, R99, R100 ;  /* 0x000000646302723e */ /* 0x000fe200000000ff */
[----:B------:R-:W-:Y:S01]  /*10ac0*/  IMAD.MOV.U32 R207, RZ, RZ, R171 ;  /* 0x000000ffffcf7224 */ /* 0x000fe200078e00ab */
[----:B---3--:R-:W-:Y:S01]  /*10ad0*/  F2FP.F16.F32.PACK_AB R0, R15, R28 ;  /* 0x0000001c0f00723e */ /* 0x008fe200000000ff */
[----:B------:R-:W-:-:S02]  /*10ae0*/  IMAD.MOV.U32 R240, RZ, RZ, R169 ;  /* 0x000000fffff07224 */ /* 0x000fc400078e00a9 */
[----:B------:R-:W-:Y:S01]  /*10af0*/  FADD.FTZ R7, R137, R7 ;  /* 0x0000000789077221 */ /* 0x000fe20000010000 */
[----:B------:R-:W-:Y:S01]  /*10b00*/  IMAD.MOV.U32 R251, RZ, RZ, R144 ;  /* 0x000000fffffb7224 */ /* 0x000fe200078e0090 */
[----:B------:R-:W-:Y:S01]  /*10b10*/  LOP3.LUT R169, R6, R3, RZ, 0xc0, !PT ;  /* 0x0000000306a97212 */ /* 0x000fe200078ec0ff */
[----:B------:R-:W-:Y:S01]  /*10b20*/  IMAD.MOV.U32 R246, RZ, RZ, R168 ;  /* 0x000000fffff67224 */ /* 0x000fe200078e00a8 */
[----:B------:R-:W-:Y:S01]  /*10b30*/  LOP3.LUT R168, R5, R2, RZ, 0xc0, !PT ;  /* 0x0000000205a87212 */ /* 0x000fe200078ec0ff */
[----:B------:R-:W-:Y:S02]  /*10b40*/  IMAD.MOV.U32 R252, RZ, RZ, R146 ;  /* 0x000000fffffc7224 */ /* 0x000fe400078e0092 */
[----:B------:R-:W-:Y:S01]  /*10b50*/  FADD.FTZ R3, R207, R10 ;  /* 0x0000000acf037221 */ /* 0x000fe20000010000 */
[----:B------:R-:W-:Y:S01]  /*10b60*/  IMAD.MOV.U32 R250, RZ, RZ, R147 ;  /* 0x000000fffffa7224 */ /* 0x000fe200078e0093 */
[----:B------:R-:W-:Y:S01]  /*10b70*/  LOP3.LUT R171, R4, R0, RZ, 0xc0, !PT ;  /* 0x0000000004ab7212 */ /* 0x000fe200078ec0ff */
        /* <DEDUP_REMOVED lines=97> */
[----:B------:R-:W-:Y:S01]  /*11190*/  UISETP.GE.AND UP0, UPT, UR32, 0x3, UPT ;  /* 0x000000032000788c */ /* 0x000fe2000bf06270 */
[----:B------:R1:W5:Y:S01]  /*111a0*/  LDL.LU R218, [R1+0x70] ;  /* 0x0000700001da7983 */ /* 0x0003620000300800 */
[----:B------:R-:W-:Y:S01]  /*111b0*/  FADD.FTZ R0, R62, R0 ;  /* 0x000000003e007221 */ /* 0x000fe20000010000 */
[----:B------:R-:W3:Y:S02]  /*111c0*/  LDC.U8 R225, c[0x0][0x388] ;  /* 0x0000e200ffe17b82 */ /* 0x000ee40000000000 */
        /* <DEDUP_REMOVED lines=8> */
[----:B------:R-:W-:Y:S01]  /*11250*/  PLOP3.LUT P0, PT, PT, PT, UP0, 0x80, 0x0 ;  /* 0x000000000000781c */ /* 0x000fe20003f0f008 */
[----:B--2---:R-:W-:Y:S01]  /*11260*/  HMMA.16816.F32 R140, R164, R148, R48 ;  /* 0x00000094a48c723c */ /* 0x004fe20000001830 */
[----:B------:R-:W-:Y:S01]  /*11270*/  @UP0 UIADD3 UR32, UR32, -0x3, URZ ;  /* 0xfffffffd20200890 */ /* 0x000fe2000fffe03f */
[----:B------:R-:W-:-:S04]  /*11280*/  UMOV UR34, UR4 ;  /* 0x0000000400227c82 */ /* 0x000fc80008000000 */
[----:B------:R-:W-:Y:S01]  /*11290*/  HMMA.16816.F32 R152, R164, R150, R52 ;  /* 0x00000096a498723c */ /* 0x000fe20000001834 */
[----:B------:R-:W-:-:S05]  /*112a0*/  IMAD.MOV.U32 R137, RZ, RZ, R101 ;  /* 0x000000ffff897224 */ /* 0x000fca00078e0065 */
[----:B------:R-:W-:Y:S01]  /*112b0*/  HMMA.16816.F32 R144, R168, R148, R36 ;  /* 0x00000094a890723c */ /* 0x000fe20000001824 */
[----:B------:R-:W-:Y:S02]  /*112c0*/  IMAD.MOV.U32 R138, RZ, RZ, R102 ;  /* 0x000000ffff8a7224 */ /* 0x000fe400078e0066 */
[----:B------:R-:W-:-:S03]  /*112d0*/  IMAD.MOV.U32 R76, RZ, RZ, R103 ;  /* 0x000000ffff4c7224 */ /* 0x000fc600078e0067 */
[----:B------:R-:W-:Y:S01]  /*112e0*/  HMMA.16816.F32 R156, R164, R16, R56 ;  /* 0x00000010a49c723c */ /* 0x000fe20000001838 */
[----:B----4-:R-:W-:-:S05]  /*112f0*/  IMAD.MOV.U32 R136, RZ, RZ, R127 ;  /* 0x000000ffff887224 */ /* 0x010fca00078e007f */
[----:B------:R-:W-:Y:S01]  /*11300*/  HMMA.16816.F32 R148, R168, R150, R40 ;  /* 0x00000096a894723c */ /* 0x000fe20000001828 */
[----:B------:R-:W-:-:S05]  /*11310*/  @P0 IMAD.MOV.U32 R137, RZ, RZ, R101 ;  /* 0x000000ffff890224 */ /* 0x000fca00078e0065 */
[----:B------:R-:W-:Y:S01]  /*11320*/  HMMA.16816.F32 R160, R168, R16, R160 ;  /* 0x00000010a8a0723c */ /* 0x000fe200000018a0 */
[----:B------:R-:W-:Y:S02]  /*11330*/  @P0 IMAD.MOV.U32 R138, RZ, RZ, R102 ;  /* 0x000000ffff8a0224 */ /* 0x000fe400078e0066 */
[----:B------:R-:W-:-:S03]  /*11340*/  @P0 IMAD.MOV.U32 R76, RZ, RZ, R103 ;  /* 0x000000ffff4c0224 */ /* 0x000fc600078e0067 */
[----:B------:R-:W-:Y:S01]  /*11350*/  HMMA.16816.F32 R164, R164, R18, R44 ;  /* 0x00000012a4a4723c */ /* 0x000fe2000000182c */
[----:B------:R-:W-:-:S05]  /*11360*/  @P0 IMAD.MOV.U32 R136, RZ, RZ, R127 ;  /* 0x000000ffff880224 */ /* 0x000fca00078e007f */
[----:B------:R-:W-:Y:S01]  /*11370*/  HMMA.16816.F32 R168, R168, R18, R24 ;  /* 0x00000012a8a8723c */ /* 0x000fe20000001818 */
[----:B------:R-:W-:-:S08]  /*11380*/  NOP ;  /* 0x0000000000007918 */ /* 0x000fd00000000000 */
[----:B-1-3--:R-:W-:-:S15]  /*11390*/  @P0 BRA `(.L_x_290) ;  /* 0x0000000000040947 */ /* 0x00afde0003800000 */
.L_x_288:
[----:B------:R-:W-:-:S12]  /*113a0*/  UIADD3 UR32, UR34, -0x1, URZ ;  /* 0xffffffff22207890 */ /* 0x000fd8000fffe03f */
.L_x_290:
[----:B------:R-:W-:-:S13]  /*113b0*/  ISETP.LE.AND P0, PT, RZ, UR32, PT ;  /* 0x00000020ff007c0c */ /* 0x000fda000bf03270 */
[----:B------:R-:W-:Y:S05]  /*113c0*/  @!P0 BRA `(.L_x_291) ;  /* 0x0000006400908947 */ /* 0x000fea0003800000 */
[----:B------:R-:W2:Y:S01]  /*113d0*/  LDL.LU R2, [R1+0xc] ;  /* 0x00000c0001027983 */ /* 0x000ea20000300800 */
[C---:B-----5:R-:W-:Y:S01]  /*113e0*/  IADD3 R3, R242.reuse, 0x4, RZ ;  /* 0x00000004f2037810 */ /* 0x060fe20007ffe0ff */
[----:B------:R-:W-:Y:S01]  /*113f0*/  IMAD.WIDE.U32 R234, R242, -0x326172a9, RZ ;  /* 0xcd9e8d57f2ea7825 */ /* 0x000fe200078e00ff */
[----:B------:R-:W-:Y:S01]  /*11400*/  PRMT R225, R225, 0x7054, R225 ;  /* 0x00007054e1e17816 */ /* 0x000fe200000000e1 */
[----:B------:R-:W3:Y:S01]  /*11410*/  LDL.LU R0, [R1+0x50] ;  /* 0x0000500001007983 */ /* 0x000ee20000300800 */
[----:B------:R-:W-:Y:S01]  /*11420*/  MOV R133, R137 ;  /* 0x0000008900857202 */ /* 0x000fe20000000f00 */
[----:B------:R-:W-:Y:S01]  /*11430*/  IMAD.WIDE.U32 R232, R3, -0x326172a9, RZ ;  /* 0xcd9e8d5703e87825 */ /* 0x000fe200078e00ff */
[----:B------:R-:W-:Y:S01]  /*11440*/  MOV R132, R138 ;  /* 0x0000008a00847202 */ /* 0x000fe20000000f00 */
[----:B------:R-:W4:Y:S01]  /*11450*/  LDL.LU.64 R4, [R1+0x10] ;  /* 0x0000100001047983 */ /* 0x000f220000300a00 */
[----:B------:R-:W-:Y:S01]  /*11460*/  MOV R134, R136 ;  /* 0x0000008800867202 */ /* 0x000fe20000000f00 */
[----:B------:R-:W-:Y:S01]  /*11470*/  IMAD.MOV.U32 R135, RZ, RZ, R76 ;  /* 0x000000ffff877224 */ /* 0x000fe200078e004c */
[----:B------:R-:W-:-:S02]  /*11480*/  USHF.L.U64.HI UR33, UR6, 0x6, UR7 ;  /* 0x0000000606217899 */ /* 0x000fc40008010207 */
[----:B------:R-:W-:Y:S02]  /*11490*/  USHF.L.U32 UR34, UR6, 0x6, URZ ;  /* 0x0000000606227899 */ /* 0x000fe4000800063f */
[----:B------:R-:W-:Y:S02]  /*114a0*/  USHF.L.U64.HI UR35, UR8, 0x6, UR9 ;  /* 0x0000000608237899 */ /* 0x000fe40008010209 */
[----:B------:R-:W-:Y:S01]  /*114b0*/  USHF.L.U32 UR36, UR8, 0x6, URZ ;  /* 0x0000000608247899 */ /* 0x000fe2000800063f */
[----:B------:R-:W-:Y:S01]  /*114c0*/  ULDC UR4, c[0x0][0x2ec] ;  /* 0x0000bb0000047ab9 */ /* 0x000fe20000000800 */
[----:B------:R-:W-:Y:S01]  /*114d0*/  ULDC.64 UR6, c[0x0][0x218] ;  /* 0x0000860000067ab9 */ /* 0x000fe20000000a00 */
[----:B------:R-:W-:Y:S01]  /*114e0*/  ULDC.64 UR10, c[0x0][0x220] ;  /* 0x00008800000a7ab9 */ /* 0x000fe20000000a00 */
[----:B------:R-:W-:Y:S01]  /*114f0*/  ULDC.64 UR8, c[0x0][0x248] ;  /* 0x0000920000087ab9 */ /* 0x000fe20000000a00 */
[-C--:B--2---:R-:W-:Y:S02]  /*11500*/  LOP3.LUT R230, R235, R2.reuse, RZ, 0x3c, !PT ;  /* 0x00000002ebe67212 */ /* 0x084fe400078e3cff */
[----:B------:R-:W-:-:S02]  /*11510*/  LOP3.LUT R228, R233, R2, RZ, 0x3c, !PT ;  /* 0x00000002e9e47212 */ /* 0x000fc400078e3cff */
[----:B------:R-:W4:Y:S01]  /*11520*/  LDL.LU.64 R2, [R1+0x48] ;  /* 0x0000480001027983 */ /* 0x000f220000300a00 */
[----:B---3--:R-:W-:-:S04]  /*11530*/  IMAD.WIDE.U32 R226, R0, -0x2daee0ad, RZ ;  /* 0xd2511f5300e27825 */ /* 0x008fc800078e00ff */
[----:B------:R-:W-:-:S04]  /*11540*/  IMAD.WIDE.U32 R230, R230, -0x2daee0ad, RZ ;  /* 0xd2511f53e6e67825 */ /* 0x000fc800078e00ff */
[----:B------:R-:W-:-:S04]  /*11550*/  IMAD.WIDE.U32 R228, R228, -0x2daee0ad, RZ ;  /* 0xd2511f53e4e47825 */ /* 0x000fc800078e00ff */
[----:B----4-:R-:W-:-:S05]  /*11560*/  IMAD.MOV.U32 R3, RZ, RZ, R5 ;  /* 0x000000ffff037224 */ /* 0x010fca00078e0005 */
[----:B------:R1:W-:Y:S01]  /*11570*/  STL.64 [R1+0x28], R2 ;  /* 0x0000280201007387 */ /* 0x0003e20000100a00 */
[----:B------:R-:W-:Y:S05]  /*11580*/  BRA `(.L_x_292) ;  /* 0x0000000000787947 */ /* 0x000fea0003800000 */
.L_x_294:
[----:B------:R-:W2:Y:S01]  /*11590*/  LDL.64 R240, [R1+0x38] ;  /* 0x0000380001f07983 */ /* 0x000ea20000100a00 */
[----:B------:R-:W-:Y:S03]  /*115a0*/  UIADD3 UR38, UR32, -0x1, URZ ;  /* 0xffffffff20267890 */ /* 0x000fe6000fffe03f */
[----:B------:R-:W3:Y:S01]  /*115b0*/  LDL.64 R238, [R1+0x30] ;  /* 0x0000300001ee7983 */ /* 0x000ee20000100a00 */
[----:B------:R-:W-:Y:S02]  /*115c0*/  USHF.R.S32.HI UR37, URZ, 0x1f, UR38 ;  /* 0x0000001f3f257899 */ /* 0x000fe40008011426 */
[----:B------:R-:W-:Y:S02]  /*115d0*/  UIMAD.WIDE.U32 UR40, UR38, UR8, URZ ;  /* 0x00000008262872a5 */ /* 0x000fe4000f8e003f */
[----:B------:R-:W-:Y:S04]  /*115e0*/  UIMAD UR37, UR37, UR8, URZ ;  /* 0x00000008252572a4 */ /* 0x000fe8000f8e023f */
[----:B------:R-:W-:Y:S01]  /*115f0*/  UIMAD UR37, UR38, UR9, UR37 ;  /* 0x00000009262572a4 */ /* 0x000fe2000f8e0225 */
[----:B------:R-:W-:Y:S02]  /*11600*/  IMAD.U32 R0, RZ, RZ, UR40 ;  /* 0x00000028ff007e24 */ /* 0x000fe4000f8e00ff */
[----:B------:R-:W-:Y:S01]  /*11610*/  IMAD.U32 R3, RZ, RZ, UR40 ;  /* 0x00000028ff037e24 */ /* 0x000fe2000f8e00ff */
[----:B------:R-:W-:Y:S06]  /*11620*/  UIADD3 UR37, UR41, UR37, URZ ;  /* 0x0000002529257290 */ /* 0x000fec000fffe03f */
[----:B------:R-:W-:Y:S01]  /*11630*/  IMAD.U32 R2, RZ, RZ, UR37 ;  /* 0x00000025ff027e24 */ /* 0x000fe2000f8e00ff */
        /* <DEDUP_REMOVED lines=19> */
.L_x_292:
[----:B--2---:R-:W2:Y:S01]  /*11770*/  LDL.64 R4, [R1+0x28] ;  /* 0x0000280001047983 */ /* 0x004ea20000100a00 */
[----:B------:R-:W-:Y:S04]  /*11780*/  DEPBAR.LE SB0, 0x0 ;  /* 0x000080000000791a */ /* 0x000fe80000000000 */
[----:B------:R-:W-:Y:S01]  /*11790*/  USHF.R.S32.HI UR38, URZ, 0x1f, UR32 ;  /* 0x0000001f3f267899 */ /* 0x000fe20008011420 */
[----:B------:R-:W-:Y:S01]  /*117a0*/  BAR.SYNC.DEFER_BLOCKING 0x0 ;  /* 0x0000000000007b1d */ /* 0x000fe20000010000 */
[----:B------:R-:W-:Y:S01]  /*117b0*/  UIMAD UR37, UR24, UR32, URZ ;  /* 0x00000020182572a4 */ /* 0x000fe2000f8e023f */
[----:B-1----:R-:W-:Y:S03]  /*117c0*/  IMAD.U32 R2, RZ, RZ, UR32 ;  /* 0x00000020ff027e24 */ /* 0x002fe6000f8e00ff */
[----:B------:R-:W-:Y:S01]  /*117d0*/  UIMAD UR37, UR38, UR25, UR37 ;  /* 0x00000019262572a4 */ /* 0x000fe2000f8e0225 */
[----:B--2---:R-:W-:Y:S05]  /*117e0*/  IMAD.WIDE.U32 R2, R2, UR25, R4 ;  /* 0x0000001902027c25 */ /* 0x004fea000f8e0004 */
[----:B------:R-:W-:Y:S01]  /*117f0*/  VIADD R0, R3, UR37 ;  /* 0x0000002503007c36 */ /* 0x000fe20008000000 */
[C---:B------:R-:W-:Y:S04]  /*11800*/  LEA R6, P0, R2.reuse, UR10, 0x1 ;  /* 0x0000000a02067c11 */ /* 0x040fe8000f8008ff */
[----:B------:R-:W-:Y:S02]  /*11810*/  LEA.HI.X R7, R2, UR11, R0, 0x1, P0 ;  /* 0x0000000b02077c11 */ /* 0x000fe400080f0c00 */
[----:B------:R-:W-:Y:S03]  /*11820*/  IADD3 R4, P0, R6, UR34, RZ ;  /* 0x0000002206047c10 */ /* 0x000fe6000ff1e0ff */
[----:B------:R-:W-:Y:S01]  /*11830*/  @!PT LDS RZ, [RZ] ;  /* 0x00000000fffff984 */ /* 0x000fe20000000800 */
[----:B------:R-:W-:Y:S01]  /*11840*/  @!PT LDS RZ, [RZ] ;  /* 0x00000000fffff984 */ /* 0x000fe20000000800 */
[----:B------:R-:W-:Y:S01]  /*11850*/  @!PT LDS RZ, [RZ] ;  /* 0x00000000fffff984 */ /* 0x000fe20000000800 */
[----:B------:R-:W-:Y:S01]  /*11860*/  LDGSTS.E.BYPASS.LTC128B.128 [R236+0x4000], desc[UR28][R6.64] ;  /* 0x0400000006ec7fae */ /* 0x000fe2000b901d5c */
[----:B------:R-:W-:Y:S02]  /*11870*/  IADD3.X R5, R7, UR33, RZ, P0, !PT ;  /* 0x0000002107057c10 */ /* 0x000fe400087fe4ff */
[----:B------:R-:W-:Y:S04]  /*11880*/  IADD3 R2, P0, R4, UR34, RZ ;  /* 0x0000002204027c10 */ /* 0x000fe8000ff1e0ff */
[----:B------:R-:W-:Y:S01]  /*11890*/  IADD3.X R3, R5, UR33, RZ, P0, !PT ;  /* 0x0000002105037c10 */ /* 0x000fe200087fe4ff */
[----:B------:R1:W-:Y:S01]  /*118a0*/  LDGSTS.E.BYPASS.LTC128B.128 [R236+0x4800], desc[UR28][R4.64] ;  /* 0x0480000004ec7fae */ /* 0x0003e2000b901d5c */
[----:B------:R-:W-:Y:S04]  /*118b0*/  IADD3 R8, P0, R2, UR34, RZ ;  /* 0x0000002202087c10 */ /* 0x000fe8000ff1e0ff */
[----:B------:R-:W-:Y:S02]  /*118c0*/  IADD3.X R9, R3, UR33, RZ, P0, !PT ;  /* 0x0000002103097c10 */ /* 0x000fe400087fe4ff */
[----:B------:R-:W-:Y:S01]  /*118d0*/  ISETP.LT.AND P0, PT, RZ, UR32, PT ;  /* 0x00000020ff007c0c */ /* 0x000fe2000bf01270 */
[----:B------:R-:W-:Y:S08]  /*118e0*/  LDGSTS.E.BYPASS.LTC128B.128 [R236+0x5000], desc[UR28][R2.64] ;  /* 0x0500000002ec7fae */ /* 0x000ff0000b901d5c */
        /* <DEDUP_REMOVED lines=210> */
.L_x_293:
[----:B-1----:R-:W-:Y:S01]  /*12610*/  FMNMX.FTZ R3, R121, R177, !PT ;  /* 0x000000b179037209 */ /* 0x002fe20007810000 */
[----:B------:R-:W1:Y:S01]  /*12620*/  SHFL.BFLY PT, R138, R174, 0x2, 0x1f ;  /* 0x0c401f00ae8a7f89 */ /* 0x000e6200000e0000 */
[----:B------:R-:W-:Y:S01]  /*12630*/  FMNMX.FTZ R0, R122, R176, !PT ;  /* 0x000000b07a007209 */ /* 0x000fe20007810000 */
[----:B------:R-:W-:Y:S01]  /*12640*/  USHF.L.U32 UR38, UR32, 0x2, URZ ;  /* 0x0000000220267899 */ /* 0x000fe2000800063f */
[----:B------:R-:W-:Y:S05]  /*12650*/  FMNMX.FTZ R3, R124, R3, !PT ;  /* 0x000000037c037209 */ /* 0x000fea0007810000 */
[----:B------:R-:W2:Y:S01]  /*12660*/  SHFL.BFLY PT, R139, R175, 0x2, 0x1f ;  /* 0x0c401f00af8b7f89 */ /* 0x000ea200000e0000 */
[----:B------:R-:W-:Y:S01]  /*12670*/  FMNMX.FTZ R0, R123, R0, !PT ;  /* 0x000000007b007209 */ /* 0x000fe20007810000 */
[----:B------:R-:W-:Y:S01]  /*12680*/  UIADD3 UR37, UR38, 0x1, URZ ;  /* 0x0000000126257890 */ /* 0x000fe2000fffe03f */
[----:B------:R-:W-:Y:S01]  /*12690*/  FMNMX.FTZ R3, R125, R3, !PT ;  /* 0x000000037d037209 */ /* 0x000fe20007810000 */
[----:B------:R-:W-:Y:S01]  /*126a0*/  IMAD.U32 R2, RZ, RZ, UR31 ;  /* 0x0000001fff027e24 */ /* 0x000fe2000f8e00ff */
[----:B------:R-:W-:Y:S01]  /*126b0*/  FMNMX.FTZ R0, R126, R0, !PT ;  /* 0x000000007e007209 */ /* 0x000fe20007810000 */
[----:B------:R-:W-:Y:S01]  /*126c0*/  UIADD3 UR32, UR32, -0x1, URZ ;  /* 0xffffffff20207890 */ /* 0x000fe2000fffe03f */
[----:B------:R-:W-:Y:S01]  /*126d0*/  LOP3.LUT R184, R231, UR19, R226, 0x96, !PT ;  /* 0x00000013e7b87c12 */ /* 0x000fe2000f8e96e2 */
[----:B------:R-:W-:Y:S01]  /*126e0*/  SHFL.BFLY PT, R173, R3, 0x2, 0x1f ;  /* 0x0c401f0003ad7f89 */ /* 0x000fe200000e0000 */
[----:B------:R-:W-:Y:S02]  /*126f0*/  FMNMX.FTZ R0, R127, R0, !PT ;  /* 0x000000007f007209 */ /* 0x000fe40007810000 */
[----:B------:R-:W-:Y:S01]  /*12700*/  LOP3.LUT R136, R227, UR38, R2, 0x96, !PT ;  /* 0x00000026e3887c12 */ /* 0x000fe2000f8e9602 */
[----:B------:R-:W-:Y:S01]  /*12710*/  IMAD.WIDE.U32 R184, R184, -0x326172a9, RZ ;  /* 0xcd9e8d57b8b87825 */ /* 0x000fe200078e00ff */
[----:B------:R-:W-:Y:S03]  /*12720*/  LOP3.LUT R186, R229, UR19, R226, 0x96, !PT ;  /* 0x00000013e5ba7c12 */ /* 0x000fe6000f8e96e2 */
[----:B------:R-:W3:Y:S01]  /*12730*/  SHFL.BFLY PT, R2, R0, 0x2, 0x1f ;  /* 0x0c401f0000027f89 */ /* 0x000ee200000e0000 */
[----:B------:R-:W-:Y:S01]  /*12740*/  IMAD.WIDE.U32 R180, R136, -0x326172a9, RZ ;  /* 0xcd9e8d5788b47825 */ /* 0x000fe200078e00ff */
[----:B-1----:R-:W-:Y:S03]  /*12750*/  FMNMX.FTZ R138, R174, R138, !PT ;  /* 0x0000008aae8a7209 */ /* 0x002fe60007810000 */
[----:B------:R-:W-:Y:S01]  /*12760*/  IMAD.WIDE.U32 R186, R186, -0x326172a9, RZ ;  /* 0xcd9e8d57baba7825 */ /* 0x000fe200078e00ff */
[----:B------:R-:W-:Y:S02]  /*12770*/  LOP3.LUT R136, R181, UR20, R234, 0x96, !PT ;  /* 0x00000014b5887c12 */ /* 0x000fe4000f8e96ea */
[----:B--2---:R-:W-:Y:S01]  /*12780*/  FMNMX.FTZ R139, R175, R139, !PT ;  /* 0x0000008baf8b7209 */ /* 0x004fe20007810000 */
[----:B------:R-:W1:Y:S01]  /*12790*/  SHFL.BFLY PT, R178, R138, 0x1, 0x1f ;  /* 0x0c201f008ab27f89 */ /* 0x000e6200000e0000 */
[----:B------:R-:W-:Y:S01]  /*127a0*/  LOP3.LUT R176, R185, UR18, R180, 0x96, !PT ;  /* 0x00000012b9b07c12 */ /* 0x000fe2000f8e96b4 */
[----:B------:R-:W-:Y:S01]  /*127b0*/  IMAD.U32 R175, RZ, RZ, UR37 ;  /* 0x00000025ffaf7e24 */ /* 0x000fe2000f8e00ff */
[----:B------:R-:W-:Y:S05]  /*127c0*/  LOP3.LUT R172, R181, UR20, R232, 0x96, !PT ;  /* 0x00000014b5ac7c12 */ /* 0x000fea000f8e96e8 */
[----:B------:R-:W2:Y:S01]  /*127d0*/  SHFL.BFLY PT, R179, R139, 0x1, 0x1f ;  /* 0x0c201f008bb37f89 */ /* 0x000ea200000e0000 */
[----:B------:R-:W-:Y:S01]  /*127e0*/  LOP3.LUT R174, R187, UR18, R180, 0x96, !PT ;  /* 0x00000012bbae7c12 */ /* 0x000fe2000f8e96b4 */
[----:B------:R-:W-:Y:S01]  /*127f0*/  IMAD.WIDE.U32 R176, R176, -0x2daee0ad, RZ ;  /* 0xd2511f53b0b07825 */ /* 0x000fe200078e00ff */
[----:B------:R-:W-:Y:S02]  /*12800*/  UIADD3 UR37, UR38, 0x2, URZ ;  /* 0x0000000226257890 */ /* 0x000fe4000fffe03f */
[----:B------:R-:W-:Y:S01]  /*12810*/  UIADD3 UR38, UR38, 0x3, URZ ;  /* 0x0000000326267890 */ /* 0x000fe2000fffe03f */
[----:B------:R-:W-:Y:S01]  /*12820*/  IMAD.WIDE.U32 R136, R136, -0x2daee0ad, RZ ;  /* 0xd2511f5388887825 */ /* 0x000fe200078e00ff */
[----:B---3--:R-:W-:Y:S03]  /*12830*/  FMNMX.FTZ R2, R0, R2, !PT ;  /* 0x0000000200027209 */ /* 0x008fe60007810000 */
[----:B------:R-:W-:Y:S01]  /*12840*/  IMAD.WIDE.U32 R180, R172, -0x2daee0ad, RZ ;  /* 0xd2511f53acb47825 */ /* 0x000fe200078e00ff */
[----:B------:R-:W-:Y:S02]  /*12850*/  FMNMX.FTZ R172, R3, R173, !PT ;  /* 0x000000ad03ac7209 */ /* 0x000fe40007810000 */
[----:B------:R-:W-:Y:S01]  /*12860*/  LOP3.LUT R190, R177, UR15, R136, 0x96, !PT ;  /* 0x0000000fb1be7c12 */ /* 0x000fe2000f8e9688 */
[----:B------:R-:W-:Y:S01]  /*12870*/  SHFL.BFLY PT, R3, R2, 0x1, 0x1f ;  /* 0x0c201f0002037f89 */ /* 0x000fe200000e0000 */
[----:B------:R-:W-:Y:S01]  /*12880*/  LOP3.LUT R136, R227, UR31, R175, 0x96, !PT ;  /* 0x0000001fe3887c12 */ /* 0x000fe2000f8e96af */
[----:B------:R-:W-:Y:S01]  /*12890*/  IMAD.WIDE.U32 R174, R174, -0x2daee0ad, RZ ;  /* 0xd2511f53aeae7825 */ /* 0x000fe200078e00ff */
[----:B------:R-:W-:Y:S05]  /*128a0*/  LOP3.LUT R137, R137, UR17, R230, 0x96, !PT ;  /* 0x0000001189897c12 */ /* 0x000fea000f8e96e6 */
[----:B------:R-:W3:Y:S01]  /*128b0*/  SHFL.BFLY PT, R177, R172, 0x1, 0x1f ;  /* 0x0c201f00acb17f89 */ /* 0x000ee200000e0000 */
[----:B------:R-:W-:Y:S01]  /*128c0*/  LOP3.LUT R0, R181, UR17, R228, 0x96, !PT ;  /* 0x00000011b5007c12 */ /* 0x000fe2000f8e96e4 */
[----:B------:R-:W-:Y:S01]  /*128d0*/  IMAD.WIDE.U32 R182, R136, -0x326172a9, RZ ;  /* 0xcd9e8d5788b67825 */ /* 0x000fe200078e00ff */
[----:B------:R-:W-:Y:S02]  /*128e0*/  LOP3.LUT R180, R175, UR15, R180, 0x96, !PT ;  /* 0x0000000fafb47c12 */ /* 0x000fe4000f8e96b4 */
[----:B-1----:R-:W-:Y:S01]  /*128f0*/  FMNMX.FTZ R138, R138, R178, !PT ;  /* 0x000000b28a8a7209 */ /* 0x002fe20007810000 */
[----:B------:R-:W-:Y:S01]  /*12900*/  IMAD.WIDE.U32 R136, R137, -0x326172a9, RZ ;  /* 0xcd9e8d5789887825 */ /* 0x000fe200078e00ff */
[C---:B------:R-:W-:Y:S02]  /*12910*/  LOP3.LUT R173, R183.reuse, UR20, R234, 0x96, !PT ;  /* 0x00000014b7ad7c12 */ /* 0x040fe4000f8e96ea */
[----:B------:R-:W-:Y:S01]  /*12920*/  LOP3.LUT R175, R183, UR20, R232, 0x96, !PT ;  /* 0x00000014b7af7c12 */ /* 0x000fe2000f8e96e8 */
[----:B------:R-:W-:Y:S01]  /*12930*/  IMAD.WIDE.U32 R190, R190, -0x326172a9, RZ ;  /* 0xcd9e8d57bebe7825 */ /* 0x000fe200078e00ff */
[----:B------:R-:W-:Y:S02]  /*12940*/  LOP3.LUT R183, R137, UR16, R184, 0x96, !PT ;  /* 0x0000001089b77c12 */ /* 0x000fe4000f8e96b8 */
[----:B--2---:R-:W-:Y:S01]  /*12950*/  FMNMX.FTZ R137, R139, R179, !PT ;  /* 0x000000b38b897209 */ /* 0x004fe20007810000 */
[----:B------:R-:W-:Y:S01]  /*12960*/  IMAD.WIDE.U32 R178, R0, -0x326172a9, RZ ;  /* 0xcd9e8d5700b27825 */ /* 0x000fe200078e00ff */
[--C-:B------:R-:W-:Y:S02]  /*12970*/  LOP3.LUT R188, R185, UR18, R182.reuse, 0x96, !PT ;  /* 0x00000012b9bc7c12 */ /* 0x100fe4000f8e96b6 */
[----:B------:R-:W-:Y:S01]  /*12980*/  LOP3.LUT R182, R187, UR18, R182, 0x96, !PT ;  /* 0x00000012bbb67c12 */ /* 0x000fe2000f8e96b6 */
[----:B------:R-:W-:Y:S01]  /*12990*/  FADD.FTZ R0, -R138, R132 ;  /* 0x000000848a007221 */ /* 0x000fe20000010100 */
[----:B------:R-:W-:Y:S01]  /*129a0*/  LOP3.LUT R192, R179, UR16, R186, 0x96, !PT ;  /* 0x00000010b3c07c12 */ /* 0x000fe2000f8e96ba */
[----:B------:R-:W-:Y:S01]  /*129b0*/  IMAD.WIDE.U32 R188, R188, -0x2daee0ad, RZ ;  /* 0xd2511f53bcbc7825 */ /* 0x000fe200078e00ff */
[----:B------:R-:W-:Y:S02]  /*129c0*/  LOP3.LUT R195, R191, UR14, R136, 0x96, !PT ;  /* 0x0000000ebfc37c12 */ /* 0x000fe4000f8e9688 */
[----:B------:R-:W-:Y:S01]  /*129d0*/  FSETP.NEU.FTZ.AND P1, PT, R138, -INF , PT ;  /* 0xff8000008a00780b */ /* 0x000fe20003f3d000 */
[----:B------:R-:W-:Y:S01]  /*129e0*/  IMAD.WIDE.U32 R196, R173, -0x2daee0ad, RZ ;  /* 0xd2511f53adc47825 */ /* 0x000fe200078e00ff */
[----:B---3--:R-:W-:Y:S03]  /*129f0*/  FMNMX.FTZ R136, R172, R177, !PT ;  /* 0x000000b1ac887209 */ /* 0x008fe60007810000 */
[----:B------:R-:W-:Y:S01]  /*12a00*/  FMUL.FTZ R132, R0, UR4 ;  /* 0x0000000400847c20 */ /* 0x000fe20008410000 */
[----:B------:R-:W-:Y:S01]  /*12a10*/  IMAD.WIDE.U32 R180, R180, -0x326172a9, RZ ;  /* 0xcd9e8d57b4b47825 */ /* 0x000fe200078e00ff */
[----:B------:R-:W-:Y:S02]  /*12a20*/  LOP3.LUT R194, R197, UR17, R230, 0x96, !PT ;  /* 0x00000011c5c27c12 */ /* 0x000fe4000f8e96e6 */
[----:B------:R-:W-:Y:S01]  /*12a30*/  LOP3.LUT R189, R189, UR15, R196, 0x96, !PT ;  /* 0x0000000fbdbd7c12 */ /* 0x000fe2000f8e96c4 */
[----:B------:R-:W-:Y:S01]  /*12a40*/  IMAD.WIDE.U32 R192, R192, -0x2daee0ad, RZ ;  /* 0xd2511f53c0c07825 */ /* 0x000fe200078e00ff */
[----:B------:R-:W-:Y:S01]  /*12a50*/  LOP3.LUT R191, R181, UR14, R178, 0x96, !PT ;  /* 0x0000000eb5bf7c12 */ /* 0x000fe2000f8e96b2 */
[----:B------:R-:W-:Y:S02]  /*12a60*/  MUFU.EX2 R132, R132 ;  /* 0x0000008400847308 */ /* 0x000fe40000000800 */
[----:B------:R-:W-:Y:S01]  /*12a70*/  FADD.FTZ R0, -R137, R133 ;  /* 0x0000008589007221 */ /* 0x000fe20000010100 */
[----:B------:R-:W-:Y:S01]  /*12a80*/  FMNMX.FTZ R133, R2, R3, !PT ;  /* 0x0000000302857209 */ /* 0x000fe20007810000 */
[----:B------:R-:W-:Y:S01]  /*12a90*/  IMAD.WIDE.U32 R196, R175, -0x2daee0ad, RZ ;  /* 0xd2511f53afc47825 */ /* 0x000fe200078e00ff */
[----:B------:R-:W-:Y:S03]  /*12aa0*/  LOP3.LUT R193, R193, UR13, R174, 0x96, !PT ;  /* 0x0000000dc1c17c12 */ /* 0x000fe6000f8e96ae */
[----:B------:R-:W-:Y:S01]  /*12ab0*/  FMUL.FTZ R2, R0, UR4 ;  /* 0x0000000400027c20 */ /* 0x000fe20008410000 */
[----:B------:R-:W-:Y:S01]  /*12ac0*/  IMAD.WIDE.U32 R172, R183, -0x2daee0ad, RZ ;  /* 0xd2511f53b7ac7825 */ /* 0x000fe200078e00ff */
[----:B------:R-:W-:Y:S02]  /*12ad0*/  LOP3.LUT R181, R197, UR17, R228, 0x96, !PT ;  /* 0x00000011c5b57c12 */ /* 0x000fe4000f8e96e4 */
[----:B------:R1:W2:Y:S01]  /*12ae0*/  MUFU.EX2 R3, R2 ;  /* 0x0000000200037308 */ /* 0x0002a20000000800 */
[----:B------:R-:W-:Y:S01]  /*12af0*/  IMAD.WIDE.U32 R178, R182, -0x2daee0ad, RZ ;  /* 0xd2511f53b6b27825 */ /* 0x000fe200078e00ff */
[----:B------:R-:W-:Y:S03]  /*12b00*/  LOP3.LUT R173, R173, UR13, R176, 0x96, !PT ;  /* 0x0000000dadad7c12 */ /* 0x000fe6000f8e96b0 */
[----:B------:R-:W-:Y:S01]  /*12b10*/  FMUL.FTZ R182, R138, UR4 ;  /* 0x000000048ab67c20 */ /* 0x000fe20008410000 */
[----:B------:R-:W-:Y:S01]  /*12b20*/  IMAD.WIDE.U32 R174, R195, -0x2daee0ad, RZ ;  /* 0xd2511f53c3ae7825 */ /* 0x000fe200078e00ff */
[----:B------:R-:W-:Y:S03]  /*12b30*/  LOP3.LUT R139, R179, UR15, R196, 0x96, !PT ;  /* 0x0000000fb38b7c12 */ /* 0x000fe6000f8e96c4 */
[----:B------:R-:W-:Y:S01]  /*12b40*/  FADD.FTZ R0, -R136, R134 ;  /* 0x0000008688007221 */ /* 0x000fe20000010100 */
[----:B------:R-:W-:Y:S01]  /*12b50*/  FSEL R182, R182, RZ, P1 ;  /* 0x000000ffb6b67208 */ /* 0x000fe20000800000 */
[----:B------:R-:W-:Y:S01]  /*12b60*/  IMAD.WIDE.U32 R194, R194, -0x326172a9, RZ ;  /* 0xcd9e8d57c2c27825 */ /* 0x000fe200078e00ff */
[----:B------:R-:W-:Y:S02]  /*12b70*/  FSETP.NEU.FTZ.AND P1, PT, R137, -INF , PT ;  /* 0xff8000008900780b */ /* 0x000fe40003f3d000 */
[----:B------:R-:W-:Y:S01]  /*12b80*/  LOP3.LUT R134, R175, UR5, R172, 0x96, !PT ;  /* 0x00000005af867c12 */ /* 0x000fe2000f8e96ac */
[----:B------:R-:W-:Y:S01]  /*12b90*/  IMAD.WIDE.U32 R200, R189, -0x326172a9, RZ ;  /* 0xcd9e8d57bdc87825 */ /* 0x000fe200078e00ff */
[----:B------:R-:W-:Y:S03]  /*12ba0*/  LOP3.LUT R196, R195, UR16, R184, 0x96, !PT ;  /* 0x00000010c3c47c12 */ /* 0x000fe6000f8e96b8 */
[----:B------:R-:W-:Y:S01]  /*12bb0*/  FFMA.FTZ R16, R16, UR4, -R182 ;  /* 0x0000000410107c23 */ /* 0x000fe200080108b6 */
[----:B------:R-:W-:Y:S01]  /*12bc0*/  IMAD.WIDE.U32 R176, R191, -0x2daee0ad, RZ ;  /* 0xd2511f53bfb07825 */ /* 0x000fe200078e00ff */
[----:B------:R-:W-:Y:S02]  /*12bd0*/  LOP3.LUT R191, R201, UR14, R194, 0x96, !PT ;  /* 0x0000000ec9bf7c12 */ /* 0x000fe4000f8e96c2 */
[----:B------:R-:W-:Y:S01]  /*12be0*/  MUFU.EX2 R238, R16 ;  /* 0x0000001000ee7308 */ /* 0x000fe20000000800 */
[----:B------:R-:W-:Y:S01]  /*12bf0*/  IMAD.WIDE.U32 R194, R181, -0x326172a9, RZ ;  /* 0xcd9e8d57b5c27825 */ /* 0x000fe200078e00ff */
[----:B------:R-:W-:Y:S03]  /*12c00*/  LOP3.LUT R175, R177, UR5, R192, 0x96, !PT ;  /* 0x00000005b1af7c12 */ /* 0x000fe6000f8e96c0 */
[----:B------:R-:W-:Y:S01]  /*12c10*/  FMUL.FTZ R181, R137, UR4 ;  /* 0x0000000489b57c20 */ /* 0x000fe20008410000 */
[----:B------:R-:W-:Y:S01]  /*12c20*/  FFMA.FTZ R52, R52, UR4, -R182 ;  /* 0x0000000434347c23 */ /* 0x000fe200080108b6 */
[----:B------:R-:W-:Y:S01]  /*12c30*/  LOP3.LUT R189, R195, UR16, R186, 0x96, !PT ;  /* 0x00000010c3bd7c12 */ /* 0x000fe2000f8e96ba */
[--C-:B------:R-:W-:Y:S01]  /*12c40*/  FFMA.FTZ R17, R17, UR4, -R182.reuse ;  /* 0x0000000411117c23 */ /* 0x100fe200080108b6 */
[--C-:B------:R-:W-:Y:S01]  /*12c50*/  FFMA.FTZ R48, R48, UR4, -R182.reuse ;  /* 0x0000000430307c23 */ /* 0x100fe200080108b6 */
[----:B------:R-:W-:Y:S01]  /*12c60*/  FSEL R181, R181, RZ, P1 ;  /* 0x000000ffb5b57208 */ /* 0x000fe20000800000 */
[--C-:B------:R-:W-:Y:S01]  /*12c70*/  FFMA.FTZ R65, R65, UR4, -R182.reuse ;  /* 0x0000000441417c23 */ /* 0x100fe200080108b6 */
[----:B------:R3:W-:Y:S01]  /*12c80*/  MUFU.EX2 R246, R17 ;  /* 0x0000001100f67308 */ /* 0x0007e20000000800 */
[----:B------:R-:W-:Y:S01]  /*12c90*/  FSETP.NEU.FTZ.AND P1, PT, R136, -INF , PT ;  /* 0xff8000008800780b */ /* 0x000fe20003f3d000 */
[--C-:B------:R-:W-:Y:S01]  /*12ca0*/  FFMA.FTZ R4, R4, UR4, -R182.reuse ;  /* 0x0000000404047c23 */ /* 0x100fe200080108b6 */
[----:B------:R-:W-:Y:S01]  /*12cb0*/  FFMA.FTZ R18, R18, UR4, -R181 ;  /* 0x0000000412127c23 */ /* 0x000fe200080108b5 */
[----:B------:R-:W-:Y:S01]  /*12cc0*/  FFMA.FTZ R5, R5, UR4, -R182 ;  /* 0x0000000405057c23 */ /* 0x000fe200080108b6 */
[----:B------:R-:W-:Y:S04]  /*12cd0*/  IMAD.WIDE.U32 R172, R173, -0x326172a9, RZ ;  /* 0xcd9e8d57adac7825 */ /* 0x000fe800078e00ff */
[----:B-1----:R-:W-:Y:S01]  /*12ce0*/  FMUL.FTZ R2, R0, UR4 ;  /* 0x0000000400027c20 */ /* 0x002fe20008410000 */
[----:B------:R1:W-:Y:S01]  /*12cf0*/  MUFU.EX2 R207, R18 ;  /* 0x0000001200cf7308 */ /* 0x0003e20000000800 */
[----:B------:R-:W-:Y:S01]  /*12d00*/  FADD.FTZ R0, -R133, R135 ;  /* 0x0000008785007221 */ /* 0x000fe20000010100 */
[----:B------:R-:W-:Y:S01]  /*12d10*/  LOP3.LUT R190, R173, UR12, R190, 0x96, !PT ;  /* 0x0000000cadbe7c12 */ /* 0x000fe2000f8e96be */
[----:B------:R-:W-:Y:S04]  /*12d20*/  IMAD.WIDE.U32 R198, R139, -0x326172a9, RZ ;  /* 0xcd9e8d578bc67825 */ /* 0x000fe800078e00ff */
[--C-:B------:R-:W-:Y:S01]  /*12d30*/  FFMA.FTZ R66, R66, UR4, -R181.reuse ;  /* 0x0000000442427c23 */ /* 0x100fe200080108b5 */
[--C-:B------:R-:W-:Y:S01]  /*12d40*/  FFMA.FTZ R6, R6, UR4, -R181.reuse ;  /* 0x0000000406067c23 */ /* 0x100fe200080108b5 */
[----:B------:R-:W-:Y:S01]  /*12d50*/  IMAD.WIDE.U32 R192, R193, -0x326172a9, RZ ;  /* 0xcd9e8d57c1c07825 */ /* 0x000fe200078e00ff */
[----:B------:R-:W-:Y:S01]  /*12d60*/  LOP3.LUT R204, R199, UR14, R194, 0x96, !PT ;  /* 0x0000000ec7cc7c12 */ /* 0x000fe2000f8e96c2 */
[----:B------:R-:W-:Y:S02]  /*12d70*/  MUFU.EX2 R205, R4 ;  /* 0x0000000400cd7308 */ /* 0x000fe40000000800 */
[----:B------:R-:W-:Y:S01]  /*12d80*/  FMUL.FTZ R0, R0, UR4 ;  /* 0x0000000400007c20 */ /* 0x000fe20008410000 */
[----:B------:R-:W-:Y:S01]  /*12d90*/  IMAD.WIDE.U32 R134, R134, -0x326172a9, RZ ;  /* 0xcd9e8d5786867825 */ /* 0x000fe200078e00ff */
[----:B------:R-:W-:Y:S03]  /*12da0*/  LOP3.LUT R180, R193, UR12, R180, 0x96, !PT ;  /* 0x0000000cc1b47c12 */ /* 0x000fe6000f8e96b4 */
[--C-:B------:R-:W-:Y:S01]  /*12db0*/  FFMA.FTZ R22, R22, UR4, -R181.reuse ;  /* 0x0000000416167c23 */ /* 0x100fe200080108b5 */
[----:B---3--:R-:W-:Y:S01]  /*12dc0*/  IMAD.WIDE.U32 R16, R175, -0x326172a9, RZ ;  /* 0xcd9e8d57af107825 */ /* 0x008fe200078e00ff */
[----:B------:R-:W-:Y:S01]  /*12dd0*/  LOP3.LUT R172, R135, UR22, R172, 0x96, !PT ;  /* 0x0000001687ac7c12 */ /* 0x000fe2000f8e96ac */
[----:B------:R-:W-:Y:S01]  /*12de0*/  MUFU.EX2 R211, R5 ;  /* 0x0000000500d37308 */ /* 0x000fe20000000800 */
[C---:B------:R-:W-:Y:S01]  /*12df0*/  LOP3.LUT R173, R134.reuse, 0xffff, RZ, 0xc0, !PT ;  /* 0x0000ffff86ad7812 */ /* 0x040fe200078ec0ff */
[--C-:B-1----:R-:W-:Y:S01]  /*12e00*/  FFMA.FTZ R18, R19, UR4, -R181.reuse ;  /* 0x0000000413127c23 */ /* 0x102fe200080108b5 */
[--C-:B------:R-:W-:Y:S01]  /*12e10*/  SHF.R.U32.HI R177, RZ, 0x10, R134.reuse ;  /* 0x00000010ffb17819 */ /* 0x100fe20000011686 */
[----:B------:R-:W-:Y:S01]  /*12e20*/  IMAD.WIDE.U32 R194, R191, -0x2daee0ad, RZ ;  /* 0xd2511f53bfc27825 */ /* 0x000fe200078e00ff */
[----:B------:R-:W-:Y:S02]  /*12e30*/  LOP3.LUT R183, R134, 0xff, RZ, 0xc0, !PT ;  /* 0x000000ff86b77812 */ /* 0x000fe400078ec0ff */
[----:B------:R-:W-:Y:S03]  /*12e40*/  SHF.R.U32.HI R179, RZ, 0x18, R134 ;  /* 0x00000018ffb37819 */ /* 0x000fe60000011686 */
[----:B------:R1:W-:Y:S01]  /*12e50*/  MUFU.EX2 R249, R18 ;  /* 0x0000001200f97308 */ /* 0x0003e20000000800 */
[----:B------:R-:W-:Y:S01]  /*12e60*/  LOP3.LUT R19, R17, UR22, R192, 0x96, !PT ;  /* 0x0000001611137c12 */ /* 0x000fe2000f8e96c0 */
[----:B------:R-:W-:Y:S01]  /*12e70*/  IMAD.WIDE.U32 R134, R196, -0x2daee0ad, RZ ;  /* 0xd2511f53c4867825 */ /* 0x000fe200078e00ff */
[C---:B------:R-:W-:Y:S02]  /*12e80*/  LOP3.LUT R139, R16.reuse, 0xffff, RZ, 0xc0, !PT ;  /* 0x0000ffff108b7812 */ /* 0x040fe400078ec0ff */
[--C-:B------:R-:W-:Y:S01]  /*12e90*/  SHF.R.U32.HI R175, RZ, 0x10, R16.reuse ;  /* 0x00000010ffaf7819 */ /* 0x100fe20000011610 */
[----:B------:R-:W-:Y:S01]  /*12ea0*/  IMAD.WIDE.U32 R202, R189, -0x2daee0ad, RZ ;  /* 0xd2511f53bdca7825 */ /* 0x000fe200078e00ff */
[----:B------:R-:W-:Y:S03]  /*12eb0*/  LOP3.LUT R193, R16, 0xff, RZ, 0xc0, !PT ;  /* 0x000000ff10c17812 */ /* 0x000fe600078ec0ff */
[----:B------:R-:W3:Y:S01]  /*12ec0*/  MUFU.EX2 R0, R0 ;  /* 0x0000000000007308 */ /* 0x000ee20000000800 */
[----:B------:R-:W-:Y:S01]  /*12ed0*/  SHF.R.U32.HI R192, RZ, 0x18, R16 ;  /* 0x00000018ffc07819 */ /* 0x000fe20000011610 */
[----:B------:R-:W-:Y:S01]  /*12ee0*/  IMAD.WIDE.U32 R16, R190, -0x2daee0ad, RZ ;  /* 0xd2511f53be107825 */ /* 0x000fe200078e00ff */
[----:B------:R-:W-:Y:S02]  /*12ef0*/  LOP3.LUT R201, R195, UR5, R134, 0x96, !PT ;  /* 0x00000005c3c97c12 */ /* 0x000fe4000f8e9686 */
[----:B------:R-:W-:Y:S01]  /*12f00*/  LOP3.LUT R197, R203, UR13, R178, 0x96, !PT ;  /* 0x0000000dcbc57c12 */ /* 0x000fe2000f8e96b2 */
[--C-:B------:R-:W-:Y:S01]  /*12f10*/  FFMA.FTZ R39, R39, UR4, -R181.reuse ;  /* 0x0000000427277c23 */ /* 0x100fe200080108b5 */
[----:B------:R-:W-:Y:S03]  /*12f20*/  LOP3.LUT R134, R16, 0xffff, RZ, 0xc0, !PT ;  /* 0x0000ffff10867812 */ /* 0x000fe600078ec0ff */
[----:B------:R4:W-:Y:S01]  /*12f30*/  MUFU.EX2 R203, R6 ;  /* 0x0000000600cb7308 */ /* 0x0009e20000000800 */
[----:B-1----:R-:W-:Y:S01]  /*12f40*/  LOP3.LUT R18, R17, UR21, R174, 0x96, !PT ;  /* 0x0000001511127c12 */ /* 0x002fe2000f8e96ae */
[----:B------:R-:W-:Y:S01]  /*12f50*/  FFMA.FTZ R38, R38, UR4, -R181 ;  /* 0x0000000426267c23 */ /* 0x000fe200080108b5 */
[----:B------:R-:W-:Y:S01]  /*12f60*/  SHF.R.U32.HI R17, RZ, 0x8, R173 ;  /* 0x00000008ff117819 */ /* 0x000fe200000116ad */
[----:B------:R-:W-:Y:S01]  /*12f70*/  IMAD.WIDE.U32 R4, R180, -0x2daee0ad, RZ ;  /* 0xd2511f53b4047825 */ /* 0x000fe200078e00ff */
[----:B------:R-:W-:Y:S02]  /*12f80*/  LOP3.LUT R199, R135, UR13, R188, 0x96, !PT ;  /* 0x0000000d87c77c12 */ /* 0x000fe4000f8e96bc */
[----:B------:R-:W-:Y:S01]  /*12f90*/  PRMT R183, R183, 0x5410, R17 ;  /* 0x00005410b7b77816 */ /* 0x000fe20000000011 */
[----:B------:R-:W-:Y:S01]  /*12fa0*/  FMUL.FTZ R180, R136, UR4 ;  /* 0x0000000488b47c20 */ /* 0x000fe20008410000 */
[----:B------:R-:W-:Y:S01]  /*12fb0*/  SHF.R.U32.HI R17, RZ, 0x8, R139 ;  /* 0x00000008ff117819 */ /* 0x000fe2000001168b */
[----:B------:R-:W-:Y:S01]  /*12fc0*/  FFMA.FTZ R7, R7, UR4, -R181 ;  /* 0x0000000407077c23 */ /* 0x000fe200080108b5 */
[----:B------:R-:W-:Y:S01]  /*12fd0*/  SHF.R.U32.HI R188, RZ, 0x10, R4 ;  /* 0x00000010ffbc7819 */ /* 0x000fe20000011604 */
[----:B------:R-:W-:Y:S01]  /*12fe0*/  MUFU.EX2 R240, R22 ;  /* 0x0000001600f07308 */ /* 0x000fe20000000800 */
[----:B------:R-:W-:Y:S01]  /*12ff0*/  FSEL R180, R180, RZ, P1 ;  /* 0x000000ffb4b47208 */ /* 0x000fe20000800000 */
[C---:B------:R-:W-:Y:S01]  /*13000*/  FMUL.FTZ R139, R133.reuse, UR4 ;  /* 0x00000004858b7c20 */ /* 0x040fe20008410000 */
[----:B------:R-:W-:Y:S01]  /*13010*/  FSETP.NEU.FTZ.AND P1, PT, R133, -INF , PT ;  /* 0xff8000008500780b */ /* 0x000fe20003f3d000 */
[----:B------:R-:W-:Y:S01]  /*13020*/  FFMA.FTZ R64, R64, UR4, -R182 ;  /* 0x0000000440407c23 */ /* 0x000fe200080108b6 */
[----:B----4-:R-:W-:Y:S01]  /*13030*/  LOP3.LUT R6, R177, 0xff, RZ, 0xc0, !PT ;  /* 0x000000ffb1067812 */ /* 0x010fe200078ec0ff */
[--C-:B------:R-:W-:Y:S01]  /*13040*/  FFMA.FTZ R72, R72, UR4, -R180.reuse ;  /* 0x0000000448487c23 */ /* 0x100fe200080108b4 */
[----:B------:R-:W-:Y:S03]  /*13050*/  FSEL R139, R139, RZ, P1 ;  /* 0x000000ff8b8b7208 */ /* 0x000fe60000800000 */
[----:B------:R1:W-:Y:S01]  /*13060*/  MUFU.EX2 R241, R7 ;  /* 0x0000000700f17308 */ /* 0x0003e20000000800 */
[----:B------:R-:W-:Y:S01]  /*13070*/  LOP3.LUT R177, R4, 0xffff, RZ, 0xc0, !PT ;  /* 0x0000ffff04b17812 */ /* 0x000fe200078ec0ff */
[----:B------:R-:W-:Y:S01]  /*13080*/  FFMA.FTZ R8, R8, UR4, -R180 ;  /* 0x0000000408087c23 */ /* 0x000fe200080108b4 */
[----:B------:R-:W-:Y:S01]  /*13090*/  LOP3.LUT R190, R4, 0xff, RZ, 0xc0, !PT ;  /* 0x000000ff04be7812 */ /* 0x000fe200078ec0ff */
[--C-:B------:R-:W-:Y:S01]  /*130a0*/  FFMA.FTZ R10, R10, UR4, -R139.reuse ;  /* 0x000000040a0a7c23 */ /* 0x100fe2000801088b */
[----:B------:R-:W-:Y:S01]  /*130b0*/  SHF.R.U32.HI R189, RZ, 0x18, R4 ;  /* 0x00000018ffbd7819 */ /* 0x000fe20000011604 */
[----:B------:R-:W-:Y:S01]  /*130c0*/  FFMA.FTZ R15, R15, UR4, -R139 ;  /* 0x000000040f0f7c23 */ /* 0x000fe2000801088b */
[----:B------:R-:W-:Y:S03]  /*130d0*/  LOP3.LUT R4, R172, 0xffff, RZ, 0xc0, !PT ;  /* 0x0000ffffac047812 */ /* 0x000fe600078ec0ff */
[----:B------:R4:W-:Y:S01]  /*130e0*/  MUFU.EX2 R206, R8 ;  /* 0x0000000800ce7308 */ /* 0x0009e20000000800 */
[----:B------:R-:W-:Y:S01]  /*130f0*/  SHF.R.U32.HI R174, RZ, 0x10, R16 ;  /* 0x00000010ffae7819 */ /* 0x000fe20000011610 */
[--C-:B------:R-:W-:Y:S01]  /*13100*/  FFMA.FTZ R60, R60, UR4, -R180.reuse ;  /* 0x000000043c3c7c23 */ /* 0x100fe200080108b4 */
[----:B------:R-:W-:Y:S01]  /*13110*/  LOP3.LUT R178, R16, 0xff, RZ, 0xc0, !PT ;  /* 0x000000ff10b27812 */ /* 0x000fe200078ec0ff */
[----:B------:R-:W-:Y:S01]  /*13120*/  FFMA.FTZ R9, R9, UR4, -R180 ;  /* 0x0000000409097c23 */ /* 0x000fe200080108b4 */
[----:B------:R-:W-:Y:S01]  /*13130*/  SHF.R.U32.HI R135, RZ, 0x18, R16 ;  /* 0x00000018ff877819 */ /* 0x000fe20000011610 */
[----:B------:R-:W-:Y:S01]  /*13140*/  FFMA.FTZ R12, R12, UR4, -R180 ;  /* 0x000000040c0c7c23 */ /* 0x000fe200080108b4 */
[----:B------:R-:W-:Y:S03]  /*13150*/  LOP3.LUT R16, R5, UR21, R176, 0x96, !PT ;  /* 0x0000001505107c12 */ /* 0x000fe6000f8e96b0 */
[----:B------:R5:W-:Y:S01]  /*13160*/  MUFU.EX2 R247, R10 ;  /* 0x0000000a00f77308 */ /* 0x000be20000000800 */
[----:B-1----:R-:W-:Y:S01]  /*13170*/  SHF.R.U32.HI R7, RZ, 0x10, R172 ;  /* 0x00000010ff077819 */ /* 0x002fe200000116ac */
[--C-:B------:R-:W-:Y:S01]  /*13180*/  FFMA.FTZ R13, R13, UR4, -R180.reuse ;  /* 0x000000040d0d7c23 */ /* 0x100fe200080108b4 */
[----:B------:R-:W-:Y:S01]  /*13190*/  PRMT R179, R6, 0x5410, R179 ;  /* 0x0000541006b37816 */ /* 0x000fe200000000b3 */
[----:B------:R-:W-:Y:S01]  /*131a0*/  FFMA.FTZ R24, R24, UR4, -R180 ;  /* 0x0000000418187c23 */ /* 0x000fe200080108b4 */
[----:B------:R-:W-:Y:S01]  /*131b0*/  LOP3.LUT R6, R172, 0xff, RZ, 0xc0, !PT ;  /* 0x000000ffac067812 */ /* 0x000fe200078ec0ff */
[----:B--2---:R-:W-:Y:S01]  /*131c0*/  FMUL.FTZ R22, R3, R162 ;  /* 0x000000a203167220 */ /* 0x004fe20000410000 */
[----:B------:R-:W-:Y:S03]  /*131d0*/  SHF.R.U32.HI R5, RZ, 0x8, R4 ;  /* 0x00000008ff057819 */ /* 0x000fe60000011604 */
[----:B------:R3:W-:Y:S01]  /*131e0*/  MUFU.EX2 R250, R15 ;  /* 0x0000000f00fa7308 */ /* 0x0007e20000000800 */
[----:B------:R-:W-:Y:S01]  /*131f0*/  SHF.R.U32.HI R172, RZ, 0x18, R172 ;  /* 0x00000018ffac7819 */ /* 0x000fe200000116ac */
[--C-:B------:R-:W-:Y:S01]  /*13200*/  FFMA.FTZ R44, R44, UR4, -R180.reuse ;  /* 0x000000042c2c7c23 */ /* 0x100fe200080108b4 */
[----:B------:R-:W-:Y:S01]  /*13210*/  LOP3.LUT R4, R7, 0xff, RZ, 0xc0, !PT ;  /* 0x000000ff07047812 */ /* 0x000fe200078ec0ff */
[----:B------:R-:W-:Y:S01]  /*13220*/  FFMA.FTZ R45, R45, UR4, -R180 ;  /* 0x000000042d2d7c23 */ /* 0x000fe200080108b4 */
[----:B----4-:R-:W-:Y:S01]  /*13230*/  LOP3.LUT R8, R175, 0xff, RZ, 0xc0, !PT ;  /* 0x000000ffaf087812 */ /* 0x010fe200078ec0ff */
[--C-:B------:R-:W-:Y:S01]  /*13240*/  FFMA.FTZ R46, R46, UR4, -R139.reuse ;  /* 0x000000042e2e7c23 */ /* 0x100fe2000801088b */
[----:B------:R-:W-:Y:S03]  /*13250*/  PRMT R173, R4, 0x5410, R172 ;  /* 0x0000541004ad7816 */ /* 0x000fe600000000ac */
[----:B------:R1:W-:Y:S01]  /*13260*/  MUFU.EX2 R252, R9 ;  /* 0x0000000900fc7308 */ /* 0x0003e20000000800 */
[----:B------:R-:W-:Y:S01]  /*13270*/  LOP3.LUT R4, R19, 0xffff, RZ, 0xc0, !PT ;  /* 0x0000ffff13047812 */ /* 0x000fe200078ec0ff */
[----:B------:R-:W-:Y:S01]  /*13280*/  FFMA.FTZ R43, R43, UR4, -R139 ;  /* 0x000000042b2b7c23 */ /* 0x000fe2000801088b */
[----:B-----5:R-:W-:Y:S01]  /*13290*/  PRMT R10, R6, 0x5410, R5 ;  /* 0x00005410060a7816 */ /* 0x020fe20000000005 */
[--C-:B------:R-:W-:Y:S01]  /*132a0*/  FFMA.FTZ R58, R58, UR4, -R139.reuse ;  /* 0x000000043a3a7c23 */ /* 0x100fe2000801088b */
[----:B------:R-:W-:Y:S01]  /*132b0*/  SHF.R.U32.HI R7, RZ, 0x8, R4 ;  /* 0x00000008ff077819 */ /* 0x000fe20000011604 */
[----:B------:R-:W-:Y:S01]  /*132c0*/  FFMA.FTZ R42, R42, UR4, -R139 ;  /* 0x000000042a2a7c23 */ /* 0x000fe2000801088b */
[----:B------:R-:W-:Y:S03]  /*132d0*/  SHF.R.U32.HI R5, RZ, 0x10, R19 ;  /* 0x00000010ff057819 */ /* 0x000fe60000011613 */
[----:B------:R-:W-:Y:S01]  /*132e0*/  MUFU.EX2 R251, R24 ;  /* 0x0000001800fb7308 */ /* 0x000fe20000000800 */
[----:B------:R-:W-:Y:S01]  /*132f0*/  LOP3.LUT R4, R174, 0xff, RZ, 0xc0, !PT ;  /* 0x000000ffae047812 */ /* 0x000fe200078ec0ff */
[----:B---3--:R-:W-:Y:S01]  /*13300*/  FMUL.FTZ R15, R0, R155 ;  /* 0x0000009b000f7220 */ /* 0x008fe20000410000 */
[----:B------:R-:W-:Y:S01]  /*13310*/  PRMT R192, R8, 0x5410, R192 ;  /* 0x0000541008c07816 */ /* 0x000fe200000000c0 */
[----:B------:R-:W-:Y:S01]  /*13320*/  FFMA.FTZ R67, R67, UR4, -R181 ;  /* 0x0000000443437c23 */ /* 0x000fe200080108b5 */
[----:B------:R-:W-:Y:S01]  /*13330*/  LOP3.LUT R8, R19, 0xff, RZ, 0xc0, !PT ;  /* 0x000000ff13087812 */ /* 0x000fe200078ec0ff */
[----:B------:R-:W-:Y:S01]  /*13340*/  FFMA.FTZ R63, R63, UR4, -R139 ;  /* 0x000000043f3f7c23 */ /* 0x000fe2000801088b */
[----:B------:R-:W-:Y:S03]  /*13350*/  SHF.R.U32.HI R19, RZ, 0x18, R19 ;  /* 0x00000018ff137819 */ /* 0x000fe60000011613 */
[----:B------:R-:W-:Y:S01]  /*13360*/  MUFU.EX2 R237, R12 ;  /* 0x0000000c00ed7308 */ /* 0x000fe20000000800 */
[----:B------:R-:W-:Y:S01]  /*13370*/  LOP3.LUT R5, R5, 0xff, RZ, 0xc0, !PT ;  /* 0x000000ff05057812 */ /* 0x000fe200078ec0ff */
[----:B------:R-:W-:Y:S01]  /*13380*/  FFMA.FTZ R83, R83, UR4, -R181 ;  /* 0x0000000453537c23 */ /* 0x000fe200080108b5 */
[----:B------:R-:W-:Y:S01]  /*13390*/  SHF.R.U32.HI R6, RZ, 0x8, R134 ;  /* 0x00000008ff067819 */ /* 0x000fe20000011686 */
[----:B------:R-:W-:Y:S01]  /*133a0*/  FFMA.FTZ R134, R26, UR4, -R139 ;  /* 0x000000041a867c23 */ /* 0x000fe2000801088b */
[----:B------:R-:W-:Y:S01]  /*133b0*/  PRMT R191, R4, 0x5410, R135 ;  /* 0x0000541004bf7816 */ /* 0x000fe20000000087 */
[----:B------:R-:W-:Y:S01]  /*133c0*/  FFMA.FTZ R135, R27, UR4, -R139 ;  /* 0x000000041b877c23 */ /* 0x000fe2000801088b */
[----:B------:R-:W-:Y:S03]  /*133d0*/  LOP3.LUT R4, R18, 0xffff, RZ, 0xc0, !PT ;  /* 0x0000ffff12047812 */ /* 0x000fe600078ec0ff */
[----:B------:R-:W-:Y:S01]  /*133e0*/  MUFU.EX2 R244, R13 ;  /* 0x0000000d00f47308 */ /* 0x000fe20000000800 */
[----:B------:R-:W-:Y:S01]  /*133f0*/  PRMT R17, R193, 0x5410, R17 ;  /* 0x00005410c1117816 */ /* 0x000fe20000000011 */
[----:B------:R-:W-:Y:S01]  /*13400*/  FMUL.FTZ R26, R0, R158 ;  /* 0x0000009e001a7220 */ /* 0x000fe20000410000 */
[----:B------:R-:W-:Y:S01]  /*13410*/  PRMT R176, R8, 0x5410, R7 ;  /* 0x0000541008b07816 */ /* 0x000fe20000000007 */
[----:B------:R-:W-:Y:S01]  /*13420*/  FMUL.FTZ R27, R0, R159 ;  /* 0x0000009f001b7220 */ /* 0x000fe20000410000 */
[----:B------:R-:W-:Y:S01]  /*13430*/  PRMT R19, R5, 0x5410, R19 ;  /* 0x0000541005137816 */ /* 0x000fe20000000013 */
[----:B------:R-:W-:Y:S01]  /*13440*/  FFMA.FTZ R70, R70, UR4, -R181 ;  /* 0x0000000446467c23 */ /* 0x000fe200080108b5 */
[----:B------:R-:W-:Y:S03]  /*13450*/  PRMT R193, R178, 0x5410, R6 ;  /* 0x00005410b2c17816 */ /* 0x000fe60000000006 */
[----:B------:R-:W2:Y:S01]  /*13460*/  MUFU.EX2 R2, R2 ;  /* 0x0000000200027308 */ /* 0x000ea20000000800 */
[----:B------:R-:W-:Y:S01]  /*13470*/  LOP3.LUT R8, R188, 0xff, RZ, 0xc0, !PT ;  /* 0x000000ffbc087812 */ /* 0x000fe200078ec0ff */
[----:B------:R-:W-:Y:S01]  /*13480*/  FFMA.FTZ R61, R61, UR4, -R180 ;  /* 0x000000043d3d7c23 */ /* 0x000fe200080108b4 */
[----:B-1----:R-:W-:Y:S01]  /*13490*/  SHF.R.U32.HI R9, RZ, 0x8, R177 ;  /* 0x00000008ff097819 */ /* 0x002fe200000116b1 */
[----:B------:R-:W-:Y:S01]  /*134a0*/  FFMA.FTZ R59, R59, UR4, -R139 ;  /* 0x000000043b3b7c23 */ /* 0x000fe2000801088b */
[----:B------:R-:W-:Y:S01]  /*134b0*/  SHF.R.U32.HI R6, RZ, 0x10, R18 ;  /* 0x00000010ff067819 */ /* 0x000fe20000011612 */
[----:B------:R-:W-:Y:S01]  /*134c0*/  FFMA.FTZ R56, R56, UR4, -R180 ;  /* 0x0000000438387c23 */ /* 0x000fe200080108b4 */
[----:B------:R-:W-:Y:S01]  /*134d0*/  LOP3.LUT R7, R18, 0xff, RZ, 0xc0, !PT ;  /* 0x000000ff12077812 */ /* 0x000fe200078ec0ff */
[----:B------:R-:W-:Y:S01]  /*134e0*/  FFMA.FTZ R68, R68, UR4, -R182 ;  /* 0x0000000444447c23 */ /* 0x000fe200080108b6 */
[----:B------:R-:W-:Y:S01]  /*134f0*/  SHF.R.U32.HI R5, RZ, 0x8, R4 ;  /* 0x00000008ff057819 */ /* 0x000fe20000011604 */
[--C-:B------:R-:W-:Y:S01]  /*13500*/  FFMA.FTZ R129, R129, UR4, -R182.reuse ;  /* 0x0000000481817c23 */ /* 0x100fe200080108b6 */
[----:B------:R-:W-:Y:S01]  /*13510*/  PRMT R195, R8, 0x5410, R189 ;  /* 0x0000541008c37816 */ /* 0x000fe200000000bd */
[----:B------:R-:W-:Y:S01]  /*13520*/  FFMA.FTZ R8, R34, UR4, -R181 ;  /* 0x0000000422087c23 */ /* 0x000fe200080108b5 */
[----:B------:R-:W-:Y:S01]  /*13530*/  LOP3.LUT R4, R6, 0xff, RZ, 0xc0, !PT ;  /* 0x000000ff06047812 */ /* 0x000fe200078ec0ff */
[--C-:B------:R-:W-:Y:S01]  /*13540*/  FFMA.FTZ R6, R32, UR4, -R182.reuse ;  /* 0x0000000420067c23 */ /* 0x100fe200080108b6 */
[----:B------:R-:W-:Y:S01]  /*13550*/  PRMT R196, R190, 0x5410, R9 ;  /* 0x00005410bec47816 */ /* 0x000fe20000000009 */
[----:B------:R1:W-:Y:S01]  /*13560*/  MUFU.EX2 R209, R8 ;  /* 0x0000000800d17308 */ /* 0x0003e20000000800 */
[----:B------:R-:W-:Y:S01]  /*13570*/  PRMT R189, R7, 0x5410, R5 ;  /* 0x0000541007bd7816 */ /* 0x000fe20000000005 */
[----:B------:R-:W-:Y:S01]  /*13580*/  FFMA.FTZ R7, R33, UR4, -R182 ;  /* 0x0000000421077c23 */ /* 0x000fe200080108b6 */
[----:B------:R-:W-:Y:S01]  /*13590*/  SHF.R.U32.HI R18, RZ, 0x18, R18 ;  /* 0x00000018ff127819 */ /* 0x000fe20000011612 */
[----:B------:R-:W-:Y:S01]  /*135a0*/  FFMA.FTZ R9, R35, UR4, -R181 ;  /* 0x0000000423097c23 */ /* 0x000fe200080108b5 */
[--C-:B------:R-:W-:Y:S01]  /*135b0*/  HSET2.LE.AND R5, R179, R225.reuse, PT ;  /* 0x000000e1b3057233 */ /* 0x100fe20003803000 */
[----:B------:R-:W3:Y:S01]  /*135c0*/  LDSM.16.MT88.4 R32, [R213+0x4000] ;  /* 0x00400000d520783b */ /* 0x000ee20000004200 */
[----:B------:R-:W-:Y:S03]  /*135d0*/  PRMT R190, R4, 0x5410, R18 ;  /* 0x0000541004be7816 */ /* 0x000fe60000000012 */
[----:B------:R-:W-:Y:S01]  /*135e0*/  MUFU.EX2 R248, R6 ;  /* 0x0000000600f87308 */ /* 0x000fe20000000800 */
[--C-:B------:R-:W-:Y:S01]  /*135f0*/  HSET2.LE.AND R4, R183, R225.reuse, PT ;  /* 0x000000e1b7047233 */ /* 0x100fe20003803000 */
[--C-:B------:R-:W-:Y:S01]  /*13600*/  FFMA.FTZ R11, R11, UR4, -R139.reuse ;  /* 0x000000040b0b7c23 */ /* 0x100fe2000801088b */
[----:B------:R-:W-:Y:S01]  /*13610*/  F2FP.F16.F32.PACK_AB R174, R246, R238 ;  /* 0x000000eef6ae723e */ /* 0x000fe200000000ff */
[----:B------:R-:W-:Y:S01]  /*13620*/  FFMA.FTZ R14, R14, UR4, -R139 ;  /* 0x000000040e0e7c23 */ /* 0x000fe2000801088b */
[----:B------:R-:W-:Y:S01]  /*13630*/  F2FP.F16.F32.PACK_AB R175, R249, R207 ;  /* 0x000000cff9af723e */ /* 0x000fe200000000ff */
[----:B------:R-:W-:Y:S01]  /*13640*/  FMUL.FTZ R18, R3, R150 ;  /* 0x0000009603127220 */ /* 0x000fe20000410000 */
[----:B------:R-:W-:Y:S03]  /*13650*/  LOP3.LUT R174, R4, R174, RZ, 0xc0, !PT ;  /* 0x000000ae04ae7212 */ /* 0x000fe600078ec0ff */
[----:B------:R4:W5:Y:S01]  /*13660*/  MUFU.EX2 R239, R11 ;  /* 0x0000000b00ef7308 */ /* 0x0009620000000800 */
[----:B------:R-:W-:Y:S01]  /*13670*/  LOP3.LUT R175, R5, R175, RZ, 0xc0, !PT ;  /* 0x000000af05af7212 */ /* 0x000fe200078ec0ff */
[C---:B--2---:R-:W-:Y:S01]  /*13680*/  FMUL.FTZ R24, R2.reuse, R156 ;  /* 0x0000009c02187220 */ /* 0x044fe20000410000 */
[--C-:B------:R-:W-:Y:S01]  /*13690*/  HSET2.LE.AND R172, R10, R225.reuse, PT ;  /* 0x000000e10aac7233 */ /* 0x100fe20003803000 */
[----:B-1----:R-:W-:Y:S01]  /*136a0*/  FMUL.FTZ R8, R2, R140 ;  /* 0x0000008c02087220 */ /* 0x002fe20000410000 */
[--C-:B------:R-:W-:Y:S01]  /*136b0*/  HSET2.LE.AND R173, R173, R225.reuse, PT ;  /* 0x000000e1adad7233 */ /* 0x100fe20003803000 */
[----:B------:R-:W-:Y:S01]  /*136c0*/  FMUL.FTZ R10, R0, R142 ;  /* 0x0000008e000a7220 */ /* 0x000fe20000410000 */
[----:B------:R-:W-:Y:S03]  /*136d0*/  F2FP.F16.F32.PACK_AB R4, R211, R205 ;  /* 0x000000cdd304723e */ /* 0x000fe600000000ff */
[----:B------:R-:W1:Y:S01]  /*136e0*/  MUFU.EX2 R210, R14 ;  /* 0x0000000e00d27308 */ /* 0x000e620000000800 */
[----:B------:R-:W-:Y:S01]  /*136f0*/  F2FP.F16.F32.PACK_AB R5, R241, R203 ;  /* 0x000000cbf105723e */ /* 0x000fe200000000ff */
[--C-:B------:R-:W-:Y:S01]  /*13700*/  FFMA.FTZ R131, R131, UR4, -R181.reuse ;  /* 0x0000000483837c23 */ /* 0x100fe200080108b5 */
[--C-:B------:R-:W-:Y:S01]  /*13710*/  HSET2.LE.AND R176, R176, R225.reuse, PT ;  /* 0x000000e1b0b07233 */ /* 0x100fe20003803000 */
[--C-:B------:R-:W-:Y:S01]  /*13720*/  FFMA.FTZ R20, R20, UR4, -R182.reuse ;  /* 0x0000000414147c23 */ /* 0x100fe200080108b6 */
[----:B------:R-:W-:Y:S01]  /*13730*/  LOP3.LUT R172, R172, R4, RZ, 0xc0, !PT ;  /* 0x00000004acac7212 */ /* 0x000fe200078ec0ff */
[----:B------:R-:W-:Y:S01]  /*13740*/  FFMA.FTZ R21, R21, UR4, -R182 ;  /* 0x0000000415157c23 */ /* 0x000fe200080108b6 */
[----:B------:R-:W-:Y:S03]  /*13750*/  LOP3.LUT R173, R173, R5, RZ, 0xc0, !PT ;  /* 0x00000005adad7212 */ /* 0x000fe600078ec0ff */
[----:B------:R2:W3:Y:S01]  /*13760*/  MUFU.EX2 R208, R7 ;  /* 0x0000000700d07308 */ /* 0x0004e20000000800 */
[--C-:B------:R-:W-:Y:S01]  /*13770*/  HSET2.LE.AND R178, R17, R225.reuse, PT ;  /* 0x000000e111b27233 */ /* 0x100fe20003803000 */
[----:B------:R-:W-:Y:S01]  /*13780*/  FMUL.FTZ R17, R132, R149 ;  /* 0x0000009584117220 */ /* 0x000fe20000410000 */
[--C-:B------:R-:W-:Y:S01]  /*13790*/  HSET2.LE.AND R179, R192, R225.reuse, PT ;  /* 0x000000e1c0b37233 */ /* 0x100fe20003803000 */
[----:B----4-:R-:W-:Y:S01]  /*137a0*/  FMUL.FTZ R11, R0, R143 ;  /* 0x0000008f000b7220 */ /* 0x010fe20000410000 */
[--C-:B------:R-:W-:Y:S01]  /*137b0*/  HSET2.LE.AND R177, R19, R225.reuse, PT ;  /* 0x000000e113b17233 */ /* 0x100fe20003803000 */
[----:B------:R-:W-:Y:S01]  /*137c0*/  FMUL.FTZ R19, R3, R151 ;  /* 0x0000009703137220 */ /* 0x000fe20000410000 */
[----:B------:R-:W-:Y:S03]  /*137d0*/  F2FP.F16.F32.PACK_AB R6, R252, R206 ;  /* 0x000000cefc06723e */ /* 0x000fe600000000ff */
[----:B------:R4:W-:Y:S01]  /*137e0*/  MUFU.EX2 R192, R9 ;  /* 0x0000000900c07308 */ /* 0x0009e20000000800 */
[----:B-----5:R-:W-:Y:S01]  /*137f0*/  F2FP.F16.F32.PACK_AB R4, R239, R247 ;  /* 0x000000f7ef04723e */ /* 0x020fe200000000ff */
[----:B------:R-:W-:Y:S01]  /*13800*/  FFMA.FTZ R23, R23, UR4, -R181 ;  /* 0x0000000417177c23 */ /* 0x000fe200080108b5 */
[----:B------:R-:W-:Y:S01]  /*13810*/  F2FP.F16.F32.PACK_AB R5, R244, R237 ;  /* 0x000000edf405723e */ /* 0x000fe200000000ff */
[--C-:B------:R-:W-:Y:S01]  /*13820*/  FFMA.FTZ R25, R25, UR4, -R180.reuse ;  /* 0x0000000419197c23 */ /* 0x100fe200080108b4 */
[----:B------:R-:W-:Y:S01]  /*13830*/  LOP3.LUT R176, R176, R6, RZ, 0xc0, !PT ;  /* 0x00000006b0b07212 */ /* 0x000fe200078ec0ff */
[--C-:B------:R-:W-:Y:S01]  /*13840*/  FFMA.FTZ R28, R28, UR4, -R180.reuse ;  /* 0x000000041c1c7c23 */ /* 0x100fe200080108b4 */
[----:B------:R-:W-:Y:S03]  /*13850*/  LOP3.LUT R177, R177, R4, RZ, 0xc0, !PT ;  /* 0x00000004b1b17212 */ /* 0x000fe600078ec0ff */
[----:B------:R5:W-:Y:S01]  /*13860*/  MUFU.EX2 R243, R20 ;  /* 0x0000001400f37308 */ /* 0x000be20000000800 */
[----:B------:R-:W-:Y:S01]  /*13870*/  LOP3.LUT R178, R178, R5, RZ, 0xc0, !PT ;  /* 0x00000005b2b27212 */ /* 0x000fe200078ec0ff */
[----:B--2---:R-:W-:Y:S01]  /*13880*/  FMUL.FTZ R7, R3, R147 ;  /* 0x0000009303077220 */ /* 0x004fe20000410000 */
[----:B-1----:R-:W-:Y:S01]  /*13890*/  F2FP.F16.F32.PACK_AB R6, R250, R210 ;  /* 0x000000d2fa06723e */ /* 0x002fe200000000ff */
[----:B------:R-:W-:Y:S01]  /*138a0*/  FFMA.FTZ R29, R29, UR4, -R180 ;  /* 0x000000041d1d7c23 */ /* 0x000fe200080108b4 */
[----:B------:R-:W-:Y:S01]  /*138b0*/  LOP3.LUT R4, R16, 0xffff, RZ, 0xc0, !PT ;  /* 0x0000ffff10047812 */ /* 0x000fe200078ec0ff */
[----:B------:R-:W-:Y:S01]  /*138c0*/  FFMA.FTZ R30, R30, UR4, -R139 ;  /* 0x000000041e1e7c23 */ /* 0x000fe2000801088b */
[----:B------:R-:W-:Y:S03]  /*138d0*/  SHF.R.U32.HI R5, RZ, 0x10, R16 ;  /* 0x00000010ff057819 */ /* 0x000fe60000011610 */
[----:B------:R-:W1:Y:S01]  /*138e0*/  MUFU.EX2 R245, R21 ;  /* 0x0000001500f57308 */ /* 0x000e620000000800 */
[----:B------:R-:W-:Y:S01]  /*138f0*/  LOP3.LUT R179, R179, R6, RZ, 0xc0, !PT ;  /* 0x00000006b3b37212 */ /* 0x000fe200078ec0ff */
[----:B------:R-:W-:Y:S01]  /*13900*/  FMUL.FTZ R6, R3, R146 ;  /* 0x0000009203067220 */ /* 0x000fe20000410000 */
[----:B------:R-:W-:Y:S01]  /*13910*/  SHF.R.U32.HI R13, RZ, 0x8, R4 ;  /* 0x00000008ff0d7819 */ /* 0x000fe20000011604 */
[C---:B------:R-:W-:Y:S01]  /*13920*/  FMUL.FTZ R4, R132.reuse, R144 ;  /* 0x0000009084047220 */ /* 0x040fe20000410000 */
[----:B------:R-:W-:Y:S01]  /*13930*/  LOP3.LUT R12, R5, 0xff, RZ, 0xc0, !PT ;  /* 0x000000ff050c7812 */ /* 0x000fe200078ec0ff */
[----:B------:R-:W-:Y:S01]  /*13940*/  FMUL.FTZ R5, R132, R145 ;  /* 0x0000009184057220 */ /* 0x000fe20000410000 */
[----:B------:R-:W-:Y:S03]  /*13950*/  LOP3.LUT R14, R16, 0xff, RZ, 0xc0, !PT ;  /* 0x000000ff100e7812 */ /* 0x000fe600078ec0ff */
[----:B------:R2:W2:Y:S01]  /*13960*/  MUFU.EX2 R242, R23 ;  /* 0x0000001700f27308 */ /* 0x0004a20000000800 */
[----:B------:R-:W-:Y:S01]  /*13970*/  SHF.R.U32.HI R16, RZ, 0x18, R16 ;  /* 0x00000018ff107819 */ /* 0x000fe20000011610 */
[----:B------:R-:W2:Y:S01]  /*13980*/  LDSM.16.MT88.4 R144, [R214+0x4000] ;  /* 0x00400000d690783b */ /* 0x000ea20000004200 */
[----:B------:R-:W-:Y:S01]  /*13990*/  PRMT R183, R14, 0x5410, R13 ;  /* 0x000054100eb77816 */ /* 0x000fe2000000000d */
[----:B----4-:R-:W-:Y:S01]  /*139a0*/  FMUL.FTZ R9, R2, R141 ;  /* 0x0000008d02097220 */ /* 0x010fe20000410000 */
[----:B------:R-:W-:Y:S01]  /*139b0*/  PRMT R188, R12, 0x5410, R16 ;  /* 0x000054100cbc7816 */ /* 0x000fe20000000010 */
[-C--:B---3--:R-:W-:Y:S01]  /*139c0*/  HMMA.16816.F32 R4, R172, R32.reuse, R4 ;  /* 0x00000020ac04723c */ /* 0x088fe20000001804 */
[----:B-----5:R-:W-:Y:S03]  /*139d0*/  IMAD.U32 R20, RZ, RZ, UR37 ;  /* 0x00000025ff147e24 */ /* 0x020fe6000f8e00ff */
[----:B------:R-:W-:Y:S01]  /*139e0*/  MUFU.EX2 R129, R129 ;  /* 0x0000008100817308 */ /* 0x000fe20000000800 */
[----:B------:R-:W-:Y:S01]  /*139f0*/  F2FP.F16.F32.PACK_AB R142, R208, R248 ;  /* 0x000000f8d08e723e */ /* 0x000fe200000000ff */
[----:B------:R-:W-:Y:S01]  /*13a00*/  FMUL.FTZ R13, R2, R153 ;  /* 0x00000099020d7220 */ /* 0x000fe20000410000 */
[----:B-1----:R-:W-:Y:S01]  /*13a10*/  F2FP.F16.F32.PACK_AB R140, R245, R243 ;  /* 0x000000f3f58c723e */ /* 0x002fe200000000ff */
[----:B------:R-:W-:Y:S01]  /*13a20*/  FMUL.FTZ R14, R0, R154 ;  /* 0x0000009a000e7220 */ /* 0x000fe20000410000 */
[C---:B------:R-:W-:Y:S05]  /*13a30*/  HMMA.16816.F32 R8, R176.reuse, R32, R8 ;  /* 0x00000020b008723c */ /* 0x040fea0000001808 */
[----:B------:R-:W-:Y:S01]  /*13a40*/  MUFU.EX2 R131, R131 ;  /* 0x0000008300837308 */ /* 0x000fe20000000800 */
[----:B------:R-:W-:Y:S01]  /*13a50*/  FMUL.FTZ R12, R2, R152 ;  /* 0x00000098020c7220 */ /* 0x000fe20000410000 */
[C---:B------:R-:W-:Y:S01]  /*13a60*/  FMUL.FTZ R16, R132.reuse, R148 ;  /* 0x0000009484107220 */ /* 0x040fe20000410000 */
[----:B------:R-:W-:Y:S03]  /*13a70*/  IMAD.MOV.U32 R154, RZ, RZ, R240 ;  /* 0x000000ffff9a7224 */ /* 0x000fe600078e00f0 */
[--C-:B------:R-:W-:Y:S01]  /*13a80*/  HSET2.LE.AND R33, R191, R225.reuse, PT ;  /* 0x000000e1bf217233 */ /* 0x100fe20003803000 */
[----:B------:R-:W-:Y:S03]  /*13a90*/  IMAD.MOV.U32 R141, RZ, RZ, R249 ;  /* 0x000000ffff8d7224 */ /* 0x000fe600078e00f9 */
[----:B------:R1:W-:Y:S01]  /*13aa0*/  MUFU.EX2 R240, R25 ;  /* 0x0000001900f07308 */ /* 0x0003e20000000800 */
[----:B------:R-:W3:Y:S01]  /*13ab0*/  LDSM.16.MT88.4 R148, [R213+0x4400] ;  /* 0x00440000d594783b */ /* 0x000ee20000004200 */
[--C-:B------:R-:W-:Y:S01]  /*13ac0*/  HSET2.LE.AND R32, R193, R225.reuse, PT ;  /* 0x000000e1c1207233 */ /* 0x100fe20003803000 */
[-C--:B------:R-:W-:Y:S03]  /*13ad0*/  HMMA.16816.F32 R12, R176, R34.reuse, R12 ;  /* 0x00000022b00c723c */ /* 0x080fe6000000180c */
[----:B------:R-:W-:Y:S01]  /*13ae0*/  FMUL.FTZ R21, R132, R161 ;  /* 0x000000a184157220 */ /* 0x000fe20000410000 */
[----:B------:R-:W-:Y:S03]  /*13af0*/  LOP3.LUT R142, R32, R142, RZ, 0xc0, !PT ;  /* 0x0000008e208e7212 */ /* 0x000fe600078ec0ff */
[----:B------:R4:W-:Y:S01]  /*13b00*/  MUFU.EX2 R249, R134 ;  /* 0x0000008600f97308 */ /* 0x0009e20000000800 */
[C---:B------:R-:W-:Y:S04]  /*13b10*/  HMMA.16816.F32 R16, R172.reuse, R34, R16 ;  /* 0x00000022ac10723c */ /* 0x040fe80000001810 */
[----:B------:R-:W-:Y:S02]  /*13b20*/  IMAD.MOV.U32 R191, RZ, RZ, R192 ;  /* 0x000000ffffbf7224 */ /* 0x000fe400078e00c0 */
[----:B--2---:R-:W-:Y:S01]  /*13b30*/  FMUL.FTZ R23, R3, R163 ;  /* 0x000000a303177220 */ /* 0x004fe20000410000 */
[----:B------:R-:W-:Y:S01]  /*13b40*/  LOP3.LUT R34, R227, UR31, R20, 0x96, !PT ;  /* 0x0000001fe3227c12 */ /* 0x000fe2000f8e9614 */
[----:B------:R-:W-:Y:S03]  /*13b50*/  FMUL.FTZ R20, R132, R160 ;  /* 0x000000a084147220 */ /* 0x000fe60000410000 */
[----:B------:R-:W-:Y:S01]  /*13b60*/  F2FP.F16.F32.PACK_AB R143, R191, R209 ;  /* 0x000000d1bf8f723e */ /* 0x000fe200000000ff */
[----:B-1----:R-:W-:Y:S01]  /*13b70*/  FMUL.FTZ R25, R2, R157 ;  /* 0x0000009d02197220 */ /* 0x002fe20000410000 */
[----:B------:R-:W-:Y:S04]  /*13b80*/  IMAD.WIDE.U32 R192, R34, -0x326172a9, RZ ;  /* 0xcd9e8d5722c07825 */ /* 0x000fe800078e00ff */
[C---:B------:R-:W-:Y:S01]  /*13b90*/  FMUL.FTZ R32, R2.reuse, R164 ;  /* 0x000000a402207220 */ /* 0x040fe20000410000 */
[-C--:B------:R-:W-:Y:S03]  /*13ba0*/  HMMA.16816.F32 R20, R172, R144.reuse, R20 ;  /* 0x00000090ac14723c */ /* 0x080fe60000001814 */
[----:B------:R-:W-:Y:S01]  /*13bb0*/  LOP3.LUT R143, R33, R143, RZ, 0xc0, !PT ;  /* 0x0000008f218f7212 */ /* 0x000fe200078ec0ff */
[----:B------:R-:W-:Y:S01]  /*13bc0*/  FMUL.FTZ R33, R2, R165 ;  /* 0x000000a502217220 */ /* 0x000fe20000410000 */
[--C-:B----4-:R-:W-:Y:S01]  /*13bd0*/  HSET2.LE.AND R134, R189, R225.reuse, PT ;  /* 0x000000e1bd867233 */ /* 0x110fe20003803000 */
[C---:B------:R-:W-:Y:S01]  /*13be0*/  FMUL.FTZ R34, R0.reuse, R166 ;  /* 0x000000a600227220 */ /* 0x040fe20000410000 */
[----:B------:R-:W-:Y:S01]  /*13bf0*/  LOP3.LUT R152, R193, UR20, R234, 0x96, !PT ;  /* 0x00000014c1987c12 */ /* 0x000fe2000f8e96ea */
[----:B------:R-:W-:Y:S01]  /*13c00*/  FMUL.FTZ R35, R0, R167 ;  /* 0x000000a700237220 */ /* 0x000fe20000410000 */
[C---:B------:R-:W-:Y:S01]  /*13c10*/  HMMA.16816.F32 R24, R176.reuse, R144, R24 ;  /* 0x00000090b018723c */ /* 0x040fe20000001818 */
[----:B------:R1:W-:Y:S03]  /*13c20*/  MUFU.EX2 R166, R28 ;  /* 0x0000001c00a67308 */ /* 0x0003e60000000800 */
[----:B------:R-:W-:Y:S01]  /*13c30*/  LOP3.LUT R140, R134, R140, RZ, 0xc0, !PT ;  /* 0x0000008c868c7212 */ /* 0x000fe200078ec0ff */
[----:B------:R-:W-:Y:S01]  /*13c40*/  IMAD.MOV.U32 R189, RZ, RZ, R250 ;  /* 0x000000ffffbd7224 */ /* 0x000fe200078e00fa */
[-C--:B------:R-:W-:Y:S05]  /*13c50*/  HMMA.16816.F32 R32, R176, R146.reuse, R32 ;  /* 0x00000092b020723c */ /* 0x080fea0000001820 */
[----:B------:R2:W4:Y:S01]  /*13c60*/  MUFU.EX2 R250, R135 ;  /* 0x0000008700fa7308 */ /* 0x0005220000000800 */
[--C-:B------:R-:W-:Y:S01]  /*13c70*/  HSET2.LE.AND R145, R188, R225.reuse, PT ;  /* 0x000000e1bc917233 */ /* 0x100fe20003803000 */
[----:B------:R-:W-:Y:S01]  /*13c80*/  FFMA.FTZ R31, R31, UR4, -R139 ;  /* 0x000000041f1f7c23 */ /* 0x000fe2000801088b */
[--C-:B------:R-:W-:Y:S03]  /*13c90*/  HSET2.LE.AND R144, R183, R225.reuse, PT ;  /* 0x000000e1b7907233 */ /* 0x100fe60003803000 */
[----:B------:R-:W-:Y:S04]  /*13ca0*/  IMAD.MOV.U32 R177, RZ, RZ, R248 ;  /* 0x000000ffffb17224 */ /* 0x000fe800078e00f8 */
[----:B------:R5:W3:Y:S01]  /*13cb0*/  MUFU.EX2 R167, R29 ;  /* 0x0000001d00a77308 */ /* 0x000ae20000000800 */
[----:B------:R-:W-:Y:S02]  /*13cc0*/  IMAD.MOV.U32 R179, RZ, RZ, R154 ;  /* 0x000000ffffb37224 */ /* 0x000fe400078e009a */
[----:B------:R-:W-:Y:S01]  /*13cd0*/  FFMA.FTZ R49, R49, UR4, -R182 ;  /* 0x0000000431317c23 */ /* 0x000fe200080108b6 */
[----:B------:R-:W-:Y:S01]  /*13ce0*/  IMAD.MOV.U32 R178, RZ, RZ, R141 ;  /* 0x000000ffffb27224 */ /* 0x000fe200078e008d */
[--C-:B------:R-:W-:Y:S01]  /*13cf0*/  HSET2.LE.AND R141, R190, R225.reuse, PT ;  /* 0x000000e1be8d7233 */ /* 0x100fe20003803000 */
[----:B------:R-:W-:Y:S01]  /*13d00*/  IMAD.WIDE.U32 R152, R152, -0x2daee0ad, RZ ;  /* 0xd2511f5398987825 */ /* 0x000fe200078e00ff */
[----:B-1----:R-:W-:Y:S03]  /*13d10*/  F2FP.F16.F32.PACK_AB R28, R242, R179 ;  /* 0x000000b3f21c723e */ /* 0x002fe600000000ff */
[----:B------:R1:W-:Y:S01]  /*13d20*/  MUFU.EX2 R248, R30 ;  /* 0x0000001e00f87308 */ /* 0x0003e20000000800 */
[----:B--2---:R-:W-:Y:S01]  /*13d30*/  LOP3.LUT R135, R185, UR18, R192, 0x96, !PT ;  /* 0x00000012b9877c12 */ /* 0x004fe2000f8e96c0 */
[----:B------:R-:W-:Y:S01]  /*13d40*/  IMAD.WIDE.U32 R162, R204, -0x2daee0ad, RZ ;  /* 0xd2511f53cca27825 */ /* 0x000fe200078e00ff */
[----:B------:R-:W-:Y:S02]  /*13d50*/  LOP3.LUT R160, R153, UR17, R230, 0x96, !PT ;  /* 0x0000001199a07c12 */ /* 0x000fe4000f8e96e6 */
[----:B------:R-:W-:Y:S01]  /*13d60*/  LOP3.LUT R141, R141, R28, RZ, 0xc0, !PT ;  /* 0x0000001c8d8d7212 */ /* 0x000fe200078ec0ff */
[----:B------:R-:W-:Y:S01]  /*13d70*/  IMAD.WIDE.U32 R134, R135, -0x2daee0ad, RZ ;  /* 0xd2511f5387867825 */ /* 0x000fe200078e00ff */
[----:B----4-:R-:W-:Y:S03]  /*13d80*/  F2FP.F16.F32.PACK_AB R28, R250, R249 ;  /* 0x000000f9fa1c723e */ /* 0x010fe600000000ff */
[----:B------:R-:W2:Y:S01]  /*13d90*/  MUFU.EX2 R188, R31 ;  /* 0x0000001f00bc7308 */ /* 0x000ea20000000800 */
[----:B-----5:R-:W-:Y:S01]  /*13da0*/  F2FP.F16.F32.PACK_AB R29, R240, R251 ;  /* 0x000000fbf01d723e */ /* 0x020fe200000000ff */
[----:B---3--:R-:W-:Y:S01]  /*13db0*/  IMAD.MOV.U32 R204, RZ, RZ, R167 ;  /* 0x000000ffffcc7224 */ /* 0x008fe200078e00a7 */
[----:B------:R-:W-:Y:S01]  /*13dc0*/  LOP3.LUT R145, R145, R28, RZ, 0xc0, !PT ;  /* 0x0000001c91917212 */ /* 0x000fe200078ec0ff */
[----:B------:R-:W-:Y:S01]  /*13dd0*/  FMUL.FTZ R28, R132, R168 ;  /* 0x000000a8841c7220 */ /* 0x000fe20000410000 */
[----:B------:R-:W-:Y:S01]  /*13de0*/  LOP3.LUT R144, R144, R29, RZ, 0xc0, !PT ;  /* 0x0000001d90907212 */ /* 0x000fe200078ec0ff */
[----:B------:R-:W-:Y:S01]  /*13df0*/  IMAD.WIDE.U32 R160, R160, -0x326172a9, RZ ;  /* 0xcd9e8d57a0a07825 */ /* 0x000fe200078e00ff */
[----:B------:R-:W-:Y:S03]  /*13e00*/  LOP3.LUT R156, R135, UR15, R152, 0x96, !PT ;  /* 0x0000000f879c7c12 */ /* 0x000fe6000f8e9698 */
[----:B------:R-:W-:Y:S01]  /*13e10*/  FMUL.FTZ R29, R132, R169 ;  /* 0x000000a9841d7220 */ /* 0x000fe20000410000 */
[----:B-1----:R-:W-:Y:S01]  /*13e20*/  FMUL.FTZ R30, R3, R170 ;  /* 0x000000aa031e7220 */ /* 0x002fe20000410000 */
[----:B------:R-:W-:Y:S01]  /*13e30*/  LOP3.LUT R158, R161, UR16, R184, 0x96, !PT ;  /* 0x00000010a19e7c12 */ /* 0x000fe2000f8e96b8 */
[----:B------:R-:W1:Y:S01]  /*13e40*/  LDSM.16.MT88.4 R152, [R214+0x4400] ;  /* 0x00440000d698783b */ /* 0x000e620000004200 */
[----:B------:R-:W-:Y:S04]  /*13e50*/  IMAD.WIDE.U32 R156, R156, -0x326172a9, RZ ;  /* 0xcd9e8d579c9c7825 */ /* 0x000fe800078e00ff */
[----:B------:R-:W-:Y:S01]  /*13e60*/  FFMA.FTZ R50, R50, UR4, -R181 ;  /* 0x0000000432327c23 */ /* 0x000fe200080108b5 */
[----:B------:R-:W-:Y:S01]  /*13e70*/  FFMA.FTZ R36, R36, UR4, -R182 ;  /* 0x0000000424247c23 */ /* 0x000fe200080108b6 */
[----:B--2---:R-:W-:Y:S01]  /*13e80*/  F2FP.F16.F32.PACK_AB R135, R188, R248 ;  /* 0x000000f8bc87723e */ /* 0x004fe200000000ff */
[----:B------:R-:W-:Y:S01]  /*13e90*/  FMUL.FTZ R31, R3, R171 ;  /* 0x000000ab031f7220 */ /* 0x000fe20000410000 */
[----:B------:R-:W-:Y:S01]  /*13ea0*/  LOP3.LUT R164, R157, UR14, R160, 0x96, !PT ;  /* 0x0000000e9da47c12 */ /* 0x000fe2000f8e96a0 */
[----:B------:R-:W-:Y:S01]  /*13eb0*/  IMAD.WIDE.U32 R158, R158, -0x2daee0ad, RZ ;  /* 0xd2511f539e9e7825 */ /* 0x000fe200078e00ff */
[----:B------:R-:W-:Y:S03]  /*13ec0*/  LOP3.LUT R157, R163, UR5, R202, 0x96, !PT ;  /* 0x00000005a39d7c12 */ /* 0x000fe6000f8e96ca */
[----:B------:R-:W-:Y:S01]  /*13ed0*/  FFMA.FTZ R37, R37, UR4, -R182 ;  /* 0x0000000425257c23 */ /* 0x000fe200080108b6 */
[----:B------:R-:W-:Y:S01]  /*13ee0*/  IMAD.WIDE.U32 R164, R164, -0x2daee0ad, RZ ;  /* 0xd2511f53a4a47825 */ /* 0x000fe200078e00ff */
[----:B------:R-:W-:Y:S01]  /*13ef0*/  LOP3.LUT R161, R159, UR13, R134, 0x96, !PT ;  /* 0x0000000d9fa17c12 */ /* 0x000fe2000f8e9686 */
[----:B------:R-:W-:Y:S04]  /*13f00*/  HMMA.16816.F32 R28, R172, R146, R28 ;  /* 0x00000092ac1c723c */ /* 0x000fe8000000181c */
[----:B------:R-:W-:Y:S01]  /*13f10*/  F2FP.F16.F32.PACK_AB R134, R167, R166 ;  /* 0x000000a6a786723e */ /* 0x000fe200000000ff */
[----:B------:R-:W-:Y:S01]  /*13f20*/  IMAD.WIDE.U32 R160, R161, -0x326172a9, RZ ;  /* 0xcd9e8d57a1a07825 */ /* 0x000fe200078e00ff */
[----:B------:R-:W-:Y:S01]  /*13f30*/  LOP3.LUT R165, R165, UR5, R158, 0x96, !PT ;  /* 0x00000005a5a57c12 */ /* 0x000fe2000f8e969e */
[-C--:B------:R-:W-:Y:S05]  /*13f40*/  HMMA.16816.F32 R4, R140, R148.reuse, R4 ;  /* 0x000000948c04723c */ /* 0x080fea0000001804 */
[--C-:B------:R-:W-:Y:S01]  /*13f50*/  HSET2.LE.AND R146, R196, R225.reuse, PT ;  /* 0x000000e1c4927233 */ /* 0x100fe20003803000 */
[----:B------:R-:W-:Y:S01]  /*13f60*/  IMAD.WIDE.U32 R158, R197, -0x326172a9, RZ ;  /* 0xcd9e8d57c59e7825 */ /* 0x000fe200078e00ff */
[--C-:B------:R-:W-:Y:S04]  /*13f70*/  HSET2.LE.AND R147, R195, R225.reuse, PT ;  /* 0x000000e1c3937233 */ /* 0x100fe80003803000 */
[----:B------:R-:W-:Y:S01]  /*13f80*/  LOP3.LUT R146, R146, R134, RZ, 0xc0, !PT ;  /* 0x0000008692927212 */ /* 0x000fe200078ec0ff */
[----:B------:R-:W-:Y:S01]  /*13f90*/  IMAD.MOV.U32 R197, RZ, RZ, R243 ;  /* 0x000000ffffc57224 */ /* 0x000fe200078e00f3 */
[----:B------:R-:W-:Y:S01]  /*13fa0*/  LOP3.LUT R147, R147, R135, RZ, 0xc0, !PT ;  /* 0x0000008793937212 */ /* 0x000fe200078ec0ff */
[----:B------:R-:W-:Y:S01]  /*13fb0*/  IMAD.WIDE.U32 R134, R201, -0x326172a9, RZ ;  /* 0xcd9e8d57c9867825 */ /* 0x000fe200078e00ff */
[----:B------:R-:W-:Y:S01]  /*13fc0*/  LOP3.LUT R168, R159, UR12, R198, 0x96, !PT ;  /* 0x0000000c9fa87c12 */ /* 0x000fe2000f8e96c6 */
[----:B------:R-:W-:Y:S01]  /*13fd0*/  MUFU.EX2 R243, R50 ;  /* 0x0000003200f37308 */ /* 0x000fe20000000800 */
[----:B------:R-:W-:Y:S01]  /*13fe0*/  LOP3.LUT R173, R161, UR12, R156, 0x96, !PT ;  /* 0x0000000ca1ad7c12 */ /* 0x000fe2000f8e969c */
[----:B------:R-:W-:Y:S01]  /*13ff0*/  IMAD.MOV.U32 R195, RZ, RZ, R242 ;  /* 0x000000ffffc37224 */ /* 0x000fe200078e00f2 */
[C---:B------:R-:W-:Y:S01]  /*14000*/  LOP3.LUT R169, R134.reuse, 0xffff, RZ, 0xc0, !PT ;  /* 0x0000ffff86a97812 */ /* 0x040fe200078ec0ff */
[C---:B------:R-:W-:Y:S04]  /*14010*/  HMMA.16816.F32 R8, R144.reuse, R148, R8 ;  /* 0x000000949008723c */ /* 0x040fe80000001808 */
[--C-:B------:R-:W-:Y:S02]  /*14020*/  SHF.R.U32.HI R171, RZ, 0x10, R134.reuse ;  /* 0x00000010ffab7819 */ /* 0x100fe40000011686 */
[----:B------:R-:W-:Y:S01]  /*14030*/  MUFU.EX2 R242, R37 ;  /* 0x0000002500f27308 */ /* 0x000fe20000000800 */
[----:B------:R-:W-:Y:S01]  /*14040*/  LOP3.LUT R174, R134, 0xff, RZ, 0xc0, !PT ;  /* 0x000000ff86ae7812 */ /* 0x000fe200078ec0ff */
[-C--:B------:R-:W-:Y:S03]  /*14050*/  HMMA.16816.F32 R12, R144, R150.reuse, R12 ;  /* 0x00000096900c723c */ /* 0x080fe6000000180c */
[----:B------:R-:W-:Y:S01]  /*14060*/  SHF.R.U32.HI R172, RZ, 0x18, R134 ;  /* 0x00000018ffac7819 */ /* 0x000fe20000011686 */
[----:B------:R-:W-:Y:S02]  /*14070*/  IMAD.WIDE.U32 R148, R199, -0x326172a9, RZ ;  /* 0xcd9e8d57c7947825 */ /* 0x000fe400078e00ff */
[C---:B------:R-:W-:Y:S05]  /*14080*/  HMMA.16816.F32 R16, R140.reuse, R150, R16 ;  /* 0x000000968c10723c */ /* 0x040fea0000001810 */
[----:B------:R-:W-:Y:S01]  /*14090*/  LOP3.LUT R163, R149, UR12, R200, 0x96, !PT ;  /* 0x0000000c95a37c12 */ /* 0x000fe2000f8e96c8 */
[-C--:B-1----:R-:W-:Y:S05]  /*140a0*/  HMMA.16816.F32 R20, R140, R152.reuse, R20 ;  /* 0x000000988c14723c */ /* 0x082fea0000001814 */
[----:B------:R-:W-:Y:S01]  /*140b0*/  LOP3.LUT R159, R135, UR22, R148, 0x96, !PT ;  /* 0x00000016879f7c12 */ /* 0x000fe2000f8e9694 */
[C---:B------:R-:W-:Y:S05]  /*140c0*/  HMMA.16816.F32 R24, R144.reuse, R152, R24 ;  /* 0x000000989018723c */ /* 0x040fea0000001818 */
[----:B------:R-:W-:Y:S01]  /*140d0*/  IMAD.WIDE.U32 R148, R157, -0x326172a9, RZ ;  /* 0xcd9e8d579d947825 */ /* 0x000fe200078e00ff */
[-C--:B------:R-:W-:Y:S05]  /*140e0*/  HMMA.16816.F32 R32, R144, R154.reuse, R32 ;  /* 0x0000009a9020723c */ /* 0x080fea0000001820 */
[----:B------:R-:W-:Y:S01]  /*140f0*/  LOP3.LUT R158, R149, UR22, R158, 0x96, !PT ;  /* 0x00000016959e7c12 */ /* 0x000fe2000f8e969e */
[----:B------:R-:W-:Y:S01]  /*14100*/  IMAD.WIDE.U32 R134, R165, -0x326172a9, RZ ;  /* 0xcd9e8d57a5867825 */ /* 0x000fe200078e00ff */
[C---:B------:R-:W-:Y:S01]  /*14110*/  LOP3.LUT R161, R148.reuse, 0xffff, RZ, 0xc0, !PT ;  /* 0x0000ffff94a17812 */ /* 0x040fe200078ec0ff */
[----:B------:R-:W-:Y:S04]  /*14120*/  HMMA.16816.F32 R28, R140, R154, R28 ;  /* 0x0000009a8c1c723c */ /* 0x000fe8000000181c */
[----:B------:R-:W-:Y:S01]  /*14130*/  LOP3.LUT R167, R148, 0xff, RZ, 0xc0, !PT ;  /* 0x000000ff94a77812 */ /* 0x000fe200078ec0ff */
[----:B------:R-:W-:Y:S01]  /*14140*/  IMAD.WIDE.U32 R150, R163, -0x2daee0ad, RZ ;  /* 0xd2511f53a3967825 */ /* 0x000fe200078e00ff */
[----:B------:R-:W-:Y:S02]  /*14150*/  LOP3.LUT R156, R135, UR22, R160, 0x96, !PT ;  /* 0x00000016879c7c12 */ /* 0x000fe4000f8e96a0 */
[----:B------:R-:W-:Y:S03]  /*14160*/  SHF.R.U32.HI R170, RZ, 0x18, R148 ;  /* 0x00000018ffaa7819 */ /* 0x000fe60000011694 */
[----:B------:R-:W-:Y:S01]  /*14170*/  IMAD.MOV.U32 R200, RZ, RZ, R177 ;  /* 0x000000ffffc87224 */ /* 0x000fe200078e00b1 */
[----:B------:R-:W-:Y:S01]  /*14180*/  LOP3.LUT R157, R151, UR21, R194, 0x96, !PT ;  /* 0x00000015979d7c12 */ /* 0x000fe2000f8e96c2 */
[----:B------:R-:W-:Y:S01]  /*14190*/  IMAD.MOV.U32 R202, RZ, RZ, R166 ;  /* 0x000000ffffca7224 */ /* 0x000fe200078e00a6 */
[----:B------:R-:W-:Y:S01]  /*141a0*/  LOP3.LUT R177, R150, 0xffff, RZ, 0xc0, !PT ;  /* 0x0000ffff96b17812 */ /* 0x000fe200078ec0ff */
[----:B------:R-:W-:Y:S01]  /*141b0*/  IMAD.MOV.U32 R196, RZ, RZ, R179 ;  /* 0x000000ffffc47224 */ /* 0x000fe200078e00b3 */
[----:B------:R-:W-:Y:S01]  /*141c0*/  SHF.R.U32.HI R166, RZ, 0x10, R148 ;  /* 0x00000010ffa67819 */ /* 0x000fe20000011694 */
[----:B------:R-:W-:Y:S01]  /*141d0*/  IMAD.WIDE.U32 R148, R168, -0x2daee0ad, RZ ;  /* 0xd2511f53a8947825 */ /* 0x000fe200078e00ff */
[C---:B------:R-:W-:Y:S02]  /*141e0*/  LOP3.LUT R151, R134.reuse, 0xffff, RZ, 0xc0, !PT ;  /* 0x0000ffff86977812 */ /* 0x040fe400078ec0ff */
[----:B------:R-:W-:Y:S01]  /*141f0*/  SHF.R.U32.HI R152, RZ, 0x10, R134 ;  /* 0x00000010ff987819 */ /* 0x000fe20000011686 */
[----:B------:R-:W-:Y:S01]  /*14200*/  IMAD.MOV.U32 R190, RZ, RZ, R178 ;  /* 0x000000ffffbe7224 */ /* 0x000fe200078e00b2 */
[----:B------:R-:W-:Y:S01]  /*14210*/  LOP3.LUT R160, R134, 0xff, RZ, 0xc0, !PT ;  /* 0x000000ff86a07812 */ /* 0x000fe200078ec0ff */
[----:B------:R-:W-:Y:S01]  /*14220*/  IMAD.MOV.U32 R201, RZ, RZ, R246 ;  /* 0x000000ffffc97224 */ /* 0x000fe200078e00f6 */
[----:B------:R-:W-:Y:S01]  /*14230*/  SHF.R.U32.HI R153, RZ, 0x18, R134 ;  /* 0x00000018ff997819 */ /* 0x000fe20000011686 */
[----:B------:R-:W-:Y:S01]  /*14240*/  MUFU.EX2 R246, R49 ;  /* 0x0000003100f67308 */ /* 0x000fe20000000800 */
[----:B------:R-:W-:Y:S01]  /*14250*/  IMAD.WIDE.U32 R134, R173, -0x2daee0ad, RZ ;  /* 0xd2511f53ad867825 */ /* 0x000fe200078e00ff */
[----:B------:R-:W-:Y:S02]  /*14260*/  LOP3.LUT R179, R150, 0xff, RZ, 0xc0, !PT ;  /* 0x000000ff96b37812 */ /* 0x000fe400078ec0ff */
[----:B------:R-:W-:Y:S01]  /*14270*/  SHF.R.U32.HI R178, RZ, 0x10, R150 ;  /* 0x00000010ffb27819 */ /* 0x000fe20000011696 */
[----:B------:R-:W-:Y:S01]  /*14280*/  IMAD.MOV.U32 R199, RZ, RZ, R244 ;  /* 0x000000ffffc77224 */ /* 0x000fe200078e00f4 */
[----:B------:R-:W-:Y:S01]  /*14290*/  SHF.R.U32.HI R183, RZ, 0x18, R150 ;  /* 0x00000018ffb77819 */ /* 0x000fe20000011696 */
[----:B------:R-:W-:Y:S01]  /*142a0*/  IMAD.MOV.U32 R198, RZ, RZ, R237 ;  /* 0x000000ffffc67224 */ /* 0x000fe200078e00ed */
[----:B------:R-:W-:Y:S02]  /*142b0*/  LOP3.LUT R150, R149, UR21, R162, 0x96, !PT ;  /* 0x0000001595967c12 */ /* 0x000fe4000f8e96a2 */
[----:B------:R-:W-:Y:S01]  /*142c0*/  MUFU.EX2 R237, R38 ;  /* 0x0000002600ed7308 */ /* 0x000fe20000000800 */
[----:B------:R-:W-:Y:S01]  /*142d0*/  LOP3.LUT R144, R135, UR21, R164, 0x96, !PT ;  /* 0x0000001587907c12 */ /* 0x000fe2000f8e96a4 */
[----:B------:R-:W-:Y:S01]  /*142e0*/  IMAD.MOV.U32 R194, RZ, RZ, R238 ;  /* 0x000000ffffc27224 */ /* 0x000fe200078e00ee */
[C---:B------:R-:W-:Y:S01]  /*142f0*/  LOP3.LUT R162, R134.reuse, 0xffff, RZ, 0xc0, !PT ;  /* 0x0000ffff86a27812 */ /* 0x040fe200078ec0ff */
[----:B------:R-:W-:Y:S01]  /*14300*/  IMAD.MOV.U32 R154, RZ, RZ, R209 ;  /* 0x000000ffff9a7224 */ /* 0x000fe200078e00d1 */
[--C-:B------:R-:W-:Y:S01]  /*14310*/  SHF.R.U32.HI R163, RZ, 0x10, R134.reuse ;  /* 0x00000010ffa37819 */ /* 0x100fe20000011686 */
[----:B------:R-:W-:Y:S01]  /*14320*/  FFMA.FTZ R47, R47, UR4, -R139 ;  /* 0x000000042f2f7c23 */ /* 0x000fe2000801088b */
[----:B------:R-:W-:Y:S03]  /*14330*/  SHF.R.U32.HI R164, RZ, 0x18, R134 ;  /* 0x00000018ffa47819 */ /* 0x000fe60000011686 */
[----:B------:R-:W-:Y:S01]  /*14340*/  MUFU.EX2 R238, R44 ;  /* 0x0000002c00ee7308 */ /* 0x000fe20000000800 */
[----:B------:R-:W-:Y:S01]  /*14350*/  LOP3.LUT R165, R134, 0xff, RZ, 0xc0, !PT ;  /* 0x000000ff86a57812 */ /* 0x000fe200078ec0ff */
[----:B------:R-:W-:Y:S01]  /*14360*/  FFMA.FTZ R41, R41, UR4, -R180 ;  /* 0x0000000429297c23 */ /* 0x000fe200080108b4 */
[----:B------:R-:W-:Y:S01]  /*14370*/  LOP3.LUT R135, R193, UR20, R232, 0x96, !PT ;  /* 0x00000014c1877c12 */ /* 0x000fe2000f8e96e8 */
[----:B------:R-:W-:Y:S01]  /*14380*/  IMAD.MOV.U32 R193, RZ, RZ, R239 ;  /* 0x000000ffffc17224 */ /* 0x000fe200078e00ef */
[----:B------:R-:W-:Y:S01]  /*14390*/  LOP3.LUT R134, R187, UR18, R192, 0x96, !PT ;  /* 0x00000012bb867c12 */ /* 0x000fe2000f8e96c0 */
[----:B------:R-:W-:Y:S01]  /*143a0*/  IMAD.MOV.U32 R192, RZ, RZ, R204 ;  /* 0x000000ffffc07224 */ /* 0x000fe200078e00cc */
[C---:B------:R-:W-:Y:S03]  /*143b0*/  LOP3.LUT R168, R148.reuse, 0xffff, RZ, 0xc0, !PT ;  /* 0x0000ffff94a87812 */ /* 0x040fe600078ec0ff */
[----:B------:R-:W-:Y:S01]  /*143c0*/  MUFU.EX2 R239, R39 ;  /* 0x0000002700ef7308 */ /* 0x000fe20000000800 */
[----:B------:R-:W-:Y:S01]  /*143d0*/  LOP3.LUT R175, R148, 0xff, RZ, 0xc0, !PT ;  /* 0x000000ff94af7812 */ /* 0x000fe200078ec0ff */
[----:B------:R-:W-:Y:S01]  /*143e0*/  IMAD.MOV.U32 R204, RZ, RZ, R241 ;  /* 0x000000ffffcc7224 */ /* 0x000fe200078e00f1 */
[----:B------:R-:W-:Y:S01]  /*143f0*/  SHF.R.U32.HI R173, RZ, 0x10, R148 ;  /* 0x00000010ffad7819 */ /* 0x000fe20000011694 */
[----:B------:R-:W-:Y:S01]  /*14400*/  FFMA.FTZ R53, R53, UR4, -R182 ;  /* 0x0000000435357c23 */ /* 0x000fe200080108b6 */
[----:B------:R-:W-:Y:S01]  /*14410*/  SHF.R.U32.HI R176, RZ, 0x18, R148 ;  /* 0x00000018ffb07819 */ /* 0x000fe20000011694 */
[----:B------:R-:W-:Y:S01]  /*14420*/  IMAD.WIDE.U32 R148, R135, -0x2daee0ad, RZ ;  /* 0xd2511f5387947825 */ /* 0x000fe200078e00ff */
[----:B------:R-:W-:Y:S03]  /*14430*/  SHF.R.U32.HI R146, RZ, 0x8, R169 ;  /* 0x00000008ff927819 */ /* 0x000fe600000116a9 */
[----:B------:R-:W-:Y:S01]  /*14440*/  MUFU.EX2 R241, R36 ;  /* 0x0000002400f17308 */ /* 0x000fe20000000800 */
[----:B------:R-:W-:Y:S01]  /*14450*/  LOP3.LUT R145, R171, 0xff, RZ, 0xc0, !PT ;  /* 0x000000ffab917812 */ /* 0x000fe200078ec0ff */
[----:B------:R-:W-:Y:S01]  /*14460*/  IMAD.WIDE.U32 R134, R134, -0x2daee0ad, RZ ;  /* 0xd2511f5386867825 */ /* 0x000fe200078e00ff */
[----:B------:R-:W-:Y:S02]  /*14470*/  PRMT R174, R174, 0x5410, R146 ;  /* 0x00005410aeae7816 */ /* 0x000fe40000000092 */
[----:B------:R-:W-:Y:S01]  /*14480*/  LOP3.LUT R146, R149, UR17, R228, 0x96, !PT ;  /* 0x0000001195927c12 */ /* 0x000fe2000f8e96e4 */
[----:B------:R-:W-:Y:S01]  /*14490*/  IMAD.MOV.U32 R171, RZ, RZ, R240 ;  /* 0x000000ffffab7224 */ /* 0x000fe200078e00f0 */
[----:B------:R-:W-:Y:S03]  /*144a0*/  LOP3.LUT R147, R135, UR15, R148, 0x96, !PT ;  /* 0x0000000f87937c12 */ /* 0x000fe6000f8e9694 */
[----:B------:R-:W-:Y:S01]  /*144b0*/  MUFU.EX2 R240, R45 ;  /* 0x0000002d00f07308 */ /* 0x000fe20000000800 */
[----:B------:R-:W-:Y:S01]  /*144c0*/  LOP3.LUT R135, R166, 0xff, RZ, 0xc0, !PT ;  /* 0x000000ffa6877812 */ /* 0x000fe200078ec0ff */
[----:B------:R-:W-:Y:S01]  /*144d0*/  IMAD.MOV.U32 R166, RZ, RZ, R202 ;  /* 0x000000ffffa67224 */ /* 0x000fe200078e00ca */
[----:B------:R-:W-:Y:S01]  /*144e0*/  PRMT R172, R145, 0x5410, R172 ;  /* 0x0000541091ac7816 */ /* 0x000fe200000000ac */
[----:B------:R-:W-:Y:S01]  /*144f0*/  IMAD.MOV.U32 R202, RZ, RZ, R190 ;  /* 0x000000ffffca7224 */ /* 0x000fe200078e00be */
[----:B------:R-:W-:Y:S01]  /*14500*/  SHF.R.U32.HI R145, RZ, 0x8, R161 ;  /* 0x00000008ff917819 */ /* 0x000fe200000116a1 */
[----:B------:R-:W-:Y:S01]  /*14510*/  IMAD.MOV.U32 R190, RZ, RZ, R245 ;  /* 0x000000ffffbe7224 */ /* 0x000fe200078e00f5 */
[----:B------:R-:W-:Y:S03]  /*14520*/  PRMT R170, R135, 0x5410, R170 ;  /* 0x0000541087aa7816 */ /* 0x000fe600000000aa */
[----:B------:R1:W2:Y:S01]  /*14530*/  MUFU.EX2 R245, R48 ;  /* 0x0000003000f57308 */ /* 0x0002a20000000800 */
[----:B------:R-:W-:Y:S01]  /*14540*/  IMAD.WIDE.U32 R148, R146, -0x326172a9, RZ ;  /* 0xcd9e8d5792947825 */ /* 0x000fe200078e00ff */
[----:B------:R-:W-:Y:S03]  /*14550*/  PRMT R167, R167, 0x5410, R145 ;  /* 0x00005410a7a77816 */ /* 0x000fe60000000091 */
[--C-:B------:R-:W-:Y:S01]  /*14560*/  FFMA.FTZ R54, R54, UR4, -R181.reuse ;  /* 0x0000000436367c23 */ /* 0x100fe200080108b5 */
[----:B------:R-:W-:Y:S02]  /*14570*/  IMAD.MOV.U32 R146, RZ, RZ, R196 ;  /* 0x000000ffff927224 */ /* 0x000fe400078e00c4 */
[----:B------:R-:W-:Y:S01]  /*14580*/  FFMA.FTZ R55, R55, UR4, -R181 ;  /* 0x0000000437377c23 */ /* 0x000fe200080108b5 */
[----:B------:R-:W-:Y:S01]  /*14590*/  IMAD.MOV.U32 R196, RZ, RZ, R211 ;  /* 0x000000ffffc47224 */ /* 0x000fe200078e00d3 */
[----:B------:R-:W-:Y:S01]  /*145a0*/  MUFU.EX2 R209, R65 ;  /* 0x0000004100d17308 */ /* 0x000fe20000000800 */
[----:B------:R-:W-:Y:S02]  /*145b0*/  IMAD.MOV.U32 R155, RZ, RZ, R166 ;  /* 0x000000ffff9b7224 */ /* 0x000fe400078e00a6 */
[----:B------:R-:W-:Y:S01]  /*145c0*/  FFMA.FTZ R57, R57, UR4, -R180 ;  /* 0x0000000439397c23 */ /* 0x000fe200080108b4 */
[----:B------:R-:W-:Y:S02]  /*145d0*/  IMAD.MOV.U32 R166, RZ, RZ, R200 ;  /* 0x000000ffffa67224 */ /* 0x000fe400078e00c8 */
[----:B------:R-:W-:Y:S01]  /*145e0*/  FFMA.FTZ R62, R62, UR4, -R139 ;  /* 0x000000043e3e7c23 */ /* 0x000fe2000801088b */
[----:B------:R-:W-:Y:S02]  /*145f0*/  IMAD.MOV.U32 R143, RZ, RZ, R208 ;  /* 0x000000ffff8f7224 */ /* 0x000fe400078e00d0 */
[----:B------:R-:W-:Y:S01]  /*14600*/  FFMA.FTZ R80, R80, UR4, -R182 ;  /* 0x0000000450507c23 */ /* 0x000fe200080108b6 */
[----:B------:R-:W-:Y:S01]  /*14610*/  IMAD.MOV.U32 R142, RZ, RZ, R154 ;  /* 0x000000ffff8e7224 */ /* 0x000fe200078e009a */
[----:B------:R3:W-:Y:S01]  /*14620*/  MUFU.EX2 R211, R47 ;  /* 0x0000002f00d37308 */ /* 0x0007e20000000800 */
[----:B-1----:R-:W-:Y:S01]  /*14630*/  LOP3.LUT R48, R149, UR16, R186, 0x96, !PT ;  /* 0x0000001095307c12 */ /* 0x002fe2000f8e96ba */
[--C-:B------:R-:W-:Y:S01]  /*14640*/  FFMA.FTZ R76, R76, UR4, -R180.reuse ;  /* 0x000000044c4c7c23 */ /* 0x100fe200080108b4 */
[----:B------:R-:W-:Y:S01]  /*14650*/  FFMA.FTZ R71, R71, UR4, -R181 ;  /* 0x0000000447477c23 */ /* 0x000fe200080108b5 */
[--C-:B------:R-:W-:Y:S01]  /*14660*/  FFMA.FTZ R73, R73, UR4, -R180.reuse ;  /* 0x0000000449497c23 */ /* 0x100fe200080108b4 */
[--C-:B------:R-:W-:Y:S01]  /*14670*/  FFMA.FTZ R74, R74, UR4, -R139.reuse ;  /* 0x000000044a4a7c23 */ /* 0x100fe2000801088b */
[----:B------:R-:W-:Y:S04]  /*14680*/  IMAD.WIDE.U32 R48, R48, -0x2daee0ad, RZ ;  /* 0xd2511f5330307825 */ /* 0x000fe800078e00ff */
[--C-:B------:R-:W-:Y:S01]  /*14690*/  FFMA.FTZ R78, R78, UR4, -R139.reuse ;  /* 0x000000044e4e7c23 */ /* 0x100fe2000801088b */
[----:B------:R-:W-:Y:S01]  /*146a0*/  MUFU.EX2 R200, R43 ;  /* 0x0000002b00c87308 */ /* 0x000fe20000000800 */
[----:B------:R-:W-:Y:S01]  /*146b0*/  FFMA.FTZ R79, R79, UR4, -R139 ;  /* 0x000000044f4f7c23 */ /* 0x000fe2000801088b */
[----:B------:R-:W-:Y:S01]  /*146c0*/  FFMA.FTZ R77, R77, UR4, -R180 ;  /* 0x000000044d4d7c23 */ /* 0x000fe200080108b4 */
[----:B------:R-:W-:Y:S01]  /*146d0*/  LOP3.LUT R145, R49, UR13, R134, 0x96, !PT ;  /* 0x0000000d31917c12 */ /* 0x000fe2000f8e9686 */
[----:B------:R-:W-:Y:S01]  /*146e0*/  FFMA.FTZ R49, R51, UR4, -R181 ;  /* 0x0000000433317c23 */ /* 0x000fe200080108b5 */
[----:B------:R-:W-:Y:S04]  /*146f0*/  IMAD.WIDE.U32 R50, R147, -0x326172a9, RZ ;  /* 0xcd9e8d5793327825 */ /* 0x000fe800078e00ff */
[----:B------:R-:W-:Y:S01]  /*14700*/  FFMA.FTZ R75, R75, UR4, -R139 ;  /* 0x000000044b4b7c23 */ /* 0x000fe2000801088b */
[----:B------:R1:W4:Y:S01]  /*14710*/  MUFU.EX2 R244, R49 ;  /* 0x0000003100f47308 */ /* 0x0003220000000800 */
[----:B---3--:R-:W-:Y:S01]  /*14720*/  LOP3.LUT R47, R158, 0xff, RZ, 0xc0, !PT ;  /* 0x000000ff9e2f7812 */ /* 0x008fe200078ec0ff */
[----:B------:R-:W-:Y:S01]  /*14730*/  IMAD.MOV.U32 R147, RZ, RZ, R202 ;  /* 0x000000ffff937224 */ /* 0x000fe200078e00ca */
[----:B------:R-:W-:Y:S01]  /*14740*/  LOP3.LUT R134, R51, UR14, R148, 0x96, !PT ;  /* 0x0000000e33867c12 */ /* 0x000fe2000f8e9694 */
[----:B------:R-:W-:Y:S02]  /*14750*/  IMAD.MOV.U32 R148, RZ, RZ, R201 ;  /* 0x000000ffff947224 */ /* 0x000fe400078e00c9 */
[--C-:B------:R-:W-:Y:S01]  /*14760*/  FFMA.FTZ R128, R128, UR4, -R182.reuse ;  /* 0x0000000480807c23 */ /* 0x100fe200080108b6 */
[----:B------:R-:W-:Y:S01]  /*14770*/  FFMA.FTZ R116, R116, UR4, -R182 ;  /* 0x0000000474747c23 */ /* 0x000fe200080108b6 */
[----:B------:R-:W-:Y:S01]  /*14780*/  FFMA.FTZ R130, R130, UR4, -R181 ;  /* 0x0000000482827c23 */ /* 0x000fe200080108b5 */
[----:B------:R-:W-:Y:S01]  /*14790*/  IMAD.WIDE.U32 R134, R134, -0x2daee0ad, RZ ;  /* 0xd2511f5386867825 */ /* 0x000fe200078e00ff */
[----:B------:R-:W-:Y:S03]  /*147a0*/  MUFU.EX2 R201, R41 ;  /* 0x0000002900c97308 */ /* 0x000fe60000000800 */
[--C-:B------:R-:W-:Y:S01]  /*147b0*/  FFMA.FTZ R94, R94, UR4, -R139.reuse ;  /* 0x000000045e5e7c23 */ /* 0x100fe2000801088b */
[--C-:B------:R-:W-:Y:S01]  /*147c0*/  FFMA.FTZ R95, R95, UR4, -R139.reuse ;  /* 0x000000045f5f7c23 */ /* 0x100fe2000801088b */
[----:B------:R-:W-:Y:S01]  /*147d0*/  LOP3.LUT R36, R135, UR5, R48, 0x96, !PT ;  /* 0x0000000587247c12 */ /* 0x000fe2000f8e9630 */
[--C-:B------:R-:W-:Y:S01]  /*147e0*/  FFMA.FTZ R90, R90, UR4, -R139.reuse ;  /* 0x000000045a5a7c23 */ /* 0x100fe2000801088b */
[--C-:B------:R-:W-:Y:S01]  /*147f0*/  FFMA.FTZ R91, R91, UR4, -R139.reuse ;  /* 0x000000045b5b7c23 */ /* 0x100fe2000801088b */
[--C-:B------:R-:W-:Y:S01]  /*14800*/  FFMA.FTZ R106, R106, UR4, -R139.reuse ;  /* 0x000000046a6a7c23 */ /* 0x100fe2000801088b */
[----:B-1----:R-:W-:Y:S01]  /*14810*/  IMAD.WIDE.U32 R48, R145, -0x326172a9, RZ ;  /* 0xcd9e8d5791307825 */ /* 0x002fe200078e00ff */
[----:B------:R-:W-:Y:S03]  /*14820*/  MUFU.EX2 R208, R64 ;  /* 0x0000004000d07308 */ /* 0x000fe60000000800 */
[--C-:B------:R-:W-:Y:S01]  /*14830*/  FFMA.FTZ R107, R107, UR4, -R139.reuse ;  /* 0x000000046b6b7c23 */ /* 0x100fe2000801088b */
[----:B------:R-:W-:Y:S01]  /*14840*/  IMAD.WIDE.U32 R36, R36, -0x326172a9, RZ ;  /* 0xcd9e8d5724247825 */ /* 0x000fe200078e00ff */
[----:B------:R-:W-:Y:S02]  /*14850*/  LOP3.LUT R51, R49, UR12, R50, 0x96, !PT ;  /* 0x0000000c31337c12 */ /* 0x000fe4000f8e9632 */
[----:B------:R-:W-:Y:S01]  /*14860*/  LOP3.LUT R50, R152, 0xff, RZ, 0xc0, !PT ;  /* 0x000000ff98327812 */ /* 0x000fe200078ec0ff */
[----:B------:R-:W-:Y:S01]  /*14870*/  IMAD.MOV.U32 R152, RZ, RZ, R210 ;  /* 0x000000ffff987224 */ /* 0x000fe200078e00d2 */
[----:B------:R-:W-:Y:S01]  /*14880*/  SHF.R.U32.HI R39, RZ, 0x10, R36 ;  /* 0x00000010ff277819 */ /* 0x000fe20000011624 */
[----:B------:R1:W3:Y:S01]  /*14890*/  MUFU.EX2 R210, R46 ;  /* 0x0000002e00d27308 */ /* 0x0002e20000000800 */
[----:B------:R-:W-:Y:S01]  /*148a0*/  LOP3.LUT R38, R37, UR22, R48, 0x96, !PT ;  /* 0x0000001625267c12 */ /* 0x000fe2000f8e9630 */
[--C-:B------:R-:W-:Y:S01]  /*148b0*/  FFMA.FTZ R110, R110, UR4, -R139.reuse ;  /* 0x000000046e6e7c23 */ /* 0x100fe2000801088b */
[----:B------:R-:W-:Y:S01]  /*148c0*/  LOP3.LUT R37, R36, 0xffff, RZ, 0xc0, !PT ;  /* 0x0000ffff24257812 */ /* 0x000fe200078ec0ff */
[--C-:B------:R-:W-:Y:S01]  /*148d0*/  FFMA.FTZ R111, R111, UR4, -R139.reuse ;  /* 0x000000046f6f7c23 */ /* 0x100fe2000801088b */
[----:B------:R-:W-:Y:S01]  /*148e0*/  SHF.R.U32.HI R44, RZ, 0x18, R36 ;  /* 0x00000018ff2c7819 */ /* 0x000fe20000011624 */
[--C-:B------:R-:W-:Y:S01]  /*148f0*/  FFMA.FTZ R122, R122, UR4, -R139.reuse ;  /* 0x000000047a7a7c23 */ /* 0x100fe2000801088b */
[----:B------:R-:W-:Y:S03]  /*14900*/  LOP3.LUT R39, R39, 0xff, RZ, 0xc0, !PT ;  /* 0x000000ff27277812 */ /* 0x000fe600078ec0ff */
[----:B------:R-:W-:Y:S01]  /*14910*/  MUFU.EX2 R128, R128 ;  /* 0x0000008000807308 */ /* 0x000fe20000000800 */
[----:B------:R-:W-:Y:S01]  /*14920*/  LOP3.LUT R48, R36, 0xff, RZ, 0xc0, !PT ;  /* 0x000000ff24307812 */ /* 0x000fe200078ec0ff */
[----:B------:R-:W-:Y:S01]  /*14930*/  FFMA.FTZ R123, R123, UR4, -R139 ;  /* 0x000000047b7b7c23 */ /* 0x000fe2000801088b */
[----:B------:R-:W-:Y:S01]  /*14940*/  SHF.R.U32.HI R37, RZ, 0x8, R37 ;  /* 0x00000008ff257819 */ /* 0x000fe20000011625 */
[--C-:B------:R-:W-:Y:S01]  /*14950*/  FFMA.FTZ R126, R126, UR4, -R139.reuse ;  /* 0x000000047e7e7c23 */ /* 0x100fe2000801088b */
[----:B------:R-:W-:Y:S01]  /*14960*/  PRMT R169, R39, 0x5410, R44 ;  /* 0x0000541027a97816 */ /* 0x000fe2000000002c */
[----:B------:R-:W-:Y:S01]  /*14970*/  FFMA.FTZ R139, R127, UR4, -R139 ;  /* 0x000000047f8b7c23 */ /* 0x000fe2000801088b */
[----:B------:R-:W-:Y:S03]  /*14980*/  SHF.R.U32.HI R39, RZ, 0x10, R159 ;  /* 0x00000010ff277819 */ /* 0x000fe6000001169f */
[----:B------:R-:W-:Y:S01]  /*14990*/  MUFU.EX2 R116, R116 ;  /* 0x0000007400747308 */ /* 0x000fe20000000800 */
[----:B------:R-:W-:Y:S01]  /*149a0*/  PRMT R161, R48, 0x5410, R37 ;  /* 0x0000541030a17816 */ /* 0x000fe20000000025 */
[--C-:B------:R-:W-:Y:S01]  /*149b0*/  FFMA.FTZ R92, R92, UR4, -R180.reuse ;  /* 0x000000045c5c7c23 */ /* 0x100fe200080108b4 */
[----:B------:R-:W-:Y:S01]  /*149c0*/  LOP3.LUT R36, R159, 0xffff, RZ, 0xc0, !PT ;  /* 0x0000ffff9f247812 */ /* 0x000fe200078ec0ff */
[--C-:B------:R-:W-:Y:S01]  /*149d0*/  FFMA.FTZ R93, R93, UR4, -R180.reuse ;  /* 0x000000045d5d7c23 */ /* 0x100fe200080108b4 */
[----:B------:R-:W-:Y:S01]  /*149e0*/  LOP3.LUT R37, R159, 0xff, RZ, 0xc0, !PT ;  /* 0x000000ff9f257812 */ /* 0x000fe200078ec0ff */
[--C-:B------:R-:W-:Y:S01]  /*149f0*/  FFMA.FTZ R88, R88, UR4, -R180.reuse ;  /* 0x0000000458587c23 */ /* 0x100fe200080108b4 */
[----:B------:R-:W-:Y:S03]  /*14a00*/  SHF.R.U32.HI R159, RZ, 0x18, R159 ;  /* 0x00000018ff9f7819 */ /* 0x000fe6000001169f */
[----:B------:R-:W-:Y:S01]  /*14a10*/  MUFU.EX2 R139, R139 ;  /* 0x0000008b008b7308 */ /* 0x000fe20000000800 */
[----:B------:R-:W-:Y:S01]  /*14a20*/  LOP3.LUT R39, R39, 0xff, RZ, 0xc0, !PT ;  /* 0x000000ff27277812 */ /* 0x000fe200078ec0ff */
[----:B------:R-:W-:Y:S01]  /*14a30*/  FFMA.FTZ R89, R89, UR4, -R180 ;  /* 0x0000000459597c23 */ /* 0x000fe200080108b4 */
[----:B------:R-:W-:Y:S01]  /*14a40*/  SHF.R.U32.HI R36, RZ, 0x8, R36 ;  /* 0x00000008ff247819 */ /* 0x000fe20000011624 */
[--C-:B------:R-:W-:Y:S01]  /*14a50*/  FFMA.FTZ R104, R104, UR4, -R180.reuse ;  /* 0x0000000468687c23 */ /* 0x100fe200080108b4 */
[----:B------:R-:W-:Y:S01]  /*14a60*/  PRMT R159, R39, 0x5410, R159 ;  /* 0x00005410279f7816 */ /* 0x000fe2000000009f */
[----:B------:R-:W-:Y:S01]  /*14a70*/  FFMA.FTZ R39, R40, UR4, -R180 ;  /* 0x0000000428277c23 */ /* 0x000fe200080108b4 */
[----:B------:R-:W-:Y:S01]  /*14a80*/  PRMT R145, R37, 0x5410, R36 ;  /* 0x0000541025917816 */ /* 0x000fe20000000024 */
[----:B------:R-:W-:Y:S01]  /*14a90*/  IMAD.WIDE.U32 R36, R51, -0x2daee0ad, RZ ;  /* 0xd2511f5333247825 */ /* 0x000fe200078e00ff */
[----:B------:R-:W-:Y:S01]  /*14aa0*/  LOP3.LUT R40, R158, 0xffff, RZ, 0xc0, !PT ;  /* 0x0000ffff9e287812 */ /* 0x000fe200078ec0ff */
[----:B------:R5:W3:Y:S01]  /*14ab0*/  MUFU.EX2 R202, R39 ;  /* 0x0000002700ca7308 */ /* 0x000ae20000000800 */
[----:B------:R-:W-:Y:S01]  /*14ac0*/  SHF.R.U32.HI R44, RZ, 0x10, R158 ;  /* 0x00000010ff2c7819 */ /* 0x000fe2000001169e */
[----:B------:R-:W-:Y:S01]  /*14ad0*/  FFMA.FTZ R105, R105, UR4, -R180 ;  /* 0x0000000469697c23 */ /* 0x000fe200080108b4 */
[----:B------:R-:W-:Y:S01]  /*14ae0*/  SHF.R.U32.HI R45, RZ, 0x8, R40 ;  /* 0x00000008ff2d7819 */ /* 0x000fe20000011628 */
[--C-:B------:R-:W-:Y:S01]  /*14af0*/  FFMA.FTZ R108, R108, UR4, -R180.reuse ;  /* 0x000000046c6c7c23 */ /* 0x100fe200080108b4 */
[----:B------:R-:W-:Y:S01]  /*14b00*/  LOP3.LUT R40, R44, 0xff, RZ, 0xc0, !PT ;  /* 0x000000ff2c287812 */ /* 0x000fe200078ec0ff */
[----:B------:R-:W-:Y:S01]  /*14b10*/  FFMA.FTZ R109, R109, UR4, -R180 ;  /* 0x000000046d6d7c23 */ /* 0x000fe200080108b4 */
[----:B------:R-:W-:Y:S03]  /*14b20*/  LOP3.LUT R134, R37, UR21, R134, 0x96, !PT ;  /* 0x0000001525867c12 */ /* 0x000fe6000f8e9686 */
[----:B------:R-:W-:Y:S01]  /*14b30*/  MUFU.EX2 R130, R130 ;  /* 0x0000008200827308 */ /* 0x000fe20000000800 */
[----:B------:R-:W-:Y:S01]  /*14b40*/  LOP3.LUT R44, R36, 0xffff, RZ, 0xc0, !PT ;  /* 0x0000ffff242c7812 */ /* 0x000fe200078ec0ff */
[----:B------:R-:W-:Y:S01]  /*14b50*/  FFMA.FTZ R120, R120, UR4, -R180 ;  /* 0x0000000478787c23 */ /* 0x000fe200080108b4 */
[----:B------:R-:W-:Y:S01]  /*14b60*/  SHF.R.U32.HI R49, RZ, 0x8, R151 ;  /* 0x00000008ff317819 */ /* 0x000fe20000011697 */
[----:B------:R-:W-:Y:S01]  /*14b70*/  IMAD.MOV.U32 R151, RZ, RZ, R195 ;  /* 0x000000ffff977224 */ /* 0x000fe200078e00c3 */
[----:B------:R-:W-:Y:S01]  /*14b80*/  SHF.R.U32.HI R37, RZ, 0x10, R156 ;  /* 0x00000010ff257819 */ /* 0x000fe2000001169c */
[----:B------:R-:W-:Y:S01]  /*14b90*/  IMAD.MOV.U32 R195, RZ, RZ, R199 ;  /* 0x000000ffffc37224 */ /* 0x000fe200078e00c7 */
[C---:B-1----:R-:W-:Y:S01]  /*14ba0*/  LOP3.LUT R46, R156.reuse, 0xff, RZ, 0xc0, !PT ;  /* 0x000000ff9c2e7812 */ /* 0x042fe200078ec0ff */
[----:B------:R-:W-:Y:S01]  /*14bb0*/  IMAD.MOV.U32 R48, RZ, RZ, R151 ;  /* 0x000000ffff307224 */ /* 0x000fe200078e0097 */
[----:B-----5:R-:W-:Y:S01]  /*14bc0*/  LOP3.LUT R39, R156, 0xffff, RZ, 0xc0, !PT ;  /* 0x0000ffff9c277812 */ /* 0x020fe200078ec0ff */
[----:B------:R-:W-:Y:S01]  /*14bd0*/  IMAD.MOV.U32 R65, RZ, RZ, R195 ;  /* 0x000000ffff417224 */ /* 0x000fe200078e00c3 */
[----:B------:R-:W-:Y:S01]  /*14be0*/  PRMT R160, R160, 0x5410, R49 ;  /* 0x00005410a0a07816 */ /* 0x000fe20000000031 */
[----:B------:R-:W-:Y:S01]  /*14bf0*/  IMAD.MOV.U32 R195, RZ, RZ, R204 ;  /* 0x000000ffffc37224 */ /* 0x000fe200078e00cc */
[----:B------:R-:W-:Y:S01]  /*14c00*/  PRMT R153, R50, 0x5410, R153 ;  /* 0x0000541032997816 */ /* 0x000fe20000000099 */
[----:B------:R1:W-:Y:S01]  /*14c10*/  MUFU.EX2 R204, R66 ;  /* 0x0000004200cc7308 */ /* 0x0003e20000000800 */
[----:B------:R-:W-:Y:S01]  /*14c20*/  SHF.R.U32.HI R156, RZ, 0x18, R156 ;  /* 0x00000018ff9c7819 */ /* 0x000fe2000001169c */
[----:B------:R-:W-:Y:S01]  /*14c30*/  IMAD.MOV.U32 R154, RZ, RZ, R48 ;  /* 0x000000ffff9a7224 */ /* 0x000fe200078e0030 */
[----:B------:R-:W-:Y:S01]  /*14c40*/  LOP3.LUT R37, R37, 0xff, RZ, 0xc0, !PT ;  /* 0x000000ff25257812 */ /* 0x000fe200078ec0ff */
[----:B------:R-:W-:Y:S01]  /*14c50*/  IMAD.MOV.U32 R48, RZ, RZ, R147 ;  /* 0x000000ffff307224 */ /* 0x000fe200078e0093 */
[----:B------:R-:W-:Y:S01]  /*14c60*/  SHF.R.U32.HI R39, RZ, 0x8, R39 ;  /* 0x00000008ff277819 */ /* 0x000fe20000011627 */
[----:B------:R-:W-:Y:S01]  /*14c70*/  IMAD.MOV.U32 R147, RZ, RZ, R193 ;  /* 0x000000ffff937224 */ /* 0x000fe200078e00c1 */
[----:B------:R-:W-:Y:S01]  /*14c80*/  LOP3.LUT R49, R36, 0xff, RZ, 0xc0, !PT ;  /* 0x000000ff24317812 */ /* 0x000fe200078ec0ff */
[----:B------:R-:W-:Y:S01]  /*14c90*/  IMAD.MOV.U32 R193, RZ, RZ, R196 ;  /* 0x000000ffffc17224 */ /* 0x000fe200078e00c4 */
[--C-:B------:R-:W-:Y:S01]  /*14ca0*/  SHF.R.U32.HI R50, RZ, 0x10, R36.reuse ;  /* 0x00000010ff327819 */ /* 0x100fe20000011624 */
[----:B------:R-:W-:Y:S01]  /*14cb0*/  IMAD.MOV.U32 R196, RZ, RZ, R207 ;  /* 0x000000ffffc47224 */ /* 0x000fe200078e00cf */
[----:B------:R-:W-:Y:S01]  /*14cc0*/  SHF.R.U32.HI R51, RZ, 0x18, R36 ;  /* 0x00000018ff337819 */ /* 0x000fe20000011624 */
[----:B------:R-:W-:Y:S01]  /*14cd0*/  IMAD.MOV.U32 R64, RZ, RZ, R193 ;  /* 0x000000ffff407224 */ /* 0x000fe200078e00c1 */
[----:B------:R-:W-:Y:S01]  /*14ce0*/  LOP3.LUT R36, R38, 0xffff, RZ, 0xc0, !PT ;  /* 0x0000ffff26247812 */ /* 0x000fe200078ec0ff */
[----:B------:R-:W-:Y:S01]  /*14cf0*/  MUFU.EX2 R207, R67 ;  /* 0x0000004300cf7308 */ /* 0x000fe20000000800 */
[----:B------:R-:W-:Y:S01]  /*14d00*/  PRMT R156, R37, 0x5410, R156 ;  /* 0x00005410259c7816 */ /* 0x000fe2000000009c */
[----:B------:R-:W-:Y:S01]  /*14d10*/  FFMA.FTZ R121, R121, UR4, -R180 ;  /* 0x0000000479797c23 */ /* 0x000fe200080108b4 */
[----:B------:R-:W-:Y:S01]  /*14d20*/  PRMT R149, R46, 0x5410, R39 ;  /* 0x000054102e957816 */ /* 0x000fe20000000027 */
[----:B------:R-:W-:Y:S01]  /*14d30*/  IMAD.U32 R37, RZ, RZ, UR38 ;  /* 0x00000026ff257e24 */ /* 0x000fe2000f8e00ff */
[----:B------:R-:W-:Y:S01]  /*14d40*/  LOP3.LUT R39, R38, 0xff, RZ, 0xc0, !PT ;  /* 0x000000ff26277812 */ /* 0x000fe200078ec0ff */
[----:B-1----:R-:W5:Y:S01]  /*14d50*/  LDL.LU R66, [R1+0x18] ;  /* 0x0000180001427983 */ /* 0x002f620000300800 */
[----:B------:R-:W-:Y:S01]  /*14d60*/  SHF.R.U32.HI R36, RZ, 0x8, R36 ;  /* 0x00000008ff247819 */ /* 0x000fe20000011624 */
[----:B------:R-:W-:Y:S01]  /*14d70*/  IMAD.MOV.U32 R46, RZ, RZ, R152 ;  /* 0x000000ffff2e7224 */ /* 0x000fe200078e0098 */
[----:B------:R-:W-:Y:S01]  /*14d80*/  LOP3.LUT R37, R227, UR31, R37, 0x96, !PT ;  /* 0x0000001fe3257c12 */ /* 0x000fe2000f8e9625 */
[----:B------:R1:W3:Y:S01]  /*14d90*/  MUFU.EX2 R199, R42 ;  /* 0x0000002a00c77308 */ /* 0x0002e20000000800 */
[----:B------:R-:W-:Y:S01]  /*14da0*/  PRMT R152, R39, 0x5410, R36 ;  /* 0x0000541027987816 */ /* 0x000fe20000000024 */
[----:B------:R-:W-:Y:S01]  /*14db0*/  FFMA.FTZ R124, R124, UR4, -R180 ;  /* 0x000000047c7c7c23 */ /* 0x000fe200080108b4 */
[----:B------:R-:W-:Y:S01]  /*14dc0*/  SHF.R.U32.HI R36, RZ, 0x10, R38 ;  /* 0x00000010ff247819 */ /* 0x000fe20000011626 */
[----:B------:R-:W-:Y:S01]  /*14dd0*/  FFMA.FTZ R180, R125, UR4, -R180 ;  /* 0x000000047db47c23 */ /* 0x000fe200080108b4 */
[----:B------:R-:W-:Y:S01]  /*14de0*/  SHF.R.U32.HI R38, RZ, 0x18, R38 ;  /* 0x00000018ff267819 */ /* 0x000fe20000011626 */
[----:B------:R-:W-:Y:S01]  /*14df0*/  IMAD.WIDE.U32 R140, R37, -0x326172a9, RZ ;  /* 0xcd9e8d57258c7825 */ /* 0x000fe200078e00ff */
[----:B------:R-:W-:Y:S03]  /*14e00*/  LOP3.LUT R36, R36, 0xff, RZ, 0xc0, !PT ;  /* 0x000000ff24247812 */ /* 0x000fe600078ec0ff */
[----:B------:R-:W-:Y:S01]  /*14e10*/  MUFU.EX2 R193, R54 ;  /* 0x0000003600c17308 */ /* 0x000fe20000000800 */
[----:B------:R-:W-:Y:S01]  /*14e20*/  SHF.R.U32.HI R39, RZ, 0x8, R177 ;  /* 0x00000008ff277819 */ /* 0x000fe200000116b1 */
[----:B------:R-:W-:Y:S01]  /*14e30*/  IMAD.MOV.U32 R177, RZ, RZ, R196 ;  /* 0x000000ffffb17224 */ /* 0x000fe200078e00c4 */
[----:B------:R-:W-:Y:S01]  /*14e40*/  PRMT R151, R36, 0x5410, R38 ;  /* 0x0000541024977816 */ /* 0x000fe20000000026 */
[----:B------:R-:W-:Y:S01]  /*14e50*/  FFMA.FTZ R82, R82, UR4, -R181 ;  /* 0x0000000452527c23 */ /* 0x000fe200080108b5 */
[----:B------:R-:W-:Y:S01]  /*14e60*/  LOP3.LUT R38, R141, UR20, R234, 0x96, !PT ;  /* 0x000000148d267c12 */ /* 0x000fe2000f8e96ea */
[----:B------:R-:W-:Y:S01]  /*14e70*/  FFMA.FTZ R81, R81, UR4, -R182 ;  /* 0x0000000451517c23 */ /* 0x000fe200080108b6 */
[----:B------:R-:W-:Y:S03]  /*14e80*/  LOP3.LUT R36, R178, 0xff, RZ, 0xc0, !PT ;  /* 0x000000ffb2247812 */ /* 0x000fe600078ec0ff */
[----:B------:R-:W-:Y:S01]  /*14e90*/  MUFU.EX2 R180, R180 ;  /* 0x000000b400b47308 */ /* 0x000fe20000000800 */
[----:B------:R-:W-:Y:S01]  /*14ea0*/  PRMT R179, R179, 0x5410, R39 ;  /* 0x00005410b3b37816 */ /* 0x000fe20000000027 */
[----:B------:R-:W-:Y:S01]  /*14eb0*/  IMAD.WIDE.U32 R38, R38, -0x2daee0ad, RZ ;  /* 0xd2511f5326267825 */ /* 0x000fe200078e00ff */
[----:B------:R-:W-:Y:S02]  /*14ec0*/  SHF.R.U32.HI R158, RZ, 0x18, R158 ;  /* 0x00000018ff9e7819 */ /* 0x000fe4000001169e */
[----:B------:R-:W-:Y:S01]  /*14ed0*/  PRMT R183, R36, 0x5410, R183 ;  /* 0x0000541024b77816 */ /* 0x000fe200000000b7 */
[----:B------:R-:W-:Y:S01]  /*14ee0*/  FFMA.FTZ R69, R69, UR4, -R182 ;  /* 0x0000000445457c23 */ /* 0x000fe200080108b6 */
[----:B------:R-:W-:Y:S01]  /*14ef0*/  LOP3.LUT R36, R173, 0xff, RZ, 0xc0, !PT ;  /* 0x000000ffad247812 */ /* 0x000fe200078ec0ff */
[----:B------:R-:W-:Y:S01]  /*14f00*/  IMAD.MOV.U32 R173, RZ, RZ, R195 ;  /* 0x000000ffffad7224 */ /* 0x000fe200078e00c3 */
[----:B------:R-:W-:Y:S01]  /*14f10*/  PRMT R158, R40, 0x5410, R158 ;  /* 0x00005410289e7816 */ /* 0x000fe2000000009e */
[----:B------:R-:W-:Y:S01]  /*14f20*/  IMAD.MOV.U32 R195, RZ, RZ, R198 ;  /* 0x000000ffffc37224 */ /* 0x000fe200078e00c6 */
[----:B------:R-:W-:Y:S01]  /*14f30*/  LOP3.LUT R40, R39, UR17, R230, 0x96, !PT ;  /* 0x0000001127287c12 */ /* 0x000fe2000f8e96e6 */
[----:B------:R2:W-:Y:S01]  /*14f40*/  MUFU.EX2 R198, R53 ;  /* 0x0000003500c67308 */ /* 0x0005e20000000800 */
[----:B------:R-:W-:Y:S01]  /*14f50*/  PRMT R176, R36, 0x5410, R176 ;  /* 0x0000541024b07816 */ /* 0x000fe200000000b0 */
[----:B------:R-:W-:Y:S01]  /*14f60*/  FFMA.FTZ R96, R96, UR4, -R182 ;  /* 0x0000000460607c23 */ /* 0x000fe200080108b6 */
[----:B------:R-:W-:Y:S01]  /*14f70*/  SHF.R.U32.HI R37, RZ, 0x8, R168 ;  /* 0x00000008ff257819 */ /* 0x000fe200000116a8 */
[----:B------:R-:W-:Y:S01]  /*14f80*/  IMAD.WIDE.U32 R40, R40, -0x326172a9, RZ ;  /* 0xcd9e8d5728287825 */ /* 0x000fe200078e00ff */
[----:B------:R-:W-:Y:S02]  /*14f90*/  LOP3.LUT R36, R185, UR18, R140, 0x96, !PT ;  /* 0x00000012b9247c12 */ /* 0x000fe4000f8e968c */
[----:B------:R-:W-:Y:S03]  /*14fa0*/  PRMT R175, R175, 0x5410, R37 ;  /* 0x00005410afaf7816 */ /* 0x000fe60000000025 */
[----:B------:R-:W-:Y:S01]  /*14fb0*/  MUFU.EX2 R196, R55 ;  /* 0x0000003700c47308 */ /* 0x000fe20000000800 */
[----:B------:R-:W-:Y:S01]  /*14fc0*/  LOP3.LUT R39, R41, UR16, R184, 0x96, !PT ;  /* 0x0000001029277c12 */ /* 0x000fe2000f8e96b8 */
[----:B------:R-:W-:Y:S01]  /*14fd0*/  IMAD.WIDE.U32 R36, R36, -0x2daee0ad, RZ ;  /* 0xd2511f5324247825 */ /* 0x000fe200078e00ff */
[----:B------:R-:W-:Y:S02]  /*14fe0*/  PRMT R135, R47, 0x5410, R45 ;  /* 0x000054102f877816 */ /* 0x000fe4000000002d */
[----:B------:R-:W-:Y:S01]  /*14ff0*/  SHF.R.U32.HI R41, RZ, 0x8, R162 ;  /* 0x00000008ff297819 */ /* 0x000fe200000116a2 */
[----:B------:R-:W-:Y:S01]  /*15000*/  IMAD.MOV.U32 R168, RZ, RZ, R143 ;  /* 0x000000ffffa87224 */ /* 0x000fe200078e008f */
[----:B------:R-:W-:Y:S03]  /*15010*/  LOP3.LUT R43, R37, UR15, R38, 0x96, !PT ;  /* 0x0000000f252b7c12 */ /* 0x000fe6000f8e9626 */
[----:B------:R-:W-:Y:S01]  /*15020*/  MUFU.EX2 R184, R57 ;  /* 0x0000003900b87308 */ /* 0x000fe20000000800 */
[----:B------:R-:W-:Y:S01]  /*15030*/  SHF.R.U32.HI R37, RZ, 0x8, R44 ;  /* 0x00000008ff257819 */ /* 0x000fe2000001162c */
[----:B------:R-:W-:Y:S01]  /*15040*/  IMAD.MOV.U32 R143, RZ, RZ, R155 ;  /* 0x000000ffff8f7224 */ /* 0x000fe200078e009b */
[----:B-1----:R-:W-:Y:S01]  /*15050*/  LOP3.LUT R42, R163, 0xff, RZ, 0xc0, !PT ;  /* 0x000000ffa32a7812 */ /* 0x002fe200078ec0ff */
[----:B------:R-:W-:Y:S01]  /*15060*/  IMAD.MOV.U32 R155, RZ, RZ, R148 ;  /* 0x000000ffff9b7224 */ /* 0x000fe200078e0094 */
[----:B------:R-:W-:Y:S01]  /*15070*/  LOP3.LUT R44, R157, 0xff, RZ, 0xc0, !PT ;  /* 0x000000ff9d2c7812 */ /* 0x000fe200078ec0ff */
[----:B------:R-:W-:Y:S01]  /*15080*/  IMAD.MOV.U32 R148, RZ, RZ, R146 ;  /* 0x000000ffff947224 */ /* 0x000fe200078e0092 */
[----:B------:R-:W-:Y:S03]  /*15090*/  PRMT R67, R42, 0x5410, R164 ;  /* 0x000054102a437816 */ /* 0x000fe600000000a4 */
[----:B------:R-:W-:Y:S01]  /*150a0*/  MUFU.EX2 R178, R56 ;  /* 0x0000003800b27308 */ /* 0x000fe20000000800 */
[----:B------:R-:W-:Y:S04]  /*150b0*/  IMAD.WIDE.U32 R38, R39, -0x2daee0ad, RZ ;  /* 0xd2511f5327267825 */ /* 0x000fe800078e00ff */
[----:B------:R-:W-:Y:S01]  /*150c0*/  FFMA.FTZ R97, R97, UR4, -R182 ;  /* 0x0000000461617c23 */ /* 0x000fe200080108b6 */
[--C-:B------:R-:W-:Y:S01]  /*150d0*/  HSET2.LE.AND R67, R67, R225.reuse, PT ;  /* 0x000000e143437233 */ /* 0x100fe20003803000 */
[----:B--2---:R-:W-:Y:S02]  /*150e0*/  IMAD.MOV.U32 R53, RZ, RZ, R142 ;  /* 0x000000ffff357224 */ /* 0x004fe400078e008e */
[--C-:B------:R-:W-:Y:S01]  /*150f0*/  FFMA.FTZ R84, R84, UR4, -R182.reuse ;  /* 0x0000000454547c23 */ /* 0x100fe200080108b6 */
[----:B------:R-:W-:Y:S01]  /*15100*/  IMAD.MOV.U32 R185, RZ, RZ, R143 ;  /* 0x000000ffffb97224 */ /* 0x000fe200078e008f */
[----:B------:R-:W-:Y:S01]  /*15110*/  MUFU.EX2 R120, R120 ;  /* 0x0000007800787308 */ /* 0x000fe20000000800 */
[----:B------:R-:W-:Y:S02]  /*15120*/  IMAD.MOV.U32 R142, RZ, RZ, R155 ;  /* 0x000000ffff8e7224 */ /* 0x000fe400078e009b */
[----:B------:R-:W-:Y:S01]  /*15130*/  FFMA.FTZ R85, R85, UR4, -R182 ;  /* 0x0000000455557c23 */ /* 0x000fe200080108b6 */
[----:B------:R-:W-:Y:S02]  /*15140*/  IMAD.MOV.U32 R143, RZ, RZ, R154 ;  /* 0x000000ffff8f7224 */ /* 0x000fe400078e009a */
[----:B------:R-:W-:Y:S01]  /*15150*/  FFMA.FTZ R112, R112, UR4, -R182 ;  /* 0x0000000470707c23 */ /* 0x000fe200080108b6 */
[----:B------:R-:W-:Y:S01]  /*15160*/  IMAD.MOV.U32 R155, RZ, RZ, R148 ;  /* 0x000000ffff9b7224 */ /* 0x000fe200078e0094 */
[----:B------:R-:W-:Y:S01]  /*15170*/  PRMT R148, R49, 0x5410, R37 ;  /* 0x0000541031947816 */ /* 0x000fe20000000025 */
[----:B------:R-:W-:Y:S01]  /*15180*/  IMAD.MOV.U32 R154, RZ, RZ, R48 ;  /* 0x000000ffff9a7224 */ /* 0x000fe200078e0030 */
[----:B------:R-:W-:Y:S01]  /*15190*/  LOP3.LUT R48, R39, UR13, R36, 0x96, !PT ;  /* 0x0000000d27307c12 */ /* 0x000fe2000f8e9624 */
[----:B------:R-:W-:Y:S01]  /*151a0*/  IMAD.WIDE.U32 R36, R43, -0x326172a9, RZ ;  /* 0xcd9e8d572b247825 */ /* 0x000fe200078e00ff */
[----:B------:R-:W-:Y:S01]  /*151b0*/  LOP3.LUT R43, R50, 0xff, RZ, 0xc0, !PT ;  /* 0x000000ff322b7812 */ /* 0x000fe200078ec0ff */
[----:B------:R-:W-:Y:S01]  /*151c0*/  MUFU.EX2 R121, R121 ;  /* 0x0000007900797308 */ /* 0x000fe20000000800 */
[----:B------:R-:W-:Y:S01]  /*151d0*/  LOP3.LUT R39, R157, 0xffff, RZ, 0xc0, !PT ;  /* 0x0000ffff9d277812 */ /* 0x000fe200078ec0ff */
[----:B------:R-:W-:Y:S01]  /*151e0*/  IMAD.MOV.U32 R45, RZ, RZ, R147 ;  /* 0x000000ffff2d7224 */ /* 0x000fe200078e0093 */
[----:B------:R-:W-:Y:S01]  /*151f0*/  PRMT R147, R43, 0x5410, R51 ;  /* 0x000054102b937816 */ /* 0x000fe20000000033 */
[----:B------:R-:W-:Y:S01]  /*15200*/  IMAD.MOV.U32 R51, RZ, RZ, R177 ;  /* 0x000000ffff337224 */ /* 0x000fe200078e00b1 */
[----:B------:R-:W-:Y:S01]  /*15210*/  SHF.R.U32.HI R42, RZ, 0x8, R39 ;  /* 0x00000008ff2a7819 */ /* 0x000fe20000011627 */
[----:B------:R-:W2:Y:S01]  /*15220*/  LDL.LU R43, [R1+0x1c] ;  /* 0x00001c00012b7983 */ /* 0x000ea20000300800 */
[----:B------:R-:W-:Y:S03]  /*15230*/  LOP3.LUT R54, R37, UR14, R40, 0x96, !PT ;  /* 0x0000000e25367c12 */ /* 0x000fe6000f8e9628 */
[----:B------:R1:W-:Y:S01]  /*15240*/  MUFU.EX2 R177, R58 ;  /* 0x0000003a00b17308 */ /* 0x0003e20000000800 */
[----:B------:R-:W-:Y:S01]  /*15250*/  LOP3.LUT R37, R150, 0xffff, RZ, 0xc0, !PT ;  /* 0x0000ffff96257812 */ /* 0x000fe200078ec0ff */
[----:B------:R-:W-:Y:S02]  /*15260*/  IMAD.MOV.U32 R50, RZ, RZ, R64 ;  /* 0x000000ffff327224 */ /* 0x000fe400078e0040 */
[----:B------:R-:W-:Y:S01]  /*15270*/  FFMA.FTZ R113, R113, UR4, -R182 ;  /* 0x0000000471717c23 */ /* 0x000fe200080108b6 */
[----:B------:R-:W-:Y:S01]  /*15280*/  IMAD.MOV.U32 R64, RZ, RZ, R191 ;  /* 0x000000ffff407224 */ /* 0x000fe200078e00bf */
[----:B------:R-:W-:Y:S01]  /*15290*/  SHF.R.U32.HI R40, RZ, 0x8, R37 ;  /* 0x00000008ff287819 */ /* 0x000fe20000011625 */
[----:B------:R-:W-:Y:S02]  /*152a0*/  IMAD.MOV.U32 R146, RZ, RZ, R194 ;  /* 0x000000ffff927224 */ /* 0x000fe400078e00c2 */
[----:B------:R-:W-:Y:S01]  /*152b0*/  FFMA.FTZ R100, R100, UR4, -R182 ;  /* 0x0000000464647c23 */ /* 0x000fe200080108b6 */
[----:B------:R-:W-:Y:S01]  /*152c0*/  IMAD.MOV.U32 R164, RZ, RZ, R195 ;  /* 0x000000ffffa47224 */ /* 0x000fe200078e00c3 */
[----:B------:R-:W-:Y:S01]  /*152d0*/  MUFU.EX2 R191, R62 ;  /* 0x0000003e00bf7308 */ /* 0x000fe20000000800 */
[----:B------:R-:W-:Y:S01]  /*152e0*/  IMAD.MOV.U32 R47, RZ, RZ, R146 ;  /* 0x000000ffff2f7224 */ /* 0x000fe200078e0092 */
[----:B------:R-:W-:Y:S01]  /*152f0*/  PRMT R146, R165, 0x5410, R41 ;  /* 0x00005410a5927816 */ /* 0x000fe20000000029 */
[----:B------:R-:W-:Y:S01]  /*15300*/  IMAD.WIDE.U32 R48, R48, -0x326172a9, RZ ;  /* 0xcd9e8d5730307825 */ /* 0x000fe200078e00ff */
[--C-:B------:R-:W-:Y:S02]  /*15310*/  SHF.R.U32.HI R41, RZ, 0x10, R157.reuse ;  /* 0x00000010ff297819 */ /* 0x100fe4000001169d */
[----:B------:R-:W-:Y:S01]  /*15320*/  SHF.R.U32.HI R157, RZ, 0x18, R157 ;  /* 0x00000018ff9d7819 */ /* 0x000fe2000001169d */
[----:B------:R-:W-:Y:S01]  /*15330*/  IMAD.MOV.U32 R194, RZ, RZ, R197 ;  /* 0x000000ffffc27224 */ /* 0x000fe200078e00c5 */
[----:B------:R-:W-:Y:S01]  /*15340*/  LOP3.LUT R39, R41, 0xff, RZ, 0xc0, !PT ;  /* 0x000000ff29277812 */ /* 0x000fe200078ec0ff */
[----:B-1----:R-:W-:Y:S01]  /*15350*/  IMAD.MOV.U32 R58, RZ, RZ, R46 ;  /* 0x000000ffff3a7224 */ /* 0x002fe200078e002e */
[--C-:B------:R-:W-:Y:S01]  /*15360*/  HSET2.LE.AND R46, R167, R225.reuse, PT ;  /* 0x000000e1a72e7233 */ /* 0x100fe20003803000 */
[----:B------:R-:W-:Y:S01]  /*15370*/  IMAD.MOV.U32 R167, RZ, RZ, R64 ;  /* 0x000000ffffa77224 */ /* 0x000fe200078e0040 */
[----:B------:R-:W-:Y:S01]  /*15380*/  PRMT R157, R39, 0x5410, R157 ;  /* 0x00005410279d7816 */ /* 0x000fe2000000009d */
[----:B------:R-:W3:Y:S01]  /*15390*/  LDL.LU R64, [R1+0x20] ;  /* 0x0000200001407983 */ /* 0x000ee20000300800 */
[--C-:B------:R-:W-:Y:S01]  /*153a0*/  SHF.R.U32.HI R39, RZ, 0x10, R150.reuse ;  /* 0x00000010ff277819 */ /* 0x100fe20000011696 */
[----:B------:R1:W-:Y:S01]  /*153b0*/  MUFU.EX2 R195, R60 ;  /* 0x0000003c00c37308 */ /* 0x0003e20000000800 */
[----:B------:R-:W-:Y:S01]  /*153c0*/  LOP3.LUT R41, R150, 0xff, RZ, 0xc0, !PT ;  /* 0x000000ff96297812 */ /* 0x000fe200078ec0ff */
[----:B------:R-:W-:Y:S01]  /*153d0*/  IMAD.WIDE.U32 R54, R54, -0x2daee0ad, RZ ;  /* 0xd2511f5336367825 */ /* 0x000fe200078e00ff */
[----:B------:R-:W-:Y:S02]  /*153e0*/  SHF.R.U32.HI R150, RZ, 0x18, R150 ;  /* 0x00000018ff967819 */ /* 0x000fe40000011696 */
[----:B------:R-:W-:Y:S01]  /*153f0*/  LOP3.LUT R37, R39, 0xff, RZ, 0xc0, !PT ;  /* 0x000000ff27257812 */ /* 0x000fe200078ec0ff */
[----:B------:R-:W-:Y:S01]  /*15400*/  IMAD.MOV.U32 R163, RZ, RZ, R47 ;  /* 0x000000ffffa37224 */ /* 0x000fe200078e002f */
[--C-:B------:R-:W-:Y:S03]  /*15410*/  HSET2.LE.AND R39, R172, R225.reuse, PT ;  /* 0x000000e1ac277233 */ /* 0x100fe60003803000 */
[----:B------:R4:W-:Y:S01]  /*15420*/  MUFU.EX2 R197, R52 ;  /* 0x0000003400c57308 */ /* 0x0009e20000000800 */
[----:B------:R-:W-:Y:S01]  /*15430*/  PRMT R150, R37, 0x5410, R150 ;  /* 0x0000541025967816 */ /* 0x000fe20000000096 */
[----:B------:R-:W-:Y:S01]  /*15440*/  IMAD.MOV.U32 R47, RZ, RZ, R192 ;  /* 0x000000ffff2f7224 */ /* 0x000fe200078e00c0 */
[----:B------:R-:W-:Y:S01]  /*15450*/  LOP3.LUT R37, R144, 0xffff, RZ, 0xc0, !PT ;  /* 0x0000ffff90257812 */ /* 0x000fe200078ec0ff */
[----:B------:R-:W-:Y:S02]  /*15460*/  IMAD.MOV.U32 R57, RZ, RZ, R65 ;  /* 0x000000ffff397224 */ /* 0x000fe400078e0041 */
[----:B------:R-:W-:Y:S01]  /*15470*/  FFMA.FTZ R101, R101, UR4, -R182 ;  /* 0x0000000465657c23 */ /* 0x000fe200080108b6 */
[----:B------:R-:W-:Y:S01]  /*15480*/  IMAD.MOV.U32 R65, RZ, RZ, R155 ;  /* 0x000000ffff417224 */ /* 0x000fe200078e009b */
[----:B------:R-:W-:Y:S02]  /*15490*/  SHF.R.U32.HI R37, RZ, 0x8, R37 ;  /* 0x00000008ff257819 */ /* 0x000fe40000011625 */
[----:B------:R4:W-:Y:S01]  /*154a0*/  MUFU.EX2 R192, R63 ;  /* 0x0000003f00c07308 */ /* 0x0009e20000000800 */
[----:B-1----:R-:W-:Y:S01]  /*154b0*/  PRMT R60, R44, 0x5410, R42 ;  /* 0x000054102c3c7816 */ /* 0x002fe2000000002a */
[----:B------:R-:W-:Y:S01]  /*154c0*/  IMAD.MOV.U32 R62, RZ, RZ, R164 ;  /* 0x000000ffff3e7224 */ /* 0x000fe200078e00a4 */
[----:B------:R-:W-:Y:S01]  /*154d0*/  LOP3.LUT R44, R55, UR5, R38, 0x96, !PT ;  /* 0x00000005372c7c12 */ /* 0x000fe2000f8e9626 */
[----:B------:R-:W-:Y:S01]  /*154e0*/  IMAD.MOV.U32 R164, RZ, RZ, R53 ;  /* 0x000000ffffa47224 */ /* 0x000fe200078e0035 */
[----:B------:R-:W-:Y:S01]  /*154f0*/  LOP3.LUT R38, R144, 0xff, RZ, 0xc0, !PT ;  /* 0x000000ff90267812 */ /* 0x000fe200078ec0ff */
[----:B------:R-:W-:Y:S02]  /*15500*/  IMAD.MOV.U32 R162, RZ, RZ, R45 ;  /* 0x000000ffffa27224 */ /* 0x000fe400078e002d */
[----:B------:R-:W-:Y:S01]  /*15510*/  FFMA.FTZ R182, R117, UR4, -R182 ;  /* 0x0000000475b67c23 */ /* 0x000fe200080108b6 */
[----:B------:R-:W-:Y:S01]  /*15520*/  IMAD.MOV.U32 R45, RZ, RZ, R143 ;  /* 0x000000ffff2d7224 */ /* 0x000fe200078e008f */
[----:B------:R-:W-:Y:S01]  /*15530*/  PRMT R143, R38, 0x5410, R37 ;  /* 0x00005410268f7816 */ /* 0x000fe20000000025 */
[----:B------:R-:W-:Y:S01]  /*15540*/  IMAD.MOV.U32 R165, RZ, RZ, R194 ;  /* 0x000000ffffa57224 */ /* 0x000fe200078e00c2 */
[----:B----4-:R-:W-:Y:S01]  /*15550*/  LOP3.LUT R52, R49, UR12, R36, 0x96, !PT ;  /* 0x0000000c31347c12 */ /* 0x010fe2000f8e9624 */
[----:B------:R1:W-:Y:S01]  /*15560*/  MUFU.EX2 R194, R61 ;  /* 0x0000003d00c27308 */ /* 0x0003e20000000800 */
[--C-:B------:R-:W-:Y:S01]  /*15570*/  HSET2.LE.AND R38, R174, R225.reuse, PT ;  /* 0x000000e1ae267233 */ /* 0x100fe20003803000 */
[----:B------:R-:W-:Y:S01]  /*15580*/  IMAD.MOV.U32 R56, RZ, RZ, R165 ;  /* 0x000000ffff387224 */ /* 0x000fe200078e00a5 */
[----:B------:R-:W-:Y:S01]  /*15590*/  F2FP.F16.F32.PACK_AB R36, R246, R245 ;  /* 0x000000f5f624723e */ /* 0x000fe200000000ff */
[----:B------:R-:W-:Y:S01]  /*155a0*/  IMAD.MOV.U32 R165, RZ, RZ, R173 ;  /* 0x000000ffffa57224 */ /* 0x000fe200078e00ad */
[----:B------:R-:W-:Y:S01]  /*155b0*/  F2FP.F16.F32.PACK_AB R37, R244, R243 ;  /* 0x000000f3f425723e */ /* 0x000fe200000000ff */
[----:B------:R-:W-:Y:S01]  /*155c0*/  IMAD.MOV.U32 R63, RZ, RZ, R185 ;  /* 0x000000ffff3f7224 */ /* 0x000fe200078e00b9 */
[----:B------:R-:W-:Y:S03]  /*155d0*/  LOP3.LUT R38, R38, R36, RZ, 0xc0, !PT ;  /* 0x0000002426267212 */ /* 0x000fe600078ec0ff */
[----:B------:R4:W-:Y:S01]  /*155e0*/  MUFU.EX2 R173, R68 ;  /* 0x0000004400ad7308 */ /* 0x0009e20000000800 */
[--C-:B------:R-:W-:Y:S01]  /*155f0*/  HSET2.LE.AND R36, R145, R225.reuse, PT ;  /* 0x000000e191247233 */ /* 0x100fe20003803000 */
[----:B------:R-:W-:Y:S01]  /*15600*/  IMAD.MOV.U32 R145, RZ, RZ, R45 ;  /* 0x000000ffff917224 */ /* 0x000fe200078e002d */
[----:B------:R-:W-:Y:S01]  /*15610*/  LOP3.LUT R39, R39, R37, RZ, 0xc0, !PT ;  /* 0x0000002527277212 */ /* 0x000fe200078ec0ff */
[----:B------:R-:W-:Y:S01]  /*15620*/  IMAD.WIDE.U32 R44, R44, -0x326172a9, RZ ;  /* 0xcd9e8d572c2c7825 */ /* 0x000fe200078e00ff */
[--C-:B------:R-:W-:Y:S03]  /*15630*/  HSET2.LE.AND R37, R159, R225.reuse, PT ;  /* 0x000000e19f257233 */ /* 0x100fe60003803000 */
[--C-:B------:R-:W-:Y:S02]  /*15640*/  FFMA.FTZ R98, R98, UR4, -R181.reuse ;  /* 0x0000000462627c23 */ /* 0x100fe400080108b5 */
[----:B------:R4:W-:Y:S01]  /*15650*/  MUFU.EX2 R174, R59 ;  /* 0x0000003b00ae7308 */ /* 0x0009e20000000800 */
[----:B------:R-:W-:Y:S01]  /*15660*/  LOP3.LUT R55, R45, UR22, R48, 0x96, !PT ;  /* 0x000000162d377c12 */ /* 0x000fe2000f8e9630 */
[----:B------:R-:W-:Y:S01]  /*15670*/  IMAD.MOV.U32 R155, RZ, RZ, R190 ;  /* 0x000000ffff9b7224 */ /* 0x000fe200078e00be */
[----:B------:R-:W-:Y:S01]  /*15680*/  SHF.R.U32.HI R48, RZ, 0x18, R44 ;  /* 0x00000018ff307819 */ /* 0x000fe2000001162c */
[----:B------:R-:W-:Y:S01]  /*15690*/  IMAD.MOV.U32 R159, RZ, RZ, R142 ;  /* 0x000000ffff9f7224 */ /* 0x000fe200078e008e */
[----:B-1----:R-:W-:Y:S01]  /*156a0*/  PRMT R61, R41, 0x5410, R40 ;  /* 0x00005410293d7816 */ /* 0x002fe20000000028 */
[----:B------:R-:W-:Y:S01]  /*156b0*/  IMAD.WIDE.U32 R52, R52, -0x2daee0ad, RZ ;  /* 0xd2511f5334347825 */ /* 0x000fe200078e00ff */
[----:B------:R-:W-:Y:S03]  /*156c0*/  F2FP.F16.F32.PACK_AB R40, R239, R237 ;  /* 0x000000edef28723e */ /* 0x000fe600000000ff */
[----:B------:R1:W-:Y:S01]  /*156d0*/  MUFU.EX2 R190, R80 ;  /* 0x0000005000be7308 */ /* 0x0003e20000000800 */
[----:B------:R-:W-:Y:S01]  /*156e0*/  F2FP.F16.F32.PACK_AB R41, R240, R238 ;  /* 0x000000eef029723e */ /* 0x000fe200000000ff */
[----:B----4-:R-:W-:Y:S01]  /*156f0*/  IMAD.MOV.U32 R68, RZ, RZ, R162 ;  /* 0x000000ffff447224 */ /* 0x010fe200078e00a2 */
[----:B------:R-:W-:Y:S01]  /*15700*/  LOP3.LUT R37, R37, R40, RZ, 0xc0, !PT ;  /* 0x0000002825257212 */ /* 0x000fe200078ec0ff */
[--C-:B------:R-:W-:Y:S01]  /*15710*/  FFMA.FTZ R99, R99, UR4, -R181.reuse ;  /* 0x0000000463637c23 */ /* 0x100fe200080108b5 */
[----:B------:R-:W-:Y:S01]  /*15720*/  LOP3.LUT R46, R46, R41, RZ, 0xc0, !PT ;  /* 0x000000292e2e7212 */ /* 0x000fe200078ec0ff */
[----:B------:R-:W-:Y:S01]  /*15730*/  FFMA.FTZ R86, R86, UR4, -R181 ;  /* 0x0000000456567c23 */ /* 0x000fe200080108b5 */
[----:B------:R-:W-:Y:S03]  /*15740*/  LOP3.LUT R54, R53, UR21, R54, 0x96, !PT ;  /* 0x0000001535367c12 */ /* 0x000fe6000f8e9636 */
[----:B------:R4:W-:Y:S01]  /*15750*/  MUFU.EX2 R185, R82 ;  /* 0x0000005200b97308 */ /* 0x0009e20000000800 */
[----:B------:R-:W-:Y:S02]  /*15760*/  IMAD.MOV.U32 R59, RZ, RZ, R189 ;  /* 0x000000ffff3b7224 */ /* 0x000fe400078e00bd */
[--C-:B------:R-:W-:Y:S01]  /*15770*/  FFMA.FTZ R87, R87, UR4, -R181.reuse ;  /* 0x0000000457577c23 */ /* 0x100fe200080108b5 */
[--C-:B------:R-:W-:Y:S01]  /*15780*/  FFMA.FTZ R114, R114, UR4, -R181.reuse ;  /* 0x0000000472727c23 */ /* 0x100fe200080108b5 */
[--C-:B------:R-:W-:Y:S01]  /*15790*/  FFMA.FTZ R115, R115, UR4, -R181.reuse ;  /* 0x0000000473737c23 */ /* 0x100fe200080108b5 */
[--C-:B------:R-:W-:Y:S01]  /*157a0*/  FFMA.FTZ R102, R102, UR4, -R181.reuse ;  /* 0x0000000466667c23 */ /* 0x100fe200080108b5 */
[--C-:B------:R-:W-:Y:S01]  /*157b0*/  FFMA.FTZ R103, R103, UR4, -R181.reuse ;  /* 0x0000000467677c23 */ /* 0x100fe200080108b5 */
[----:B------:R-:W-:Y:S02]  /*157c0*/  FFMA.FTZ R118, R118, UR4, -R181 ;  /* 0x0000000476767c23 */ /* 0x000fe400080108b5 */
[----:B------:R4:W-:Y:S01]  /*157d0*/  MUFU.EX2 R189, R81 ;  /* 0x0000005100bd7308 */ /* 0x0009e20000000800 */
[----:B-1----:R-:W-:Y:S02]  /*157e0*/  IMAD.MOV.U32 R80, RZ, RZ, R163 ;  /* 0x000000ffff507224 */ /* 0x002fe400078e00a3 */
[----:B------:R-:W-:Y:S07]  /*157f0*/  FFMA.FTZ R181, R119, UR4, -R181 ;  /* 0x0000000477b57c23 */ /* 0x000fee00080108b5 */
[----:B------:R-:W-:Y:S01]  /*15800*/  MUFU.EX2 R163, R70 ;  /* 0x0000004600a37308 */ /* 0x000fe20000000800 */
[----:B----4-:R-:W-:Y:S09]  /*15810*/  IMAD.MOV.U32 R82, RZ, RZ, R145 ;  /* 0x000000ffff527224 */ /* 0x010ff200078e0091 */
[----:B------:R-:W-:Y:S01]  /*15820*/  MUFU.EX2 R172, R69 ;  /* 0x0000004500ac7308 */ /* 0x000fe20000000800 */
[----:B------:R-:W-:Y:S09]  /*15830*/  IMAD.MOV.U32 R81, RZ, RZ, R159 ;  /* 0x000000ffff517224 */ /* 0x000ff200078e009f */
[----:B------:R1:W-:Y:S10]  /*15840*/  MUFU.EX2 R159, R76 ;  /* 0x0000004c009f7308 */ /* 0x0003f40000000800 */
[----:B------:R4:W-:Y:S10]  /*15850*/  MUFU.EX2 R162, R71 ;  /* 0x0000004700a27308 */ /* 0x0009f40000000800 */
[----:B------:R-:W-:Y:S01]  /*15860*/  MUFU.EX2 R182, R182 ;  /* 0x000000b600b67308 */ /* 0x000fe20000000800 */
[----:B-1----:R-:W-:Y:S09]  /*15870*/  IMAD.MOV.U32 R76, RZ, RZ, R82 ;  /* 0x000000ffff4c7224 */ /* 0x002ff200078e0052 */
[----:B------:R-:W-:Y:S01]  /*15880*/  MUFU.EX2 R126, R126 ;  /* 0x0000007e007e7308 */ /* 0x000fe20000000800 */
[----:B----4-:R-:W-:Y:S09]  /*15890*/  IMAD.MOV.U32 R71, RZ, RZ, R81 ;  /* 0x000000ffff477224 */ /* 0x010ff200078e0051 */
        /* <DEDUP_REMOVED lines=9> */
[----:B-----5:R-:W-:Y:S01]  /*15930*/  FFMA.FTZ R132, R132, R66, R205 ;  /* 0x0000004284847223 */ /* 0x020fe200000100cd */
[----:B------:R-:W-:Y:S02]  /*15940*/  IMAD.MOV.U32 R205, RZ, RZ, R154 ;  /* 0x000000ffffcd7224 */ /* 0x000fe400078e009a */
[----:B------:R-:W-:Y:S06]  /*15950*/  IMAD.MOV.U32 R154, RZ, RZ, R188 ;  /* 0x000000ffff9a7224 */ /* 0x000fec00078e00bc */
[----:B------:R-:W-:Y:S01]  /*15960*/  MUFU.EX2 R95, R95 ;  /* 0x0000005f005f7308 */ /* 0x000fe20000000800 */
[----:B------:R-:W-:Y:S02]  /*15970*/  IMAD.MOV.U32 R69, RZ, RZ, R205 ;  /* 0x000000ffff457224 */ /* 0x000fe400078e00cd */
[----:B------:R-:W-:Y:S07]  /*15980*/  IMAD.MOV.U32 R205, RZ, RZ, R154 ;  /* 0x000000ffffcd7224 */ /* 0x000fee00078e009a */
[----:B------:R1:W-:Y:S10]  /*15990*/  MUFU.EX2 R188, R83 ;  /* 0x0000005300bc7308 */ /* 0x0003f40000000800 */
[----:B------:R-:W-:Y:S10]  /*159a0*/  MUFU.EX2 R154, R79 ;  /* 0x0000004f009a7308 */ /* 0x000ff40000000800 */
[----:B------:R-:W-:Y:S01]  /*159b0*/  MUFU.EX2 R90, R90 ;  /* 0x0000005a005a7308 */ /* 0x000fe20000000800 */
[----:B-1----:R-:W-:Y:S02]  /*159c0*/  IMAD.MOV.U32 R83, RZ, RZ, R58 ;  /* 0x000000ffff537224 */ /* 0x002fe400078e003a */
[----:B------:R-:W-:Y:S02]  /*159d0*/  IMAD.MOV.U32 R58, RZ, RZ, R51 ;  /* 0x000000ffff3a7224 */ /* 0x000fe400078e0033 */
[----:B------:R-:W-:Y:S02]  /*159e0*/  IMAD.MOV.U32 R70, RZ, RZ, R83 ;  /* 0x000000ffff467224 */ /* 0x000fe400078e0053 */
[----:B------:R-:W-:Y:S03]  /*159f0*/  IMAD.MOV.U32 R83, RZ, RZ, R65 ;  /* 0x000000ffff537224 */ /* 0x000fe600078e0041 */
[----:B------:R-:W-:Y:S10]  /*15a00*/  MUFU.EX2 R91, R91 ;  /* 0x0000005b005b7308 */ /* 0x000ff40000000800 */
[----:B------:R-:W-:Y:S10]  /*15a10*/  MUFU.EX2 R96, R96 ;  /* 0x0000006000607308 */ /* 0x000ff40000000800 */
[----:B------:R-:W-:Y:S10]  /*15a20*/  MUFU.EX2 R97, R97 ;  /* 0x0000006100617308 */ /* 0x000ff40000000800 */
[----:B------:R-:W-:Y:S10]  /*15a30*/  MUFU.EX2 R86, R86 ;  /* 0x0000005600567308 */ /* 0x000ff40000000800 */
[----:B------:R-:W-:Y:S10]  /*15a40*/  MUFU.EX2 R87, R87 ;  /* 0x0000005700577308 */ /* 0x000ff40000000800 */
[----:B------:R-:W-:Y:S01]  /*15a50*/  MUFU.EX2 R88, R88 ;  /* 0x0000005800587308 */ /* 0x000fe20000000800 */
[----:B--2---:R-:W-:Y:S01]  /*15a60*/  FFMA.FTZ R66, R3, R43, R203 ;  /* 0x0000002b03427223 */ /* 0x004fe200000100cb */
[----:B------:R-:W-:Y:S01]  /*15a70*/  F2FP.F16.F32.PACK_AB R3, R242, R241 ;  /* 0x000000f1f203723e */ /* 0x000fe200000000ff */
[----:B------:R-:W-:Y:S01]  /*15a80*/  IMAD.MOV.U32 R203, RZ, RZ, R47 ;  /* 0x000000ffffcb7224 */ /* 0x000fe200078e002f */
[--C-:B------:R-:W-:Y:S01]  /*15a90*/  HSET2.LE.AND R47, R170, R225.reuse, PT ;  /* 0x000000e1aa2f7233 */ /* 0x100fe20003803000 */
[----:B------:R-:W1:Y:S01]  /*15aa0*/  LDSM.16.MT88.4 R40, [R213+0x4800] ;  /* 0x00480000d528783b */ /* 0x000e620000004200 */
[----:B------:R-:W-:Y:S01]  /*15ab0*/  LOP3.LUT R36, R36, R3, RZ, 0xc0, !PT ;  /* 0x0000000324247212 */ /* 0x000fe200078ec0ff */
[----:B------:R-:W-:Y:S01]  /*15ac0*/  IMAD.MOV.U32 R170, RZ, RZ, R59 ;  /* 0x000000ffffaa7224 */ /* 0x000fe200078e003b */
[----:B---3--:R-:W-:Y:S01]  /*15ad0*/  F2FP.F16.F32.PACK_AB R3, R211, R210 ;  /* 0x000000d2d303723e */ /* 0x008fe200000000ff */
[----:B------:R-:W-:Y:S01]  /*15ae0*/  IMAD.MOV.U32 R59, RZ, RZ, R50 ;  /* 0x000000ffff3b7224 */ /* 0x000fe200078e0032 */
[----:B------:R-:W-:Y:S02]  /*15af0*/  MUFU.EX2 R89, R89 ;  /* 0x0000005900597308 */ /* 0x000fe40000000800 */
[----:B------:R-:W-:Y:S02]  /*15b00*/  LOP3.LUT R47, R47, R3, RZ, 0xc0, !PT ;  /* 0x000000032f2f7212 */ /* 0x000fe400078ec0ff */
[C---:B------:R-:W-:Y:S02]  /*15b10*/  LOP3.LUT R3, R44.reuse, 0xffff, RZ, 0xc0, !PT ;  /* 0x0000ffff2c037812 */ /* 0x040fe400078ec0ff */
[----:B------:R-:W-:Y:S02]  /*15b20*/  LOP3.LUT R45, R44, 0xff, RZ, 0xc0, !PT ;  /* 0x000000ff2c2d7812 */ /* 0x000fe400078ec0ff */
[----:B------:R-:W-:Y:S02]  /*15b30*/  SHF.R.U32.HI R3, RZ, 0x8, R3 ;  /* 0x00000008ff037819 */ /* 0x000fe40000011603 */
[----:B------:R-:W-:Y:S02]  /*15b40*/  MUFU.EX2 R110, R110 ;  /* 0x0000006e006e7308 */ /* 0x000fe40000000800 */
[----:B------:R-:W-:Y:S02]  /*15b50*/  PRMT R142, R45, 0x5410, R3 ;  /* 0x000054102d8e7816 */ /* 0x000fe40000000003 */
[----:B------:R-:W-:Y:S01]  /*15b60*/  SHF.R.U32.HI R3, RZ, 0x10, R44 ;  /* 0x00000010ff037819 */ /* 0x000fe2000001162c */
[----:B------:R-:W-:Y:S01]  /*15b70*/  FFMA.FTZ R64, R2, R64, R206 ;  /* 0x0000004002407223 */ /* 0x000fe200000100ce */
[----:B------:R-:W-:Y:S01]  /*15b80*/  F2FP.F16.F32.PACK_AB R44, R201, R202 ;  /* 0x000000cac92c723e */ /* 0x000fe200000000ff */
[----:B------:R-:W-:Y:S01]  /*15b90*/  IMAD.MOV.U32 R206, RZ, RZ, R68 ;  /* 0x000000ffffce7224 */ /* 0x000fe200078e0044 */
[----:B------:R-:W-:Y:S02]  /*15ba0*/  LOP3.LUT R45, R3, 0xff, RZ, 0xc0, !PT ;  /* 0x000000ff032d7812 */ /* 0x000fe400078ec0ff */
[----:B------:R-:W-:Y:S01]  /*15bb0*/  MUFU.EX2 R111, R111 ;  /* 0x0000006f006f7308 */ /* 0x000fe20000000800 */
[--C-:B------:R-:W-:Y:S02]  /*15bc0*/  HSET2.LE.AND R3, R135, R225.reuse, PT ;  /* 0x000000e187037233 */ /* 0x100fe40003803000 */
[----:B------:R-:W-:Y:S02]  /*15bd0*/  PRMT R135, R45, 0x5410, R48 ;  /* 0x000054102d877816 */ /* 0x000fe40000000030 */
[----:B------:R-:W-:Y:S01]  /*15be0*/  F2FP.F16.F32.PACK_AB R45, R200, R199 ;  /* 0x000000c7c82d723e */ /* 0x000fe200000000ff */
[----:B------:R-:W2:Y:S01]  /*15bf0*/  LDSM.16.MT88.4 R48, [R214+0x4800] ;  /* 0x00480000d630783b */ /* 0x000ea20000004200 */
[----:B------:R-:W-:Y:S03]  /*15c00*/  LOP3.LUT R44, R3, R44, RZ, 0xc0, !PT ;  /* 0x0000002c032c7212 */ /* 0x000fe600078ec0ff */
[----:B------:R-:W-:Y:S01]  /*15c10*/  MUFU.EX2 R118, R118 ;  /* 0x0000007600767308 */ /* 0x000fe20000000800 */
[--C-:B------:R-:W-:Y:S01]  /*15c20*/  HSET2.LE.AND R3, R158, R225.reuse, PT ;  /* 0x000000e19e037233 */ /* 0x100fe20003803000 */
[----:B------:R-:W-:Y:S01]  /*15c30*/  IMAD.MOV.U32 R158, RZ, RZ, R57 ;  /* 0x000000ffff9e7224 */ /* 0x000fe200078e0039 */
[C---:B------:R-:W-:Y:S01]  /*15c40*/  LOP3.LUT R2, R52.reuse, 0xff, RZ, 0xc0, !PT ;  /* 0x000000ff34027812 */ /* 0x040fe200078ec0ff */
[----:B------:R-:W-:Y:S02]  /*15c50*/  IMAD.MOV.U32 R57, RZ, RZ, R62 ;  /* 0x000000ffff397224 */ /* 0x000fe400078e003e */
[----:B------:R-:W-:Y:S01]  /*15c60*/  LOP3.LUT R45, R3, R45, RZ, 0xc0, !PT ;  /* 0x0000002d032d7212 */ /* 0x000fe200078ec0ff */
[----:B------:R-:W-:Y:S01]  /*15c70*/  IMAD.MOV.U32 R62, RZ, RZ, R171 ;  /* 0x000000ffff3e7224 */ /* 0x000fe200078e00ab */
[----:B------:R-:W-:Y:S01]  /*15c80*/  LOP3.LUT R3, R52, 0xffff, RZ, 0xc0, !PT ;  /* 0x0000ffff34037812 */ /* 0x000fe200078ec0ff */
[-C--:B-1----:R-:W-:Y:S01]  /*15c90*/  HMMA.16816.F32 R4, R36, R40.reuse, R4 ;  /* 0x000000282404723c */ /* 0x082fe20000001804 */
[----:B------:R-:W-:Y:S04]  /*15ca0*/  MUFU.EX2 R181, R181 ;  /* 0x000000b500b57308 */ /* 0x000fe80000000800 */
[----:B------:R-:W-:Y:S01]  /*15cb0*/  SHF.R.U32.HI R3, RZ, 0x8, R3 ;  /* 0x00000008ff037819 */ /* 0x000fe20000011603 */
[C---:B------:R-:W-:Y:S05]  /*15cc0*/  HMMA.16816.F32 R8, R44.reuse, R40, R8 ;  /* 0x000000282c08723c */ /* 0x040fea0000001808 */
[----:B------:R-:W-:Y:S01]  /*15cd0*/  MUFU.EX2 R122, R122 ;  /* 0x0000007a007a7308 */ /* 0x000fe20000000800 */
[----:B------:R-:W-:Y:S01]  /*15ce0*/  PRMT R145, R2, 0x5410, R3 ;  /* 0x0000541002917816 */ /* 0x000fe20000000003 */
[-C--:B------:R-:W-:Y:S04]  /*15cf0*/  HMMA.16816.F32 R12, R44, R42.reuse, R12 ;  /* 0x0000002a2c0c723c */ /* 0x080fe8000000180c */
[--C-:B------:R-:W-:Y:S02]  /*15d00*/  SHF.R.U32.HI R2, RZ, 0x10, R144.reuse ;  /* 0x00000010ff027819 */ /* 0x100fe40000011690 */
[C---:B------:R-:W-:Y:S02]  /*15d10*/  HMMA.16816.F32 R16, R36.reuse, R42, R16 ;  /* 0x0000002a2410723c */ /* 0x040fe40000001810 */
[----:B------:R-:W-:Y:S03]  /*15d20*/  MUFU.EX2 R112, R112 ;  /* 0x0000007000707308 */ /* 0x000fe60000000800 */
[----:B------:R-:W-:Y:S01]  /*15d30*/  SHF.R.U32.HI R144, RZ, 0x18, R144 ;  /* 0x00000018ff907819 */ /* 0x000fe20000011690 */
[----:B------:R-:W-:Y:S01]  /*15d40*/  IMAD.MOV.U32 R53, RZ, RZ, R155 ;  /* 0x000000ffff357224 */ /* 0x000fe200078e009b */
[----:B------:R-:W-:Y:S05]  /*15d50*/  LOP3.LUT R2, R2, 0xff, RZ, 0xc0, !PT ;  /* 0x000000ff02027812 */ /* 0x000fea00078ec0ff */
[----:B------:R-:W-:Y:S01]  /*15d60*/  MUFU.EX2 R155, R78 ;  /* 0x0000004e009b7308 */ /* 0x000fe20000000800 */
[----:B------:R-:W-:Y:S01]  /*15d70*/  PRMT R65, R2, 0x5410, R144 ;  /* 0x0000541002417816 */ /* 0x000fe20000000090 */
[-C--:B--2---:R-:W-:Y:S03]  /*15d80*/  HMMA.16816.F32 R20, R36, R48.reuse, R20 ;  /* 0x000000302414723c */ /* 0x084fe60000001814 */
[--C-:B------:R-:W-:Y:S02]  /*15d90*/  SHF.R.U32.HI R3, RZ, 0x10, R52.reuse ;  /* 0x00000010ff037819 */ /* 0x100fe40000011634 */
[----:B------:R-:W-:Y:S03]  /*15da0*/  SHF.R.U32.HI R52, RZ, 0x18, R52 ;  /* 0x00000018ff347819 */ /* 0x000fe60000011634 */
[----:B------:R1:W-:Y:S03]  /*15db0*/  MUFU.EX2 R144, R72 ;  /* 0x0000004800907308 */ /* 0x0003e60000000800 */
[----:B------:R-:W-:Y:S01]  /*15dc0*/  LOP3.LUT R3, R3, 0xff, RZ, 0xc0, !PT ;  /* 0x000000ff03037812 */ /* 0x000fe200078ec0ff */
[C---:B------:R-:W-:Y:S04]  /*15dd0*/  HMMA.16816.F32 R24, R44.reuse, R48, R24 ;  /* 0x000000302c18723c */ /* 0x040fe80000001818 */
[----:B------:R-:W-:Y:S01]  /*15de0*/  PRMT R171, R3, 0x5410, R52 ;  /* 0x0000541003ab7816 */ /* 0x000fe20000000034 */
[----:B------:R-:W-:Y:S01]  /*15df0*/  IMAD.MOV.U32 R52, RZ, RZ, R158 ;  /* 0x000000ffff347224 */ /* 0x000fe200078e009e */
[C---:B------:R-:W-:Y:S01]  /*15e00*/  LOP3.LUT R2, R55.reuse, 0xffff, RZ, 0xc0, !PT ;  /* 0x0000ffff37027812 */ /* 0x040fe200078ec0ff */
[-C--:B------:R-:W-:Y:S01]  /*15e10*/  HMMA.16816.F32 R32, R44, R50.reuse, R32 ;  /* 0x000000322c20723c */ /* 0x080fe20000001820 */
[----:B------:R-:W2:Y:S01]  /*15e20*/  LDSM.16.MT88.4 R44, [R213+0x4c00] ;  /* 0x004c0000d52c783b */ /* 0x000ea20000004200 */
[----:B------:R-:W3:Y:S02]  /*15e30*/  MUFU.EX2 R158, R77 ;  /* 0x0000004d009e7308 */ /* 0x000ee40000000800 */
[C---:B------:R-:W-:Y:S02]  /*15e40*/  LOP3.LUT R3, R134.reuse, 0xffff, RZ, 0xc0, !PT ;  /* 0x0000ffff86037812 */ /* 0x040fe400078ec0ff */
[----:B------:R-:W-:Y:S01]  /*15e50*/  LOP3.LUT R42, R55, 0xff, RZ, 0xc0, !PT ;  /* 0x000000ff372a7812 */ /* 0x000fe200078ec0ff */
[----:B------:R-:W-:Y:S02]  /*15e60*/  HMMA.16816.F32 R28, R36, R50, R28 ;  /* 0x00000032241c723c */ /* 0x000fe4000000181c */
[----:B-1----:R-:W4:Y:S03]  /*15e70*/  LDL.LU R72, [R1+0x24] ;  /* 0x0000240001487983 */ /* 0x002f260000300800 */
[----:B------:R-:W-:Y:S01]  /*15e80*/  MUFU.EX2 R113, R113 ;  /* 0x0000007100717308 */ /* 0x000fe20000000800 */
[----:B------:R-:W-:Y:S02]  /*15e90*/  SHF.R.U32.HI R41, RZ, 0x8, R2 ;  /* 0x00000008ff297819 */ /* 0x000fe40000011602 */
[----:B------:R-:W-:Y:S01]  /*15ea0*/  LOP3.LUT R40, R134, 0xff, RZ, 0xc0, !PT ;  /* 0x000000ff86287812 */ /* 0x000fe200078ec0ff */
[----:B------:R-:W-:Y:S02]  /*15eb0*/  LDSM.16.MT88.4 R36, [R213+0x5000] ;  /* 0x00500000d524783b */ /* 0x000fe40000004200 */
[----:B------:R-:W-:Y:S02]  /*15ec0*/  SHF.R.U32.HI R2, RZ, 0x8, R3 ;  /* 0x00000008ff027819 */ /* 0x000fe40000011603 */
[----:B------:R-:W-:Y:S02]  /*15ed0*/  SHF.R.U32.HI R3, RZ, 0x10, R55 ;  /* 0x00000010ff037819 */ /* 0x000fe40000011637 */
[----:B------:R-:W-:Y:S01]  /*15ee0*/  MUFU.EX2 R102, R102 ;  /* 0x0000006600667308 */ /* 0x000fe20000000800 */
[----:B------:R-:W-:Y:S02]  /*15ef0*/  PRMT R82, R42, 0x5410, R41 ;  /* 0x000054102a527816 */ /* 0x000fe40000000029 */
[----:B------:R-:W-:Y:S02]  /*15f00*/  PRMT R68, R40, 0x5410, R2 ;  /* 0x0000541028447816 */ /* 0x000fe40000000002 */
[----:B------:R-:W-:Y:S02]  /*15f10*/  LOP3.LUT R42, R141, UR20, R232, 0x96, !PT ;  /* 0x000000148d2a7c12 */ /* 0x000fe4000f8e96e8 */
[--C-:B------:R-:W-:Y:S03]  /*15f20*/  SHF.R.U32.HI R2, RZ, 0x10, R134.reuse ;  /* 0x00000010ff027819 */ /* 0x100fe60000011686 */
[----:B------:R1:W5:Y:S01]  /*15f30*/  MUFU.EX2 R141, R73 ;  /* 0x00000049008d7308 */ /* 0x0003620000000800 */
[----:B------:R-:W-:Y:S02]  /*15f40*/  SHF.R.U32.HI R55, RZ, 0x18, R55 ;  /* 0x00000018ff377819 */ /* 0x000fe40000011637 */
[----:B------:R-:W-:Y:S02]  /*15f50*/  LOP3.LUT R3, R3, 0xff, RZ, 0xc0, !PT ;  /* 0x000000ff03037812 */ /* 0x000fe400078ec0ff */
[----:B------:R-:W-:Y:S02]  /*15f60*/  SHF.R.U32.HI R134, RZ, 0x18, R134 ;  /* 0x00000018ff867819 */ /* 0x000fe40000011686 */
[----:B------:R-:W-:Y:S03]  /*15f70*/  LOP3.LUT R2, R2, 0xff, RZ, 0xc0, !PT ;  /* 0x000000ff02027812 */ /* 0x000fe600078ec0ff */
[----:B------:R-:W-:Y:S01]  /*15f80*/  MUFU.EX2 R103, R103 ;  /* 0x0000006700677308 */ /* 0x000fe20000000800 */
[----:B------:R-:W-:Y:S01]  /*15f90*/  PRMT R81, R3, 0x5410, R55 ;  /* 0x0000541003517816 */ /* 0x000fe20000000037 */
[----:B------:R-:W-:Y:S01]  /*15fa0*/  IMAD.MOV.U32 R55, RZ, RZ, R76 ;  /* 0x000000ffff377224 */ /* 0x000fe200078e004c */
[----:B------:R-:W-:Y:S01]  /*15fb0*/  LOP3.LUT R41, R54, 0xff, RZ, 0xc0, !PT ;  /* 0x000000ff36297812 */ /* 0x000fe200078ec0ff */
[----:B------:R-:W-:Y:S01]  /*15fc0*/  IMAD.MOV.U32 R76, RZ, RZ, R69 ;  /* 0x000000ffff4c7224 */ /* 0x000fe200078e0045 */
[----:B------:R-:W-:Y:S02]  /*15fd0*/  PRMT R69, R2, 0x5410, R134 ;  /* 0x0000541002457816 */ /* 0x000fe40000000086 */
[----:B------:R-:W-:Y:S03]  /*15fe0*/  LOP3.LUT R2, R54, 0xffff, RZ, 0xc0, !PT ;  /* 0x0000ffff36027812 */ /* 0x000fe600078ec0ff */
[----:B------:R2:W-:Y:S01]  /*15ff0*/  MUFU.EX2 R134, R74 ;  /* 0x0000004a00867308 */ /* 0x0005e20000000800 */
[----:B------:R-:W-:Y:S01]  /*16000*/  SHF.R.U32.HI R3, RZ, 0x10, R54 ;  /* 0x00000010ff037819 */ /* 0x000fe20000011636 */
[----:B-1----:R-:W-:Y:S01]  /*16010*/  IMAD.MOV.U32 R73, RZ, RZ, R53 ;  /* 0x000000ffff497224 */ /* 0x002fe200078e0035 */
[----:B------:R-:W-:Y:S01]  /*16020*/  SHF.R.U32.HI R40, RZ, 0x8, R2 ;  /* 0x00000008ff287819 */ /* 0x000fe20000011602 */
[----:B------:R-:W-:Y:S01]  /*16030*/  IMAD.MOV.U32 R53, RZ, RZ, R70 ;  /* 0x000000ffff357224 */ /* 0x000fe200078e0046 */
[----:B------:R-:W-:Y:S01]  /*16040*/  LOP3.LUT R49, R187, UR18, R140, 0x96, !PT ;  /* 0x00000012bb317c12 */ /* 0x000fe2000f8e968c */
[----:B------:R-:W-:Y:S01]  /*16050*/  IMAD.MOV.U32 R70, RZ, RZ, R206 ;  /* 0x000000ffff467224 */ /* 0x000fe200078e00ce */
[----:B------:R-:W-:Y:S01]  /*16060*/  SHF.R.U32.HI R54, RZ, 0x18, R54 ;  /* 0x00000018ff367819 */ /* 0x000fe20000011636 */
[----:B------:R-:W-:Y:S01]  /*16070*/  IMAD.MOV.U32 R206, RZ, RZ, R168 ;  /* 0x000000ffffce7224 */ /* 0x000fe200078e00a8 */
[----:B------:R-:W-:Y:S01]  /*16080*/  PRMT R168, R41, 0x5410, R40 ;  /* 0x0000541029a87816 */ /* 0x000fe20000000028 */
[----:B------:R-:W-:Y:S01]  /*16090*/  IMAD.WIDE.U32 R40, R42, -0x2daee0ad, RZ ;  /* 0xd2511f532a287825 */ /* 0x000fe200078e00ff */
[----:B------:R-:W-:Y:S01]  /*160a0*/  LOP3.LUT R2, R3, 0xff, RZ, 0xc0, !PT ;  /* 0x000000ff03027812 */ /* 0x000fe200078ec0ff */
[----:B------:R1:W5:Y:S01]  /*160b0*/  MUFU.EX2 R140, R75 ;  /* 0x0000004b008c7308 */ /* 0x0003620000000800 */
[----:B---3--:R-:W-:Y:S01]  /*160c0*/  F2FP.F16.F32.PACK_AB R50, R158, R159 ;  /* 0x0000009f9e32723e */ /* 0x008fe200000000ff */
[----:B------:R-:W-:Y:S01]  /*160d0*/  IMAD.MOV.U32 R77, RZ, RZ, R70 ;  /* 0x000000ffff4d7224 */ /* 0x000fe200078e0046 */
[----:B------:R-:W-:Y:S01]  /*160e0*/  LOP3.LUT R42, R41, UR17, R228, 0x96, !PT ;  /* 0x00000011292a7c12 */ /* 0x000fe2000f8e96e4 */
[----:B------:R-:W-:Y:S01]  /*160f0*/  IMAD.MOV.U32 R70, RZ, RZ, R80 ;  /* 0x000000ffff467224 */ /* 0x000fe200078e0050 */
[--C-:B------:R-:W-:Y:S01]  /*16100*/  HSET2.LE.AND R51, R169, R225.reuse, PT ;  /* 0x000000e1a9337233 */ /* 0x100fe20003803000 */
[----:B--2---:R-:W-:Y:S01]  /*16110*/  IMAD.MOV.U32 R74, RZ, RZ, R83 ;  /* 0x000000ffff4a7224 */ /* 0x004fe200078e0053 */
[----:B------:R-:W-:Y:S01]  /*16120*/  PRMT R83, R2, 0x5410, R54 ;  /* 0x0000541002537816 */ /* 0x000fe20000000036 */
[----:B------:R-:W-:Y:S01]  /*16130*/  IMAD.WIDE.U32 R2, R49, -0x2daee0ad, RZ ;  /* 0xd2511f5331027825 */ /* 0x000fe200078e00ff */
[--C-:B------:R-:W-:Y:S01]  /*16140*/  HSET2.LE.AND R69, R69, R225.reuse, PT ;  /* 0x000000e145457233 */ /* 0x100fe20003803000 */
[----:B------:R-:W-:Y:S01]  /*16150*/  MUFU.EX2 R104, R104 ;  /* 0x0000006800687308 */ /* 0x000fe20000000800 */
[--C-:B------:R-:W-:Y:S01]  /*16160*/  HSET2.LE.AND R65, R65, R225.reuse, PT ;  /* 0x000000e141417233 */ /* 0x100fe20003803000 */
[----:B------:R-:W-:Y:S01]  /*16170*/  IMAD.WIDE.U32 R42, R42, -0x326172a9, RZ ;  /* 0xcd9e8d572a2a7825 */ /* 0x000fe200078e00ff */
[----:B------:R-:W-:Y:S02]  /*16180*/  LOP3.LUT R40, R3, UR15, R40, 0x96, !PT ;  /* 0x0000000f03287c12 */ /* 0x000fe4000f8e9628 */
[--C-:B------:R-:W-:Y:S01]  /*16190*/  HSET2.LE.AND R68, R68, R225.reuse, PT ;  /* 0x000000e144447233 */ /* 0x100fe20003803000 */
[----:B------:R-:W-:Y:S01]  /*161a0*/  IMAD.MOV.U32 R187, RZ, RZ, R53 ;  /* 0x000000ffffbb7224 */ /* 0x000fe200078e0035 */
[----:B------:R-:W-:Y:S01]  /*161b0*/  LOP3.LUT R48, R43, UR16, R186, 0x96, !PT ;  /* 0x000000102b307c12 */ /* 0x000fe2000f8e96ba */
[----:B------:R-:W-:Y:S01]  /*161c0*/  IMAD.WIDE.U32 R40, R40, -0x326172a9, RZ ;  /* 0xcd9e8d5728287825 */ /* 0x000fe200078e00ff */
[--C-:B------:R-:W-:Y:S01]  /*161d0*/  HSET2.LE.AND R168, R168, R225.reuse, PT ;  /* 0x000000e1a8a87233 */ /* 0x100fe20003803000 */
[----:B------:R-:W2:Y:S01]  /*161e0*/  MUFU.EX2 R105, R105 ;  /* 0x0000006900697308 */ /* 0x000ea20000000800 */
[----:B------:R-:W-:Y:S01]  /*161f0*/  F2FP.F16.F32.PACK_AB R169, R181, R118 ;  /* 0x00000076b5a9723e */ /* 0x000fe200000000ff */
[----:B------:R-:W-:Y:S01]  /*16200*/  IMAD.WIDE.U32 R48, R48, -0x2daee0ad, RZ ;  /* 0xd2511f5330307825 */ /* 0x000fe200078e00ff */
[----:B------:R-:W-:Y:S02]  /*16210*/  LOP3.LUT R42, R41, UR14, R42, 0x96, !PT ;  /* 0x0000000e292a7c12 */ /* 0x000fe4000f8e962a */
[--C-:B------:R-:W-:Y:S01]  /*16220*/  HSET2.LE.AND R171, R171, R225.reuse, PT ;  /* 0x000000e1abab7233 */ /* 0x100fe20003803000 */
[----:B------:R-:W-:Y:S01]  /*16230*/  IMAD.MOV.U32 R53, RZ, RZ, R58 ;  /* 0x000000ffff357224 */ /* 0x000fe200078e003a */
[----:B------:R-:W-:Y:S01]  /*16240*/  LOP3.LUT R2, R49, UR13, R2, 0x96, !PT ;  /* 0x0000000d31027c12 */ /* 0x000fe2000f8e9602 */
[----:B------:R-:W-:Y:S02]  /*16250*/  IMAD.WIDE.U32 R42, R42, -0x2daee0ad, RZ ;  /* 0xd2511f532a2a7825 */ /* 0x000fe400078e00ff */
[----:B------:R-:W-:Y:S02]  /*16260*/  MUFU.EX2 R114, R114 ;  /* 0x0000007200727308 */ /* 0x000fe40000000800 */
[----:B------:R-:W-:Y:S01]  /*16270*/  IMAD.WIDE.U32 R2, R2, -0x326172a9, RZ ;  /* 0xcd9e8d5702027825 */ /* 0x000fe200078e00ff */
[----:B------:R-:W-:Y:S03]  /*16280*/  LOP3.LUT R41, R43, UR5, R48, 0x96, !PT ;  /* 0x000000052b297c12 */ /* 0x000fe6000f8e9630 */
[----:B------:R-:W-:Y:S01]  /*16290*/  IMAD.MOV.U32 R58, RZ, RZ, R56 ;  /* 0x000000ffff3a7224 */ /* 0x000fe200078e0038 */
[----:B------:R-:W-:Y:S01]  /*162a0*/  LOP3.LUT R48, R3, UR12, R40, 0x96, !PT ;  /* 0x0000000c03307c12 */ /* 0x000fe2000f8e9628 */
[----:B------:R-:W-:Y:S02]  /*162b0*/  IMAD.WIDE.U32 R40, R41, -0x326172a9, RZ ;  /* 0xcd9e8d5729287825 */ /* 0x000fe400078e00ff */
[----:B------:R-:W3:Y:S02]  /*162c0*/  MUFU.EX2 R115, R115 ;  /* 0x0000007300737308 */ /* 0x000ee40000000800 */
[----:B------:R-:W-:Y:S01]  /*162d0*/  IMAD.MOV.U32 R56, RZ, RZ, R164 ;  /* 0x000000ffff387224 */ /* 0x000fe200078e00a4 */
[----:B------:R-:W-:Y:S01]  /*162e0*/  LOP3.LUT R2, R41, UR22, R2, 0x96, !PT ;  /* 0x0000001629027c12 */ /* 0x000fe2000f8e9602 */
[----:B------:R-:W-:Y:S03]  /*162f0*/  IMAD.WIDE.U32 R48, R48, -0x2daee0ad, RZ ;  /* 0xd2511f5330307825 */ /* 0x000fe600078e00ff */
[C---:B------:R-:W-:Y:S01]  /*16300*/  LOP3.LUT R3, R2.reuse, 0xffff, RZ, 0xc0, !PT ;  /* 0x0000ffff02037812 */ /* 0x040fe200078ec0ff */
[----:B-1----:R-:W-:Y:S01]  /*16310*/  IMAD.MOV.U32 R75, RZ, RZ, R71 ;  /* 0x000000ffff4b7224 */ /* 0x002fe200078e0047 */
[----:B------:R-:W-:Y:S01]  /*16320*/  LOP3.LUT R43, R2, 0xff, RZ, 0xc0, !PT ;  /* 0x000000ff022b7812 */ /* 0x000fe200078ec0ff */
[----:B------:R-:W-:Y:S01]  /*16330*/  IMAD.MOV.U32 R71, RZ, RZ, R59 ;  /* 0x000000ffff477224 */ /* 0x000fe200078e003b */
[----:B------:R-:W-:Y:S01]  /*16340*/  SHF.R.U32.HI R3, RZ, 0x8, R3 ;  /* 0x00000008ff037819 */ /* 0x000fe20000011603 */
[----:B------:R-:W-:Y:S01]  /*16350*/  IMAD.MOV.U32 R59, RZ, RZ, R57 ;  /* 0x000000ffff3b7224 */ /* 0x000fe200078e0039 */
[----:B------:R-:W-:Y:S01]  /*16360*/  MUFU.EX2 R100, R100 ;  /* 0x0000006400647308 */ /* 0x000fe20000000800 */
[----:B------:R-:W-:Y:S01]  /*16370*/  IMAD.MOV.U32 R57, RZ, RZ, R63 ;  /* 0x000000ffff397224 */ /* 0x000fe200078e003f */
[----:B------:R-:W-:Y:S01]  /*16380*/  PRMT R78, R43, 0x5410, R3 ;  /* 0x000054102b4e7816 */ /* 0x000fe20000000003 */
[----:B------:R-:W-:Y:S01]  /*16390*/  IMAD.MOV.U32 R186, RZ, RZ, R166 ;  /* 0x000000ffffba7224 */ /* 0x000fe200078e00a6 */
[----:B------:R-:W-:Y:S01]  /*163a0*/  SHF.R.U32.HI R3, RZ, 0x10, R2 ;  /* 0x00000010ff037819 */ /* 0x000fe20000011602 */
[----:B------:R-:W-:Y:S01]  /*163b0*/  IMAD.MOV.U32 R54, RZ, RZ, R76 ;  /* 0x000000ffff367224 */ /* 0x000fe200078e004c */
[----:B------:R-:W-:Y:S01]  /*163c0*/  SHF.R.U32.HI R43, RZ, 0x18, R2 ;  /* 0x00000018ff2b7819 */ /* 0x000fe20000011602 */
[----:B------:R-:W-:Y:S01]  /*163d0*/  IMAD.MOV.U32 R117, RZ, RZ, R186 ;  /* 0x000000ffff757224 */ /* 0x000fe200078e00ba */
[----:B------:R-:W-:Y:S01]  /*163e0*/  LOP3.LUT R2, R3, 0xff, RZ, 0xc0, !PT ;  /* 0x000000ff03027812 */ /* 0x000fe200078ec0ff */
[----:B------:R-:W-:Y:S01]  /*163f0*/  IMAD.MOV.U32 R186, RZ, RZ, R75 ;  /* 0x000000ffffba7224 */ /* 0x000fe200078e004b */
[----:B------:R-:W-:Y:S01]  /*16400*/  LOP3.LUT R3, R40, 0xff, RZ, 0xc0, !PT ;  /* 0x000000ff28037812 */ /* 0x000fe200078ec0ff */
[----:B------:R-:W-:Y:S01]  /*16410*/  IMAD.MOV.U32 R119, RZ, RZ, R187 ;  /* 0x000000ffff777224 */ /* 0x000fe200078e00bb */
[----:B------:R-:W-:Y:S01]  /*16420*/  PRMT R79, R2, 0x5410, R43 ;  /* 0x00005410024f7816 */ /* 0x000fe2000000002b */
[----:B------:R-:W-:Y:S01]  /*16430*/  IMAD.MOV.U32 R187, RZ, RZ, R54 ;  /* 0x000000ffffbb7224 */ /* 0x000fe200078e0036 */
[----:B------:R-:W-:Y:S01]  /*16440*/  LOP3.LUT R2, R40, 0xffff, RZ, 0xc0, !PT ;  /* 0x0000ffff28027812 */ /* 0x000fe200078ec0ff */
[----:B------:R-:W-:Y:S01]  /*16450*/  IMAD.MOV.U32 R75, RZ, RZ, R74 ;  /* 0x000000ffff4b7224 */ /* 0x000fe200078e004a */
[--C-:B------:R-:W-:Y:S01]  /*16460*/  HSET2.LE.AND R54, R175, R225.reuse, PT ;  /* 0x000000e1af367233 */ /* 0x100fe20003803000 */
[----:B------:R-:W-:Y:S01]  /*16470*/  IMAD.MOV.U32 R74, RZ, RZ, R73 ;  /* 0x000000ffff4a7224 */ /* 0x000fe200078e0049 */
[----:B------:R-:W-:Y:S01]  /*16480*/  SHF.R.U32.HI R2, RZ, 0x8, R2 ;  /* 0x00000008ff027819 */ /* 0x000fe20000011602 */
[----:B------:R-:W-:Y:S01]  /*16490*/  IMAD.MOV.U32 R175, RZ, RZ, R186 ;  /* 0x000000ffffaf7224 */ /* 0x000fe200078e00ba */
[--C-:B------:R-:W-:Y:S01]  /*164a0*/  HSET2.LE.AND R43, R183, R225.reuse, PT ;  /* 0x000000e1b72b7233 */ /* 0x100fe20003803000 */
[----:B------:R-:W-:Y:S01]  /*164b0*/  IMAD.MOV.U32 R186, RZ, RZ, R56 ;  /* 0x000000ffffba7224 */ /* 0x000fe200078e0038 */
[----:B------:R-:W-:Y:S01]  /*164c0*/  PRMT R80, R3, 0x5410, R2 ;  /* 0x0000541003507816 */ /* 0x000fe20000000002 */
        /* <DEDUP_REMOVED lines=14> */
[----:B------:R-:W-:Y:S01]  /*165b0*/  FADD.FTZ R75, R75, R132 ;  /* 0x000000844b4b7221 */ /* 0x000fe20000010000 */
[--C-:B------:R-:W-:Y:S01]  /*165c0*/  SHF.R.U32.HI R41, RZ, 0x10, R2.reuse ;  /* 0x00000010ff297819 */ /* 0x100fe20000011602 */
[----:B------:R-:W-:Y:S01]  /*165d0*/  IMAD.MOV.U32 R73, RZ, RZ, R55 ;  /* 0x000000ffff497224 */ /* 0x000fe200078e0037 */
[----:B------:R-:W-:Y:S01]  /*165e0*/  SHF.R.U32.HI R3, RZ, 0x18, R2 ;  /* 0x00000018ff037819 */ /* 0x000fe20000011602 */
[----:B------:R-:W1:Y:S01]  /*165f0*/  MUFU.EX2 R101, R101 ;  /* 0x0000006500657308 */ /* 0x000e620000000800 */
[----:B------:R-:W-:Y:S01]  /*16600*/  LOP3.LUT R2, R41, 0xff, RZ, 0xc0, !PT ;  /* 0x000000ff29027812 */ /* 0x000fe200078ec0ff */
        /* <DEDUP_REMOVED lines=8> */
[----:B------:R-:W-:Y:S01]  /*16690*/  MUFU.EX2 R106, R106 ;  /* 0x0000006a006a7308 */ /* 0x000fe20000000800 */
[----:B------:R-:W-:Y:S01]  /*166a0*/  LOP3.LUT R2, R2, 0xff, RZ, 0xc0, !PT ;  /* 0x000000ff02027812 */ /* 0x000fe200078ec0ff */
[----:B------:R-:W-:Y:S01]  /*166b0*/  FADD.FTZ R73, R73, R66 ;  /* 0x0000004249497221 */ /* 0x000fe20000010000 */
[----:B------:R-:W-:Y:S01]  /*166c0*/  LOP3.LUT R3, R48, 0xffff, RZ, 0xc0, !PT ;  /* 0x0000ffff30037812 */ /* 0x000fe200078ec0ff */
[----:B------:R-:W-:Y:S01]  /*166d0*/  IMAD.MOV.U32 R132, RZ, RZ, R138 ;  /* 0x000000ffff847224 */ /* 0x000fe200078e008a */
[----:B------:R-:W-:Y:S02]  /*166e0*/  PRMT R76, R2, 0x5410, R40 ;  /* 0x00005410024c7816 */ /* 0x000fe40000000028 */
[----:B------:R-:W-:Y:S03]  /*166f0*/  LOP3.LUT R40, R48, 0xff, RZ, 0xc0, !PT ;  /* 0x000000ff30287812 */ /* 0x000fe600078ec0ff */
[----:B------:R-:W1:Y:S01]  /*16700*/  MUFU.EX2 R107, R107 ;  /* 0x0000006b006b7308 */ /* 0x000e620000000800 */
[----:B------:R-:W-:Y:S02]  /*16710*/  SHF.R.U32.HI R3, RZ, 0x8, R3 ;  /* 0x00000008ff037819 */ /* 0x000fe40000011603 */
[----:B------:R-:W-:Y:S02]  /*16720*/  F2FP.F16.F32.PACK_AB R2, R209, R208 ;  /* 0x000000d0d102723e */ /* 0x000fe400000000ff */
[----:B------:R-:W-:Y:S02]  /*16730*/  PRMT R166, R40, 0x5410, R3 ;  /* 0x0000541028a67816 */ /* 0x000fe40000000003 */
[----:B------:R-:W-:Y:S03]  /*16740*/  LOP3.LUT R42, R42, R2, RZ, 0xc0, !PT ;  /* 0x000000022a2a7212 */ /* 0x000fe600078ec0ff */
[----:B------:R-:W-:Y:S01]  /*16750*/  MUFU.EX2 R108, R108 ;  /* 0x0000006c006c7308 */ /* 0x000fe20000000800 */
[--C-:B------:R-:W-:Y:S02]  /*16760*/  HSET2.LE.AND R40, R60, R225.reuse, PT ;  /* 0x000000e13c287233 */ /* 0x100fe40003803000 */
[----:B------:R-:W-:Y:S02]  /*16770*/  F2FP.F16.F32.PACK_AB R2, R198, R197 ;  /* 0x000000c5c602723e */ /* 0x000fe400000000ff */
[----:B------:R-:W-:Y:S02]  /*16780*/  F2FP.F16.F32.PACK_AB R3, R196, R193 ;  /* 0x000000c1c403723e */ /* 0x000fe400000000ff */
[----:B------:R-:W-:Y:S03]  /*16790*/  LOP3.LUT R40, R40, R2, RZ, 0xc0, !PT ;  /* 0x0000000228287212 */ /* 0x000fe600078ec0ff */
[----:B------:R-:W1:Y:S01]  /*167a0*/  MUFU.EX2 R109, R109 ;  /* 0x0000006d006d7308 */ /* 0x000e620000000800 */
[----:B------:R-:W-:Y:S02]  /*167b0*/  LOP3.LUT R41, R41, R3, RZ, 0xc0, !PT ;  /* 0x0000000329297212 */ /* 0x000fe400078ec0ff */
[--C-:B------:R-:W-:Y:S01]  /*167c0*/  HSET2.LE.AND R53, R150, R225.reuse, PT ;  /* 0x000000e196357233 */ /* 0x100fe20003803000 */
[----:B------:R-:W-:Y:S01]  /*167d0*/  IMAD.MOV.U32 R150, RZ, RZ, R70 ;  /* 0x000000ffff967224 */ /* 0x000fe200078e0046 */
[--C-:B------:R-:W-:Y:S01]  /*167e0*/  HSET2.LE.AND R55, R176, R225.reuse, PT ;  /* 0x000000e1b0377233 */ /* 0x100fe20003803000 */
[----:B------:R-:W-:Y:S01]  /*167f0*/  IMAD.MOV.U32 R176, RZ, RZ, R119 ;  /* 0x000000ffffb07224 */ /* 0x000fe200078e0077 */
[----:B------:R-:W-:Y:S01]  /*16800*/  F2FP.F16.F32.PACK_AB R2, R192, R191 ;  /* 0x000000bfc002723e */ /* 0x000fe200000000ff */
[----:B------:R-:W-:Y:S01]  /*16810*/  IMAD.MOV.U32 R119, RZ, RZ, R170 ;  /* 0x000000ffff777224 */ /* 0x000fe200078e00aa */
[----:B------:R-:W-:Y:S01]  /*16820*/  F2FP.F16.F32.PACK_AB R3, R184, R178 ;  /* 0x000000b2b803723e */ /* 0x000fe200000000ff */
[----:B------:R-:W-:Y:S01]  /*16830*/  IMAD.MOV.U32 R170, RZ, RZ, R62 ;  /* 0x000000ffffaa7224 */ /* 0x000fe200078e003e */
[----:B------:R-:W-:Y:S02]  /*16840*/  LOP3.LUT R55, R55, R2, RZ, 0xc0, !PT ;  /* 0x0000000237377212 */ /* 0x000fe400078ec0ff */
[----:B------:R-:W-:Y:S02]  /*16850*/  LOP3.LUT R52, R52, R3, RZ, 0xc0, !PT ;  /* 0x0000000334347212 */ /* 0x000fe400078ec0ff */
[--C-:B------:R-:W-:Y:S02]  /*16860*/  SHF.R.U32.HI R49, RZ, 0x10, R48.reuse ;  /* 0x00000010ff317819 */ /* 0x100fe40000011630 */
[--C-:B------:R-:W-:Y:S01]  /*16870*/  HSET2.LE.AND R62, R160, R225.reuse, PT ;  /* 0x000000e1a03e7233 */ /* 0x100fe20003803000 */
[----:B------:R-:W-:Y:S01]  /*16880*/  IMAD.MOV.U32 R160, RZ, RZ, R77 ;  /* 0x000000ffffa07224 */ /* 0x000fe200078e004d */
[--C-:B------:R-:W-:Y:S02]  /*16890*/  HSET2.LE.AND R63, R153, R225.reuse, PT ;  /* 0x000000e1993f7233 */ /* 0x100fe40003803000 */
[----:B------:R-:W-:Y:S01]  /*168a0*/  SHF.R.U32.HI R48, RZ, 0x18, R48 ;  /* 0x00000018ff307819 */ /* 0x000fe20000011630 */
[----:B------:R-:W-:Y:S01]  /*168b0*/  IMAD.MOV.U32 R153, RZ, RZ, R160 ;  /* 0x000000ffff997224 */ /* 0x000fe200078e00a0 */
[----:B------:R-:W-:Y:S01]  /*168c0*/  F2FP.F16.F32.PACK_AB R2, R189, R190 ;  /* 0x000000bebd02723e */ /* 0x000fe200000000ff */
[----:B------:R-:W-:Y:S01]  /*168d0*/  IMAD.MOV.U32 R160, RZ, RZ, R74 ;  /* 0x000000ffffa07224 */ /* 0x000fe200078e004a */
[----:B------:R-:W-:Y:S01]  /*168e0*/  F2FP.F16.F32.PACK_AB R3, R188, R185 ;  /* 0x000000b9bc03723e */ /* 0x000fe200000000ff */
[----:B------:R-:W-:Y:S01]  /*168f0*/  FADD.FTZ R74, R252, R64 ;  /* 0x00000040fc4a7221 */ /* 0x000fe20000010000 */
[--C-:B------:R-:W-:Y:S02]  /*16900*/  HSET2.LE.AND R60, R149, R225.reuse, PT ;  /* 0x000000e1953c7233 */ /* 0x100fe40003803000 */
[----:B------:R-:W-:Y:S02]  /*16910*/  LOP3.LUT R62, R62, R2, RZ, 0xc0, !PT ;  /* 0x000000023e3e7212 */ /* 0x000fe400078ec0ff */
[----:B------:R-:W-:Y:S02]  /*16920*/  LOP3.LUT R63, R63, R3, RZ, 0xc0, !PT ;  /* 0x000000033f3f7212 */ /* 0x000fe400078ec0ff */
[--C-:B------:R-:W-:Y:S02]  /*16930*/  HSET2.LE.AND R61, R156, R225.reuse, PT ;  /* 0x000000e19c3d7233 */ /* 0x100fe40003803000 */
[--C-:B------:R-:W-:Y:S02]  /*16940*/  HSET2.LE.AND R3, R161, R225.reuse, PT ;  /* 0x000000e1a1037233 */ /* 0x100fe40003803000 */
[----:B------:R-:W-:Y:S02]  /*16950*/  F2FP.F16.F32.PACK_AB R2, R162, R163 ;  /* 0x000000a3a202723e */ /* 0x000fe400000000ff */
[--C-:B------:R-:W-:Y:S02]  /*16960*/  HSET2.LE.AND R70, R148, R225.reuse, PT ;  /* 0x000000e194467233 */ /* 0x100fe40003803000 */
[----:B------:R-:W-:Y:S02]  /*16970*/  LOP3.LUT R61, R61, R2, RZ, 0xc0, !PT ;  /* 0x000000023d3d7212 */ /* 0x000fe400078ec0ff */
[----:B------:R-:W-:Y:S02]  /*16980*/  LOP3.LUT R50, R3, R50, RZ, 0xc0, !PT ;  /* 0x0000003203327212 */ /* 0x000fe400078ec0ff */
[----:B-----5:R-:W-:Y:S02]  /*16990*/  F2FP.F16.F32.PACK_AB R2, R141, R144 ;  /* 0x000000908d02723e */ /* 0x020fe400000000ff */
[----:B------:R-:W-:Y:S02]  /*169a0*/  F2FP.F16.F32.PACK_AB R3, R140, R134 ;  /* 0x000000868c03723e */ /* 0x000fe400000000ff */
[----:B------:R-:W-:Y:S02]  /*169b0*/  F2FP.F16.F32.PACK_AB R64, R85, R84 ;  /* 0x000000545540723e */ /* 0x000fe400000000ff */
[--C-:B------:R-:W-:Y:S02]  /*169c0*/  HSET2.LE.AND R66, R146, R225.reuse, PT ;  /* 0x000000e192427233 */ /* 0x100fe40003803000 */
[--C-:B------:R-:W-:Y:S02]  /*169d0*/  HSET2.LE.AND R164, R164, R225.reuse, PT ;  /* 0x000000e1a4a47233 */ /* 0x100fe40003803000 */
[--C-:B------:R-:W-:Y:S02]  /*169e0*/  HSET2.LE.AND R165, R165, R225.reuse, PT ;  /* 0x000000e1a5a57233 */ /* 0x100fe40003803000 */
[--C-:B------:R-:W-:Y:S01]  /*169f0*/  HSET2.LE.AND R166, R166, R225.reuse, PT ;  /* 0x000000e1a6a67233 */ /* 0x100fe20003803000 */
[----:B----4-:R-:W-:Y:S01]  /*16a00*/  FFMA.FTZ R72, R0, R72, R247 ;  /* 0x0000004800487223 */ /* 0x010fe200000100f7 */
[----:B------:R-:W-:Y:S01]  /*16a10*/  IMAD.MOV.U32 R247, RZ, RZ, R58 ;  /* 0x000000fffff77224 */ /* 0x000fe200078e003a */
[----:B------:R-:W-:Y:S01]  /*16a20*/  F2FP.F16.F32.PACK_AB R0, R207, R204 ;  /* 0x000000cccf00723e */ /* 0x000fe200000000ff */
[----:B------:R-:W4:Y:S01]  /*16a30*/  LDSM.16.MT88.4 R56, [R214+0x4c00] ;  /* 0x004c0000d638783b */ /* 0x000f220000004200 */
[----:B------:R-:W-:Y:S01]  /*16a40*/  FADD.FTZ R72, R153, R72 ;  /* 0x0000004899487221 */ /* 0x000fe20000010000 */
[----:B------:R-:W-:Y:S01]  /*16a50*/  IMAD.MOV.U32 R153, RZ, RZ, R71 ;  /* 0x000000ffff997224 */ /* 0x000fe200078e0047 */
[----:B------:R-:W-:Y:S02]  /*16a60*/  LOP3.LUT R43, R43, R0, RZ, 0xc0, !PT ;  /* 0x000000002b2b7212 */ /* 0x000fe400078ec0ff */
[----:B------:R-:W-:Y:S02]  /*16a70*/  F2FP.F16.F32.PACK_AB R0, R194, R195 ;  /* 0x000000c3c200723e */ /* 0x000fe400000000ff */
[--C-:B------:R-:W-:Y:S02]  /*16a80*/  HSET2.LE.AND R71, R147, R225.reuse, PT ;  /* 0x000000e193477233 */ /* 0x100fe40003803000 */
[----:B------:R-:W-:Y:S01]  /*16a90*/  LOP3.LUT R54, R54, R0, RZ, 0xc0, !PT ;  /* 0x0000000036367212 */ /* 0x000fe200078ec0ff */
[-C--:B------:R-:W-:Y:S05]  /*16aa0*/  HMMA.16816.F32 R4, R40, R44.reuse, R4 ;  /* 0x0000002c2804723c */ /* 0x080fea0000001804 */
[----:B------:R-:W-:Y:S06]  /*16ab0*/  F2FP.F16.F32.PACK_AB R0, R174, R177 ;  /* 0x000000b1ae00723e */ /* 0x000fec00000000ff */
[----:B------:R-:W-:Y:S02]  /*16ac0*/  LOP3.LUT R53, R53, R0, RZ, 0xc0, !PT ;  /* 0x0000000035357212 */ /* 0x000fe400078ec0ff */
[----:B------:R-:W-:Y:S02]  /*16ad0*/  LOP3.LUT R0, R49, 0xff, RZ, 0xc0, !PT ;  /* 0x000000ff31007812 */ /* 0x000fe400078ec0ff */
[--C-:B------:R-:W-:Y:S02]  /*16ae0*/  HSET2.LE.AND R49, R151, R225.reuse, PT ;  /* 0x000000e197317233 */ /* 0x100fe40003803000 */
[----:B------:R-:W-:Y:S01]  /*16af0*/  PRMT R77, R0, 0x5410, R48 ;  /* 0x00005410004d7816 */ /* 0x000fe20000000030 */
[C---:B------:R-:W-:Y:S04]  /*16b00*/  HMMA.16816.F32 R8, R52.reuse, R44, R8 ;  /* 0x0000002c3408723c */ /* 0x040fe80000001808 */
[----:B------:R-:W-:Y:S02]  /*16b10*/  LOP3.LUT R49, R49, R3, RZ, 0xc0, !PT ;  /* 0x0000000331317212 */ /* 0x000fe400078ec0ff */
[-C--:B------:R-:W-:Y:S05]  /*16b20*/  HMMA.16816.F32 R12, R52, R46.reuse, R12 ;  /* 0x0000002e340c723c */ /* 0x080fea000000180c */
[----:B------:R-:W-:Y:S01]  /*16b30*/  F2FP.F16.F32.PACK_AB R0, R172, R173 ;  /* 0x000000adac00723e */ /* 0x000fe200000000ff */
[C---:B------:R-:W-:Y:S01]  /*16b40*/  HMMA.16816.F32 R16, R40.reuse, R46, R16 ;  /* 0x0000002e2810723c */ /* 0x040fe20000001810 */
[----:B------:R-:W5:Y:S04]  /*16b50*/  LDSM.16.MT88.4 R44, [R214+0x5000] ;  /* 0x00500000d62c783b */ /* 0x000f680000004200 */
[----:B------:R-:W-:Y:S01]  /*16b60*/  LOP3.LUT R60, R60, R0, RZ, 0xc0, !PT ;  /* 0x000000003c3c7212 */ /* 0x000fe200078ec0ff */
[-C--:B----4-:R-:W-:Y:S05]  /*16b70*/  HMMA.16816.F32 R20, R40, R56.reuse, R20 ;  /* 0x000000382814723c */ /* 0x090fea0000001814 */
[--C-:B------:R-:W-:Y:S01]  /*16b80*/  HSET2.LE.AND R48, R152, R225.reuse, PT ;  /* 0x000000e198307233 */ /* 0x100fe20003803000 */
[C---:B------:R-:W-:Y:S05]  /*16b90*/  HMMA.16816.F32 R24, R52.reuse, R56, R24 ;  /* 0x000000383418723c */ /* 0x040fea0000001818 */
[----:B------:R-:W-:Y:S01]  /*16ba0*/  LOP3.LUT R48, R48, R2, RZ, 0xc0, !PT ;  /* 0x0000000230307212 */ /* 0x000fe200078ec0ff */
[-C--:B------:R-:W-:Y:S05]  /*16bb0*/  HMMA.16816.F32 R32, R52, R58.reuse, R32 ;  /* 0x0000003a3420723c */ /* 0x080fea0000001820 */
[----:B------:R-:W-:Y:S01]  /*16bc0*/  F2FP.F16.F32.PACK_AB R0, R154, R155 ;  /* 0x0000009b9a00723e */ /* 0x000fe200000000ff */
[----:B------:R-:W-:Y:S01]  /*16bd0*/  HMMA.16816.F32 R28, R40, R58, R28 ;  /* 0x0000003a281c723c */ /* 0x000fe2000000181c */
[----:B------:R-:W4:Y:S04]  /*16be0*/  LDSM.16.MT88.4 R40, [R213+0x5400] ;  /* 0x00540000d528783b */ /* 0x000f280000004200 */
[----:B------:R-:W-:Y:S01]  /*16bf0*/  LOP3.LUT R51, R51, R0, RZ, 0xc0, !PT ;  /* 0x0000000033337212 */ /* 0x000fe200078ec0ff */
[-C--:B------:R-:W-:Y:S05]  /*16c00*/  HMMA.16816.F32 R4, R60, R36.reuse, R4 ;  /* 0x000000243c04723c */ /* 0x080fea0000001804 */
[----:B------:R-:W-:Y:S01]  /*16c10*/  F2FP.F16.F32.PACK_AB R2, R99, R98 ;  /* 0x000000626302723e */ /* 0x000fe200000000ff */
[C---:B------:R-:W-:Y:S05]  /*16c20*/  HMMA.16816.F32 R8, R48.reuse, R36, R8 ;  /* 0x000000243008723c */ /* 0x040fea0000001808 */
[--C-:B------:R-:W-:Y:S01]  /*16c30*/  HSET2.LE.AND R3, R143, R225.reuse, PT ;  /* 0x000000e18f037233 */ /* 0x100fe20003803000 */
[-C--:B------:R-:W-:Y:S05]  /*16c40*/  HMMA.16816.F32 R12, R48, R38.reuse, R12 ;  /* 0x00000026300c723c */ /* 0x080fea000000180c */
[----:B------:R-:W-:Y:S01]  /*16c50*/  LOP3.LUT R67, R67, R2, RZ, 0xc0, !PT ;  /* 0x0000000243437212 */ /* 0x000fe200078ec0ff */
[C---:B------:R-:W-:Y:S05]  /*16c60*/  HMMA.16816.F32 R16, R60.reuse, R38, R16 ;  /* 0x000000263c10723c */ /* 0x040fea0000001810 */
[----:B------:R-:W-:Y:S01]  /*16c70*/  F2FP.F16.F32.PACK_AB R2, R93, R92 ;  /* 0x0000005c5d02723e */ /* 0x000fe200000000ff */
[-C--:B-----5:R-:W-:Y:S05]  /*16c80*/  HMMA.16816.F32 R20, R60, R44.reuse, R20 ;  /* 0x0000002c3c14723c */ /* 0x0a0fea0000001814 */
[----:B------:R-:W-:Y:S01]  /*16c90*/  LOP3.LUT R64, R3, R64, RZ, 0xc0, !PT ;  /* 0x0000004003407212 */ /* 0x000fe200078ec0ff */
        /* <DEDUP_REMOVED lines=8> */
[----:B------:R-:W-:Y:S03]  /*16d20*/  LDSM.16.MT88.4 R148, [R213+0x5c00] ;  /* 0x005c0000d594783b */ /* 0x000fe60000004200 */
[--C-:B------:R-:W-:Y:S01]  /*16d30*/  HSET2.LE.AND R54, R142, R225.reuse, PT ;  /* 0x000000e18e367233 */ /* 0x100fe20003803000 */
[----:B------:R-:W-:Y:S01]  /*16d40*/  FADD.FTZ R36, R175, R58 ;  /* 0x0000003aaf247221 */ /* 0x000fe20000010000 */
[----:B------:R-:W-:Y:S02]  /*16d50*/  F2FP.F16.F32.PACK_AB R0, R97, R96 ;  /* 0x000000606100723e */ /* 0x000fe400000000ff */
[----:B------:R-:W-:Y:S02]  /*16d60*/  F2FP.F16.F32.PACK_AB R3, R113, R112 ;  /* 0x000000707103723e */ /* 0x000fe400000000ff */
[----:B------:R-:W-:Y:S02]  /*16d70*/  LOP3.LUT R69, R69, R2, RZ, 0xc0, !PT ;  /* 0x0000000245457212 */ /* 0x000fe400078ec0ff */
[--C-:B------:R-:W-:Y:S02]  /*16d80*/  HSET2.LE.AND R53, R81, R225.reuse, PT ;  /* 0x000000e151357233 */ /* 0x100fe40003803000 */
[----:B------:R-:W-:Y:S02]  /*16d90*/  F2FP.F16.F32.PACK_AB R2, R103, R102 ;  /* 0x000000666702723e */ /* 0x000fe400000000ff */
[----:B------:R-:W-:Y:S02]  /*16da0*/  LOP3.LUT R66, R66, R0, RZ, 0xc0, !PT ;  /* 0x0000000042427212 */ /* 0x000fe400078ec0ff */
[----:B------:R-:W-:Y:S02]  /*16db0*/  LOP3.LUT R54, R54, R3, RZ, 0xc0, !PT ;  /* 0x0000000336367212 */ /* 0x000fe400078ec0ff */
[--C-:B------:R-:W-:Y:S02]  /*16dc0*/  HSET2.LE.AND R56, R78, R225.reuse, PT ;  /* 0x000000e14e387233 */ /* 0x100fe40003803000 */
[----:B------:R-:W-:Y:S02]  /*16dd0*/  F2FP.F16.F32.PACK_AB R0, R87, R86 ;  /* 0x000000565700723e */ /* 0x000fe400000000ff */
[----:B--2---:R-:W-:Y:S02]  /*16de0*/  F2FP.F16.F32.PACK_AB R3, R105, R104 ;  /* 0x000000686903723e */ /* 0x004fe400000000ff */
[----:B------:R-:W-:Y:S01]  /*16df0*/  LOP3.LUT R53, R53, R2, RZ, 0xc0, !PT ;  /* 0x0000000235357212 */ /* 0x000fe200078ec0ff */
[----:B------:R-:W-:Y:S01]  /*16e00*/  FADD.FTZ R2, R160, R74 ;  /* 0x0000004aa0027221 */ /* 0x000fe20000010000 */
[--C-:B------:R-:W-:Y:S01]  /*16e10*/  HSET2.LE.AND R55, R135, R225.reuse, PT ;  /* 0x000000e187377233 */ /* 0x100fe20003803000 */
[----:B------:R-:W-:Y:S01]  /*16e20*/  IMAD.MOV.U32 R135, RZ, RZ, R133 ;  /* 0x000000ffff877224 */ /* 0x000fe200078e0085 */
[----:B------:R-:W-:Y:S02]  /*16e30*/  LOP3.LUT R65, R65, R0, RZ, 0xc0, !PT ;  /* 0x0000000041417212 */ /* 0x000fe400078ec0ff */
[----:B------:R-:W-:Y:S01]  /*16e40*/  LOP3.LUT R56, R56, R3, RZ, 0xc0, !PT ;  /* 0x0000000338387212 */ /* 0x000fe200078ec0ff */
[----:B------:R-:W-:Y:S01]  /*16e50*/  FADD.FTZ R3, R153, R73 ;  /* 0x0000004999037221 */ /* 0x000fe20000010000 */
[----:B---3--:R-:W-:Y:S01]  /*16e60*/  F2FP.F16.F32.PACK_AB R52, R115, R114 ;  /* 0x000000727334723e */ /* 0x008fe200000000ff */
[----:B------:R-:W-:Y:S01]  /*16e70*/  FADD.FTZ R73, R183, R2 ;  /* 0x00000002b7497221 */ /* 0x000fe20000010000 */
[----:B------:R-:W-:Y:S01]  /*16e80*/  F2FP.F16.F32.PACK_AB R0, R89, R88 ;  /* 0x000000585900723e */ /* 0x000fe200000000ff */
[-C--:B----4-:R-:W-:Y:S05]  /*16e90*/  HMMA.16816.F32 R4, R64, R40.reuse, R4 ;  /* 0x000000284004723c */ /* 0x090fea0000001804 */
[--C-:B------:R-:W-:Y:S01]  /*16ea0*/  HSET2.LE.AND R2, R76, R225.reuse, PT ;  /* 0x000000e14c027233 */ /* 0x100fe20003803000 */
[----:B------:R-:W-:Y:S01]  /*16eb0*/  FADD.FTZ R74, R157, R3 ;  /* 0x000000039d4a7221 */ /* 0x000fe20000010000 */
[----:B------:R-:W-:Y:S01]  /*16ec0*/  LOP3.LUT R55, R55, R52, RZ, 0xc0, !PT ;  /* 0x0000003437377212 */ /* 0x000fe200078ec0ff */
[----:B------:R-:W-:Y:S03]  /*16ed0*/  FADD.FTZ R44, R251, R73 ;  /* 0x00000049fb2c7221 */ /* 0x000fe60000010000 */
[----:B------:R-:W-:Y:S01]  /*16ee0*/  F2FP.F16.F32.PACK_AB R59, R111, R110 ;  /* 0x0000006e6f3b723e */ /* 0x000fe200000000ff */
[----:B------:R-:W-:Y:S01]  /*16ef0*/  IMAD.MOV.U32 R76, RZ, RZ, R133 ;  /* 0x000000ffff4c7224 */ /* 0x000fe200078e0085 */
[----:B------:R-:W-:Y:S01]  /*16f00*/  LOP3.LUT R68, R68, R0, RZ, 0xc0, !PT ;  /* 0x0000000044447212 */ /* 0x000fe200078ec0ff */
[----:B------:R-:W-:Y:S01]  /*16f10*/  IMAD.MOV.U32 R133, RZ, RZ, R137 ;  /* 0x000000ffff857224 */ /* 0x000fe200078e0089 */
[--C-:B------:R-:W-:Y:S02]  /*16f20*/  HSET2.LE.AND R52, R82, R225.reuse, PT ;  /* 0x000000e152347233 */ /* 0x100fe40003803000 */
[----:B-1----:R-:W-:Y:S02]  /*16f30*/  F2FP.F16.F32.PACK_AB R0, R101, R100 ;  /* 0x000000646500723e */ /* 0x002fe400000000ff */
[----:B------:R-:W-:Y:S01]  /*16f40*/  LOP3.LUT R59, R2, R59, RZ, 0xc0, !PT ;  /* 0x0000003b023b7212 */ /* 0x000fe200078ec0ff */
[C---:B------:R-:W-:Y:S04]  /*16f50*/  HMMA.16816.F32 R8, R68.reuse, R40, R8 ;  /* 0x000000284408723c */ /* 0x040fe80000001808 */
[----:B------:R-:W-:Y:S01]  /*16f60*/  FADD.FTZ R2, R247, R36 ;  /* 0x00000024f7027221 */ /* 0x000fe20000010000 */
[----:B------:R-:W-:Y:S01]  /*16f70*/  LOP3.LUT R52, R52, R0, RZ, 0xc0, !PT ;  /* 0x0000000034347212 */ /* 0x000fe200078ec0ff */
[-C--:B------:R-:W-:Y:S01]  /*16f80*/  HMMA.16816.F32 R12, R68, R42.reuse, R12 ;  /* 0x0000002a440c723c */ /* 0x080fe2000000180c */
[----:B------:R-:W1:Y:S04]  /*16f90*/  LDSM.16.MT88.4 R36, [R214+0x5400] ;  /* 0x00540000d624783b */ /* 0x000e680000004200 */
[--C-:B------:R-:W-:Y:S01]  /*16fa0*/  HSET2.LE.AND R57, R79, R225.reuse, PT ;  /* 0x000000e14f397233 */ /* 0x100fe20003803000 */
[C---:B------:R-:W-:Y:S05]  /*16fb0*/  HMMA.16816.F32 R16, R64.reuse, R42, R16 ;  /* 0x0000002a4010723c */ /* 0x040fea0000001810 */
[----:B------:R-:W-:Y:S01]  /*16fc0*/  F2FP.F16.F32.PACK_AB R0, R107, R106 ;  /* 0x0000006a6b00723e */ /* 0x000fe200000000ff */
[----:B------:R-:W-:Y:S01]  /*16fd0*/  FADD.FTZ R48, R127, R2 ;  /* 0x000000027f307221 */ /* 0x000fe20000010000 */
[--C-:B------:R-:W-:Y:S04]  /*16fe0*/  HSET2.LE.AND R3, R145, R225.reuse, PT ;  /* 0x000000e191037233 */ /* 0x100fe80003803000 */
[----:B------:R-:W-:Y:S01]  /*16ff0*/  LOP3.LUT R57, R57, R0, RZ, 0xc0, !PT ;  /* 0x0000000039397212 */ /* 0x000fe200078ec0ff */
[----:B------:R-:W-:Y:S01]  /*17000*/  FADD.FTZ R0, R176, R72 ;  /* 0x00000048b0007221 */ /* 0x000fe20000010000 */
[----:B------:R-:W-:Y:S01]  /*17010*/  F2FP.F16.F32.PACK_AB R2, R182, R116 ;  /* 0x00000074b602723e */ /* 0x000fe200000000ff */
[----:B------:R-:W-:Y:S01]  /*17020*/  FADD.FTZ R40, R117, R48 ;  /* 0x0000003075287221 */ /* 0x000fe20000010000 */
[----:B------:R-:W-:Y:S01]  /*17030*/  F2FP.F16.F32.PACK_AB R58, R109, R108 ;  /* 0x0000006c6d3a723e */ /* 0x000fe200000000ff */
[----:B------:R-:W-:Y:S01]  /*17040*/  FADD.FTZ R72, R119, R0 ;  /* 0x0000000077487221 */ /* 0x000fe20000010000 */
[----:B------:R-:W-:Y:S01]  /*17050*/  IMAD.MOV.U32 R119, RZ, RZ, R170 ;  /* 0x000000ffff777224 */ /* 0x000fe200078e00aa */
[----:B------:R-:W-:Y:S01]  /*17060*/  F2FP.F16.F32.PACK_AB R170, R129, R128 ;  /* 0x0000008081aa723e */ /* 0x000fe200000000ff */
[----:B------:R-:W-:Y:S01]  /*17070*/  FADD.FTZ R50, R206, R40 ;  /* 0x00000028ce327221 */ /* 0x000fe20000010000 */
[----:B------:R-:W-:Y:S01]  /*17080*/  FADD.FTZ R45, R249, R72 ;  /* 0x00000048f92d7221 */ /* 0x000fe20000010000 */
[--C-:B------:R-:W-:Y:S02]  /*17090*/  HSET2.LE.AND R0, R80, R225.reuse, PT ;  /* 0x000000e150007233 */ /* 0x100fe40003803000 */
[----:B------:R-:W-:Y:S02]  /*170a0*/  LOP3.LUT R170, R3, R170, RZ, 0xc0, !PT ;  /* 0x000000aa03aa7212 */ /* 0x000fe400078ec0ff */
[--C-:B------:R-:W-:Y:S02]  /*170b0*/  HSET2.LE.AND R3, R83, R225.reuse, PT ;  /* 0x000000e153037233 */ /* 0x100fe40003803000 */
[----:B------:R-:W-:Y:S01]  /*170c0*/  LOP3.LUT R168, R168, R2, RZ, 0xc0, !PT ;  /* 0x00000002a8a87212 */ /* 0x000fe200078ec0ff */
[----:B------:R-:W-:Y:S01]  /*170d0*/  FADD.FTZ R2, R250, R45 ;  /* 0x0000002dfa027221 */ /* 0x000fe20000010000 */
[----:B------:R-:W-:Y:S01]  /*170e0*/  LOP3.LUT R58, R0, R58, RZ, 0xc0, !PT ;  /* 0x0000003a003a7212 */ /* 0x000fe200078ec0ff */
[----:B------:R-:W-:Y:S01]  /*170f0*/  FADD.FTZ R0, R179, R74 ;  /* 0x0000004ab3007221 */ /* 0x000fe20000010000 */
[----:B------:R-:W-:Y:S01]  /*17100*/  LOP3.LUT R169, R3, R169, RZ, 0xc0, !PT ;  /* 0x000000a903a97212 */ /* 0x000fe200078ec0ff */
[----:B------:R-:W-:Y:S01]  /*17110*/  FADD.FTZ R3, R119, R44 ;  /* 0x0000002c77037221 */ /* 0x000fe20000010000 */
[----:B------:R-:W-:Y:S01]  /*17120*/  HSET2.LE.AND R40, R77, R225, PT ;  /* 0x000000e14d287233 */ /* 0x000fe20003803000 */
[----:B------:R-:W2:Y:S01]  /*17130*/  LDSM.16.MT88.4 R44, [R213+0x5800] ;  /* 0x00580000d52c783b */ /* 0x000ea20000004200 */
[-C--:B-1----:R-:W-:Y:S03]  /*17140*/  HMMA.16816.F32 R20, R64, R36.reuse, R20 ;  /* 0x000000244014723c */ /* 0x082fe60000001814 */
[----:B------:R-:W-:Y:S01]  /*17150*/  FADD.FTZ R49, R125, R0 ;  /* 0x000000007d317221 */ /* 0x000fe20000010000 */
[----:B------:R-:W-:Y:S01]  /*17160*/  F2FP.F16.F32.PACK_AB R0, R131, R130 ;  /* 0x000000828300723e */ /* 0x000fe200000000ff */
[----:B------:R-:W-:Y:S01]  /*17170*/  FADD.FTZ R41, R187, R3 ;  /* 0x00000003bb297221 */ /* 0x000fe20000010000 */
[C---:B------:R-:W-:Y:S05]  /*17180*/  HMMA.16816.F32 R24, R68.reuse, R36, R24 ;  /* 0x000000244418723c */ /* 0x040fea0000001818 */
[----:B------:R-:W-:Y:S01]  /*17190*/  LOP3.LUT R171, R171, R0, RZ, 0xc0, !PT ;  /* 0x00000000abab7212 */ /* 0x000fe200078ec0ff */
[-C--:B------:R-:W-:Y:S05]  /*171a0*/  HMMA.16816.F32 R32, R68, R38.reuse, R32 ;  /* 0x000000264420723c */ /* 0x080fea0000001820 */
[----:B------:R-:W-:Y:S01]  /*171b0*/  FADD.FTZ R0, R186, R49 ;  /* 0x00000031ba007221 */ /* 0x000fe20000010000 */
[----:B------:R-:W-:Y:S05]  /*171c0*/  HMMA.16816.F32 R28, R64, R38, R28 ;  /* 0x00000026401c723c */ /* 0x000fea000000181c */
[----:B------:R-:W-:Y:S01]  /*171d0*/  FADD.FTZ R49, R167, R0 ;  /* 0x00000000a7317221 */ /* 0x000fe20000010000 */
[----:B------:R-:W-:Y:S01]  /*171e0*/  F2FP.F16.F32.PACK_AB R0, R121, R120 ;  /* 0x000000787900723e */ /* 0x000fe200000000ff */
[----:B------:R-:W-:Y:S01]  /*171f0*/  FADD.FTZ R48, R248, R2 ;  /* 0x00000002f8307221 */ /* 0x000fe20000010000 */
[----:B------:R-:W-:Y:S03]  /*17200*/  F2FP.F16.F32.PACK_AB R167, R139, R126 ;  /* 0x0000007e8ba7723e */ /* 0x000fe600000000ff */
[----:B------:R-:W-:Y:S01]  /*17210*/  LOP3.LUT R164, R164, R0, RZ, 0xc0, !PT ;  /* 0x00000000a4a47212 */ /* 0x000fe200078ec0ff */
[----:B------:R-:W-:Y:S01]  /*17220*/  FADD.FTZ R0, R203, R41 ;  /* 0x00000029cb007221 */ /* 0x000fe20000010000 */
[----:B------:R-:W-:Y:S01]  /*17230*/  LOP3.LUT R167, R40, R167, RZ, 0xc0, !PT ;  /* 0x000000a728a77212 */ /* 0x000fe200078ec0ff */
[----:B------:R-:W-:Y:S01]  /*17240*/  FADD.FTZ R36, R237, R49 ;  /* 0x00000031ed247221 */ /* 0x000fe20000010000 */
[----:B------:R-:W1:Y:S01]  /*17250*/  LDSM.16.MT88.4 R40, [R214+0x5800] ;  /* 0x00580000d628783b */ /* 0x000e620000004200 */
[----:B------:R-:W-:Y:S01]  /*17260*/  F2FP.F16.F32.PACK_AB R2, R123, R122 ;  /* 0x0000007a7b02723e */ /* 0x000fe200000000ff */
[----:B------:R-:W-:Y:S01]  /*17270*/  FADD.FTZ R0, R202, R0 ;  /* 0x00000000ca007221 */ /* 0x000fe20000010000 */
[----:B------:R-:W-:Y:S01]  /*17280*/  F2FP.F16.F32.PACK_AB R3, R180, R124 ;  /* 0x0000007cb403723e */ /* 0x000fe200000000ff */
[----:B------:R-:W-:Y:S01]  /*17290*/  FADD.FTZ R36, R239, R36 ;  /* 0x00000024ef247221 */ /* 0x000fe20000010000 */
[----:B------:R-:W-:Y:S01]  /*172a0*/  LOP3.LUT R165, R165, R2, RZ, 0xc0, !PT ;  /* 0x00000002a5a57212 */ /* 0x000fe200078ec0ff */
[-C--:B--2---:R-:W-:Y:S05]  /*172b0*/  HMMA.16816.F32 R4, R52, R44.reuse, R4 ;  /* 0x0000002c3404723c */ /* 0x084fea0000001804 */
[----:B------:R-:W-:Y:S01]  /*172c0*/  FADD.FTZ R37, R201, R0 ;  /* 0x00000000c9257221 */ /* 0x000fe20000010000 */
[C---:B------:R-:W-:Y:S05]  /*172d0*/  HMMA.16816.F32 R8, R56.reuse, R44, R8 ;  /* 0x0000002c3808723c */ /* 0x040fea0000001808 */
[----:B------:R-:W-:Y:S01]  /*172e0*/  FADD.FTZ R37, R238, R37 ;  /* 0x00000025ee257221 */ /* 0x000fe20000010000 */
[----:B------:R-:W-:Y:S01]  /*172f0*/  FADD.FTZ R36, R243, R36 ;  /* 0x00000024f3247221 */ /* 0x000fe20000010000 */
[----:B------:R-:W-:Y:S01]  /*17300*/  FADD.FTZ R2, R205, R48 ;  /* 0x00000030cd027221 */ /* 0x000fe20000010000 */
[----:B------:R-:W-:Y:S01]  /*17310*/  LOP3.LUT R166, R166, R3, RZ, 0xc0, !PT ;  /* 0x00000003a6a67212 */ /* 0x000fe200078ec0ff */
[-C--:B------:R-:W-:Y:S03]  /*17320*/  HMMA.16816.F32 R12, R56, R46.reuse, R12 ;  /* 0x0000002e380c723c */ /* 0x080fe6000000180c */
[----:B------:R-:W-:Y:S01]  /*17330*/  FADD.FTZ R37, R240, R37 ;  /* 0x00000025f0257221 */ /* 0x000fe20000010000 */
[----:B------:R-:W-:Y:S01]  /*17340*/  FADD.FTZ R2, R199, R2 ;  /* 0x00000002c7027221 */ /* 0x000fe20000010000 */
[----:B------:R-:W-:Y:S01]  /*17350*/  FADD.FTZ R3, R241, R50 ;  /* 0x00000032f1037221 */ /* 0x000fe20000010000 */
[C---:B------:R-:W-:Y:S05]  /*17360*/  HMMA.16816.F32 R16, R52.reuse, R46, R16 ;  /* 0x0000002e3410723c */ /* 0x040fea0000001810 */
[----:B------:R-:W-:Y:S01]  /*17370*/  FADD.FTZ R3, R242, R3 ;  /* 0x00000003f2037221 */ /* 0x000fe20000010000 */
[----:B------:R-:W-:Y:S05]  /*17380*/  FADD.FTZ R0, R200, R2 ;  /* 0x00000002c8007221 */ /* 0x000fea0000010000 */
[----:B------:R-:W-:Y:S01]  /*17390*/  FADD.FTZ R2, R245, R3 ;  /* 0x00000003f5027221 */ /* 0x000fe20000010000 */
[----:B------:R-:W-:Y:S01]  /*173a0*/  FADD.FTZ R3, R210, R0 ;  /* 0x00000000d2037221 */ /* 0x000fe20000010000 */
[-C--:B-1----:R-:W-:Y:S03]  /*173b0*/  HMMA.16816.F32 R20, R52, R40.reuse, R20 ;  /* 0x000000283414723c */ /* 0x082fe60000001814 */
[----:B------:R-:W-:Y:S01]  /*173c0*/  FADD.FTZ R0, R246, R2 ;  /* 0x00000002f6007221 */ /* 0x000fe20000010000 */
[----:B------:R-:W-:Y:S01]  /*173d0*/  FADD.FTZ R2, R244, R36 ;  /* 0x00000024f4027221 */ /* 0x000fe20000010000 */
[----:B------:R-:W-:Y:S01]  /*173e0*/  FADD.FTZ R3, R211, R3 ;  /* 0x00000003d3037221 */ /* 0x000fe20000010000 */
[C---:B------:R-:W-:Y:S05]  /*173f0*/  HMMA.16816.F32 R24, R56.reuse, R40, R24 ;  /* 0x000000283818723c */ /* 0x040fea0000001818 */
        /* <DEDUP_REMOVED lines=15> */
[----:B------:R-:W-:Y:S04]  /*174f0*/  FADD.FTZ R2, R191, R3 ;  /* 0x00000003bf027221 */ /* 0x000fe80000010000 */
[----:B------:R-:W-:Y:S01]  /*17500*/  FADD.FTZ R45, R163, R37 ;  /* 0x00000025a32d7221 */ /* 0x000fe20000010000 */
[----:B------:R-:W-:Y:S01]  /*17510*/  FADD.FTZ R3, R194, R0 ;  /* 0x00000000c2037221 */ /* 0x000fe20000010000 */
[----:B------:R-:W-:Y:S01]  /*17520*/  FADD.FTZ R0, R192, R2 ;  /* 0x00000002c0007221 */ /* 0x000fe20000010000 */
[----:B------:R-:W-:Y:S02]  /*17530*/  FADD.FTZ R2, R173, R36 ;  /* 0x00000024ad027221 */ /* 0x000fe40000010000 */
[----:B------:R-:W1:Y:S01]  /*17540*/  LDSM.16.MT88.4 R36, [R214+0x5c00] ;  /* 0x005c0000d624783b */ /* 0x000e620000004200 */
[----:B------:R-:W-:Y:S01]  /*17550*/  FADD.FTZ R44, R144, R3 ;  /* 0x00000003902c7221 */ /* 0x000fe20000010000 */
[----:B------:R-:W-:Y:S01]  /*17560*/  FADD.FTZ R3, R134, R0 ;  /* 0x0000000086037221 */ /* 0x000fe20000010000 */
[-C--:B------:R-:W-:Y:S05]  /*17570*/  HMMA.16816.F32 R144, R168, R148.reuse, R4 ;  /* 0x00000094a890723c */ /* 0x080fea0000001804 */
        /* <DEDUP_REMOVED lines=9> */
[----:B------:R-:W-:Y:S03]  /*17610*/  IMAD.MOV.U32 R134, RZ, RZ, R136 ;  /* 0x000000ffff867224 */ /* 0x000fe600078e0088 */
        /* <DEDUP_REMOVED lines=55> */
[----:B------:R-:W-:Y:S02]  /*17990*/  FADD.FTZ R3, R131, R4 ;  /* 0x0000000483037221 */ /* 0x000fe40000010000 */
[----:B------:R2:W-:Y:S01]  /*179a0*/  STL [R1+0x18], R5 ;  /* 0x0000180501007387 */ /* 0x0005e20000100800 */
[----:B------:R-:W-:Y:S01]  /*179b0*/  FADD.FTZ R2, R180, R2 ;  /* 0x00000002b4027221 */ /* 0x000fe20000010000 */
[----:B------:R-:W-:Y:S02]  /*179c0*/  FADD.FTZ R0, R139, R0 ;  /* 0x000000008b007221 */ /* 0x000fe40000010000 */
[----:B------:R2:W-:Y:S04]  /*179d0*/  STL [R1+0x1c], R3 ;  /* 0x00001c0301007387 */ /* 0x0005e80000100800 */
[----:B------:R2:W-:Y:S04]  /*179e0*/  STL [R1+0x20], R2 ;  /* 0x0000200201007387 */ /* 0x0005e80000100800 */
[----:B------:R2:W-:Y:S01]  /*179f0*/  STL [R1+0x24], R0 ;  /* 0x0000240001007387 */ /* 0x0005e20000100800 */
[----:B------:R-:W-:Y:S05]  /*17a00*/  @P0 BRA `(.L_x_292) ;  /* 0xffffff9c00580947 */ /* 0x000fea000383ffff */
.L_x_291:
[----:B------:R-:W3:Y:S01]  /*17a10*/  LDL.LU R8, [R1+0x18] ;  /* 0x0000180001087983 */ /* 0x000ee20000300800 */
[----:B------:R-:W-:-:S03]  /*17a20*/  ULDC UR4, c[0x0][0x38c] ;  /* 0x0000e30000047ab9 */ /* 0x000fc60000000800 */
[----:B------:R-:W4:Y:S04]  /*17a30*/  LDL.LU R7, [R1+0x1c] ;  /* 0x00001c0001077983 */ /* 0x000f280000300800 */
[----:B------:R-:W4:Y:S04]  /*17a40*/  LDL.LU R6, [R1+0x20] ;  /* 0x0000200001067983 */ /* 0x000f280000300800 */
[----:B--2---:R-:W2:Y:S01]  /*17a50*/  LDL.LU R5, [R1+0x24] ;  /* 0x0000240001057983 */ /* 0x004ea20000300800 */
[----:B------:R-:W-:Y:S01]  /*17a60*/  UISETP.NE.AND UP0, UPT, UR26, -0x1, UPT ;  /* 0xffffffff1a00788c */ /* 0x000fe2000bf05270 */
[----:B------:R-:W-:Y:S01]  /*17a70*/  MOV R17, 0x10 ;  /* 0x0000001000117802 */ /* 0x000fe20000000f00 */
[----:B------:R-:W-:Y:S01]  /*17a80*/  UMOV UR5, 0x400 ;  /* 0x0000040000057882 */ /* 0x000fe20000000000 */
[----:B------:R-:W1:Y:S01]  /*17a90*/  S2R R25, SR_TID.X ;  /* 0x0000000000197919 */ /* 0x000e620000002100 */
[----:B------:R-:W2:Y:S01]  /*17aa0*/  S2R R24, SR_TID.X ;  /* 0x0000000000187919 */ /* 0x000ea20000002100 */
[----:B-1----:R-:W-:Y:S01]  /*17ab0*/  SHF.R.S32.HI R23, RZ, 0x1f, R25 ;  /* 0x0000001fff177819 */ /* 0x002fe20000011419 */
[----:B---3--:R-:W1:Y:S04]  /*17ac0*/  SHFL.BFLY PT, R2, R8, 0x2, 0x1f ;  /* 0x0c401f0008027f89 */ /* 0x008e6800000e0000 */
[----:B----4-:R-:W3:Y:S04]  /*17ad0*/  SHFL.BFLY PT, R0, R7, 0x2, 0x1f ;  /* 0x0c401f0007007f89 */ /* 0x010ee800000e0000 */
[----:B-----5:R-:W4:Y:S04]  /*17ae0*/  SHFL.BFLY PT, R3, R6, 0x2, 0x1f ;  /* 0x0c401f0006037f89 */ /* 0x020f2800000e0000 */
[----:B--2---:R-:W2:Y:S01]  /*17af0*/  SHFL.BFLY PT, R4, R5, 0x2, 0x1f ;  /* 0x0c401f0005047f89 */ /* 0x004ea200000e0000 */
[----:B-1----:R-:W-:Y:S01]  /*17b00*/  FADD.FTZ R2, R2, R8 ;  /* 0x0000000802027221 */ /* 0x002fe20000010000 */
[----:B---3--:R-:W-:-:S04]  /*17b10*/  FADD.FTZ R0, R0, R7 ;  /* 0x0000000700007221 */ /* 0x008fc80000010000 */
[----:B------:R-:W1:Y:S01]  /*17b20*/  SHFL.BFLY PT, R8, R2, 0x1, 0x1f ;  /* 0x0c201f0002087f89 */ /* 0x000e6200000e0000 */
[----:B----4-:R-:W-:-:S03]  /*17b30*/  FADD.FTZ R3, R3, R6 ;  /* 0x0000000603037221 */ /* 0x010fc60000010000 */
[----:B------:R-:W3:Y:S01]  /*17b40*/  SHFL.BFLY PT, R7, R0, 0x1, 0x1f ;  /* 0x0c201f0000077f89 */ /* 0x000ee200000e0000 */
[----:B--2---:R-:W-:-:S03]  /*17b50*/  FADD.FTZ R4, R4, R5 ;  /* 0x0000000504047221 */ /* 0x004fc60000010000 */
[----:B------:R-:W2:Y:S04]  /*17b60*/  SHFL.BFLY PT, R6, R3, 0x1, 0x1f ;  /* 0x0c201f0003067f89 */ /* 0x000ea800000e0000 */
[----:B------:R-:W4:Y:S01]  /*17b70*/  SHFL.BFLY PT, R5, R4, 0x1, 0x1f ;  /* 0x0c201f0004057f89 */ /* 0x000f2200000e0000 */
[----:B-1----:R-:W-:Y:S01]  /*17b80*/  FADD.FTZ R19, R2, R8 ;  /* 0x0000000802137221 */ /* 0x002fe20000010000 */
[----:B------:R-:W-:Y:S01]  /*17b90*/  MOV R2, 0x3f800000 ;  /* 0x3f80000000027802 */ /* 0x000fe20000000f00 */
[----:B---3--:R-:W-:-:S03]  /*17ba0*/  FADD.FTZ R20, R0, R7 ;  /* 0x0000000700147221 */ /* 0x008fc60000010000 */
[----:B------:R-:W-:Y:S02]  /*17bb0*/  FSETP.NE.FTZ.AND P0, PT, R19, RZ, PT ;  /* 0x000000ff1300720b */ /* 0x000fe40003f15000 */
[----:B------:R-:W-:Y:S01]  /*17bc0*/  MOV R0, 0x3f800000 ;  /* 0x3f80000000007802 */ /* 0x000fe20000000f00 */
[----:B--2---:R-:W-:Y:S01]  /*17bd0*/  FADD.FTZ R21, R3, R6 ;  /* 0x0000000603157221 */ /* 0x004fe20000010000 */
[----:B------:R-:W-:Y:S01]  /*17be0*/  FSETP.NE.FTZ.AND P2, PT, R20, RZ, PT ;  /* 0x000000ff1400720b */ /* 0x000fe20003f55000 */
[----:B------:R-:W-:Y:S01]  /*17bf0*/  IMAD.MOV.U32 R3, RZ, RZ, 0x3f800000 ;  /* 0x3f800000ff037424 */ /* 0x000fe200078e00ff */
[----:B------:R-:W-:Y:S01]  /*17c00*/  LEA.HI R6, R23, R25, RZ, 0x2 ;  /* 0x0000001917067211 */ /* 0x000fe200078f10ff */
[----:B----4-:R-:W-:Y:S01]  /*17c10*/  FADD.FTZ R22, R4, R5 ;  /* 0x0000000504167221 */ /* 0x010fe20000010000 */
[----:B------:R-:W-:Y:S01]  /*17c20*/  FSETP.NE.FTZ.AND P5, PT, R21, RZ, PT ;  /* 0x000000ff1500720b */ /* 0x000fe20003fb5000 */
[----:B------:R-:W-:Y:S01]  /*17c30*/  IMAD.MOV.U32 R5, RZ, RZ, 0x3f800000 ;  /* 0x3f800000ff057424 */ /* 0x000fe200078e00ff */
[----:B------:R-:W-:-:S02]  /*17c40*/  SHF.R.S32.HI R7, RZ, 0x2, R6 ;  /* 0x00000002ff077819 */ /* 0x000fc40000011406 */
[----:B------:R-:W-:Y:S01]  /*17c50*/  FSETP.NE.FTZ.AND P4, PT, R22, RZ, PT ;  /* 0x000000ff1600720b */ /* 0x000fe20003f95000 */
[----:B------:R-:W1:Y:S01]  /*17c60*/  @P0 MUFU.RCP R0, R19 ;  /* 0x0000001300000308 */ /* 0x000e620000001000 */
[----:B------:R-:W-:Y:S02]  /*17c70*/  SHF.R.S32.HI R4, RZ, 0x1f, R7 ;  /* 0x0000001fff047819 */ /* 0x000fe40000011407 */
[----:B------:R-:W-:Y:S02]  /*17c80*/  LEA.HI R23, R23, R25, RZ, 0x5 ;  /* 0x0000001917177211 */ /* 0x000fe400078f28ff */
[----:B------:R-:W-:Y:S02]  /*17c90*/  LEA.HI R4, R4, R7, RZ, 0x3 ;  /* 0x0000000704047211 */ /* 0x000fe400078f18ff */
[----:B------:R-:W-:Y:S01]  /*17ca0*/  SHF.R.S32.HI R18, RZ, 0x5, R23 ;  /* 0x00000005ff127819 */ /* 0x000fe20000011417 */
[----:B------:R-:W2:Y:S08]  /*17cb0*/  @P2 MUFU.RCP R3, R20 ;  /* 0x0000001400032308 */ /* 0x000eb00000001000 */
[----:B------:R-:W3:Y:S01]  /*17cc0*/  @P5 MUFU.RCP R2, R21 ;  /* 0x0000001500025308 */ /* 0x000ee20000001000 */
[----:B-1----:R-:W-:-:S04]  /*17cd0*/  FMUL.FTZ R0, R0, UR4 ;  /* 0x0000000400007c20 */ /* 0x002fc80008410000 */
[C---:B------:R-:W-:Y:S01]  /*17ce0*/  FMUL.FTZ R144, R0.reuse, R144 ;  /* 0x0000009000907220 */ /* 0x040fe20000410000 */
[C---:B------:R-:W-:Y:S01]  /*17cf0*/  FMUL.FTZ R145, R0.reuse, R145 ;  /* 0x0000009100917220 */ /* 0x040fe20000410000 */
[C---:B------:R-:W-:Y:S01]  /*17d00*/  FMUL.FTZ R148, R0.reuse, R148 ;  /* 0x0000009400947220 */ /* 0x040fe20000410000 */
[----:B------:R-:W1:Y:S01]  /*17d10*/  @P4 MUFU.RCP R5, R22 ;  /* 0x0000001600054308 */ /* 0x000e620000001000 */
[----:B--2---:R-:W-:Y:S01]  /*17d20*/  FMUL.FTZ R3, R3, UR4 ;  /* 0x0000000403037c20 */ /* 0x004fe20008410000 */
[C---:B------:R-:W-:Y:S01]  /*17d30*/  FMUL.FTZ R149, R0.reuse, R149 ;  /* 0x0000009500957220 */ /* 0x040fe20000410000 */
[C---:B------:R-:W-:Y:S01]  /*17d40*/  FMUL.FTZ R160, R0.reuse, R160 ;  /* 0x000000a000a07220 */ /* 0x040fe20000410000 */
[----:B------:R-:W-:Y:S01]  /*17d50*/  FMUL.FTZ R10, R0, R161 ;  /* 0x000000a1000a7220 */ /* 0x000fe20000410000 */
        /* <DEDUP_REMOVED lines=10> */
[----:B------:R-:W-:Y:S01]  /*17e00*/  FMUL.FTZ R169, R0, R169 ;  /* 0x000000a900a97220 */ /* 0x000fe20000410000 */
[----:B---3--:R-:W-:Y:S01]  /*17e10*/  FMUL.FTZ R2, R2, UR4 ;  /* 0x0000000402027c20 */ /* 0x008fe20008410000 */
[----:B-1----:R-:W-:Y:S01]  /*17e20*/  FMUL.FTZ R0, R5, UR4 ;  /* 0x0000000405007c20 */ /* 0x002fe20008410000 */
[----:B------:R-:W-:Y:S01]  /*17e30*/  IADD3 R3, R7, -R3, RZ ;  /* 0x8000000307037210 */ /* 0x000fe20007ffe0ff */
[----:B------:R-:W1:Y:S01]  /*17e40*/  S2UR UR4, SR_CgaCtaId ;  /* 0x00000000000479c3 */ /* 0x000e620000008800 */
        /* <DEDUP_REMOVED lines=9> */
[----:B------:R-:W-:Y:S01]  /*17ee0*/  FMUL.FTZ R142, R0, R142 ;  /* 0x0000008e008e7220 */ /* 0x000fe20000410000 */
[----:B------:R-:W-:Y:S01]  /*17ef0*/  LOP3.LUT R4, R6, 0xfffffffc, RZ, 0xc0, !PT ;  /* 0xfffffffc06047812 */ /* 0x000fe200078ec0ff */
[C---:B------:R-:W-:Y:S01]  /*17f00*/  FMUL.FTZ R15, R0.reuse, R143 ;  /* 0x0000008f000f7220 */ /* 0x040fe20000410000 */
[----:B------:R-:W-:Y:S01]  /*17f10*/  SHF.R.S32.HI R6, RZ, 0x1, R2 ;  /* 0x00000001ff067819 */ /* 0x000fe20000011402 */
[----:B------:R-:W-:Y:S01]  /*17f20*/  FMUL.FTZ R154, R0, R154 ;  /* 0x0000009a009a7220 */ /* 0x000fe20000410000 */
[----:B------:R-:W-:Y:S01]  /*17f30*/  LOP3.LUT R5, R2, 0x3fffffe, RZ, 0xc0, !PT ;  /* 0x03fffffe02057812 */ /* 0x000fe200078ec0ff */
[----:B------:R-:W-:Y:S01]  /*17f40*/  IMAD.IADD R4, R25, 0x1, -R4 ;  /* 0x0000000119047824 */ /* 0x000fe200078e0a04 */
[----:B------:R-:W-:Y:S01]  /*17f50*/  SHF.L.U32 R2, R6, 0x6, RZ ;  /* 0x0000000606027819 */ /* 0x000fe200000006ff */
[C---:B------:R-:W-:Y:S01]  /*17f60*/  FMUL.FTZ R11, R0.reuse, R155 ;  /* 0x0000009b000b7220 */ /* 0x040fe20000410000 */
[C---:B------:R-:W-:Y:S01]  /*17f70*/  FMUL.FTZ R158, R0.reuse, R158 ;  /* 0x0000009e009e7220 */ /* 0x040fe20000410000 */
[----:B------:R-:W-:Y:S01]  /*17f80*/  FMUL.FTZ R7, R0, R159 ;  /* 0x0000009f00077220 */ /* 0x000fe20000410000 */
[----:B------:R-:W-:Y:S01]  /*17f90*/  IADD3 R5, R3, -R5, RZ ;  /* 0x8000000503057210 */ /* 0x000fe20007ffe0ff */
[----:B------:R-:W-:-:S02]  /*17fa0*/  IMAD R4, R18, 0x100, R4 ;  /* 0x0000010012047824 */ /* 0x000fc400078e0204 */
[C---:B------:R-:W-:Y:S01]  /*17fb0*/  FMUL.FTZ R166, R0.reuse, R166 ;  /* 0x000000a600a67220 */ /* 0x040fe20000410000 */
[----:B------:R-:W-:Y:S01]  /*17fc0*/  FMUL.FTZ R13, R0, R167 ;  /* 0x000000a7000d7220 */ /* 0x000fe20000410000 */
[----:B------:R-:W-:Y:S01]  /*17fd0*/  LOP3.LUT R0, R2, 0xc0, RZ, 0xc0, !PT ;  /* 0x000000c002007812 */ /* 0x000fe200078ec0ff */
[----:B-1----:R-:W-:Y:S01]  /*17fe0*/  ULEA UR4, UR4, UR5, 0x18 ;  /* 0x0000000504047291 */ /* 0x002fe2000f8ec03f */
[----:B------:R-:W-:Y:S02]  /*17ff0*/  LOP3.LUT R3, R6, 0x1, RZ, 0xc0, !PT ;  /* 0x0000000106037812 */ /* 0x000fe400078ec0ff */
[----:B------:R-:W-:Y:S02]  /*18000*/  LEA R2, R5, R4, 0x4 ;  /* 0x0000000405027211 */ /* 0x000fe400078e20ff */
[----:B------:R-:W-:Y:S02]  /*18010*/  LEA.HI R0, R0, R0, RZ, 0x1d ;  /* 0x0000000000007211 */ /* 0x000fe400078fe8ff */
[----:B------:R-:W-:-:S02]  /*18020*/  ISETP.NE.U32.AND P1, PT, R3, 0x1, PT ;  /* 0x000000010300780c */ /* 0x000fc40003f25070 */
[----:B------:R-:W-:Y:S01]  /*18030*/  F2FP.F16.F32.PACK_AB R5, R145, R144 ;  /* 0x000000909105723e */ /* 0x000fe200000000ff */
[----:B------:R-:W-:Y:S01]  /*18040*/  IMAD.U32 R0, R2, 0x2, R0 ;  /* 0x0000000202007824 */ /* 0x000fe200078e0000 */
[----:B------:R-:W-:Y:S02]  /*18050*/  SEL R17, R17, 0xfffffff0, P1 ;  /* 0xfffffff011117807 */ /* 0x000fe40000800000 */
[----:B------:R-:W-:Y:S02]  /*18060*/  PLOP3.LUT P1, PT, PT, PT, UP0, 0x80, 0x0 ;  /* 0x000000000000781c */ /* 0x000fe40003f2f008 */
[----:B------:R-:W-:Y:S01]  /*18070*/  LEA R0, R0, UR4, 0x1 ;  /* 0x0000000400007c11 */ /* 0x000fe2000f8e08ff */
[----:B------:R-:W-:Y:S01]  /*18080*/  @UP0 ULDC.64 UR4, c[0x0][0x298] ;  /* 0x0000a60000040ab9 */ /* 0x000fe20000000a00 */
[----:B------:R-:W-:Y:S01]  /*18090*/  F2FP.F16.F32.PACK_AB R4, R147, R146 ;  /* 0x000000929304723e */ /* 0x000fe200000000ff */
[----:B------:R-:W-:Y:S01]  /*180a0*/  @UP0 UIMAD.WIDE.U32 UR8, UR26, UR4, URZ ;  /* 0x000000041a0802a5 */ /* 0x000fe2000f8e003f */
[----:B------:R-:W-:Y:S01]  /*180b0*/  F2FP.F16.F32.PACK_AB R2, R149, R148 ;  /* 0x000000949502723e */ /* 0x000fe200000000ff */
[----:B------:R1:W-:Y:S01]  /*180c0*/  STS [R0], R5 ;  /* 0x0000000500007388 */ /* 0x0003e20000000800 */
[----:B------:R-:W-:Y:S01]  /*180d0*/  IADD3 R3, R0, R17, RZ ;  /* 0x0000001100037210 */ /* 0x000fe20007ffe0ff */
[----:B------:R-:W-:Y:S01]  /*180e0*/  @UP0 UIMAD UR6, UR26, UR5, UR9 ;  /* 0x000000051a0602a4 */ /* 0x000fe2000f8e0209 */
[----:B------:R-:W-:Y:S01]  /*180f0*/  LOP3.LUT P3, RZ, R6, 0x2, RZ, 0xc0, !PT ;  /* 0x0000000206ff7812 */ /* 0x000fe2000786c0ff */
[----:B------:R2:W-:Y:S01]  /*18100*/  STS [R0+0x200], R4 ;  /* 0x0002000400007388 */ /* 0x0005e20000000800 */
[----:B------:R-:W-:-:S02]  /*18110*/  F2FP.F16.F32.PACK_AB R16, R16, R140 ;  /* 0x0000008c1010723e */ /* 0x000fc400000000ff */
[----:B------:R-:W-:Y:S01]  /*18120*/  F2FP.F16.F32.PACK_AB R15, R15, R142 ;  /* 0x0000008e0f0f723e */ /* 0x000fe200000000ff */
[----:B------:R3:W-:Y:S01]  /*18130*/  STS [R3], R2 ;  /* 0x0000000203007388 */ /* 0x0007e20000000800 */
[----:B------:R-:W-:Y:S02]  /*18140*/  F2FP.F16.F32.PACK_AB R12, R12, R152 ;  /* 0x000000980c0c723e */ /* 0x000fe400000000ff */
[----:B------:R-:W-:Y:S02]  /*18150*/  F2FP.F16.F32.PACK_AB R11, R11, R154 ;  /* 0x0000009a0b0b723e */ /* 0x000fe400000000ff */
[----:B------:R-:W-:Y:S02]  /*18160*/  F2FP.F16.F32.PACK_AB R10, R10, R160 ;  /* 0x000000a00a0a723e */ /* 0x000fe400000000ff */
[----:B------:R-:W-:Y:S02]  /*18170*/  F2FP.F16.F32.PACK_AB R9, R9, R162 ;  /* 0x000000a20909723e */ /* 0x000fe400000000ff */
[----:B------:R-:W-:-:S02]  /*18180*/  F2FP.F16.F32.PACK_AB R8, R8, R156 ;  /* 0x0000009c0808723e */ /* 0x000fc400000000ff */
[----:B------:R-:W-:Y:S02]  /*18190*/  F2FP.F16.F32.PACK_AB R7, R7, R158 ;  /* 0x0000009e0707723e */ /* 0x000fe400000000ff */
[----:B------:R-:W-:Y:S02]  /*181a0*/  F2FP.F16.F32.PACK_AB R6, R169, R168 ;  /* 0x000000a8a906723e */ /* 0x000fe400000000ff */
[----:B------:R-:W-:Y:S02]  /*181b0*/  F2FP.F16.F32.PACK_AB R14, R14, R164 ;  /* 0x000000a40e0e723e */ /* 0x000fe400000000ff */
[----:B-1----:R-:W-:Y:S02]  /*181c0*/  F2FP.F16.F32.PACK_AB R5, R171, R170 ;  /* 0x000000aaab05723e */ /* 0x002fe400000000ff */
[----:B------:R-:W-:Y:S02]  /*181d0*/  F2FP.F16.F32.PACK_AB R13, R13, R166 ;  /* 0x000000a60d0d723e */ /* 0x000fe400000000ff */
[----:B--2---:R-:W-:-:S02]  /*181e0*/  F2FP.F16.F32.PACK_AB R4, R151, R150 ;  /* 0x000000969704723e */ /* 0x004fc400000000ff */
[----:B---3--:R-:W-:Y:S01]  /*181f0*/  IADD3 R2, R0, 0x20, RZ ;  /* 0x0000002000027810 */ /* 0x008fe20007ffe0ff */
        /* <DEDUP_REMOVED lines=8> */
.L_x_295:
[----:B------:R-:W-:Y:S01]  /*18280*/  ULDC.U8 UR4, c[0x0][0x3d9] ;  /* 0x0000f64000047ab9 */ /* 0x000fe20000000000 */
[----:B------:R-:W-:Y:S01]  /*18290*/  @P3 VIADD R2, R0, 0xffffffe0 ;  /* 0xffffffe000023836 */ /* 0x000fe20000000000 */
[----:B------:R-:W-:Y:S01]  /*182a0*/  ISETP.NE.AND P1, PT, RZ, UR4, PT ;  /* 0x00000004ff007c0c */ /* 0x000fe2000bf25270 */
[----:B------:R1:W-:Y:S01]  /*182b0*/  STS [R3+0x200], R4 ;  /* 0x0002000403007388 */ /* 0x0003e20000000800 */
[----:B------:R-:W-:Y:S02]  /*182c0*/  ULDC.U8 UR7, c[0x0][0x3d8] ;  /* 0x0000f60000077ab9 */ /* 0x000fe40000000000 */
[----:B------:R-:W-:Y:S01]  /*182d0*/  ISETP.NE.AND P6, PT, RZ, UR7, PT ;  /* 0x00000007ff007c0c */ /* 0x000fe2000bfc5270 */
[----:B------:R-:W-:Y:S03]  /*182e0*/  STS [R0+0x1000], R16 ;  /* 0x0010001000007388 */ /* 0x000fe60000000800 */
[----:B------:R-:W-:Y:S01]  /*182f0*/  ISETP.EQ.AND P6, PT, RZ, UR4, P6 ;  /* 0x00000004ff007c0c */ /* 0x000fe2000b7c2270 */
[----:B------:R2:W-:Y:S04]  /*18300*/  STS [R0+0x1200], R15 ;  /* 0x0012000f00007388 */ /* 0x0005e80000000800 */
[----:B------:R-:W-:Y:S04]  /*18310*/  STS [R3+0x1000], R12 ;  /* 0x0010000c03007388 */ /* 0x000fe80000000800 */
[----:B------:R3:W-:Y:S04]  /*18320*/  STS [R3+0x1200], R11 ;  /* 0x0012000b03007388 */ /* 0x0007e80000000800 */
[----:B------:R-:W-:Y:S01]  /*18330*/  STS [R2], R10 ;  /* 0x0000000a02007388 */ /* 0x000fe20000000800 */
[----:B------:R-:W-:-:S03]  /*18340*/  @!P6 PLOP3.LUT P3, PT, PT, PT, PT, 0x8, 0x0 ;  /* 0x000000000000e81c */ /* 0x000fc60003f6e170 */
[----:B------:R4:W-:Y:S01]  /*18350*/  STS [R2+0x200], R9 ;  /* 0x0002000902007388 */ /* 0x0009e20000000800 */
[----:B-1----:R-:W-:Y:S01]  /*18360*/  @P1 IMAD.MOV.U32 R4, RZ, RZ, 0x1 ;  /* 0x00000001ff041424 */ /* 0x002fe200078e00ff */
[----:B------:R-:W1:Y:S01]  /*18370*/  S2R R27, SR_CTAID.Y ;  /* 0x00000000001b7919 */ /* 0x000e620000002600 */
[----:B------:R-:W1:Y:S01]  /*18380*/  S2R R26, SR_CTAID.Z ;  /* 0x00000000001a7919 */ /* 0x000e620000002700 */
[----:B--2---:R-:W-:Y:S01]  /*18390*/  IMAD.IADD R0, R17, 0x1, R2 ;  /* 0x0000000111007824 */ /* 0x004fe200078e0202 */
[----:B------:R-:W2:Y:S04]  /*183a0*/  S2R R32, SR_CTAID.X ;  /* 0x0000000000207919 */ /* 0x000ea80000002500 */
[----:B------:R5:W-:Y:S01]  /*183b0*/  STS [R0], R6 ;  /* 0x0000000600007388 */ /* 0x000be20000000800 */
[----:B---3--:R-:W3:Y:S03]  /*183c0*/  @P0 LDC R11, c[0x0][0x2e8] ;  /* 0x0000ba00ff0b0b82 */ /* 0x008ee60000000800 */
[----:B------:R1:W-:Y:S04]  /*183d0*/  STS [R0+0x200], R5 ;  /* 0x0002000500007388 */ /* 0x0003e80000000800 */
[----:B------:R2:W-:Y:S01]  /*183e0*/  STS [R2+0x1000], R8 ;  /* 0x0010000802007388 */ /* 0x0005e20000000800 */
[----:B----4-:R-:W4:Y:S03]  /*183f0*/  @P1 LDC R9, c[0x0][0x2c0] ;  /* 0x0000b000ff091b82 */ /* 0x010f260000000800 */
[----:B------:R2:W-:Y:S04]  /*18400*/  STS [R2+0x1200], R7 ;  /* 0x0012000702007388 */ /* 0x0005e80000000800 */
[----:B------:R3:W-:Y:S04]  /*18410*/  STS [R0+0x1000], R14 ;  /* 0x0010000e00007388 */ /* 0x0007e80000000800 */
[----:B------:R4:W-:Y:S01]  /*18420*/  STS [R0+0x1200], R13 ;  /* 0x0012000d00007388 */ /* 0x0009e20000000800 */
[----:B-----5:R3:W3:Y:S01]  /*18430*/  @P0 MUFU.LG2 R6, R19 ;  /* 0x0000001300060308 */ /* 0x0206e20000000c00 */
[----:B-1----:R-:W-:-:S07]  /*18440*/  LOP3.LUT R5, R23, 0xffffffe0, RZ, 0xc0, !PT ;  /* 0xffffffe017057812 */ /* 0x002fce00078ec0ff */
[----:B--2---:R1:W2:Y:S01]  /*18450*/  @P2 MUFU.LG2 R8, R20 ;  /* 0x0000001400082308 */ /* 0x0042a20000000c00 */
[----:B------:R-:W4:Y:S01]  /*18460*/  @P1 LDC.64 R2, c[0x0][0x2c0] ;  /* 0x0000b000ff021b82 */ /* 0x000f220000000a00 */
[----:B------:R-:W-:-:S04]  /*18470*/  SHF.R.S32.HI R7, RZ, 0x1f, R24 ;  /* 0x0000001fff077819 */ /* 0x000fc80000011418 */
[----:B------:R-:W-:-:S03]  /*18480*/  LEA.HI R7, R7, R24, RZ, 0x2 ;  /* 0x0000001807077211 */ /* 0x000fc600078f10ff */
[----:B---3--:R-:W3:Y:S01]  /*18490*/  @P2 LDC R14, c[0x0][0x2e8] ;  /* 0x0000ba00ff0e2b82 */ /* 0x008ee20000000800 */
[----:B------:R-:W-:Y:S01]  /*184a0*/  LOP3.LUT R12, R7, 0xfffffffc, RZ, 0xc0, !PT ;  /* 0xfffffffc070c7812 */ /* 0x000fe200078ec0ff */
[----:B----4-:R-:W-:Y:S01]  /*184b0*/  @P1 IMAD R0, R3, R2, RZ ;  /* 0x0000000203001224 */ /* 0x010fe200078e02ff */
[----:B------:R-:W-:Y:S01]  /*184c0*/  @!P6 CS2R R2, SRZ ;  /* 0x000000000002e805 */ /* 0x000fe2000001ff00 */
[----:B-12---:R-:W-:Y:S06]  /*184d0*/  @!P6 BRA `(.L_x_296) ;  /* 0x000000000020e947 */ /* 0x006fec0003800000 */
[----:B------:R-:W1:Y:S01]  /*184e0*/  S2UR UR4, SR_CTAID.Y ;  /* 0x00000000000479c3 */ /* 0x000e620000002600 */
[----:B------:R-:W-:Y:S01]  /*184f0*/  ULDC UR5, c[0x0][0x2c4] ;  /* 0x0000b10000057ab9 */ /* 0x000fe20000000800 */
[----:B------:R-:W-:Y:S01]  /*18500*/  PLOP3.LUT P3, PT, PT, PT, PT, 0x80, 0x0 ;  /* 0x000000000000781c */ /* 0x000fe20003f6f070 */
[----:B-1----:R-:W-:-:S04]  /*18510*/  UIMAD UR4, UR4, UR5, URZ ;  /* 0x00000005040472a4 */ /* 0x002fc8000f8e023f */
[----:B------:R-:W-:-:S04]  /*18520*/  USEL UR26, UR4, UR26, !UP0 ;  /* 0x0000001a041a7287 */ /* 0x000fc8000c000000 */
[----:B------:R-:W-:Y:S02]  /*18530*/  USHF.R.S32.HI UR4, URZ, 0x1f, UR26 ;  /* 0x0000001f3f047899 */ /* 0x000fe4000801141a */
[----:B------:R-:W-:-:S04]  /*18540*/  IMAD.U32 R2, RZ, RZ, UR26 ;  /* 0x0000001aff027e24 */ /* 0x000fc8000f8e00ff */
[----:B------:R-:W-:Y:S02]  /*18550*/  MOV R3, UR4 ;  /* 0x0000000400037c02 */ /* 0x000fe40008000f00 */
.L_x_296:
[----:B------:R-:W-:Y:S05]  /*18560*/  @P1 BRA `(.L_x_297) ;  /* 0x0000000000181947 */ /* 0x000fea0003800000 */
[----:B------:R-:W1:Y:S01]  /*18570*/  LDC R0, c[0x0][0x2c4] ;  /* 0x0000b100ff007b82 */ /* 0x000e620000000800 */
[----:B------:R-:W-:Y:S02]  /*18580*/  ISETP.NE.AND P1, PT, RZ, UR7, PT ;  /* 0x00000007ff007c0c */ /* 0x000fe4000bf25270 */
[----:B------:R-:W-:-:S05]  /*18590*/  MOV R9, 0x1 ;  /* 0x0000000100097802 */ /* 0x000fca0000000f00 */
[----:B------:R-:W2:Y:S08]  /*185a0*/  LDC R4, c[0x0][0x270] ;  /* 0x00009c00ff047b82 */ /* 0x000eb00000000800 */
[----:B-1----:R-:W2:Y:S02]  /*185b0*/  @P1 LDC R0, c[0x0][0x2e4] ;  /* 0x0000b900ff001b82 */ /* 0x002ea40000000800 */
[----:B--2---:R-:W-:-:S07]  /*185c0*/  IMAD R4, R0, R4, RZ ;  /* 0x0000000400047224 */ /* 0x004fce00078e02ff */
.L_x_297:
[----:B------:R-:W-:Y:S01]  /*185d0*/  BAR.SYNC.DEFER_BLOCKING 0x0 ;  /* 0x0000000000007b1d */ /* 0x000fe20000010000 */
[----:B------:R-:W-:Y:S01]  /*185e0*/  SHF.R.S32.HI R10, RZ, 0x2, R7 ;  /* 0x00000002ff0a7819 */ /* 0x000fe20000011407 */
[----:B------:R-:W-:Y:S01]  /*185f0*/  IMAD.IADD R17, R24, 0x1, -R12 ;  /* 0x0000000118117824 */ /* 0x000fe200078e0a0c */
[----:B------:R-:W-:Y:S01]  /*18600*/  IADD3 R7, -R5, R25, RZ ;  /* 0x0000001905077210 */ /* 0x000fe20007ffe1ff */
[----:B------:R-:W-:Y:S01]  /*18610*/  IMAD R4, R27, R4, RZ ;  /* 0x000000041b047224 */ /* 0x000fe200078e02ff */
[----:B------:R-:W-:-:S03]  /*18620*/  IADD3 R5, R10, 0x20, RZ ;  /* 0x000000200a057810 */ /* 0x000fc60007ffe0ff */
[----:B------:R-:W1:Y:S01]  /*18630*/  @P4 LDC R15, c[0x0][0x2e8] ;  /* 0x0000ba00ff0f4b82 */ /* 0x000e620000000800 */
[----:B------:R-:W2:Y:S01]  /*18640*/  @P4 MUFU.LG2 R12, R22 ;  /* 0x00000016000c4308 */ /* 0x000ea20000000c00 */
[----:B------:R-:W-:Y:S01]  /*18650*/  LOP3.LUT P6, RZ, R7, 0x3, RZ, 0xc0, !PT ;  /* 0x0000000307ff7812 */ /* 0x000fe200078cc0ff */
[----:B------:R-:W-:Y:S01]  /*18660*/  @P0 FMUL.FTZ R6, R6, 0.69314718246459960938 ;  /* 0x3f31721806060820 */ /* 0x000fe20000410000 */
[----:B------:R-:W-:Y:S01]  /*18670*/  ISETP.GE.AND P1, PT, R5, UR23, PT ;  /* 0x0000001705007c0c */ /* 0x000fe2000bf26270 */
[----:B------:R-:W-:Y:S01]  /*18680*/  IMAD.MOV.U32 R24, RZ, RZ, 0x7f800000 ;  /* 0x7f800000ff187424 */ /* 0x000fe200078e00ff */
[----:B------:R-:W-:Y:S01]  /*18690*/  SEL R5, R4, RZ, !P3 ;  /* 0x000000ff04057207 */ /* 0x000fe20005800000 */
[----:B------:R-:W-:Y:S01]  /*186a0*/  IMAD R4, R32, R9, RZ ;  /* 0x0000000920047224 */ /* 0x000fe200078e02ff */
[----:B------:R-:W4:Y:S01]  /*186b0*/  @P5 LDC R16, c[0x0][0x2e8] ;  /* 0x0000ba00ff105b82 */ /* 0x000f220000000800 */
[----:B------:R-:W5:Y:S01]  /*186c0*/  @P5 MUFU.LG2 R13, R21 ;  /* 0x00000015000d5308 */ /* 0x000f620000000c00 */
[----:B------:R-:W-:Y:S01]  /*186d0*/  @P0 FFMA.FTZ R24, R138, R11, R6 ;  /* 0x0000000b8a180223 */ /* 0x000fe20000010006 */
[----:B------:R-:W-:-:S02]  /*186e0*/  VIADD R7, R10, 0x40 ;  /* 0x000000400a077836 */ /* 0x000fc40000000000 */
[----:B------:R-:W-:Y:S01]  /*186f0*/  @P2 FMUL.FTZ R8, R8, 0.69314718246459960938 ;  /* 0x3f31721808082820 */ /* 0x000fe20000410000 */
[----:B------:R-:W-:Y:S01]  /*18700*/  IMAD R0, R26, R0, R5 ;  /* 0x000000001a007224 */ /* 0x000fe200078e0205 */
[----:B------:R-:W-:Y:S01]  /*18710*/  MOV R25, 0x7f800000 ;  /* 0x7f80000000197802 */ /* 0x000fe20000000f00 */
[----:B------:R-:W-:Y:S02]  /*18720*/  IMAD.SHL.U32 R6, R4, 0x80, RZ ;  /* 0x0000008004067824 */ /* 0x000fe400078e00ff */
[----:B---3--:R-:W-:Y:S01]  /*18730*/  @P2 FFMA.FTZ R25, R137, R14, R8 ;  /* 0x0000000e89192223 */ /* 0x008fe20000010008 */
[----:B------:R-:W-:Y:S01]  /*18740*/  ISETP.GE.AND P0, PT, R7, UR23, PT ;  /* 0x0000001707007c0c */ /* 0x000fe2000bf06270 */
[----:B------:R3:W3:Y:S01]  /*18750*/  LDS.128 R28, [R236+0x1800] ;  /* 0x00180000ec1c7984 */ /* 0x0006e20000000c00 */
[----:B--2---:R-:W-:Y:S01]  /*18760*/  @P4 FMUL.FTZ R4, R12, 0.69314718246459960938 ;  /* 0x3f3172180c044820 */ /* 0x004fe20000410000 */
[----:B------:R-:W-:Y:S01]  /*18770*/  IADD3 R14, P3, P2, R6, R2, R0 ;  /* 0x00000002060e7210 */ /* 0x000fe20007a7e000 */
[----:B------:R-:W-:Y:S01]  /*18780*/  BSSY B0, `(.L_x_298) ;  /* 0x0000034000007945 */ /* 0x000fe20003800000 */
[----:B------:R-:W-:-:S02]  /*18790*/  SHF.R.S32.HI R7, RZ, 0x1f, R6 ;  /* 0x0000001fff077819 */ /* 0x000fc40000011406 */
[----:B------:R-:W-:Y:S01]  /*187a0*/  SHF.R.S32.HI R0, RZ, 0x1f, R0 ;  /* 0x0000001fff007819 */ /* 0x000fe20000011400 */
[----:B-----5:R-:W-:Y:S01]  /*187b0*/  @P5 FMUL.FTZ R5, R13, 0.69314718246459960938 ;  /* 0x3f3172180d055820 */ /* 0x020fe20000410000 */
[----:B------:R-:W-:Y:S01]  /*187c0*/  MOV R22, 0x7f800000 ;  /* 0x7f80000000167802 */ /* 0x000fe20000000f00 */
[----:B-1----:R-:W-:Y:S01]  /*187d0*/  @P4 FFMA.FTZ R22, R76, R15, R4 ;  /* 0x0000000f4c164223 */ /* 0x002fe20000010004 */
[----:B------:R-:W-:Y:S02]  /*187e0*/  MOV R23, 0x7f800000 ;  /* 0x7f80000000177802 */ /* 0x000fe40000000f00 */
[----:B------:R-:W-:Y:S01]  /*187f0*/  SHF.L.U32 R15, R17, 0x3, RZ ;  /* 0x00000003110f7819 */ /* 0x000fe200000006ff */
[----:B----4-:R-:W-:Y:S01]  /*18800*/  @P5 FFMA.FTZ R23, R136, R16, R5 ;  /* 0x0000001088175223 */ /* 0x010fe20000010005 */
[----:B------:R-:W-:Y:S01]  /*18810*/  IADD3.X R8, R7, R3, R0, P3, P2 ;  /* 0x0000000307087210 */ /* 0x000fe20001fe4400 */
[----:B------:R-:W-:Y:S06]  /*18820*/  @P6 BRA `(.L_x_299) ;  /* 0x0000000000a46947 */ /* 0x000fec0003800000 */
[----:B------:R-:W2:Y:S01]  /*18830*/  LDL.LU R19, [R1+0x5c] ;  /* 0x00005c0001137983 */ /* 0x000ea20000300800 */
[----:B------:R-:W-:-:S04]  /*18840*/  SHF.R.S32.HI R0, RZ, 0x1f, R18 ;  /* 0x0000001fff007819 */ /* 0x000fc80000011412 */
[----:B------:R-:W-:-:S04]  /*18850*/  LEA.HI R0, R0, R18, RZ, 0x2 ;  /* 0x0000001200007211 */ /* 0x000fc800078f10ff */
[----:B------:R-:W-:-:S05]  /*18860*/  LOP3.LUT R0, R0, 0xffffffc, RZ, 0xc0, !PT ;  /* 0x0ffffffc00007812 */ /* 0x000fca00078ec0ff */
[----:B------:R-:W-:-:S04]  /*18870*/  IMAD.IADD R0, R18, 0x1, -R0 ;  /* 0x0000000112007824 */ /* 0x000fc800078e0a00 */
        /* <DEDUP_REMOVED lines=10> */
[----:B------:R-:W-:Y:S02]  /*18920*/  @!P5 IMAD R3, R3, R9, RZ ;  /* 0x000000090303d224 */ /* 0x000fe400078e02ff */
[C---:B------:R-:W-:Y:S02]  /*18930*/  @!P6 IADD3 R2, P2, R0.reuse, R14, RZ ;  /* 0x0000000e0002e210 */ /* 0x040fe40007f5e0ff */
[----:B------:R-:W2:Y:S02]  /*18940*/  @!P5 LDC.64 R16, c[0x0][0x2b0] ;  /* 0x0000ac00ff10db82 */ /* 0x000ea40000000a00 */
[----:B------:R-:W-:-:S06]  /*18950*/  @!P6 LEA.HI.X.SX32 R0, R0, R8, 0x1, P2 ;  /* 0x000000080000e211 */ /* 0x000fcc00010f0eff */
[----:B------:R-:W4:Y:S01]  /*18960*/  @!P4 LDC.64 R20, c[0x0][0x2b0] ;  /* 0x0000ac00ff14cb82 */ /* 0x000f220000000a00 */
[----:B-1----:R-:W-:-:S07]  /*18970*/  @!P6 LEA R12, P2, R2, R6, 0x2 ;  /* 0x00000006020ce211 */ /* 0x002fce00078410ff */
[----:B------:R-:W1:Y:S01]  /*18980*/  @!P3 LDC.64 R18, c[0x0][0x2b0] ;  /* 0x0000ac00ff12bb82 */ /* 0x000e620000000a00 */
[----:B------:R-:W-:Y:S01]  /*18990*/  @!P6 LEA.HI.X R13, R2, R7, R0, 0x2, P2 ;  /* 0x00000007020de211 */ /* 0x000fe200010f1400 */
[----:B------:R-:W-:Y:S01]  /*189a0*/  @!P4 IMAD R2, R4, R9, RZ ;  /* 0x000000090402c224 */ /* 0x000fe200078e02ff */
[----:B------:R-:W-:-:S03]  /*189b0*/  @!P5 IADD3 R0, P2, R3, R14, RZ ;  /* 0x0000000e0300d210 */ /* 0x000fc60007f5e0ff */
[----:B------:R1:W-:Y:S01]  /*189c0*/  @!P6 STG.E desc[UR28][R12.64], R24 ;  /* 0x000000180c00e986 */ /* 0x0003e2000c10191c */
[----:B------:R-:W-:Y:S02]  /*189d0*/  @!P5 LEA.HI.X.SX32 R3, R3, R8, 0x1, P2 ;  /* 0x000000080303d211 */ /* 0x000fe400010f0eff */
[----:B--2---:R-:W-:-:S04]  /*189e0*/  @!P5 LEA R6, P2, R0, R16, 0x2 ;  /* 0x000000100006d211 */ /* 0x004fc800078410ff */
[----:B------:R-:W-:Y:S01]  /*189f0*/  @!P5 LEA.HI.X R7, R0, R17, R3, 0x2, P2 ;  /* 0x000000110007d211 */ /* 0x000fe200010f1403 */
[----:B------:R-:W-:Y:S01]  /*18a00*/  @!P3 IMAD R3, R5, R9, RZ ;  /* 0x000000090503b224 */ /* 0x000fe200078e02ff */
[----:B------:R-:W-:-:S03]  /*18a10*/  @!P4 IADD3 R0, P2, R2, R14, RZ ;  /* 0x0000000e0200c210 */ /* 0x000fc60007f5e0ff */
[----:B------:R2:W-:Y:S01]  /*18a20*/  @!P5 STG.E desc[UR28][R6.64], R25 ;  /* 0x000000190600d986 */ /* 0x0005e2000c10191c */
[----:B------:R-:W-:Y:S02]  /*18a30*/  @!P4 LEA.HI.X.SX32 R2, R2, R8, 0x1, P2 ;  /* 0x000000080202c211 */ /* 0x000fe400010f0eff */
[----:B----4-:R-:W-:-:S04]  /*18a40*/  @!P4 LEA R4, P2, R0, R20, 0x2 ;  /* 0x000000140004c211 */ /* 0x010fc800078410ff */
[----:B------:R-:W-:Y:S02]  /*18a50*/  @!P4 LEA.HI.X R5, R0, R21, R2, 0x2, P2 ;  /* 0x000000150005c211 */ /* 0x000fe400010f1402 */
[----:B------:R-:W-:-:S03]  /*18a60*/  @!P3 IADD3 R0, P2, R3, R14, RZ ;  /* 0x0000000e0300b210 */ /* 0x000fc60007f5e0ff */
[----:B------:R2:W-:Y:S01]  /*18a70*/  @!P4 STG.E desc[UR28][R4.64], R23 ;  /* 0x000000170400c986 */ /* 0x0005e2000c10191c */
[----:B------:R-:W-:Y:S02]  /*18a80*/  @!P3 LEA.HI.X.SX32 R3, R3, R8, 0x1, P2 ;  /* 0x000000080303b211 */ /* 0x000fe400010f0eff */
[----:B-1----:R-:W-:-:S04]  /*18a90*/  @!P3 LEA R2, P2, R0, R18, 0x2 ;  /* 0x000000120002b211 */ /* 0x002fc800078410ff */
[----:B------:R-:W-:-:S05]  /*18aa0*/  @!P3 LEA.HI.X R3, R0, R19, R3, 0x2, P2 ;  /* 0x000000130003b211 */ /* 0x000fca00010f1403 */
[----:B------:R2:W-:Y:S04]  /*18ab0*/  @!P3 STG.E desc[UR28][R2.64], R22 ;  /* 0x000000160200b986 */ /* 0x0005e8000c10191c */
.L_x_299:
[----:B------:R-:W-:Y:S05]  /*18ac0*/  BSYNC B0 ;  /* 0x0000000000007941 */ /* 0x000fea0003800000 */
.L_x_298:
[----:B--2---:R-:W-:Y:S01]  /*18ad0*/  SHF.R.S32.HI R3, RZ, 0x1f, R15 ;  /* 0x0000001fff037819 */ /* 0x004fe2000001140f */
[C---:B------:R-:W-:Y:S01]  /*18ae0*/  VIADD R0, R10.reuse, 0x60 ;  /* 0x000000600a007836 */ /* 0x040fe20000000000 */
[----:B------:R-:W-:Y:S01]  /*18af0*/  IADD3 R2, P3, R15, UR8, RZ ;  /* 0x000000080f027c10 */ /* 0x000fe2000ff7e0ff */
[----:B------:R-:W-:Y:S01]  /*18b00*/  ULDC.64 UR4, c[0x0][0x2a0] ;  /* 0x0000a80000047ab9 */ /* 0x000fe20000000a00 */
[----:B------:R1:W2:Y:S01]  /*18b10*/  LDS.128 R12, [R236] ;  /* 0x00000000ec0c7984 */ /* 0x0002a20000000c00 */
[----:B------:R-:W-:Y:S01]  /*18b20*/  SHF.R.S32.HI R5, RZ, 0x1f, R26 ;  /* 0x0000001fff057819 */ /* 0x000fe2000001141a */
[----:B------:R-:W-:Y:S01]  /*18b30*/  IMAD.U32 R4, RZ, RZ, UR27 ;  /* 0x0000001bff047e24 */ /* 0x000fe2000f8e00ff */
[----:B------:R-:W-:Y:S01]  /*18b40*/  IADD3.X R3, R3, UR6, RZ, P3, !PT ;  /* 0x0000000603037c10 */ /* 0x000fe20009ffe4ff */
[----:B------:R-:W-:Y:S01]  /*18b50*/  BSSY B0, `(.L_x_300) ;  /* 0x0000014000007945 */ /* 0x000fe20003800000 */
[----:B------:R-:W-:Y:S02]  /*18b60*/  ISETP.GE.AND P3, PT, R10, UR23, PT ;  /* 0x000000170a007c0c */ /* 0x000fe4000bf66270 */
[----:B------:R-:W-:Y:S01]  /*18b70*/  ISETP.GE.AND P2, PT, R0, UR23, PT ;  /* 0x0000001700007c0c */ /* 0x000fe2000bf46270 */
[----:B------:R-:W-:Y:S01]  /*18b80*/  IMAD R0, R5, UR4, RZ ;  /* 0x0000000405007c24 */ /* 0x000fe2000f8e02ff */
[----:B------:R-:W-:Y:S01]  /*18b90*/  SHF.R.S32.HI R11, RZ, 0x1f, R10 ;  /* 0x0000001fff0b7819 */ /* 0x000fe2000001140a */
[----:B------:R-:W-:-:S04]  /*18ba0*/  IMAD.WIDE.U32 R6, R26, UR4, R2 ;  /* 0x000000041a067c25 */ /* 0x000fc8000f8e0002 */
[----:B------:R-:W-:Y:S02]  /*18bb0*/  IMAD R0, R26, UR5, R0 ;  /* 0x000000051a007c24 */ /* 0x000fe4000f8e0200 */
[----:B------:R-:W-:-:S04]  /*18bc0*/  IMAD.WIDE R2, R4, 0x80, R10 ;  /* 0x0000008004027825 */ /* 0x000fc800078e020a */
[----:B------:R-:W-:Y:S01]  /*18bd0*/  IMAD.IADD R5, R7, 0x1, R0 ;  /* 0x0000000107057824 */ /* 0x000fe200078e0200 */
[----:B------:R-:W-:Y:S06]  /*18be0*/  @P3 BRA `(.L_x_301) ;  /* 0x0000000000283947 */ /* 0x000fec0003800000 */
        /* <DEDUP_REMOVED lines=10> */
.L_x_301:
[----:B------:R-:W-:Y:S05]  /*18c90*/  BSYNC B0 ;  /* 0x0000000000007941 */ /* 0x000fea0003800000 */
.L_x_300:
[----:B--2-4-:R2:W4:Y:S01]  /*18ca0*/  LDS.128 R12, [R236+0x800] ;  /* 0x00080000ec0c7984 */ /* 0x0145220000000c00 */
        /* <DEDUP_REMOVED lines=14> */
[----:B----4-:R4:W-:Y:S02]  /*18d90*/  STG.E.128 desc[UR28][R10.64], R12 ;  /* 0x0000000c0a007986 */ /* 0x0109e4000c101d1c */
.L_x_303:
[----:B------:R-:W-:Y:S05]  /*18da0*/  BSYNC B0 ;  /* 0x0000000000007941 */ /* 0x000fea0003800000 */
.L_x_302:
[----:B----4-:R4:W1:Y:S01]  /*18db0*/  LDS.128 R12, [R236+0x1000] ;  /* 0x00100000ec0c7984 */ /* 0x0108620000000c00 */
        /* <DEDUP_REMOVED lines=14> */
[----:B-1----:R1:W-:Y:S02]  /*18ea0*/  STG.E.128 desc[UR28][R10.64], R12 ;  /* 0x0000000c0a007986 */ /* 0x0023e4000c101d1c */
.L_x_305:
[----:B------:R-:W-:Y:S05]  /*18eb0*/  BSYNC B0 ;  /* 0x0000000000007941 */ /* 0x000fea0003800000 */
.L_x_304:
        /* <DEDUP_REMOVED lines=13> */
[----:B---3--:R-:W-:Y:S01]  /*18f90*/  STG.E.128 desc[UR28][R2.64], R28 ;  /* 0x0000001c02007986 */ /* 0x008fe2000c101d1c */
[----:B------:R-:W-:Y:S05]  /*18fa0*/  EXIT ;  /* 0x000000000000794d */ /* 0x000fea0003800000 */
.L_x_284:
[----:B------:R-:W-:Y:S01]  /*18fb0*/  ULDC.U8 UR7, c[0x0][0x3d9] ;  /* 0x0000f64000077ab9 */ /* 0x000fe20000000000 */
[----:B------:R-:W-:Y:S01]  /*18fc0*/  UISETP.NE.AND UP0, UPT, UR26, -0x1, UPT ;  /* 0xffffffff1a00788c */ /* 0x000fe2000bf05270 */
[----:B------:R-:W-:Y:S01]  /*18fd0*/  LEA.HI R4, R46, R57, RZ, 0x2 ;  /* 0x000000392e047211 */ /* 0x000fe200078f10ff */
[----:B------:R-:W-:Y:S01]  /*18fe0*/  UISETP.NE.AND UP3, UPT, UR7, URZ, UPT ;  /* 0x0000003f0700728c */ /* 0x000fe2000bf65270 */
[----:B------:R-:W-:Y:S01]  /*18ff0*/  LOP3.LUT P3, RZ, R57, 0x3, RZ, 0xc0, !PT ;  /* 0x0000000339ff7812 */ /* 0x000fe2000786c0ff */
[----:B------:R-:W-:Y:S01]  /*19000*/  UIADD3 UR15, -UR14, UR15, URZ ;  /* 0x0000000f0e0f7290 */ /* 0x000fe2000fffe13f */
[----:B------:R-:W-:Y:S01]  /*19010*/  LOP3.LUT R0, R4, 0x1ffffffc, RZ, 0xc0, !PT ;  /* 0x1ffffffc04007812 */ /* 0x000fe200078ec0ff */
[----:B------:R-:W-:Y:S01]  /*19020*/  BSSY B0, `(.L_x_306) ;  /* 0x000004a000007945 */ /* 0x000fe20003800000 */
[----:B------:R-:W-:-:S03]  /*19030*/  SHF.R.S32.HI R4, RZ, 0x2, R4 ;  /* 0x00000002ff047819 */ /* 0x000fc60000011404 */
[----:B------:R-:W-:Y:S01]  /*19040*/  IMAD.IADD R0, R57, 0x1, -R0 ;  /* 0x0000000139007824 */ /* 0x000fe200078e0a00 */
[----:B------:R-:W-:Y:S01]  /*19050*/  @!UP0 USHF.R.S32.HI UR11, URZ, 0x1f, UR17 ;  /* 0x0000001f3f0b8899 */ /* 0x000fe20008011411 */
[----:B------:R-:W-:Y:S01]  /*19060*/  ISETP.GE.AND P4, PT, R4, UR15, PT ;  /* 0x0000000f04007c0c */ /* 0x000fe2000bf86270 */
[----:B------:R-:W-:Y:S01]  /*19070*/  @UP3 ULDC.64 UR4, c[0x0][0x2c0] ;  /* 0x0000b00000043ab9 */ /* 0x000fe20000000a00 */
[----:B------:R-:W-:Y:S01]  /*19080*/  @UP0 ULDC.64 UR8, c[0x0][0x298] ;  /* 0x0000a60000080ab9 */ /* 0x000fe20000000a00 */
[----:B------:R-:W-:Y:S01]  /*19090*/  @UP3 UIMAD UR10, UR5, UR4, URZ ;  /* 0x00000004050a32a4 */ /* 0x000fe2000f8e023f */
[----:B------:R-:W-:Y:S01]  /*190a0*/  IMAD.SHL.U32 R0, R0, 0x8, RZ ;  /* 0x0000000800007824 */ /* 0x000fe200078e00ff */
[----:B------:R-:W-:Y:S01]  /*190b0*/  @UP0 UIMAD.WIDE.U32 UR12, UR26, UR8, URZ ;  /* 0x000000081a0c02a5 */ /* 0x000fe2000f8e003f */
[----:B------:R-:W-:Y:S01]  /*190c0*/  SHF.R.S32.HI R5, RZ, 0x1f, R4 ;  /* 0x0000001fff057819 */ /* 0x000fe20000011404 */
[----:B------:R-:W-:Y:S01]  /*190d0*/  @!UP0 ULDC.64 UR4, c[0x0][0x290] ;  /* 0x0000a40000048ab9 */ /* 0x000fe20000000a00 */
[C---:B------:R-:W-:Y:S01]  /*190e0*/  VIADD R14, R4.reuse, 0x20 ;  /* 0x00000020040e7836 */ /* 0x040fe20000000000 */
[----:B------:R-:W-:Y:S01]  /*190f0*/  @!UP0 UIMAD UR8, UR11, UR4, URZ ;  /* 0x000000040b0882a4 */ /* 0x000fe2000f8e023f */
[C---:B------:R-:W-:Y:S01]  /*19100*/  VIADD R15, R4.reuse, 0x40 ;  /* 0x00000040040f7836 */ /* 0x040fe20000000000 */
[----:B------:R-:W-:Y:S01]  /*19110*/  @!UP0 UIMAD.WIDE.U32 UR18, UR17, UR4, URZ ;  /* 0x00000004111282a5 */ /* 0x000fe2000f8e003f */
[C---:B------:R-:W-:Y:S01]  /*19120*/  VIADD R16, R4.reuse, 0x60 ;  /* 0x0000006004107836 */ /* 0x040fe20000000000 */
[----:B------:R-:W-:Y:S01]  /*19130*/  @UP0 UIMAD UR9, UR26, UR9, UR13 ;  /* 0x000000091a0902a4 */ /* 0x000fe2000f8e020d */
[----:B------:R-:W-:Y:S01]  /*19140*/  ISETP.GE.OR P6, PT, R4, UR15, P3 ;  /* 0x0000000f04007c0c */ /* 0x000fe20009fc6670 */
[----:B------:R-:W-:Y:S01]  /*19150*/  @!UP0 UIMAD UR13, UR17, UR5, UR8 ;  /* 0x00000005110d82a4 */ /* 0x000fe2000f8e0208 */
[----:B------:R-:W-:Y:S01]  /*19160*/  ISETP.GE.AND P2, PT, R15, UR15, PT ;  /* 0x0000000f0f007c0c */ /* 0x000fe2000bf46270 */
[----:B------:R-:W-:Y:S01]  /*19170*/  ULDC.U8 UR11, c[0x0][0x3d8] ;  /* 0x0000f600000b7ab9 */ /* 0x000fe20000000000 */
[----:B------:R-:W-:Y:S01]  /*19180*/  @!UP0 UMOV UR12, UR18 ;  /* 0x00000012000c8c82 */ /* 0x000fe20008000000 */
[----:B------:R-:W-:Y:S01]  /*19190*/  @!UP0 UIADD3 UR9, UR19, UR13, URZ ;  /* 0x0000000d13098290 */ /* 0x000fe2000fffe03f */
[----:B------:R-:W-:Y:S01]  /*191a0*/  IADD3 R2, P0, R0, UR12, RZ ;  /* 0x0000000c00027c10 */ /* 0x000fe2000ff1e0ff */
[----:B------:R-:W-:Y:S01]  /*191b0*/  UISETP.NE.AND UP0, UPT, UR11, URZ, !UP3 ;  /* 0x0000003f0b00728c */ /* 0x000fe2000df05270 */
[----:B------:R-:W-:Y:S01]  /*191c0*/  ISETP.GE.AND P1, PT, R16, UR15, PT ;  /* 0x0000000f10007c0c */ /* 0x000fe2000bf26270 */
[----:B------:R-:W-:Y:S01]  /*191d0*/  UISETP.NE.AND UP2, UPT, UR11, URZ, UPT ;  /* 0x0000003f0b00728c */ /* 0x000fe2000bf45270 */
[----:B------:R-:W-:Y:S01]  /*191e0*/  ISETP.GE.OR P5, PT, R14, UR15, P3 ;  /* 0x0000000f0e007c0c */ /* 0x000fe20009fa6670 */
[----:B------:R-:W-:Y:S01]  /*191f0*/  USHF.R.S32.HI UR8, URZ, 0x1f, UR16 ;  /* 0x0000001f3f087899 */ /* 0x000fe20008011410 */
[----:B------:R-:W-:Y:S01]  /*19200*/  LEA.HI.X.SX32 R3, R0, UR9, 0x1, P0 ;  /* 0x0000000900037c11 */ /* 0x000fe200080f0eff */
[----:B------:R-:W-:Y:S01]  /*19210*/  UISETP.EQ.AND UP2, UPT, UR7, URZ, UP2 ;  /* 0x0000003f0700728c */ /* 0x000fe20009742270 */
[----:B------:R-:W-:Y:S01]  /*19220*/  ISETP.GE.AND P0, PT, R14, UR15, PT ;  /* 0x0000000f0e007c0c */ /* 0x000fe2000bf06270 */
[----:B------:R-:W-:Y:S01]  /*19230*/  ULDC.64 UR4, c[0x0][0x2a0] ;  /* 0x0000a80000047ab9 */ /* 0x000fe20000000a00 */
[----:B------:R-:W-:Y:S01]  /*19240*/  @!UP3 ULDC UR7, c[0x0][0x2c4] ;  /* 0x0000b1000007bab9 */ /* 0x000fe20000000800 */
[----:B------:R-:W-:Y:S01]  /*19250*/  UISETP.NE.OR UP1, UPT, UR26, -0x1, !UP2 ;  /* 0xffffffff1a00788c */ /* 0x000fe2000d725670 */
[----:B------:R-:W-:Y:S01]  /*19260*/  IMAD.U32 R8, RZ, RZ, UR4 ;  /* 0x00000004ff087e24 */ /* 0x000fe2000f8e00ff */
[----:B------:R-:W-:Y:S01]  /*19270*/  UIMAD UR8, UR8, UR4, URZ ;  /* 0x00000004080872a4 */ /* 0x000fe2000f8e023f */
[----:B------:R-:W-:Y:S01]  /*19280*/  @UP0 ULDC UR7, c[0x0][0x2e4] ;  /* 0x0000b90000070ab9 */ /* 0x000fe20000000800 */
[----:B------:R-:W-:Y:S01]  /*19290*/  @UP3 UMOV UR9, 0x1 ;  /* 0x0000000100093882 */ /* 0x000fe20000000000 */
[----:B------:R-:W-:Y:S01]  /*192a0*/  @!UP3 UIMAD UR9, UR7, UR6, URZ ;  /* 0x000000060709b2a4 */ /* 0x000fe2000f8e023f */
[----:B------:R-:W-:Y:S01]  /*192b0*/  IMAD.WIDE.U32 R8, R8, UR16, R2 ;  /* 0x0000001008087c25 */ /* 0x000fe2000f8e0002 */
[----:B------:R-:W-:-:S02]  /*192c0*/  UIMAD UR5, UR16, UR5, UR8 ;  /* 0x00000005100572a4 */ /* 0x000fc4000f8e0208 */
[----:B------:R-:W-:Y:S01]  /*192d0*/  UIMAD UR9, UR17, UR9, URZ ;  /* 0x00000009110972a4 */ /* 0x000fe2000f8e023f */
[----:B------:R-:W-:Y:S01]  /*192e0*/  IMAD.U32 R2, RZ, RZ, UR27 ;  /* 0x0000001bff027e24 */ /* 0x000fe2000f8e00ff */
[----:B------:R-:W-:Y:S01]  /*192f0*/  @UP2 ULDC UR8, c[0x0][0x2c4] ;  /* 0x0000b10000082ab9 */ /* 0x000fe20000000800 */
[----:B------:R-:W-:Y:S01]  /*19300*/  @UP3 ULDC UR4, c[0x0][0x2c0] ;  /* 0x0000b00000043ab9 */ /* 0x000fe20000000800 */
[----:B------:R-:W-:Y:S01]  /*19310*/  @!UP1 UIMAD UR26, UR17, UR8, URZ ;  /* 0x00000008111a92a4 */ /* 0x000fe2000f8e023f */
[----:B------:R-:W-:Y:S01]  /*19320*/  VIADD R7, R9, UR5 ;  /* 0x0000000509077c36 */ /* 0x000fe20008000000 */
[----:B------:R-:W-:Y:S01]  /*19330*/  USEL UR9, UR9, URZ, !UP2 ;  /* 0x0000003f09097287 */ /* 0x000fe2000d000000 */
[----:B------:R-:W-:Y:S01]  /*19340*/  IMAD.WIDE R2, R2, 0x80, R4 ;  /* 0x0000008002027825 */ /* 0x000fe200078e0204 */
[----:B------:R-:W-:Y:S01]  /*19350*/  @!UP3 UMOV UR4, 0x1 ;  /* 0x000000010004b882 */ /* 0x000fe20000000000 */
[----:B------:R-:W-:Y:S01]  /*19360*/  @!UP3 UMOV UR10, UR7 ;  /* 0x00000007000abc82 */ /* 0x000fe20008000000 */
[----:B------:R-:W-:-:S02]  /*19370*/  UIMAD UR14, UR14, UR4, URZ ;  /* 0x000000040e0e72a4 */ /* 0x000fc4000f8e023f */
[----:B------:R-:W-:Y:S01]  /*19380*/  UIMAD UR10, UR16, UR10, UR9 ;  /* 0x0000000a100a72a4 */ /* 0x000fe2000f8e0209 */
[----:B------:R-:W-:Y:S01]  /*19390*/  @!UP2 UMOV UR12, URZ ;  /* 0x0000003f000cac82 */ /* 0x000fe20008000000 */
[----:B------:R-:W-:Y:S01]  /*193a0*/  @UP2 UMOV UR12, UR26 ;  /* 0x0000001a000c2c82 */ /* 0x000fe20008000000 */
[----:B------:R-:W-:Y:S01]  /*193b0*/  @!UP2 UMOV UR13, URZ ;  /* 0x0000003f000dac82 */ /* 0x000fe20008000000 */
[----:B------:R-:W-:Y:S02]  /*193c0*/  @UP2 USHF.R.S32.HI UR13, URZ, 0x1f, UR26 ;  /* 0x0000001f3f0d2899 */ /* 0x000fe4000801141a */
[----:B------:R-:W-:Y:S02]  /*193d0*/  USHF.R.S32.HI UR8, URZ, 0x1f, UR14 ;  /* 0x0000001f3f087899 */ /* 0x000fe4000801140e */
[----:B------:R-:W-:Y:S02]  /*193e0*/  USHF.R.S32.HI UR6, URZ, 0x1f, UR10 ;  /* 0x0000001f3f067899 */ /* 0x000fe4000801140a */
[----:B------:R-:W-:-:S04]  /*193f0*/  UIADD3 UR9, UP1, UP0, UR14, UR12, UR10 ;  /* 0x0000000c0e097290 */ /* 0x000fc8000f83e00a */
        /* <DEDUP_REMOVED lines=12> */
.L_x_307:
[----:B------:R-:W-:Y:S05]  /*194c0*/  BSYNC B0 ;  /* 0x0000000000007941 */ /* 0x000fea0003800000 */
.L_x_306:
        /* <DEDUP_REMOVED lines=17> */
.L_x_309:
[----:B------:R-:W-:Y:S05]  /*195e0*/  BSYNC B0 ;  /* 0x0000000000007941 */ /* 0x000fea0003800000 */
.L_x_308:
        /* <DEDUP_REMOVED lines=15> */
.L_x_311:
[----:B------:R-:W-:Y:S05]  /*196e0*/  BSYNC B0 ;  /* 0x0000000000007941 */ /* 0x000fea0003800000 */
.L_x_310:
        /* <DEDUP_REMOVED lines=14> */
.L_x_313:
[----:B------:R-:W-:Y:S05]  /*197d0*/  BSYNC B0 ;  /* 0x0000000000007941 */ /* 0x000fea0003800000 */
.L_x_312:
[----:B------:R-:W-:Y:S04]  /*197e0*/  BSSY B0, `(.L_x_314) ;  /* 0x000000a000007945 */ /* 0x000fe80003800000 */
[----:B------:R-:W-:Y:S05]  /*197f0*/  @P6 BRA `(.L_x_315) ;  /* 0x0000000000206947 */ /* 0x000fea0003800000 */
[----:B------:R-:W-:Y:S01]  /*19800*/  IMAD R4, R4, UR4, RZ ;  /* 0x0000000404047c24 */ /* 0x000fe2000f8e02ff */
[----:B------:R-:W-:-:S04]  /*19810*/  ULDC.64 UR6, c[0x0][0x2b0] ;  /* 0x0000ac0000067ab9 */ /* 0x000fc80000000a00 */
[----:B------:R-:W-:-:S04]  /*19820*/  IADD3 R0, P0, R4, UR9, RZ ;  /* 0x0000000904007c10 */ /* 0x000fc8000ff1e0ff */
[----:B------:R-:W-:Y:S02]  /*19830*/  LEA.HI.X.SX32 R4, R4, UR8, 0x1, P0 ;  /* 0x0000000804047c11 */ /* 0x000fe400080f0eff */
[----:B-1----:R-:W-:-:S04]  /*19840*/  LEA R2, P0, R0, UR6, 0x2 ;  /* 0x0000000600027c11 */ /* 0x002fc8000f8010ff */
[----:B------:R-:W-:Y:S01]  /*19850*/  LEA.HI.X R3, R0, UR7, R4, 0x2, P0 ;  /* 0x0000000700037c11 */ /* 0x000fe200080f1404 */
[----:B------:R-:W-:-:S05]  /*19860*/  IMAD.MOV.U32 R0, RZ, RZ, 0x7f800000 ;  /* 0x7f800000ff007424 */ /* 0x000fca00078e00ff */
[----:B------:R1:W-:Y:S03]  /*19870*/  STG.E desc[UR28][R2.64], R0 ;  /* 0x0000000002007986 */ /* 0x0003e6000c10191c */
.L_x_315:
[----:B------:R-:W-:Y:S05]  /*19880*/  BSYNC B0 ;  /* 0x0000000000007941 */ /* 0x000fea0003800000 */
.L_x_314:
        /* <DEDUP_REMOVED lines=10> */
.L_x_317:
[----:B------:R-:W-:Y:S05]  /*19930*/  BSYNC B0 ;  /* 0x0000000000007941 */ /* 0x000fea0003800000 */
.L_x_316:
        /* <DEDUP_REMOVED lines=10> */
.L_x_319:
[----:B------:R-:W-:Y:S05]  /*199e0*/  BSYNC B0 ;  /* 0x0000000000007941 */ /* 0x000fea0003800000 */
.L_x_318:
        /* <DEDUP_REMOVED lines=10> */
.L_x_320:
        /* <DEDUP_REMOVED lines=15> */
.L_x_723:


//--------------------- .text._ZN5flash16flash_fwd_kernelI23Flash_fwd_kernel_traitsILi32ELi128ELi128ELi4ELb0ELb0EN7cutlass6half_tE19Flash_kernel_traitsILi32ELi128ELi128ELi4ES3_EELb0ELb1ELb0ELb0ELb0ELb1ELb1ELb0EEEvNS_16Flash_fwd_paramsE --------------------------
	.section	.text._ZN5flash16flash_fwd_kernelI23Flash_fwd_kernel_traitsILi32ELi128ELi128ELi4ELb0ELb0EN7cutlass6half_tE19Flash_kernel_traitsILi32ELi128ELi128ELi4ES3_EELb0ELb1ELb0ELb0ELb0ELb1ELb1ELb0EEEvNS_16Flash_fwd_paramsE,"ax",@progbits
	.align	128
        .global         _ZN5flash16flash_fwd_kernelI23Flash_fwd_kernel_traitsILi32ELi128ELi128ELi4ELb0ELb0EN7cutlass6half_tE19Flash_kernel_traitsILi32ELi128ELi128ELi4ES3_EELb0ELb1ELb0ELb0ELb0ELb1ELb1ELb0EEEvNS_16Flash_fwd_paramsE
        .type           _ZN5flash16flash_fwd_kernelI23Flash_fwd_kernel_traitsILi32ELi128ELi128ELi4ELb0ELb0EN7cutlass6half_tE19Flash_kernel_traitsILi32ELi128ELi128ELi4ES3_EELb0ELb1ELb0ELb0ELb0ELb1ELb1ELb0EEEvNS_16Flash_fwd_paramsE,@function
        .size           _ZN5flash16flash_fwd_kernelI23Flash_fwd_kernel_traitsILi32ELi128ELi128ELi4ELb0ELb0EN7cutlass6half_tE19Flash_kernel_traitsILi32ELi128ELi128ELi4ES3_EELb0ELb1ELb0ELb0ELb0ELb1ELb1ELb0EEEvNS_16Flash_fwd_paramsE,(.L_x_724 - _ZN5flash16flash_fwd_kernelI23Flash_fwd_kernel_traitsILi32ELi128ELi128ELi4ELb0ELb0EN7cutlass6half_tE19Flash_kernel_traitsILi32ELi128ELi128ELi4ES3_EELb0ELb1ELb0ELb0ELb0ELb1ELb1ELb0EEEvNS_16Flash_fwd_paramsE)
        .other          _ZN5flash16flash_fwd_kernelI23Flash_fwd_kernel_traitsILi32ELi128ELi128ELi4ELb0ELb0EN7cutlass6half_tE19Flash_kernel_traitsILi32ELi128ELi128ELi4ES3_EELb0ELb1ELb0ELb0ELb0ELb1ELb1ELb0EEEvNS_16Flash_fwd_paramsE,@"STO_CUDA_ENTRY STV_DEFAULT"
_ZN5flash16flash_fwd_kernelI23Flash_fwd_kernel_traitsILi32ELi128ELi128ELi4ELb0ELb0EN7cutlass6half_tE19Flash_kernel_traitsILi32ELi128ELi128ELi4ES3_EELb0ELb1ELb0ELb0ELb0ELb1ELb1ELb0EEEvNS_16Flash_fwd_paramsE:
.text._ZN5flash16flash_fwd_kernelI23Flash_fwd_kernel_traitsILi32ELi128ELi128ELi4ELb0ELb0EN7cutlass6half_tE19Flash_kernel_traitsILi32ELi128ELi128ELi4ES3_EELb0ELb1ELb0ELb0ELb0ELb1ELb1ELb0EEEvNS_16Flash_fwd_paramsE:
        /* <DEDUP_REMOVED lines=40> */
.L_x_321:
[----:B------:R-:W1:Y:S02]  /*0280*/  LDC R4, c[0x0][0x2c8] ;  /* 0x0000b200ff047b82 */ /* 0x000e640000000800 */
.L_x_322:
        /* <DEDUP_REMOVED lines=31> */
[----:B------:R-:W-:Y:S01]  /*0480*/  ISETP.NE.AND P0, PT, R11, -0x1, PT ;  /* 0xffffffff0b00780c */ /* 0x000fe20003f05270 */
[----:B------:R-:W-:Y:S01]  /*0490*/  IMAD.IADD R28, R113, 0x1, -R143 ;  /* 0x00000001711c7824 */ /* 0x000fe200078e0a8f */
[----:B------:R-:W-:Y:S01]  /*04a0*/  IABS R3, R24 ;  /* 0x0000001800037213 */ /* 0x000fe20000000000 */
[----:B------:R-:W-:Y:S01]  /*04b0*/  ULDC.64 UR4, c[0x0][0x258] ;  /* 0x0000960000047ab9 */ /* 0x000fe20000000a00 */
[----:B------:R-:W-:Y:S02]  /*04c0*/  SHF.R.S32.HI R38, RZ, 0x1f, R140 ;  /* 0x0000001fff267819 */ /* 0x000fe4000001148c */
[----:B------:R-:W-:Y:S02]  /*04d0*/  IADD3 R170, R233, -0x1, RZ ;  /* 0xffffffffe9aa7810 */ /* 0x000fe40007ffe0ff */
[----:B------:R-:W-:Y:S02]  /*04e0*/  LEA.HI R18, R38, R140, RZ, 0x2 ;  /* 0x0000008c26127211 */ /* 0x000fe400078f10ff */
[----:B------:R-:W-:Y:S01]  /*04f0*/  ISETP.NE.AND P1, PT, R13, -0x1, PT ;  /* 0xffffffff0d00780c */ /* 0x000fe20003f25270 */
[----:B------:R-:W-:Y:S01]  /*0500*/  IMAD R22, R170, -0x80, R112 ;  /* 0xffffff80aa167824 */ /* 0x000fe200078e0270 */
[----:B------:R-:W-:Y:S01]  /*0510*/  SHF.R.S32.HI R2, RZ, 0x2, R18 ;  /* 0x00000002ff027819 */ /* 0x000fe20000011412 */
[----:B--2---:R-:W2:Y:S03]  /*0520*/  @!P0 LDC.64 R6, c[0x0][0x228] ;  /* 0x00008a00ff068b82 */ /* 0x004ea60000000a00 */
[C---:B------:R-:W-:Y:S01]  /*0530*/  ISETP.GE.AND P5, PT, R2.reuse, R22, PT ;  /* 0x000000160200720c */ /* 0x040fe20003fa6270 */
[----:B------:R-:W-:-:S04]  /*0540*/  VIADD R30, R2, 0x20 ;  /* 0x00000020021e7836 */ /* 0x000fc80000000000 */
[----:B------:R-:W3:Y:S01]  /*0550*/  @P0 LDC.64 R14, c[0x0][0x240] ;  /* 0x00009000ff0e0b82 */ /* 0x000ee20000000a00 */
[----:B-1----:R-:W-:Y:S02]  /*0560*/  IABS R0, R20 ;  /* 0x0000001400007213 */ /* 0x002fe40000000000 */
[----:B------:R-:W-:-:S03]  /*0570*/  ISETP.NE.AND P6, PT, R20, RZ, PT ;  /* 0x000000ff1400720c */ /* 0x000fc60003fc5270 */
[----:B------:R-:W-:Y:S02]  /*0580*/  IMAD.MOV.U32 R17, RZ, RZ, R0 ;  /* 0x000000ffff117224 */ /* 0x000fe400078e0000 */
[----:B------:R-:W1:Y:S01]  /*0590*/  @!P5 S2R R16, SR_CgaCtaId ;  /* 0x000000000010d919 */ /* 0x000e620000008800 */
[----:B------:R-:W4:Y:S01]  /*05a0*/  @P1 LDC.64 R200, c[0x0][0x250] ;  /* 0x00009400ffc81b82 */ /* 0x000f220000000a00 */
[----:B------:R-:W-:Y:S01]  /*05b0*/  @!P5 MOV R8, 0x400 ;  /* 0x000004000008d802 */ /* 0x000fe20000000f00 */
[----:B------:R-:W5:Y:S06]  /*05c0*/  I2F.RP R4, R17 ;  /* 0x0000001100047306 */ /* 0x000f6c0000209400 */
[----:B------:R-:W4:Y:S02]  /*05d0*/  @P1 LDC.64 R168, c[0x0][0x248] ;  /* 0x00009200ffa81b82 */ /* 0x000f240000000a00 */
[----:B-----5:R-:W5:Y:S01]  /*05e0*/  MUFU.RCP R4, R4 ;  /* 0x0000000400047308 */ /* 0x020f620000001000 */
[----:B-1----:R-:W-:-:S02]  /*05f0*/  @!P5 LEA R36, R16, R8, 0x18 ;  /* 0x000000081024d211 */ /* 0x002fc400078ec0ff */
[----:B------:R-:W-:Y:S01]  /*0600*/  @P1 IADD3 R8, R12, R13, RZ ;  /* 0x0000000d0c081210 */ /* 0x000fe20007ffe0ff */
[----:B-----5:R-:W-:-:S04]  /*0610*/  VIADD R4, R4, 0xffffffe ;  /* 0x0ffffffe04047836 */ /* 0x020fc80000000000 */
[----:B------:R-:W1:Y:S02]  /*0620*/  F2I.FTZ.U32.TRUNC.NTZ R5, R4 ;  /* 0x0000000400057305 */ /* 0x000e64000021f000 */
[----:B-1----:R-:W-:Y:S02]  /*0630*/  IMAD.MOV R0, RZ, RZ, -R5 ;  /* 0x000000ffff007224 */ /* 0x002fe400078e0a05 */
[----:B------:R-:W-:Y:S02]  /*0640*/  IMAD.MOV.U32 R4, RZ, RZ, RZ ;  /* 0x000000ffff047224 */ /* 0x000fe400078e00ff */
[----:B------:R-:W-:-:S04]  /*0650*/  IMAD R0, R0, R17, RZ ;  /* 0x0000001100007224 */ /* 0x000fc800078e02ff */
[----:B------:R-:W-:Y:S01]  /*0660*/  IMAD.HI.U32 R4, R5, R0, R4 ;  /* 0x0000000005047227 */ /* 0x000fe200078e0004 */
[----:B------:R-:W-:Y:S02]  /*0670*/  MOV R5, R3 ;  /* 0x0000000300057202 */ /* 0x000fe40000000f00 */
[----:B------:R-:W-:-:S03]  /*0680*/  SHF.R.S32.HI R3, RZ, 0x1f, R2 ;  /* 0x0000001fff037819 */ /* 0x000fc60000011402 */
[----:B------:R-:W-:Y:S01]  /*0690*/  IMAD.HI.U32 R10, R4, R5, RZ ;  /* 0x00000005040a7227 */ /* 0x000fe200078e00ff */
[----:B------:R-:W-:-:S03]  /*06a0*/  @!P0 SHF.R.S32.HI R4, RZ, 0x1f, R19 ;  /* 0x0000001fff048819 */ /* 0x000fc60000011413 */
[----:B------:R-:W-:Y:S02]  /*06b0*/  IMAD.MOV R0, RZ, RZ, -R10 ;  /* 0x000000ffff007224 */ /* 0x000fe400078e0a0a */
[----:B--2---:R-:W-:Y:S02]  /*06c0*/  @!P0 IMAD R4, R4, R6, RZ ;  /* 0x0000000604048224 */ /* 0x004fe400078e02ff */
[----:B------:R-:W-:Y:S02]  /*06d0*/  IMAD R0, R17, R0, R5 ;  /* 0x0000000011007224 */ /* 0x000fe400078e0205 */
[----:B------:R-:W-:Y:S02]  /*06e0*/  @!P0 IMAD R9, R19, R7, R4 ;  /* 0x0000000713098224 */ /* 0x000fe400078e0204 */
[----:B---3--:R-:W-:Y:S01]  /*06f0*/  @P0 IMAD.WIDE.U32 R4, R11, R14, RZ ;  /* 0x0000000e0b040225 */ /* 0x008fe200078e00ff */
[----:B------:R-:W-:-:S03]  /*0700*/  ISETP.GT.U32.AND P2, PT, R17, R0, PT ;  /* 0x000000001100720c */ /* 0x000fc60003f44070 */
[----:B------:R-:W-:Y:S01]  /*0710*/  @P0 IMAD R11, R11, R15, R5 ;  /* 0x0000000f0b0b0224 */ /* 0x000fe200078e0205 */
[----:B------:R-:W-:Y:S01]  /*0720*/  @P0 MOV R5, R4 ;  /* 0x0000000400050202 */ /* 0x000fe20000000f00 */
[----:B------:R-:W-:Y:S01]  /*0730*/  @!P0 IMAD.WIDE.U32 R6, R19, R6, RZ ;  /* 0x0000000613068225 */ /* 0x000fe200078e00ff */
[----:B------:R-:W-:-:S03]  /*0740*/  LOP3.LUT R4, R24, R20, RZ, 0x3c, !PT ;  /* 0x0000001418047212 */ /* 0x000fc600078e3cff */
[----:B------:R-:W-:Y:S01]  /*0750*/  IMAD.WIDE R42, R23, 0x80, R2 ;  /* 0x00000080172a7825 */ /* 0x000fe200078e0202 */
[----:B------:R-:W-:Y:S02]  /*0760*/  ISETP.GE.AND P3, PT, R4, RZ, PT ;  /* 0x000000ff0400720c */ /* 0x000fe40003f66270 */
[----:B------:R-:W-:Y:S01]  /*0770*/  LOP3.LUT R4, R18, 0xfffffffc, RZ, 0xc0, !PT ;  /* 0xfffffffc12047812 */ /* 0x000fe200078ec0ff */
[----:B------:R-:W-:Y:S01]  /*0780*/  @!P2 IMAD.IADD R0, R0, 0x1, -R17 ;  /* 0x000000010000a824 */ /* 0x000fe200078e0a11 */
[----:B------:R-:W-:Y:S01]  /*0790*/  @!P0 MOV R5, R6 ;  /* 0x0000000600058202 */ /* 0x000fe20000000f00 */
[----:B------:R1:W-:Y:S01]  /*07a0*/  STL.64 [R1+0x48], R42 ;  /* 0x0000482a01007387 */ /* 0x0003e20000100a00 */
[----:B------:R-:W-:Y:S01]  /*07b0*/  SHF.R.S32.HI R6, RZ, 0x1f, R24 ;  /* 0x0000001fff067819 */ /* 0x000fe20000011418 */
[----:B------:R-:W-:Y:S01]  /*07c0*/  @!P0 IMAD.IADD R11, R7, 0x1, R9 ;  /* 0x00000001070b8824 */ /* 0x000fe200078e0209 */
[----:B------:R-:W-:Y:S01]  /*07d0*/  ISETP.GE.U32.AND P4, PT, R0, R17, PT ;  /* 0x000000110000720c */ /* 0x000fe20003f86070 */
[----:B------:R1:W-:Y:S01]  /*07e0*/  STL [R1+0x50], R28 ;  /* 0x0000501c01007387 */ /* 0x0003e20000100800 */
[----:B------:R-:W-:Y:S01]  /*07f0*/  IADD3 R0, -R4, R140, RZ ;  /* 0x0000008c04007210 */ /* 0x000fe20007ffe1ff */
[----:B------:R-:W-:Y:S01]  /*0800*/  IMAD R4, R6, UR4, RZ ;  /* 0x0000000406047c24 */ /* 0x000fe2000f8e02ff */
[----:B------:R-:W-:Y:S01]  /*0810*/  @P1 IADD3 R6, R12, R13, RZ ;  /* 0x0000000d0c061210 */ /* 0x000fe20007ffe0ff */
[----:B------:R-:W-:-:S02]  /*0820*/  @!P2 VIADD R10, R10, 0x1 ;  /* 0x000000010a0aa836 */ /* 0x000fc40000000000 */
[----:B------:R-:W-:Y:S02]  /*0830*/  IMAD.SHL.U32 R26, R0, 0x8, RZ ;  /* 0x00000008001a7824 */ /* 0x000fe400078e00ff */
[----:B------:R-:W-:Y:S02]  /*0840*/  IMAD R21, R24, UR5, R4 ;  /* 0x0000000518157c24 */ /* 0x000fe4000f8e0204 */
[----:B----4-:R-:W-:Y:S01]  /*0850*/  @P1 IMAD R0, R6, R201, RZ ;  /* 0x000000c906001224 */ /* 0x010fe200078e02ff */
[----:B------:R-:W-:Y:S01]  /*0860*/  SHF.R.S32.HI R27, RZ, 0x1f, R26 ;  /* 0x0000001fff1b7819 */ /* 0x000fe2000001141a */
[----:B------:R-:W-:Y:S01]  /*0870*/  @P1 IMAD R13, R8, R169, RZ ;  /* 0x000000a9080d1224 */ /* 0x000fe200078e02ff */
[----:B------:R-:W-:Y:S01]  /*0880*/  IADD3 R4, P0, R26, R5, RZ ;  /* 0x000000051a047210 */ /* 0x000fe20007f1e0ff */
[----:B------:R-:W-:Y:S01]  /*0890*/  @P1 IMAD.WIDE.U32 R6, R6, R200, RZ ;  /* 0x000000c806061225 */ /* 0x000fe200078e00ff */
[----:B------:R-:W-:Y:S01]  /*08a0*/  @P4 IADD3 R10, R10, 0x1, RZ ;  /* 0x000000010a0a4810 */ /* 0x000fe20007ffe0ff */
[----:B------:R1:W-:Y:S01]  /*08b0*/  STL.64 [R1+0x58], R26 ;  /* 0x0000581a01007387 */ /* 0x0003e20000100a00 */
[----:B------:R-:W-:Y:S01]  /*08c0*/  IADD3.X R5, R27, R11, RZ, P0, !PT ;  /* 0x0000000b1b057210 */ /* 0x000fe200007fe4ff */
[----:B------:R-:W-:Y:S01]  /*08d0*/  @P1 IMAD.WIDE.U32 R8, R8, R168, RZ ;  /* 0x000000a808081225 */ /* 0x000fe200078e00ff */
[----:B------:R-:W-:-:S02]  /*08e0*/  ISETP.GE.AND P0, PT, R30, R28, PT ;  /* 0x0000001c1e00720c */ /* 0x000fc40003f06270 */
[----:B------:R-:W-:Y:S01]  /*08f0*/  @P1 MOV R16, R6 ;  /* 0x0000000600101202 */ /* 0x000fe20000000f00 */
[----:B------:R-:W-:Y:S01]  /*0900*/  IMAD.WIDE.U32 R14, R24, UR4, R4 ;  /* 0x00000004180e7c25 */ /* 0x000fe2000f8e0004 */
[----:B------:R-:W-:-:S03]  /*0910*/  MOV R23, R10 ;  /* 0x0000000a00177202 */ /* 0x000fc60000000f00 */
[----:B------:R-:W-:Y:S02]  /*0920*/  @P1 IMAD.IADD R17, R7, 0x1, R0 ;  /* 0x0000000107111824 */ /* 0x000fe400078e0200 */
[----:B------:R-:W-:Y:S01]  /*0930*/  @P1 IMAD.IADD R13, R9, 0x1, R13 ;  /* 0x00000001090d1824 */ /* 0x000fe200078e020d */
[----:B------:R-:W-:Y:S06]  /*0940*/  @P1 BRA `(.L_x_324) ;  /* 0x0000000000341947 */ /* 0x000fec0003800000 */
[----:B------:R-:W2:Y:S01]  /*0950*/  LDC.64 R168, c[0x0][0x248] ;  /* 0x00009200ffa87b82 */ /* 0x000ea20000000a00 */
[----:B------:R-:W-:Y:S02]  /*0960*/  SHF.R.S32.HI R0, RZ, 0x1f, R12 ;  /* 0x0000001fff007819 */ /* 0x000fe4000001140c */
[----:B------:R-:W-:-:S05]  /*0970*/  SHF.R.S32.HI R8, RZ, 0x1f, R19 ;  /* 0x0000001fff087819 */ /* 0x000fca0000011413 */
[----:B------:R-:W3:Y:S01]  /*0980*/  LDC.64 R6, c[0x0][0x230] ;  /* 0x00008c00ff067b82 */ /* 0x000ee20000000a00 */
[-C--:B--2---:R-:W-:Y:S02]  /*0990*/  IMAD R0, R0, R168.reuse, RZ ;  /* 0x000000a800007224 */ /* 0x084fe400078e02ff */
[----:B------:R-:W-:-:S04]  /*09a0*/  IMAD.WIDE.U32 R4, R12, R168, RZ ;  /* 0x000000a80c047225 */ /* 0x000fc800078e00ff */
[----:B------:R-:W-:Y:S02]  /*09b0*/  IMAD R0, R12, R169, R0 ;  /* 0x000000a90c007224 */ /* 0x000fe400078e0200 */
[----:B---3--:R-:W-:-:S03]  /*09c0*/  IMAD R8, R8, R6, RZ ;  /* 0x0000000608087224 */ /* 0x008fc600078e02ff */
[----:B------:R-:W-:Y:S01]  /*09d0*/  IADD3 R5, R5, R0, RZ ;  /* 0x0000000005057210 */ /* 0x000fe20007ffe0ff */
[C---:B------:R-:W-:Y:S02]  /*09e0*/  IMAD R7, R19.reuse, R7, R8 ;  /* 0x0000000713077224 */ /* 0x040fe400078e0208 */
[----:B------:R-:W-:-:S05]  /*09f0*/  IMAD.WIDE.U32 R4, R19, R6, R4 ;  /* 0x0000000613047225 */ /* 0x000fca00078e0004 */
[----:B------:R-:W-:Y:S02]  /*0a00*/  IADD3 R13, R5, R7, RZ ;  /* 0x00000007050d7210 */ /* 0x000fe40007ffe0ff */
[----:B------:R-:W-:Y:S02]  /*0a10*/  MOV R8, R4 ;  /* 0x0000000400087202 */ /* 0x000fe40000000f00 */
.L_x_324:
[----:B------:R-:W-:Y:S05]  /*0a20*/  @P1 BRA `(.L_x_325) ;  /* 0x0000000000341947 */ /* 0x000fea0003800000 */
        /* <DEDUP_REMOVED lines=12> */
[----:B------:R-:W-:-:S07]  /*0af0*/  MOV R16, R4 ;  /* 0x0000000400107202 */ /* 0x000fce0000000f00 */
.L_x_325:
[----:B------:R-:W-:Y:S01]  /*0b00*/  IMAD R0, R3, R168, RZ ;  /* 0x000000a803007224 */ /* 0x000fe200078e02ff */
[----:B------:R-:W-:Y:S01]  /*0b10*/  LEA.HI R37, R38, R140, RZ, 0x3 ;  /* 0x0000008c26257211 */ /* 0x000fe200078f18ff */
[C---:B------:R-:W-:Y:S01]  /*0b20*/  IMAD.WIDE.U32 R4, R2.reuse, R168, R26 ;  /* 0x000000a802047225 */ /* 0x040fe200078e001a */
[C---:B------:R-:W-:Y:S01]  /*0b30*/  ISETP.GE.AND P2, PT, R2.reuse, R28, PT ;  /* 0x0000001c0200720c */ /* 0x040fe20003f46270 */
[----:B------:R-:W2:Y:S01]  /*0b40*/  @!P0 LDC.64 R10, c[0x0][0x240] ;  /* 0x00009000ff0a8b82 */ /* 0x000ea20000000a00 */
[----:B------:R-:W-:Y:S01]  /*0b50*/  SHF.R.S32.HI R35, RZ, 0x3, R37 ;  /* 0x00000003ff237819 */ /* 0x000fe20000011425 */
[----:B------:R-:W-:Y:S01]  /*0b60*/  VIADD R40, R2, 0x40 ;  /* 0x0000004002287836 */ /* 0x000fe20000000000 */
[----:B------:R-:W-:Y:S01]  /*0b70*/  @!P0 IADD3 R6, P4, R42, 0x20, RZ ;  /* 0x000000202a068810 */ /* 0x000fe20007f9e0ff */
[----:B------:R-:W-:Y:S01]  /*0b80*/  @!P3 IMAD.MOV R23, RZ, RZ, -R23 ;  /* 0x000000ffff17b224 */ /* 0x000fe200078e0a17 */
[----:B------:R-:W-:Y:S01]  /*0b90*/  IADD3 R24, P3, R8, R4, RZ ;  /* 0x0000000408187210 */ /* 0x000fe20007f7e0ff */
[----:B------:R-:W-:Y:S01]  /*0ba0*/  IMAD R0, R2, R169, R0 ;  /* 0x000000a902007224 */ /* 0x000fe200078e0200 */
[----:B------:R-:W-:Y:S01]  /*0bb0*/  ISETP.GE.AND P1, PT, R40, R28, PT ;  /* 0x0000001c2800720c */ /* 0x000fe20003f26270 */
[----:B------:R-:W-:Y:S01]  /*0bc0*/  VIADD R39, R2, 0x60 ;  /* 0x0000006002277836 */ /* 0x000fe20000000000 */
[----:B------:R-:W-:Y:S01]  /*0bd0*/  @!P6 LOP3.LUT R23, RZ, R20, RZ, 0x33, !PT ;  /* 0x00000014ff17e212 */ /* 0x000fe200078e33ff */
[----:B------:R-:W-:Y:S01]  /*0be0*/  IMAD.SHL.U32 R4, R35, 0x40, RZ ;  /* 0x0000004023047824 */ /* 0x000fe200078e00ff */
[----:B------:R-:W-:Y:S01]  /*0bf0*/  IADD3.X R25, R13, R5, R0, P3, !PT ;  /* 0x000000050d197210 */ /* 0x000fe20001ffe400 */
[----:B------:R-:W3:Y:S01]  /*0c00*/  @!P0 S2R R20, SR_CgaCtaId ;  /* 0x0000000000148919 */ /* 0x000ee20000008800 */
[----:B------:R-:W-:Y:S01]  /*0c10*/  LEA.HI R0, R18, R2, RZ, 0x1 ;  /* 0x0000000212007211 */ /* 0x000fe200078f08ff */
[----:B------:R-:W4:Y:S01]  /*0c20*/  @!P2 LDC.64 R12, c[0x0][0x240] ;  /* 0x00009000ff0cab82 */ /* 0x000f220000000a00 */
[----:B------:R-:W-:Y:S01]  /*0c30*/  ISETP.GE.AND P3, PT, R2, R22, PT ;  /* 0x000000160200720c */ /* 0x000fe20003f66270 */
[----:B------:R-:W-:Y:S01]  /*0c40*/  IMAD R3, R3, R200, RZ ;  /* 0x000000c803037224 */ /* 0x000fe200078e02ff */
[----:B------:R-:W-:Y:S01]  /*0c50*/  LOP3.LUT R5, R0, 0x7fffffe, RZ, 0xc0, !PT ;  /* 0x07fffffe00057812 */ /* 0x000fe200078ec0ff */
[----:B------:R-:W-:Y:S01]  /*0c60*/  UMOV UR5, 0x400 ;  /* 0x0000040000057882 */ /* 0x000fe20000000000 */
[----:B------:R-:W-:Y:S01]  /*0c70*/  P2R R34, PR, RZ, 0x8 ;  /* 0x00000008ff227803 */ /* 0x000fe20000000000 */
[----:B------:R-:W5:Y:S01]  /*0c80*/  @!P1 S2R R29, SR_CgaCtaId ;  /* 0x00000000001d9919 */ /* 0x000f620000008800 */
[----:B------:R-:W-:Y:S01]  /*0c90*/  ISETP.GE.AND P3, PT, R39, R28, PT ;  /* 0x0000001c2700720c */ /* 0x000fe20003f66270 */
[----:B------:R-:W3:Y:S01]  /*0ca0*/  @!P0 LDC.64 R18, c[0x0][0x210] ;  /* 0x00008400ff128b82 */ /* 0x000ee20000000a00 */
[----:B------:R-:W-:Y:S01]  /*0cb0*/  LOP3.LUT R0, R4, 0xc0, RZ, 0xc0, !PT ;  /* 0x000000c004007812 */ /* 0x000fe200078ec0ff */
[C---:B-1----:R-:W-:Y:S01]  /*0cc0*/  IMAD.IADD R28, R2.reuse, 0x1, -R5 ;  /* 0x00000001021c7824 */ /* 0x042fe200078e0a05 */
[----:B------:R-:W-:Y:S01]  /*0cd0*/  @!P0 IADD3.X R8, RZ, R43, RZ, P4, !PT ;  /* 0x0000002bff088210 */ /* 0x000fe200027fe4ff */
[----:B------:R-:W-:Y:S01]  /*0ce0*/  IMAD.WIDE.U32 R4, R2, R200, R26 ;  /* 0x000000c802047225 */ /* 0x000fe200078e001a */
[----:B------:R-:W-:Y:S01]  /*0cf0*/  LOP3.LUT R9, R0, 0x18, R26, 0xf8, !PT ;  /* 0x0000001800097812 */ /* 0x000fe200078ef81a */
[----:B------:R-:W-:Y:S01]  /*0d00*/  ULDC.64 UR6, c[0x0][0x260] ;  /* 0x0000980000067ab9 */ /* 0x000fe20000000a00 */
[----:B------:R-:W-:Y:S01]  /*0d10*/  LEA.HI R132, R38, R140, RZ, 0x5 ;  /* 0x0000008c26847211 */ /* 0x000fe200078f28ff */
[----:B------:R-:W-:Y:S01]  /*0d20*/  IMAD R7, R2, R201, R3 ;  /* 0x000000c902077224 */ /* 0x000fe200078e0203 */
[----:B------:R-:W-:Y:S01]  /*0d30*/  IADD3 R32, P4, R16, R4, RZ ;  /* 0x0000000410207210 */ /* 0x000fe20007f9e0ff */
[----:B------:R-:W-:Y:S01]  /*0d40*/  IMAD.IADD R3, R15, 0x1, R21 ;  /* 0x000000010f037824 */ /* 0x000fe200078e0215 */
[----:B------:R-:W-:Y:S01]  /*0d50*/  SHF.R.U32.HI R2, RZ, 0x3, R0 ;  /* 0x00000003ff027819 */ /* 0x000fe20000011600 */
[----:B--2---:R-:W-:Y:S01]  /*0d60*/  @!P0 IMAD R0, R8, R10, RZ ;  /* 0x0000000a08008224 */ /* 0x004fe200078e02ff */
[----:B------:R-:W-:Y:S01]  /*0d70*/  IADD3.X R33, R17, R5, R7, P4, !PT ;  /* 0x0000000511217210 */ /* 0x000fe200027fe407 */
[----:B------:R-:W1:Y:S01]  /*0d80*/  @!P3 S2R R31, SR_CgaCtaId ;  /* 0x00000000001fb919 */ /* 0x000e620000008800 */
[----:B------:R-:W-:Y:S01]  /*0d90*/  LOP3.LUT R26, R9, R2, RZ, 0x3c, !PT ;  /* 0x00000002091a7212 */ /* 0x000fe200078e3cff */
[----:B------:R-:W2:Y:S01]  /*0da0*/  @!P2 LDC.64 R16, c[0x0][0x210] ;  /* 0x00008400ff10ab82 */ /* 0x000ea20000000a00 */
[----:B------:R-:W-:Y:S01]  /*0db0*/  @!P0 IMAD.MOV.U32 R2, RZ, RZ, R14 ;  /* 0x000000ffff028224 */ /* 0x000fe200078e000e */
[----:B------:R-:W-:Y:S01]  /*0dc0*/  @!P1 MOV R7, 0x400 ;  /* 0x0000040000079802 */ /* 0x000fe20000000f00 */
[C---:B------:R-:W-:Y:S01]  /*0dd0*/  @!P0 IMAD R0, R6.reuse, R11, R0 ;  /* 0x0000000b06008224 */ /* 0x040fe200078e0200 */
[----:B------:R-:W-:Y:S01]  /*0de0*/  SHF.R.S32.HI R128, RZ, 0x5, R132 ;  /* 0x00000005ff807819 */ /* 0x000fe20000011484 */
[----:B------:R-:W-:Y:S01]  /*0df0*/  @!P0 IMAD.WIDE.U32 R4, R6, R10, R2 ;  /* 0x0000000a06048225 */ /* 0x000fe200078e0002 */
[----:B------:R-:W-:Y:S01]  /*0e00*/  @!P0 MOV R6, 0x400 ;  /* 0x0000040000068802 */ /* 0x000fe20000000f00 */
[----:B------:R-:W-:Y:S01]  /*0e10*/  STL [R1+0x70], R40 ;  /* 0x0000702801007387 */ /* 0x000fe20000100800 */
[----:B------:R-:W1:Y:S01]  /*0e20*/  @!P1 LDC.64 R8, c[0x0][0x240] ;  /* 0x00009000ff089b82 */ /* 0x000e620000000a00 */
[----:B------:R-:W-:Y:S01]  /*0e30*/  @!P0 IMAD.IADD R2, R5, 0x1, R0 ;  /* 0x0000000105028824 */ /* 0x000fe200078e0200 */
[----:B---3--:R-:W-:Y:S01]  /*0e40*/  @!P0 LEA R10, P4, R4, R18, 0x1 ;  /* 0x00000012040a8211 */ /* 0x008fe200078808ff */
[----:B----4-:R-:W-:Y:S01]  /*0e50*/  @!P2 IMAD R0, R43, R12, RZ ;  /* 0x0000000c2b00a224 */ /* 0x010fe200078e02ff */
[----:B------:R-:W-:Y:S01]  /*0e60*/  @!P0 LEA R27, R20, R6, 0x18 ;  /* 0x00000006141b8211 */ /* 0x000fe200078ec0ff */
[----:B------:R-:W-:Y:S01]  /*0e70*/  IMAD.WIDE.U32 R24, R23, UR6, R24 ;  /* 0x0000000617187c25 */ /* 0x000fe2000f8e0018 */
[----:B------:R-:W-:Y:S01]  /*0e80*/  @!P0 LEA.HI.X R11, R4, R19, R2, 0x1, P4 ;  /* 0x00000013040b8211 */ /* 0x000fe200020f0c02 */
[----:B------:R-:W-:Y:S01]  /*0e90*/  STL [R1+0x60], R39 ;  /* 0x0000602701007387 */ /* 0x000fe20000100800 */
[----:B------:R-:W3:Y:S01]  /*0ea0*/  S2UR UR4, SR_CgaCtaId ;  /* 0x00000000000479c3 */ /* 0x000ee20000008800 */
[----:B------:R-:W-:Y:S01]  /*0eb0*/  @!P2 IMAD.MOV.U32 R2, RZ, RZ, R14 ;  /* 0x000000ffff02a224 */ /* 0x000fe200078e000e */
[----:B-----5:R-:W-:Y:S01]  /*0ec0*/  @!P1 LEA R29, R29, R7, 0x18 ;  /* 0x000000071d1d9211 */ /* 0x020fe200078ec0ff */
[C---:B------:R-:W-:Y:S01]  /*0ed0*/  @!P2 IMAD R6, R42.reuse, R13, R0 ;  /* 0x0000000d2a06a224 */ /* 0x040fe200078e0200 */
[C---:B------:R-:W-:Y:S01]  /*0ee0*/  @!P1 IADD3 R0, P4, R42.reuse, 0x40, RZ ;  /* 0x000000402a009810 */ /* 0x040fe20007f9e0ff */
[----:B------:R-:W-:Y:S01]  /*0ef0*/  @!P2 IMAD.WIDE.U32 R4, R42, R12, R2 ;  /* 0x0000000c2a04a225 */ /* 0x000fe200078e0002 */
[----:B------:R-:W-:Y:S01]  /*0f00*/  LEA R12, R128, R28, 0x3 ;  /* 0x0000001c800c7211 */ /* 0x000fe200078e18ff */
[----:B------:R4:W-:Y:S01]  /*0f10*/  STL.64 [R1+0x40], R24 ;  /* 0x0000401801007387 */ /* 0x0009e20000100a00 */
[----:B------:R-:W5:Y:S01]  /*0f20*/  @!P1 LDC.64 R20, c[0x0][0x210] ;  /* 0x00008400ff149b82 */ /* 0x000f620000000a00 */
[----:B------:R-:W-:Y:S01]  /*0f30*/  @!P1 IMAD.X R7, RZ, RZ, R43, P4 ;  /* 0x000000ffff079224 */ /* 0x000fe200020e062b */
[----:B------:R-:W-:Y:S01]  /*0f40*/  @!P3 MOV R15, 0x400 ;  /* 0x00000400000fb802 */ /* 0x000fe20000000f00 */
[----:B------:R-:W-:Y:S01]  /*0f50*/  @!P2 IMAD.IADD R2, R5, 0x1, R6 ;  /* 0x000000010502a824 */ /* 0x000fe200078e0206 */
[----:B--2---:R-:W-:Y:S01]  /*0f60*/  @!P2 LEA R6, P4, R4, R16, 0x1 ;  /* 0x000000100406a211 */ /* 0x004fe200078808ff */
[----:B------:R-:W-:Y:S01]  /*0f70*/  IMAD.U32 R12, R12, 0x20, R26 ;  /* 0x000000200c0c7824 */ /* 0x000fe200078e001a */
[----:B-1----:R-:W-:Y:S01]  /*0f80*/  @!P3 LEA R28, R31, R15, 0x18 ;  /* 0x0000000f1f1cb211 */ /* 0x002fe200078ec0ff */
[----:B------:R-:W-:Y:S01]  /*0f90*/  IMAD.MOV.U32 R212, RZ, RZ, R24 ;  /* 0x000000ffffd47224 */ /* 0x000fe200078e0018 */
[----:B------:R-:W1:Y:S01]  /*0fa0*/  @!P3 LDC.64 R18, c[0x0][0x240] ;  /* 0x00009000ff12bb82 */ /* 0x000e620000000a00 */
[-C--:B------:R-:W-:Y:S01]  /*0fb0*/  @!P1 IMAD R13, R7, R8.reuse, RZ ;  /* 0x00000008070d9224 */ /* 0x080fe200078e02ff */
[----:B------:R-:W-:Y:S01]  /*0fc0*/  @!P2 LEA.HI.X R7, R4, R17, R2, 0x1, P4 ;  /* 0x000000110407a211 */ /* 0x000fe200020f0c02 */
[----:B------:R-:W-:Y:S01]  /*0fd0*/  @!P1 IMAD.MOV.U32 R2, RZ, RZ, R14 ;  /* 0x000000ffff029224 */ /* 0x000fe200078e000e */
[----:B------:R-:W-:Y:S01]  /*0fe0*/  SHF.R.S32.HI R26, RZ, 0x1f, R23 ;  /* 0x0000001fff1a7819 */ /* 0x000fe20000011417 */
[----:B------:R-:W-:Y:S01]  /*0ff0*/  @!P1 IMAD R13, R0, R9, R13 ;  /* 0x00000009000d9224 */ /* 0x000fe200078e020d */
[----:B------:R-:W-:Y:S01]  /*1000*/  SHF.L.U64.HI R116, R168, 0x7, R169 ;  /* 0x00000007a8747819 */ /* 0x000fe200000102a9 */
[----:B------:R-:W-:Y:S01]  /*1010*/  @!P1 IMAD.WIDE.U32 R4, R0, R8, R2 ;  /* 0x0000000800049225 */ /* 0x000fe200078e0002 */
[----:B---3--:R-:W-:Y:S01]  /*1020*/  ULEA UR4, UR4, UR5, 0x18 ;  /* 0x0000000504047291 */ /* 0x008fe2000f8ec03f */
[----:B------:R-:W-:Y:S01]  /*1030*/  SHF.L.U32 R150, R168, 0x7, RZ ;  /* 0x00000007a8967819 */ /* 0x000fe200000006ff */
[----:B------:R-:W-:Y:S01]  /*1040*/  ULDC UR8, c[0x0][0x39c] ;  /* 0x0000e70000087ab9 */ /* 0x000fe20000000800 */
[----:B------:R-:W-:-:S02]  /*1050*/  @!P3 IMAD.MOV.U32 R8, RZ, RZ, R14 ;  /* 0x000000ffff08b224 */ /* 0x000fc400078e000e */
[----:B------:R-:W-:Y:S01]  /*1060*/  @!P3 IMAD.MOV.U32 R9, RZ, RZ, R3 ;  /* 0x000000ffff09b224 */ /* 0x000fe200078e0003 */
[C---:B------:R-:W-:Y:S01]  /*1070*/  LEA R208, R12.reuse, UR4, 0x1 ;  /* 0x000000040cd07c11 */ /* 0x040fe2000f8e08ff */
[----:B------:R-:W2:Y:S01]  /*1080*/  @!P3 LDC.64 R14, c[0x0][0x210] ;  /* 0x00008400ff0ebb82 */ /* 0x000ea20000000a00 */
[----:B------:R-:W-:Y:S01]  /*1090*/  @!P1 IADD3 R3, R5, R13, RZ ;  /* 0x0000000d05039210 */ /* 0x000fe20007ffe0ff */
[----:B------:R-:W-:Y:S01]  /*10a0*/  @!P0 IMAD R5, R12, 0x2, R27 ;  /* 0x000000020c058824 */ /* 0x000fe200078e021b */
[----:B-----5:R-:W-:Y:S01]  /*10b0*/  @!P1 LEA R2, P4, R4, R20, 0x1 ;  /* 0x0000001404029211 */ /* 0x020fe200078808ff */
[----:B------:R-:W-:Y:S01]  /*10c0*/  @!PT LDS RZ, [RZ] ;  /* 0x00000000fffff984 */ /* 0x000fe20000000800 */
[----:B------:R-:W-:Y:S01]  /*10d0*/  @!PT LDS RZ, [RZ] ;  /* 0x00000000fffff984 */ /* 0x000fe20000000800 */
[----:B------:R-:W-:Y:S01]  /*10e0*/  @!PT LDS RZ, [RZ] ;  /* 0x00000000fffff984 */ /* 0x000fe20000000800 */
[----:B------:R3:W-:Y:S01]  /*10f0*/  @!P2 LDGSTS.E.BYPASS.LTC128B.128 [R208], desc[UR12][R6.64] ;  /* 0x0000000006d0afae */ /* 0x0007e2000b901d4c */
[----:B------:R-:W-:Y:S02]  /*1100*/  @!P3 IADD3 R0, P2, R42, 0x60, RZ ;  /* 0x000000602a00b810 */ /* 0x000fe40007f5e0ff */
[----:B------:R-:W-:Y:S01]  /*1110*/  @!P1 LEA.HI.X R3, R4, R21, R3, 0x1, P4 ;  /* 0x0000001504039211 */ /* 0x000fe200020f0c03 */
[----:B------:R-:W-:Y:S01]  /*1120*/  @!P1 IMAD R4, R12, 0x2, R29 ;  /* 0x000000020c049824 */ /* 0x000fe200078e021d */
[----:B------:R-:W-:Y:S01]  /*1130*/  ISETP.GE.AND P4, PT, R30, R22, PT ;  /* 0x000000161e00720c */ /* 0x000fe20003f86270 */
[----:B------:R1:W-:Y:S01]  /*1140*/  @!P0 LDGSTS.E.BYPASS.LTC128B.128 [R5+0x800], desc[UR12][R10.64] ;  /* 0x008000000a058fae */ /* 0x0003e2000b901d4c */
[----:B------:R-:W-:-:S02]  /*1150*/  SHF.R.S32.HI R21, RZ, 0x1f, R170 ;  /* 0x0000001fff157819 */ /* 0x000fc400000114aa */
[-C--:B------:R-:W-:Y:S01]  /*1160*/  ISETP.GE.AND P0, PT, R39, R22.reuse, PT ;  /* 0x000000162700720c */ /* 0x080fe20003f06270 */
[----:B------:R5:W-:Y:S01]  /*1170*/  @!P1 LDGSTS.E.BYPASS.LTC128B.128 [R4+0x1000], desc[UR12][R2.64] ;  /* 0x0100000002049fae */ /* 0x000be2000b901d4c */
[----:B------:R-:W-:Y:S02]  /*1180*/  ISETP.GE.AND P1, PT, R40, R22, PT ;  /* 0x000000162800720c */ /* 0x000fe40003f26270 */
[----:B------:R-:W-:-:S05]  /*1190*/  SHF.L.U32 R27, R200, 0x7, RZ ;  /* 0x00000007c81b7819 */ /* 0x000fca00000006ff */
[----:B------:R-:W4:Y:S01]  /*11a0*/  @!P4 LDC.64 R16, c[0x0][0x218] ;  /* 0x00008600ff10cb82 */ /* 0x000f220000000a00 */
[----:B------:R-:W4:Y:S03]  /*11b0*/  @!P4 S2R R13, SR_CgaCtaId ;  /* 0x00000000000dc919 */ /* 0x000f260000008800 */
[----:B------:R-:W4:Y:S01]  /*11c0*/  @!P0 S2R R20, SR_CgaCtaId ;  /* 0x0000000000148919 */ /* 0x000f220000008800 */
[----:B---3--:R-:W-:-:S04]  /*11d0*/  @!P3 IMAD.X R6, RZ, RZ, R43, P2 ;  /* 0x000000ffff06b224 */ /* 0x008fc800010e062b */
[----:B-1----:R-:W-:Y:S01]  /*11e0*/  @!P3 IMAD R5, R6, R18, RZ ;  /* 0x000000120605b224 */ /* 0x002fe200078e02ff */
[----:B------:R-:W-:Y:S01]  /*11f0*/  LEA.HI R11, R38, R140, RZ, 0x4 ;  /* 0x0000008c260b7211 */ /* 0x000fe200078f20ff */
[----:B-----5:R-:W-:-:S03]  /*1200*/  @!P3 IMAD.WIDE.U32 R2, R0, R18, R8 ;  /* 0x000000120002b225 */ /* 0x020fc600078e0008 */
[----:B------:R-:W-:Y:S01]  /*1210*/  SHF.R.S32.HI R10, RZ, 0x4, R11 ;  /* 0x00000004ff0a7819 */ /* 0x000fe2000001140b */
[----:B------:R-:W1:Y:S01]  /*1220*/  @!P5 LDC.64 R8, c[0x0][0x218] ;  /* 0x00008600ff08db82 */ /* 0x000e620000000a00 */
[----:B------:R-:W-:Y:S01]  /*1230*/  @!P3 IMAD R5, R0, R19, R5 ;  /* 0x000000130005b224 */ /* 0x000fe200078e0205 */
[----:B--2---:R-:W-:Y:S01]  /*1240*/  @!P3 LEA R6, P2, R2, R14, 0x1 ;  /* 0x0000000e0206b211 */ /* 0x004fe200078408ff */
[----:B------:R-:W-:Y:S01]  /*1250*/  IMAD R0, R26, UR6, RZ ;  /* 0x000000061a007c24 */ /* 0x000fe2000f8e02ff */
[----:B------:R-:W2:Y:S01]  /*1260*/  @!P1 S2R R14, SR_CgaCtaId ;  /* 0x00000000000e9919 */ /* 0x000ea20000008800 */
[----:B------:R-:W-:Y:S02]  /*1270*/  @!P3 IMAD.IADD R3, R3, 0x1, R5 ;  /* 0x000000010303b824 */ /* 0x000fe400078e0205 */
[----:B------:R-:W-:Y:S01]  /*1280*/  IMAD R4, R23, UR7, R0 ;  /* 0x0000000717047c24 */ /* 0x000fe2000f8e0200 */
[----:B------:R-:W3:Y:S01]  /*1290*/  @!P0 LDC.64 R18, c[0x0][0x218] ;  /* 0x00008600ff128b82 */ /* 0x000ee20000000a00 */
[----:B------:R-:W-:Y:S01]  /*12a0*/  IMAD R0, R116, R170, RZ ;  /* 0x000000aa74007224 */ /* 0x000fe200078e02ff */
[----:B------:R-:W-:Y:S01]  /*12b0*/  @!P3 LEA.HI.X R7, R2, R15, R3, 0x1, P2 ;  /* 0x0000000f0207b211 */ /* 0x000fe200010f0c03 */
[----:B------:R-:W-:Y:S01]  /*12c0*/  IMAD.IADD R213, R25, 0x1, R4 ;  /* 0x0000000119d57824 */ /* 0x000fe200078e0204 */
[----:B------:R-:W-:Y:S01]  /*12d0*/  ULDC.64 UR6, c[0x0][0x268] ;  /* 0x00009a0000067ab9 */ /* 0x000fe20000000a00 */
[----:B------:R-:W-:-:S02]  /*12e0*/  IMAD R0, R21, R150, R0 ;  /* 0x0000009615007224 */ /* 0x000fc400078e0200 */
[----:B------:R-:W-:Y:S01]  /*12f0*/  IMAD.WIDE.U32 R2, R170, R150, R212 ;  /* 0x00000096aa027225 */ /* 0x000fe200078e00d4 */
[----:B------:R-:W-:Y:S03]  /*1300*/  STL.64 [R1+0x30], R212 ;  /* 0x000030d401007387 */ /* 0x000fe60000100a00 */
[----:B------:R-:W-:Y:S01]  /*1310*/  @!P3 IMAD R5, R12, 0x2, R28 ;  /* 0x000000020c05b824 */ /* 0x000fe200078e021c */
[----:B------:R-:W-:Y:S01]  /*1320*/  SHF.L.U64.HI R28, R200, 0x7, R201 ;  /* 0x00000007c81c7819 */ /* 0x000fe200000102c9 */
[----:B------:R-:W-:Y:S01]  /*1330*/  IMAD.IADD R3, R3, 0x1, R0 ;  /* 0x0000000103037824 */ /* 0x000fe200078e0200 */
[----:B------:R-:W-:Y:S02]  /*1340*/  @!P4 LEA R0, P2, R168, R2, 0x5 ;  /* 0x00000002a800c211 */ /* 0x000fe400078428ff */
[----:B-1----:R-:W-:Y:S01]  /*1350*/  @!P5 LEA R4, P6, R2, R8, 0x1 ;  /* 0x000000080204d211 */ /* 0x002fe200078c08ff */
[----:B------:R1:W-:Y:S01]  /*1360*/  @!P3 LDGSTS.E.BYPASS.LTC128B.128 [R5+0x1800], desc[UR12][R6.64] ;  /* 0x018000000605bfae */ /* 0x0003e2000b901d4c */
[----:B------:R-:W-:-:S03]  /*1370*/  ISETP.GE.AND P3, PT, R40, R22, PT ;  /* 0x000000162800720c */ /* 0x000fc60003f66270 */
[----:B------:R5:W-:Y:S04]  /*1380*/  STL [R1+0x38], R28 ;  /* 0x0000381c01007387 */ /* 0x000be80000100800 */
[----:B------:R-:W-:Y:S01]  /*1390*/  STL [R1+0x24], R27 ;  /* 0x0000241b01007387 */ /* 0x000fe20000100800 */
[----:B-1----:R-:W-:Y:S02]  /*13a0*/  @!P5 LEA.HI.X R5, R2, R9, R3, 0x1, P6 ;  /* 0x000000090205d211 */ /* 0x002fe400030f0c03 */
[----:B------:R-:W-:Y:S02]  /*13b0*/  @!P5 LEA R6, R12, R36, 0x1 ;  /* 0x000000240c06d211 */ /* 0x000fe400078e08ff */
[----:B------:R-:W-:Y:S02]  /*13c0*/  LEA.HI R9, R11, R10, RZ, 0x1 ;  /* 0x0000000a0b097211 */ /* 0x000fe400078f08ff */
[----:B------:R-:W-:Y:S01]  /*13d0*/  @!P4 LEA.HI.X R7, R168, R3, R169, 0x5, P2 ;  /* 0x00000003a807c211 */ /* 0x000fe200010f2ca9 */
[----:B------:R1:W-:Y:S01]  /*13e0*/  @!P5 LDGSTS.E.BYPASS.LTC128B.128 [R6+0x2000], desc[UR12][R4.64] ;  /* 0x020000000406dfae */ /* 0x0003e2000b901d4c */
[----:B----4-:R-:W-:-:S02]  /*13f0*/  @!P4 LEA R8, P2, R0, R16, 0x1 ;  /* 0x000000100008c211 */ /* 0x010fc400078408ff */
[-C--:B------:R-:W-:Y:S02]  /*1400*/  ISETP.GE.AND P5, PT, R30, R22.reuse, PT ;  /* 0x000000161e00720c */ /* 0x080fe40003fa6270 */
[----:B------:R-:W-:Y:S02]  /*1410*/  ISETP.NE.AND P6, PT, R34, RZ, PT ;  /* 0x000000ff2200720c */ /* 0x000fe40003fc5270 */
[----:B-1----:R-:W-:Y:S02]  /*1420*/  LOP3.LUT R4, R9, 0xfffffffe, RZ, 0xc0, !PT ;  /* 0xfffffffe09047812 */ /* 0x002fe400078ec0ff */
[----:B------:R-:W-:Y:S02]  /*1430*/  @!P4 LEA.HI.X R9, R0, R17, R7, 0x1, P2 ;  /* 0x000000110009c211 */ /* 0x000fe400010f0c07 */
[----:B------:R-:W-:Y:S01]  /*1440*/  LOP3.LUT R0, R11, 0xfffffff0, RZ, 0xc0, !PT ;  /* 0xfffffff00b007812 */ /* 0x000fe200078ec0ff */
[----:B------:R-:W1:Y:S01]  /*1450*/  @!P1 LDC.64 R16, c[0x0][0x218] ;  /* 0x00008600ff109b82 */ /* 0x000e620000000a00 */
[----:B------:R-:W-:Y:S01]  /*1460*/  ISETP.GE.AND P2, PT, R39, R22, PT ;  /* 0x000000162700720c */ /* 0x000fe20003f46270 */
[----:B------:R-:W-:Y:S01]  /*1470*/  IMAD.IADD R22, R10, 0x1, -R4 ;  /* 0x000000010a167824 */ /* 0x000fe200078e0a04 */
[----:B------:R-:W-:Y:S01]  /*1480*/  @!P1 MOV R4, 0x400 ;  /* 0x0000040000049802 */ /* 0x000fe20000000f00 */
[----:B------:R-:W-:Y:S01]  /*1490*/  IMAD.IADD R0, R140, 0x1, -R0 ;  /* 0x000000018c007824 */ /* 0x000fe200078e0a00 */
[----:B------:R-:W-:-:S02]  /*14a0*/  LOP3.LUT R6, R37, 0xfffffff8, RZ, 0xc0, !PT ;  /* 0xfffffff825067812 */ /* 0x000fc400078ec0ff */
[----:B--2---:R-:W-:Y:S02]  /*14b0*/  @!P1 LEA R14, R14, R4, 0x18 ;  /* 0x000000040e0e9211 */ /* 0x004fe400078ec0ff */
[----:B------:R-:W-:Y:S01]  /*14c0*/  LEA.HI R4, R0, R0, RZ, 0x1 ;  /* 0x0000000000047211 */ /* 0x000fe200078f08ff */
[----:B------:R-:W-:Y:S01]  /*14d0*/  IMAD.IADD R6, R140, 0x1, -R6 ;  /* 0x000000018c067824 */ /* 0x000fe200078e0a06 */
[----:B------:R-:W-:Y:S01]  /*14e0*/  @!P4 MOV R11, 0x400 ;  /* 0x00000400000bc802 */ /* 0x000fe20000000f00 */
[----:B------:R-:W-:Y:S01]  /*14f0*/  @!P1 IMAD R14, R12, 0x2, R14 ;  /* 0x000000020c0e9824 */ /* 0x000fe200078e020e */
[----:B------:R-:W-:Y:S02]  /*1500*/  LOP3.LUT R10, R4, 0x7fffffe, RZ, 0xc0, !PT ;  /* 0x07fffffe040a7812 */ /* 0x000fe400078ec0ff */
[----:B------:R-:W-:Y:S02]  /*1510*/  @!P4 LEA R11, R13, R11, 0x18 ;  /* 0x0000000b0d0bc211 */ /* 0x000fe400078ec0ff */
[----:B------:R-:W-:Y:S01]  /*1520*/  SHF.R.S32.HI R15, RZ, 0x1f, R0 ;  /* 0x0000001fff0f7819 */ /* 0x000fe20000011400 */
[----:B------:R-:W-:Y:S01]  /*1530*/  IMAD.IADD R214, R0, 0x1, -R10 ;  /* 0x0000000100d67824 */ /* 0x000fe200078e0a0a */
[----:B------:R-:W-:-:S02]  /*1540*/  LEA.HI R5, R6, R6, RZ, 0x1 ;  /* 0x0000000606057211 */ /* 0x000fc400078f08ff */
[----:B------:R-:W-:Y:S01]  /*1550*/  LEA.HI R15, R15, R0, RZ, 0x3 ;  /* 0x000000000f0f7211 */ /* 0x000fe200078f18ff */
[----:B------:R-:W-:Y:S01]  /*1560*/  @!P4 IMAD R0, R12, 0x2, R11 ;  /* 0x000000020c00c824 */ /* 0x000fe200078e020b */
[----:B------:R-:W-:Y:S02]  /*1570*/  SHF.R.S32.HI R25, RZ, 0x1, R5 ;  /* 0x00000001ff197819 */ /* 0x000fe40000011405 */
[--C-:B------:R-:W-:Y:S02]  /*1580*/  SHF.R.S32.HI R10, RZ, 0x1, R4.reuse ;  /* 0x00000001ff0a7819 */ /* 0x100fe40000011404 */
[----:B------:R-:W-:Y:S01]  /*1590*/  SHF.R.S32.HI R4, RZ, 0x1f, R4 ;  /* 0x0000001fff047819 */ /* 0x000fe20000011404 */
[----:B------:R2:W-:Y:S01]  /*15a0*/  @!P4 LDGSTS.E.BYPASS.LTC128B.128 [R0+0x2800], desc[UR12][R8.64] ;  /* 0x028000000800cfae */ /* 0x0005e2000b901d4c */
[----:B------:R-:W-:Y:S02]  /*15b0*/  @!P0 MOV R13, 0x400 ;  /* 0x00000400000d8802 */ /* 0x000fe40000000f00 */
[----:B------:R-:W-:-:S02]  /*15c0*/  LOP3.LUT R7, R5, 0x7fffffe, RZ, 0xc0, !PT ;  /* 0x07fffffe05077812 */ /* 0x000fc400078ec0ff */
[----:B------:R-:W-:Y:S02]  /*15d0*/  LEA.HI R4, R4, R10, RZ, 0x2 ;  /* 0x0000000a04047211 */ /* 0x000fe400078f10ff */
[----:B------:R-:W-:Y:S02]  /*15e0*/  @!P0 LEA R20, R20, R13, 0x18 ;  /* 0x0000000d14148211 */ /* 0x000fe400078ec0ff */
[----:B------:R-:W-:Y:S01]  /*15f0*/  IADD3 R13, R6, -R7, RZ ;  /* 0x80000007060d7210 */ /* 0x000fe20007ffe0ff */
[----:B------:R-:W-:Y:S02]  /*1600*/  IMAD.SHL.U32 R7, R35, 0x8, RZ ;  /* 0x0000000823077824 */ /* 0x000fe400078e00ff */
[----:B------:R-:W-:Y:S02]  /*1610*/  @!P0 IMAD R12, R12, 0x2, R20 ;  /* 0x000000020c0c8824 */ /* 0x000fe400078e0214 */
[----:B--2---:R-:W-:Y:S01]  /*1620*/  IMAD.SHL.U32 R0, R25, 0x40, RZ ;  /* 0x0000004019007824 */ /* 0x004fe200078e00ff */
[----:B------:R-:W-:Y:S01]  /*1630*/  LOP3.LUT R9, R4, 0xfffffffc, RZ, 0xc0, !PT ;  /* 0xfffffffc04097812 */ /* 0x000fe200078ec0ff */
[----:B------:R-:W-:-:S03]  /*1640*/  IMAD.WIDE.U32 R4, R168, 0x40, RZ ;  /* 0x00000040a8047825 */ /* 0x000fc600078e00ff */
[----:B------:R-:W-:Y:S01]  /*1650*/  LOP3.LUT R0, R0, 0xc0, RZ, 0xc0, !PT ;  /* 0x000000c000007812 */ /* 0x000fe200078ec0ff */
[----:B------:R-:W-:Y:S01]  /*1660*/  IMAD.IADD R24, R10, 0x1, -R9 ;  /* 0x000000010a187824 */ /* 0x000fe200078e0a09 */
[----:B------:R-:W-:Y:S01]  /*1670*/  @!P1 IADD3 R8, P4, R2, R4, RZ ;  /* 0x0000000402089210 */ /* 0x000fe20007f9e0ff */
[C---:B------:R-:W-:Y:S01]  /*1680*/  @!P0 IMAD R4, R169.reuse, 0x60, RZ ;  /* 0x00000060a9048824 */ /* 0x040fe200078e02ff */
[----:B------:R-:W-:Y:S02]  /*1690*/  LOP3.LUT R7, R0, 0x8, R7, 0xf8, !PT ;  /* 0x0000000800077812 */ /* 0x000fe400078ef807 */
[----:B------:R-:W-:Y:S02]  /*16a0*/  SHF.R.U32.HI R6, RZ, 0x3, R0 ;  /* 0x00000003ff067819 */ /* 0x000fe40000011600 */
[----:B------:R-:W-:Y:S02]  /*16b0*/  SHF.L.U32 R0, R169, 0x6, RZ ;  /* 0x00000006a9007819 */ /* 0x000fe400000006ff */
[----:B------:R-:W-:-:S02]  /*16c0*/  LOP3.LUT R7, R7, R6, RZ, 0x3c, !PT ;  /* 0x0000000607077212 */ /* 0x000fc400078e3cff */
        /* <DEDUP_REMOVED lines=9> */
[----:B---3--:R-:W-:Y:S01]  /*1760*/  @!P0 LEA R4, P4, R2, R18, 0x1 ;  /* 0x0000001202048211 */ /* 0x008fe200078808ff */
[----:B------:R-:W-:Y:S01]  /*1770*/  IMAD R9, R21, R27, R5 ;  /* 0x0000001b15097224 */ /* 0x000fe200078e0205 */
[----:B------:R2:W-:Y:S01]  /*1780*/  @!P1 LDGSTS.E.BYPASS.LTC128B.128 [R14+0x3000], desc[UR12][R6.64] ;  /* 0x03000000060e9fae */ /* 0x0005e2000b901d4c */
[----:B------:R-:W-:Y:S01]  /*1790*/  IMAD R3, R26, UR6, RZ ;  /* 0x000000061a037c24 */ /* 0x000fe2000f8e02ff */
[----:B------:R-:W-:Y:S01]  /*17a0*/  @!P0 LEA.HI.X R5, R2, R19, R8, 0x1, P4 ;  /* 0x0000001302058211 */ /* 0x000fe200020f0c08 */
[----:B-----5:R-:W-:Y:S01]  /*17b0*/  IMAD.WIDE.U32 R28, R23, UR6, R32 ;  /* 0x00000006171c7c25 */ /* 0x020fe2000f8e0020 */
[----:B------:R-:W3:Y:S01]  /*17c0*/  @!P5 LDC.64 R20, c[0x0][0x220] ;  /* 0x00008800ff14db82 */ /* 0x000ee20000000a00 */
[----:B------:R-:W-:-:S02]  /*17d0*/  SHF.L.U32 R8, R201, 0x6, RZ ;  /* 0x00000006c9087819 */ /* 0x000fc400000006ff */
[----:B------:R4:W-:Y:S01]  /*17e0*/  @!P0 LDGSTS.E.BYPASS.LTC128B.128 [R12+0x3800], desc[UR12][R4.64] ;  /* 0x03800000040c8fae */ /* 0x0009e2000b901d4c */
[----:B------:R-:W-:Y:S01]  /*17f0*/  IMAD R3, R23, UR7, R3 ;  /* 0x0000000717037c24 */ /* 0x000fe2000f8e0203 */
[----:B------:R-:W-:Y:S01]  /*1800*/  LEA R135, R0, UR4, 0x1 ;  /* 0x0000000400877c11 */ /* 0x000fe2000f8e08ff */
[----:B------:R-:W-:Y:S01]  /*1810*/  IMAD.SHL.U32 R2, R24, 0x40, RZ ;  /* 0x0000004018027824 */ /* 0x000fe200078e00ff */
[----:B------:R-:W0:Y:S01]  /*1820*/  LDGDEPBAR ;  /* 0x00000000000079af */ /* 0x000e220000000000 */
[----:B------:R-:W-:Y:S01]  /*1830*/  IMAD.IADD R11, R29, 0x1, R3 ;  /* 0x000000011d0b7824 */ /* 0x000fe200078e0203 */
[----:B------:R-:W5:Y:S01]  /*1840*/  @!P3 LDC.64 R18, c[0x0][0x220] ;  /* 0x00008800ff12bb82 */ /* 0x000f620000000a00 */
[----:B------:R-:W-:Y:S01]  /*1850*/  IMAD.MOV.U32 R10, RZ, RZ, R28 ;  /* 0x000000ffff0a7224 */ /* 0x000fe200078e001c */
[----:B------:R-:W-:Y:S01]  /*1860*/  STL.64 [R1+0x68], R28 ;  /* 0x0000681c01007387 */ /* 0x000fe20000100a00 */
[----:B------:R-:W-:Y:S01]  /*1870*/  IMAD.MOV.U32 R0, RZ, RZ, 0x10 ;  /* 0x00000010ff007424 */ /* 0x000fe200078e00ff */
[----:B------:R-:W-:-:S02]  /*1880*/  IADD3 R188, R135, 0x2020, RZ ;  /* 0x0000202087bc7810 */ /* 0x000fc40007ffe0ff */
[----:B------:R1:W-:Y:S01]  /*1890*/  STL.64 [R1+0x28], R10 ;  /* 0x0000280a01007387 */ /* 0x0003e20000100a00 */
[----:B------:R-:W-:Y:S02]  /*18a0*/  ISETP.GE.AND P4, PT, R233, 0x2, PT ;  /* 0x00000002e900780c */ /* 0x000fe40003f86270 */
[----:B--2---:R-:W-:Y:S01]  /*18b0*/  LOP3.LUT R6, R2, 0xc0, RZ, 0xc0, !PT ;  /* 0x000000c002067812 */ /* 0x004fe200078ec0ff */
[----:B------:R-:W-:-:S04]  /*18c0*/  IMAD.WIDE.U32 R2, R170, R27, R10 ;  /* 0x0000001baa027225 */ /* 0x000fc800078e000a */
[----:B------:R-:W-:Y:S02]  /*18d0*/  IMAD.SHL.U32 R7, R22, 0x8, RZ ;  /* 0x0000000816077824 */ /* 0x000fe400078e00ff */
[----:B----4-:R-:W-:Y:S01]  /*18e0*/  IMAD.WIDE.U32 R4, R200, 0x40, RZ ;  /* 0x00000040c8047825 */ /* 0x010fe200078e00ff */
[----:B------:R-:W-:-:S04]  /*18f0*/  DEPBAR.LE SB0, 0x0 ;  /* 0x000080000000791a */ /* 0x000fc80000000000 */
[----:B------:R-:W-:Y:S01]  /*1900*/  BAR.SYNC.DEFER_BLOCKING 0x0 ;  /* 0x0000000000007b1d */ /* 0x000fe20000010000 */
[----:B------:R-:W-:Y:S01]  /*1910*/  LOP3.LUT R7, R6, 0x8, R7, 0xf8, !PT ;  /* 0x0000000806077812 */ /* 0x000fe200078ef807 */
[----:B------:R-:W-:Y:S01]  /*1920*/  IMAD.IADD R3, R3, 0x1, R9 ;  /* 0x0000000103037824 */ /* 0x000fe200078e0209 */
[----:B------:R-:W-:Y:S01]  /*1930*/  SHF.R.U32.HI R6, RZ, 0x3, R6 ;  /* 0x00000003ff067819 */ /* 0x000fe20000011606 */
[----:B------:R-:W-:Y:S01]  /*1940*/  @!P2 IMAD R12, R201, 0x60, RZ ;  /* 0x00000060c90ca824 */ /* 0x000fe200078e02ff */
[C---:B-1----:R-:W-:Y:S01]  /*1950*/  @!P3 IADD3 R10, P0, R2.reuse, R4, RZ ;  /* 0x00000004020ab210 */ /* 0x042fe20007f1e0ff */
[----:B------:R-:W-:Y:S01]  /*1960*/  IMAD.SHL.U32 R4, R15, 0x20, RZ ;  /* 0x000000200f047824 */ /* 0x000fe200078e00ff */
[----:B------:R-:W-:Y:S01]  /*1970*/  LOP3.LUT R184, R7, R6, RZ, 0x3c, !PT ;  /* 0x0000000607b87212 */ /* 0x000fe200078e3cff */
[----:B------:R-:W1:Y:S01]  /*1980*/  @!P2 LDC.64 R14, c[0x0][0x220] ;  /* 0x00008800ff0eab82 */ /* 0x000e620000000a00 */
[----:B------:R-:W-:Y:S02]  /*1990*/  @!P6 LEA R6, P1, R2, R16, 0x1 ;  /* 0x000000100206e211 */ /* 0x000fe400078208ff */
[----:B------:R-:W-:-:S02]  /*19a0*/  @!P3 IADD3.X R13, R3, R5, R8, P0, !PT ;  /* 0x00000005030db210 */ /* 0x000fc400007fe408 */
[----:B------:R-:W-:Y:S02]  /*19b0*/  LOP3.LUT R176, R4, 0xffffff00, RZ, 0xc0, !PT ;  /* 0xffffff0004b07812 */ /* 0x000fe400078ec0ff */
[----:B------:R-:W-:Y:S02]  /*19c0*/  @!P5 LEA R5, P0, R200, R2, 0x5 ;  /* 0x00000002c805d211 */ /* 0x000fe400078028ff */
[----:B------:R-:W-:Y:S01]  /*19d0*/  @!P6 LEA.HI.X R7, R2, R17, R3, 0x1, P1 ;  /* 0x000000110207e211 */ /* 0x000fe200008f0c03 */
[----:B------:R-:W-:Y:S01]  /*19e0*/  IMAD R11, R128, 0x200, R176 ;  /* 0x00000200800b7824 */ /* 0x000fe200078e02b0 */
[C---:B------:R-:W-:Y:S01]  /*19f0*/  @!P5 LEA.HI.X R9, R200.reuse, R3, R201, 0x5, P0 ;  /* 0x00000003c809d211 */ /* 0x040fe200000f2cc9 */
[----:B------:R-:W-:Y:S01]  /*1a00*/  @!P2 IMAD.WIDE.U32 R2, R200, 0x60, R2 ;  /* 0x00000060c802a825 */ /* 0x000fe200078e0002 */
[----:B---3--:R-:W-:Y:S01]  /*1a10*/  @!P5 LEA R4, P1, R5, R20, 0x1 ;  /* 0x000000140504d211 */ /* 0x008fe200078208ff */
[----:B------:R-:W-:Y:S01]  /*1a20*/  @P6 STS [R208+0x4000], RZ ;  /* 0x004000ffd0006388 */ /* 0x000fe20000000800 */
[C---:B-----5:R-:W-:Y:S01]  /*1a30*/  @!P3 LEA R8, P0, R10.reuse, R18, 0x1 ;  /* 0x000000120a08b211 */ /* 0x060fe200078008ff */
[----:B------:R-:W-:Y:S01]  /*1a40*/  @!P2 IMAD.IADD R3, R3, 0x1, R12 ;  /* 0x000000010303a824 */ /* 0x000fe200078e020c */
[----:B------:R-:W-:Y:S01]  /*1a50*/  @!P5 LEA.HI.X R5, R5, R21, R9, 0x1, P1 ;  /* 0x000000150505d211 */ /* 0x000fe200008f0c09 */
[----:B------:R-:W-:Y:S01]  /*1a60*/  @P6 STS [R208+0x4004], RZ ;  /* 0x004004ffd0006388 */ /* 0x000fe20000000800 */
[----:B------:R-:W-:-:S02]  /*1a70*/  @!P3 LEA.HI.X R9, R10, R19, R13, 0x1, P0 ;  /* 0x000000130a09b211 */ /* 0x000fc400000f0c0d */
[----:B------:R-:W-:Y:S01]  /*1a80*/  LEA R10, R214, R11, 0x5 ;  /* 0x0000000bd60a7211 */ /* 0x000fe200078e28ff */
[----:B------:R-:W-:Y:S01]  /*1a90*/  @P6 STS.64 [R208+0x4008], RZ ;  /* 0x004008ffd0006388 */ /* 0x000fe20000000a00 */
[----:B------:R-:W-:-:S03]  /*1aa0*/  LOP3.LUT P1, RZ, R24, 0x2, RZ, 0xc0, !PT ;  /* 0x0000000218ff7812 */ /* 0x000fc6000782c0ff */
[----:B------:R-:W-:Y:S01]  /*1ab0*/  @!PT LDS RZ, [RZ] ;  /* 0x00000000fffff984 */ /* 0x000fe20000000800 */
[----:B------:R-:W-:Y:S01]  /*1ac0*/  @!PT LDS RZ, [RZ] ;  /* 0x00000000fffff984 */ /* 0x000fe20000000800 */
[----:B------:R-:W-:Y:S01]  /*1ad0*/  @!PT LDS RZ, [RZ] ;  /* 0x00000000fffff984 */ /* 0x000fe20000000800 */
[----:B------:R1:W-:Y:S01]  /*1ae0*/  @!P6 LDGSTS.E.BYPASS.LTC128B.128 [R208+0x4000], desc[UR12][R6.64] ;  /* 0x0400000006d0efae */ /* 0x0003e2000b901d4c */
[----:B------:R-:W-:-:S03]  /*1af0*/  SEL R0, R0, 0xfffffff0, !P1 ;  /* 0xfffffff000007807 */ /* 0x000fc60004800000 */
        /* <DEDUP_REMOVED lines=11> */
[----:B-1----:R-:W-:-:S04]  /*1bb0*/  @!P2 LEA R6, P0, R2, R14, 0x1 ;  /* 0x0000000e0206a211 */ /* 0x002fc800078008ff */
        /* <DEDUP_REMOVED lines=12> */
[----:B------:R-:W-:-:S02]  /*1c80*/  @P0 VIADD R188, R2, 0xffffffe0 ;  /* 0xffffffe002bc0836 */ /* 0x000fc40000000000 */
[----:B------:R-:W4:Y:S04]  /*1c90*/  LDSM.16.M88.4 R12, [R186+0x1000] ;  /* 0x00100000ba0c783b */ /* 0x000f280000000200 */
[----:B--2---:R-:W-:Y:S04]  /*1ca0*/  LDSM.16.M88.4 R8, [R187] ;  /* 0x00000000bb08783b */ /* 0x004fe80000000200 */
[----:B------:R-:W-:Y:S04]  /*1cb0*/  LDSM.16.M88.4 R100, [R188] ;  /* 0x00000000bc64783b */ /* 0x000fe80000000200 */
[----:B------:R-:W2:Y:S04]  /*1cc0*/  LDSM.16.M88.4 R56, [R135+0x2400] ;  /* 0x002400008738783b */ /* 0x000ea80000000200 */
[----:B-1----:R-:W1:Y:S04]  /*1cd0*/  LDSM.16.M88.4 R4, [R187+0x1000] ;  /* 0x00100000bb04783b */ /* 0x002e680000000200 */
[----:B------:R-:W-:Y:S04]  /*1ce0*/  LDSM.16.M88.4 R108, [R188+0x400] ;  /* 0x00040000bc6c783b */ /* 0x000fe80000000200 */
[----:B------:R-:W5:Y:S04]  /*1cf0*/  LDSM.16.M88.4 R92, [R135+0x2800] ;  /* 0x00280000875c783b */ /* 0x000f680000000200 */
[----:B------:R-:W5:Y:S04]  /*1d00*/  LDSM.16.M88.4 R104, [R188+0x800] ;  /* 0x00080000bc68783b */ /* 0x000f680000000200 */
[----:B------:R-:W5:Y:S01]  /*1d10*/  LDSM.16.M88.4 R80, [R135+0x2c00] ;  /* 0x002c00008750783b */ /* 0x000f620000000200 */
[-C--:B---3--:R-:W-:Y:S03]  /*1d20*/  HMMA.16816.F32 R20, R16, R44.reuse, RZ ;  /* 0x0000002c1014723c */ /* 0x088fe600000018ff */
[----:B------:R-:W3:Y:S04]  /*1d30*/  LDSM.16.M88.4 R96, [R188+0xc00] ;  /* 0x000c0000bc60783b */ /* 0x000ee80000000200 */
[----:B------:R-:W3:Y:S01]  /*1d40*/  LDSM.16.M88.4 R52, [R135+0x3000] ;  /* 0x003000008734783b */ /* 0x000ee20000000200 */
[----:B----4-:R-:W-:Y:S03]  /*1d50*/  HMMA.16816.F32 R24, R12, R44, RZ ;  /* 0x0000002c0c18723c */ /* 0x010fe600000018ff */
[----:B------:R-:W4:Y:S03]  /*1d60*/  LDSM.16.M88.4 R88, [R188+0x1000] ;  /* 0x00100000bc58783b */ /* 0x000f260000000200 */
[----:B------:R-:W-:Y:S01]  /*1d70*/  HMMA.16816.F32 R76, R16, R46, RZ ;  /* 0x0000002e104c723c */ /* 0x000fe200000018ff */
[----:B------:R-:W4:Y:S04]  /*1d80*/  LDSM.16.M88.4 R68, [R135+0x3400] ;  /* 0x003400008744783b */ /* 0x000f280000000200 */
[----:B------:R-:W4:Y:S01]  /*1d90*/  LDSM.16.M88.4 R84, [R188+0x1400] ;  /* 0x00140000bc54783b */ /* 0x000f220000000200 */
[----:B--2---:R-:W-:Y:S03]  /*1da0*/  HMMA.16816.F32 R32, R12, R56, RZ ;  /* 0x000000380c20723c */ /* 0x004fe600000018ff */
[----:B------:R-:W2:Y:S03]  /*1db0*/  LDSM.16.M88.4 R60, [R135+0x3800] ;  /* 0x00380000873c783b */ /* 0x000ea60000000200 */
[-C--:B------:R-:W-:Y:S01]  /*1dc0*/  HMMA.16816.F32 R20, R8, R100.reuse, R20 ;  /* 0x000000640814723c */ /* 0x080fe20000001814 */
[----:B------:R-:W2:Y:S04]  /*1dd0*/  LDSM.16.M88.4 R72, [R188+0x1800] ;  /* 0x00180000bc48783b */ /* 0x000ea80000000200 */
[----:B------:R-:W2:Y:S01]  /*1de0*/  LDSM.16.M88.4 R48, [R135+0x3c00] ;  /* 0x003c00008730783b */ /* 0x000ea20000000200 */
[----:B-1----:R-:W-:Y:S03]  /*1df0*/  HMMA.16816.F32 R28, R4, R100, R24 ;  /* 0x00000064041c723c */ /* 0x002fe60000001818 */
[----:B------:R-:W1:Y:S03]  /*1e00*/  LDSM.16.M88.4 R64, [R188+0x1c00] ;  /* 0x001c0000bc40783b */ /* 0x000e660000000200 */
[----:B------:R-:W-:Y:S01]  /*1e10*/  HMMA.16816.F32 R24, R16, R56, RZ ;  /* 0x000000381018723c */ /* 0x000fe200000018ff */
[----:B------:R-:W0:Y:S05]  /*1e20*/  LDGDEPBAR ;  /* 0x00000000000079af */ /* 0x000e2a0000000000 */
[C---:B-----5:R-:W-:Y:S06]  /*1e30*/  HMMA.16816.F32 R36, R12.reuse, R92, RZ ;  /* 0x0000005c0c24723c */ /* 0x060fec00000018ff */
[----:B------:R-:W-:Y:S01]  /*1e40*/  FMUL.FTZ R2, R20, UR8 ;  /* 0x0000000814027c20 */ /* 0x000fe20008410000 */
[----:B------:R-:W-:Y:S03]  /*1e50*/  HMMA.16816.F32 R40, R12, R94, RZ ;  /* 0x0000005e0c28723c */ /* 0x000fe600000018ff */
[----:B------:R5:W-:Y:S01]  /*1e60*/  MUFU.TANH R209, R2 ;  /* 0x0000000200d17308 */ /* 0x000be20000002400 */
[----:B------:R-:W-:-:S13]  /*1e70*/  DEPBAR.LE SB0, 0x0 ;  /* 0x000080000000791a */ /* 0x000fda0000000000 */
[----:B------:R-:W-:Y:S01]  /*1e80*/  HMMA.16816.F32 R36, R4, R104, R36 ;  /* 0x000000680424723c */ /* 0x000fe20000001824 */
[----:B-----5:R-:W-:-:S04]  /*1e90*/  FMUL.FTZ R2, R21, UR8 ;  /* 0x0000000815027c20 */ /* 0x020fc80008410000 */
[----:B------:R5:W1:Y:S02]  /*1ea0*/  MUFU.TANH R207, R2 ;  /* 0x0000000200cf7308 */ /* 0x000a640000002400 */
[----:B-----5:R-:W-:-:S06]  /*1eb0*/  FMUL.FTZ R2, R22, UR8 ;  /* 0x0000000816027c20 */ /* 0x020fcc0008410000 */
[----:B------:R5:W-:Y:S02]  /*1ec0*/  MUFU.TANH R160, R2 ;  /* 0x0000000200a07308 */ /* 0x000be40000002400 */
[----:B-----5:R-:W-:Y:S02]  /*1ed0*/  FMUL.FTZ R2, R23, UR8 ;  /* 0x0000000817027c20 */ /* 0x020fe40008410000 */
[----:B------:R-:W-:Y:S04]  /*1ee0*/  HMMA.16816.F32 R20, R8, R108, R24 ;  /* 0x0000006c0814723c */ /* 0x000fe80000001818 */
[----:B------:R5:W-:Y:S02]  /*1ef0*/  MUFU.TANH R159, R2 ;  /* 0x00000002009f7308 */ /* 0x000be40000002400 */
[----:B------:R-:W-:Y:S01]  /*1f00*/  HMMA.16816.F32 R24, R16, R92, RZ ;  /* 0x0000005c1018723c */ /* 0x000fe200000018ff */
[----:B-----5:R-:W-:-:S05]  /*1f10*/  FMUL.FTZ R2, R28, UR8 ;  /* 0x000000081c027c20 */ /* 0x020fca0008410000 */
[----:B------:R5:W-:Y:S02]  /*1f20*/  MUFU.TANH R197, R2 ;  /* 0x0000000200c57308 */ /* 0x000be40000002400 */
[----:B-----5:R-:W-:-:S06]  /*1f30*/  FMUL.FTZ R2, R29, UR8 ;  /* 0x000000081d027c20 */ /* 0x020fcc0008410000 */
[----:B------:R5:W-:Y:S02]  /*1f40*/  MUFU.TANH R196, R2 ;  /* 0x0000000200c47308 */ /* 0x000be40000002400 */
[----:B-----5:R-:W-:-:S06]  /*1f50*/  FMUL.FTZ R2, R30, UR8 ;  /* 0x000000081e027c20 */ /* 0x020fcc0008410000 */
[----:B------:R5:W-:Y:S02]  /*1f60*/  MUFU.TANH R204, R2 ;  /* 0x0000000200cc7308 */ /* 0x000be40000002400 */
[----:B-----5:R-:W-:Y:S02]  /*1f70*/  FMUL.FTZ R2, R31, UR8 ;  /* 0x000000081f027c20 */ /* 0x020fe40008410000 */
[----:B------:R-:W-:Y:S04]  /*1f80*/  HMMA.16816.F32 R28, R4, R108, R32 ;  /* 0x0000006c041c723c */ /* 0x000fe80000001820 */
[----:B------:R5:W-:Y:S02]  /*1f90*/  MUFU.TANH R195, R2 ;  /* 0x0000000200c37308 */ /* 0x000be40000002400 */
[----:B-----5:R-:W-:-:S06]  /*1fa0*/  FMUL.FTZ R2, R20, UR8 ;  /* 0x0000000814027c20 */ /* 0x020fcc0008410000 */
        /* <DEDUP_REMOVED lines=16> */
[----:B------:R-:W-:Y:S04]  /*20b0*/  HMMA.16816.F32 R28, R12, R80, RZ ;  /* 0x000000500c1c723c */ /* 0x000fe800000018ff */
[----:B------:R5:W-:Y:S02]  /*20c0*/  MUFU.TANH R192, R2 ;  /* 0x0000000200c07308 */ /* 0x000be40000002400 */
[----:B-----5:R-:W-:-:S06]  /*20d0*/  FMUL.FTZ R2, R20, UR8 ;  /* 0x0000000814027c20 */ /* 0x020fcc0008410000 */
[----:B------:R5:W-:-:S12]  /*20e0*/  MUFU.TANH R202, R2 ;  /* 0x0000000200ca7308 */ /* 0x000bd80000002400 */
[----:B---3--:R-:W-:Y:S06]  /*20f0*/  HMMA.16816.F32 R32, R4, R96, R28 ;  /* 0x000000600420723c */ /* 0x008fec000000181c */
[----:B------:R-:W-:Y:S01]  /*2100*/  HMMA.16816.F32 R28, R12, R52, RZ ;  /* 0x000000340c1c723c */ /* 0x000fe200000018ff */
[----:B-----5:R-:W-:-:S04]  /*2110*/  FMUL.FTZ R2, R21, UR8 ;  /* 0x0000000815027c20 */ /* 0x020fc80008410000 */
[----:B------:R3:W-:Y:S02]  /*2120*/  MUFU.TANH R203, R2 ;  /* 0x0000000200cb7308 */ /* 0x0007e40000002400 */
[----:B---3--:R-:W-:-:S06]  /*2130*/  FMUL.FTZ R2, R22, UR8 ;  /* 0x0000000816027c20 */ /* 0x008fcc0008410000 */
[----:B------:R3:W-:Y:S02]  /*2140*/  MUFU.TANH R156, R2 ;  /* 0x00000002009c7308 */ /* 0x0007e40000002400 */
[----:B---3--:R-:W-:Y:S02]  /*2150*/  FMUL.FTZ R2, R23, UR8 ;  /* 0x0000000817027c20 */ /* 0x008fe40008410000 */
[----:B------:R-:W-:Y:S04]  /*2160*/  HMMA.16816.F32 R20, R8, R96, R24 ;  /* 0x000000600814723c */ /* 0x000fe80000001818 */
[----:B------:R3:W-:Y:S02]  /*2170*/  MUFU.TANH R155, R2 ;  /* 0x00000002009b7308 */ /* 0x0007e40000002400 */
[----:B------:R-:W-:Y:S01]  /*2180*/  HMMA.16816.F32 R24, R16, R52, RZ ;  /* 0x000000341018723c */ /* 0x000fe200000018ff */
[----:B---3--:R-:W-:-:S05]  /*2190*/  FMUL.FTZ R2, R36, UR8 ;  /* 0x0000000824027c20 */ /* 0x008fca0008410000 */
[----:B------:R3:W-:Y:S02]  /*21a0*/  MUFU.TANH R189, R2 ;  /* 0x0000000200bd7308 */ /* 0x0007e40000002400 */
[----:B---3--:R-:W-:-:S06]  /*21b0*/  FMUL.FTZ R2, R37, UR8 ;  /* 0x0000000825027c20 */ /* 0x008fcc0008410000 */
[----:B------:R3:W-:Y:S02]  /*21c0*/  MUFU.TANH R190, R2 ;  /* 0x0000000200be7308 */ /* 0x0007e40000002400 */
[----:B---3--:R-:W-:-:S06]  /*21d0*/  FMUL.FTZ R2, R38, UR8 ;  /* 0x0000000826027c20 */ /* 0x008fcc0008410000 */
[----:B------:R3:W-:Y:S02]  /*21e0*/  MUFU.TANH R185, R2 ;  /* 0x0000000200b97308 */ /* 0x0007e40000002400 */
[----:B---3--:R-:W-:Y:S02]  /*21f0*/  FMUL.FTZ R2, R39, UR8 ;  /* 0x0000000827027c20 */ /* 0x008fe40008410000 */
[----:B----4-:R-:W-:Y:S04]  /*2200*/  HMMA.16816.F32 R36, R4, R88, R28 ;  /* 0x000000580424723c */ /* 0x010fe8000000181c */
[----:B------:R3:W-:Y:S02]  /*2210*/  MUFU.TANH R182, R2 ;  /* 0x0000000200b67308 */ /* 0x0007e40000002400 */
[----:B------:R-:W-:Y:S01]  /*2220*/  HMMA.16816.F32 R28, R12, R68, RZ ;  /* 0x000000440c1c723c */ /* 0x000fe200000018ff */
[----:B---3--:R-:W-:-:S05]  /*2230*/  FMUL.FTZ R2, R20, UR8 ;  /* 0x0000000814027c20 */ /* 0x008fca0008410000 */
[----:B------:R3:W-:-:S15]  /*2240*/  MUFU.TANH R198, R2 ;  /* 0x0000000200c67308 */ /* 0x0007de0000002400 */
[----:B------:R-:W-:-:S03]  /*2250*/  NOP ;  /* 0x0000000000007918 */ /* 0x000fc60000000000 */
[----:B------:R-:W-:Y:S01]  /*2260*/  HMMA.16816.F32 R28, R4, R84, R28 ;  /* 0x00000054041c723c */ /* 0x000fe2000000181c */
[----:B---3--:R-:W-:-:S04]  /*2270*/  FMUL.FTZ R2, R21, UR8 ;  /* 0x0000000815027c20 */ /* 0x008fc80008410000 */
        /* <DEDUP_REMOVED lines=14> */
[----:B--2---:R-:W-:Y:S04]  /*2360*/  HMMA.16816.F32 R32, R12, R60, RZ ;  /* 0x0000003c0c20723c */ /* 0x004fe800000018ff */
[----:B------:R2:W-:Y:S02]  /*2370*/  MUFU.TANH R179, R2 ;  /* 0x0000000200b37308 */ /* 0x0005e40000002400 */
[----:B--2---:R-:W-:-:S06]  /*2380*/  FMUL.FTZ R2, R20, UR8 ;  /* 0x0000000814027c20 */ /* 0x004fcc0008410000 */
[----:B------:R2:W-:-:S12]  /*2390*/  MUFU.TANH R161, R2 ;  /* 0x0000000200a17308 */ /* 0x0005d80000002400 */
[----:B------:R-:W-:Y:S01]  /*23a0*/  HMMA.16816.F32 R32, R4, R72, R32 ;  /* 0x000000480420723c */ /* 0x000fe20000001820 */
[----:B--2---:R-:W-:-:S04]  /*23b0*/  FMUL.FTZ R2, R21, UR8 ;  /* 0x0000000815027c20 */ /* 0x004fc80008410000 */
[----:B------:R2:W-:Y:S02]  /*23c0*/  MUFU.TANH R162, R2 ;  /* 0x0000000200a27308 */ /* 0x0005e40000002400 */
[----:B--2---:R-:W-:-:S06]  /*23d0*/  FMUL.FTZ R2, R22, UR8 ;  /* 0x0000000816027c20 */ /* 0x004fcc0008410000 */
[----:B------:R2:W-:Y:S02]  /*23e0*/  MUFU.TANH R148, R2 ;  /* 0x0000000200947308 */ /* 0x0005e40000002400 */
[----:B--2---:R-:W-:Y:S02]  /*23f0*/  FMUL.FTZ R2, R23, UR8 ;  /* 0x0000000817027c20 */ /* 0x004fe40008410000 */
[----:B------:R-:W-:Y:S04]  /*2400*/  HMMA.16816.F32 R20, R8, R84, R24 ;  /* 0x000000540814723c */ /* 0x000fe80000001818 */
[----:B------:R2:W-:Y:S02]  /*2410*/  MUFU.TANH R147, R2 ;  /* 0x0000000200937308 */ /* 0x0005e40000002400 */
[----:B------:R-:W-:Y:S01]  /*2420*/  HMMA.16816.F32 R24, R16, R60, RZ ;  /* 0x0000003c1018723c */ /* 0x000fe200000018ff */
[----:B--2---:R-:W-:-:S05]  /*2430*/  FMUL.FTZ R2, R36, UR8 ;  /* 0x0000000824027c20 */ /* 0x004fca0008410000 */
[----:B------:R2:W-:Y:S02]  /*2440*/  MUFU.TANH R177, R2 ;  /* 0x0000000200b17308 */ /* 0x0005e40000002400 */
[----:B--2---:R-:W-:-:S06]  /*2450*/  FMUL.FTZ R2, R37, UR8 ;  /* 0x0000000825027c20 */ /* 0x004fcc0008410000 */
[----:B------:R2:W-:Y:S02]  /*2460*/  MUFU.TANH R178, R2 ;  /* 0x0000000200b27308 */ /* 0x0005e40000002400 */
[----:B--2---:R-:W-:-:S06]  /*2470*/  FMUL.FTZ R2, R38, UR8 ;  /* 0x0000000826027c20 */ /* 0x004fcc0008410000 */
[----:B------:R2:W-:Y:S02]  /*2480*/  MUFU.TANH R221, R2 ;  /* 0x0000000200dd7308 */ /* 0x0005e40000002400 */
[----:B--2---:R-:W-:Y:S02]  /*2490*/  FMUL.FTZ R2, R39, UR8 ;  /* 0x0000000827027c20 */ /* 0x004fe40008410000 */
[----:B------:R-:W-:Y:S04]  /*24a0*/  HMMA.16816.F32 R36, R12, R46, RZ ;  /* 0x0000002e0c24723c */ /* 0x000fe800000018ff */
        /* <DEDUP_REMOVED lines=21> */
[----:B--2---:R-:W-:-:S06]  /*2600*/  FMUL.FTZ R2, R20, UR8 ;  /* 0x0000000814027c20 */ /* 0x004fcc0008410000 */
[----:B------:R2:W-:-:S12]  /*2610*/  MUFU.TANH R61, R2 ;  /* 0x00000002003d7308 */ /* 0x0005d80000002400 */
[----:B-1----:R-:W-:Y:S01]  /*2620*/  HMMA.16816.F32 R28, R4, R64, R28 ;  /* 0x00000040041c723c */ /* 0x002fe2000000181c */
[----:B--2---:R-:W-:-:S04]  /*2630*/  FMUL.FTZ R2, R21, UR8 ;  /* 0x0000000815027c20 */ /* 0x004fc80008410000 */
[----:B------:R1:W-:-:S15]  /*2640*/  MUFU.TANH R60, R2 ;  /* 0x00000002003c7308 */ /* 0x0003de0000002400 */
[----:B------:R-:W-:-:S04]  /*2650*/  NOP ;  /* 0x0000000000007918 */ /* 0x000fc80000000000 */
        /* <DEDUP_REMOVED lines=10> */
[----:B-1----:R-:W-:-:S02]  /*2700*/  FMUL.FTZ R2, R23, UR8 ;  /* 0x0000000817027c20 */ /* 0x002fc40008410000 */
[----:B------:R-:W-:Y:S05]  /*2710*/  HMMA.16816.F32 R20, R8, R64, R24 ;  /* 0x000000400814723c */ /* 0x000fea0000001818 */
[----:B------:R1:W-:Y:S01]  /*2720*/  MUFU.TANH R137, R2 ;  /* 0x0000000200897308 */ /* 0x0003e20000002400 */
[-C--:B------:R-:W-:Y:S06]  /*2730*/  HMMA.16816.F32 R24, R12, R58.reuse, RZ ;  /* 0x0000003a0c18723c */ /* 0x080fec00000018ff */
[----:B------:R-:W-:Y:S06]  /*2740*/  HMMA.16816.F32 R56, R16, R58, RZ ;  /* 0x0000003a1038723c */ /* 0x000fec00000018ff */
[----:B--2---:R-:W-:Y:S01]  /*2750*/  HMMA.16816.F32 R28, R4, R106, R40 ;  /* 0x0000006a041c723c */ /* 0x004fe20000001828 */
[----:B-1----:R-:W-:-:S05]  /*2760*/  FMUL.FTZ R2, R32, UR8 ;  /* 0x0000000820027c20 */ /* 0x002fca0008410000 */
[----:B------:R-:W-:Y:S01]  /*2770*/  FMUL.FTZ R20, R20, UR8 ;  /* 0x0000000814147c20 */ /* 0x000fe20008410000 */
[----:B------:R-:W-:Y:S01]  /*2780*/  FMUL.FTZ R21, R21, UR8 ;  /* 0x0000000815157c20 */ /* 0x000fe20008410000 */
[----:B------:R1:W-:Y:S01]  /*2790*/  MUFU.TANH R171, R2 ;  /* 0x0000000200ab7308 */ /* 0x0003e20000002400 */
[----:B------:R-:W-:Y:S01]  /*27a0*/  FMUL.FTZ R22, R22, UR8 ;  /* 0x0000000816167c20 */ /* 0x000fe20008410000 */
[----:B------:R-:W-:Y:S01]  /*27b0*/  FMUL.FTZ R23, R23, UR8 ;  /* 0x0000000817177c20 */ /* 0x000fe20008410000 */
[----:B------:R-:W-:Y:S05]  /*27c0*/  HMMA.16816.F32 R40, R12, R50, RZ ;  /* 0x000000320c28723c */ /* 0x000fea00000018ff */
[----:B------:R-:W-:Y:S08]  /*27d0*/  MUFU.TANH R68, R20 ;  /* 0x0000001400447308 */ /* 0x000ff00000002400 */
[----:B------:R-:W-:Y:S01]  /*27e0*/  MUFU.TANH R72, R21 ;  /* 0x0000001500487308 */ /* 0x000fe20000002400 */
[----:B-1----:R-:W-:Y:S01]  /*27f0*/  FMUL.FTZ R2, R33, UR8 ;  /* 0x0000000821027c20 */ /* 0x002fe20008410000 */
[----:B------:R-:W-:Y:S01]  /*2800*/  FMUL.FTZ R28, R28, UR8 ;  /* 0x000000081c1c7c20 */ /* 0x000fe20008410000 */
[----:B------:R-:W-:-:S05]  /*2810*/  FMUL.FTZ R29, R29, UR8 ;  /* 0x000000081d1d7c20 */ /* 0x000fca0008410000 */
[----:B------:R1:W-:Y:S08]  /*2820*/  MUFU.TANH R172, R2 ;  /* 0x0000000200ac7308 */ /* 0x0003f00000002400 */
[----:B------:R-:W-:Y:S08]  /*2830*/  MUFU.TANH R119, R22 ;  /* 0x0000001600777308 */ /* 0x000ff00000002400 */
[----:B------:R2:W-:Y:S01]  /*2840*/  MUFU.TANH R118, R23 ;  /* 0x0000001700767308 */ /* 0x0005e20000002400 */
[----:B-1----:R-:W-:-:S07]  /*2850*/  FMUL.FTZ R2, R34, UR8 ;  /* 0x0000000822027c20 */ /* 0x002fce0008410000 */
[----:B------:R1:W-:Y:S08]  /*2860*/  MUFU.TANH R217, R2 ;  /* 0x0000000200d97308 */ /* 0x0003f00000002400 */
[----:B------:R-:W-:Y:S01]  /*2870*/  MUFU.TANH R133, R28 ;  /* 0x0000001c00857308 */ /* 0x000fe20000002400 */
[----:B--2---:R-:W-:Y:S06]  /*2880*/  HMMA.16816.F32 R20, R4, R110, R24 ;  /* 0x0000006e0414723c */ /* 0x004fec0000001818 */
[----:B------:R-:W-:Y:S01]  /*2890*/  HMMA.16816.F32 R24, R12, R54, RZ ;  /* 0x000000360c18723c */ /* 0x000fe200000018ff */
[----:B------:R-:W-:Y:S01]  /*28a0*/  MUFU.TANH R134, R29 ;  /* 0x0000001d00867308 */ /* 0x000fe20000002400 */
[----:B-1----:R-:W-:-:S04]  /*28b0*/  FMUL.FTZ R2, R35, UR8 ;  /* 0x0000000823027c20 */ /* 0x002fc80008410000 */
[----:B------:R-:W-:Y:S03]  /*28c0*/  HMMA.16816.F32 R32, R4, R102, R36 ;  /* 0x000000660420723c */ /* 0x000fe60000001824 */
[----:B------:R1:W-:Y:S03]  /*28d0*/  MUFU.TANH R218, R2 ;  /* 0x0000000200da7308 */ /* 0x0003e60000002400 */
[----:B------:R-:W-:Y:S06]  /*28e0*/  HMMA.16816.F32 R36, R12, R82, RZ ;  /* 0x000000520c24723c */ /* 0x000fec00000018ff */
[----:B------:R-:W-:Y:S01]  /*28f0*/  FMUL.FTZ R20, R20, UR8 ;  /* 0x0000000814147c20 */ /* 0x000fe20008410000 */
[----:B------:R-:W-:Y:S01]  /*2900*/  FMUL.FTZ R21, R21, UR8 ;  /* 0x0000000815157c20 */ /* 0x000fe20008410000 */
[----:B------:R-:W-:Y:S01]  /*2910*/  FMUL.FTZ R22, R22, UR8 ;  /* 0x0000000816167c20 */ /* 0x000fe20008410000 */
[----:B------:R-:W-:Y:S01]  /*2920*/  FMUL.FTZ R23, R23, UR8 ;  /* 0x0000000817177c20 */ /* 0x000fe20008410000 */
[----:B------:R-:W-:Y:S01]  /*2930*/  MUFU.TANH R129, R20 ;  /* 0x0000001400817308 */ /* 0x000fe20000002400 */
[----:B------:R-:W-:Y:S01]  /*2940*/  HMMA.16816.F32 R52, R16, R54, RZ ;  /* 0x000000361034723c */ /* 0x000fe200000018ff */
[----:B-1----:R-:W-:-:S05]  /*2950*/  FMUL.FTZ R2, R30, UR8 ;  /* 0x000000081e027c20 */ /* 0x002fca0008410000 */
[C---:B------:R-:W-:Y:S01]  /*2960*/  HMMA.16816.F32 R24, R4.reuse, R90, R24 ;  /* 0x0000005a0418723c */ /* 0x040fe20000001818 */
[----:B------:R-:W-:Y:S01]  /*2970*/  FMUL.FTZ R32, R32, UR8 ;  /* 0x0000000820207c20 */ /* 0x000fe20008410000 */
[----:B------:R-:W-:Y:S01]  /*2980*/  FMUL.FTZ R33, R33, UR8 ;  /* 0x0000000821217c20 */ /* 0x000fe20008410000 */
[----:B------:R-:W-:Y:S01]  /*2990*/  FMUL.FTZ R34, R34, UR8 ;  /* 0x0000000822227c20 */ /* 0x000fe20008410000 */
[----:B------:R-:W-:Y:S01]  /*29a0*/  FMUL.FTZ R35, R35, UR8 ;  /* 0x0000000823237c20 */ /* 0x000fe20008410000 */
[----:B------:R-:W-:Y:S02]  /*29b0*/  MUFU.TANH R123, R32 ;  /* 0x00000020007b7308 */ /* 0x000fe40000002400 */
[----:B------:R-:W-:Y:S06]  /*29c0*/  HMMA.16816.F32 R36, R4, R98, R36 ;  /* 0x000000620424723c */ /* 0x000fec0000001824 */
[----:B------:R-:W-:Y:S08]  /*29d0*/  MUFU.TANH R126, R33 ;  /* 0x00000021007e7308 */ /* 0x000ff00000002400 */
[----:B------:R-:W-:Y:S08]  /*29e0*/  MUFU.TANH R120, R34 ;  /* 0x0000002200787308 */ /* 0x000ff00000002400 */
[----:B------:R1:W-:Y:S08]  /*29f0*/  MUFU.TANH R121, R35 ;  /* 0x0000002300797308 */ /* 0x0003f00000002400 */
[----:B------:R2:W-:Y:S08]  /*2a00*/  MUFU.TANH R124, R2 ;  /* 0x00000002007c7308 */ /* 0x0005f00000002400 */
[----:B------:R-:W-:Y:S01]  /*2a10*/  MUFU.TANH R130, R21 ;  /* 0x0000001500827308 */ /* 0x000fe20000002400 */
[----:B-1----:R-:W-:Y:S07]  /*2a20*/  HMMA.16816.F32 R32, R12, R70, RZ ;  /* 0x000000460c20723c */ /* 0x002fee00000018ff */
[----:B------:R-:W-:Y:S01]  /*2a30*/  MUFU.TANH R122, R22 ;  /* 0x00000016007a7308 */ /* 0x000fe20000002400 */
[----:B--2---:R-:W-:-:S02]  /*2a40*/  FMUL.FTZ R2, R31, UR8 ;  /* 0x000000081f027c20 */ /* 0x004fc40008410000 */
[----:B------:R-:W-:Y:S05]  /*2a50*/  HMMA.16816.F32 R28, R16, R70, RZ ;  /* 0x00000046101c723c */ /* 0x000fea00000018ff */
[----:B------:R1:W-:Y:S08]  /*2a60*/  MUFU.TANH R131, R2 ;  /* 0x0000000200837308 */ /* 0x0003f00000002400 */
[----:B------:R2:W-:Y:S01]  /*2a70*/  MUFU.TANH R125, R23 ;  /* 0x00000017007d7308 */ /* 0x0005e20000002400 */
[----:B-1----:R-:W-:-:S07]  /*2a80*/  FMUL.FTZ R2, R36, UR8 ;  /* 0x0000000824027c20 */ /* 0x002fce0008410000 */
[----:B------:R1:W-:Y:S01]  /*2a90*/  MUFU.TANH R141, R2 ;  /* 0x00000002008d7308 */ /* 0x0003e20000002400 */
[----:B--2---:R-:W-:Y:S06]  /*2aa0*/  HMMA.16816.F32 R20, R12, R62, RZ ;  /* 0x0000003e0c14723c */ /* 0x004fec00000018ff */
[----:B------:R-:W-:Y:S06]  /*2ab0*/  HMMA.16816.F32 R12, R4, R86, R32 ;  /* 0x00000056040c723c */ /* 0x000fec0000001820 */
[----:B------:R-:W-:Y:S01]  /*2ac0*/  HMMA.16816.F32 R32, R16, R62, RZ ;  /* 0x0000003e1020723c */ /* 0x000fe200000018ff */
[----:B-1----:R-:W-:-:S04]  /*2ad0*/  FMUL.FTZ R2, R37, UR8 ;  /* 0x0000000825027c20 */ /* 0x002fc80008410000 */
[----:B------:R1:W-:Y:S07]  /*2ae0*/  MUFU.TANH R142, R2 ;  /* 0x00000002008e7308 */ /* 0x0003ee0000002400 */
[C---:B------:R-:W-:Y:S06]  /*2af0*/  HMMA.16816.F32 R20, R4.reuse, R74, R20 ;  /* 0x0000004a0414723c */ /* 0x040fec0000001814 */
[----:B------:R-:W-:Y:S01]  /*2b00*/  HMMA.16816.F32 R4, R4, R66, R40 ;  /* 0x000000420404723c */ /* 0x000fe20000001828 */
[----:B-1----:R-:W-:-:S04]  /*2b10*/  FMUL.FTZ R2, R38, UR8 ;  /* 0x0000000826027c20 */ /* 0x002fc80008410000 */
[----:B------:R1:W-:-:S13]  /*2b20*/  MUFU.TANH R166, R2 ;  /* 0x0000000200a67308 */ /* 0x0003da0000002400 */
[----:B------:R-:W-:-:S04]  /*2b30*/  FMUL.FTZ R3, R23, UR8 ;  /* 0x0000000817037c20 */ /* 0x000fc80008410000 */
[----:B------:R-:W-:Y:S02]  /*2b40*/  MUFU.TANH R146, R3 ;  /* 0x0000000300927308 */ /* 0x000fe40000002400 */
[----:B------:R-:W-:Y:S01]  /*2b50*/  FMUL.FTZ R4, R4, UR8 ;  /* 0x0000000804047c20 */ /* 0x000fe20008410000 */
[----:B-1----:R-:W-:Y:S01]  /*2b60*/  FMUL.FTZ R2, R39, UR8 ;  /* 0x0000000827027c20 */ /* 0x002fe20008410000 */
[----:B------:R-:W-:Y:S01]  /*2b70*/  FMUL.FTZ R5, R5, UR8 ;  /* 0x0000000805057c20 */ /* 0x000fe20008410000 */
[----:B------:R-:W-:Y:S03]  /*2b80*/  HMMA.16816.F32 R36, R16, R94, RZ ;  /* 0x0000005e1024723c */ /* 0x000fe600000018ff */
[----:B------:R1:W-:Y:S03]  /*2b90*/  MUFU.TANH R165, R2 ;  /* 0x0000000200a57308 */ /* 0x0003e60000002400 */
[----:B------:R-:W-:Y:S01]  /*2ba0*/  HMMA.16816.F32 R92, R8, R74, R32 ;  /* 0x0000004a085c723c */ /* 0x000fe20000001820 */
[----:B-1----:R-:W-:-:S04]  /*2bb0*/  FMUL.FTZ R2, R24, UR8 ;  /* 0x0000000818027c20 */ /* 0x002fc80008410000 */
[----:B------:R1:W-:-:S13]  /*2bc0*/  MUFU.TANH R138, R2 ;  /* 0x00000002008a7308 */ /* 0x0003da0000002400 */
        /* <DEDUP_REMOVED lines=12> */
[----:B------:R1:W-:Y:S07]  /*2c90*/  MUFU.TANH R127, R2 ;  /* 0x00000002007f7308 */ /* 0x0003ee0000002400 */
[----:B------:R-:W-:Y:S01]  /*2ca0*/  FMUL.FTZ R47, R19, UR8 ;  /* 0x00000008132f7c20 */ /* 0x000fe20008410000 */
[----:B------:R-:W-:-:S05]  /*2cb0*/  FMUL.FTZ R48, R18, UR8 ;  /* 0x0000000812307c20 */ /* 0x000fca0008410000 */
[----:B------:R-:W-:Y:S01]  /*2cc0*/  MUFU.TANH R47, R47 ;  /* 0x0000002f002f7308 */ /* 0x000fe20000002400 */
[----:B-1----:R-:W-:-:S07]  /*2cd0*/  FMUL.FTZ R2, R13, UR8 ;  /* 0x000000080d027c20 */ /* 0x002fce0008410000 */
[----:B------:R1:W-:Y:S08]  /*2ce0*/  MUFU.TANH R117, R2 ;  /* 0x0000000200757308 */ /* 0x0003f00000002400 */
[----:B------:R-:W-:Y:S01]  /*2cf0*/  MUFU.TANH R48, R48 ;  /* 0x0000003000307308 */ /* 0x000fe20000002400 */
[----:B-1----:R-:W-:-:S07]  /*2d00*/  FMUL.FTZ R2, R14, UR8 ;  /* 0x000000080e027c20 */ /* 0x002fce0008410000 */
[----:B------:R1:W-:Y:S02]  /*2d10*/  MUFU.TANH R154, R2 ;  /* 0x00000002009a7308 */ /* 0x0003e40000002400 */
[----:B-1----:R-:W-:Y:S02]  /*2d20*/  FMUL.FTZ R2, R15, UR8 ;  /* 0x000000080f027c20 */ /* 0x002fe40008410000 */
[C---:B------:R-:W-:Y:S04]  /*2d30*/  HMMA.16816.F32 R12, R8.reuse, R102, R76 ;  /* 0x00000066080c723c */ /* 0x040fe8000000184c */
[----:B------:R1:W-:Y:S02]  /*2d40*/  MUFU.TANH R153, R2 ;  /* 0x0000000200997308 */ /* 0x0003e40000002400 */
[C---:B------:R-:W-:Y:S06]  /*2d50*/  HMMA.16816.F32 R100, R8.reuse, R90, R52 ;  /* 0x0000005a0864723c */ /* 0x040fec0000001834 */
[----:B------:R-:W-:Y:S01]  /*2d60*/  HMMA.16816.F32 R88, R8, R66, R24 ;  /* 0x000000420858723c */ /* 0x000fe20000001818 */
[----:B-1----:R-:W-:-:S04]  /*2d70*/  FMUL.FTZ R2, R20, UR8 ;  /* 0x0000000814027c20 */ /* 0x002fc80008410000 */
[----:B------:R1:W-:Y:S07]  /*2d80*/  MUFU.TANH R115, R2 ;  /* 0x0000000200737308 */ /* 0x0003ee0000002400 */
[----:B------:R-:W-:-:S06]  /*2d90*/  FMUL.FTZ R8, R13, UR8 ;  /* 0x000000080d087c20 */ /* 0x000fcc0008410000 */
[----:B------:R-:W-:Y:S01]  /*2da0*/  MUFU.TANH R8, R8 ;  /* 0x0000000800087308 */ /* 0x000fe20000002400 */
[----:B-1----:R-:W-:-:S07]  /*2db0*/  FMUL.FTZ R2, R21, UR8 ;  /* 0x0000000815027c20 */ /* 0x002fce0008410000 */
[----:B------:R1:W-:Y:S02]  /*2dc0*/  MUFU.TANH R114, R2 ;  /* 0x0000000200727308 */ /* 0x0003e40000002400 */
[----:B-1----:R-:W-:-:S06]  /*2dd0*/  FMUL.FTZ R2, R22, UR8 ;  /* 0x0000000816027c20 */ /* 0x002fcc0008410000 */
[----:B------:R1:W-:Y:S02]  /*2de0*/  MUFU.TANH R149, R2 ;  /* 0x0000000200957308 */ /* 0x0003e40000002400 */
[----:B-1----:R-:W-:-:S06]  /*2df0*/  LOP3.LUT R2, R132, 0xffffffe0, RZ, 0xc0, !PT ;  /* 0xffffffe084027812 */ /* 0x002fcc00078ec0ff */
[----:B------:R1:W-:Y:S01]  /*2e00*/  MUFU.TANH R132, R5 ;  /* 0x0000000500847308 */ /* 0x0003e20000002400 */
[----:B------:R-:W-:-:S05]  /*2e10*/  IMAD.IADD R2, R140, 0x1, -R2 ;  /* 0x000000018c027824 */ /* 0x000fca00078e0a02 */
[----:B------:R-:W-:-:S04]  /*2e20*/  SHF.R.S32.HI R3, RZ, 0x1f, R2 ;  /* 0x0000001fff037819 */ /* 0x000fc80000011402 */
[----:B------:R-:W-:Y:S01]  /*2e30*/  LEA.HI R2, R3, R2, RZ, 0x2 ;  /* 0x0000000203027211 */ /* 0x000fe200078f10ff */
[----:B------:R-:W-:Y:S02]  /*2e40*/  IMAD R3, R128, 0x10, R143 ;  /* 0x0000001080037824 */ /* 0x000fe400078e028f */
[----:B------:R2:W-:Y:S01]  /*2e50*/  MUFU.TANH R128, R4 ;  /* 0x0000000400807308 */ /* 0x0005e20000002400 */
[----:B------:R-:W-:Y:S01]  /*2e60*/  SHF.R.S32.HI R210, RZ, 0x2, R2 ;  /* 0x00000002ffd27819 */ /* 0x000fe20000011402 */
[----:B-1----:R-:W-:-:S03]  /*2e70*/  FMUL.FTZ R5, R16, UR8 ;  /* 0x0000000810057c20 */ /* 0x002fc60008410000 */
[----:B------:R-:W-:Y:S01]  /*2e80*/  IADD3 R2, R3, 0x1, R210 ;  /* 0x0000000103027810 */ /* 0x000fe20007ffe0d2 */
[----:B------:R-:W-:Y:S01]  /*2e90*/  FMUL.FTZ R3, R6, UR8 ;  /* 0x0000000806037c20 */ /* 0x000fe20008410000 */
[----:B------:R-:W-:Y:S01]  /*2ea0*/  FMUL.FTZ R6, R15, UR8 ;  /* 0x000000080f067c20 */ /* 0x000fe20008410000 */
[----:B------:R-:W-:Y:S01]  /*2eb0*/  MUFU.TANH R5, R5 ;  /* 0x0000000500057308 */ /* 0x000fe20000002400 */
[----:B------:R-:W-:Y:S01]  /*2ec0*/  IADD3 R2, R112, R2, -R113 ;  /* 0x0000000270027210 */ /* 0x000fe20007ffe871 */
[----:B------:R1:W-:Y:S01]  /*2ed0*/  STL [R1+0x74], R210 ;  /* 0x000074d201007387 */ /* 0x0003e20000100800 */
[----:B------:R-:W-:Y:S02]  /*2ee0*/  FMUL.FTZ R15, R106, UR8 ;  /* 0x000000086a0f7c20 */ /* 0x000fe40008410000 */
[----:B------:R-:W-:Y:S01]  /*2ef0*/  IADD3 R38, R2, R211, RZ ;  /* 0x000000d302267210 */ /* 0x000fe20007ffe0ff */
[----:B------:R-:W-:Y:S01]  /*2f00*/  FMUL.FTZ R2, R7, UR8 ;  /* 0x0000000807027c20 */ /* 0x000fe20008410000 */
[----:B------:R-:W-:Y:S01]  /*2f10*/  FMUL.FTZ R7, R14, UR8 ;  /* 0x000000080e077c20 */ /* 0x000fe20008410000 */
[----:B------:R3:W-:Y:S01]  /*2f20*/  MUFU.TANH R143, R3 ;  /* 0x00000003008f7308 */ /* 0x0007e20000002400 */
[----:B--2---:R-:W-:-:S05]  /*2f30*/  IMAD.SHL.U32 R4, R140, 0x2, RZ ;  /* 0x000000028c047824 */ /* 0x004fca00078e00ff */
[----:B------:R-:W-:Y:S02]  /*2f40*/  LOP3.LUT R4, R4, 0x6, RZ, 0xc0, !PT ;  /* 0x0000000604047812 */ /* 0x000fe400078ec0ff */
[----:B------:R2:W-:Y:S08]  /*2f50*/  MUFU.TANH R140, R2 ;  /* 0x00000002008c7308 */ /* 0x0005f00000002400 */
[----:B------:R4:W-:Y:S01]  /*2f60*/  MUFU.TANH R59, R7 ;  /* 0x00000007003b7308 */ /* 0x0009e20000002400 */
[----:B---3--:R-:W-:-:S07]  /*2f70*/  FMUL.FTZ R3, R12, UR8 ;  /* 0x000000080c037c20 */ /* 0x008fce0008410000 */
[----:B------:R-:W3:Y:S01]  /*2f80*/  MUFU.TANH R3, R3 ;  /* 0x0000000300037308 */ /* 0x000ee20000002400 */
[----:B--2---:R-:W-:Y:S02]  /*2f90*/  IMAD R2, R170, 0x80, R4 ;  /* 0x00000080aa027824 */ /* 0x004fe400078e0204 */
[----:B------:R-:W-:Y:S02]  /*2fa0*/  FMUL.FTZ R4, R17, UR8 ;  /* 0x0000000811047c20 */ /* 0x000fe40008410000 */
[C---:B------:R-:W-:Y:S01]  /*2fb0*/  VIADD R27, R2.reuse, 0x1 ;  /* 0x00000001021b7836 */ /* 0x040fe20000000000 */
[C---:B------:R-:W-:Y:S01]  /*2fc0*/  IADD3 R24, R2.reuse, 0x9, RZ ;  /* 0x0000000902187810 */ /* 0x040fe20007ffe0ff */
[----:B------:R-:W-:Y:S01]  /*2fd0*/  VIADD R26, R2, 0x8 ;  /* 0x00000008021a7836 */ /* 0x000fe20000000000 */
[----:B------:R-:W-:Y:S01]  /*2fe0*/  MUFU.TANH R66, R6 ;  /* 0x0000000600427308 */ /* 0x000fe20000002400 */
[----:B----4-:R-:W-:Y:S01]  /*2ff0*/  VIMNMX R7, R38, R112, PT ;  /* 0x0000007026077248 */ /* 0x010fe20003fe0100 */
[C---:B------:R-:W-:Y:S01]  /*3000*/  VIADD R25, R2.reuse, 0x10 ;  /* 0x0000001002197836 */ /* 0x040fe20000000000 */
[C---:B------:R-:W-:Y:S01]  /*3010*/  IADD3 R31, R2.reuse, 0x20, RZ ;  /* 0x00000020021f7810 */ /* 0x040fe20007ffe0ff */
[C---:B------:R-:W-:Y:S01]  /*3020*/  VIADD R29, R2.reuse, 0x11 ;  /* 0x00000011021d7836 */ /* 0x040fe20000000000 */
[-C--:B------:R-:W-:Y:S01]  /*3030*/  ISETP.GE.AND P0, PT, R27, R7.reuse, PT ;  /* 0x000000071b00720c */ /* 0x080fe20003f06270 */
[C---:B------:R-:W-:Y:S01]  /*3040*/  VIADD R28, R2.reuse, 0x18 ;  /* 0x00000018021c7836 */ /* 0x040fe20000000000 */
[-C--:B------:R-:W-:Y:S01]  /*3050*/  ISETP.GE.AND P1, PT, R2, R7.reuse, PT ;  /* 0x000000070200720c */ /* 0x080fe20003f26270 */
[----:B------:R2:W4:Y:S01]  /*3060*/  MUFU.TANH R6, R4 ;  /* 0x0000000400067308 */ /* 0x0005220000002400 */
[-C--:B------:R-:W-:Y:S01]  /*3070*/  ISETP.GE.AND P2, PT, R26, R7.reuse, PT ;  /* 0x000000071a00720c */ /* 0x080fe20003f46270 */
[C---:B------:R-:W-:Y:S01]  /*3080*/  VIADD R30, R2.reuse, 0x19 ;  /* 0x00000019021e7836 */ /* 0x040fe20000000000 */
[----:B------:R-:W-:Y:S01]  /*3090*/  FSEL R17, R207, -INF , !P0 ;  /* 0xff800000cf117808 */ /* 0x000fe20004000000 */
[C---:B------:R-:W-:Y:S01]  /*30a0*/  VIADD R32, R2.reuse, 0x21 ;  /* 0x0000002102207836 */ /* 0x040fe20000000000 */
[----:B------:R-:W-:Y:S01]  /*30b0*/  FSEL R16, R209, -INF , !P1 ;  /* 0xff800000d1107808 */ /* 0x000fe20004800000 */
[C---:B------:R-:W-:Y:S01]  /*30c0*/  VIADD R34, R2.reuse, 0x28 ;  /* 0x0000002802227836 */ /* 0x040fe20000000000 */
[----:B---3--:R-:W-:Y:S01]  /*30d0*/  FSEL R20, R3, -INF , !P2 ;  /* 0xff80000003147808 */ /* 0x008fe20005000000 */
[----:B------:R-:W-:Y:S01]  /*30e0*/  VIADD R33, R2, 0x29 ;  /* 0x0000002902217836 */ /* 0x000fe20000000000 */
[----:B------:R-:W-:Y:S01]  /*30f0*/  ISETP.GE.AND P3, PT, R24, R7, PT ;  /* 0x000000071800720c */ /* 0x000fe20003f66270 */
[----:B------:R-:W-:Y:S01]  /*3100*/  VIADD R35, R2, 0x30 ;  /* 0x0000003002237836 */ /* 0x000fe20000000000 */
[----:B------:R-:W-:Y:S01]  /*3110*/  FMNMX.FTZ R3, R16, R17, !PT ;  /* 0x0000001110037209 */ /* 0x000fe20007810000 */
[C---:B------:R-:W-:Y:S01]  /*3120*/  VIADD R40, R2.reuse, 0x38 ;  /* 0x0000003802287836 */ /* 0x040fe20000000000 */
[----:B------:R-:W-:Y:S01]  /*3130*/  ISETP.GE.AND P0, PT, R25, R7, PT ;  /* 0x000000071900720c */ /* 0x000fe20003f06270 */
[----:B------:R-:W-:Y:S01]  /*3140*/  VIADD R41, R2, 0x39 ;  /* 0x0000003902297836 */ /* 0x000fe20000000000 */
[----:B------:R-:W-:Y:S01]  /*3150*/  FSEL R19, R8, -INF , !P3 ;  /* 0xff80000008137808 */ /* 0x000fe20005800000 */
[----:B------:R-:W-:Y:S01]  /*3160*/  VIADD R43, R2, 0x40 ;  /* 0x00000040022b7836 */ /* 0x000fe20000000000 */
[----:B------:R-:W-:Y:S01]  /*3170*/  FMNMX.FTZ R3, R20, R3, !PT ;  /* 0x0000000314037209 */ /* 0x000fe20007810000 */
[----:B--2---:R-:W-:Y:S01]  /*3180*/  FMUL.FTZ R4, R104, UR8 ;  /* 0x0000000868047c20 */ /* 0x004fe20008410000 */
[----:B------:R-:W-:Y:S01]  /*3190*/  ISETP.GE.AND P1, PT, R29, R7, PT ;  /* 0x000000071d00720c */ /* 0x000fe20003f26270 */
[C---:B------:R-:W-:Y:S01]  /*31a0*/  VIADD R44, R2.reuse, 0x41 ;  /* 0x00000041022c7836 */ /* 0x040fe20000000000 */
[----:B------:R-:W-:Y:S01]  /*31b0*/  FSEL R18, R205, -INF , !P0 ;  /* 0xff800000cd127808 */ /* 0x000fe20004000000 */
[----:B------:R2:W3:Y:S01]  /*31c0*/  MUFU.TANH R9, R4 ;  /* 0x0000000400097308 */ /* 0x0004e20000002400 */
[----:B------:R-:W-:Y:S01]  /*31d0*/  FMNMX.FTZ R3, R19, R3, !PT ;  /* 0x0000000313037209 */ /* 0x000fe20007810000 */
[----:B------:R-:W-:Y:S01]  /*31e0*/  VIADD R69, R2, 0x49 ;  /* 0x0000004902457836 */ /* 0x000fe20000000000 */
[----:B------:R-:W-:Y:S01]  /*31f0*/  ISETP.GE.AND P2, PT, R28, R7, PT ;  /* 0x000000071c00720c */ /* 0x000fe20003f46270 */
[----:B------:R-:W-:Y:S01]  /*3200*/  VIADD R73, R2, 0x50 ;  /* 0x0000005002497836 */ /* 0x000fe20000000000 */
[----:B------:R-:W-:Y:S01]  /*3210*/  FSEL R21, R206, -INF , !P1 ;  /* 0xff800000ce157808 */ /* 0x000fe20004800000 */
[----:B------:R-:W-:Y:S01]  /*3220*/  VIADD R75, R2, 0x51 ;  /* 0x00000051024b7836 */ /* 0x000fe20000000000 */
[----:B------:R-:W-:Y:S01]  /*3230*/  FMNMX.FTZ R3, R18, R3, !PT ;  /* 0x0000000312037209 */ /* 0x000fe20007810000 */
[----:B------:R-:W-:Y:S01]  /*3240*/  VIADD R77, R2, 0x58 ;  /* 0x00000058024d7836 */ /* 0x000fe20000000000 */
[----:B------:R-:W-:Y:S01]  /*3250*/  ISETP.GE.AND P0, PT, R30, R7, PT ;  /* 0x000000071e00720c */ /* 0x000fe20003f06270 */
[C---:B------:R-:W-:Y:S01]  /*3260*/  VIADD R78, R2.reuse, 0x60 ;  /* 0x00000060024e7836 */ /* 0x040fe20000000000 */
[----:B------:R-:W-:Y:S01]  /*3270*/  FSEL R22, R5, -INF , !P2 ;  /* 0xff80000005167808 */ /* 0x000fe20005000000 */
[C---:B------:R-:W-:Y:S01]  /*3280*/  VIADD R82, R2.reuse, 0x61 ;  /* 0x0000006102527836 */ /* 0x040fe20000000000 */
[----:B------:R-:W-:Y:S01]  /*3290*/  FMNMX.FTZ R3, R21, R3, !PT ;  /* 0x0000000315037209 */ /* 0x000fe20007810000 */
[C---:B------:R-:W-:Y:S01]  /*32a0*/  VIADD R83, R2.reuse, 0x68 ;  /* 0x0000006802537836 */ /* 0x040fe20000000000 */
[----:B------:R-:W-:Y:S01]  /*32b0*/  ISETP.GE.AND P1, PT, R31, R7, PT ;  /* 0x000000071f00720c */ /* 0x000fe20003f26270 */
[----:B------:R-:W-:-:S02]  /*32c0*/  VIADD R85, R2, 0x69 ;  /* 0x0000006902557836 */ /* 0x000fc40000000000 */
[----:B--2---:R-:W-:Y:S01]  /*32d0*/  FMUL.FTZ R4, R105, UR8 ;  /* 0x0000000869047c20 */ /* 0x004fe20008410000 */
[----:B----4-:R-:W-:Y:S01]  /*32e0*/  FSEL R23, R6, -INF , !P0 ;  /* 0xff80000006177808 */ /* 0x010fe20004000000 */
[----:B------:R-:W-:Y:S01]  /*32f0*/  VIADD R87, R2, 0x71 ;  /* 0x0000007102577836 */ /* 0x000fe20000000000 */
[----:B------:R-:W-:Y:S01]  /*3300*/  FMNMX.FTZ R3, R22, R3, !PT ;  /* 0x0000000316037209 */ /* 0x000fe20007810000 */
[----:B------:R2:W4:Y:S01]  /*3310*/  MUFU.TANH R8, R4 ;  /* 0x0000000400087308 */ /* 0x0005220000002400 */
[----:B------:R-:W-:Y:S01]  /*3320*/  ISETP.GE.AND P2, PT, R32, R7, PT ;  /* 0x000000072000720c */ /* 0x000fe20003f46270 */
[----:B------:R-:W-:Y:S01]  /*3330*/  VIADD R49, R2, 0x78 ;  /* 0x0000007802317836 */ /* 0x000fe20000000000 */
[----:B------:R-:W-:Y:S01]  /*3340*/  FSEL R37, R202, -INF , !P1 ;  /* 0xff800000ca257808 */ /* 0x000fe20004800000 */
[----:B------:R-:W-:Y:S01]  /*3350*/  VIADD R50, R2, 0x79 ;  /* 0x0000007902327836 */ /* 0x000fe20000000000 */
[----:B------:R-:W-:Y:S02]  /*3360*/  FMNMX.FTZ R3, R23, R3, !PT ;  /* 0x0000000317037209 */ /* 0x000fe40007810000 */
[----:B------:R-:W-:-:S02]  /*3370*/  ISETP.GE.AND P0, PT, R34, R7, PT ;  /* 0x000000072200720c */ /* 0x000fc40003f06270 */
[----:B------:R-:W-:Y:S02]  /*3380*/  FSEL R42, R203, -INF , !P2 ;  /* 0xff800000cb2a7808 */ /* 0x000fe40005000000 */
[----:B------:R-:W-:Y:S02]  /*3390*/  FMNMX.FTZ R3, R37, R3, !PT ;  /* 0x0000000325037209 */ /* 0x000fe40007810000 */
[----:B------:R-:W-:Y:S02]  /*33a0*/  ISETP.GE.AND P1, PT, R33, R7, PT ;  /* 0x000000072100720c */ /* 0x000fe40003f26270 */
[----:B---3--:R-:W-:Y:S01]  /*33b0*/  FSEL R45, R9, -INF , !P0 ;  /* 0xff800000092d7808 */ /* 0x008fe20004000000 */
[----:B--2---:R-:W-:Y:S01]  /*33c0*/  FMUL.FTZ R4, R108, UR8 ;  /* 0x000000086c047c20 */ /* 0x004fe20008410000 */
[----:B------:R-:W-:Y:S02]  /*33d0*/  FMNMX.FTZ R3, R42, R3, !PT ;  /* 0x000000032a037209 */ /* 0x000fe40007810000 */
[----:B------:R-:W-:Y:S01]  /*33e0*/  IADD3 R36, R2, 0x31, RZ ;  /* 0x0000003102247810 */ /* 0x000fe20007ffe0ff */
[----:B------:R2:W3:Y:S01]  /*33f0*/  MUFU.TANH R6, R4 ;  /* 0x0000000400067308 */ /* 0x0004e20000002400 */
[----:B------:R-:W-:-:S02]  /*3400*/  ISETP.GE.AND P2, PT, R35, R7, PT ;  /* 0x000000072300720c */ /* 0x000fc40003f46270 */
[----:B----4-:R-:W-:Y:S02]  /*3410*/  FSEL R46, R8, -INF , !P1 ;  /* 0xff800000082e7808 */ /* 0x010fe40004800000 */
[----:B------:R-:W-:Y:S02]  /*3420*/  FMNMX.FTZ R3, R45, R3, !PT ;  /* 0x000000032d037209 */ /* 0x000fe40007810000 */
[----:B------:R-:W-:Y:S02]  /*3430*/  ISETP.GE.AND P0, PT, R36, R7, PT ;  /* 0x000000072400720c */ /* 0x000fe40003f06270 */
[----:B------:R-:W-:Y:S02]  /*3440*/  FSEL R51, R198, -INF , !P2 ;  /* 0xff800000c6337808 */ /* 0x000fe40005000000 */
[----:B------:R-:W-:Y:S02]  /*3450*/  FMNMX.FTZ R3, R46, R3, !PT ;  /* 0x000000032e037209 */ /* 0x000fe40007810000 */
[----:B------:R-:W-:-:S02]  /*3460*/  ISETP.GE.AND P1, PT, R40, R7, PT ;  /* 0x000000072800720c */ /* 0x000fc40003f26270 */
[----:B------:R-:W-:Y:S01]  /*3470*/  FSEL R52, R199, -INF , !P0 ;  /* 0xff800000c7347808 */ /* 0x000fe20004000000 */
[----:B--2---:R-:W-:Y:S01]  /*3480*/  FMUL.FTZ R4, R109, UR8 ;  /* 0x000000086d047c20 */ /* 0x004fe20008410000 */
[----:B------:R-:W-:Y:S02]  /*3490*/  FMNMX.FTZ R3, R51, R3, !PT ;  /* 0x0000000333037209 */ /* 0x000fe40007810000 */
[----:B------:R-:W-:Y:S01]  /*34a0*/  ISETP.GE.AND P2, PT, R41, R7, PT ;  /* 0x000000072900720c */ /* 0x000fe20003f46270 */
[----:B------:R2:W4:Y:S01]  /*34b0*/  MUFU.TANH R5, R4 ;  /* 0x0000000400057308 */ /* 0x0005220000002400 */
[----:B---3--:R-:W-:Y:S02]  /*34c0*/  FSEL R53, R6, -INF , !P1 ;  /* 0xff80000006357808 */ /* 0x008fe40004800000 */
[----:B------:R-:W-:Y:S02]  /*34d0*/  FMNMX.FTZ R3, R52, R3, !PT ;  /* 0x0000000334037209 */ /* 0x000fe40007810000 */
[----:B------:R-:W-:-:S02]  /*34e0*/  ISETP.GE.AND P0, PT, R43, R7, PT ;  /* 0x000000072b00720c */ /* 0x000fc40003f06270 */
[----:B------:R-:W-:Y:S02]  /*34f0*/  FMNMX.FTZ R3, R53, R3, !PT ;  /* 0x0000000335037209 */ /* 0x000fe40007810000 */
[----:B------:R-:W-:Y:S01]  /*3500*/  IADD3 R67, R2, 0x48, RZ ;  /* 0x0000004802437810 */ /* 0x000fe20007ffe0ff */
[----:B------:R-:W-:Y:S01]  /*3510*/  BAR.SYNC.DEFER_BLOCKING 0x0 ;  /* 0x0000000000007b1d */ /* 0x000fe20000010000 */
[-C--:B------:R-:W-:Y:S02]  /*3520*/  ISETP.GE.AND P1, PT, R44, R7.reuse, PT ;  /* 0x000000072c00720c */ /* 0x080fe40003f26270 */
[----:B------:R-:W-:Y:S02]  /*3530*/  FSEL R55, R161, -INF , !P0 ;  /* 0xff800000a1377808 */ /* 0x000fe40004000000 */
[----:B------:R-:W-:Y:S01]  /*3540*/  ISETP.GE.AND P3, PT, R67, R7, PT ;  /* 0x000000074300720c */ /* 0x000fe20003f66270 */
[----:B--2---:R-:W-:Y:S01]  /*3550*/  FMUL.FTZ R4, R100, UR8 ;  /* 0x0000000864047c20 */ /* 0x004fe20008410000 */
[----:B----4-:R-:W-:-:S02]  /*3560*/  FSEL R54, R5, -INF , !P2 ;  /* 0xff80000005367808 */ /* 0x010fc40005000000 */
[----:B------:R-:W-:Y:S01]  /*3570*/  FSEL R58, R162, -INF , !P1 ;  /* 0xff800000a23a7808 */ /* 0x000fe20004800000 */
[----:B------:R2:W3:Y:S01]  /*3580*/  MUFU.TANH R10, R4 ;  /* 0x00000004000a7308 */ /* 0x0004e20000002400 */
[----:B------:R-:W-:Y:S02]  /*3590*/  FMNMX.FTZ R3, R54, R3, !PT ;  /* 0x0000000336037209 */ /* 0x000fe40007810000 */
[----:B------:R-:W-:Y:S02]  /*35a0*/  ISETP.GE.AND P0, PT, R69, R7, PT ;  /* 0x000000074500720c */ /* 0x000fe40003f06270 */
[----:B------:R-:W-:Y:S02]  /*35b0*/  FMNMX.FTZ R3, R55, R3, !PT ;  /* 0x0000000337037209 */ /* 0x000fe40007810000 */
[----:B------:R-:W-:Y:S02]  /*35c0*/  ISETP.GE.AND P2, PT, R73, R7, PT ;  /* 0x000000074900720c */ /* 0x000fe40003f46270 */
[----:B------:R-:W-:-:S02]  /*35d0*/  FMNMX.FTZ R3, R58, R3, !PT ;  /* 0x000000033a037209 */ /* 0x000fc40007810000 */
[----:B------:R-:W-:Y:S02]  /*35e0*/  FSEL R65, R80, -INF , !P2 ;  /* 0xff80000050417808 */ /* 0x000fe40005000000 */
[----:B------:R-:W-:Y:S02]  /*35f0*/  IADD3 R79, R2, 0x59, RZ ;  /* 0x00000059024f7810 */ /* 0x000fe40007ffe0ff */
[-C--:B------:R-:W-:Y:S01]  /*3600*/  ISETP.GE.AND P1, PT, R77, R7.reuse, PT ;  /* 0x000000074d00720c */ /* 0x080fe20003f26270 */
[----:B--2---:R-:W-:Y:S01]  /*3610*/  FMUL.FTZ R4, R101, UR8 ;  /* 0x0000000865047c20 */ /* 0x004fe20008410000 */
[----:B---3--:R-:W-:Y:S02]  /*3620*/  FSEL R57, R10, -INF , !P3 ;  /* 0xff8000000a397808 */ /* 0x008fe40005800000 */
[----:B------:R-:W-:Y:S01]  /*3630*/  ISETP.GE.AND P3, PT, R75, R7, PT ;  /* 0x000000074b00720c */ /* 0x000fe20003f66270 */
[----:B------:R2:W3:Y:S01]  /*3640*/  MUFU.TANH R9, R4 ;  /* 0x0000000400097308 */ /* 0x0004e20000002400 */
[----:B------:R-:W-:-:S02]  /*3650*/  FMNMX.FTZ R3, R57, R3, !PT ;  /* 0x0000000339037209 */ /* 0x000fc40007810000 */
[----:B------:R-:W-:Y:S02]  /*3660*/  FSEL R76, R81, -INF , !P3 ;  /* 0xff800000514c7808 */ /* 0x000fe40005800000 */
[-C--:B------:R-:W-:Y:S02]  /*3670*/  ISETP.GE.AND P3, PT, R78, R7.reuse, PT ;  /* 0x000000074e00720c */ /* 0x080fe40003f66270 */
[----:B------:R-:W-:Y:S02]  /*3680*/  ISETP.GE.AND P2, PT, R82, R7, PT ;  /* 0x000000075200720c */ /* 0x000fe40003f46270 */
[----:B------:R-:W-:Y:S02]  /*3690*/  FSEL R61, R61, -INF , !P3 ;  /* 0xff8000003d3d7808 */ /* 0x000fe40005800000 */
[----:B------:R-:W-:Y:S02]  /*36a0*/  FSEL R60, R60, -INF , !P2 ;  /* 0xff8000003c3c7808 */ /* 0x000fe40005000000 */
[----:B------:R-:W-:-:S02]  /*36b0*/  IADD3 R86, R2, 0x70, RZ ;  /* 0x0000007002567810 */ /* 0x000fc40007ffe0ff */
[-C--:B------:R-:W-:Y:S01]  /*36c0*/  ISETP.GE.AND P2, PT, R87, R7.reuse, PT ;  /* 0x000000075700720c */ /* 0x080fe20003f46270 */
[----:B--2---:R-:W-:Y:S01]  /*36d0*/  FMUL.FTZ R4, R96, UR8 ;  /* 0x0000000860047c20 */ /* 0x004fe20008410000 */
[----:B---3--:R-:W-:Y:S02]  /*36e0*/  FSEL R62, R9, -INF , !P0 ;  /* 0xff800000093e7808 */ /* 0x008fe40004000000 */
[----:B------:R-:W-:Y:S01]  /*36f0*/  ISETP.GE.AND P0, PT, R79, R7, PT ;  /* 0x000000074f00720c */ /* 0x000fe20003f06270 */
[----:B------:R2:W3:Y:S01]  /*3700*/  MUFU.TANH R8, R4 ;  /* 0x0000000400087308 */ /* 0x0004e20000002400 */
[----:B------:R-:W-:Y:S02]  /*3710*/  FMNMX.FTZ R3, R62, R3, !PT ;  /* 0x000000033e037209 */ /* 0x000fe40007810000 */
[----:B------:R-:W-:Y:S02]  /*3720*/  FSEL R74, R72, -INF , !P2 ;  /* 0xff800000484a7808 */ /* 0x000fe40005000000 */
[----:B------:R-:W-:-:S02]  /*3730*/  FMNMX.FTZ R3, R65, R3, !PT ;  /* 0x0000000341037209 */ /* 0x000fc40007810000 */
[----:B------:R-:W-:Y:S02]  /*3740*/  P2R R100, PR, RZ, 0x10 ;  /* 0x00000010ff647803 */ /* 0x000fe40000000000 */
[----:B------:R-:W-:Y:S01]  /*3750*/  FMNMX.FTZ R3, R76, R3, !PT ;  /* 0x000000034c037209 */ /* 0x000fe20007810000 */
[----:B--2---:R-:W-:Y:S01]  /*3760*/  FMUL.FTZ R4, R97, UR8 ;  /* 0x0000000861047c20 */ /* 0x004fe20008410000 */
[----:B---3--:R-:W-:Y:S02]  /*3770*/  FSEL R70, R8, -INF , !P1 ;  /* 0xff80000008467808 */ /* 0x008fe40004800000 */
[----:B------:R-:W-:Y:S01]  /*3780*/  ISETP.GE.AND P1, PT, R85, R7, PT ;  /* 0x000000075500720c */ /* 0x000fe20003f26270 */
[----:B------:R2:W3:Y:S01]  /*3790*/  MUFU.TANH R5, R4 ;  /* 0x0000000400057308 */ /* 0x0004e20000002400 */
[----:B------:R-:W-:Y:S01]  /*37a0*/  FMNMX.FTZ R3, R70, R3, !PT ;  /* 0x0000000346037209 */ /* 0x000fe20007810000 */
[----:B--2---:R-:W-:Y:S01]  /*37b0*/  FMUL.FTZ R4, R92, UR8 ;  /* 0x000000085c047c20 */ /* 0x004fe20008410000 */
[----:B---3--:R-:W-:-:S02]  /*37c0*/  FSEL R64, R5, -INF , !P0 ;  /* 0xff80000005407808 */ /* 0x008fc40004000000 */
[----:B------:R-:W-:-:S03]  /*37d0*/  ISETP.GE.AND P0, PT, R83, R7, PT ;  /* 0x000000075300720c */ /* 0x000fc60003f06270 */
[----:B------:R2:W3:Y:S01]  /*37e0*/  MUFU.TANH R9, R4 ;  /* 0x0000000400097308 */ /* 0x0004e20000002400 */
[----:B------:R-:W-:-:S04]  /*37f0*/  FMNMX.FTZ R3, R64, R3, !PT ;  /* 0x0000000340037209 */ /* 0x000fc80007810000 */
[----:B------:R-:W-:-:S04]  /*3800*/  FMNMX.FTZ R3, R61, R3, !PT ;  /* 0x000000033d037209 */ /* 0x000fc80007810000 */
[----:B------:R-:W-:Y:S01]  /*3810*/  FMNMX.FTZ R3, R60, R3, !PT ;  /* 0x000000033c037209 */ /* 0x000fe20007810000 */
[----:B--2---:R-:W-:Y:S01]  /*3820*/  FMUL.FTZ R4, R93, UR8 ;  /* 0x000000085d047c20 */ /* 0x004fe20008410000 */
[----:B---3--:R-:W-:Y:S02]  /*3830*/  FSEL R56, R9, -INF , !P0 ;  /* 0xff80000009387808 */ /* 0x008fe40004000000 */
[----:B------:R-:W-:Y:S01]  /*3840*/  ISETP.GE.AND P0, PT, R86, R7, PT ;  /* 0x000000075600720c */ /* 0x000fe20003f06270 */
[----:B------:R2:W3:Y:S01]  /*3850*/  MUFU.TANH R6, R4 ;  /* 0x0000000400067308 */ /* 0x0004e20000002400 */
[----:B------:R-:W-:Y:S02]  /*3860*/  FMNMX.FTZ R3, R56, R3, !PT ;  /* 0x0000000338037209 */ /* 0x000fe40007810000 */
[----:B------:R-:W-:Y:S02]  /*3870*/  FSEL R68, R68, -INF , !P0 ;  /* 0xff80000044447808 */ /* 0x000fe40004000000 */
[----:B------:R-:W-:Y:S01]  /*3880*/  ISETP.GE.AND P0, PT, R50, R7, PT ;  /* 0x000000073200720c */ /* 0x000fe20003f06270 */
[----:B--2---:R-:W-:Y:S01]  /*3890*/  FMUL.FTZ R4, R88, UR8 ;  /* 0x0000000858047c20 */ /* 0x004fe20008410000 */
[----:B---3--:R-:W-:-:S02]  /*38a0*/  FSEL R63, R6, -INF , !P1 ;  /* 0xff800000063f7808 */ /* 0x008fc40004800000 */
[----:B------:R-:W-:Y:S01]  /*38b0*/  ISETP.GE.AND P1, PT, R49, R7, PT ;  /* 0x000000073100720c */ /* 0x000fe20003f26270 */
[----:B------:R2:W3:Y:S01]  /*38c0*/  MUFU.TANH R5, R4 ;  /* 0x0000000400057308 */ /* 0x0004e20000002400 */
[----:B------:R-:W-:-:S04]  /*38d0*/  FMNMX.FTZ R3, R63, R3, !PT ;  /* 0x000000033f037209 */ /* 0x000fc80007810000 */
[----:B------:R-:W-:-:S04]  /*38e0*/  FMNMX.FTZ R3, R68, R3, !PT ;  /* 0x0000000344037209 */ /* 0x000fc80007810000 */
[----:B------:R-:W-:Y:S01]  /*38f0*/  FMNMX.FTZ R3, R74, R3, !PT ;  /* 0x000000034a037209 */ /* 0x000fe20007810000 */
[----:B--2---:R-:W-:Y:S01]  /*3900*/  FMUL.FTZ R4, R89, UR8 ;  /* 0x0000000859047c20 */ /* 0x004fe20008410000 */
[----:B---3--:R-:W-:-:S04]  /*3910*/  FSEL R81, R5, -INF , !P1 ;  /* 0xff80000005517808 */ /* 0x008fc80004800000 */
[----:B------:R-:W-:Y:S01]  /*3920*/  FMNMX.FTZ R3, R81, R3, !PT ;  /* 0x0000000351037209 */ /* 0x000fe20007810000 */
[----:B------:R-:W2:Y:S02]  /*3930*/  MUFU.TANH R4, R4 ;  /* 0x0000000400047308 */ /* 0x000ea40000002400 */
[----:B--2---:R-:W-:-:S04]  /*3940*/  FSEL R72, R4, -INF , !P0 ;  /* 0xff80000004487808 */ /* 0x004fc80004000000 */
[----:B------:R-:W-:Y:S01]  /*3950*/  FMNMX.FTZ R14, R72, R3, !PT ;  /* 0x00000003480e7209 */ /* 0x000fe20007810000 */
[----:B-1----:R-:W-:Y:S06]  /*3960*/  @!P4 BRA `(.L_x_326) ;  /* 0x000000000064c947 */ /* 0x002fec0003800000 */
[----:B------:R-:W-:Y:S01]  /*3970*/  VIADD R4, R233, 0xfffffffe ;  /* 0xfffffffee9047836 */ /* 0x000fe20000000000 */
[----:B------:R-:W-:Y:S01]  /*3980*/  ULDC.64 UR6, c[0x0][0x218] ;  /* 0x0000860000067ab9 */ /* 0x000fe20000000a00 */
[----:B------:R-:W-:Y:S02]  /*3990*/  IMAD.SHL.U32 R12, R168, 0x40, RZ ;  /* 0x00000040a80c7824 */ /* 0x000fe400078e00ff */
[----:B------:R-:W-:Y:S01]  /*39a0*/  IMAD R3, R116, R4, RZ ;  /* 0x0000000474037224 */ /* 0x000fe200078e02ff */
[----:B------:R-:W-:Y:S01]  /*39b0*/  SHF.R.S32.HI R6, RZ, 0x1f, R4 ;  /* 0x0000001fff067819 */ /* 0x000fe20000011404 */
[----:B------:R-:W-:-:S04]  /*39c0*/  IMAD.WIDE.U32 R4, R4, R150, R212 ;  /* 0x0000009604047225 */ /* 0x000fc800078e00d4 */
[----:B------:R-:W-:Y:S01]  /*39d0*/  IMAD R3, R6, R150, R3 ;  /* 0x0000009606037224 */ /* 0x000fe200078e0203 */
[----:B------:R-:W-:-:S03]  /*39e0*/  LEA R10, P0, R4, UR6, 0x1 ;  /* 0x00000006040a7c11 */ /* 0x000fc6000f8008ff */
[----:B------:R-:W-:Y:S01]  /*39f0*/  IMAD.IADD R5, R5, 0x1, R3 ;  /* 0x0000000105057824 */ /* 0x000fe200078e0203 */
[----:B------:R-:W-:Y:S02]  /*3a00*/  SHF.L.U64.HI R3, R168, 0x6, R169 ;  /* 0x00000006a8037819 */ /* 0x000fe400000102a9 */
[----:B------:R-:W-:Y:S02]  /*3a10*/  IADD3 R8, P2, R12, R10, RZ ;  /* 0x0000000a0c087210 */ /* 0x000fe40007f5e0ff */
[----:B------:R-:W-:Y:S02]  /*3a20*/  LEA.HI.X R11, R4, UR7, R5, 0x1, P0 ;  /* 0x00000007040b7c11 */ /* 0x000fe400080f0c05 */
[-C--:B------:R-:W-:Y:S02]  /*3a30*/  IADD3 R4, P1, R8, R12.reuse, RZ ;  /* 0x0000000c08047210 */ /* 0x080fe40007f3e0ff */
        /* <DEDUP_REMOVED lines=12> */
.L_x_326:
[----:B------:R-:W2:Y:S01]  /*3b00*/  SHFL.BFLY PT, R39, R14, 0x2, 0x1f ;  /* 0x0c401f000e277f89 */ /* 0x000ea200000e0000 */
[----:B------:R-:W-:Y:S01]  /*3b10*/  FMUL.FTZ R3, R107, UR8 ;  /* 0x000000086b037c20 */ /* 0x000fe20008410000 */
[----:B------:R-:W-:Y:S01]  /*3b20*/  ULDC UR6, c[0x0][0x2ec] ;  /* 0x0000bb0000067ab9 */ /* 0x000fe20000000800 */
[----:B------:R-:W-:Y:S01]  /*3b30*/  VIADDMNMX R6, R38, 0x8, R112, PT ;  /* 0x0000000826067846 */ /* 0x000fe20003800170 */
[----:B------:R-:W3:Y:S03]  /*3b40*/  MUFU.TANH R15, R15 ;  /* 0x0000000f000f7308 */ /* 0x000ee60000002400 */
[-C--:B------:R-:W-:Y:S02]  /*3b50*/  ISETP.GE.AND P1, PT, R2, R6.reuse, PT ;  /* 0x000000060200720c */ /* 0x080fe40003f26270 */
[----:B------:R-:W-:Y:S02]  /*3b60*/  ISETP.GE.AND P2, PT, R26, R6, PT ;  /* 0x000000061a00720c */ /* 0x000fe40003f46270 */
[----:B-1----:R-:W-:Y:S01]  /*3b70*/  FSEL R10, R160, -INF , !P1 ;  /* 0xff800000a00a7808 */ /* 0x002fe20004800000 */
[----:B------:R1:W-:Y:S01]  /*3b80*/  MUFU.TANH R8, R3 ;  /* 0x0000000300087308 */ /* 0x0003e20000002400 */
[----:B------:R-:W-:-:S02]  /*3b90*/  FSEL R12, R59, -INF , !P2 ;  /* 0xff8000003b0c7808 */ /* 0x000fc40005000000 */
[-C--:B------:R-:W-:Y:S02]  /*3ba0*/  ISETP.GE.AND P1, PT, R25, R6.reuse, PT ;  /* 0x000000061900720c */ /* 0x080fe40003f26270 */
[----:B--2---:R-:W-:Y:S02]  /*3bb0*/  FMNMX.FTZ R39, R14, R39, !PT ;  /* 0x000000270e277209 */ /* 0x004fe40007810000 */
[----:B------:R-:W-:Y:S02]  /*3bc0*/  FSEL R14, R158, -INF , !P1 ;  /* 0xff8000009e0e7808 */ /* 0x000fe40004800000 */
[----:B------:R-:W-:Y:S01]  /*3bd0*/  ISETP.GE.AND P1, PT, R28, R6, PT ;  /* 0x000000061c00720c */ /* 0x000fe20003f26270 */
[----:B-1----:R-:W-:Y:S01]  /*3be0*/  FMUL.FTZ R3, R110, UR8 ;  /* 0x000000086e037c20 */ /* 0x002fe20008410000 */
[----:B------:R-:W1:Y:S03]  /*3bf0*/  SHFL.BFLY PT, R4, R39, 0x1, 0x1f ;  /* 0x0c201f0027047f89 */ /* 0x000e6600000e0000 */
[----:B------:R2:W4:Y:S02]  /*3c00*/  MUFU.TANH R71, R3 ;  /* 0x0000000300477308 */ /* 0x0005240000002400 */
[----:B--2---:R-:W-:-:S06]  /*3c10*/  FMUL.FTZ R3, R111, UR8 ;  /* 0x000000086f037c20 */ /* 0x004fcc0008410000 */
[----:B------:R2:W-:Y:S01]  /*3c20*/  MUFU.TANH R9, R3 ;  /* 0x0000000300097308 */ /* 0x0005e20000002400 */
[----:B-1----:R-:W-:Y:S01]  /*3c30*/  FMNMX.FTZ R39, R39, R4, !PT ;  /* 0x0000000427277209 */ /* 0x002fe20007810000 */
[----:B------:R-:W-:-:S03]  /*3c40*/  FMUL.FTZ R4, R91, UR8 ;  /* 0x000000085b047c20 */ /* 0x000fc60008410000 */
[----:B------:R-:W-:-:S03]  /*3c50*/  FSETP.NEU.FTZ.AND P0, PT, R39, -INF , PT ;  /* 0xff8000002700780b */ /* 0x000fc60003f1d000 */
[----:B------:R-:W-:Y:S01]  /*3c60*/  MUFU.TANH R91, R4 ;  /* 0x00000004005b7308 */ /* 0x000fe20000002400 */
[----:B--2---:R-:W-:-:S07]  /*3c70*/  FMUL.FTZ R3, R102, UR8 ;  /* 0x0000000866037c20 */ /* 0x004fce0008410000 */
[----:B------:R1:W2:Y:S02]  /*3c80*/  MUFU.TANH R84, R3 ;  /* 0x0000000300547308 */ /* 0x0002a40000002400 */
[----:B-1----:R-:W-:-:S06]  /*3c90*/  FMUL.FTZ R3, R103, UR8 ;  /* 0x0000000867037c20 */ /* 0x002fcc0008410000 */
[----:B------:R1:W5:Y:S02]  /*3ca0*/  MUFU.TANH R80, R3 ;  /* 0x0000000300507308 */ /* 0x0003640000002400 */
[----:B-1----:R-:W-:-:S06]  /*3cb0*/  FMUL.FTZ R3, R98, UR8 ;  /* 0x0000000862037c20 */ /* 0x002fcc0008410000 */
[----:B------:R1:W5:Y:S02]  /*3cc0*/  MUFU.TANH R89, R3 ;  /* 0x0000000300597308 */ /* 0x0003640000002400 */
[----:B-1----:R-:W-:-:S06]  /*3cd0*/  FMUL.FTZ R3, R99, UR8 ;  /* 0x0000000863037c20 */ /* 0x002fcc0008410000 */
[----:B------:R1:W5:Y:S02]  /*3ce0*/  MUFU.TANH R88, R3 ;  /* 0x0000000300587308 */ /* 0x0003640000002400 */
[----:B-1----:R-:W-:-:S06]  /*3cf0*/  FMUL.FTZ R3, R94, UR8 ;  /* 0x000000085e037c20 */ /* 0x002fcc0008410000 */
[----:B------:R1:W-:Y:S02]  /*3d00*/  MUFU.TANH R93, R3 ;  /* 0x00000003005d7308 */ /* 0x0003e40000002400 */
[----:B-1----:R-:W-:-:S06]  /*3d10*/  FMUL.FTZ R3, R95, UR8 ;  /* 0x000000085f037c20 */ /* 0x002fcc0008410000 */
[----:B------:R1:W5:Y:S02]  /*3d20*/  MUFU.TANH R92, R3 ;  /* 0x00000003005c7308 */ /* 0x0003640000002400 */
[----:B-1----:R-:W-:-:S06]  /*3d30*/  FMUL.FTZ R3, R90, UR8 ;  /* 0x000000085a037c20 */ /* 0x002fcc0008410000 */
[----:B------:R1:W5:Y:S02]  /*3d40*/  MUFU.TANH R94, R3 ;  /* 0x00000003005e7308 */ /* 0x0003640000002400 */
[----:B-1----:R-:W-:-:S05]  /*3d50*/  FMUL.FTZ R3, R39, UR6 ;  /* 0x0000000627037c20 */ /* 0x002fca0008410000 */
[----:B------:R-:W-:Y:S02]  /*3d60*/  FSEL R3, R3, RZ, P0 ;  /* 0x000000ff03037208 */ /* 0x000fe40000000000 */
[----:B------:R-:W-:-:S03]  /*3d70*/  ISETP.GE.AND P0, PT, R27, R6, PT ;  /* 0x000000061b00720c */ /* 0x000fc60003f06270 */
[--C-:B------:R-:W-:Y:S01]  /*3d80*/  FFMA.FTZ R4, R16, UR6, -R3.reuse ;  /* 0x0000000610047c23 */ /* 0x100fe20008010803 */
[----:B------:R-:W-:Y:S01]  /*3d90*/  FSEL R11, R159, -INF , !P0 ;  /* 0xff8000009f0b7808 */ /* 0x000fe20004000000 */
[----:B------:R-:W-:Y:S01]  /*3da0*/  FFMA.FTZ R5, R22, UR6, -R3 ;  /* 0x0000000616057c23 */ /* 0x000fe20008010803 */
[-C--:B------:R-:W-:Y:S01]  /*3db0*/  ISETP.GE.AND P0, PT, R24, R6.reuse, PT ;  /* 0x000000061800720c */ /* 0x080fe20003f06270 */
[----:B------:R1:W-:Y:S03]  /*3dc0*/  MUFU.EX2 R224, R4 ;  /* 0x0000000400e07308 */ /* 0x0003e60000000800 */
[----:B------:R-:W-:Y:S02]  /*3dd0*/  FSEL R13, R66, -INF , !P0 ;  /* 0xff800000420d7808 */ /* 0x000fe40004000000 */
[----:B------:R-:W-:-:S03]  /*3de0*/  ISETP.GE.AND P0, PT, R29, R6, PT ;  /* 0x000000061d00720c */ /* 0x000fc60003f06270 */
[----:B------:R3:W-:Y:S01]  /*3df0*/  MUFU.EX2 R250, R5 ;  /* 0x0000000500fa7308 */ /* 0x0007e20000000800 */
[----:B------:R-:W-:Y:S02]  /*3e00*/  FSEL R16, R157, -INF , !P0 ;  /* 0xff8000009d107808 */ /* 0x000fe40004000000 */
[-C--:B------:R-:W-:Y:S01]  /*3e10*/  ISETP.GE.AND P0, PT, R30, R6.reuse, PT ;  /* 0x000000061e00720c */ /* 0x080fe20003f06270 */
[--C-:B-1----:R-:W-:Y:S01]  /*3e20*/  FFMA.FTZ R4, R17, UR6, -R3.reuse ;  /* 0x0000000611047c23 */ /* 0x102fe20008010803 */
[----:B------:R-:W-:Y:S02]  /*3e30*/  FSEL R17, R48, -INF , !P1 ;  /* 0xff80000030117808 */ /* 0x000fe40004800000 */
[----:B------:R-:W-:Y:S01]  /*3e40*/  ISETP.GE.AND P1, PT, R31, R6, PT ;  /* 0x000000061f00720c */ /* 0x000fe20003f26270 */
[----:B------:R1:W-:Y:S01]  /*3e50*/  MUFU.EX2 R223, R4 ;  /* 0x0000000400df7308 */ /* 0x0003e20000000800 */
[----:B---3--:R-:W-:-:S07]  /*3e60*/  FFMA.FTZ R5, R23, UR6, -R3 ;  /* 0x0000000617057c23 */ /* 0x008fce0008010803 */
[----:B------:R3:W-:Y:S01]  /*3e70*/  MUFU.EX2 R252, R5 ;  /* 0x0000000500fc7308 */ /* 0x0007e20000000800 */
[----:B-1----:R-:W-:-:S07]  /*3e80*/  FFMA.FTZ R4, R20, UR6, -R3 ;  /* 0x0000000614047c23 */ /* 0x002fce0008010803 */
[----:B------:R1:W-:Y:S01]  /*3e90*/  MUFU.EX2 R225, R4 ;  /* 0x0000000400e17308 */ /* 0x0003e20000000800 */
[----:B---3--:R-:W-:-:S07]  /*3ea0*/  FFMA.FTZ R5, R37, UR6, -R3 ;  /* 0x0000000625057c23 */ /* 0x008fce0008010803 */
[----:B------:R3:W-:Y:S01]  /*3eb0*/  MUFU.EX2 R113, R5 ;  /* 0x0000000500717308 */ /* 0x0007e20000000800 */
[----:B-1----:R-:W-:Y:S01]  /*3ec0*/  FFMA.FTZ R4, R19, UR6, -R3 ;  /* 0x0000000613047c23 */ /* 0x002fe20008010803 */
[----:B------:R-:W-:Y:S02]  /*3ed0*/  FSEL R19, R156, -INF , !P1 ;  /* 0xff8000009c137808 */ /* 0x000fe40004800000 */
[----:B------:R-:W-:-:S04]  /*3ee0*/  ISETP.GE.AND P1, PT, R34, R6, PT ;  /* 0x000000062200720c */ /* 0x000fc80003f26270 */
[----:B------:R1:W-:Y:S01]  /*3ef0*/  MUFU.EX2 R228, R4 ;  /* 0x0000000400e47308 */ /* 0x0003e20000000800 */
[----:B------:R-:W-:Y:S01]  /*3f00*/  FSEL R15, R15, -INF , !P1 ;  /* 0xff8000000f0f7808 */ /* 0x000fe20004800000 */
[----:B---3--:R-:W-:Y:S01]  /*3f10*/  FFMA.FTZ R5, R42, UR6, -R3 ;  /* 0x000000062a057c23 */ /* 0x008fe20008010803 */
[----:B------:R-:W-:-:S05]  /*3f20*/  ISETP.GE.AND P1, PT, R35, R6, PT ;  /* 0x000000062300720c */ /* 0x000fca0003f26270 */
[----:B------:R3:W5:Y:S01]  /*3f30*/  MUFU.EX2 R101, R5 ;  /* 0x0000000500657308 */ /* 0x0007620000000800 */
[----:B------:R-:W-:Y:S02]  /*3f40*/  FSEL R22, R152, -INF , !P1 ;  /* 0xff80000098167808 */ /* 0x000fe40004800000 */
[----:B------:R-:W-:-:S04]  /*3f50*/  ISETP.GE.AND P1, PT, R40, R6, PT ;  /* 0x000000062800720c */ /* 0x000fc80003f26270 */
[----:B----4-:R-:W-:Y:S01]  /*3f60*/  FSEL R37, R71, -INF , !P1 ;  /* 0xff80000047257808 */ /* 0x010fe20004800000 */
[--C-:B-1----:R-:W-:Y:S01]  /*3f70*/  FFMA.FTZ R4, R18, UR6, -R3.reuse ;  /* 0x0000000612047c23 */ /* 0x102fe20008010803 */
[----:B------:R-:W-:Y:S02]  /*3f80*/  FSEL R18, R47, -INF , !P0 ;  /* 0xff8000002f127808 */ /* 0x000fe40004000000 */
[-C--:B------:R-:W-:Y:S01]  /*3f90*/  ISETP.GE.AND P0, PT, R32, R6.reuse, PT ;  /* 0x000000062000720c */ /* 0x080fe20003f06270 */
[----:B------:R1:W-:Y:S01]  /*3fa0*/  MUFU.EX2 R248, R4 ;  /* 0x0000000400f87308 */ /* 0x0003e20000000800 */
[-C--:B------:R-:W-:Y:S02]  /*3fb0*/  ISETP.GE.AND P1, PT, R43, R6.reuse, PT ;  /* 0x000000062b00720c */ /* 0x080fe40003f26270 */
[----:B------:R-:W-:Y:S01]  /*3fc0*/  FSEL R20, R155, -INF , !P0 ;  /* 0xff8000009b147808 */ /* 0x000fe20004000000 */
[----:B---3--:R-:W-:Y:S01]  /*3fd0*/  FFMA.FTZ R5, R45, UR6, -R3 ;  /* 0x000000062d057c23 */ /* 0x008fe20008010803 */
[----:B------:R-:W-:-:S02]  /*3fe0*/  ISETP.GE.AND P0, PT, R33, R6, PT ;  /* 0x000000062100720c */ /* 0x000fc40003f06270 */
[----:B------:R-:W-:Y:S01]  /*3ff0*/  FSEL R45, R148, -INF , !P1 ;  /* 0xff800000942d7808 */ /* 0x000fe20004800000 */
[----:B------:R3:W4:Y:S01]  /*4000*/  MUFU.EX2 R150, R5 ;  /* 0x0000000500967308 */ /* 0x0007220000000800 */
[----:B------:R-:W-:-:S04]  /*4010*/  ISETP.GE.AND P1, PT, R67, R6, PT ;  /* 0x000000064300720c */ /* 0x000fc80003f26270 */
[----:B--2---:R-:W-:Y:S02]  /*4020*/  FSEL R47, R84, -INF , !P1 ;  /* 0xff800000542f7808 */ /* 0x004fe40004800000 */
[-C--:B------:R-:W-:Y:S01]  /*4030*/  ISETP.GE.AND P1, PT, R73, R6.reuse, PT ;  /* 0x000000064900720c */ /* 0x080fe20003f26270 */
[--C-:B-1----:R-:W-:Y:S01]  /*4040*/  FFMA.FTZ R4, R21, UR6, -R3.reuse ;  /* 0x0000000615047c23 */ /* 0x102fe20008010803 */
[----:B------:R-:W-:Y:S02]  /*4050*/  FSEL R21, R8, -INF , !P0 ;  /* 0xff80000008157808 */ /* 0x000fe40004000000 */
[-C--:B------:R-:W-:Y:S01]  /*4060*/  ISETP.GE.AND P0, PT, R36, R6.reuse, PT ;  /* 0x000000062400720c */ /* 0x080fe20003f06270 */
[----:B------:R1:W-:Y:S01]  /*4070*/  MUFU.EX2 R246, R4 ;  /* 0x0000000400f67308 */ /* 0x0003e20000000800 */
[----:B------:R-:W-:Y:S02]  /*4080*/  FSEL R66, R145, -INF , !P1 ;  /* 0xff80000091427808 */ /* 0x000fe40004800000 */
[----:B------:R-:W-:Y:S01]  /*4090*/  FSEL R23, R151, -INF , !P0 ;  /* 0xff80000097177808 */ /* 0x000fe20004000000 */
[----:B---3--:R-:W-:Y:S01]  /*40a0*/  FFMA.FTZ R5, R46, UR6, -R3 ;  /* 0x000000062e057c23 */ /* 0x008fe20008010803 */
[----:B------:R-:W-:-:S02]  /*40b0*/  ISETP.GE.AND P0, PT, R41, R6, PT ;  /* 0x000000062900720c */ /* 0x000fc40003f06270 */
[-C--:B------:R-:W-:Y:S01]  /*40c0*/  ISETP.GE.AND P1, PT, R77, R6.reuse, PT ;  /* 0x000000064d00720c */ /* 0x080fe20003f26270 */
[----:B------:R2:W-:Y:S01]  /*40d0*/  MUFU.EX2 R251, R5 ;  /* 0x0000000500fb7308 */ /* 0x0005e20000000800 */
[----:B------:R-:W-:Y:S02]  /*40e0*/  FSEL R42, R9, -INF , !P0 ;  /* 0xff800000092a7808 */ /* 0x000fe40004000000 */
[----:B------:R-:W-:Y:S02]  /*40f0*/  ISETP.GE.AND P0, PT, R44, R6, PT ;  /* 0x000000062c00720c */ /* 0x000fe40003f06270 */
[----:B------:R-:W-:Y:S02]  /*4100*/  VIADDMNMX R9, R38, 0x48, R112, PT ;  /* 0x0000004826097846 */ /* 0x000fe40003800170 */
[----:B------:R-:W-:Y:S02]  /*4110*/  FSEL R46, R147, -INF , !P0 ;  /* 0xff800000932e7808 */ /* 0x000fe40004000000 */
[----:B-1----:R-:W-:-:S02]  /*4120*/  FMNMX.FTZ R4, R10, R11, !PT ;  /* 0x0000000b0a047209 */ /* 0x002fc40007810000 */
[----:B------:R-:W-:Y:S02]  /*4130*/  ISETP.GE.AND P0, PT, R69, R6, PT ;  /* 0x000000064500720c */ /* 0x000fe40003f06270 */
[----:B------:R-:W-:Y:S02]  /*4140*/  FMNMX.FTZ R4, R12, R4, !PT ;  /* 0x000000040c047209 */ /* 0x000fe40007810000 */
[----:B-----5:R-:W-:Y:S02]  /*4150*/  FSEL R59, R80, -INF , !P0 ;  /* 0xff800000503b7808 */ /* 0x020fe40004000000 */
[----:B------:R-:W-:Y:S01]  /*4160*/  FMNMX.FTZ R4, R13, R4, !PT ;  /* 0x000000040d047209 */ /* 0x000fe20007810000 */
[----:B--2---:R-:W-:Y:S01]  /*4170*/  FFMA.FTZ R5, R51, UR6, -R3 ;  /* 0x0000000633057c23 */ /* 0x004fe20008010803 */
[----:B------:R-:W-:Y:S02]  /*4180*/  ISETP.GE.AND P0, PT, R75, R6, PT ;  /* 0x000000064b00720c */ /* 0x000fe40003f06270 */
[----:B------:R-:W-:Y:S01]  /*4190*/  FMNMX.FTZ R4, R14, R4, !PT ;  /* 0x000000040e047209 */ /* 0x000fe20007810000 */
[----:B------:R1:W-:Y:S01]  /*41a0*/  MUFU.EX2 R249, R5 ;  /* 0x0000000500f97308 */ /* 0x0003e20000000800 */
[----:B------:R-:W-:-:S02]  /*41b0*/  FSEL R71, R144, -INF , !P0 ;  /* 0xff80000090477808 */ /* 0x000fc40004000000 */
[----:B------:R-:W-:Y:S02]  /*41c0*/  FMNMX.FTZ R4, R16, R4, !PT ;  /* 0x0000000410047209 */ /* 0x000fe40007810000 */
[----:B------:R-:W-:Y:S02]  /*41d0*/  ISETP.GE.AND P0, PT, R79, R6, PT ;  /* 0x000000064f00720c */ /* 0x000fe40003f06270 */
[----:B------:R-:W-:Y:S02]  /*41e0*/  FMNMX.FTZ R4, R17, R4, !PT ;  /* 0x0000000411047209 */ /* 0x000fe40007810000 */
[----:B------:R-:W-:Y:S02]  /*41f0*/  FSEL R80, R89, -INF , !P1 ;  /* 0xff80000059507808 */ /* 0x000fe40004800000 */
[----:B------:R-:W-:Y:S02]  /*4200*/  FMNMX.FTZ R4, R18, R4, !PT ;  /* 0x0000000412047209 */ /* 0x000fe40007810000 */
[----:B------:R-:W-:-:S02]  /*4210*/  ISETP.GE.AND P1, PT, R78, R6, PT ;  /* 0x000000064e00720c */ /* 0x000fc40003f26270 */
        /* <DEDUP_REMOVED lines=9> */
[----:B------:R-:W-:Y:S02]  /*42b0*/  ISETP.GE.AND P0, PT, R85, R6, PT ;  /* 0x000000065500720c */ /* 0x000fe40003f06270 */
[----:B------:R-:W-:Y:S02]  /*42c0*/  FMNMX.FTZ R4, R22, R4, !PT ;  /* 0x0000000416047209 */ /* 0x000fe40007810000 */
[----:B------:R-:W-:Y:S02]  /*42d0*/  FSEL R89, R92, -INF , !P0 ;  /* 0xff8000005c597808 */ /* 0x000fe40004000000 */
[----:B------:R-:W-:Y:S01]  /*42e0*/  FMNMX.FTZ R4, R23, R4, !PT ;  /* 0x0000000417047209 */ /* 0x000fe20007810000 */
[----:B-1----:R-:W-:Y:S01]  /*42f0*/  FFMA.FTZ R5, R53, UR6, -R3 ;  /* 0x0000000635057c23 */ /* 0x002fe20008010803 */
[----:B------:R-:W-:-:S02]  /*4300*/  ISETP.GE.AND P0, PT, R87, R6, PT ;  /* 0x000000065700720c */ /* 0x000fc40003f06270 */
[----:B------:R-:W-:Y:S01]  /*4310*/  FMNMX.FTZ R4, R37, R4, !PT ;  /* 0x0000000425047209 */ /* 0x000fe20007810000 */
[----:B------:R1:W-:Y:S01]  /*4320*/  MUFU.EX2 R245, R5 ;  /* 0x0000000500f57308 */ /* 0x0003e20000000800 */
[----:B------:R-:W-:Y:S02]  /*4330*/  FSEL R160, R118, -INF , !P0 ;  /* 0xff80000076a07808 */ /* 0x000fe40004000000 */
[----:B------:R-:W-:Y:S02]  /*4340*/  FMNMX.FTZ R4, R42, R4, !PT ;  /* 0x000000042a047209 */ /* 0x000fe40007810000 */
[----:B------:R-:W-:Y:S02]  /*4350*/  ISETP.GE.AND P0, PT, R50, R6, PT ;  /* 0x000000063200720c */ /* 0x000fe40003f06270 */
[----:B------:R-:W-:Y:S02]  /*4360*/  FMNMX.FTZ R4, R45, R4, !PT ;  /* 0x000000042d047209 */ /* 0x000fe40007810000 */
[----:B------:R-:W-:-:S02]  /*4370*/  FSEL R161, R91, -INF , !P0 ;  /* 0xff8000005ba17808 */ /* 0x000fc40004000000 */
[----:B------:R-:W-:Y:S02]  /*4380*/  FMNMX.FTZ R4, R46, R4, !PT ;  /* 0x000000042e047209 */ /* 0x000fe40007810000 */
[-C--:B------:R-:W-:Y:S02]  /*4390*/  ISETP.GE.AND P0, PT, R27, R9.reuse, PT ;  /* 0x000000091b00720c */ /* 0x080fe40003f06270 */
[----:B------:R-:W-:Y:S01]  /*43a0*/  FMNMX.FTZ R4, R47, R4, !PT ;  /* 0x000000042f047209 */ /* 0x000fe20007810000 */
[----:B-1----:R-:W-:Y:S01]  /*43b0*/  FFMA.FTZ R5, R54, UR6, -R3 ;  /* 0x0000000636057c23 */ /* 0x002fe20008010803 */
[-C--:B------:R-:W-:Y:S02]  /*43c0*/  ISETP.GE.AND P5, PT, R24, R9.reuse, PT ;  /* 0x000000091800720c */ /* 0x080fe40003fa6270 */
[----:B------:R-:W-:Y:S01]  /*43d0*/  FMNMX.FTZ R4, R59, R4, !PT ;  /* 0x000000043b047209 */ /* 0x000fe20007810000 */
[----:B------:R1:W-:Y:S01]  /*43e0*/  MUFU.EX2 R244, R5 ;  /* 0x0000000500f47308 */ /* 0x0003e20000000800 */
[----:B------:R-:W-:-:S02]  /*43f0*/  ISETP.GE.AND P2, PT, R26, R9, PT ;  /* 0x000000091a00720c */ /* 0x000fc40003f46270 */
[----:B------:R-:W-:-:S04]  /*4400*/  FMNMX.FTZ R4, R66, R4, !PT ;  /* 0x0000000442047209 */ /* 0x000fc80007810000 */
[----:B------:R-:W-:-:S04]  /*4410*/  FMNMX.FTZ R4, R71, R4, !PT ;  /* 0x0000000447047209 */ /* 0x000fc80007810000 */
        /* <DEDUP_REMOVED lines=20> */
[----:B-1----:R-:W-:Y:S01]  /*4560*/  FFMA.FTZ R5, R57, UR6, -R3 ;  /* 0x0000000639057c23 */ /* 0x002fe20008010803 */
[----:B------:R-:W-:Y:S02]  /*4570*/  FSEL R57, R195, -INF , !P0 ;  /* 0xff800000c3397808 */ /* 0x000fe40004000000 */
[----:B------:R-:W-:Y:S01]  /*4580*/  FMNMX.FTZ R4, R161, R4, !PT ;  /* 0x00000004a1047209 */ /* 0x000fe20007810000 */
[----:B------:R1:W-:Y:S01]  /*4590*/  MUFU.EX2 R235, R5 ;  /* 0x0000000500eb7308 */ /* 0x0003e20000000800 */
[----:B------:R-:W-:-:S03]  /*45a0*/  ISETP.GE.AND P0, PT, R25, R9, PT ;  /* 0x000000091900720c */ /* 0x000fc60003f06270 */
[----:B------:R-:W2:Y:S01]  /*45b0*/  SHFL.BFLY PT, R8, R4, 0x2, 0x1f ;  /* 0x0c401f0004087f89 */ /* 0x000ea200000e0000 */
[----:B-1----:R-:W-:Y:S01]  /*45c0*/  FFMA.FTZ R5, R62, UR6, -R3 ;  /* 0x000000063e057c23 */ /* 0x002fe20008010803 */
[----:B------:R-:W-:-:S03]  /*45d0*/  FSEL R62, R120, -INF , !P2 ;  /* 0xff800000783e7808 */ /* 0x000fc60005000000 */
[----:B------:R1:W-:Y:S01]  /*45e0*/  MUFU.EX2 R231, R5 ;  /* 0x0000000500e77308 */ /* 0x0003e20000000800 */
[----:B--2---:R-:W-:Y:S02]  /*45f0*/  FMNMX.FTZ R4, R4, R8, !PT ;  /* 0x0000000804047209 */ /* 0x004fe40007810000 */
[----:B------:R-:W-:-:S03]  /*4600*/  VIADDMNMX R8, R38, 0x40, R112, PT ;  /* 0x0000004026087846 */ /* 0x000fc60003800170 */
[----:B------:R-:W2:Y:S01]  /*4610*/  SHFL.BFLY PT, R38, R4, 0x1, 0x1f ;  /* 0x0c201f0004267f89 */ /* 0x000ea200000e0000 */
[-C--:B------:R-:W-:Y:S02]  /*4620*/  ISETP.GE.AND P1, PT, R27, R8.reuse, PT ;  /* 0x000000081b00720c */ /* 0x080fe40003f26270 */
[-C--:B------:R-:W-:Y:S01]  /*4630*/  ISETP.GE.AND P3, PT, R26, R8.reuse, PT ;  /* 0x000000081a00720c */ /* 0x080fe20003f66270 */
[----:B-1----:R-:W-:Y:S01]  /*4640*/  FFMA.FTZ R5, R65, UR6, -R3 ;  /* 0x0000000641057c23 */ /* 0x002fe20008010803 */
[-C--:B------:R-:W-:Y:S02]  /*4650*/  ISETP.GE.AND P4, PT, R24, R8.reuse, PT ;  /* 0x000000081800720c */ /* 0x080fe40003f86270 */
[----:B------:R-:W-:Y:S01]  /*4660*/  ISETP.GE.AND P6, PT, R25, R8, PT ;  /* 0x000000081900720c */ /* 0x000fe20003fc6270 */
[----:B------:R1:W-:Y:S01]  /*4670*/  MUFU.EX2 R229, R5 ;  /* 0x0000000500e57308 */ /* 0x0003e20000000800 */
[----:B------:R-:W-:Y:S02]  /*4680*/  FSEL R54, R196, -INF , !P1 ;  /* 0xff800000c4367808 */ /* 0x000fe40004800000 */
[----:B------:R-:W-:-:S02]  /*4690*/  ISETP.GE.AND P1, PT, R29, R9, PT ;  /* 0x000000091d00720c */ /* 0x000fc40003f26270 */
[----:B------:R-:W-:Y:S02]  /*46a0*/  FSEL R53, R123, -INF , !P3 ;  /* 0xff8000007b357808 */ /* 0x000fe40005800000 */
[----:B------:R-:W-:Y:S02]  /*46b0*/  FSEL R52, R126, -INF , !P4 ;  /* 0xff8000007e347808 */ /* 0x000fe40006000000 */
[----:B------:R-:W-:Y:S02]  /*46c0*/  FSEL R51, R193, -INF , !P6 ;  /* 0xff800000c1337808 */ /* 0x000fe40007000000 */
[-C--:B------:R-:W-:Y:S02]  /*46d0*/  ISETP.GE.AND P3, PT, R29, R8.reuse, PT ;  /* 0x000000081d00720c */ /* 0x080fe40003f66270 */
[----:B------:R-:W-:Y:S02]  /*46e0*/  ISETP.GE.AND P6, PT, R30, R8, PT ;  /* 0x000000081e00720c */ /* 0x000fe40003fc6270 */
[----:B--2---:R-:W-:Y:S01]  /*46f0*/  FMNMX.FTZ R38, R4, R38, !PT ;  /* 0x0000002604267209 */ /* 0x004fe20007810000 */
[--C-:B------:R-:W-:Y:S01]  /*4700*/  FFMA.FTZ R4, R81, UR6, -R3.reuse ;  /* 0x0000000651047c23 */ /* 0x100fe20008010803 */
[----:B-1----:R-:W-:Y:S01]  /*4710*/  FFMA.FTZ R5, R76, UR6, -R3 ;  /* 0x000000064c057c23 */ /* 0x002fe20008010803 */
[----:B------:R-:W-:-:S02]  /*4720*/  ISETP.GE.AND P4, PT, R30, R9, PT ;  /* 0x000000091e00720c */ /* 0x000fc40003f86270 */
[----:B------:R-:W-:Y:S01]  /*4730*/  FSEL R30, R192, -INF , !P1 ;  /* 0xff800000c01e7808 */ /* 0x000fe20004800000 */
[----:B------:R1:W-:Y:S01]  /*4740*/  MUFU.EX2 R230, R5 ;  /* 0x0000000500e67308 */ /* 0x0003e20000000800 */
[CC--:B------:R-:W-:Y:S02]  /*4750*/  ISETP.GE.AND P1, PT, R31.reuse, R9.reuse, PT ;  /* 0x000000091f00720c */ /* 0x0c0fe40003f26270 */
[----:B------:R-:W-:Y:S02]  /*4760*/  FSEL R48, R194, -INF , !P3 ;  /* 0xff800000c2307808 */ /* 0x000fe40005800000 */
[----:B------:R-:W-:Y:S02]  /*4770*/  ISETP.GE.AND P3, PT, R31, R8, PT ;  /* 0x000000081f00720c */ /* 0x000fe40003f66270 */
[----:B------:R-:W-:Y:S01]  /*4780*/  FSEL R92, R185, -INF , !P1 ;  /* 0xff800000b95c7808 */ /* 0x000fe20004800000 */
[----:B------:R-:W-:Y:S01]  /*4790*/  MUFU.EX2 R227, R4 ;  /* 0x0000000400e37308 */ /* 0x000fe20000000800 */
[----:B------:R-:W-:-:S02]  /*47a0*/  ISETP.GE.AND P1, PT, R33, R9, PT ;  /* 0x000000092100720c */ /* 0x000fc40003f26270 */
[----:B------:R-:W-:Y:S02]  /*47b0*/  FSEL R65, R125, -INF , !P4 ;  /* 0xff8000007d417808 */ /* 0x000fe40006000000 */
[----:B------:R-:W-:Y:S02]  /*47c0*/  FSEL R27, R189, -INF , !P3 ;  /* 0xff800000bd1b7808 */ /* 0x000fe40005800000 */
[----:B------:R-:W-:Y:S01]  /*47d0*/  ISETP.GE.AND P4, PT, R34, R9, PT ;  /* 0x000000092200720c */ /* 0x000fe20003f86270 */
[----:B-1----:R-:W-:Y:S01]  /*47e0*/  FFMA.FTZ R5, R70, UR6, -R3 ;  /* 0x0000000646057c23 */ /* 0x002fe20008010803 */
[----:B------:R-:W-:Y:S02]  /*47f0*/  ISETP.GE.AND P2, PT, R28, R8, PT ;  /* 0x000000081c00720c */ /* 0x000fe40003f46270 */
[----:B------:R-:W-:Y:S01]  /*4800*/  FSEL R96, R124, -INF , !P4 ;  /* 0xff8000007c607808 */ /* 0x000fe20006000000 */
[----:B------:R1:W-:Y:S01]  /*4810*/  MUFU.EX2 R234, R5 ;  /* 0x0000000500ea7308 */ /* 0x0003e20000000800 */
[----:B------:R-:W-:-:S02]  /*4820*/  FSEL R29, R129, -INF , !P2 ;  /* 0xff800000811d7808 */ /* 0x000fc40005000000 */
[----:B------:R-:W-:-:S04]  /*4830*/  ISETP.GE.AND P2, PT, R32, R8, PT ;  /* 0x000000082000720c */ /* 0x000fc80003f46270 */
        /* <DEDUP_REMOVED lines=8> */
[----:B------:R-:W-:Y:S02]  /*48c0*/  FSEL R110, R171, -INF , !P2 ;  /* 0xff800000ab6e7808 */ /* 0x000fe40005000000 */
[----:B------:R-:W-:-:S04]  /*48d0*/  ISETP.GE.AND P2, PT, R75, R9, PT ;  /* 0x000000094b00720c */ /* 0x000fc80003f46270 */
[----:B------:R-:W-:Y:S02]  /*48e0*/  FSEL R107, R220, -INF , !P2 ;  /* 0xff800000dc6b7808 */ /* 0x000fe40005000000 */
[-C--:B------:R-:W-:Y:S01]  /*48f0*/  ISETP.GE.AND P2, PT, R82, R9.reuse, PT ;  /* 0x000000095200720c */ /* 0x080fe20003f46270 */
[----:B-1----:R-:W-:Y:S01]  /*4900*/  FFMA.FTZ R5, R60, UR6, -R3 ;  /* 0x000000063c057c23 */ /* 0x002fe20008010803 */
[----:B------:R-:W-:Y:S02]  /*4910*/  FSEL R60, R121, -INF , !P5 ;  /* 0xff800000793c7808 */ /* 0x000fe40006800000 */
[----:B------:R-:W-:Y:S01]  /*4920*/  ISETP.GE.AND P5, PT, R28, R9, PT ;  /* 0x000000091c00720c */ /* 0x000fe20003fa6270 */
[----:B------:R1:W-:Y:S01]  /*4930*/  MUFU.EX2 R243, R5 ;  /* 0x0000000500f37308 */ /* 0x0003e20000000800 */
[----:B------:R-:W-:Y:S02]  /*4940*/  FSEL R28, R130, -INF , !P6 ;  /* 0xff800000821c7808 */ /* 0x000fe40007000000 */
[----:B------:R-:W-:-:S04]  /*4950*/  ISETP.GE.AND P6, PT, R33, R8, PT ;  /* 0x000000082100720c */ /* 0x000fc80003fc6270 */
[----:B------:R-:W-:Y:S02]  /*4960*/  FSEL R24, R134, -INF , !P6 ;  /* 0xff80000086187808 */ /* 0x000fe40007000000 */
[----:B------:R-:W-:-:S04]  /*4970*/  ISETP.GE.AND P6, PT, R41, R9, PT ;  /* 0x000000092900720c */ /* 0x000fc80003fc6270 */
[----:B------:R-:W-:Y:S02]  /*4980*/  FSEL R91, R165, -INF , !P6 ;  /* 0xff800000a55b7808 */ /* 0x000fe40007000000 */
[----:B------:R-:W-:Y:S01]  /*4990*/  ISETP.NE.AND P6, PT, R100, RZ, PT ;  /* 0x000000ff6400720c */ /* 0x000fe20003fc5270 */
[--C-:B-1----:R-:W-:Y:S01]  /*49a0*/  FFMA.FTZ R5, R56, UR6, -R3.reuse ;  /* 0x0000000638057c23 */ /* 0x102fe20008010803 */
[----:B------:R-:W-:Y:S02]  /*49b0*/  FSEL R56, R191, -INF , !P0 ;  /* 0xff800000bf387808 */ /* 0x000fe40004000000 */
[----:B------:R-:W-:Y:S01]  /*49c0*/  FSETP.NEU.FTZ.AND P0, PT, R38, -INF , PT ;  /* 0xff8000002600780b */ /* 0x000fe20003f1d000 */
[----:B------:R1:W-:Y:S02]  /*49d0*/  MUFU.EX2 R242, R5 ;  /* 0x0000000500f27308 */ /* 0x0003e40000000800 */
[----:B-1----:R-:W-:Y:S01]  /*49e0*/  FFMA.FTZ R5, R63, UR6, -R3 ;  /* 0x000000063f057c23 */ /* 0x002fe20008010803 */
[----:B------:R-:W-:-:S02]  /*49f0*/  FSEL R63, R122, -INF , !P5 ;  /* 0xff8000007a3f7808 */ /* 0x000fc40006800000 */
[----:B------:R-:W-:-:S03]  /*4a00*/  ISETP.GE.AND P5, PT, R34, R8, PT ;  /* 0x000000082200720c */ /* 0x000fc60003fa6270 */
[----:B------:R1:W-:Y:S01]  /*4a10*/  MUFU.EX2 R239, R5 ;  /* 0x0000000500ef7308 */ /* 0x0003e20000000800 */
[----:B------:R-:W-:Y:S02]  /*4a20*/  P2R R4, PR, RZ, 0x20 ;  /* 0x00000020ff047803 */ /* 0x000fe40000000000 */
[----:B------:R-:W-:Y:S02]  /*4a30*/  ISETP.GE.AND P5, PT, R35, R8, PT ;  /* 0x000000082300720c */ /* 0x000fe40003fa6270 */
[----:B------:R-:W-:Y:S02]  /*4a40*/  ISETP.NE.AND P3, PT, R4, RZ, PT ;  /* 0x000000ff0400720c */ /* 0x000fe40003f65270 */
[----:B------:R-:W-:Y:S02]  /*4a50*/  P2R R4, PR, RZ, 0x2 ;  /* 0x00000002ff047803 */ /* 0x000fe40000000000 */
[----:B------:R-:W-:Y:S02]  /*4a60*/  FSEL R25, R133, -INF , !P3 ;  /* 0xff80000085197808 */ /* 0x000fe40005800000 */
[----:B------:R-:W-:-:S02]  /*4a70*/  ISETP.NE.AND P4, PT, R4, RZ, PT ;  /* 0x000000ff0400720c */ /* 0x000fc40003f85270 */
[----:B------:R-:W-:Y:S01]  /*4a80*/  ISETP.GE.AND P3, PT, R36, R8, PT ;  /* 0x000000082400720c */ /* 0x000fe20003f66270 */
[----:B-1----:R-:W-:Y:S01]  /*4a90*/  FFMA.FTZ R5, R68, UR6, -R3 ;  /* 0x0000000644057c23 */ /* 0x002fe20008010803 */
[----:B------:R-:W-:Y:S02]  /*4aa0*/  FSEL R99, R131, -INF , !P4 ;  /* 0xff80000083637808 */ /* 0x000fe40006000000 */
[-C--:B------:R-:W-:Y:S01]  /*4ab0*/  ISETP.GE.AND P4, PT, R40, R9.reuse, PT ;  /* 0x000000092800720c */ /* 0x080fe20003f86270 */
[----:B------:R1:W-:Y:S01]  /*4ac0*/  MUFU.EX2 R236, R5 ;  /* 0x0000000500ec7308 */ /* 0x0003e20000000800 */
[----:B------:R-:W-:-:S04]  /*4ad0*/  ISETP.GE.AND P1, PT, R35, R9, PT ;  /* 0x000000092300720c */ /* 0x000fc80003f26270 */
[----:B------:R-:W-:Y:S02]  /*4ae0*/  FSEL R104, R180, -INF , !P1 ;  /* 0xff800000b4687808 */ /* 0x000fe40004800000 */
[----:B------:R-:W-:-:S04]  /*4af0*/  ISETP.GE.AND P1, PT, R43, R8, PT ;  /* 0x000000082b00720c */ /* 0x000fc80003f26270 */
[----:B------:R-:W-:Y:S02]  /*4b00*/  FSEL R76, R177, -INF , !P1 ;  /* 0xff800000b14c7808 */ /* 0x000fe40004800000 */
[-C--:B------:R-:W-:Y:S01]  /*4b10*/  ISETP.GE.AND P1, PT, R67, R8.reuse, PT ;  /* 0x000000084300720c */ /* 0x080fe20003f26270 */
[--C-:B-1----:R-:W-:Y:S01]  /*4b20*/  FFMA.FTZ R5, R74, UR6, -R3.reuse ;  /* 0x000000064a057c23 */ /* 0x102fe20008010803 */
[----:B------:R-:W-:Y:S02]  /*4b30*/  FFMA.FTZ R3, R72, UR6, -R3 ;  /* 0x0000000648037c23 */ /* 0x000fe40008010803 */
[----:B------:R-:W-:Y:S01]  /*4b40*/  FSEL R95, R138, -INF , !P1 ;  /* 0xff8000008a5f7808 */ /* 0x000fe20004800000 */
[----:B------:R1:W-:Y:S01]  /*4b50*/  MUFU.EX2 R232, R5 ;  /* 0x0000000500e87308 */ /* 0x0003e20000000800 */
[----:B------:R-:W-:-:S04]  /*4b60*/  ISETP.GE.AND P1, PT, R73, R8, PT ;  /* 0x000000084900720c */ /* 0x000fc80003f26270 */
[----:B------:R-:W-:Y:S02]  /*4b70*/  FSEL R105, R174, -INF , !P1 ;  /* 0xff800000ae697808 */ /* 0x000fe40004800000 */
[-C--:B------:R-:W-:Y:S01]  /*4b80*/  ISETP.GE.AND P1, PT, R77, R8.reuse, PT ;  /* 0x000000084d00720c */ /* 0x080fe20003f26270 */
[----:B------:R2:W-:Y:S03]  /*4b90*/  MUFU.EX2 R226, R3 ;  /* 0x0000000300e27308 */ /* 0x0005e60000000800 */
[----:B------:R-:W-:Y:S02]  /*4ba0*/  FSEL R108, R127, -INF , !P1 ;  /* 0xff8000007f6c7808 */ /* 0x000fe40004800000 */
[----:B------:R-:W-:Y:S01]  /*4bb0*/  ISETP.GE.AND P1, PT, R82, R8, PT ;  /* 0x000000085200720c */ /* 0x000fe20003f26270 */
[----:B-1----:R-:W-:-:S03]  /*4bc0*/  FMUL.FTZ R5, R38, UR6 ;  /* 0x0000000626057c20 */ /* 0x002fc60008410000 */
[----:B------:R-:W-:Y:S02]  /*4bd0*/  FSEL R112, R172, -INF , !P1 ;  /* 0xff800000ac707808 */ /* 0x000fe40004800000 */
[-C--:B------:R-:W-:Y:S02]  /*4be0*/  ISETP.GE.AND P1, PT, R83, R8.reuse, PT ;  /* 0x000000085300720c */ /* 0x080fe40003f26270 */
[----:B------:R-:W-:Y:S02]  /*4bf0*/  FSEL R5, R5, RZ, P0 ;  /* 0x000000ff05057208 */ /* 0x000fe40000000000 */
[----:B------:R-:W-:Y:S02]  /*4c00*/  ISETP.GE.AND P0, PT, R32, R9, PT ;  /* 0x000000092000720c */ /* 0x000fe40003f06270 */
[----:B------:R-:W-:Y:S01]  /*4c10*/  FSEL R115, R115, -INF , !P1 ;  /* 0xff80000073737808 */ /* 0x000fe20004800000 */
[--C-:B--2---:R-:W-:Y:S01]  /*4c20*/  FFMA.FTZ R3, R10, UR6, -R5.reuse ;  /* 0x000000060a037c23 */ /* 0x104fe20008010805 */
[----:B------:R-:W-:Y:S01]  /*4c30*/  FSEL R94, R182, -INF , !P0 ;  /* 0xff800000b65e7808 */ /* 0x000fe20004000000 */
[----:B------:R-:W-:Y:S01]  /*4c40*/  FFMA.FTZ R4, R14, UR6, -R5 ;  /* 0x000000060e047c23 */ /* 0x000fe20008010805 */
[----:B------:R-:W-:Y:S01]  /*4c50*/  ISETP.GE.AND P0, PT, R2, R8, PT ;  /* 0x000000080200720c */ /* 0x000fe20003f06270 */
[----:B------:R1:W-:Y:S01]  /*4c60*/  MUFU.EX2 R157, R3 ;  /* 0x00000003009d7308 */ /* 0x0003e20000000800 */
[----:B------:R-:W-:-:S02]  /*4c70*/  FSEL R14, R183, -INF , !P3 ;  /* 0xff800000b70e7808 */ /* 0x000fc40005800000 */
[----:B------:R-:W-:Y:S02]  /*4c80*/  P2R R10, PR, RZ, 0x10 ;  /* 0x00000010ff0a7803 */ /* 0x000fe40000000000 */
[-C--:B------:R-:W-:Y:S02]  /*4c90*/  ISETP.GE.AND P4, PT, R41, R8.reuse, PT ;  /* 0x000000082900720c */ /* 0x080fe40003f86270 */
[-C--:B------:R-:W-:Y:S01]  /*4ca0*/  ISETP.GE.AND P1, PT, R86, R8.reuse, PT ;  /* 0x000000085600720c */ /* 0x080fe20003f26270 */
[----:B------:R2:W-:Y:S01]  /*4cb0*/  MUFU.EX2 R198, R4 ;  /* 0x0000000400c67308 */ /* 0x0005e20000000800 */
[----:B------:R-:W-:Y:S02]  /*4cc0*/  FSEL R64, R142, -INF , !P4 ;  /* 0xff8000008e407808 */ /* 0x000fe40006000000 */
[----:B------:R-:W-:Y:S02]  /*4cd0*/  FSEL R116, R167, -INF , !P1 ;  /* 0xff800000a7747808 */ /* 0x000fe40004800000 */
[----:B------:R-:W-:-:S02]  /*4ce0*/  ISETP.GE.AND P1, PT, R49, R8, PT ;  /* 0x000000083100720c */ /* 0x000fc40003f26270 */
[----:B------:R-:W-:Y:S01]  /*4cf0*/  ISETP.NE.AND P3, PT, R10, RZ, PT ;  /* 0x000000ff0a00720c */ /* 0x000fe20003f65270 */
[--C-:B------:R-:W-:Y:S01]  /*4d00*/  FFMA.FTZ R10, R42, UR6, -R5.reuse ;  /* 0x000000062a0a7c23 */ /* 0x100fe20008010805 */
[--C-:B-1----:R-:W-:Y:S01]  /*4d10*/  FFMA.FTZ R3, R11, UR6, -R5.reuse ;  /* 0x000000060b037c23 */ /* 0x102fe20008010805 */
[----:B------:R-:W-:Y:S02]  /*4d20*/  FSEL R11, R197, -INF , !P0 ;  /* 0xff800000c50b7808 */ /* 0x000fe40004000000 */
[----:B------:R-:W-:Y:S01]  /*4d30*/  ISETP.GE.AND P0, PT, R36, R9, PT ;  /* 0x000000092400720c */ /* 0x000fe20003f06270 */
[----:B------:R1:W3:Y:S01]  /*4d40*/  MUFU.EX2 R156, R3 ;  /* 0x00000003009c7308 */ /* 0x0002e20000000800 */
[----:B------:R-:W-:Y:S02]  /*4d50*/  FSEL R128, R128, -INF , !P1 ;  /* 0xff80000080807808 */ /* 0x000fe40004800000 */
[----:B------:R-:W-:Y:S01]  /*4d60*/  FSEL R103, R179, -INF , !P0 ;  /* 0xff800000b3677808 */ /* 0x000fe20004000000 */
[----:B--2---:R-:W-:Y:S01]  /*4d70*/  FFMA.FTZ R4, R16, UR6, -R5 ;  /* 0x0000000610047c23 */ /* 0x004fe20008010805 */
[----:B------:R-:W-:-:S02]  /*4d80*/  ISETP.GE.AND P0, PT, R44, R8, PT ;  /* 0x000000082c00720c */ /* 0x000fc40003f06270 */
[----:B------:R-:W-:Y:S01]  /*4d90*/  FSEL R81, R166, -INF , !P3 ;  /* 0xff800000a6517808 */ /* 0x000fe20005800000 */
[----:B------:R2:W-:Y:S01]  /*4da0*/  MUFU.EX2 R203, R4 ;  /* 0x0000000400cb7308 */ /* 0x0005e20000000800 */
[----:B------:R-:W-:Y:S02]  /*4db0*/  FSEL R93, R178, -INF , !P0 ;  /* 0xff800000b25d7808 */ /* 0x000fe40004000000 */
[-C--:B------:R-:W-:Y:S02]  /*4dc0*/  ISETP.GE.AND P0, PT, R69, R8.reuse, PT ;  /* 0x000000084500720c */ /* 0x080fe40003f06270 */
[----:B------:R-:W-:Y:S02]  /*4dd0*/  ISETP.GE.AND P4, PT, R44, R9, PT ;  /* 0x000000092c00720c */ /* 0x000fe40003f86270 */
[----:B------:R-:W-:Y:S01]  /*4de0*/  FSEL R97, R136, -INF , !P0 ;  /* 0xff80000088617808 */ /* 0x000fe20004000000 */
[----:B-1----:R-:W-:Y:S01]  /*4df0*/  FFMA.FTZ R3, R12, UR6, -R5 ;  /* 0x000000060c037c23 */ /* 0x002fe20008010805 */
[----:B------:R-:W-:-:S02]  /*4e00*/  ISETP.GE.AND P0, PT, R75, R8, PT ;  /* 0x000000084b00720c */ /* 0x000fc40003f06270 */
[----:B------:R-:W-:Y:S01]  /*4e10*/  FSEL R100, R222, -INF , !P4 ;  /* 0xff800000de647808 */ /* 0x000fe20006000000 */
[----:B------:R1:W-:Y:S01]  /*4e20*/  MUFU.EX2 R158, R3 ;  /* 0x00000003009e7308 */ /* 0x0003e20000000800 */
[----:B------:R-:W-:Y:S01]  /*4e30*/  FSEL R106, R175, -INF , !P0 ;  /* 0xff800000af6a7808 */ /* 0x000fe20004000000 */
[----:B------:R-:W-:Y:S01]  /*4e40*/  IMAD.MOV.U32 R222, RZ, RZ, R101 ;  /* 0x000000ffffde7224 */ /* 0x000fe200078e0065 */
[----:B------:R-:W-:Y:S01]  /*4e50*/  ISETP.GE.AND P0, PT, R79, R8, PT ;  /* 0x000000084f00720c */ /* 0x000fe20003f06270 */
[--C-:B--2---:R-:W-:Y:S01]  /*4e60*/  FFMA.FTZ R4, R17, UR6, -R5.reuse ;  /* 0x0000000611047c23 */ /* 0x104fe20008010805 */
[-C--:B------:R-:W-:Y:S02]  /*4e70*/  ISETP.GE.AND P1, PT, R69, R9.reuse, PT ;  /* 0x000000094500720c */ /* 0x080fe40003f26270 */
[----:B------:R-:W-:Y:S01]  /*4e80*/  FSEL R109, R117, -INF , !P0 ;  /* 0xff800000756d7808 */ /* 0x000fe20004000000 */
[----:B------:R2:W-:Y:S01]  /*4e90*/  MUFU.EX2 R199, R4 ;  /* 0x0000000400c77308 */ /* 0x0005e20000000800 */
[-C--:B------:R-:W-:Y:S01]  /*4ea0*/  ISETP.GE.AND P0, PT, R2, R9.reuse, PT ;  /* 0x000000090200720c */ /* 0x080fe20003f06270 */
[----:B------:R-:W-:Y:S01]  /*4eb0*/  FFMA.FTZ R2, R22, UR6, -R5 ;  /* 0x0000000616027c23 */ /* 0x000fe20008010805 */
[----:B------:R-:W-:-:S02]  /*4ec0*/  ISETP.GE.AND P3, PT, R73, R9, PT ;  /* 0x000000094900720c */ /* 0x000fc40003f66270 */
[----:B------:R-:W-:Y:S02]  /*4ed0*/  FSEL R12, R204, -INF , !P0 ;  /* 0xff800000cc0c7808 */ /* 0x000fe40004000000 */
[-C--:B------:R-:W-:Y:S01]  /*4ee0*/  ISETP.GE.AND P0, PT, R85, R8.reuse, PT ;  /* 0x000000085500720c */ /* 0x080fe20003f06270 */
[----:B------:R-:W-:Y:S01]  /*4ef0*/  MUFU.EX2 R210, R2 ;  /* 0x0000000200d27308 */ /* 0x000fe20000000800 */
[--C-:B-1----:R-:W-:Y:S01]  /*4f00*/  FFMA.FTZ R3, R13, UR6, -R5.reuse ;  /* 0x000000060d037c23 */ /* 0x102fe20008010805 */
[----:B------:R-:W-:Y:S02]  /*4f10*/  FSEL R13, R181, -INF , !P5 ;  /* 0xff800000b50d7808 */ /* 0x000fe40006800000 */
[----:B------:R-:W-:Y:S02]  /*4f20*/  FSEL R114, R114, -INF , !P0 ;  /* 0xff80000072727808 */ /* 0x000fe40004000000 */
[----:B------:R-:W-:Y:S02]  /*4f30*/  ISETP.GE.AND P0, PT, R87, R8, PT ;  /* 0x000000085700720c */ /* 0x000fe40003f06270 */
[----:B------:R1:W5:Y:S01]  /*4f40*/  MUFU.EX2 R159, R3 ;  /* 0x00000003009f7308 */ /* 0x0003620000000800 */
[----:B--2---:R-:W-:Y:S01]  /*4f50*/  FFMA.FTZ R4, R18, UR6, -R5 ;  /* 0x0000000612047c23 */ /* 0x004fe20008010805 */
[----:B------:R-:W-:-:S02]  /*4f60*/  FSEL R129, R173, -INF , !P0 ;  /* 0xff800000ad817808 */ /* 0x000fc40004000000 */
[----:B------:R-:W-:Y:S02]  /*4f70*/  ISETP.GE.AND P0, PT, R50, R8, PT ;  /* 0x000000083200720c */ /* 0x000fe40003f06270 */
[-C--:B------:R-:W-:Y:S02]  /*4f80*/  ISETP.GE.AND P5, PT, R43, R9.reuse, PT ;  /* 0x000000092b00720c */ /* 0x080fe40003fa6270 */
[----:B------:R2:W-:Y:S01]  /*4f90*/  MUFU.EX2 R205, R4 ;  /* 0x0000000400cd7308 */ /* 0x0005e20000000800 */
[----:B------:R-:W-:Y:S02]  /*4fa0*/  FSEL R132, R132, -INF , !P0 ;  /* 0xff80000084847808 */ /* 0x000fe40004000000 */
[----:B------:R-:W-:Y:S01]  /*4fb0*/  FSEL R98, R221, -INF , !P5 ;  /* 0xff800000dd627808 */ /* 0x000fe20006800000 */
[----:B----4-:R-:W-:Y:S01]  /*4fc0*/  IMAD.MOV.U32 R221, RZ, RZ, R150 ;  /* 0x000000ffffdd7224 */ /* 0x010fe200078e0096 */
[----:B------:R-:W-:Y:S02]  /*4fd0*/  ISETP.GE.AND P0, PT, R67, R9, PT ;  /* 0x000000094300720c */ /* 0x000fe40003f06270 */
[----:B------:R-:W-:Y:S01]  /*4fe0*/  FSEL R102, R163, -INF , !P1 ;  /* 0xff800000a3667808 */ /* 0x000fe20004800000 */
[----:B------:R-:W-:Y:S01]  /*4ff0*/  MUFU.EX2 R204, R10 ;  /* 0x0000000a00cc7308 */ /* 0x000fe20000000800 */
[----:B-1----:R-:W-:-:S02]  /*5000*/  FMNMX.FTZ R3, R11, R54, !PT ;  /* 0x000000360b037209 */ /* 0x002fc40007810000 */
[----:B------:R-:W-:Y:S02]  /*5010*/  FSEL R101, R164, -INF , !P0 ;  /* 0xff800000a4657808 */ /* 0x000fe40004000000 */
[----:B------:R-:W-:Y:S02]  /*5020*/  FMNMX.FTZ R3, R53, R3, !PT ;  /* 0x0000000335037209 */ /* 0x000fe40007810000 */
[----:B------:R-:W-:Y:S02]  /*5030*/  ISETP.GE.AND P4, PT, R77, R9, PT ;  /* 0x000000094d00720c */ /* 0x000fe40003f86270 */
        /* <DEDUP_REMOVED lines=12> */
[----:B------:R-:W-:Y:S02]  /*5100*/  FMNMX.FTZ R3, R27, R3, !PT ;  /* 0x000000031b037209 */ /* 0x000fe40007810000 */
[----:B------:R-:W-:Y:S02]  /*5110*/  F2FP.F16.F32.PACK_AB R16, R223, R224 ;  /* 0x000000e0df10723e */ /* 0x000fe400000000ff */
[----:B------:R-:W-:Y:S02]  /*5120*/  FMNMX.FTZ R3, R26, R3, !PT ;  /* 0x000000031a037209 */ /* 0x000fe40007810000 */
[----:B------:R-:W-:Y:S02]  /*5130*/  F2FP.F16.F32.PACK_AB R18, R228, R225 ;  /* 0x000000e1e412723e */ /* 0x000fe400000000ff */
[----:B------:R-:W-:Y:S02]  /*5140*/  FMNMX.FTZ R3, R25, R3, !PT ;  /* 0x0000000319037209 */ /* 0x000fe40007810000 */
[----:B---3--:R-:W-:-:S02]  /*5150*/  F2FP.F16.F32.PACK_AB R17, R156, R157 ;  /* 0x0000009d9c11723e */ /* 0x008fc400000000ff */
[----:B-1----:R-:W-:Y:S01]  /*5160*/  FMNMX.FTZ R4, R24, R3, !PT ;  /* 0x0000000318047209 */ /* 0x002fe20007810000 */
[----:B------:R-:W-:Y:S01]  /*5170*/  FFMA.FTZ R3, R20, UR6, -R5 ;  /* 0x0000000614037c23 */ /* 0x000fe20008010805 */
[----:B-----5:R-:W-:Y:S02]  /*5180*/  F2FP.F16.F32.PACK_AB R19, R159, R158 ;  /* 0x0000009e9f13723e */ /* 0x020fe400000000ff */
[----:B------:R-:W-:Y:S01]  /*5190*/  FMNMX.FTZ R4, R13, R4, !PT ;  /* 0x000000040d047209 */ /* 0x000fe20007810000 */
[----:B------:R1:W-:Y:S03]  /*51a0*/  MUFU.EX2 R213, R3 ;  /* 0x0000000300d57308 */ /* 0x0003e60000000800 */
        /* <DEDUP_REMOVED lines=10> */
[----:B------:R-:W-:Y:S01]  /*5250*/  FMNMX.FTZ R2, R97, R3, !PT ;  /* 0x0000000361027209 */ /* 0x000fe20007810000 */
[----:B------:R-:W-:-:S03]  /*5260*/  FFMA.FTZ R3, R23, UR6, -R5 ;  /* 0x0000000617037c23 */ /* 0x000fc60008010805 */
[----:B------:R-:W-:Y:S01]  /*5270*/  FMNMX.FTZ R2, R105, R2, !PT ;  /* 0x0000000269027209 */ /* 0x000fe20007810000 */
[----:B------:R2:W-:Y:S01]  /*5280*/  MUFU.EX2 R209, R3 ;  /* 0x0000000300d17308 */ /* 0x0005e20000000800 */
[----:B-1----:R-:W-:Y:S02]  /*5290*/  FMNMX.FTZ R4, R12, R57, !PT ;  /* 0x000000390c047209 */ /* 0x002fe40007810000 */
[----:B------:R-:W-:Y:S02]  /*52a0*/  FMNMX.FTZ R2, R106, R2, !PT ;  /* 0x000000026a027209 */ /* 0x000fe40007810000 */
[----:B------:R-:W-:Y:S02]  /*52b0*/  FMNMX.FTZ R4, R62, R4, !PT ;  /* 0x000000043e047209 */ /* 0x000fe40007810000 */
[----:B------:R-:W-:Y:S02]  /*52c0*/  FMNMX.FTZ R2, R108, R2, !PT ;  /* 0x000000026c027209 */ /* 0x000fe40007810000 */
[----:B------:R-:W-:-:S04]  /*52d0*/  FMNMX.FTZ R4, R60, R4, !PT ;  /* 0x000000043c047209 */ /* 0x000fc80007810000 */
[----:B------:R-:W-:Y:S01]  /*52e0*/  FMNMX.FTZ R4, R56, R4, !PT ;  /* 0x0000000438047209 */ /* 0x000fe20007810000 */
[----:B--2---:R-:W-:-:S04]  /*52f0*/  FFMA.FTZ R3, R37, UR6, -R5 ;  /* 0x0000000625037c23 */ /* 0x004fc80008010805 */
[----:B------:R1:W-:Y:S02]  /*5300*/  MUFU.EX2 R206, R3 ;  /* 0x0000000300ce7308 */ /* 0x0003e40000000800 */
[----:B-1----:R-:W-:Y:S02]  /*5310*/  FMNMX.FTZ R3, R109, R2, !PT ;  /* 0x000000026d037209 */ /* 0x002fe40007810000 */
[----:B------:R-:W-:Y:S01]  /*5320*/  FMNMX.FTZ R2, R30, R4, !PT ;  /* 0x000000041e027209 */ /* 0x000fe20007810000 */
[----:B------:R-:W-:Y:S01]  /*5330*/  FFMA.FTZ R4, R45, UR6, -R5 ;  /* 0x000000062d047c23 */ /* 0x000fe20008010805 */
[----:B------:R-:W-:Y:S02]  /*5340*/  FMNMX.FTZ R3, R110, R3, !PT ;  /* 0x000000036e037209 */ /* 0x000fe40007810000 */
[----:B------:R-:W-:Y:S01]  /*5350*/  FMNMX.FTZ R2, R63, R2, !PT ;  /* 0x000000023f027209 */ /* 0x000fe20007810000 */
[----:B------:R1:W-:Y:S01]  /*5360*/  MUFU.EX2 R202, R4 ;  /* 0x0000000400ca7308 */ /* 0x0003e20000000800 */
[----:B------:R-:W-:-:S02]  /*5370*/  FMNMX.FTZ R3, R112, R3, !PT ;  /* 0x0000000370037209 */ /* 0x000fc40007810000 */
[----:B------:R-:W-:Y:S02]  /*5380*/  FMNMX.FTZ R2, R65, R2, !PT ;  /* 0x0000000241027209 */ /* 0x000fe40007810000 */
[----:B------:R-:W-:Y:S02]  /*5390*/  FMNMX.FTZ R3, R115, R3, !PT ;  /* 0x0000000373037209 */ /* 0x000fe40007810000 */
[----:B------:R-:W-:Y:S02]  /*53a0*/  FMNMX.FTZ R2, R92, R2, !PT ;  /* 0x000000025c027209 */ /* 0x000fe40007810000 */
[----:B------:R-:W-:Y:S02]  /*53b0*/  FMNMX.FTZ R3, R114, R3, !PT ;  /* 0x0000000372037209 */ /* 0x000fe40007810000 */
[----:B------:R-:W-:Y:S02]  /*53c0*/  FMNMX.FTZ R2, R94, R2, !PT ;  /* 0x000000025e027209 */ /* 0x000fe40007810000 */
[----:B------:R-:W-:-:S02]  /*53d0*/  FMNMX.FTZ R3, R116, R3, !PT ;  /* 0x0000000374037209 */ /* 0x000fc40007810000 */
[----:B------:R-:W-:Y:S01]  /*53e0*/  FMNMX.FTZ R2, R96, R2, !PT ;  /* 0x0000000260027209 */ /* 0x000fe20007810000 */
[--C-:B-1----:R-:W-:Y:S01]  /*53f0*/  FFMA.FTZ R4, R46, UR6, -R5.reuse ;  /* 0x000000062e047c23 */ /* 0x102fe20008010805 */
[----:B------:R-:W-:Y:S02]  /*5400*/  FMNMX.FTZ R3, R129, R3, !PT ;  /* 0x0000000381037209 */ /* 0x000fe40007810000 */
[----:B------:R-:W-:Y:S01]  /*5410*/  FMNMX.FTZ R2, R99, R2, !PT ;  /* 0x0000000263027209 */ /* 0x000fe20007810000 */
[----:B------:R1:W-:Y:S01]  /*5420*/  MUFU.EX2 R197, R4 ;  /* 0x0000000400c57308 */ /* 0x0003e20000000800 */
[----:B------:R-:W-:Y:S01]  /*5430*/  FMNMX.FTZ R3, R128, R3, !PT ;  /* 0x0000000380037209 */ /* 0x000fe20007810000 */
[----:B-1----:R-:W-:-:S06]  /*5440*/  FFMA.FTZ R4, R47, UR6, -R5 ;  /* 0x000000062f047c23 */ /* 0x002fcc0008010805 */
[----:B------:R1:W-:Y:S02]  /*5450*/  MUFU.EX2 R196, R4 ;  /* 0x0000000400c47308 */ /* 0x0003e40000000800 */
[----:B-1----:R-:W-:Y:S02]  /*5460*/  FMNMX.FTZ R4, R104, R2, !PT ;  /* 0x0000000268047209 */ /* 0x002fe40007810000 */
[----:B------:R-:W-:Y:S01]  /*5470*/  FMNMX.FTZ R2, R132, R3, !PT ;  /* 0x0000000384027209 */ /* 0x000fe20007810000 */
[----:B------:R-:W-:Y:S01]  /*5480*/  FFMA.FTZ R3, R59, UR6, -R5 ;  /* 0x000000063b037c23 */ /* 0x000fe20008010805 */
[----:B------:R-:W-:-:S03]  /*5490*/  FMNMX.FTZ R4, R103, R4, !PT ;  /* 0x0000000467047209 */ /* 0x000fc60007810000 */
[----:B------:R-:W1:Y:S01]  /*54a0*/  SHFL.BFLY PT, R37, R2, 0x2, 0x1f ;  /* 0x0c401f0002257f89 */ /* 0x000e6200000e0000 */
[----:B------:R2:W-:Y:S02]  /*54b0*/  MUFU.EX2 R195, R3 ;  /* 0x0000000300c37308 */ /* 0x0005e40000000800 */
[----:B--2---:R-:W-:Y:S01]  /*54c0*/  FMNMX.FTZ R3, R81, R4, !PT ;  /* 0x0000000451037209 */ /* 0x004fe20007810000 */
[----:B------:R-:W-:-:S03]  /*54d0*/  FFMA.FTZ R4, R66, UR6, -R5 ;  /* 0x0000000642047c23 */ /* 0x000fc60008010805 */
[----:B------:R-:W-:Y:S02]  /*54e0*/  FMNMX.FTZ R3, R91, R3, !PT ;  /* 0x000000035b037209 */ /* 0x000fe40007810000 */
[----:B------:R2:W-:Y:S01]  /*54f0*/  MUFU.EX2 R194, R4 ;  /* 0x0000000400c27308 */ /* 0x0005e20000000800 */
[----:B-1----:R-:W-:Y:S02]  /*5500*/  FMNMX.FTZ R37, R2, R37, !PT ;  /* 0x0000002502257209 */ /* 0x002fe40007810000 */
[----:B------:R-:W-:-:S04]  /*5510*/  FMNMX.FTZ R3, R98, R3, !PT ;  /* 0x0000000362037209 */ /* 0x000fc80007810000 */
[----:B------:R-:W-:-:S04]  /*5520*/  FMNMX.FTZ R3, R100, R3, !PT ;  /* 0x0000000364037209 */ /* 0x000fc80007810000 */
[----:B------:R-:W-:-:S04]  /*5530*/  FMNMX.FTZ R3, R101, R3, !PT ;  /* 0x0000000365037209 */ /* 0x000fc80007810000 */
[----:B------:R-:W-:Y:S01]  /*5540*/  FMNMX.FTZ R3, R102, R3, !PT ;  /* 0x0000000366037209 */ /* 0x000fe20007810000 */
[----:B--2---:R-:W-:-:S04]  /*5550*/  FFMA.FTZ R4, R71, UR6, -R5 ;  /* 0x0000000647047c23 */ /* 0x004fc80008010805 */
[----:B------:R1:W-:Y:S02]  /*5560*/  MUFU.EX2 R193, R4 ;  /* 0x0000000400c17308 */ /* 0x0003e40000000800 */
[----:B-1----:R-:W-:Y:S01]  /*5570*/  FFMA.FTZ R4, R80, UR6, -R5 ;  /* 0x0000000650047c23 */ /* 0x002fe20008010805 */
[----:B------:R-:W-:Y:S01]  /*5580*/  FSEL R80, R219, -INF , !P3 ;  /* 0xff800000db507808 */ /* 0x000fe20005800000 */
[----:B------:R-:W-:Y:S01]  /*5590*/  IMAD.MOV.U32 R219, RZ, RZ, R113 ;  /* 0x000000ffffdb7224 */ /* 0x000fe200078e0071 */
[----:B------:R-:W-:-:S03]  /*55a0*/  FSEL R113, R218, -INF , !P2 ;  /* 0xff800000da717808 */ /* 0x000fc60005000000 */
[----:B------:R1:W-:Y:S01]  /*55b0*/  MUFU.EX2 R192, R4 ;  /* 0x0000000400c07308 */ /* 0x0003e20000000800 */
[----:B------:R-:W-:Y:S01]  /*55c0*/  FMNMX.FTZ R2, R80, R3, !PT ;  /* 0x0000000350027209 */ /* 0x000fe20007810000 */
[----:B------:R-:W-:Y:S01]  /*55d0*/  FFMA.FTZ R3, R84, UR6, -R5 ;  /* 0x0000000654037c23 */ /* 0x000fe20008010805 */
[----:B------:R-:W-:Y:S02]  /*55e0*/  FSEL R84, R153, -INF , !P0 ;  /* 0xff80000099547808 */ /* 0x000fe40004000000 */
[----:B------:R-:W-:Y:S02]  /*55f0*/  FMNMX.FTZ R2, R107, R2, !PT ;  /* 0x000000026b027209 */ /* 0x000fe40007810000 */
[-C--:B------:R-:W-:Y:S01]  /*5600*/  ISETP.GE.AND P0, PT, R83, R9.reuse, PT ;  /* 0x000000095300720c */ /* 0x080fe20003f06270 */
[----:B------:R2:W-:Y:S01]  /*5610*/  MUFU.EX2 R191, R3 ;  /* 0x0000000300bf7308 */ /* 0x0005e20000000800 */
[----:B------:R-:W-:Y:S02]  /*5620*/  FMNMX.FTZ R2, R82, R2, !PT ;  /* 0x0000000252027209 */ /* 0x000fe40007810000 */
[----:B------:R-:W-:-:S02]  /*5630*/  ISETP.GE.AND P3, PT, R86, R9, PT ;  /* 0x000000095600720c */ /* 0x000fc40003f66270 */
[----:B------:R-:W-:Y:S02]  /*5640*/  FMNMX.FTZ R2, R84, R2, !PT ;  /* 0x0000000254027209 */ /* 0x000fe40007810000 */
[----:B------:R-:W-:Y:S01]  /*5650*/  FSEL R86, R149, -INF , !P0 ;  /* 0xff80000095567808 */ /* 0x000fe20004000000 */
[----:B-1----:R-:W1:Y:S01]  /*5660*/  SHFL.BFLY PT, R4, R37, 0x1, 0x1f ;  /* 0x0c201f0025047f89 */ /* 0x002e6200000e0000 */
[----:B------:R-:W-:Y:S02]  /*5670*/  FMNMX.FTZ R2, R111, R2, !PT ;  /* 0x000000026f027209 */ /* 0x000fe40007810000 */
[----:B------:R-:W-:Y:S02]  /*5680*/  ISETP.GE.AND P0, PT, R87, R9, PT ;  /* 0x000000095700720c */ /* 0x000fe40003f06270 */
[----:B------:R-:W-:Y:S02]  /*5690*/  FMNMX.FTZ R2, R113, R2, !PT ;  /* 0x0000000271027209 */ /* 0x000fe40007810000 */
[----:B------:R-:W-:Y:S01]  /*56a0*/  FSEL R117, R215, -INF , !P3 ;  /* 0xff800000d7757808 */ /* 0x000fe20005800000 */
[----:B--2---:R-:W-:Y:S01]  /*56b0*/  FFMA.FTZ R3, R55, UR6, -R5 ;  /* 0x0000000637037c23 */ /* 0x004fe20008010805 */
[----:B------:R-:W-:-:S02]  /*56c0*/  FMNMX.FTZ R2, R86, R2, !PT ;  /* 0x0000000256027209 */ /* 0x000fc40007810000 */
[----:B------:R-:W-:Y:S01]  /*56d0*/  ISETP.GE.AND P2, PT, R49, R9, PT ;  /* 0x000000093100720c */ /* 0x000fe20003f46270 */
[----:B------:R2:W-:Y:S01]  /*56e0*/  MUFU.EX2 R190, R3 ;  /* 0x0000000300be7308 */ /* 0x0005e20000000800 */
[----:B------:R-:W-:Y:S02]  /*56f0*/  FSEL R118, R216, -INF , !P0 ;  /* 0xff800000d8767808 */ /* 0x000fe40004000000 */
[----:B------:R-:W-:Y:S02]  /*5700*/  FSEL R119, R143, -INF , !P2 ;  /* 0xff8000008f777808 */ /* 0x000fe40005000000 */
[----:B-1----:R-:W-:-:S04]  /*5710*/  FMNMX.FTZ R37, R37, R4, !PT ;  /* 0x0000000425257209 */ /* 0x002fc80007810000 */
[C---:B------:R-:W-:Y:S01]  /*5720*/  FSETP.NEU.FTZ.AND P0, PT, R37.reuse, -INF , PT ;  /* 0xff8000002500780b */ /* 0x040fe20003f1d000 */
[----:B--2---:R-:W-:Y:S01]  /*5730*/  FFMA.FTZ R3, R88, UR6, -R5 ;  /* 0x0000000658037c23 */ /* 0x004fe20008010805 */
[----:B------:R-:W-:Y:S01]  /*5740*/  FSEL R88, R146, -INF , !P1 ;  /* 0xff80000092587808 */ /* 0x000fe20004800000 */
[----:B------:R-:W-:Y:S01]  /*5750*/  FMUL.FTZ R4, R37, UR6 ;  /* 0x0000000625047c20 */ /* 0x000fe20008410000 */
[----:B------:R-:W-:Y:S01]  /*5760*/  ISETP.GE.AND P1, PT, R50, R9, PT ;  /* 0x000000093200720c */ /* 0x000fe20003f26270 */
[----:B------:R1:W-:Y:S01]  /*5770*/  MUFU.EX2 R189, R3 ;  /* 0x0000000300bd7308 */ /* 0x0003e20000000800 */
[----:B------:R-:W-:Y:S02]  /*5780*/  FMNMX.FTZ R2, R88, R2, !PT ;  /* 0x0000000258027209 */ /* 0x000fe40007810000 */
[----:B------:R-:W-:Y:S02]  /*5790*/  FSEL R121, R140, -INF , !P1 ;  /* 0xff8000008c797808 */ /* 0x000fe40004800000 */
[----:B------:R-:W-:-:S02]  /*57a0*/  FMNMX.FTZ R2, R117, R2, !PT ;  /* 0x0000000275027209 */ /* 0x000fc40007810000 */
[----:B------:R-:W-:Y:S02]  /*57b0*/  FSEL R4, R4, RZ, P0 ;  /* 0x000000ff04047208 */ /* 0x000fe40000000000 */
[----:B------:R-:W-:-:S03]  /*57c0*/  FMNMX.FTZ R2, R118, R2, !PT ;  /* 0x0000000276027209 */ /* 0x000fc60007810000 */
[----:B------:R-:W-:-:S04]  /*57d0*/  FFMA.FTZ R10, R48, UR6, -R4 ;  /* 0x00000006300a7c23 */ /* 0x000fc80008010804 */
[----:B------:R-:W-:Y:S01]  /*57e0*/  MUFU.EX2 R155, R10 ;  /* 0x0000000a009b7308 */ /* 0x000fe20000000800 */
[----:B-1----:R-:W-:-:S07]  /*57f0*/  FFMA.FTZ R3, R58, UR6, -R5 ;  /* 0x000000063a037c23 */ /* 0x002fce0008010805 */
[----:B------:R1:W-:Y:S02]  /*5800*/  MUFU.EX2 R183, R3 ;  /* 0x0000000300b77308 */ /* 0x0003e40000000800 */
[----:B-1----:R-:W-:-:S06]  /*5810*/  FFMA.FTZ R3, R89, UR6, -R5 ;  /* 0x0000000659037c23 */ /* 0x002fcc0008010805 */
[----:B------:R1:W-:Y:S02]  /*5820*/  MUFU.EX2 R182, R3 ;  /* 0x0000000300b67308 */ /* 0x0003e40000000800 */
[----:B-1----:R-:W-:Y:S01]  /*5830*/  FMNMX.FTZ R3, R119, R2, !PT ;  /* 0x0000000277037209 */ /* 0x002fe20007810000 */
[----:B------:R-:W-:-:S05]  /*5840*/  FFMA.FTZ R2, R90, UR6, -R5 ;  /* 0x000000065a027c23 */ /* 0x000fca0008010805 */
[----:B------:R1:W-:Y:S02]  /*5850*/  MUFU.EX2 R181, R2 ;  /* 0x0000000200b57308 */ /* 0x0003e40000000800 */
[----:B-1----:R-:W-:Y:S01]  /*5860*/  FMNMX.FTZ R2, R121, R3, !PT ;  /* 0x0000000379027209 */ /* 0x002fe20007810000 */
[----:B------:R-:W-:-:S04]  /*5870*/  FFMA.FTZ R3, R11, UR6, -R4 ;  /* 0x000000060b037c23 */ /* 0x000fc80008010804 */
[----:B------:R-:W1:Y:S01]  /*5880*/  SHFL.BFLY PT, R11, R2, 0x2, 0x1f ;  /* 0x0c401f00020b7f89 */ /* 0x000e6200000e0000 */
[----:B------:R2:W-:Y:S02]  /*5890*/  MUFU.EX2 R126, R3 ;  /* 0x00000003007e7308 */ /* 0x0005e40000000800 */
[----:B--2---:R-:W-:-:S06]  /*58a0*/  FFMA.FTZ R3, R54, UR6, -R4 ;  /* 0x0000000636037c23 */ /* 0x004fcc0008010804 */
[----:B------:R2:W3:Y:S01]  /*58b0*/  MUFU.EX2 R124, R3 ;  /* 0x00000003007c7308 */ /* 0x0004e20000000800 */
        /* <DEDUP_REMOVED lines=20> */
[----:B------:R-:W1:Y:S01]  /*5a00*/  LDSM.16.MT88.4 R20, [R184+0x4000] ;  /* 0x00400000b814783b */ /* 0x000e620000004200 */
[----:B------:R2:W-:Y:S03]  /*5a10*/  MUFU.EX2 R174, R3 ;  /* 0x0000000300ae7308 */ /* 0x0005e60000000800 */
[----:B------:R-:W-:Y:S04]  /*5a20*/  LDSM.16.MT88.4 R32, [R185+0x4400] ;  /* 0x00440000b920783b */ /* 0x000fe80000004200 */
[----:B------:R-:W-:Y:S01]  /*5a30*/  LDSM.16.MT88.4 R144, [R184+0x5c00] ;  /* 0x005c0000b890783b */ /* 0x000fe20000004200 */
[----:B--2---:R-:W-:-:S04]  /*5a40*/  FFMA.FTZ R3, R28, UR6, -R4 ;  /* 0x000000061c037c23 */ /* 0x004fc80008010804 */
[----:B------:R2:W-:Y:S02]  /*5a50*/  MUFU.EX2 R175, R3 ;  /* 0x0000000300af7308 */ /* 0x0005e40000000800 */
[--C-:B--2---:R-:W-:Y:S01]  /*5a60*/  FFMA.FTZ R3, R27, UR6, -R4.reuse ;  /* 0x000000061b037c23 */ /* 0x104fe20008010804 */
[C---:B-1----:R-:W-:Y:S05]  /*5a70*/  HMMA.16816.F32 R72, R16.reuse, R20, RZ ;  /* 0x000000141048723c */ /* 0x042fea00000018ff */
[----:B------:R1:W-:Y:S01]  /*5a80*/  MUFU.EX2 R177, R3 ;  /* 0x0000000300b17308 */ /* 0x0003e20000000800 */
[----:B------:R-:W-:Y:S01]  /*5a90*/  HMMA.16816.F32 R68, R16, R22, RZ ;  /* 0x000000161044723c */ /* 0x000fe200000018ff */
[----:B-1----:R-:W-:-:S06]  /*5aa0*/  FFMA.FTZ R3, R26, UR6, -R4 ;  /* 0x000000061a037c23 */ /* 0x002fcc0008010804 */
[----:B------:R1:W-:Y:S02]  /*5ab0*/  MUFU.EX2 R178, R3 ;  /* 0x0000000300b27308 */ /* 0x0003e40000000800 */
[----:B-1----:R-:W-:Y:S02]  /*5ac0*/  FFMA.FTZ R3, R25, UR6, -R4 ;  /* 0x0000000619037c23 */ /* 0x002fe40008010804 */
[----:B------:R-:W1:Y:S04]  /*5ad0*/  LDSM.16.MT88.4 R24, [R185+0x4000] ;  /* 0x00400000b918783b */ /* 0x000e680000004200 */
[----:B------:R2:W-:Y:S02]  /*5ae0*/  MUFU.EX2 R215, R3 ;  /* 0x0000000300d77308 */ /* 0x0005e40000000800 */
[----:B--2---:R-:W-:-:S05]  /*5af0*/  FMUL.FTZ R3, R36, UR6 ;  /* 0x0000000624037c20 */ /* 0x004fca0008410000 */
[----:B------:R-:W-:-:S05]  /*5b00*/  FSEL R3, R3, RZ, P0 ;  /* 0x000000ff03037208 */ /* 0x000fca0000000000 */
[--C-:B------:R-:W-:Y:S01]  /*5b10*/  FFMA.FTZ R10, R12, UR6, -R3.reuse ;  /* 0x000000060c0a7c23 */ /* 0x100fe20008010803 */
[--C-:B------:R-:W-:Y:S01]  /*5b20*/  FFMA.FTZ R0, R57, UR6, -R3.reuse ;  /* 0x0000000639007c23 */ /* 0x100fe20008010803 */
[----:B---3--:R-:W-:Y:S02]  /*5b30*/  F2FP.F16.F32.PACK_AB R12, R124, R126 ;  /* 0x0000007e7c0c723e */ /* 0x008fe400000000ff */
        /* <DEDUP_REMOVED lines=8> */
[----:B------:R-:W-:Y:S02]  /*5bc0*/  F2FP.F16.F32.PACK_AB R14, R153, R152 ;  /* 0x00000098990e723e */ /* 0x000fe400000000ff */
[----:B---3--:R-:W-:-:S03]  /*5bd0*/  F2FP.F16.F32.PACK_AB R15, R122, R120 ;  /* 0x000000787a0f723e */ /* 0x008fc600000000ff */
[----:B------:R2:W-:Y:S04]  /*5be0*/  MUFU.EX2 R176, R0 ;  /* 0x0000000000b07308 */ /* 0x0005e80000000800 */
[C---:B-1----:R-:W-:Y:S06]  /*5bf0*/  HMMA.16816.F32 R44, R12.reuse, R24, RZ ;  /* 0x000000180c2c723c */ /* 0x042fec00000018ff */
[----:B------:R-:W-:Y:S01]  /*5c00*/  HMMA.16816.F32 R52, R12, R26, RZ ;  /* 0x0000001a0c34723c */ /* 0x000fe200000018ff */
[----:B--2---:R-:W-:-:S05]  /*5c10*/  FFMA.FTZ R0, R56, UR6, -R3 ;  /* 0x0000000638007c23 */ /* 0x004fca0008010803 */
[C---:B------:R-:W-:Y:S01]  /*5c20*/  HMMA.16816.F32 R40, R12.reuse, R20, RZ ;  /* 0x000000140c28723c */ /* 0x040fe200000018ff */
[----:B------:R1:W-:Y:S05]  /*5c30*/  MUFU.EX2 R127, R0 ;  /* 0x00000000007f7308 */ /* 0x0003ea0000000800 */
[----:B------:R-:W-:Y:S01]  /*5c40*/  HMMA.16816.F32 R48, R12, R22, RZ ;  /* 0x000000160c30723c */ /* 0x000fe200000018ff */
[----:B------:R-:W-:Y:S06]  /*5c50*/  LDSM.16.MT88.4 R20, [R185+0x4800] ;  /* 0x00480000b914783b */ /* 0x000fec0000004200 */
[----:B------:R-:W-:-:S02]  /*5c60*/  F2FP.F16.F32.PACK_AB R12, R155, R154 ;  /* 0x0000009a9b0c723e */ /* 0x000fc400000000ff */
[----:B------:R-:W-:Y:S01]  /*5c70*/  F2FP.F16.F32.PACK_AB R14, R175, R174 ;  /* 0x000000aeaf0e723e */ /* 0x000fe200000000ff */
[--C-:B-1----:R-:W-:Y:S02]  /*5c80*/  FFMA.FTZ R0, R30, UR6, -R3.reuse ;  /* 0x000000061e007c23 */ /* 0x102fe40008010803 */
[----:B------:R-:W1:Y:S02]  /*5c90*/  LDSM.16.MT88.4 R28, [R184+0x4400] ;  /* 0x00440000b81c783b */ /* 0x000e640000004200 */
[----:B------:R2:W3:Y:S02]  /*5ca0*/  MUFU.EX2 R131, R0 ;  /* 0x0000000000837308 */ /* 0x0004e40000000800 */
[----:B--2---:R-:W-:Y:S01]  /*5cb0*/  FFMA.FTZ R0, R63, UR6, -R3 ;  /* 0x000000063f007c23 */ /* 0x004fe20008010803 */
[----:B---3--:R-:W-:-:S05]  /*5cc0*/  F2FP.F16.F32.PACK_AB R13, R131, R127 ;  /* 0x0000007f830d723e */ /* 0x008fca00000000ff */
[----:B------:R2:W-:Y:S02]  /*5cd0*/  MUFU.EX2 R133, R0 ;  /* 0x0000000000857308 */ /* 0x0005e40000000800 */
[----:B--2---:R-:W-:-:S06]  /*5ce0*/  FFMA.FTZ R0, R65, UR6, -R3 ;  /* 0x0000000641007c23 */ /* 0x004fcc0008010803 */
[----:B------:R2:W3:Y:S02]  /*5cf0*/  MUFU.EX2 R134, R0 ;  /* 0x0000000000867308 */ /* 0x0004e40000000800 */
[--C-:B--2---:R-:W-:Y:S01]  /*5d00*/  FFMA.FTZ R0, R61, UR6, -R4.reuse ;  /* 0x000000063d007c23 */ /* 0x104fe20008010804 */
[----:B---3--:R-:W-:Y:S01]  /*5d10*/  F2FP.F16.F32.PACK_AB R15, R134, R133 ;  /* 0x00000085860f723e */ /* 0x008fe200000000ff */
[----:B------:R-:W-:Y:S04]  /*5d20*/  HMMA.16816.F32 R60, R16, R24, RZ ;  /* 0x00000018103c723c */ /* 0x000fe800000018ff */
[----:B------:R2:W-:Y:S02]  /*5d30*/  MUFU.EX2 R173, R0 ;  /* 0x0000000000ad7308 */ /* 0x0005e40000000800 */
[C---:B------:R-:W-:Y:S06]  /*5d40*/  HMMA.16816.F32 R56, R12.reuse, R32, R44 ;  /* 0x000000200c38723c */ /* 0x040fec000000182c */
[C---:B------:R-:W-:Y:S06]  /*5d50*/  HMMA.16816.F32 R44, R12.reuse, R34, R52 ;  /* 0x000000220c2c723c */ /* 0x040fec0000001834 */
[----:B-1----:R-:W-:Y:S01]  /*5d60*/  HMMA.16816.F32 R136, R12, R28, R40 ;  /* 0x0000001c0c88723c */ /* 0x002fe20000001828 */
[----:B--2---:R-:W-:-:S04]  /*5d70*/  FFMA.FTZ R0, R64, UR6, -R4 ;  /* 0x0000000640007c23 */ /* 0x004fc80008010804 */
[----:B------:R1:W-:Y:S01]  /*5d80*/  MUFU.EX2 R172, R0 ;  /* 0x0000000000ac7308 */ /* 0x0003e20000000800 */
[----:B------:R-:W-:Y:S01]  /*5d90*/  HMMA.16816.F32 R64, R16, R26, RZ ;  /* 0x0000001a1040723c */ /* 0x000fe200000018ff */
[----:B------:R-:W2:Y:S05]  /*5da0*/  LDSM.16.MT88.4 R24, [R184+0x4800] ;  /* 0x00480000b818783b */ /* 0x000eaa0000004200 */
[----:B------:R-:W-:Y:S01]  /*5db0*/  HMMA.16816.F32 R40, R12, R30, R48 ;  /* 0x0000001e0c28723c */ /* 0x000fe20000001830 */
[----:B------:R-:W-:Y:S02]  /*5dc0*/  F2FP.F16.F32.PACK_AB R16, R246, R248 ;  /* 0x000000f8f610723e */ /* 0x000fe400000000ff */
[----:B------:R-:W-:-:S02]  /*5dd0*/  F2FP.F16.F32.PACK_AB R17, R203, R198 ;  /* 0x000000c6cb11723e */ /* 0x000fc400000000ff */
[----:B------:R-:W-:Y:S02]  /*5de0*/  F2FP.F16.F32.PACK_AB R18, R252, R250 ;  /* 0x000000fafc12723e */ /* 0x000fe400000000ff */
[----:B------:R-:W-:Y:S02]  /*5df0*/  F2FP.F16.F32.PACK_AB R19, R205, R199 ;  /* 0x000000c7cd13723e */ /* 0x000fe400000000ff */
[----:B------:R-:W-:Y:S01]  /*5e00*/  F2FP.F16.F32.PACK_AB R12, R178, R177 ;  /* 0x000000b1b20c723e */ /* 0x000fe200000000ff */
[----:B-1----:R-:W-:Y:S01]  /*5e10*/  FFMA.FTZ R0, R76, UR6, -R4 ;  /* 0x000000064c007c23 */ /* 0x002fe20008010804 */
[----:B------:R-:W-:-:S03]  /*5e20*/  F2FP.F16.F32.PACK_AB R14, R179, R215 ;  /* 0x000000d7b30e723e */ /* 0x000fc600000000ff */
[----:B------:R1:W-:Y:S01]  /*5e30*/  MUFU.EX2 R171, R0 ;  /* 0x0000000000ab7308 */ /* 0x0003e20000000800 */
[C---:B------:R-:W-:Y:S06]  /*5e40*/  HMMA.16816.F32 R72, R16.reuse, R28, R72 ;  /* 0x0000001c1048723c */ /* 0x040fec0000001848 */
[C---:B------:R-:W-:Y:S06]  /*5e50*/  HMMA.16816.F32 R76, R16.reuse, R32, R60 ;  /* 0x00000020104c723c */ /* 0x040fec000000183c */
[----:B------:R-:W-:Y:S01]  /*5e60*/  HMMA.16816.F32 R48, R16, R30, R68 ;  /* 0x0000001e1030723c */ /* 0x000fe20000001844 */
[----:B------:R-:W-:Y:S01]  /*5e70*/  LDSM.16.MT88.4 R28, [R185+0x4c00] ;  /* 0x004c0000b91c783b */ /* 0x000fe20000004200 */
[----:B-1----:R-:W-:-:S04]  /*5e80*/  FFMA.FTZ R0, R92, UR6, -R3 ;  /* 0x000000065c007c23 */ /* 0x002fc80008010803 */
[----:B------:R-:W-:Y:S01]  /*5e90*/  HMMA.16816.F32 R52, R16, R34, R64 ;  /* 0x000000221034723c */ /* 0x000fe20000001840 */
[----:B------:R-:W1:Y:S01]  /*5ea0*/  LDSM.16.MT88.4 R32, [R184+0x4c00] ;  /* 0x004c0000b820783b */ /* 0x000e620000004200 */
[----:B------:R3:W-:Y:S05]  /*5eb0*/  MUFU.EX2 R123, R0 ;  /* 0x00000000007b7308 */ /* 0x0007ea0000000800 */
[----:B------:R-:W-:Y:S02]  /*5ec0*/  F2FP.F16.F32.PACK_AB R16, R222, R219 ;  /* 0x000000dbde10723e */ /* 0x000fe400000000ff */
[----:B------:R-:W-:Y:S02]  /*5ed0*/  F2FP.F16.F32.PACK_AB R17, R213, R207 ;  /* 0x000000cfd511723e */ /* 0x000fe400000000ff */
[----:B------:R-:W-:-:S02]  /*5ee0*/  F2FP.F16.F32.PACK_AB R18, R251, R221 ;  /* 0x000000ddfb12723e */ /* 0x000fc400000000ff */
[----:B------:R-:W-:Y:S01]  /*5ef0*/  F2FP.F16.F32.PACK_AB R19, R211, R212 ;  /* 0x000000d4d313723e */ /* 0x000fe200000000ff */
[----:B---3--:R-:W-:-:S06]  /*5f00*/  FFMA.FTZ R0, R94, UR6, -R3 ;  /* 0x000000065e007c23 */ /* 0x008fcc0008010803 */
[----:B--2---:R-:W-:Y:S01]  /*5f10*/  HMMA.16816.F32 R68, R16, R24, R72 ;  /* 0x000000181044723c */ /* 0x004fe20000001848 */
[----:B------:R2:W3:Y:S02]  /*5f20*/  MUFU.EX2 R125, R0 ;  /* 0x00000000007d7308 */ /* 0x0004e40000000800 */
[----:B--2---:R-:W-:Y:S01]  /*5f30*/  FFMA.FTZ R0, R96, UR6, -R3 ;  /* 0x0000000660007c23 */ /* 0x004fe20008010803 */
[----:B---3--:R-:W-:-:S05]  /*5f40*/  F2FP.F16.F32.PACK_AB R13, R125, R123 ;  /* 0x0000007b7d0d723e */ /* 0x008fca00000000ff */
[----:B------:R2:W-:Y:S02]  /*5f50*/  MUFU.EX2 R96, R0 ;  /* 0x0000000000607308 */ /* 0x0005e40000000800 */
[----:B--2---:R-:W-:-:S06]  /*5f60*/  FFMA.FTZ R0, R99, UR6, -R3 ;  /* 0x0000000663007c23 */ /* 0x004fcc0008010803 */
[----:B------:R2:W3:Y:S02]  /*5f70*/  MUFU.EX2 R214, R0 ;  /* 0x0000000000d67308 */ /* 0x0004e40000000800 */
[----:B--2---:R-:W-:Y:S01]  /*5f80*/  FFMA.FTZ R0, R93, UR6, -R4 ;  /* 0x000000065d007c23 */ /* 0x004fe20008010804 */
[----:B---3--:R-:W-:-:S05]  /*5f90*/  F2FP.F16.F32.PACK_AB R15, R214, R96 ;  /* 0x00000060d60f723e */ /* 0x008fca00000000ff */
[----:B------:R2:W-:Y:S02]  /*5fa0*/  MUFU.EX2 R130, R0 ;  /* 0x0000000000827308 */ /* 0x0005e40000000800 */
[C---:B------:R-:W-:Y:S06]  /*5fb0*/  HMMA.16816.F32 R64, R12.reuse, R20, R56 ;  /* 0x000000140c40723c */ /* 0x040fec0000001838 */
[----:B------:R-:W-:Y:S06]  /*5fc0*/  HMMA.16816.F32 R60, R12, R22, R44 ;  /* 0x000000160c3c723c */ /* 0x000fec000000182c */
[----:B------:R-:W-:Y:S01]  /*5fd0*/  HMMA.16816.F32 R44, R16, R20, R76 ;  /* 0x00000014102c723c */ /* 0x000fe2000000184c */
[----:B--2---:R-:W-:-:S04]  /*5fe0*/  FFMA.FTZ R0, R95, UR6, -R4 ;  /* 0x000000065f007c23 */ /* 0x004fc80008010804 */
[----:B------:R2:W-:Y:S01]  /*5ff0*/  MUFU.EX2 R99, R0 ;  /* 0x0000000000637308 */ /* 0x0005e20000000800 */
[C---:B------:R-:W-:Y:S06]  /*6000*/  HMMA.16816.F32 R148, R12.reuse, R26, R40 ;  /* 0x0000001a0c94723c */ /* 0x040fec0000001828 */
[----:B------:R-:W-:Y:S06]  /*6010*/  HMMA.16816.F32 R136, R12, R24, R136 ;  /* 0x000000180c88723c */ /* 0x000fec0000001888 */
        /* <DEDUP_REMOVED lines=26> */
[----:B----4-:R-:W-:-:S03]  /*61c0*/  F2FP.F16.F32.PACK_AB R13, R92, R93 ;  /* 0x0000005d5c0d723e */ /* 0x010fc600000000ff */
[----:B------:R1:W-:Y:S02]  /*61d0*/  MUFU.EX2 R89, R0 ;  /* 0x0000000000597308 */ /* 0x0003e40000000800 */
[----:B-1----:R-:W-:-:S06]  /*61e0*/  FFMA.FTZ R0, R91, UR6, -R3 ;  /* 0x000000065b007c23 */ /* 0x002fcc0008010803 */
[----:B------:R1:W3:Y:S02]  /*61f0*/  MUFU.EX2 R90, R0 ;  /* 0x00000000005a7308 */ /* 0x0002e40000000800 */
[----:B-1----:R-:W-:Y:S01]  /*6200*/  FFMA.FTZ R0, R105, UR6, -R4 ;  /* 0x0000000669007c23 */ /* 0x002fe20008010804 */
[----:B---3--:R-:W-:-:S05]  /*6210*/  F2FP.F16.F32.PACK_AB R15, R90, R89 ;  /* 0x000000595a0f723e */ /* 0x008fca00000000ff */
[----:B------:R1:W-:Y:S02]  /*6220*/  MUFU.EX2 R94, R0 ;  /* 0x00000000005e7308 */ /* 0x0003e40000000800 */
[C---:B------:R-:W-:Y:S06]  /*6230*/  HMMA.16816.F32 R48, R12.reuse, R28, R64 ;  /* 0x0000001c0c30723c */ /* 0x040fec0000001840 */
[C---:B------:R-:W-:Y:S01]  /*6240*/  HMMA.16816.F32 R52, R12.reuse, R30, R60 ;  /* 0x0000001e0c34723c */ /* 0x040fe2000000183c */
[----:B------:R-:W3:Y:S05]  /*6250*/  LDSM.16.MT88.4 R28, [R185+0x5400] ;  /* 0x00540000b91c783b */ /* 0x000eea0000004200 */
[----:B------:R-:W-:Y:S01]  /*6260*/  HMMA.16816.F32 R136, R12, R32, R136 ;  /* 0x000000200c88723c */ /* 0x000fe20000001888 */
[----:B-1----:R-:W-:-:S04]  /*6270*/  FFMA.FTZ R0, R106, UR6, -R4 ;  /* 0x000000066a007c23 */ /* 0x002fc80008010804 */
[----:B------:R1:W-:Y:S01]  /*6280*/  MUFU.EX2 R91, R0 ;  /* 0x00000000005b7308 */ /* 0x0003e20000000800 */
[----:B------:R-:W-:Y:S01]  /*6290*/  HMMA.16816.F32 R148, R12, R34, R148 ;  /* 0x000000220c94723c */ /* 0x000fe20000001894 */
[----:B------:R-:W4:Y:S05]  /*62a0*/  LDSM.16.MT88.4 R32, [R184+0x5400] ;  /* 0x00540000b820783b */ /* 0x000f2a0000004200 */
[----:B------:R-:W-:Y:S01]  /*62b0*/  HMMA.16816.F32 R60, R16, R26, R56 ;  /* 0x0000001a103c723c */ /* 0x000fe20000001838 */
[----:B------:R-:W-:Y:S02]  /*62c0*/  F2FP.F16.F32.PACK_AB R12, R130, R171 ;  /* 0x000000ab820c723e */ /* 0x000fe400000000ff */
[----:B------:R-:W-:-:S03]  /*62d0*/  F2FP.F16.F32.PACK_AB R14, R95, R99 ;  /* 0x000000635f0e723e */ /* 0x000fc600000000ff */
[----:B--2---:R-:W-:Y:S01]  /*62e0*/  HMMA.16816.F32 R56, R16, R20, R44 ;  /* 0x000000141038723c */ /* 0x004fe2000000182c */
[----:B-1----:R-:W-:-:S05]  /*62f0*/  FFMA.FTZ R0, R108, UR6, -R4 ;  /* 0x000000066c007c23 */ /* 0x002fca0008010804 */
[----:B------:R-:W-:Y:S01]  /*6300*/  HMMA.16816.F32 R44, R16, R22, R40 ;  /* 0x00000016102c723c */ /* 0x000fe20000001828 */
[----:B------:R1:W-:Y:S06]  /*6310*/  MUFU.EX2 R87, R0 ;  /* 0x0000000000577308 */ /* 0x0003ec0000000800 */
[----:B------:R-:W-:Y:S02]  /*6320*/  F2FP.F16.F32.PACK_AB R16, R230, R229 ;  /* 0x000000e5e610723e */ /* 0x000fe400000000ff */
[----:B------:R-:W-:Y:S02]  /*6330*/  F2FP.F16.F32.PACK_AB R17, R193, R194 ;  /* 0x000000c2c111723e */ /* 0x000fe400000000ff */
[----:B------:R-:W-:-:S02]  /*6340*/  F2FP.F16.F32.PACK_AB R18, R237, R234 ;  /* 0x000000eaed12723e */ /* 0x000fc400000000ff */
[----:B------:R-:W-:Y:S01]  /*6350*/  F2FP.F16.F32.PACK_AB R19, R191, R192 ;  /* 0x000000c0bf13723e */ /* 0x000fe200000000ff */
[----:B-1----:R-:W-:-:S06]  /*6360*/  FFMA.FTZ R0, R98, UR6, -R3 ;  /* 0x0000000662007c23 */ /* 0x002fcc0008010803 */
[C---:B---3--:R-:W-:Y:S01]  /*6370*/  HMMA.16816.F32 R56, R16.reuse, R28, R56 ;  /* 0x0000001c1038723c */ /* 0x048fe20000001838 */
[----:B------:R1:W-:Y:S05]  /*6380*/  MUFU.EX2 R85, R0 ;  /* 0x0000000000557308 */ /* 0x0003ea0000000800 */
[C---:B----4-:R-:W-:Y:S06]  /*6390*/  HMMA.16816.F32 R140, R16.reuse, R32, R140 ;  /* 0x00000020108c723c */ /* 0x050fec000000188c */
[C---:B------:R-:W-:Y:S06]  /*63a0*/  HMMA.16816.F32 R60, R16.reuse, R34, R60 ;  /* 0x00000022103c723c */ /* 0x040fec000000183c */
[----:B------:R-:W-:Y:S01]  /*63b0*/  HMMA.16816.F32 R44, R16, R30, R44 ;  /* 0x0000001e102c723c */ /* 0x000fe2000000182c */
[----:B------:R-:W-:Y:S01]  /*63c0*/  LDSM.16.MT88.4 R16, [R185+0x5c00] ;  /* 0x005c0000b910783b */ /* 0x000fe20000004200 */
[----:B-1----:R-:W-:-:S04]  /*63d0*/  FFMA.FTZ R0, R100, UR6, -R3 ;  /* 0x0000000664007c23 */ /* 0x002fc80008010803 */
        /* <DEDUP_REMOVED lines=10> */
[C---:B------:R-:W-:Y:S01]  /*6480*/  HMMA.16816.F32 R52, R12.reuse, R22, R52 ;  /* 0x000000160c34723c */ /* 0x040fe20000001834 */
[----:B------:R-:W3:Y:S05]  /*6490*/  LDSM.16.MT88.4 R20, [R184+0x5800] ;  /* 0x00580000b814783b */ /* 0x000eea0000004200 */
[----:B------:R-:W-:Y:S01]  /*64a0*/  HMMA.16816.F32 R136, R12, R24, R136 ;  /* 0x000000180c88723c */ /* 0x000fe20000001888 */
[----:B-1----:R-:W-:-:S04]  /*64b0*/  FFMA.FTZ R0, R110, UR6, -R4 ;  /* 0x000000066e007c23 */ /* 0x002fc80008010804 */
[----:B------:R1:W-:Y:S01]  /*64c0*/  MUFU.EX2 R78, R0 ;  /* 0x00000000004e7308 */ /* 0x0003e20000000800 */
[----:B------:R-:W-:Y:S01]  /*64d0*/  HMMA.16816.F32 R148, R12, R26, R148 ;  /* 0x0000001a0c94723c */ /* 0x000fe20000001894 */
[----:B------:R-:W4:Y:S06]  /*64e0*/  LDSM.16.MT88.4 R24, [R185+0x5800] ;  /* 0x00580000b918783b */ /* 0x000f2c0000004200 */
[----:B------:R-:W-:Y:S02]  /*64f0*/  F2FP.F16.F32.PACK_AB R12, R91, R94 ;  /* 0x0000005e5b0c723e */ /* 0x000fe400000000ff */
[----:B--2---:R-:W-:Y:S01]  /*6500*/  F2FP.F16.F32.PACK_AB R14, R81, R87 ;  /* 0x00000057510e723e */ /* 0x004fe200000000ff */
[----:B-1----:R-:W-:-:S04]  /*6510*/  FFMA.FTZ R0, R112, UR6, -R4 ;  /* 0x0000000670007c23 */ /* 0x002fc80008010804 */
[----:B------:R1:W-:Y:S02]  /*6520*/  MUFU.EX2 R76, R0 ;  /* 0x00000000004c7308 */ /* 0x0003e40000000800 */
[----:B-1----:R-:W-:-:S06]  /*6530*/  FFMA.FTZ R0, R80, UR6, -R3 ;  /* 0x0000000650007c23 */ /* 0x002fcc0008010803 */
        /* <DEDUP_REMOVED lines=13> */
[----:B------:R-:W-:Y:S01]  /*6610*/  HMMA.16816.F32 R136, R12, R32, R136 ;  /* 0x000000200c88723c */ /* 0x000fe20000001888 */
[----:B-1----:R-:W-:-:S04]  /*6620*/  FFMA.FTZ R0, R114, UR6, -R4 ;  /* 0x0000000672007c23 */ /* 0x002fc80008010804 */
[----:B------:R1:W2:Y:S01]  /*6630*/  MUFU.EX2 R67, R0 ;  /* 0x0000000000437308 */ /* 0x0002a20000000800 */
[----:B------:R-:W-:Y:S07]  /*6640*/  HMMA.16816.F32 R148, R12, R34, R148 ;  /* 0x000000220c94723c */ /* 0x000fee0000001894 */
[----:B------:R-:W-:Y:S01]  /*6650*/  F2FP.F16.F32.PACK_AB R12, R76, R78 ;  /* 0x0000004e4c0c723e */ /* 0x000fe200000000ff */
[----:B-1----:R-:W-:Y:S01]  /*6660*/  FFMA.FTZ R0, R116, UR6, -R4 ;  /* 0x0000000674007c23 */ /* 0x002fe20008010804 */
[----:B--2---:R-:W-:-:S03]  /*6670*/  F2FP.F16.F32.PACK_AB R14, R67, R68 ;  /* 0x00000044430e723e */ /* 0x004fc600000000ff */
        /* <DEDUP_REMOVED lines=15> */
[----:B----4-:R-:W-:Y:S01]  /*6770*/  HMMA.16816.F32 R40, R12, R24, R40 ;  /* 0x000000180c28723c */ /* 0x010fe20000001828 */
[----:B-1----:R-:W-:Y:S01]  /*6780*/  FFMA.FTZ R0, R128, UR6, -R4 ;  /* 0x0000000680007c23 */ /* 0x002fe20008010804 */
[----:B--2---:R-:W-:-:S03]  /*6790*/  F2FP.F16.F32.PACK_AB R164, R54, R66 ;  /* 0x0000004236a4723e */ /* 0x004fc600000000ff */
[----:B------:R1:W-:Y:S01]  /*67a0*/  MUFU.EX2 R33, R0 ;  /* 0x0000000000217308 */ /* 0x0003e20000000800 */
[----:B------:R-:W-:Y:S07]  /*67b0*/  HMMA.16816.F32 R48, R12, R26, R48 ;  /* 0x0000001a0c30723c */ /* 0x000fee0000001830 */
[----:B------:R-:W-:Y:S02]  /*67c0*/  F2FP.F16.F32.PACK_AB R12, R243, R240 ;  /* 0x000000f0f30c723e */ /* 0x000fe400000000ff */
[----:B------:R-:W-:-:S02]  /*67d0*/  F2FP.F16.F32.PACK_AB R13, R189, R190 ;  /* 0x000000bebd0d723e */ /* 0x000fc400000000ff */
[----:B------:R-:W-:Y:S02]  /*67e0*/  F2FP.F16.F32.PACK_AB R14, R239, R242 ;  /* 0x000000f2ef0e723e */ /* 0x000fe400000000ff */
[----:B------:R-:W-:Y:S01]  /*67f0*/  F2FP.F16.F32.PACK_AB R15, R182, R183 ;  /* 0x000000b7b60f723e */ /* 0x000fe200000000ff */
[----:B-1----:R-:W-:Y:S01]  /*6800*/  FFMA.FTZ R0, R132, UR6, -R4 ;  /* 0x0000000684007c23 */ /* 0x002fe20008010804 */
[----:B------:R-:W-:-:S03]  /*6810*/  FADD.FTZ R4, R126, R124 ;  /* 0x0000007c7e047221 */ /* 0x000fc60000010000 */
[----:B------:R1:W2:Y:S02]  /*6820*/  MUFU.EX2 R32, R0 ;  /* 0x0000000000207308 */ /* 0x0002a40000000800 */
[C---:B------:R-:W-:Y:S06]  /*6830*/  HMMA.16816.F32 R140, R12.reuse, R20, R140 ;  /* 0x000000140c8c723c */ /* 0x040fec000000188c */
[C---:B------:R-:W-:Y:S06]  /*6840*/  HMMA.16816.F32 R60, R12.reuse, R22, R60 ;  /* 0x000000160c3c723c */ /* 0x040fec000000183c */
[----:B------:R-:W-:Y:S01]  /*6850*/  HMMA.16816.F32 R56, R12, R24, R56 ;  /* 0x000000180c38723c */ /* 0x000fe20000001838 */
[----:B-1----:R-:W-:Y:S01]  /*6860*/  FFMA.FTZ R0, R117, UR6, -R3 ;  /* 0x0000000675007c23 */ /* 0x002fe20008010803 */
[----:B--2---:R-:W-:-:S04]  /*6870*/  F2FP.F16.F32.PACK_AB R166, R32, R33 ;  /* 0x0000002120a6723e */ /* 0x004fc800000000ff */
[----:B------:R-:W-:Y:S01]  /*6880*/  HMMA.16816.F32 R44, R12, R26, R44 ;  /* 0x0000001a0c2c723c */ /* 0x000fe2000000182c */
[----:B------:R1:W-:Y:S08]  /*6890*/  MUFU.EX2 R12, R2 ;  /* 0x00000002000c7308 */ /* 0x0003f00000000800 */
[----:B------:R2:W-:Y:S01]  /*68a0*/  MUFU.EX2 R31, R0 ;  /* 0x00000000001f7308 */ /* 0x0005e20000000800 */
[----:B-1----:R-:W-:Y:S01]  /*68b0*/  FADD.FTZ R2, R152, R4 ;  /* 0x0000000498027221 */ /* 0x002fe20000010000 */
[----:B--2---:R-:W-:-:S06]  /*68c0*/  FFMA.FTZ R0, R118, UR6, -R3 ;  /* 0x0000000676007c23 */ /* 0x004fcc0008010803 */
[----:B------:R1:W2:Y:S02]  /*68d0*/  MUFU.EX2 R30, R0 ;  /* 0x00000000001e7308 */ /* 0x0002a40000000800 */
[--C-:B-1----:R-:W-:Y:S01]  /*68e0*/  FFMA.FTZ R0, R119, UR6, -R3.reuse ;  /* 0x0000000677007c23 */ /* 0x102fe20008010803 */
[----:B------:R-:W-:Y:S01]  /*68f0*/  FFMA.FTZ R3, R121, UR6, -R3 ;  /* 0x0000000679037c23 */ /* 0x000fe20008010803 */
[----:B--2---:R-:W-:-:S04]  /*6900*/  F2FP.F16.F32.PACK_AB R165, R30, R31 ;  /* 0x0000001f1ea5723e */ /* 0x004fc800000000ff */
[----:B------:R1:W-:Y:S08]  /*6910*/  MUFU.EX2 R28, R0 ;  /* 0x00000000001c7308 */ /* 0x0003f00000000800 */
[----:B------:R2:W3:Y:S01]  /*6920*/  MUFU.EX2 R29, R3 ;  /* 0x00000003001d7308 */ /* 0x0004e20000000800 */
[----:B-1----:R-:W-:Y:S01]  /*6930*/  FFMA.FTZ R0, R160, UR6, -R5 ;  /* 0x00000006a0007c23 */ /* 0x002fe20008010805 */
[----:B------:R-:W-:-:S06]  /*6940*/  F2FP.F16.F32.PACK_AB R160, R232, R236 ;  /* 0x000000ece8a0723e */ /* 0x000fcc00000000ff */
[----:B------:R1:W4:Y:S01]  /*6950*/  MUFU.EX2 R21, R0 ;  /* 0x0000000000157308 */ /* 0x0003220000000800 */
[----:B--2---:R-:W-:Y:S01]  /*6960*/  FADD.FTZ R3, R157, R156 ;  /* 0x0000009c9d037221 */ /* 0x004fe20000010000 */
[----:B---3--:R-:W-:-:S03]  /*6970*/  F2FP.F16.F32.PACK_AB R167, R29, R28 ;  /* 0x0000001c1da7723e */ /* 0x008fc600000000ff */
[----:B------:R-:W-:-:S04]  /*6980*/  FADD.FTZ R3, R158, R3 ;  /* 0x000000039e037221 */ /* 0x000fc80000010000 */
[----:B------:R-:W-:Y:S01]  /*6990*/  FADD.FTZ R4, R159, R3 ;  /* 0x000000039f047221 */ /* 0x000fe20000010000 */
[----:B------:R-:W-:Y:S01]  /*69a0*/  FADD.FTZ R3, R153, R2 ;  /* 0x0000000299037221 */ /* 0x000fe20000010000 */
[----:B------:R-:W-:Y:S01]  /*69b0*/  HMMA.16816.F32 R136, R164, R144, R136 ;  /* 0x00000090a488723c */ /* 0x000fe20000001888 */
[----:B-1----:R-:W-:Y:S01]  /*69c0*/  FFMA.FTZ R0, R162, UR6, -R5 ;  /* 0x00000006a2007c23 */ /* 0x002fe20008010805 */
[----:B------:R-:W-:Y:S01]  /*69d0*/  FADD.FTZ R5, R224, R223 ;  /* 0x000000dfe0057221 */ /* 0x000fe20000010000 */
[----:B----4-:R-:W-:-:S03]  /*69e0*/  F2FP.F16.F32.PACK_AB R161, R21, R181 ;  /* 0x000000b515a1723e */ /* 0x010fc600000000ff */
[----:B------:R-:W-:Y:S01]  /*69f0*/  HMMA.16816.F32 R148, R164, R146, R148 ;  /* 0x00000092a494723c */ /* 0x000fe20000001894 */
[----:B------:R1:W2:Y:S01]  /*6a00*/  MUFU.EX2 R20, R0 ;  /* 0x0000000000147308 */ /* 0x0002a20000000800 */
[----:B------:R-:W-:Y:S01]  /*6a10*/  FADD.FTZ R5, R225, R5 ;  /* 0x00000005e1057221 */ /* 0x000fe20000010000 */
[----:B------:R-:W-:-:S03]  /*6a20*/  F2FP.F16.F32.PACK_AB R162, R226, R227 ;  /* 0x000000e3e2a2723e */ /* 0x000fc600000000ff */
[----:B------:R-:W-:Y:S01]  /*6a30*/  FADD.FTZ R5, R228, R5 ;  /* 0x00000005e4057221 */ /* 0x000fe20000010000 */
[C---:B------:R-:W-:Y:S06]  /*6a40*/  HMMA.16816.F32 R156, R164.reuse, R16, R40 ;  /* 0x00000010a49c723c */ /* 0x040fec0000001828 */
[----:B------:R-:W-:Y:S01]  /*6a50*/  HMMA.16816.F32 R164, R164, R18, R48 ;  /* 0x00000012a4a4723c */ /* 0x000fe20000001830 */
[----:B-1----:R-:W-:Y:S01]  /*6a60*/  FADD.FTZ R0, R11, R10 ;  /* 0x0000000a0b007221 */ /* 0x002fe20000010000 */
[----:B--2---:R-:W-:-:S03]  /*6a70*/  F2FP.F16.F32.PACK_AB R163, R12, R20 ;  /* 0x000000140ca3723e */ /* 0x004fc600000000ff */
[----:B------:R-:W-:-:S04]  /*6a80*/  FADD.FTZ R0, R120, R0 ;  /* 0x0000000078007221 */ /* 0x000fc80000010000 */
        /* <DEDUP_REMOVED lines=114> */
[----:B------:R1:W-:Y:S01]  /*71b0*/  STL [R1+0x14], R10 ;  /* 0x0000140a01007387 */ /* 0x0003e20000100800 */
[----:B------:R-:W-:-:S02]  /*71c0*/  IMAD.MOV.U32 R0, RZ, RZ, R170 ;  /* 0x000000ffff007224 */ /* 0x000fc400078e00aa */
[C---:B------:R-:W-:Y:S01]  /*71d0*/  VIADD R195, R188.reuse, 0x400 ;  /* 0x00000400bcc37836 */ /* 0x040fe20000000000 */
[----:B------:R1:W-:Y:S01]  /*71e0*/  STL [R1+0x18], R4 ;  /* 0x0000180401007387 */ /* 0x0003e20000100800 */
[C---:B------:R-:W-:Y:S01]  /*71f0*/  HMMA.16816.F32 R144, R160.reuse, R146, R60 ;  /* 0x00000092a090723c */ /* 0x040fe2000000183c */
        /* <DEDUP_REMOVED lines=8> */
[C---:B------:R-:W-:Y:S02]  /*7280*/  VIADD R190, R188.reuse, 0x1800 ;  /* 0x00001800bcbe7836 */ /* 0x040fe40000000000 */
[----:B------:R-:W-:Y:S01]  /*7290*/  VIADD R189, R188, 0x1c00 ;  /* 0x00001c00bcbd7836 */ /* 0x000fe20000000000 */
[----:B------:R-:W-:-:S05]  /*72a0*/  NOP ;  /* 0x0000000000007918 */ /* 0x000fca0000000000 */
[----:B------:R-:W-:-:S15]  /*72b0*/  @!P6 BRA `(.L_x_327) ;  /* 0x000000640030e947 */ /* 0x000fde0003800000 */
[----:B------:R-:W2:Y:S04]  /*72c0*/  LDL R222, [R1+0x38] ;  /* 0x0000380001de7983 */ /* 0x000ea80000100800 */
[----:B------:R-:W3:Y:S04]  /*72d0*/  LDL.64 R218, [R1+0x28] ;  /* 0x0000280001da7983 */ /* 0x000ee80000100a00 */
[----:B------:R-:W3:Y:S01]  /*72e0*/  LDL R221, [R1+0x24] ;  /* 0x0000240001dd7983 */ /* 0x000ee20000100800 */
[----:B-1----:R-:W-:Y:S01]  /*72f0*/  IADD3 R2, R233, -0x2, RZ ;  /* 0xfffffffee9027810 */ /* 0x002fe20007ffe0ff */
[----:B------:R-:W-:-:S04]  /*7300*/  DEPBAR.LE SB0, 0x0 ;  /* 0x000080000000791a */ /* 0x000fc80000000000 */
[----:B------:R-:W-:Y:S01]  /*7310*/  SHF.R.S32.HI R4, RZ, 0x1f, R2 ;  /* 0x0000001fff047819 */ /* 0x000fe20000011402 */
[----:B------:R-:W-:Y:S01]  /*7320*/  ULDC.64 UR4, c[0x0][0x220] ;  /* 0x0000880000047ab9 */ /* 0x000fe20000000a00 */
[----:B------:R-:W-:Y:S01]  /*7330*/  IMAD.SHL.U32 R12, R200, 0x40, RZ ;  /* 0x00000040c80c7824 */ /* 0x000fe200078e00ff */
[----:B------:R-:W-:Y:S01]  /*7340*/  BAR.SYNC.DEFER_BLOCKING 0x0 ;  /* 0x0000000000007b1d */ /* 0x000fe20000010000 */
[----:B--2---:R-:W-:Y:S02]  /*7350*/  IMAD R0, R222, R2, RZ ;  /* 0x00000002de007224 */ /* 0x004fe400078e02ff */
[----:B---3--:R-:W-:-:S04]  /*7360*/  IMAD.WIDE.U32 R2, R2, R221, R218 ;  /* 0x000000dd02027225 */ /* 0x008fc800078e00da */
[----:B------:R-:W-:Y:S01]  /*7370*/  IMAD R0, R4, R221, R0 ;  /* 0x000000dd04007224 */ /* 0x000fe200078e0200 */
[----:B------:R-:W-:-:S04]  /*7380*/  LEA R10, P0, R2, UR4, 0x1 ;  /* 0x00000004020a7c11 */ /* 0x000fc8000f8008ff */
[----:B------:R-:W-:Y:S02]  /*7390*/  IADD3 R3, R3, R0, RZ ;  /* 0x0000000003037210 */ /* 0x000fe40007ffe0ff */
        /* <DEDUP_REMOVED lines=9> */
[----:B------:R-:W-:Y:S03]  /*7430*/  LDGSTS.E.BYPASS.LTC128B.128 [R208+0x4000], desc[UR12][R10.64] ;  /* 0x040000000ad07fae */ /* 0x000fe6000b901d4c */
[----:B------:R-:W-:Y:S01]  /*7440*/  IADD3.X R3, R5, R0, RZ, P1, !PT ;  /* 0x0000000005037210 */ /* 0x000fe20000ffe4ff */
[----:B------:R-:W-:Y:S04]  /*7450*/  LDGSTS.E.BYPASS.LTC128B.128 [R208+0x4800], desc[UR12][R4.64] ;  /* 0x0480000004d07fae */ /* 0x000fe8000b901d4c */
[----:B------:R-:W-:Y:S01]  /*7460*/  IMAD.X R13, R3, 0x1, R0, P0 ;  /* 0x00000001030d7824 */ /* 0x000fe200000e0600 */
[----:B------:R-:W-:Y:S04]  /*7470*/  LDGSTS.E.BYPASS.LTC128B.128 [R208+0x5000], desc[UR12][R2.64] ;  /* 0x0500000002d07fae */ /* 0x000fe8000b901d4c */
[----:B------:R1:W-:Y:S04]  /*7480*/  LDGSTS.E.BYPASS.LTC128B.128 [R208+0x5800], desc[UR12][R12.64] ;  /* 0x058000000cd07fae */ /* 0x0003e8000b901d4c */
[----:B------:R-:W-:Y:S04]  /*7490*/  LDSM.16.M88.4 R20, [R186] ;  /* 0x00000000ba14783b */ /* 0x000fe80000000200 */
[----:B------:R-:W2:Y:S04]  /*74a0*/  LDSM.16.M88.4 R44, [R135+0x2000] ;  /* 0x00200000872c783b */ /* 0x000ea80000000200 */
[----:B------:R-:W3:Y:S04]  /*74b0*/  LDSM.16.M88.4 R16, [R186+0x1000] ;  /* 0x00100000ba10783b */ /* 0x000ee80000000200 */
[----:B------:R-:W-:Y:S04]  /*74c0*/  LDSM.16.M88.4 R24, [R187] ;  /* 0x00000000bb18783b */ /* 0x000fe80000000200 */
[----:B------:R-:W-:Y:S04]  /*74d0*/  LDSM.16.M88.4 R104, [R188] ;  /* 0x00000000bc68783b */ /* 0x000fe80000000200 */
[----:B------:R-:W4:Y:S04]  /*74e0*/  LDSM.16.M88.4 R88, [R135+0x2400] ;  /* 0x002400008758783b */ /* 0x000f280000000200 */
[----:B-1----:R-:W1:Y:S04]  /*74f0*/  LDSM.16.M88.4 R12, [R187+0x1000] ;  /* 0x00100000bb0c783b */ /* 0x002e680000000200 */
[----:B------:R-:W5:Y:S04]  /*7500*/  LDSM.16.M88.4 R112, [R195] ;  /* 0x00000000c370783b */ /* 0x000f680000000200 */
[----:B------:R-:W5:Y:S04]  /*7510*/  LDSM.16.M88.4 R96, [R135+0x2800] ;  /* 0x002800008760783b */ /* 0x000f680000000200 */
[----:B------:R-:W-:Y:S04]  /*7520*/  LDSM.16.M88.4 R108, [R194] ;  /* 0x00000000c26c783b */ /* 0x000fe80000000200 */
[----:B------:R-:W5:Y:S01]  /*7530*/  LDSM.16.M88.4 R80, [R135+0x2c00] ;  /* 0x002c00008750783b */ /* 0x000f620000000200 */
[-C--:B--2---:R-:W-:Y:S03]  /*7540*/  HMMA.16816.F32 R28, R20, R44.reuse, RZ ;  /* 0x0000002c141c723c */ /* 0x084fe600000018ff */
[----:B------:R-:W2:Y:S04]  /*7550*/  LDSM.16.M88.4 R100, [R193] ;  /* 0x00000000c164783b */ /* 0x000ea80000000200 */
[----:B------:R-:W-:Y:S01]  /*7560*/  LDSM.16.M88.4 R84, [R192] ;  /* 0x00000000c054783b */ /* 0x000fe20000000200 */
[----:B---3--:R-:W-:Y:S01]  /*7570*/  HMMA.16816.F32 R32, R16, R44, RZ ;  /* 0x0000002c1020723c */ /* 0x008fe200000018ff */
[----:B------:R-:W3:Y:S05]  /*7580*/  S2R R2, SR_TID.X ;  /* 0x0000000000027919 */ /* 0x000eea0000002100 */
[----:B------:R-:W-:Y:S01]  /*7590*/  HMMA.16816.F32 R124, R20, R46, RZ ;  /* 0x0000002e147c723c */ /* 0x000fe200000018ff */
[----:B------:R-:W0:Y:S05]  /*75a0*/  LDGDEPBAR ;  /* 0x00000000000079af */ /* 0x000e2a0000000000 */
[----:B----4-:R-:W-:Y:S06]  /*75b0*/  HMMA.16816.F32 R40, R16, R88, RZ ;  /* 0x000000581028723c */ /* 0x010fec00000018ff */
[-C--:B------:R-:W-:Y:S06]  /*75c0*/  HMMA.16816.F32 R28, R24, R104.reuse, R28 ;  /* 0x00000068181c723c */ /* 0x080fec000000181c */
[----:B-1----:R-:W-:Y:S06]  /*75d0*/  HMMA.16816.F32 R48, R12, R104, R32 ;  /* 0x000000680c30723c */ /* 0x002fec0000001820 */
[----:B------:R-:W-:Y:S01]  /*75e0*/  HMMA.16816.F32 R32, R20, R88, RZ ;  /* 0x000000581420723c */ /* 0x000fe200000018ff */
[----:B---3--:R-:W-:-:S05]  /*75f0*/  SHF.L.U32 R2, R2, 0x1, RZ ;  /* 0x0000000102027819 */ /* 0x008fca00000006ff */
[----:B-----5:R-:W-:Y:S01]  /*7600*/  HMMA.16816.F32 R52, R12, R112, R40 ;  /* 0x000000700c34723c */ /* 0x020fe20000001828 */
[----:B------:R-:W-:-:S05]  /*7610*/  LOP3.LUT R2, R2, 0x6, RZ, 0xc0, !PT ;  /* 0x0000000602027812 */ /* 0x000fca00078ec0ff */
[----:B------:R-:W-:Y:S01]  /*7620*/  FMUL.FTZ R28, R28, UR8 ;  /* 0x000000081c1c7c20 */ /* 0x000fe20008410000 */
[----:B------:R-:W-:Y:S01]  /*7630*/  FMUL.FTZ R29, R29, UR8 ;  /* 0x000000081d1d7c20 */ /* 0x000fe20008410000 */
[----:B------:R-:W-:Y:S01]  /*7640*/  FMUL.FTZ R30, R30, UR8 ;  /* 0x000000081e1e7c20 */ /* 0x000fe20008410000 */
[----:B------:R-:W-:Y:S01]  /*7650*/  FMUL.FTZ R31, R31, UR8 ;  /* 0x000000081f1f7c20 */ /* 0x000fe20008410000 */
[----:B------:R-:W-:Y:S01]  /*7660*/  MUFU.TANH R128, R28 ;  /* 0x0000001c00807308 */ /* 0x000fe20000002400 */
[----:B------:R-:W-:Y:S01]  /*7670*/  HMMA.16816.F32 R40, R16, R96, RZ ;  /* 0x000000601028723c */ /* 0x000fe200000018ff */
[----:B------:R-:W-:Y:S01]  /*7680*/  FMUL.FTZ R48, R48, UR8 ;  /* 0x0000000830307c20 */ /* 0x000fe20008410000 */
[----:B------:R-:W-:Y:S01]  /*7690*/  FMUL.FTZ R49, R49, UR8 ;  /* 0x0000000831317c20 */ /* 0x000fe20008410000 */
[----:B------:R-:W-:Y:S01]  /*76a0*/  FMUL.FTZ R50, R50, UR8 ;  /* 0x0000000832327c20 */ /* 0x000fe20008410000 */
[----:B------:R-:W-:Y:S02]  /*76b0*/  FMUL.FTZ R51, R51, UR8 ;  /* 0x0000000833337c20 */ /* 0x000fe40008410000 */
[----:B------:R-:W-:Y:S01]  /*76c0*/  HMMA.16816.F32 R56, R20, R80, RZ ;  /* 0x000000501438723c */ /* 0x000fe200000018ff */
[----:B------:R-:W-:Y:S05]  /*76d0*/  MUFU.TANH R116, R29 ;  /* 0x0000001d00747308 */ /* 0x000fea0000002400 */
[----:B------:R-:W-:Y:S01]  /*76e0*/  HMMA.16816.F32 R124, R24, R106, R124 ;  /* 0x0000006a187c723c */ /* 0x000fe2000000187c */
[----:B------:R-:W-:Y:S01]  /*76f0*/  FMUL.FTZ R54, R54, UR8 ;  /* 0x0000000836367c20 */ /* 0x000fe20008410000 */
[----:B------:R-:W-:Y:S01]  /*7700*/  FMUL.FTZ R55, R55, UR8 ;  /* 0x0000000837377c20 */ /* 0x000fe20008410000 */
[----:B------:R-:W-:Y:S01]  /*7710*/  MUFU.TANH R219, R30 ;  /* 0x0000001e00db7308 */ /* 0x000fe20000002400 */
[----:B------:R-:W-:Y:S01]  /*7720*/  FMUL.FTZ R52, R52, UR8 ;  /* 0x0000000834347c20 */ /* 0x000fe20008410000 */
[----:B------:R-:W-:-:S06]  /*7730*/  FMUL.FTZ R53, R53, UR8 ;  /* 0x0000000835357c20 */ /* 0x000fcc0008410000 */
[----:B------:R1:W-:Y:S08]  /*7740*/  MUFU.TANH R218, R31 ;  /* 0x0000001f00da7308 */ /* 0x0003f00000002400 */
[----:B------:R-:W3:Y:S08]  /*7750*/  MUFU.TANH R0, R54 ;  /* 0x0000003600007308 */ /* 0x000ef00000002400 */
[----:B------:R-:W-:Y:S01]  /*7760*/  MUFU.TANH R228, R48 ;  /* 0x0000003000e47308 */ /* 0x000fe20000002400 */
[----:B-1----:R-:W-:Y:S06]  /*7770*/  HMMA.16816.F32 R28, R24, R112, R32 ;  /* 0x00000070181c723c */ /* 0x002fec0000001820 */
[----:B------:R-:W-:Y:S01]  /*7780*/  HMMA.16816.F32 R32, R20, R96, RZ ;  /* 0x000000601420723c */ /* 0x000fe200000018ff */
[----:B------:R-:W-:Y:S01]  /*7790*/  MUFU.TANH R229, R49 ;  /* 0x0000003100e57308 */ /* 0x000fe20000002400 */
[----:B---3--:R1:W-:Y:S07]  /*77a0*/  STL [R1+0xc], R0 ;  /* 0x00000c0001007387 */ /* 0x0083ee0000100800 */
[----:B------:R-:W-:Y:S08]  /*77b0*/  MUFU.TANH R227, R50 ;  /* 0x0000003200e37308 */ /* 0x000ff00000002400 */
[----:B------:R3:W-:Y:S01]  /*77c0*/  MUFU.TANH R224, R51 ;  /* 0x0000003300e07308 */ /* 0x0007e20000002400 */
[----:B------:R-:W-:Y:S01]  /*77d0*/  FMUL.FTZ R28, R28, UR8 ;  /* 0x000000081c1c7c20 */ /* 0x000fe20008410000 */
[----:B------:R-:W-:Y:S01]  /*77e0*/  FMUL.FTZ R29, R29, UR8 ;  /* 0x000000081d1d7c20 */ /* 0x000fe20008410000 */
[----:B------:R-:W-:Y:S01]  /*77f0*/  FMUL.FTZ R30, R30, UR8 ;  /* 0x000000081e1e7c20 */ /* 0x000fe20008410000 */
[----:B------:R-:W-:-:S04]  /*7800*/  FMUL.FTZ R31, R31, UR8 ;  /* 0x000000081f1f7c20 */ /* 0x000fc80008410000 */
[----:B------:R-:W-:Y:S08]  /*7810*/  MUFU.TANH R117, R28 ;  /* 0x0000001c00757308 */ /* 0x000ff00000002400 */
[----:B------:R-:W-:Y:S01]  /*7820*/  MUFU.TANH R76, R29 ;  /* 0x0000001d004c7308 */ /* 0x000fe20000002400 */
[----:B---3--:R-:W-:Y:S01]  /*7830*/  HMMA.16816.F32 R48, R12, R108, R40 ;  /* 0x0000006c0c30723c */ /* 0x008fe20000001828 */
[----:B------:R-:W3:Y:S06]  /*7840*/  LDSM.16.M88.4 R40, [R135+0x3000] ;  /* 0x003000008728783b */ /* 0x000eec0000000200 */
[----:B------:R-:W-:Y:S08]  /*7850*/  MUFU.TANH R215, R30 ;  /* 0x0000001e00d77308 */ /* 0x000ff00000002400 */
[----:B------:R4:W-:Y:S08]  /*7860*/  MUFU.TANH R214, R31 ;  /* 0x0000001f00d67308 */ /* 0x0009f00000002400 */
[----:B-1----:R-:W1:Y:S01]  /*7870*/  MUFU.TANH R0, R55 ;  /* 0x0000003700007308 */ /* 0x002e620000002400 */
[----:B------:R-:W-:Y:S01]  /*7880*/  FMUL.FTZ R50, R50, UR8 ;  /* 0x0000000832327c20 */ /* 0x000fe20008410000 */
[----:B------:R-:W-:Y:S01]  /*7890*/  FMUL.FTZ R51, R51, UR8 ;  /* 0x0000000833337c20 */ /* 0x000fe20008410000 */
[----:B------:R-:W-:Y:S01]  /*78a0*/  FMUL.FTZ R48, R48, UR8 ;  /* 0x0000000830307c20 */ /* 0x000fe20008410000 */
[----:B------:R-:W-:-:S04]  /*78b0*/  FMUL.FTZ R49, R49, UR8 ;  /* 0x0000000831317c20 */ /* 0x000fc80008410000 */
[----:B------:R-:W-:Y:S01]  /*78c0*/  MUFU.TANH R223, R52 ;  /* 0x0000003400df7308 */ /* 0x000fe20000002400 */
[----:B----4-:R-:W-:Y:S06]  /*78d0*/  HMMA.16816.F32 R28, R24, R108, R32 ;  /* 0x0000006c181c723c */ /* 0x010fec0000001820 */
[----:B------:R-:W-:Y:S01]  /*78e0*/  HMMA.16816.F32 R32, R16, R80, RZ ;  /* 0x000000501020723c */ /* 0x000fe200000018ff */
[----:B------:R4:W-:Y:S01]  /*78f0*/  MUFU.TANH R222, R53 ;  /* 0x0000003500de7308 */ /* 0x0009e20000002400 */
[----:B-1----:R1:W-:Y:S07]  /*7900*/  STL [R1+0x10], R0 ;  /* 0x0000100001007387 */ /* 0x0023ee0000100800 */
[----:B------:R-:W-:Y:S08]  /*7910*/  MUFU.TANH R238, R48 ;  /* 0x0000003000ee7308 */ /* 0x000ff00000002400 */
[----:B------:R-:W-:Y:S01]  /*7920*/  MUFU.TANH R232, R49 ;  /* 0x0000003100e87308 */ /* 0x000fe20000002400 */
[----:B------:R-:W-:Y:S01]  /*7930*/  FMUL.FTZ R28, R28, UR8 ;  /* 0x000000081c1c7c20 */ /* 0x000fe20008410000 */
[----:B------:R-:W-:Y:S01]  /*7940*/  FMUL.FTZ R29, R29, UR8 ;  /* 0x000000081d1d7c20 */ /* 0x000fe20008410000 */
[----:B------:R-:W-:Y:S01]  /*7950*/  FMUL.FTZ R30, R30, UR8 ;  /* 0x000000081e1e7c20 */ /* 0x000fe20008410000 */
[----:B------:R-:W-:Y:S01]  /*7960*/  FMUL.FTZ R31, R31, UR8 ;  /* 0x000000081f1f7c20 */ /* 0x000fe20008410000 */
[----:B----4-:R-:W4:Y:S02]  /*7970*/  LDSM.16.M88.4 R52, [R135+0x3400] ;  /* 0x003400008734783b */ /* 0x010f240000000200 */
[----:B--2---:R-:W-:Y:S01]  /*7980*/  HMMA.16816.F32 R60, R12, R100, R32 ;  /* 0x000000640c3c723c */ /* 0x004fe20000001820 */
[----:B------:R-:W-:Y:S05]  /*7990*/  MUFU.TANH R247, R28 ;  /* 0x0000001c00f77308 */ /* 0x000fea0000002400 */
[----:B---3--:R-:W-:Y:S03]  /*79a0*/  HMMA.16816.F32 R32, R16, R40, RZ ;  /* 0x000000281020723c */ /* 0x008fe600000018ff */
[----:B------:R-:W-:Y:S08]  /*79b0*/  MUFU.TANH R246, R29 ;  /* 0x0000001d00f67308 */ /* 0x000ff00000002400 */
[----:B------:R-:W-:Y:S07]  /*79c0*/  MUFU.TANH R207, R30 ;  /* 0x0000001e00cf7308 */ /* 0x000fee0000002400 */
[----:B------:R-:W-:Y:S01]  /*79d0*/  FMUL.FTZ R60, R60, UR8 ;  /* 0x000000083c3c7c20 */ /* 0x000fe20008410000 */
[----:B------:R2:W-:Y:S01]  /*79e0*/  MUFU.TANH R202, R31 ;  /* 0x0000001f00ca7308 */ /* 0x0005e20000002400 */
[----:B------:R-:W-:Y:S01]  /*79f0*/  FMUL.FTZ R61, R61, UR8 ;  /* 0x000000083d3d7c20 */ /* 0x000fe20008410000 */
[----:B------:R-:W-:Y:S01]  /*7a00*/  FMUL.FTZ R62, R62, UR8 ;  /* 0x000000083e3e7c20 */ /* 0x000fe20008410000 */
[----:B------:R-:W-:-:S02]  /*7a10*/  FMUL.FTZ R63, R63, UR8 ;  /* 0x000000083f3f7c20 */ /* 0x000fc40008410000 */
[----:B------:R-:W-:Y:S03]  /*7a20*/  HMMA.16816.F32 R68, R12, R84, R32 ;  /* 0x000000540c44723c */ /* 0x000fe60000001820 */
[----:B-1----:R-:W1:Y:S03]  /*7a30*/  MUFU.TANH R0, R50 ;  /* 0x0000003200007308 */ /* 0x002e660000002400 */
[----:B----4-:R-:W-:Y:S05]  /*7a40*/  HMMA.16816.F32 R32, R16, R52, RZ ;  /* 0x000000341020723c */ /* 0x010fea00000018ff */
[----:B------:R-:W-:Y:S01]  /*7a50*/  MUFU.TANH R226, R60 ;  /* 0x0000003c00e27308 */ /* 0x000fe20000002400 */
[----:B--2---:R-:W-:Y:S07]  /*7a60*/  HMMA.16816.F32 R28, R24, R100, R56 ;  /* 0x00000064181c723c */ /* 0x004fee0000001838 */
[----:B------:R-:W-:Y:S01]  /*7a70*/  MUFU.TANH R225, R61 ;  /* 0x0000003d00e17308 */ /* 0x000fe20000002400 */
[----:B------:R-:W-:Y:S01]  /*7a80*/  HMMA.16816.F32 R56, R20, R40, RZ ;  /* 0x000000281438723c */ /* 0x000fe200000018ff */
[----:B-1----:R1:W-:Y:S03]  /*7a90*/  STL [R1+0x4], R0 ;  /* 0x0000040001007387 */ /* 0x0023e60000100800 */
[----:B------:R-:W-:Y:S01]  /*7aa0*/  FMUL.FTZ R68, R68, UR8 ;  /* 0x0000000844447c20 */ /* 0x000fe20008410000 */
[----:B------:R-:W-:Y:S01]  /*7ab0*/  FMUL.FTZ R69, R69, UR8 ;  /* 0x0000000845457c20 */ /* 0x000fe20008410000 */
[----:B------:R-:W-:Y:S01]  /*7ac0*/  FMUL.FTZ R70, R70, UR8 ;  /* 0x0000000846467c20 */ /* 0x000fe20008410000 */
[----:B------:R-:W-:Y:S01]  /*7ad0*/  MUFU.TANH R252, R63 ;  /* 0x0000003f00fc7308 */ /* 0x000fe20000002400 */
[----:B------:R-:W-:Y:S01]  /*7ae0*/  FMUL.FTZ R71, R71, UR8 ;  /* 0x0000000847477c20 */ /* 0x000fe20008410000 */
[----:B------:R-:W-:Y:S06]  /*7af0*/  HMMA.16816.F32 R120, R16, R54, RZ ;  /* 0x000000361078723c */ /* 0x000fec00000018ff */
[----:B------:R-:W-:Y:S01]  /*7b00*/  MUFU.TANH R221, R68 ;  /* 0x0000004400dd7308 */ /* 0x000fe20000002400 */
[----:B------:R-:W-:Y:S01]  /*7b10*/  FMUL.FTZ R28, R28, UR8 ;  /* 0x000000081c1c7c20 */ /* 0x000fe20008410000 */
[----:B------:R-:W-:Y:S01]  /*7b20*/  FMUL.FTZ R29, R29, UR8 ;  /* 0x000000081d1d7c20 */ /* 0x000fe20008410000 */
[----:B------:R-:W-:Y:S01]  /*7b30*/  FMUL.FTZ R30, R30, UR8 ;  /* 0x000000081e1e7c20 */ /* 0x000fe20008410000 */
[----:B------:R-:W-:-:S04]  /*7b40*/  FMUL.FTZ R31, R31, UR8 ;  /* 0x000000081f1f7c20 */ /* 0x000fc80008410000 */
[----:B------:R-:W-:Y:S08]  /*7b50*/  MUFU.TANH R182, R28 ;  /* 0x0000001c00b67308 */ /* 0x000ff00000002400 */
[----:B-1----:R-:W1:Y:S08]  /*7b60*/  MUFU.TANH R0, R51 ;  /* 0x0000003300007308 */ /* 0x002e700000002400 */
[----:B------:R-:W-:Y:S08]  /*7b70*/  MUFU.TANH R241, R29 ;  /* 0x0000001d00f17308 */ /* 0x000ff00000002400 */
[----:B------:R-:W-:Y:S01]  /*7b80*/  MUFU.TANH R199, R30 ;  /* 0x0000001e00c77308 */ /* 0x000fe20000002400 */
[----:B-1----:R1:W-:Y:S01]  /*7b90*/  STL [R1+0x8], R0 ;  /* 0x0000080001007387 */ /* 0x0023e20000100800 */
[----:B------:R-:W-:Y:S06]  /*7ba0*/  HMMA.16816.F32 R48, R24, R84, R56 ;  /* 0x000000541830723c */ /* 0x000fec0000001838 */
[----:B------:R2:W-:Y:S01]  /*7bb0*/  MUFU.TANH R198, R31 ;  /* 0x0000001f00c67308 */ /* 0x0005e20000002400 */
[C---:B------:R-:W-:Y:S06]  /*7bc0*/  HMMA.16816.F32 R56, R20.reuse, R52, RZ ;  /* 0x000000341438723c */ /* 0x040fec00000018ff */
[----:B------:R-:W-:Y:S01]  /*7bd0*/  HMMA.16816.F32 R52, R20, R54, RZ ;  /* 0x000000361434723c */ /* 0x000fe200000018ff */
[----:B------:R-:W-:Y:S08]  /*7be0*/  MUFU.TANH R220, R69 ;  /* 0x0000004500dc7308 */ /* 0x000ff00000002400 */
[----:B------:R-:W-:Y:S01]  /*7bf0*/  MUFU.TANH R251, R70 ;  /* 0x0000004600fb7308 */ /* 0x000fe20000002400 */
[----:B--2---:R-:W2:Y:S01]  /*7c00*/  LDSM.16.M88.4 R28, [R191] ;  /* 0x00000000bf1c783b */ /* 0x004ea20000000200 */
[----:B------:R-:W-:Y:S01]  /*7c10*/  FMUL.FTZ R48, R48, UR8 ;  /* 0x0000000830307c20 */ /* 0x000fe20008410000 */
[----:B------:R-:W-:Y:S01]  /*7c20*/  FMUL.FTZ R49, R49, UR8 ;  /* 0x0000000831317c20 */ /* 0x000fe20008410000 */
[----:B------:R-:W-:Y:S01]  /*7c30*/  FMUL.FTZ R50, R50, UR8 ;  /* 0x0000000832327c20 */ /* 0x000fe20008410000 */
[----:B------:R-:W-:-:S03]  /*7c40*/  FMUL.FTZ R51, R51, UR8 ;  /* 0x0000000833337c20 */ /* 0x000fc60008410000 */
[----:B-1----:R1:W3:Y:S08]  /*7c50*/  MUFU.TANH R0, R62 ;  /* 0x0000003e00007308 */ /* 0x0022f00000002400 */
[----:B------:R-:W-:Y:S08]  /*7c60*/  MUFU.TANH R239, R48 ;  /* 0x0000003000ef7308 */ /* 0x000ff00000002400 */
[----:B------:R-:W-:Y:S01]  /*7c70*/  MUFU.TANH R240, R49 ;  /* 0x0000003100f07308 */ /* 0x000fe20000002400 */
[----:B-1----:R-:W1:Y:S04]  /*7c80*/  LDSM.16.M88.4 R60, [R135+0x3800] ;  /* 0x00380000873c783b */ /* 0x002e680000000200 */
[----:B---3--:R-:W-:Y:S03]  /*7c90*/  STL [R1], R0 ;  /* 0x0000000001007387 */ /* 0x008fe60000100800 */
[----:B------:R-:W-:Y:S08]  /*7ca0*/  MUFU.TANH R196, R50 ;  /* 0x0000003200c47308 */ /* 0x000ff00000002400 */
[----:B------:R1:W-:Y:S01]  /*7cb0*/  MUFU.TANH R183, R51 ;  /* 0x0000003300b77308 */ /* 0x0003e20000002400 */
[-C--:B--2---:R-:W-:Y:S01]  /*7cc0*/  HMMA.16816.F32 R64, R24, R28.reuse, R56 ;  /* 0x0000001c1840723c */ /* 0x084fe20000001838 */
[----:B------:R-:W-:Y:S05]  /*7cd0*/  LDSM.16.M88.4 R56, [R190] ;  /* 0x00000000be38783b */ /* 0x000fea0000000200 */
[----:B------:R-:W-:Y:S01]  /*7ce0*/  HMMA.16816.F32 R72, R12, R28, R32 ;  /* 0x0000001c0c48723c */ /* 0x000fe20000001820 */
[----:B------:R-:W2:Y:S01]  /*7cf0*/  LDSM.16.M88.4 R32, [R135+0x3c00] ;  /* 0x003c00008720783b */ /* 0x000ea20000000200 */
[----:B------:R3:W-:Y:S05]  /*7d00*/  MUFU.TANH R250, R71 ;  /* 0x0000004700fa7308 */ /* 0x0007ea0000002400 */
[----:B------:R-:W-:Y:S01]  /*7d10*/  MOV R29, R76 ;  /* 0x0000004c001d7202 */ /* 0x000fe20000000f00 */
[-C--:B-1----:R-:W-:Y:S10]  /*7d20*/  HMMA.16816.F32 R48, R20, R60.reuse, RZ ;  /* 0x0000003c1430723c */ /* 0x082ff400000018ff */
        /* <DEDUP_REMOVED lines=9> */
[----:B------:R-:W-:-:S03]  /*7dc0*/  FMUL.FTZ R75, R75, UR8 ;  /* 0x000000084b4b7c20 */ /* 0x000fc60008410000 */
[----:B------:R-:W-:Y:S08]  /*7dd0*/  MUFU.TANH R171, R65 ;  /* 0x0000004100ab7308 */ /* 0x000ff00000002400 */
[----:B------:R-:W-:Y:S01]  /*7de0*/  MUFU.TANH R181, R66 ;  /* 0x0000004200b57308 */ /* 0x000fe20000002400 */
[----:B--2---:R-:W-:Y:S06]  /*7df0*/  HMMA.16816.F32 R92, R20, R32, RZ ;  /* 0x00000020145c723c */ /* 0x004fec00000018ff */
[----:B---3--:R-:W-:Y:S01]  /*7e00*/  HMMA.16816.F32 R68, R24, R56, R48 ;  /* 0x000000381844723c */ /* 0x008fe20000001830 */
[----:B------:R-:W1:Y:S01]  /*7e10*/  LDSM.16.M88.4 R48, [R189] ;  /* 0x00000000bd30783b */ /* 0x000e620000000200 */
[----:B------:R2:W-:Y:S01]  /*7e20*/  MUFU.TANH R180, R67 ;  /* 0x0000004300b47308 */ /* 0x0005e20000002400 */
[----:B------:R-:W-:-:S04]  /*7e30*/  DEPBAR.LE SB0, 0x0 ;  /* 0x000080000000791a */ /* 0x000fc80000000000 */
[----:B------:R-:W-:Y:S03]  /*7e40*/  HMMA.16816.F32 R76, R12, R56, R76 ;  /* 0x000000380c4c723c */ /* 0x000fe6000000184c */
[----:B------:R-:W-:Y:S04]  /*7e50*/  MUFU.TANH R217, R72 ;  /* 0x0000004800d97308 */ /* 0x000fe80000002400 */
[----:B------:R-:W-:Y:S01]  /*7e60*/  IMAD.MOV.U32 R57, RZ, RZ, R117 ;  /* 0x000000ffff397224 */ /* 0x000fe200078e0075 */
[----:B------:R-:W-:Y:S02]  /*7e70*/  MOV R56, R116 ;  /* 0x0000007400387202 */ /* 0x000fe40000000f00 */
[C---:B------:R-:W-:Y:S01]  /*7e80*/  HMMA.16816.F32 R116, R16.reuse, R42, RZ ;  /* 0x0000002a1074723c */ /* 0x040fe200000018ff */
[----:B------:R-:W-:Y:S05]  /*7e90*/  MUFU.TANH R216, R73 ;  /* 0x0000004900d87308 */ /* 0x000fea0000002400 */
[----:B--2---:R-:W-:Y:S01]  /*7ea0*/  HMMA.16816.F32 R64, R16, R32, RZ ;  /* 0x000000201040723c */ /* 0x004fe200000018ff */
[----:B------:R-:W-:Y:S01]  /*7eb0*/  FMUL.FTZ R68, R68, UR8 ;  /* 0x0000000844447c20 */ /* 0x000fe20008410000 */
[----:B------:R-:W-:Y:S01]  /*7ec0*/  FMUL.FTZ R69, R69, UR8 ;  /* 0x0000000845457c20 */ /* 0x000fe20008410000 */
[----:B------:R-:W-:Y:S01]  /*7ed0*/  MUFU.TANH R248, R74 ;  /* 0x0000004a00f87308 */ /* 0x000fe20000002400 */
[----:B------:R-:W-:Y:S01]  /*7ee0*/  FMUL.FTZ R70, R70, UR8 ;  /* 0x0000000846467c20 */ /* 0x000fe20008410000 */
[----:B------:R-:W-:-:S03]  /*7ef0*/  FMUL.FTZ R71, R71, UR8 ;  /* 0x0000000847477c20 */ /* 0x000fc60008410000 */
[----:B------:R-:W-:Y:S01]  /*7f00*/  FMUL.FTZ R76, R76, UR8 ;  /* 0x000000084c4c7c20 */ /* 0x000fe20008410000 */
[----:B------:R-:W-:Y:S01]  /*7f10*/  FMUL.FTZ R77, R77, UR8 ;  /* 0x000000084d4d7c20 */ /* 0x000fe20008410000 */
[----:B------:R-:W-:Y:S01]  /*7f20*/  FMUL.FTZ R78, R78, UR8 ;  /* 0x000000084e4e7c20 */ /* 0x000fe20008410000 */
[----:B------:R2:W-:Y:S01]  /*7f30*/  MUFU.TANH R249, R75 ;  /* 0x0000004b00f97308 */ /* 0x0005e20000002400 */
[----:B------:R-:W-:Y:S01]  /*7f40*/  FMUL.FTZ R79, R79, UR8 ;  /* 0x000000084f4f7c20 */ /* 0x000fe20008410000 */
[-C--:B-1----:R-:W-:Y:S06]  /*7f50*/  HMMA.16816.F32 R92, R24, R48.reuse, R92 ;  /* 0x00000030185c723c */ /* 0x082fec000000185c */
[----:B------:R-:W-:Y:S08]  /*7f60*/  MUFU.TANH R230, R68 ;  /* 0x0000004400e67308 */ /* 0x000ff00000002400 */
[----:B------:R-:W-:Y:S01]  /*7f70*/  MUFU.TANH R231, R69 ;  /* 0x0000004500e77308 */ /* 0x000fe20000002400 */
[----:B--2---:R-:W-:Y:S06]  /*7f80*/  HMMA.16816.F32 R72, R12, R48, R64 ;  /* 0x000000300c48723c */ /* 0x004fec0000001840 */
[----:B------:R-:W-:Y:S01]  /*7f90*/  HMMA.16816.F32 R64, R16, R46, RZ ;  /* 0x0000002e1040723c */ /* 0x000fe200000018ff */
[----:B------:R-:W-:Y:S02]  /*7fa0*/  MUFU.TANH R175, R70 ;  /* 0x0000004600af7308 */ /* 0x000fe40000002400 */
[----:B------:R-:W-:-:S06]  /*7fb0*/  FMUL.FTZ R92, R92, UR8 ;  /* 0x000000085c5c7c20 */ /* 0x000fcc0008410000 */
[----:B------:R1:W-:Y:S01]  /*7fc0*/  MUFU.TANH R174, R71 ;  /* 0x0000004700ae7308 */ /* 0x0003e20000002400 */
[----:B------:R-:W-:Y:S01]  /*7fd0*/  FMUL.FTZ R94, R94, UR8 ;  /* 0x000000085e5e7c20 */ /* 0x000fe20008410000 */
[----:B------:R-:W-:Y:S01]  /*7fe0*/  FMUL.FTZ R95, R95, UR8 ;  /* 0x000000085f5f7c20 */ /* 0x000fe20008410000 */
[----:B------:R-:W-:-:S05]  /*7ff0*/  FMUL.FTZ R0, R93, UR8 ;  /* 0x000000085d007c20 */ /* 0x000fca0008410000 */
[----:B------:R-:W-:Y:S01]  /*8000*/  MUFU.TANH R212, R76 ;  /* 0x0000004c00d47308 */ /* 0x000fe20000002400 */
[----:B------:R-:W-:Y:S01]  /*8010*/  FMUL.FTZ R72, R72, UR8 ;  /* 0x0000000848487c20 */ /* 0x000fe20008410000 */
[----:B------:R-:W-:Y:S01]  /*8020*/  FMUL.FTZ R73, R73, UR8 ;  /* 0x0000000849497c20 */ /* 0x000fe20008410000 */
[----:B------:R-:W-:Y:S01]  /*8030*/  FMUL.FTZ R74, R74, UR8 ;  /* 0x000000084a4a7c20 */ /* 0x000fe20008410000 */
[----:B------:R-:W-:-:S03]  /*8040*/  FMUL.FTZ R75, R75, UR8 ;  /* 0x000000084b4b7c20 */ /* 0x000fc60008410000 */
[----:B------:R-:W-:Y:S01]  /*8050*/  HMMA.16816.F32 R44, R12, R106, R64 ;  /* 0x0000006a0c2c723c */ /* 0x000fe20000001840 */
[----:B------:R-:W-:Y:S05]  /*8060*/  MUFU.TANH R211, R77 ;  /* 0x0000004d00d37308 */ /* 0x000fea0000002400 */
[-C--:B-1----:R-:W-:Y:S03]  /*8070*/  HMMA.16816.F32 R68, R16, R90.reuse, RZ ;  /* 0x0000005a1044723c */ /* 0x082fe600000018ff */
[----:B------:R-:W-:Y:S03]  /*8080*/  MUFU.TANH R245, R78 ;  /* 0x0000004e00f57308 */ /* 0x000fe60000002400 */
[----:B------:R-:W-:Y:S05]  /*8090*/  HMMA.16816.F32 R88, R20, R90, RZ ;  /* 0x0000005a1458723c */ /* 0x000fea00000018ff */
[----:B------:R1:W-:Y:S01]  /*80a0*/  MUFU.TANH R244, R79 ;  /* 0x0000004f00f47308 */ /* 0x0003e20000002400 */
[----:B------:R-:W-:Y:S06]  /*80b0*/  HMMA.16816.F32 R104, R24, R30, R52 ;  /* 0x0000001e1868723c */ /* 0x000fec0000001834 */
[----:B------:R-:W-:Y:S01]  /*80c0*/  FMUL.FTZ R44, R44, UR8 ;  /* 0x000000082c2c7c20 */ /* 0x000fe20008410000 */
[----:B------:R-:W-:Y:S01]  /*80d0*/  MUFU.TANH R84, R92 ;  /* 0x0000005c00547308 */ /* 0x000fe20000002400 */
[----:B------:R-:W-:Y:S01]  /*80e0*/  FMUL.FTZ R45, R45, UR8 ;  /* 0x000000082d2d7c20 */ /* 0x000fe20008410000 */
[----:B------:R-:W-:Y:S01]  /*80f0*/  FMUL.FTZ R46, R46, UR8 ;  /* 0x000000082e2e7c20 */ /* 0x000fe20008410000 */
[----:B------:R-:W-:-:S02]  /*8100*/  FMUL.FTZ R47, R47, UR8 ;  /* 0x000000082f2f7c20 */ /* 0x000fc40008410000 */
[----:B------:R-:W-:Y:S03]  /*8110*/  HMMA.16816.F32 R64, R12, R114, R68 ;  /* 0x000000720c40723c */ /* 0x000fe60000001844 */
[----:B------:R-:W-:Y:S03]  /*8120*/  MUFU.TANH R170, R94 ;  /* 0x0000005e00aa7308 */ /* 0x000fe60000002400 */
[C---:B-1----:R-:W-:Y:S05]  /*8130*/  HMMA.16816.F32 R76, R16.reuse, R98, RZ ;  /* 0x00000062104c723c */ /* 0x042fea00000018ff */
[----:B------:R1:W-:Y:S01]  /*8140*/  MUFU.TANH R203, R95 ;  /* 0x0000005f00cb7308 */ /* 0x0003e20000002400 */
[----:B------:R-:W-:Y:S06]  /*8150*/  HMMA.16816.F32 R68, R16, R34, RZ ;  /* 0x000000221044723c */ /* 0x000fec00000018ff */
[C---:B------:R-:W-:Y:S01]  /*8160*/  HMMA.16816.F32 R96, R20.reuse, R98, RZ ;  /* 0x000000621460723c */ /* 0x040fe200000018ff */
[----:B------:R-:W-:Y:S05]  /*8170*/  MUFU.TANH R204, R72 ;  /* 0x0000004800cc7308 */ /* 0x000fea0000002400 */
[----:B------:R-:W-:Y:S01]  /*8180*/  HMMA.16816.F32 R32, R20, R34, RZ ;  /* 0x000000221420723c */ /* 0x000fe200000018ff */
[----:B------:R-:W-:Y:S01]  /*8190*/  FMUL.FTZ R65, R65, UR8 ;  /* 0x0000000841417c20 */ /* 0x000fe20008410000 */
[----:B------:R-:W-:Y:S01]  /*81a0*/  FMUL.FTZ R64, R64, UR8 ;  /* 0x0000000840407c20 */ /* 0x000fe20008410000 */
[----:B------:R-:W-:Y:S01]  /*81b0*/  MUFU.TANH R205, R73 ;  /* 0x0000004900cd7308 */ /* 0x000fe20000002400 */
[----:B------:R-:W-:Y:S01]  /*81c0*/  FMUL.FTZ R66, R66, UR8 ;  /* 0x0000000842427c20 */ /* 0x000fe20008410000 */
[----:B------:R-:W-:Y:S01]  /*81d0*/  FMUL.FTZ R67, R67, UR8 ;  /* 0x0000000843437c20 */ /* 0x000fe20008410000 */
[-C--:B-1----:R-:W-:Y:S05]  /*81e0*/  HMMA.16816.F32 R92, R16, R82.reuse, RZ ;  /* 0x00000052105c723c */ /* 0x082fea00000018ff */
[----:B------:R-:W-:Y:S01]  /*81f0*/  MUFU.TANH R242, R74 ;  /* 0x0000004a00f27308 */ /* 0x000fe20000002400 */
[----:B------:R-:W-:Y:S06]  /*8200*/  HMMA.16816.F32 R80, R20, R82, RZ ;  /* 0x000000521450723c */ /* 0x000fec00000018ff */
[C---:B------:R-:W-:Y:S01]  /*8210*/  HMMA.16816.F32 R112, R24.reuse, R114, R88 ;  /* 0x000000721870723c */ /* 0x040fe20000001858 */
[----:B------:R1:W-:Y:S05]  /*8220*/  MUFU.TANH R243, R75 ;  /* 0x0000004b00f37308 */ /* 0x0003ea0000002400 */
[C---:B------:R-:W-:Y:S03]  /*8230*/  HMMA.16816.F32 R96, R24.reuse, R110, R96 ;  /* 0x0000006e1860723c */ /* 0x040fe60000001860 */
[----:B------:R-:W-:Y:S03]  /*8240*/  MUFU.TANH R133, R44 ;  /* 0x0000002c00857308 */ /* 0x000fe60000002400 */
[----:B------:R-:W-:Y:S05]  /*8250*/  HMMA.16816.F32 R88, R24, R50, R32 ;  /* 0x000000321858723c */ /* 0x000fea0000001820 */
[----:B------:R-:W-:Y:S01]  /*8260*/  MUFU.TANH R134, R45 ;  /* 0x0000002d00867308 */ /* 0x000fe20000002400 */
[----:B-1----:R-:W-:Y:S06]  /*8270*/  HMMA.16816.F32 R72, R16, R62, RZ ;  /* 0x0000003e1048723c */ /* 0x002fec00000018ff */
[----:B------:R-:W-:Y:S01]  /*8280*/  HMMA.16816.F32 R16, R12, R110, R76 ;  /* 0x0000006e0c10723c */ /* 0x000fe2000000184c */
[----:B------:R-:W-:Y:S05]  /*8290*/  MUFU.TANH R132, R46 ;  /* 0x0000002e00847308 */ /* 0x000fea0000002400 */
[----:B------:R-:W-:Y:S03]  /*82a0*/  HMMA.16816.F32 R60, R20, R62, RZ ;  /* 0x0000003e143c723c */ /* 0x000fe600000018ff */
[----:B------:R1:W-:Y:S08]  /*82b0*/  MUFU.TANH R131, R47 ;  /* 0x0000002f00837308 */ /* 0x0003f00000002400 */
[----:B------:R2:W-:Y:S01]  /*82c0*/  MUFU.TANH R49, R0 ;  /* 0x0000000000317308 */ /* 0x0005e20000002400 */
[----:B------:R-:W-:Y:S06]  /*82d0*/  HMMA.16816.F32 R76, R12, R58, R72 ;  /* 0x0000003a0c4c723c */ /* 0x000fec0000001848 */
[----:B------:R-:W-:Y:S01]  /*82e0*/  FMUL.FTZ R16, R16, UR8 ;  /* 0x0000000810107c20 */ /* 0x000fe20008410000 */
[----:B------:R-:W-:Y:S01]  /*82f0*/  FMUL.FTZ R17, R17, UR8 ;  /* 0x0000000811117c20 */ /* 0x000fe20008410000 */
[----:B-1----:R-:W-:Y:S01]  /*8300*/  HMMA.16816.F32 R44, R20, R42, RZ ;  /* 0x0000002a142c723c */ /* 0x002fe200000018ff */
[----:B------:R-:W-:Y:S01]  /*8310*/  FMUL.FTZ R18, R18, UR8 ;  /* 0x0000000812127c20 */ /* 0x000fe20008410000 */
[----:B------:R-:W-:Y:S01]  /*8320*/  FMUL.FTZ R19, R19, UR8 ;  /* 0x0000000813137c20 */ /* 0x000fe20008410000 */
[----:B------:R-:W-:Y:S03]  /*8330*/  MUFU.TANH R177, R16 ;  /* 0x0000001000b17308 */ /* 0x000fe60000002400 */
[C---:B------:R-:W-:Y:S05]  /*8340*/  HMMA.16816.F32 R40, R12.reuse, R102, R92 ;  /* 0x000000660c28723c */ /* 0x040fea000000185c */
[----:B------:R-:W-:Y:S01]  /*8350*/  MUFU.TANH R176, R17 ;  /* 0x0000001100b07308 */ /* 0x000fe20000002400 */
[----:B------:R-:W-:Y:S06]  /*8360*/  HMMA.16816.F32 R20, R12, R30, R120 ;  /* 0x0000001e0c14723c */ /* 0x000fec0000001878 */
[C---:B------:R-:W-:Y:S01]  /*8370*/  HMMA.16816.F32 R100, R24.reuse, R102, R80 ;  /* 0x000000661864723c */ /* 0x040fe20000001850 */
[----:B------:R-:W-:Y:S05]  /*8380*/  MUFU.TANH R235, R18 ;  /* 0x0000001200eb7308 */ /* 0x000fea0000002400 */
[C---:B------:R-:W-:Y:S03]  /*8390*/  HMMA.16816.F32 R92, R24.reuse, R86, R44 ;  /* 0x00000056185c723c */ /* 0x040fe6000000182c */
[----:B------:R1:W-:Y:S03]  /*83a0*/  MUFU.TANH R213, R19 ;  /* 0x0000001300d57308 */ /* 0x0003e60000002400 */
[----:B--2---:R-:W-:Y:S01]  /*83b0*/  FMUL.FTZ R0, R42, UR8 ;  /* 0x000000082a007c20 */ /* 0x004fe20008410000 */
[----:B------:R-:W-:Y:S01]  /*83c0*/  HMMA.16816.F32 R108, R24, R58, R60 ;  /* 0x0000003a186c723c */ /* 0x000fe2000000183c */
[----:B------:R-:W-:Y:S01]  /*83d0*/  FMUL.FTZ R40, R40, UR8 ;  /* 0x0000000828287c20 */ /* 0x000fe20008410000 */
[----:B------:R-:W-:-:S02]  /*83e0*/  FMUL.FTZ R41, R41, UR8 ;  /* 0x0000000829297c20 */ /* 0x000fc40008410000 */
[----:B------:R2:W-:Y:S08]  /*83f0*/  MUFU.TANH R234, R0 ;  /* 0x0000000000ea7308 */ /* 0x0005f00000002400 */
[----:B------:R3:W-:Y:S01]  /*8400*/  MUFU.TANH R178, R65 ;  /* 0x0000004100b27308 */ /* 0x0007e20000002400 */
[C---:B-1----:R-:W-:Y:S06]  /*8410*/  HMMA.16816.F32 R16, R12.reuse, R86, R116 ;  /* 0x000000560c10723c */ /* 0x042fec0000001874 */
[----:B------:R-:W-:Y:S01]  /*8420*/  HMMA.16816.F32 R116, R12, R50, R68 ;  /* 0x000000320c74723c */ /* 0x000fe20000001844 */
[----:B------:R1:W-:Y:S01]  /*8430*/  MUFU.TANH R179, R64 ;  /* 0x0000004000b37308 */ /* 0x0003e20000002400 */
[----:B--2---:R-:W-:-:S07]  /*8440*/  FMUL.FTZ R0, R43, UR8 ;  /* 0x000000082b007c20 */ /* 0x004fce0008410000 */
[----:B------:R2:W-:Y:S01]  /*8450*/  MUFU.TANH R210, R0 ;  /* 0x0000000000d27308 */ /* 0x0005e20000002400 */
[----:B---3--:R-:W-:-:S07]  /*8460*/  IMAD.MOV.U32 R65, RZ, RZ, R128 ;  /* 0x000000ffff417224 */ /* 0x008fce00078e0080 */
[----:B------:R-:W-:Y:S01]  /*8470*/  MUFU.TANH R173, R40 ;  /* 0x0000002800ad7308 */ /* 0x000fe20000002400 */
[----:B-1----:R-:W-:-:S07]  /*8480*/  VIADD R64, R233, 0xfffffffe ;  /* 0xfffffffee9407836 */ /* 0x002fce0000000000 */
[----:B------:R-:W-:Y:S01]  /*8490*/  MUFU.TANH R172, R41 ;  /* 0x0000002900ac7308 */ /* 0x000fe20000002400 */
[----:B--2---:R-:W-:-:S07]  /*84a0*/  FMUL.FTZ R0, R16, UR8 ;  /* 0x0000000810007c20 */ /* 0x004fce0008410000 */
[----:B------:R1:W-:Y:S08]  /*84b0*/  MUFU.TANH R130, R0 ;  /* 0x0000000000827308 */ /* 0x0003f00000002400 */
[----:B------:R-:W-:Y:S08]  /*84c0*/  MUFU.TANH R237, R66 ;  /* 0x0000004200ed7308 */ /* 0x000ff00000002400 */
[----:B------:R-:W-:Y:S01]  /*84d0*/  MUFU.TANH R236, R67 ;  /* 0x0000004300ec7308 */ /* 0x000fe20000002400 */
[----:B-1----:R-:W-:-:S07]  /*84e0*/  FMUL.FTZ R0, R17, UR8 ;  /* 0x0000000811007c20 */ /* 0x002fce0008410000 */
[----:B------:R1:W-:Y:S02]  /*84f0*/  MUFU.TANH R129, R0 ;  /* 0x0000000000817308 */ /* 0x0003e40000002400 */
[----:B-1----:R-:W-:-:S06]  /*8500*/  FMUL.FTZ R0, R18, UR8 ;  /* 0x0000000812007c20 */ /* 0x002fcc0008410000 */
[----:B------:R1:W-:Y:S02]  /*8510*/  MUFU.TANH R209, R0 ;  /* 0x0000000000d17308 */ /* 0x0003e40000002400 */
[----:B-1----:R-:W-:Y:S01]  /*8520*/  FMUL.FTZ R0, R19, UR8 ;  /* 0x0000000813007c20 */ /* 0x002fe20008410000 */
[----:B------:R-:W-:-:S05]  /*8530*/  FMUL.FTZ R19, R23, UR8 ;  /* 0x0000000817137c20 */ /* 0x000fca0008410000 */
[----:B------:R1:W-:Y:S02]  /*8540*/  MUFU.TANH R206, R0 ;  /* 0x0000000000ce7308 */ /* 0x0003e40000002400 */
[----:B-1----:R-:W-:-:S06]  /*8550*/  FMUL.FTZ R0, R20, UR8 ;  /* 0x0000000814007c20 */ /* 0x002fcc0008410000 */
[----:B------:R1:W-:Y:S02]  /*8560*/  MUFU.TANH R128, R0 ;  /* 0x0000000000807308 */ /* 0x0003e40000002400 */
[----:B-1----:R-:W-:-:S06]  /*8570*/  FMUL.FTZ R0, R21, UR8 ;  /* 0x0000000815007c20 */ /* 0x002fcc0008410000 */
[----:B------:R1:W-:Y:S02]  /*8580*/  MUFU.TANH R123, R0 ;  /* 0x00000000007b7308 */ /* 0x0003e40000002400 */
[----:B-1----:R-:W-:Y:S01]  /*8590*/  LEA R0, R64, R2, 0x7 ;  /* 0x0000000240007211 */ /* 0x002fe200078e38ff */
[----:B------:R-:W-:-:S03]  /*85a0*/  FMUL.FTZ R2, R22, UR8 ;  /* 0x0000000816027c20 */ /* 0x000fc60008410000 */
[C---:B------:R-:W-:Y:S02]  /*85b0*/  IADD3 R5, R0.reuse, 0x10, RZ ;  /* 0x0000001000057810 */ /* 0x040fe40007ffe0ff */
[----:B------:R1:W-:Y:S01]  /*85c0*/  MUFU.TANH R197, R2 ;  /* 0x0000000200c57308 */ /* 0x0003e20000002400 */
[C---:B------:R-:W-:Y:S01]  /*85d0*/  VIADD R10, R0.reuse, 0x9 ;  /* 0x00000009000a7836 */ /* 0x040fe20000000000 */
[C---:B------:R-:W-:Y:S01]  /*85e0*/  IADD3 R11, R0.reuse, 0x8, RZ ;  /* 0x00000008000b7810 */ /* 0x040fe20007ffe0ff */
[C---:B------:R-:W-:Y:S01]  /*85f0*/  VIADD R14, R0.reuse, 0x11 ;  /* 0x00000011000e7836 */ /* 0x040fe20000000000 */
[-C--:B------:R-:W-:Y:S01]  /*8600*/  ISETP.GE.AND P6, PT, R5, R7.reuse, PT ;  /* 0x000000070500720c */ /* 0x080fe20003fc6270 */
[C---:B------:R-:W-:Y:S01]  /*8610*/  VIADD R12, R0.reuse, 0x1 ;  /* 0x00000001000c7836 */ /* 0x040fe20000000000 */
[-C--:B------:R-:W-:Y:S01]  /*8620*/  ISETP.GE.AND P3, PT, R11, R7.reuse, PT ;  /* 0x000000070b00720c */ /* 0x080fe20003f66270 */
[----:B------:R-:W-:Y:S01]  /*8630*/  VIADD R4, R0, 0x19 ;  /* 0x0000001900047836 */ /* 0x000fe20000000000 */
[-C--:B------:R-:W-:Y:S01]  /*8640*/  ISETP.GE.AND P4, PT, R10, R7.reuse, PT ;  /* 0x000000070a00720c */ /* 0x080fe20003f86270 */
[C---:B------:R-:W-:Y:S01]  /*8650*/  VIADD R31, R0.reuse, 0x21 ;  /* 0x00000021001f7836 */ /* 0x040fe20000000000 */
[C---:B------:R-:W-:Y:S01]  /*8660*/  IADD3 R13, R0.reuse, 0x18, RZ ;  /* 0x00000018000d7810 */ /* 0x040fe20007ffe0ff */
[C---:B------:R-:W-:Y:S01]  /*8670*/  VIADD R34, R0.reuse, 0x29 ;  /* 0x0000002900227836 */ /* 0x040fe20000000000 */
[CC--:B------:R-:W-:Y:S01]  /*8680*/  ISETP.GE.AND P1, PT, R0.reuse, R7.reuse, PT ;  /* 0x000000070000720c */ /* 0x0c0fe20003f26270 */
[C---:B------:R-:W-:Y:S01]  /*8690*/  VIADD R41, R0.reuse, 0x38 ;  /* 0x0000003800297836 */ /* 0x040fe20000000000 */
[----:B------:R-:W-:Y:S01]  /*86a0*/  FSEL R26, R57, -INF , !P6 ;  /* 0xff800000391a7808 */ /* 0x000fe20007000000 */
[----:B------:R-:W-:Y:S01]  /*86b0*/  VIADD R46, R0, 0x41 ;  /* 0x00000041002e7836 */ /* 0x000fe20000000000 */
[-C--:B------:R-:W-:Y:S01]  /*86c0*/  ISETP.GE.AND P6, PT, R14, R7.reuse, PT ;  /* 0x000000070e00720c */ /* 0x080fe20003fc6270 */
[----:B-1----:R-:W-:Y:S01]  /*86d0*/  FMUL.FTZ R2, R124, UR8 ;  /* 0x000000087c027c20 */ /* 0x002fe20008410000 */
[-C--:B------:R-:W-:Y:S01]  /*86e0*/  ISETP.GE.AND P0, PT, R12, R7.reuse, PT ;  /* 0x000000070c00720c */ /* 0x080fe20003f06270 */
[C---:B------:R-:W-:Y:S01]  /*86f0*/  VIADD R51, R0.reuse, 0x50 ;  /* 0x0000005000337836 */ /* 0x040fe20000000000 */
[----:B------:R-:W-:Y:S01]  /*8700*/  FSEL R20, R65, -INF , !P1 ;  /* 0xff80000041147808 */ /* 0x000fe20004800000 */
[----:B------:R1:W2:Y:S01]  /*8710*/  MUFU.TANH R15, R2 ;  /* 0x00000002000f7308 */ /* 0x0002a20000002400 */
[----:B------:R-:W-:Y:S01]  /*8720*/  FSEL R27, R29, -INF , !P6 ;  /* 0xff8000001d1b7808 */ /* 0x000fe20007000000 */
[----:B------:R-:W-:Y:S01]  /*8730*/  VIADD R54, R0, 0x68 ;  /* 0x0000006800367836 */ /* 0x000fe20000000000 */
[----:B------:R-:W-:Y:S01]  /*8740*/  FSEL R21, R56, -INF , !P0 ;  /* 0xff80000038157808 */ /* 0x000fe20004000000 */
[C---:B------:R-:W-:Y:S01]  /*8750*/  VIADD R56, R0.reuse, 0x59 ;  /* 0x0000005900387836 */ /* 0x040fe20000000000 */
[C---:B------:R-:W-:Y:S01]  /*8760*/  IADD3 R28, R0.reuse, 0x20, RZ ;  /* 0x00000020001c7810 */ /* 0x040fe20007ffe0ff */
[----:B------:R-:W-:Y:S01]  /*8770*/  VIADD R58, R0, 0x71 ;  /* 0x00000071003a7836 */ /* 0x000fe20000000000 */
[----:B------:R-:W-:-:S02]  /*8780*/  ISETP.GE.AND P5, PT, R4, R7, PT ;  /* 0x000000070400720c */ /* 0x000fc40003fa6270 */
[-C--:B------:R-:W-:Y:S02]  /*8790*/  ISETP.GE.AND P2, PT, R28, R7.reuse, PT ;  /* 0x000000071c00720c */ /* 0x080fe40003f46270 */
[----:B------:R-:W-:Y:S02]  /*87a0*/  IADD3 R33, R0, 0x28, RZ ;  /* 0x0000002800217810 */ /* 0x000fe40007ffe0ff */
[-C--:B------:R-:W-:Y:S02]  /*87b0*/  ISETP.GE.AND P1, PT, R31, R7.reuse, PT ;  /* 0x000000071f00720c */ /* 0x080fe40003f26270 */
[----:B------:R-:W-:Y:S01]  /*87c0*/  FSEL R40, R247, -INF , !P2 ;  /* 0xff800000f7287808 */ /* 0x000fe20005000000 */
[----:B-1----:R-:W-:Y:S01]  /*87d0*/  FMUL.FTZ R2, R125, UR8 ;  /* 0x000000087d027c20 */ /* 0x002fe20008410000 */
[----:B--2---:R-:W-:Y:S01]  /*87e0*/  FSEL R22, R15, -INF , !P3 ;  /* 0xff8000000f167808 */ /* 0x004fe20005800000 */
[----:B------:R-:W-:Y:S01]  /*87f0*/  FMUL.FTZ R15, R101, UR8 ;  /* 0x00000008650f7c20 */ /* 0x000fe20008410000 */
[-C--:B------:R-:W-:Y:S01]  /*8800*/  ISETP.GE.AND P3, PT, R13, R7.reuse, PT ;  /* 0x000000070d00720c */ /* 0x080fe20003f66270 */
[----:B------:R1:W2:Y:S01]  /*8810*/  MUFU.TANH R3, R2 ;  /* 0x0000000200037308 */ /* 0x0002a20000002400 */
[----:B------:R-:W-:-:S02]  /*8820*/  ISETP.GE.AND P0, PT, R33, R7, PT ;  /* 0x000000072100720c */ /* 0x000fc40003f06270 */
[----:B------:R-:W-:Y:S02]  /*8830*/  FSEL R50, R246, -INF , !P1 ;  /* 0xff800000f6327808 */ /* 0x000fe40004800000 */
[C---:B------:R-:W-:Y:S02]  /*8840*/  IADD3 R42, R0.reuse, 0x30, RZ ;  /* 0x00000030002a7810 */ /* 0x040fe40007ffe0ff */
[C---:B------:R-:W-:Y:S01]  /*8850*/  IADD3 R44, R0.reuse, 0x39, RZ ;  /* 0x00000039002c7810 */ /* 0x040fe20007ffe0ff */
[----:B------:R-:W-:Y:S01]  /*8860*/  MUFU.TANH R15, R15 ;  /* 0x0000000f000f7308 */ /* 0x000fe20000002400 */
[C---:B------:R-:W-:Y:S02]  /*8870*/  IADD3 R43, R0.reuse, 0x31, RZ ;  /* 0x00000031002b7810 */ /* 0x040fe40007ffe0ff */
[----:B------:R-:W-:Y:S02]  /*8880*/  ISETP.GE.AND P6, PT, R41, R7, PT ;  /* 0x000000072900720c */ /* 0x000fe40003fc6270 */
[----:B------:R-:W-:-:S02]  /*8890*/  IADD3 R45, R0, 0x40, RZ ;  /* 0x00000040002d7810 */ /* 0x000fc40007ffe0ff */
[----:B------:R-:W-:Y:S01]  /*88a0*/  IADD3 R48, R0, 0x49, RZ ;  /* 0x0000004900307810 */ /* 0x000fe20007ffe0ff */
[----:B-1----:R-:W-:Y:S01]  /*88b0*/  FMUL.FTZ R2, R112, UR8 ;  /* 0x0000000870027c20 */ /* 0x002fe20008410000 */
[----:B--2---:R-:W-:Y:S02]  /*88c0*/  FSEL R24, R3, -INF , !P4 ;  /* 0xff80000003187808 */ /* 0x004fe40006000000 */
[-C--:B------:R-:W-:Y:S01]  /*88d0*/  ISETP.GE.AND P4, PT, R34, R7.reuse, PT ;  /* 0x000000072200720c */ /* 0x080fe20003f86270 */
[----:B------:R1:W2:Y:S01]  /*88e0*/  MUFU.TANH R17, R2 ;  /* 0x0000000200117308 */ /* 0x0002a20000002400 */
[----:B------:R-:W-:Y:S02]  /*88f0*/  IADD3 R47, R0, 0x48, RZ ;  /* 0x00000048002f7810 */ /* 0x000fe40007ffe0ff */
[-C--:B------:R-:W-:Y:S02]  /*8900*/  ISETP.GE.AND P2, PT, R46, R7.reuse, PT ;  /* 0x000000072e00720c */ /* 0x080fe40003f46270 */
[----:B------:R-:W-:-:S02]  /*8910*/  ISETP.GE.AND P1, PT, R47, R7, PT ;  /* 0x000000072f00720c */ /* 0x000fc40003f26270 */
[----:B------:R-:W-:Y:S02]  /*8920*/  FSEL R71, R240, -INF , !P2 ;  /* 0xff800000f0477808 */ /* 0x000fe40005000000 */
[C---:B------:R-:W-:Y:S02]  /*8930*/  IADD3 R52, R0.reuse, 0x51, RZ ;  /* 0x0000005100347810 */ /* 0x040fe40007ffe0ff */
[----:B------:R-:W-:Y:S02]  /*8940*/  IADD3 R61, R0, 0x58, RZ ;  /* 0x00000058003d7810 */ /* 0x000fe40007ffe0ff */
[----:B------:R-:W-:Y:S02]  /*8950*/  ISETP.GE.AND P2, PT, R52, R7, PT ;  /* 0x000000073400720c */ /* 0x000fe40003f46270 */
[----:B------:R-:W-:Y:S01]  /*8960*/  IADD3 R53, R0, 0x60, RZ ;  /* 0x0000006000357810 */ /* 0x000fe20007ffe0ff */
[----:B-1----:R-:W-:Y:S01]  /*8970*/  FMUL.FTZ R2, R113, UR8 ;  /* 0x0000000871027c20 */ /* 0x002fe20008410000 */
[----:B--2---:R-:W-:-:S02]  /*8980*/  FSEL R29, R17, -INF , !P3 ;  /* 0xff800000111d7808 */ /* 0x004fc40005800000 */
[-C--:B------:R-:W-:Y:S01]  /*8990*/  ISETP.GE.AND P3, PT, R45, R7.reuse, PT ;  /* 0x000000072d00720c */ /* 0x080fe20003f66270 */
[----:B------:R1:W2:Y:S01]  /*89a0*/  MUFU.TANH R16, R2 ;  /* 0x0000000200107308 */ /* 0x0002a20000002400 */
[----:B------:R-:W-:Y:S02]  /*89b0*/  FSEL R83, R171, -INF , !P2 ;  /* 0xff800000ab537808 */ /* 0x000fe40005000000 */
[----:B------:R-:W-:Y:S02]  /*89c0*/  FSEL R70, R239, -INF , !P3 ;  /* 0xff800000ef467808 */ /* 0x000fe40005800000 */
[----:B------:R-:W-:Y:S02]  /*89d0*/  ISETP.GE.AND P3, PT, R51, R7, PT ;  /* 0x000000073300720c */ /* 0x000fe40003f66270 */
[----:B------:R-:W-:Y:S02]  /*89e0*/  IADD3 R55, R0, 0x61, RZ ;  /* 0x0000006100377810 */ /* 0x000fe40007ffe0ff */
[----:B------:R-:W-:-:S02]  /*89f0*/  FSEL R75, R85, -INF , !P3 ;  /* 0xff800000554b7808 */ /* 0x000fc40005800000 */
[C---:B------:R-:W-:Y:S02]  /*8a00*/  IADD3 R60, R0.reuse, 0x69, RZ ;  /* 0x00000069003c7810 */ /* 0x040fe40007ffe0ff */
[C---:B------:R-:W-:Y:S02]  /*8a10*/  IADD3 R59, R0.reuse, 0x70, RZ ;  /* 0x00000070003b7810 */ /* 0x040fe40007ffe0ff */
[----:B------:R-:W-:Y:S01]  /*8a20*/  IADD3 R57, R0, 0x78, RZ ;  /* 0x0000007800397810 */ /* 0x000fe20007ffe0ff */
[----:B-1----:R-:W-:Y:S01]  /*8a30*/  FMUL.FTZ R2, R96, UR8 ;  /* 0x0000000860027c20 */ /* 0x002fe20008410000 */
[----:B--2---:R-:W-:Y:S01]  /*8a40*/  FSEL R32, R16, -INF , !P5 ;  /* 0xff80000010207808 */ /* 0x004fe20006800000 */
[----:B------:R-:W-:Y:S01]  /*8a50*/  BAR.SYNC.DEFER_BLOCKING 0x0 ;  /* 0x0000000000007b1d */ /* 0x000fe20000010000 */
[----:B------:R-:W-:Y:S02]  /*8a60*/  ISETP.GE.AND P5, PT, R44, R7, PT ;  /* 0x000000072c00720c */ /* 0x000fe40003fa6270 */
[----:B------:R-:W-:-:S02]  /*8a70*/  IADD3 R63, R0, 0x79, RZ ;  /* 0x00000079003f7810 */ /* 0x000fc40007ffe0ff */
[----:B------:R-:W-:Y:S01]  /*8a80*/  FSEL R69, R15, -INF , !P5 ;  /* 0xff8000000f457808 */ /* 0x000fe20006800000 */
[----:B------:R1:W2:Y:S01]  /*8a90*/  MUFU.TANH R18, R2 ;  /* 0x0000000200127308 */ /* 0x0002a20000002400 */
[-C--:B------:R-:W-:Y:S02]  /*8aa0*/  ISETP.GE.AND P5, PT, R53, R7.reuse, PT ;  /* 0x000000073500720c */ /* 0x080fe40003fa6270 */
[-C--:B------:R-:W-:Y:S02]  /*8ab0*/  ISETP.GE.AND P3, PT, R60, R7.reuse, PT ;  /* 0x000000073c00720c */ /* 0x080fe40003f66270 */
[----:B------:R-:W-:Y:S02]  /*8ac0*/  FSEL R82, R230, -INF , !P5 ;  /* 0xff800000e6527808 */ /* 0x000fe40006800000 */
[-C--:B------:R-:W-:Y:S02]  /*8ad0*/  ISETP.GE.AND P2, PT, R59, R7.reuse, PT ;  /* 0x000000073b00720c */ /* 0x080fe40003f46270 */
[----:B------:R-:W-:Y:S01]  /*8ae0*/  ISETP.GE.AND P5, PT, R63, R7, PT ;  /* 0x000000073f00720c */ /* 0x000fe20003fa6270 */
[----:B-1----:R-:W-:Y:S01]  /*8af0*/  FMUL.FTZ R2, R97, UR8 ;  /* 0x0000000861027c20 */ /* 0x002fe20008410000 */
[----:B--2---:R-:W-:-:S02]  /*8b00*/  FSEL R62, R18, -INF , !P0 ;  /* 0xff800000123e7808 */ /* 0x004fc40004000000 */
[-C--:B------:R-:W-:Y:S01]  /*8b10*/  ISETP.GE.AND P0, PT, R42, R7.reuse, PT ;  /* 0x000000072a00720c */ /* 0x080fe20003f06270 */
[----:B------:R1:W2:Y:S03]  /*8b20*/  MUFU.TANH R3, R2 ;  /* 0x0000000200037308 */ /* 0x0002a60000002400 */
[----:B------:R-:W-:Y:S02]  /*8b30*/  FSEL R66, R182, -INF , !P0 ;  /* 0xff800000b6427808 */ /* 0x000fe40004000000 */
[----:B------:R-:W-:-:S03]  /*8b40*/  ISETP.GE.AND P0, PT, R48, R7, PT ;  /* 0x000000073000720c */ /* 0x000fc60003f06270 */
[----:B------:R-:W-:Y:S01]  /*8b50*/  MUFU.TANH R182, R19 ;  /* 0x0000001300b67308 */ /* 0x000fe20000002400 */
[----:B-1----:R-:W-:Y:S01]  /*8b60*/  FMUL.FTZ R2, R100, UR8 ;  /* 0x0000000864027c20 */ /* 0x002fe20008410000 */
[----:B--2---:R-:W-:Y:S01]  /*8b70*/  FSEL R65, R3, -INF , !P4 ;  /* 0xff80000003417808 */ /* 0x004fe20006000000 */
[----:B------:R-:W-:Y:S01]  /*8b80*/  FMUL.FTZ R3, R92, UR8 ;  /* 0x000000085c037c20 */ /* 0x000fe20008410000 */
[----:B------:R-:W-:-:S04]  /*8b90*/  ISETP.GE.AND P4, PT, R43, R7, PT ;  /* 0x000000072b00720c */ /* 0x000fc80003f86270 */
[----:B------:R1:W2:Y:S01]  /*8ba0*/  MUFU.TANH R17, R2 ;  /* 0x0000000200117308 */ /* 0x0002a20000002400 */
[----:B------:R-:W-:Y:S02]  /*8bb0*/  FSEL R67, R241, -INF , !P4 ;  /* 0xff800000f1437808 */ /* 0x000fe40006000000 */
[----:B------:R-:W-:-:S05]  /*8bc0*/  ISETP.GE.AND P4, PT, R54, R7, PT ;  /* 0x000000073600720c */ /* 0x000fca0003f86270 */
[----:B------:R3:W4:Y:S01]  /*8bd0*/  MUFU.TANH R16, R3 ;  /* 0x0000000300107308 */ /* 0x0007220000002400 */
[----:B-1----:R-:W-:Y:S02]  /*8be0*/  FMNMX.FTZ R2, R39, R20, !PT ;  /* 0x0000001427027209 */ /* 0x002fe40007810000 */
[----:B--2---:R-:W-:Y:S02]  /*8bf0*/  FSEL R68, R17, -INF , !P6 ;  /* 0xff80000011447808 */ /* 0x004fe40007000000 */
[----:B------:R-:W-:Y:S02]  /*8c00*/  FMNMX.FTZ R2, R21, R2, !PT ;  /* 0x0000000215027209 */ /* 0x000fe40007810000 */
[----:B------:R-:W-:Y:S02]  /*8c10*/  ISETP.GE.AND P6, PT, R55, R7, PT ;  /* 0x000000073700720c */ /* 0x000fe40003fc6270 */
[----:B------:R-:W-:Y:S01]  /*8c20*/  FMNMX.FTZ R2, R22, R2, !PT ;  /* 0x0000000216027209 */ /* 0x000fe20007810000 */
[----:B---3--:R-:W-:Y:S01]  /*8c30*/  FMUL.FTZ R3, R93, UR8 ;  /* 0x000000085d037c20 */ /* 0x008fe20008410000 */
[----:B----4-:R-:W-:-:S02]  /*8c40*/  FSEL R72, R16, -INF , !P1 ;  /* 0xff80000010487808 */ /* 0x010fc40004800000 */
[----:B------:R-:W-:Y:S01]  /*8c50*/  FMNMX.FTZ R2, R24, R2, !PT ;  /* 0x0000000218027209 */ /* 0x000fe20007810000 */
[----:B------:R1:W2:Y:S01]  /*8c60*/  MUFU.TANH R15, R3 ;  /* 0x00000003000f7308 */ /* 0x0002a20000002400 */
[----:B------:R-:W-:Y:S02]  /*8c70*/  ISETP.GE.AND P1, PT, R61, R7, PT ;  /* 0x000000073d00720c */ /* 0x000fe40003f26270 */
[----:B------:R-:W-:Y:S02]  /*8c80*/  FMNMX.FTZ R2, R26, R2, !PT ;  /* 0x000000021a027209 */ /* 0x000fe40007810000 */
[----:B------:R-:W-:Y:S02]  /*8c90*/  FSEL R74, R231, -INF , !P6 ;  /* 0xff800000e74a7808 */ /* 0x000fe40007000000 */
[----:B------:R-:W-:-:S04]  /*8ca0*/  FMNMX.FTZ R2, R27, R2, !PT ;  /* 0x000000021b027209 */ /* 0x000fc80007810000 */
[----:B------:R-:W-:-:S04]  /*8cb0*/  FMNMX.FTZ R2, R29, R2, !PT ;  /* 0x000000021d027209 */ /* 0x000fc80007810000 */
[----:B------:R-:W-:Y:S01]  /*8cc0*/  FMNMX.FTZ R2, R32, R2, !PT ;  /* 0x0000000220027209 */ /* 0x000fe20007810000 */
[----:B-1----:R-:W-:Y:S01]  /*8cd0*/  FMUL.FTZ R3, R76, UR8 ;  /* 0x000000084c037c20 */ /* 0x002fe20008410000 */
[----:B--2---:R-:W-:Y:S02]  /*8ce0*/  FSEL R73, R15, -INF , !P0 ;  /* 0xff8000000f497808 */ /* 0x004fe40004000000 */
[----:B------:R-:W-:Y:S01]  /*8cf0*/  FMNMX.FTZ R2, R40, R2, !PT ;  /* 0x0000000228027209 */ /* 0x000fe20007810000 */
[----:B------:R1:W-:Y:S01]  /*8d00*/  MUFU.TANH R122, R3 ;  /* 0x00000003007a7308 */ /* 0x0003e20000002400 */
[----:B------:R-:W-:Y:S02]  /*8d10*/  ISETP.GE.AND P0, PT, R56, R7, PT ;  /* 0x000000073800720c */ /* 0x000fe40003f06270 */
[----:B------:R-:W-:-:S04]  /*8d20*/  FMNMX.FTZ R2, R50, R2, !PT ;  /* 0x0000000232027209 */ /* 0x000fc80007810000 */
[----:B------:R-:W-:-:S04]  /*8d30*/  FMNMX.FTZ R2, R62, R2, !PT ;  /* 0x000000023e027209 */ /* 0x000fc80007810000 */
[----:B------:R-:W-:-:S04]  /*8d40*/  FMNMX.FTZ R2, R65, R2, !PT ;  /* 0x0000000241027209 */ /* 0x000fc80007810000 */
[----:B------:R-:W-:Y:S01]  /*8d50*/  FMNMX.FTZ R2, R66, R2, !PT ;  /* 0x0000000242027209 */ /* 0x000fe20007810000 */
[----:B-1----:R-:W-:-:S03]  /*8d60*/  FMUL.FTZ R3, R77, UR8 ;  /* 0x000000084d037c20 */ /* 0x002fc60008410000 */
[----:B------:R-:W-:Y:S01]  /*8d70*/  FMNMX.FTZ R2, R67, R2, !PT ;  /* 0x0000000243027209 */ /* 0x000fe20007810000 */
[----:B------:R1:W-:Y:S03]  /*8d80*/  MUFU.TANH R121, R3 ;  /* 0x0000000300797308 */ /* 0x0003e60000002400 */
[----:B------:R-:W-:-:S04]  /*8d90*/  FMNMX.FTZ R2, R68, R2, !PT ;  /* 0x0000000244027209 */ /* 0x000fc80007810000 */
[----:B------:R-:W-:-:S04]  /*8da0*/  FMNMX.FTZ R2, R69, R2, !PT ;  /* 0x0000000245027209 */ /* 0x000fc80007810000 */
[----:B------:R-:W-:-:S04]  /*8db0*/  FMNMX.FTZ R2, R70, R2, !PT ;  /* 0x0000000246027209 */ /* 0x000fc80007810000 */
[----:B------:R-:W-:Y:S01]  /*8dc0*/  FMNMX.FTZ R2, R71, R2, !PT ;  /* 0x0000000247027209 */ /* 0x000fe20007810000 */
[----:B-1----:R-:W-:-:S03]  /*8dd0*/  FMUL.FTZ R3, R104, UR8 ;  /* 0x0000000868037c20 */ /* 0x002fc60008410000 */
[----:B------:R-:W-:Y:S01]  /*8de0*/  FMNMX.FTZ R2, R72, R2, !PT ;  /* 0x0000000248027209 */ /* 0x000fe20007810000 */
[----:B------:R1:W2:Y:S03]  /*8df0*/  MUFU.TANH R15, R3 ;  /* 0x00000003000f7308 */ /* 0x0002a60000002400 */
[----:B------:R-:W-:-:S04]  /*8e00*/  FMNMX.FTZ R2, R73, R2, !PT ;  /* 0x0000000249027209 */ /* 0x000fc80007810000 */
[----:B------:R-:W-:-:S04]  /*8e10*/  FMNMX.FTZ R2, R75, R2, !PT ;  /* 0x000000024b027209 */ /* 0x000fc80007810000 */
[----:B------:R-:W-:Y:S01]  /*8e20*/  FMNMX.FTZ R2, R83, R2, !PT ;  /* 0x0000000253027209 */ /* 0x000fe20007810000 */
[----:B-1----:R-:W-:Y:S01]  /*8e30*/  FMUL.FTZ R3, R105, UR8 ;  /* 0x0000000869037c20 */ /* 0x002fe20008410000 */
[----:B--2---:R-:W-:Y:S02]  /*8e40*/  FSEL R86, R15, -INF , !P1 ;  /* 0xff8000000f567808 */ /* 0x004fe40004800000 */
[-C--:B------:R-:W-:Y:S01]  /*8e50*/  ISETP.GE.AND P1, PT, R58, R7.reuse, PT ;  /* 0x000000073a00720c */ /* 0x080fe20003f26270 */
[----:B------:R1:W2:Y:S01]  /*8e60*/  MUFU.TANH R16, R3 ;  /* 0x0000000300107308 */ /* 0x0002a20000002400 */
[----:B------:R-:W-:Y:S01]  /*8e70*/  FMNMX.FTZ R2, R86, R2, !PT ;  /* 0x0000000256027209 */ /* 0x000fe20007810000 */
[----:B-1----:R-:W-:Y:S01]  /*8e80*/  FMUL.FTZ R3, R78, UR8 ;  /* 0x000000084e037c20 */ /* 0x002fe20008410000 */
[----:B--2---:R-:W-:Y:S02]  /*8e90*/  FSEL R85, R16, -INF , !P0 ;  /* 0xff80000010557808 */ /* 0x004fe40004000000 */
[----:B------:R-:W-:-:S03]  /*8ea0*/  ISETP.GE.AND P0, PT, R57, R7, PT ;  /* 0x000000073900720c */ /* 0x000fc60003f06270 */
[----:B------:R1:W-:Y:S01]  /*8eb0*/  MUFU.TANH R171, R3 ;  /* 0x0000000300ab7308 */ /* 0x0003e20000002400 */
[----:B------:R-:W-:Y:S02]  /*8ec0*/  FMNMX.FTZ R2, R85, R2, !PT ;  /* 0x0000000255027209 */ /* 0x000fe40007810000 */
[----:B------:R-:W-:Y:S02]  /*8ed0*/  FSEL R78, R49, -INF , !P1 ;  /* 0xff800000314e7808 */ /* 0x000fe40004800000 */
[----:B------:R-:W-:-:S04]  /*8ee0*/  FMNMX.FTZ R2, R82, R2, !PT ;  /* 0x0000000252027209 */ /* 0x000fc80007810000 */
[----:B------:R-:W-:Y:S01]  /*8ef0*/  FMNMX.FTZ R2, R74, R2, !PT ;  /* 0x000000024a027209 */ /* 0x000fe20007810000 */
[----:B-1----:R-:W-:-:S04]  /*8f00*/  FMUL.FTZ R3, R108, UR8 ;  /* 0x000000086c037c20 */ /* 0x002fc80008410000 */
[----:B------:R1:W2:Y:S02]  /*8f10*/  MUFU.TANH R17, R3 ;  /* 0x0000000300117308 */ /* 0x0002a40000002400 */
[----:B-1----:R-:W-:Y:S01]  /*8f20*/  FMUL.FTZ R3, R109, UR8 ;  /* 0x000000086d037c20 */ /* 0x002fe20008410000 */
[----:B--2---:R-:W-:-:S05]  /*8f30*/  FSEL R81, R17, -INF , !P4 ;  /* 0xff80000011517808 */ /* 0x004fca0006000000 */
[----:B------:R1:W2:Y:S01]  /*8f40*/  MUFU.TANH R15, R3 ;  /* 0x00000003000f7308 */ /* 0x0002a20000002400 */
[----:B------:R-:W-:Y:S01]  /*8f50*/  FMNMX.FTZ R2, R81, R2, !PT ;  /* 0x0000000251027209 */ /* 0x000fe20007810000 */
[----:B-1----:R-:W-:Y:S01]  /*8f60*/  FMUL.FTZ R3, R88, UR8 ;  /* 0x0000000858037c20 */ /* 0x002fe20008410000 */
[----:B--2---:R-:W-:-:S05]  /*8f70*/  FSEL R80, R15, -INF , !P3 ;  /* 0xff8000000f507808 */ /* 0x004fca0005800000 */
[----:B------:R1:W2:Y:S01]  /*8f80*/  MUFU.TANH R16, R3 ;  /* 0x0000000300107308 */ /* 0x0002a20000002400 */
[----:B------:R-:W-:Y:S01]  /*8f90*/  FMNMX.FTZ R2, R80, R2, !PT ;  /* 0x0000000250027209 */ /* 0x000fe20007810000 */
[----:B-1----:R-:W-:Y:S01]  /*8fa0*/  FMUL.FTZ R3, R89, UR8 ;  /* 0x0000000859037c20 */ /* 0x002fe20008410000 */
[----:B--2---:R-:W-:Y:S02]  /*8fb0*/  FSEL R77, R16, -INF , !P0 ;  /* 0xff800000104d7808 */ /* 0x004fe40004000000 */
[----:B------:R-:W-:-:S03]  /*8fc0*/  ISETP.NE.AND P0, PT, R233, 0x2, PT ;  /* 0x00000002e900780c */ /* 0x000fc60003f05270 */
[----:B------:R1:W2:Y:S02]  /*8fd0*/  MUFU.TANH R7, R3 ;  /* 0x0000000300077308 */ /* 0x0002a40000002400 */
[----:B-1----:R-:W-:Y:S01]  /*8fe0*/  FMUL.FTZ R3, R79, UR8 ;  /* 0x000000084f037c20 */ /* 0x002fe20008410000 */
[----:B------:R-:W-:Y:S02]  /*8ff0*/  FSEL R79, R84, -INF , !P2 ;  /* 0xff800000544f7808 */ /* 0x000fe40005000000 */
[----:B--2---:R-:W-:-:S03]  /*9000*/  FSEL R76, R7, -INF , !P5 ;  /* 0xff800000074c7808 */ /* 0x004fc60006800000 */
[----:B------:R1:W2:Y:S01]  /*9010*/  MUFU.TANH R124, R3 ;  /* 0x00000003007c7308 */ /* 0x0002a20000002400 */
[----:B------:R-:W-:-:S04]  /*9020*/  FMNMX.FTZ R15, R79, R2, !PT ;  /* 0x000000024f0f7209 */ /* 0x000fc80007810000 */
[----:B------:R-:W-:-:S04]  /*9030*/  FMNMX.FTZ R15, R78, R15, !PT ;  /* 0x0000000f4e0f7209 */ /* 0x000fc80007810000 */
[----:B------:R-:W-:-:S04]  /*9040*/  FMNMX.FTZ R15, R77, R15, !PT ;  /* 0x0000000f4d0f7209 */ /* 0x000fc80007810000 */
[----:B------:R-:W-:Y:S01]  /*9050*/  FMNMX.FTZ R15, R76, R15, !PT ;  /* 0x0000000f4c0f7209 */ /* 0x000fe20007810000 */
[----:B-1----:R-:W-:-:S04]  /*9060*/  FMUL.FTZ R3, R116, UR8 ;  /* 0x0000000874037c20 */ /* 0x002fc80008410000 */
[----:B------:R1:W3:Y:S01]  /*9070*/  MUFU.TANH R120, R3 ;  /* 0x0000000300787308 */ /* 0x0002e20000002400 */
[----:B--2---:R-:W-:Y:S05]  /*9080*/  @!P0 BRA `(.L_x_328) ;  /* 0x0000000000748947 */ /* 0x004fea0003800000 */
[----:B------:R-:W2:Y:S04]  /*9090*/  LDL.64 R96, [R1+0x40] ;  /* 0x0000400001607983 */ /* 0x000ea80000100a00 */
[----:B------:R-:W4:Y:S01]  /*90a0*/  LDL.64 R112, [R1+0x30] ;  /* 0x0000300001707983 */ /* 0x000f220000100a00 */
[----:B------:R-:W-:Y:S01]  /*90b0*/  VIADD R2, R233, 0xfffffffd ;  /* 0xfffffffde9027836 */ /* 0x000fe20000000000 */
[----:B------:R-:W-:Y:S01]  /*90c0*/  ULDC.64 UR4, c[0x0][0x218] ;  /* 0x0000860000047ab9 */ /* 0x000fe20000000a00 */
[----:B------:R-:W-:-:S03]  /*90d0*/  IMAD.SHL.U32 R16, R168, 0x40, RZ ;  /* 0x00000040a8107824 */ /* 0x000fc600078e00ff */
[----:B-1----:R-:W-:-:S05]  /*90e0*/  SHF.R.S32.HI R3, RZ, 0x1f, R2 ;  /* 0x0000001fff037819 */ /* 0x002fca0000011402 */
[----:B------:R-:W-:-:S04]  /*90f0*/  IMAD R3, R3, R168, RZ ;  /* 0x000000a803037224 */ /* 0x000fc800078e02ff */
[C---:B------:R-:W-:Y:S02]  /*9100*/  IMAD R7, R2.reuse, R169, R3 ;  /* 0x000000a902077224 */ /* 0x040fe400078e0203 */
[----:B------:R-:W-:-:S04]  /*9110*/  IMAD.WIDE.U32 R2, R2, R168, RZ ;  /* 0x000000a802027225 */ /* 0x000fc800078e00ff */
[----:B------:R-:W-:Y:S01]  /*9120*/  IMAD.IADD R7, R3, 0x1, R7 ;  /* 0x0000000103077824 */ /* 0x000fe200078e0207 */
[----:B--2---:R-:W-:-:S04]  /*9130*/  LEA R3, P0, R2, R96, 0x7 ;  /* 0x0000006002037211 */ /* 0x004fc800078038ff */
[----:B----4-:R-:W-:Y:S02]  /*9140*/  LEA.HI.X R7, R2, R113, R7, 0x7, P0 ;  /* 0x0000007102077211 */ /* 0x010fe400000f3c07 */
        /* <DEDUP_REMOVED lines=17> */
.L_x_328:
[----:B------:R-:W4:Y:S04]  /*9260*/  LDL.LU R30, [R1+0x18] ;  /* 0x00001800011e7983 */ /* 0x000f280000300800 */
[----:B------:R-:W5:Y:S04]  /*9270*/  LDL.LU R25, [R1+0x10] ;  /* 0x0000100001197983 */ /* 0x000f680000300800 */
[----:B------:R-:W3:Y:S04]  /*9280*/  LDL.LU R23, [R1+0x8] ;  /* 0x0000080001177983 */ /* 0x000ee80000300800 */
[----:B------:R-:W3:Y:S04]  /*9290*/  LDL.LU R19, [R1+0xc] ;  /* 0x00000c0001137983 */ /* 0x000ee80000300800 */
[----:B------:R-:W3:Y:S04]  /*92a0*/  LDL.LU R18, [R1+0x4] ;  /* 0x0000040001127983 */ /* 0x000ee80000300800 */
[----:B--2---:R-:W2:Y:S04]  /*92b0*/  LDL.LU R17, [R1] ;  /* 0x0000000001117983 */ /* 0x004ea80000300800 */
[----:B------:R-:W2:Y:S01]  /*92c0*/  LDL.LU R16, [R1+0x14] ;  /* 0x0000140001107983 */ /* 0x000ea20000300800 */
[----:B-1----:R-:W-:Y:S01]  /*92d0*/  FMUL.FTZ R3, R117, UR8 ;  /* 0x0000000875037c20 */ /* 0x002fe20008410000 */
[C---:B------:R-:W-:Y:S01]  /*92e0*/  ISETP.GE.AND P2, PT, R0.reuse, R8, PT ;  /* 0x000000080000720c */ /* 0x040fe20003f46270 */
[----:B------:R-:W-:Y:S01]  /*92f0*/  IMAD.MOV.U32 R117, RZ, RZ, R64 ;  /* 0x000000ffff757224 */ /* 0x000fe200078e0040 */
[----:B------:R-:W1:Y:S01]  /*9300*/  SHFL.BFLY PT, R7, R15, 0x2, 0x1f ;  /* 0x0c401f000f077f89 */ /* 0x000e6200000e0000 */
[----:B------:R1:W-:Y:S01]  /*9310*/  MUFU.TANH R239, R3 ;  /* 0x0000000300ef7308 */ /* 0x0003e20000002400 */
[----:B------:R-:W-:-:S02]  /*9320*/  ISETP.GE.AND P1, PT, R0, R9, PT ;  /* 0x000000090000720c */ /* 0x000fc40003f26270 */
[----:B------:R-:W-:Y:S02]  /*9330*/  LOP3.LUT R2, R2, 0xfffffffe, RZ, 0xc0, !PT ;  /* 0xfffffffe02027812 */ /* 0x000fe400078ec0ff */
[-C--:B------:R-:W-:Y:S01]  /*9340*/  ISETP.GE.AND P0, PT, R0, R6.reuse, PT ;  /* 0x000000060000720c */ /* 0x080fe20003f06270 */
[----:B------:R-:W-:Y:S01]  /*9350*/  FMUL.FTZ R0, R103, UR8 ;  /* 0x0000000867007c20 */ /* 0x000fe20008410000 */
[-C--:B------:R-:W-:Y:S02]  /*9360*/  ISETP.GE.AND P4, PT, R10, R6.reuse, PT ;  /* 0x000000060a00720c */ /* 0x080fe40003f86270 */
[-C--:B------:R-:W-:Y:S01]  /*9370*/  ISETP.GE.AND P5, PT, R5, R6.reuse, PT ;  /* 0x000000060500720c */ /* 0x080fe20003fa6270 */
[----:B------:R1:W-:Y:S01]  /*9380*/  MUFU.TANH R92, R0 ;  /* 0x00000000005c7308 */ /* 0x0003e20000002400 */
[----:B------:R-:W-:Y:S02]  /*9390*/  @P2 LOP3.LUT R2, R2, 0x1, RZ, 0xfc, !PT ;  /* 0x0000000102022812 */ /* 0x000fe400078efcff */
[----:B------:R-:W-:-:S02]  /*93a0*/  ISETP.GE.AND P3, PT, R11, R6, PT ;  /* 0x000000060b00720c */ /* 0x000fc40003f66270 */
[----:B------:R-:W-:Y:S01]  /*93b0*/  LOP3.LUT R2, R2, 0xfffffffd, RZ, 0xc0, !PT ;  /* 0xfffffffd02027812 */ /* 0x000fe200078ec0ff */
[----:B-1----:R-:W-:Y:S01]  /*93c0*/  FMUL.FTZ R3, R118, UR8 ;  /* 0x0000000876037c20 */ /* 0x002fe20008410000 */
[-C--:B------:R-:W-:Y:S02]  /*93d0*/  ISETP.GE.AND P2, PT, R13, R6.reuse, PT ;  /* 0x000000060d00720c */ /* 0x080fe40003f46270 */
[----:B------:R-:W-:Y:S01]  /*93e0*/  @P1 LOP3.LUT R2, R2, 0x2, RZ, 0xfc, !PT ;  /* 0x0000000202021812 */ /* 0x000fe200078efcff */
[----:B------:R1:W-:Y:S01]  /*93f0*/  MUFU.TANH R240, R3 ;  /* 0x0000000300f07308 */ /* 0x0003e20000002400 */
[-C--:B------:R-:W-:Y:S02]  /*9400*/  ISETP.GE.AND P1, PT, R12, R6.reuse, PT ;  /* 0x000000060c00720c */ /* 0x080fe40003f26270 */
[----:B------:R-:W-:Y:S01]  /*9410*/  ISETP.GE.AND P6, PT, R53, R6, PT ;  /* 0x000000063500720c */ /* 0x000fe20003fc6270 */
[----:B------:R-:W-:-:S03]  /*9420*/  FMUL.FTZ R0, R91, UR8 ;  /* 0x000000085b007c20 */ /* 0x000fc60008410000 */
[----:B------:R-:W-:Y:S02]  /*9430*/  FSEL R101, R175, -INF , !P6 ;  /* 0xff800000af657808 */ /* 0x000fe40007000000 */
[----:B------:R-:W-:Y:S01]  /*9440*/  LOP3.LUT P6, RZ, R2, 0x2, RZ, 0xc0, !PT ;  /* 0x0000000202ff7812 */ /* 0x000fe200078cc0ff */
[----:B-1----:R-:W-:Y:S01]  /*9450*/  FMUL.FTZ R3, R126, UR8 ;  /* 0x000000087e037c20 */ /* 0x002fe20008410000 */
[----:B----4-:R-:W-:Y:S02]  /*9460*/  IMAD.MOV.U32 R118, RZ, RZ, R30 ;  /* 0x000000ffff767224 */ /* 0x010fe400078e001e */
[----:B-----5:R-:W-:Y:S02]  /*9470*/  IMAD.MOV.U32 R231, RZ, RZ, R25 ;  /* 0x000000ffffe77224 */ /* 0x020fe400078e0019 */
[----:B------:R1:W4:Y:S01]  /*9480*/  MUFU.TANH R25, R3 ;  /* 0x0000000300197308 */ /* 0x0003220000002400 */
[----:B---3--:R-:W-:Y:S01]  /*9490*/  MOV R230, R23 ;  /* 0x0000001700e67202 */ /* 0x008fe20000000f00 */
[----:B------:R-:W-:-:S02]  /*94a0*/  IMAD.MOV.U32 R116, RZ, RZ, R19 ;  /* 0x000000ffff747224 */ /* 0x000fc400078e0013 */
[----:B------:R-:W-:Y:S01]  /*94b0*/  FMUL.FTZ R19, R94, UR8 ;  /* 0x000000085e137c20 */ /* 0x000fe20008410000 */
[----:B------:R-:W-:Y:S02]  /*94c0*/  IMAD.MOV.U32 R35, RZ, RZ, R18 ;  /* 0x000000ffff237224 */ /* 0x000fe400078e0012 */
[----:B------:R-:W-:Y:S02]  /*94d0*/  FMUL.FTZ R18, R95, UR8 ;  /* 0x000000085f127c20 */ /* 0x000fe40008410000 */
[----:B------:R3:W-:Y:S01]  /*94e0*/  MUFU.TANH R95, R19 ;  /* 0x00000013005f7308 */ /* 0x0007e20000002400 */
[----:B--2---:R-:W-:Y:S02]  /*94f0*/  IMAD.MOV.U32 R84, RZ, RZ, R17 ;  /* 0x000000ffff547224 */ /* 0x004fe400078e0011 */
[----:B------:R-:W-:Y:S01]  /*9500*/  FMUL.FTZ R17, R106, UR8 ;  /* 0x000000086a117c20 */ /* 0x000fe20008410000 */
[----:B-1----:R-:W-:Y:S01]  /*9510*/  FMUL.FTZ R3, R127, UR8 ;  /* 0x000000087f037c20 */ /* 0x002fe20008410000 */
[----:B------:R-:W-:Y:S01]  /*9520*/  MOV R23, R16 ;  /* 0x0000001000177202 */ /* 0x000fe20000000f00 */
[----:B------:R-:W-:Y:S01]  /*9530*/  FMUL.FTZ R16, R107, UR8 ;  /* 0x000000086b107c20 */ /* 0x000fe20008410000 */
[----:B----4-:R-:W-:Y:S01]  /*9540*/  FSEL R25, R25, -INF , !P3 ;  /* 0xff80000019197808 */ /* 0x010fe20005800000 */
[----:B------:R1:W2:Y:S01]  /*9550*/  MUFU.TANH R30, R3 ;  /* 0x00000003001e7308 */ /* 0x0002a20000002400 */
[----:B------:R-:W-:-:S07]  /*9560*/  ISETP.GE.AND P3, PT, R4, R6, PT ;  /* 0x000000060400720c */ /* 0x000fce0003f66270 */
[----:B------:R2:W-:Y:S01]  /*9570*/  MUFU.TANH R96, R18 ;  /* 0x0000001200607308 */ /* 0x0005e20000002400 */
[----:B---3--:R-:W-:Y:S01]  /*9580*/  FSEL R19, R219, -INF , !P0 ;  /* 0xff800000db137808 */ /* 0x008fe20004000000 */
[----:B------:R-:W-:Y:S01]  /*9590*/  IMAD.MOV.U32 R219, RZ, RZ, R23 ;  /* 0x000000ffffdb7224 */ /* 0x000fe200078e0017 */
[----:B------:R-:W-:Y:S01]  /*95a0*/  FSEL R23, R218, -INF , !P1 ;  /* 0xff800000da177808 */ /* 0x000fe20004800000 */
[----:B------:R-:W-:Y:S01]  /*95b0*/  IMAD.MOV.U32 R218, RZ, RZ, R84 ;  /* 0x000000ffffda7224 */ /* 0x000fe200078e0054 */
[-C--:B------:R-:W-:Y:S02]  /*95c0*/  ISETP.GE.AND P1, PT, R33, R6.reuse, PT ;  /* 0x000000062100720c */ /* 0x080fe40003f26270 */
[----:B------:R-:W-:Y:S01]  /*95d0*/  ISETP.GE.AND P0, PT, R14, R6, PT ;  /* 0x000000060e00720c */ /* 0x000fe20003f06270 */
[----:B------:R-:W-:Y:S01]  /*95e0*/  MUFU.TANH R16, R16 ;  /* 0x0000001000107308 */ /* 0x000fe20000002400 */
[----:B-1----:R-:W-:Y:S01]  /*95f0*/  FMNMX.FTZ R3, R15, R7, !PT ;  /* 0x000000070f037209 */ /* 0x002fe20007810000 */
[----:B------:R-:W-:-:S04]  /*9600*/  FMUL.FTZ R7, R114, UR8 ;  /* 0x0000000872077c20 */ /* 0x000fc80008410000 */
[----:B------:R-:W1:Y:S02]  /*9610*/  SHFL.BFLY PT, R15, R3, 0x1, 0x1f ;  /* 0x0c201f00030f7f89 */ /* 0x000e6400000e0000 */
[----:B------:R3:W4:Y:S01]  /*9620*/  MUFU.TANH R49, R7 ;  /* 0x0000000700317308 */ /* 0x0007220000002400 */
[----:B--2---:R-:W-:Y:S02]  /*9630*/  FSEL R18, R30, -INF , !P4 ;  /* 0xff8000001e127808 */ /* 0x004fe40006000000 */
[----:B------:R-:W-:Y:S01]  /*9640*/  FSEL R30, R215, -INF , !P5 ;  /* 0xff800000d71e7808 */ /* 0x000fe20006800000 */
[----:B------:R-:W-:Y:S01]  /*9650*/  IMAD.MOV.U32 R215, RZ, RZ, R35 ;  /* 0x000000ffffd77224 */ /* 0x000fe200078e0023 */
[----:B------:R-:W-:Y:S02]  /*9660*/  ISETP.GE.AND P5, PT, R31, R6, PT ;  /* 0x000000061f00720c */ /* 0x000fe40003fa6270 */
[----:B------:R-:W-:Y:S01]  /*9670*/  FSEL R35, R214, -INF , !P0 ;  /* 0xff800000d6237808 */ /* 0x000fe20004000000 */
[----:B------:R-:W-:Y:S01]  /*9680*/  IMAD.MOV.U32 R214, RZ, RZ, R116 ;  /* 0x000000ffffd67224 */ /* 0x000fe200078e0074 */
[----:B------:R-:W-:-:S02]  /*9690*/  FSEL R84, R202, -INF , !P5 ;  /* 0xff800000ca547808 */ /* 0x000fc40006800000 */
[-C--:B------:R-:W-:Y:S02]  /*96a0*/  ISETP.GE.AND P5, PT, R41, R6.reuse, PT ;  /* 0x000000062900720c */ /* 0x080fe40003fa6270 */
[-C--:B------:R-:W-:Y:S02]  /*96b0*/  ISETP.GE.AND P0, PT, R34, R6.reuse, PT ;  /* 0x000000062200720c */ /* 0x080fe40003f06270 */
[-C--:B------:R-:W-:Y:S01]  /*96c0*/  ISETP.GE.AND P4, PT, R28, R6.reuse, PT ;  /* 0x000000061c00720c */ /* 0x080fe20003f86270 */
[----:B---3--:R-:W-:Y:S01]  /*96d0*/  FMUL.FTZ R7, R115, UR8 ;  /* 0x0000000873077c20 */ /* 0x008fe20008410000 */
[----:B----4-:R-:W-:Y:S02]  /*96e0*/  FSEL R49, R49, -INF , !P2 ;  /* 0xff80000031317808 */ /* 0x010fe40005000000 */
[----:B------:R-:W-:Y:S01]  /*96f0*/  ISETP.GE.AND P2, PT, R44, R6, PT ;  /* 0x000000062c00720c */ /* 0x000fe20003f46270 */
[----:B------:R2:W-:Y:S01]  /*9700*/  MUFU.TANH R64, R7 ;  /* 0x0000000700407308 */ /* 0x0005e20000002400 */
[----:B-1----:R-:W-:Y:S01]  /*9710*/  FMNMX.FTZ R115, R3, R15, !PT ;  /* 0x0000000f03737209 */ /* 0x002fe20007810000 */
[----:B------:R-:W-:Y:S01]  /*9720*/  FMUL.FTZ R15, R110, UR8 ;  /* 0x000000086e0f7c20 */ /* 0x000fe20008410000 */
[----:B------:R-:W-:Y:S01]  /*9730*/  FMUL.FTZ R3, R90, UR8 ;  /* 0x000000085a037c20 */ /* 0x000fe20008410000 */
[----:B------:R-:W-:-:S02]  /*9740*/  FSEL R92, R92, -INF , !P2 ;  /* 0xff8000005c5c7808 */ /* 0x000fc40005000000 */
[-C--:B------:R-:W-:Y:S02]  /*9750*/  ISETP.GE.AND P2, PT, R52, R6.reuse, PT ;  /* 0x000000063400720c */ /* 0x080fe40003f46270 */
[----:B------:R-:W-:Y:S01]  /*9760*/  MUFU.TANH R15, R15 ;  /* 0x0000000f000f7308 */ /* 0x000fe20000002400 */
[----:B--2---:R-:W-:Y:S01]  /*9770*/  FMUL.FTZ R7, R98, UR8 ;  /* 0x0000000862077c20 */ /* 0x004fe20008410000 */
[----:B------:R-:W-:Y:S02]  /*9780*/  FSEL R98, R180, -INF , !P2 ;  /* 0xff800000b4627808 */ /* 0x000fe40005000000 */
[----:B------:R-:W-:-:S04]  /*9790*/  ISETP.GE.AND P2, PT, R57, R6, PT ;  /* 0x000000063900720c */ /* 0x000fc80003f46270 */
[----:B------:R1:W2:Y:S02]  /*97a0*/  MUFU.TANH R87, R7 ;  /* 0x0000000700577308 */ /* 0x0002a40000002400 */
[----:B-1----:R-:W-:Y:S01]  /*97b0*/  FMUL.FTZ R7, R99, UR8 ;  /* 0x0000000863077c20 */ /* 0x002fe20008410000 */
[----:B--2---:R-:W-:-:S05]  /*97c0*/  FSEL R87, R87, -INF , !P1 ;  /* 0xff80000057577808 */ /* 0x004fca0004800000 */
[----:B------:R1:W-:Y:S01]  /*97d0*/  MUFU.TANH R99, R17 ;  /* 0x0000001100637308 */ /* 0x0003e20000002400 */
[----:B------:R-:W-:-:S07]  /*97e0*/  ISETP.GE.AND P1, PT, R45, R6, PT ;  /* 0x000000062d00720c */ /* 0x000fce0003f26270 */
[----:B------:R2:W3:Y:S01]  /*97f0*/  MUFU.TANH R88, R7 ;  /* 0x0000000700587308 */ /* 0x0004e20000002400 */
[----:B-1----:R-:W-:Y:S02]  /*9800*/  FSEL R17, R64, -INF , !P3 ;  /* 0xff80000040117808 */ /* 0x002fe40005800000 */
[----:B------:R-:W-:Y:S02]  /*9810*/  FSEL R64, R207, -INF , !P4 ;  /* 0xff800000cf407808 */ /* 0x000fe40006000000 */
[-C--:B------:R-:W-:Y:S02]  /*9820*/  ISETP.GE.AND P4, PT, R43, R6.reuse, PT ;  /* 0x000000062b00720c */ /* 0x080fe40003f86270 */
[-C--:B------:R-:W-:Y:S01]  /*9830*/  ISETP.GE.AND P3, PT, R42, R6.reuse, PT ;  /* 0x000000062a00720c */ /* 0x080fe20003f66270 */
[----:B--2---:R-:W-:Y:S01]  /*9840*/  FMUL.FTZ R7, R102, UR8 ;  /* 0x0000000866077c20 */ /* 0x004fe20008410000 */
[----:B---3--:R-:W-:Y:S01]  /*9850*/  FSEL R88, R88, -INF , !P0 ;  /* 0xff80000058587808 */ /* 0x008fe20004000000 */
[----:B------:R1:W-:Y:S01]  /*9860*/  MUFU.TANH R102, R3 ;  /* 0x0000000300667308 */ /* 0x0003e20000002400 */
[----:B------:R-:W-:-:S02]  /*9870*/  ISETP.GE.AND P0, PT, R46, R6, PT ;  /* 0x000000062e00720c */ /* 0x000fc40003f06270 */
[----:B------:R-:W-:Y:S02]  /*9880*/  FSEL R90, R198, -INF , !P4 ;  /* 0xff800000c65a7808 */ /* 0x000fe40006000000 */
[----:B------:R-:W-:Y:S02]  /*9890*/  FSEL R94, R183, -INF , !P0 ;  /* 0xff800000b75e7808 */ /* 0x000fe40004000000 */
[-C--:B------:R-:W-:Y:S01]  /*98a0*/  ISETP.GE.AND P0, PT, R56, R6.reuse, PT ;  /* 0x000000063800720c */ /* 0x080fe20003f06270 */
[----:B------:R-:W2:Y:S01]  /*98b0*/  MUFU.TANH R93, R7 ;  /* 0x00000007005d7308 */ /* 0x000ea20000002400 */
[----:B------:R-:W-:Y:S02]  /*98c0*/  FSEL R89, R199, -INF , !P3 ;  /* 0xff800000c7597808 */ /* 0x000fe40005800000 */
[----:B------:R-:W-:Y:S02]  /*98d0*/  ISETP.GE.AND P4, PT, R47, R6, PT ;  /* 0x000000062f00720c */ /* 0x000fe40003f86270 */
[----:B------:R-:W-:-:S02]  /*98e0*/  FSEL R100, R16, -INF , !P0 ;  /* 0xff80000010647808 */ /* 0x000fc40004000000 */
[-C--:B------:R-:W-:Y:S02]  /*98f0*/  ISETP.GE.AND P3, PT, R51, R6.reuse, PT ;  /* 0x000000063300720c */ /* 0x080fe40003f66270 */
[-C--:B------:R-:W-:Y:S01]  /*9900*/  ISETP.GE.AND P0, PT, R58, R6.reuse, PT ;  /* 0x000000063a00720c */ /* 0x080fe20003f06270 */
[----:B-1----:R-:W-:Y:S01]  /*9910*/  FMUL.FTZ R3, R119, UR8 ;  /* 0x0000000877037c20 */ /* 0x002fe20008410000 */
[----:B------:R-:W-:Y:S02]  /*9920*/  FSEL R95, R95, -INF , !P4 ;  /* 0xff8000005f5f7808 */ /* 0x000fe40006000000 */
[----:B------:R-:W-:Y:S01]  /*9930*/  FSEL R97, R181, -INF , !P3 ;  /* 0xff800000b5617808 */ /* 0x000fe20005800000 */
[----:B------:R-:W-:Y:S01]  /*9940*/  MUFU.TANH R119, R3 ;  /* 0x0000000300777308 */ /* 0x000fe20000002400 */
[----:B------:R-:W-:Y:S02]  /*9950*/  ISETP.GE.AND P4, PT, R54, R6, PT ;  /* 0x000000063600720c */ /* 0x000fe40003f86270 */
[----:B--2---:R-:W-:Y:S01]  /*9960*/  FSEL R91, R93, -INF , !P5 ;  /* 0xff8000005d5b7808 */ /* 0x004fe20006800000 */
[----:B------:R-:W-:Y:S01]  /*9970*/  FMUL.FTZ R7, R111, UR8 ;  /* 0x000000086f077c20 */ /* 0x000fe20008410000 */
[----:B------:R-:W-:-:S02]  /*9980*/  FSEL R93, R196, -INF , !P1 ;  /* 0xff800000c45d7808 */ /* 0x000fc40004800000 */
[-C--:B------:R-:W-:Y:S02]  /*9990*/  ISETP.GE.AND P1, PT, R61, R6.reuse, PT ;  /* 0x000000063d00720c */ /* 0x080fe40003f26270 */
[-C--:B------:R-:W-:Y:S01]  /*99a0*/  ISETP.GE.AND P5, PT, R48, R6.reuse, PT ;  /* 0x000000063000720c */ /* 0x080fe20003fa6270 */
[----:B------:R-:W1:Y:S01]  /*99b0*/  MUFU.TANH R7, R7 ;  /* 0x0000000700077308 */ /* 0x000e620000002400 */
[----:B------:R-:W-:Y:S02]  /*99c0*/  FSEL R99, R99, -INF , !P1 ;  /* 0xff80000063637808 */ /* 0x000fe40004800000 */
        /* <DEDUP_REMOVED lines=8> */
[----:B------:R-:W-:-:S02]  /*9a50*/  FSEL R96, R96, -INF , !P5 ;  /* 0xff80000060607808 */ /* 0x000fc40006800000 */
[-C--:B------:R-:W-:Y:S02]  /*9a60*/  ISETP.GE.AND P5, PT, R55, R6.reuse, PT ;  /* 0x000000063700720c */ /* 0x080fe40003fa6270 */
[----:B------:R-:W-:Y:S02]  /*9a70*/  FSEL R104, R15, -INF , !P4 ;  /* 0xff8000000f687808 */ /* 0x000fe40006000000 */
[----:B------:R-:W-:Y:S02]  /*9a80*/  ISETP.GE.AND P4, PT, R63, R6, PT ;  /* 0x000000063f00720c */ /* 0x000fe40003f86270 */
[----:B-1----:R-:W-:Y:S01]  /*9a90*/  FSEL R125, R7, -INF , !P3 ;  /* 0xff800000077d7808 */ /* 0x002fe20005800000 */
[----:B------:R1:W2:Y:S01]  /*9aa0*/  MUFU.TANH R6, R0 ;  /* 0x0000000000067308 */ /* 0x0002a20000002400 */
[----:B------:R-:W-:Y:S02]  /*9ab0*/  FSEL R113, R132, -INF , !P0 ;  /* 0xff80000084717808 */ /* 0x000fe40004000000 */
[----:B------:R-:W-:-:S02]  /*9ac0*/  LOP3.LUT P3, RZ, R2, 0x1, RZ, 0xc0, !PT ;  /* 0x0000000102ff7812 */ /* 0x000fc4000786c0ff */
[----:B------:R-:W-:Y:S02]  /*9ad0*/  ISETP.GE.AND P0, PT, R14, R9, PT ;  /* 0x000000090e00720c */ /* 0x000fe40003f06270 */
[----:B------:R-:W-:Y:S02]  /*9ae0*/  FSEL R103, R174, -INF , !P5 ;  /* 0xff800000ae677808 */ /* 0x000fe40006800000 */
[----:B------:R-:W-:Y:S02]  /*9af0*/  LOP3.LUT R2, R2, 0xfffffffd, RZ, 0xc0, !PT ;  /* 0xfffffffd02027812 */ /* 0x000fe400078ec0ff */
[C---:B------:R-:W-:Y:S02]  /*9b00*/  FSETP.NEU.FTZ.AND P5, PT, R115.reuse, -INF , PT ;  /* 0xff8000007300780b */ /* 0x040fe40003fbd000 */
[----:B------:R-:W-:Y:S02]  /*9b10*/  @P1 LOP3.LUT R2, R2, 0x2, RZ, 0xfc, !PT ;  /* 0x0000000202021812 */ /* 0x000fe400078efcff */
[----:B------:R-:W-:Y:S01]  /*9b20*/  FSEL R246, R102, -INF , !P2 ;  /* 0xff80000066f67808 */ /* 0x000fe20005000000 */
[----:B-1----:R-:W-:Y:S01]  /*9b30*/  FMUL.FTZ R0, R115, UR6 ;  /* 0x0000000673007c20 */ /* 0x002fe20008410000 */
[----:B------:R-:W-:-:S02]  /*9b40*/  LOP3.LUT R2, R2, 0xfffffffe, RZ, 0xc0, !PT ;  /* 0xfffffffe02027812 */ /* 0x000fc400078ec0ff */
[----:B------:R-:W-:Y:S02]  /*9b50*/  FSEL R102, R228, -INF , !P3 ;  /* 0xff800000e4667808 */ /* 0x000fe40005800000 */
[----:B------:R-:W-:Y:S02]  /*9b60*/  FSEL R0, R0, RZ, P5 ;  /* 0x000000ff00007208 */ /* 0x000fe40002800000 */
[-C--:B------:R-:W-:Y:S02]  /*9b70*/  ISETP.GE.AND P5, PT, R12, R8.reuse, PT ;  /* 0x000000080c00720c */ /* 0x080fe40003fa6270 */
[-C--:B------:R-:W-:Y:S01]  /*9b80*/  ISETP.GE.AND P3, PT, R10, R8.reuse, PT ;  /* 0x000000080a00720c */ /* 0x080fe20003f66270 */
[--C-:B------:R-:W-:Y:S01]  /*9b90*/  FFMA.FTZ R3, R20, UR6, -R0.reuse ;  /* 0x0000000614037c23 */ /* 0x100fe20008010800 */
[----:B------:R-:W-:Y:S02]  /*9ba0*/  FSEL R108, R229, -INF , !P5 ;  /* 0xff800000e56c7808 */ /* 0x000fe40006800000 */
[----:B------:R-:W-:Y:S01]  /*9bb0*/  ISETP.GE.AND P5, PT, R5, R8, PT ;  /* 0x000000080500720c */ /* 0x000fe20003fa6270 */
[----:B------:R1:W-:Y:S01]  /*9bc0*/  MUFU.EX2 R247, R3 ;  /* 0x0000000300f77308 */ /* 0x0003e20000000800 */
[----:B------:R-:W-:Y:S01]  /*9bd0*/  @P0 LOP3.LUT R2, R2, 0x1, RZ, 0xfc, !PT ;  /* 0x0000000102020812 */ /* 0x000fe200078efcff */
[----:B------:R-:W-:Y:S01]  /*9be0*/  FFMA.FTZ R5, R85, UR6, -R0 ;  /* 0x0000000655057c23 */ /* 0x000fe20008010800 */
[----:B------:R-:W-:-:S02]  /*9bf0*/  FSEL R106, R134, -INF , !P3 ;  /* 0xff800000866a7808 */ /* 0x000fc40005800000 */
[----:B------:R-:W-:Y:S02]  /*9c00*/  FSEL R105, R223, -INF , !P5 ;  /* 0xff800000df697808 */ /* 0x000fe40006800000 */
[C---:B------:R-:W-:Y:S02]  /*9c10*/  LOP3.LUT P3, RZ, R2.reuse, 0x1, RZ, 0xc0, !PT ;  /* 0x0000000102ff7812 */ /* 0x040fe4000786c0ff */
[----:B------:R-:W-:Y:S01]  /*9c20*/  LOP3.LUT P5, RZ, R2, 0x2, RZ, 0xc0, !PT ;  /* 0x0000000202ff7812 */ /* 0x000fe200078ac0ff */
[--C-:B------:R-:W-:Y:S01]  /*9c30*/  FFMA.FTZ R2, R29, UR6, -R0.reuse ;  /* 0x000000061d027c23 */ /* 0x100fe20008010800 */
[-C--:B------:R-:W-:Y:S01]  /*9c40*/  ISETP.GE.AND P2, PT, R11, R8.reuse, PT ;  /* 0x000000080b00720c */ /* 0x080fe20003f46270 */
[--C-:B------:R-:W-:Y:S01]  /*9c50*/  FFMA.FTZ R11, R81, UR6, -R0.reuse ;  /* 0x00000006510b7c23 */ /* 0x100fe20008010800 */
[-C--:B------:R-:W-:Y:S01]  /*9c60*/  ISETP.GE.AND P1, PT, R4, R8.reuse, PT ;  /* 0x000000080400720c */ /* 0x080fe20003f26270 */
[----:B------:R3:W-:Y:S01]  /*9c70*/  MUFU.EX2 R196, R2 ;  /* 0x0000000200c47308 */ /* 0x0007e20000000800 */
[----:B------:R-:W-:Y:S01]  /*9c80*/  FSEL R107, R133, -INF , !P2 ;  /* 0xff800000856b7808 */ /* 0x000fe20005000000 */
[----:B-1----:R-:W-:Y:S01]  /*9c90*/  FFMA.FTZ R3, R21, UR6, -R0 ;  /* 0x0000000615037c23 */ /* 0x002fe20008010800 */
[----:B------:R-:W-:-:S02]  /*9ca0*/  ISETP.GE.AND P2, PT, R14, R8, PT ;  /* 0x000000080e00720c */ /* 0x000fc40003f46270 */
[----:B--2---:R-:W-:-:S03]  /*9cb0*/  FSEL R241, R6, -INF , !P4 ;  /* 0xff80000006f17808 */ /* 0x004fc60006000000 */
[----:B------:R1:W-:Y:S01]  /*9cc0*/  MUFU.EX2 R127, R3 ;  /* 0x00000003007f7308 */ /* 0x0003e20000000800 */
[----:B------:R-:W-:Y:S02]  /*9cd0*/  FSEL R109, R222, -INF , !P2 ;  /* 0xff800000de6d7808 */ /* 0x000fe40005000000 */
[-C--:B------:R-:W-:Y:S02]  /*9ce0*/  ISETP.GE.AND P2, PT, R4, R9.reuse, PT ;  /* 0x000000090400720c */ /* 0x080fe40003f46270 */
[----:B------:R-:W-:Y:S02]  /*9cf0*/  ISETP.GE.AND P0, PT, R13, R8, PT ;  /* 0x000000080d00720c */ /* 0x000fe40003f06270 */
[----:B------:R-:W-:Y:S01]  /*9d00*/  ISETP.GE.AND P4, PT, R10, R9, PT ;  /* 0x000000090a00720c */ /* 0x000fe20003f86270 */
[----:B------:R-:W-:Y:S01]  /*9d10*/  FFMA.FTZ R10, R79, UR6, -R0 ;  /* 0x000000064f0a7c23 */ /* 0x000fe20008010800 */
[----:B---3--:R-:W-:Y:S02]  /*9d20*/  FMNMX.FTZ R2, R38, R19, !PT ;  /* 0x0000001326027209 */ /* 0x008fe40007810000 */
        /* <DEDUP_REMOVED lines=8> */
[----:B------:R-:W-:-:S02]  /*9db0*/  FSEL R15, R238, -INF , !P0 ;  /* 0xff800000ee0f7808 */ /* 0x000fc40004000000 */
[----:B------:R-:W-:Y:S02]  /*9dc0*/  FMNMX.FTZ R2, R30, R2, !PT ;  /* 0x000000021e027209 */ /* 0x000fe40007810000 */
[----:B------:R-:W-:Y:S01]  /*9dd0*/  ISETP.GE.AND P4, PT, R13, R9, PT ;  /* 0x000000090d00720c */ /* 0x000fe20003f86270 */
[----:B------:R-:W-:Y:S01]  /*9de0*/  FFMA.FTZ R13, R80, UR6, -R0 ;  /* 0x00000006500d7c23 */ /* 0x000fe20008010800 */
[----:B------:R-:W-:Y:S02]  /*9df0*/  FMNMX.FTZ R2, R35, R2, !PT ;  /* 0x0000000223027209 */ /* 0x000fe40007810000 */
[----:B------:R-:W-:Y:S02]  /*9e00*/  ISETP.GE.AND P0, PT, R33, R8, PT ;  /* 0x000000082100720c */ /* 0x000fe40003f06270 */
[----:B------:R-:W-:Y:S02]  /*9e10*/  FMNMX.FTZ R2, R49, R2, !PT ;  /* 0x0000000231027209 */ /* 0x000fe40007810000 */
[----:B------:R-:W-:-:S02]  /*9e20*/  FSEL R111, R227, -INF , !P6 ;  /* 0xff800000e36f7808 */ /* 0x000fc40007000000 */
        /* <DEDUP_REMOVED lines=8> */
[----:B------:R-:W-:Y:S01]  /*9eb0*/  FMNMX.FTZ R2, R87, R2, !PT ;  /* 0x0000000257027209 */ /* 0x000fe20007810000 */
[----:B------:R-:W-:Y:S01]  /*9ec0*/  MUFU.EX2 R177, R11 ;  /* 0x0000000b00b17308 */ /* 0x000fe20000000800 */
[----:B------:R-:W-:Y:S02]  /*9ed0*/  ISETP.GE.AND P0, PT, R41, R8, PT ;  /* 0x000000082900720c */ /* 0x000fe40003f06270 */
[----:B------:R-:W-:Y:S02]  /*9ee0*/  FMNMX.FTZ R2, R88, R2, !PT ;  /* 0x0000000258027209 */ /* 0x000fe40007810000 */
[----:B------:R-:W-:Y:S02]  /*9ef0*/  FSEL R16, R178, -INF , !P1 ;  /* 0xff800000b2107808 */ /* 0x000fe40004800000 */
[----:B------:R-:W-:Y:S01]  /*9f00*/  FMNMX.FTZ R2, R89, R2, !PT ;  /* 0x0000000259027209 */ /* 0x000fe20007810000 */
[----:B------:R-:W-:Y:S01]  /*9f10*/  MUFU.EX2 R178, R13 ;  /* 0x0000000d00b27308 */ /* 0x000fe20000000800 */
[----:B-1----:R-:W-:Y:S01]  /*9f20*/  FFMA.FTZ R3, R26, UR6, -R0 ;  /* 0x000000061a037c23 */ /* 0x002fe20008010800 */
[----:B------:R-:W-:-:S02]  /*9f30*/  FSEL R26, R173, -INF , !P0 ;  /* 0xff800000ad1a7808 */ /* 0x000fc40004000000 */
[----:B------:R-:W-:Y:S02]  /*9f40*/  FMNMX.FTZ R2, R90, R2, !PT ;  /* 0x000000025a027209 */ /* 0x000fe40007810000 */
[----:B------:R-:W-:Y:S02]  /*9f50*/  ISETP.GE.AND P0, PT, R45, R8, PT ;  /* 0x000000082d00720c */ /* 0x000fe40003f06270 */
        /* <DEDUP_REMOVED lines=27> */
[----:B------:R-:W-:-:S02]  /*a110*/  ISETP.GE.AND P0, PT, R47, R8, PT ;  /* 0x000000082f00720c */ /* 0x000fc40003f06270 */
[----:B------:R-:W-:Y:S02]  /*a120*/  FMNMX.FTZ R2, R103, R2, !PT ;  /* 0x0000000267027209 */ /* 0x000fe40007810000 */
[----:B------:R-:W-:Y:S02]  /*a130*/  FSEL R13, R220, -INF , !P1 ;  /* 0xff800000dc0d7808 */ /* 0x000fe40004800000 */
        /* <DEDUP_REMOVED lines=13> */
[-C--:B------:R-:W-:Y:S02]  /*a210*/  ISETP.GE.AND P4, PT, R34, R9.reuse, PT ;  /* 0x000000092200720c */ /* 0x080fe40003f86270 */
[----:B------:R-:W-:Y:S01]  /*a220*/  ISETP.GE.AND P2, PT, R43, R9, PT ;  /* 0x000000092b00720c */ /* 0x000fe20003f46270 */
[----:B------:R-:W2:Y:S01]  /*a230*/  SHFL.BFLY PT, R6, R2, 0x2, 0x1f ;  /* 0x0c401f0002067f89 */ /* 0x000ea200000e0000 */
[--C-:B-1----:R-:W-:Y:S01]  /*a240*/  FFMA.FTZ R3, R50, UR6, -R0.reuse ;  /* 0x0000000632037c23 */ /* 0x102fe20008010800 */
[----:B------:R-:W-:Y:S02]  /*a250*/  FSEL R50, R129, -INF , !P1 ;  /* 0xff80000081327808 */ /* 0x000fe40004800000 */
[----:B------:R-:W-:Y:S01]  /*a260*/  ISETP.GE.AND P1, PT, R52, R8, PT ;  /* 0x000000083400720c */ /* 0x000fe20003f26270 */
[----:B------:R1:W-:Y:S02]  /*a270*/  MUFU.EX2 R175, R3 ;  /* 0x0000000300af7308 */ /* 0x0003e40000000800 */
[----:B-1----:R-:W-:Y:S01]  /*a280*/  FFMA.FTZ R3, R62, UR6, -R0 ;  /* 0x000000063e037c23 */ /* 0x002fe20008010800 */
[----:B------:R-:W-:Y:S01]  /*a290*/  MOV R62, R215 ;  /* 0x000000d7003e7202 */ /* 0x000fe20000000f00 */
[----:B------:R-:W-:Y:S01]  /*a2a0*/  IMAD.MOV.U32 R215, RZ, RZ, R219 ;  /* 0x000000ffffd77224 */ /* 0x000fe200078e00db */
[----:B------:R-:W-:-:S03]  /*a2b0*/  MOV R219, R230 ;  /* 0x000000e600db7202 */ /* 0x000fc60000000f00 */
[----:B------:R1:W-:Y:S02]  /*a2c0*/  MUFU.EX2 R180, R3 ;  /* 0x0000000300b47308 */ /* 0x0003e40000000800 */
[----:B-1----:R-:W-:-:S06]  /*a2d0*/  FFMA.FTZ R3, R65, UR6, -R0 ;  /* 0x0000000641037c23 */ /* 0x002fcc0008010800 */
[----:B------:R1:W-:Y:S02]  /*a2e0*/  MUFU.EX2 R181, R3 ;  /* 0x0000000300b57308 */ /* 0x0003e40000000800 */
[----:B-1----:R-:W-:-:S06]  /*a2f0*/  FFMA.FTZ R3, R66, UR6, -R0 ;  /* 0x0000000642037c23 */ /* 0x002fcc0008010800 */
[----:B------:R1:W3:Y:S02]  /*a300*/  MUFU.EX2 R12, R3 ;  /* 0x00000003000c7308 */ /* 0x0002e40000000800 */
[----:B-1----:R-:W-:-:S06]  /*a310*/  FFMA.FTZ R3, R67, UR6, -R0 ;  /* 0x0000000643037c23 */ /* 0x002fcc0008010800 */
[----:B------:R1:W-:Y:S02]  /*a320*/  MUFU.EX2 R132, R3 ;  /* 0x0000000300847308 */ /* 0x0003e40000000800 */
[----:B-1----:R-:W-:Y:S01]  /*a330*/  FFMA.FTZ R3, R68, UR6, -R0 ;  /* 0x0000000644037c23 */ /* 0x002fe20008010800 */
[----:B------:R-:W-:Y:S02]  /*a340*/  FSEL R68, R217, -INF , !P0 ;  /* 0xff800000d9447808 */ /* 0x000fe40004000000 */
[----:B------:R-:W-:-:S03]  /*a350*/  ISETP.GE.AND P0, PT, R61, R8, PT ;  /* 0x000000083d00720c */ /* 0x000fc60003f06270 */
[----:B------:R1:W-:Y:S02]  /*a360*/  MUFU.EX2 R4, R3 ;  /* 0x0000000300047308 */ /* 0x0003e40000000800 */
[----:B-1----:R-:W-:Y:S01]  /*a370*/  FFMA.FTZ R3, R69, UR6, -R0 ;  /* 0x0000000645037c23 */ /* 0x002fe20008010800 */
[----:B---3--:R-:W-:Y:S02]  /*a380*/  IMAD.MOV.U32 R69, RZ, RZ, R12 ;  /* 0x000000ffff457224 */ /* 0x008fe400078e000c */
[----:B------:R-:W-:-:S03]  /*a390*/  FFMA.FTZ R12, R76, UR6, -R0 ;  /* 0x000000064c0c7c23 */ /* 0x000fc60008010800 */
[----:B------:R1:W-:Y:S08]  /*a3a0*/  MUFU.EX2 R134, R3 ;  /* 0x0000000300867308 */ /* 0x0003f00000000800 */
[----:B------:R-:W-:Y:S01]  /*a3b0*/  MUFU.EX2 R12, R12 ;  /* 0x0000000c000c7308 */ /* 0x000fe20000000800 */
[----:B-1----:R-:W-:Y:S01]  /*a3c0*/  FFMA.FTZ R3, R70, UR6, -R0 ;  /* 0x0000000646037c23 */ /* 0x002fe20008010800 */
[----:B------:R-:W-:-:S02]  /*a3d0*/  FSEL R70, R216, -INF , !P1 ;  /* 0xff800000d8467808 */ /* 0x000fc40004800000 */
[----:B------:R-:W-:-:S04]  /*a3e0*/  ISETP.GE.AND P1, PT, R56, R8, PT ;  /* 0x000000083800720c */ /* 0x000fc80003f26270 */
[----:B------:R1:W3:Y:S01]  /*a3f0*/  MUFU.EX2 R7, R3 ;  /* 0x0000000300077308 */ /* 0x0002e20000000800 */
[----:B------:R-:W-:Y:S02]  /*a400*/  FSEL R81, R123, -INF , !P1 ;  /* 0xff8000007b517808 */ /* 0x000fe40004800000 */
[----:B------:R-:W-:-:S04]  /*a410*/  ISETP.GE.AND P1, PT, R55, R8, PT ;  /* 0x000000083700720c */ /* 0x000fc80003f26270 */
[----:B------:R-:W-:Y:S02]  /*a420*/  FSEL R116, R211, -INF , !P1 ;  /* 0xff800000d3747808 */ /* 0x000fe40004800000 */
[----:B------:R-:W-:Y:S01]  /*a430*/  ISETP.GE.AND P1, PT, R28, R9, PT ;  /* 0x000000091c00720c */ /* 0x000fe20003f26270 */
[--C-:B-1----:R-:W-:Y:S01]  /*a440*/  FFMA.FTZ R3, R71, UR6, -R0.reuse ;  /* 0x0000000647037c23 */ /* 0x102fe20008010800 */
[----:B---3--:R-:W-:Y:S01]  /*a450*/  MOV R79, R7 ;  /* 0x00000007004f7202 */ /* 0x008fe20000000f00 */
[--C-:B------:R-:W-:Y:S01]  /*a460*/  FFMA.FTZ R7, R78, UR6, -R0.reuse ;  /* 0x000000064e077c23 */ /* 0x100fe20008010800 */
[----:B------:R-:W-:Y:S01]  /*a470*/  IMAD.MOV.U32 R78, RZ, RZ, R117 ;  /* 0x000000ffff4e7224 */ /* 0x000fe200078e0075 */
[----:B------:R1:W-:Y:S08]  /*a480*/  MUFU.EX2 R65, R3 ;  /* 0x0000000300417308 */ /* 0x0003f00000000800 */
[----:B------:R-:W3:Y:S01]  /*a490*/  MUFU.EX2 R172, R7 ;  /* 0x0000000700ac7308 */ /* 0x000ee20000000800 */
[----:B-1----:R-:W-:Y:S01]  /*a4a0*/  FFMA.FTZ R3, R72, UR6, -R0 ;  /* 0x0000000648037c23 */ /* 0x002fe20008010800 */
[----:B------:R-:W-:-:S02]  /*a4b0*/  FSEL R72, R128, -INF , !P0 ;  /* 0xff80000080487808 */ /* 0x000fc40004000000 */
[----:B------:R-:W-:-:S04]  /*a4c0*/  ISETP.GE.AND P0, PT, R53, R8, PT ;  /* 0x000000083500720c */ /* 0x000fc80003f06270 */
[----:B------:R1:W-:Y:S01]  /*a4d0*/  MUFU.EX2 R67, R3 ;  /* 0x0000000300437308 */ /* 0x0003e20000000800 */
[----:B------:R-:W-:Y:S01]  /*a4e0*/  FSEL R85, R212, -INF , !P0 ;  /* 0xff800000d4557808 */ /* 0x000fe20004000000 */
[----:B---3--:R-:W-:Y:S01]  /*a4f0*/  IMAD.MOV.U32 R237, RZ, RZ, R172 ;  /* 0x000000ffffed7224 */ /* 0x008fe200078e00ac */
[-C--:B------:R-:W-:Y:S02]  /*a500*/  ISETP.GE.AND P0, PT, R54, R8.reuse, PT ;  /* 0x000000083600720c */ /* 0x080fe40003f06270 */
[----:B------:R-:W-:Y:S01]  /*a510*/  FSEL R7, R214, -INF , !P5 ;  /* 0xff800000d6077808 */ /* 0x000fe20006800000 */
[----:B------:R-:W-:Y:S01]  /*a520*/  IMAD.MOV.U32 R214, RZ, RZ, R219 ;  /* 0x000000ffffd67224 */ /* 0x000fe200078e00db */
[----:B------:R-:W-:Y:S02]  /*a530*/  FSEL R117, R122, -INF , !P0 ;  /* 0xff8000007a757808 */ /* 0x000fe40004000000 */
[----:B------:R-:W-:Y:S02]  /*a540*/  ISETP.GE.AND P0, PT, R60, R8, PT ;  /* 0x000000083c00720c */ /* 0x000fe40003f06270 */
[----:B------:R-:W-:Y:S01]  /*a550*/  ISETP.GE.AND P5, PT, R42, R9, PT ;  /* 0x000000092a00720c */ /* 0x000fe20003fa6270 */
[----:B-1----:R-:W-:-:S04]  /*a560*/  FFMA.FTZ R3, R73, UR6, -R0 ;  /* 0x0000000649037c23 */ /* 0x002fc80008010800 */
[----:B------:R1:W-:Y:S02]  /*a570*/  MUFU.EX2 R71, R3 ;  /* 0x0000000300477308 */ /* 0x0003e40000000800 */
[----:B-1----:R-:W-:Y:S01]  /*a580*/  FFMA.FTZ R3, R75, UR6, -R0 ;  /* 0x000000064b037c23 */ /* 0x002fe20008010800 */
[----:B------:R-:W-:Y:S02]  /*a590*/  IMAD.MOV.U32 R75, RZ, RZ, R4 ;  /* 0x000000ffff4b7224 */ /* 0x000fe400078e0004 */
[----:B------:R-:W-:-:S03]  /*a5a0*/  FFMA.FTZ R4, R82, UR6, -R0 ;  /* 0x0000000652047c23 */ /* 0x000fc60008010800 */
[----:B------:R1:W3:Y:S02]  /*a5b0*/  MUFU.EX2 R73, R3 ;  /* 0x0000000300497308 */ /* 0x0002e40000000800 */
[----:B-1----:R-:W-:Y:S01]  /*a5c0*/  FFMA.FTZ R3, R83, UR6, -R0 ;  /* 0x0000000653037c23 */ /* 0x002fe20008010800 */
[----:B---3--:R-:W-:-:S05]  /*a5d0*/  IMAD.MOV.U32 R123, RZ, RZ, R73 ;  /* 0x000000ffff7b7224 */ /* 0x008fca00078e0049 */
[----:B------:R1:W-:Y:S08]  /*a5e0*/  MUFU.EX2 R83, R5 ;  /* 0x0000000500537308 */ /* 0x0003f00000000800 */
[----:B------:R3:W4:Y:S01]  /*a5f0*/  MUFU.EX2 R66, R3 ;  /* 0x0000000300427308 */ /* 0x0007220000000800 */
[----:B-1----:R-:W-:Y:S01]  /*a600*/  FFMA.FTZ R5, R77, UR6, -R0 ;  /* 0x000000064d057c23 */ /* 0x002fe20008010800 */
[----:B------:R-:W-:-:S06]  /*a610*/  IMAD.MOV.U32 R77, RZ, RZ, R231 ;  /* 0x000000ffff4d7224 */ /* 0x000fcc00078e00e7 */
[----:B------:R-:W-:Y:S01]  /*a620*/  MUFU.EX2 R130, R5 ;  /* 0x0000000500827308 */ /* 0x000fe20000000800 */
[----:B---3--:R-:W-:Y:S01]  /*a630*/  FFMA.FTZ R3, R86, UR6, -R0 ;  /* 0x0000000656037c23 */ /* 0x008fe20008010800 */
[----:B------:R-:W-:Y:S01]  /*a640*/  IMAD.MOV.U32 R86, RZ, RZ, R118 ;  /* 0x000000ffff567224 */ /* 0x000fe200078e0076 */
[----:B------:R-:W-:-:S05]  /*a650*/  FSEL R118, R121, -INF , !P0 ;  /* 0xff80000079767808 */ /* 0x000fca0004000000 */
[----:B------:R1:W-:Y:S01]  /*a660*/  MUFU.EX2 R133, R3 ;  /* 0x0000000300857308 */ /* 0x0003e20000000800 */
[----:B------:R-:W-:Y:S02]  /*a670*/  ISETP.GE.AND P0, PT, R59, R8, PT ;  /* 0x000000083b00720c */ /* 0x000fe40003f06270 */
[----:B------:R-:W-:Y:S01]  /*a680*/  MOV R76, R86 ;  /* 0x00000056004c7202 */ /* 0x000fe20000000f00 */
[----:B------:R-:W-:Y:S01]  /*a690*/  IMAD.MOV.U32 R86, RZ, RZ, R65 ;  /* 0x000000ffff567224 */ /* 0x000fe200078e0041 */
[----:B------:R-:W-:Y:S02]  /*a6a0*/  FSEL R121, R204, -INF , !P0 ;  /* 0xff800000cc797808 */ /* 0x000fe40004000000 */
[----:B------:R-:W-:Y:S01]  /*a6b0*/  ISETP.GE.AND P0, PT, R58, R8, PT ;  /* 0x000000083a00720c */ /* 0x000fe20003f06270 */
[----:B------:R-:W-:Y:S01]  /*a6c0*/  IMAD.MOV.U32 R179, RZ, RZ, R76 ;  /* 0x000000ffffb37224 */ /* 0x000fe200078e004c */
[----:B------:R-:W-:Y:S02]  /*a6d0*/  MOV R65, R218 ;  /* 0x000000da00417202 */ /* 0x000fe40000000f00 */
[----:B------:R-:W-:-:S02]  /*a6e0*/  FSEL R122, R205, -INF , !P0 ;  /* 0xff800000cd7a7808 */ /* 0x000fc40004000000 */
[----:B------:R-:W-:Y:S02]  /*a6f0*/  ISETP.GE.AND P0, PT, R57, R8, PT ;  /* 0x000000083900720c */ /* 0x000fe40003f06270 */
[----:B------:R-:W-:Y:S01]  /*a700*/  FSEL R65, R65, -INF , !P5 ;  /* 0xff80000041417808 */ /* 0x000fe20006800000 */
[----:B-1----:R-:W-:Y:S01]  /*a710*/  FFMA.FTZ R3, R74, UR6, -R0 ;  /* 0x000000064a037c23 */ /* 0x002fe20008010800 */
[----:B--2---:R-:W-:Y:S01]  /*a720*/  FMNMX.FTZ R0, R2, R6, !PT ;  /* 0x0000000602007209 */ /* 0x004fe20007810000 */
[----:B------:R1:W2:Y:S01]  /*a730*/  MUFU.EX2 R74, R4 ;  /* 0x00000004004a7308 */ /* 0x0002a20000000800 */
[----:B------:R-:W-:Y:S01]  /*a740*/  FSEL R131, R120, -INF , !P0 ;  /* 0xff80000078837808 */ /* 0x000fe20004000000 */
[----:B----4-:R-:W-:Y:S01]  /*a750*/  IMAD.MOV.U32 R120, RZ, RZ, R66 ;  /* 0x000000ffff787224 */ /* 0x010fe200078e0042 */
[----:B------:R-:W-:Y:S01]  /*a760*/  ISETP.GE.AND P0, PT, R63, R8, PT ;  /* 0x000000083f00720c */ /* 0x000fe20003f06270 */
[----:B------:R-:W3:Y:S01]  /*a770*/  SHFL.BFLY PT, R2, R0, 0x1, 0x1f ;  /* 0x0c201f0000027f89 */ /* 0x000ee200000e0000 */
[----:B------:R-:W-:Y:S01]  /*a780*/  FSEL R8, R77, -INF , !P3 ;  /* 0xff8000004d087808 */ /* 0x000fe20005800000 */
[----:B------:R-:W-:Y:S01]  /*a790*/  IMAD.MOV.U32 R77, RZ, RZ, R79 ;  /* 0x000000ffff4d7224 */ /* 0x000fe200078e004f */
[----:B------:R-:W-:Y:S01]  /*a7a0*/  FSEL R238, R239, -INF , !P0 ;  /* 0xff800000efee7808 */ /* 0x000fe20004000000 */
[----:B------:R4:W5:Y:S01]  /*a7b0*/  MUFU.EX2 R80, R3 ;  /* 0x0000000300507308 */ /* 0x0009620000000800 */
[----:B------:R-:W-:Y:S01]  /*a7c0*/  IMAD.MOV.U32 R79, RZ, RZ, R75 ;  /* 0x000000ffff4f7224 */ /* 0x000fe200078e004b */
[-C--:B------:R-:W-:Y:S01]  /*a7d0*/  ISETP.GE.AND P0, PT, R31, R9.reuse, PT ;  /* 0x000000091f00720c */ /* 0x080fe20003f06270 */
[----:B------:R-:W-:Y:S01]  /*a7e0*/  IMAD.MOV.U32 R75, RZ, RZ, R215 ;  /* 0x000000ffff4b7224 */ /* 0x000fe200078e00d7 */
[-C--:B------:R-:W-:Y:S01]  /*a7f0*/  ISETP.GE.AND P3, PT, R33, R9.reuse, PT ;  /* 0x000000092100720c */ /* 0x080fe20003f66270 */
[----:B------:R-:W-:Y:S01]  /*a800*/  IMAD.MOV.U32 R6, RZ, RZ, R78 ;  /* 0x000000ffff067224 */ /* 0x000fe200078e004e */
[----:B------:R-:W-:Y:S01]  /*a810*/  FSEL R66, R252, -INF , !P2 ;  /* 0xff800000fc427808 */ /* 0x000fe20005000000 */
[----:B------:R-:W-:Y:S01]  /*a820*/  IMAD.MOV.U32 R176, RZ, RZ, R77 ;  /* 0x000000ffffb07224 */ /* 0x000fe200078e004d */
[----:B------:R-:W-:Y:S01]  /*a830*/  ISETP.GE.AND P5, PT, R46, R9, PT ;  /* 0x000000092e00720c */ /* 0x000fe20003fa6270 */
[----:B------:R-:W-:Y:S01]  /*a840*/  IMAD.MOV.U32 R239, RZ, RZ, R6 ;  /* 0x000000ffffef7224 */ /* 0x000fe200078e0006 */
[----:B-1----:R-:W-:Y:S01]  /*a850*/  FMNMX.FTZ R4, R36, R111, !PT ;  /* 0x0000006f24047209 */ /* 0x002fe20007810000 */
[----:B------:R-:W-:Y:S01]  /*a860*/  IMAD.MOV.U32 R46, RZ, RZ, R173 ;  /* 0x000000ffff2e7224 */ /* 0x000fe200078e00ad */
[----:B------:R-:W-:Y:S01]  /*a870*/  FSEL R73, R250, -INF , !P5 ;  /* 0xff800000fa497808 */ /* 0x000fe20006800000 */
[----:B------:R-:W-:Y:S01]  /*a880*/  IMAD.MOV.U32 R250, RZ, RZ, R198 ;  /* 0x000000fffffa7224 */ /* 0x000fe200078e00c6 */
[----:B--2---:R-:W-:-:S02]  /*a890*/  MOV R128, R74 ;  /* 0x0000004a00807202 */ /* 0x004fc40000000f00 */
[----:B------:R-:W-:Y:S01]  /*a8a0*/  ISETP.GE.AND P2, PT, R48, R9, PT ;  /* 0x000000093000720c */ /* 0x000fe20003f46270 */
[----:B------:R-:W-:Y:S01]  /*a8b0*/  IMAD.MOV.U32 R48, RZ, RZ, R175 ;  /* 0x000000ffff307224 */ /* 0x000fe200078e00af */
[----:B------:R-:W-:Y:S02]  /*a8c0*/  MOV R252, R176 ;  /* 0x000000b000fc7202 */ /* 0x000fe40000000f00 */
[----:B---3--:R-:W-:Y:S02]  /*a8d0*/  FMNMX.FTZ R82, R0, R2, !PT ;  /* 0x0000000200527209 */ /* 0x008fe40007810000 */
[----:B------:R-:W-:Y:S02]  /*a8e0*/  FMNMX.FTZ R2, R37, R102, !PT ;  /* 0x0000006625027209 */ /* 0x000fe40007810000 */
[C---:B------:R-:W-:Y:S01]  /*a8f0*/  FSETP.NEU.FTZ.AND P6, PT, R82.reuse, -INF , PT ;  /* 0xff8000005200780b */ /* 0x040fe20003fdd000 */
[----:B----4-:R-:W-:Y:S01]  /*a900*/  FMUL.FTZ R3, R82, UR6 ;  /* 0x0000000652037c20 */ /* 0x010fe20008410000 */
[----:B------:R-:W-:-:S02]  /*a910*/  FSEL R76, R206, -INF , !P2 ;  /* 0xff800000ce4c7808 */ /* 0x000fc40005000000 */
[----:B------:R-:W-:Y:S02]  /*a920*/  ISETP.GE.AND P2, PT, R58, R9, PT ;  /* 0x000000093a00720c */ /* 0x000fe40003f46270 */
[----:B------:R-:W-:-:S05]  /*a930*/  FSEL R3, R3, RZ, P6 ;  /* 0x000000ff03037208 */ /* 0x000fca0003000000 */
[----:B------:R-:W-:Y:S01]  /*a940*/  FFMA.FTZ R0, R19, UR6, -R3 ;  /* 0x0000000613007c23 */ /* 0x000fe20008010803 */
[----:B------:R-:W-:-:S03]  /*a950*/  IMAD.MOV.U32 R19, RZ, RZ, R71 ;  /* 0x000000ffff137224 */ /* 0x000fc600078e0047 */
[----:B------:R1:W-:Y:S02]  /*a960*/  MUFU.EX2 R202, R0 ;  /* 0x0000000000ca7308 */ /* 0x0003e40000000800 */
[----:B-1----:R-:W-:Y:S01]  /*a970*/  FFMA.FTZ R0, R23, UR6, -R3 ;  /* 0x0000000617007c23 */ /* 0x002fe20008010803 */
[----:B------:R-:W-:-:S05]  /*a980*/  IMAD.MOV.U32 R23, RZ, RZ, R69 ;  /* 0x000000ffff177224 */ /* 0x000fca00078e0045 */
[----:B------:R1:W-:Y:S01]  /*a990*/  MUFU.EX2 R204, R0 ;  /* 0x0000000000cc7308 */ /* 0x0003e20000000800 */
[----:B------:R-:W-:Y:S02]  /*a9a0*/  IMAD.MOV.U32 R43, RZ, RZ, R23 ;  /* 0x000000ffff2b7224 */ /* 0x000fe400078e0017 */
[----:B-1----:R-:W-:Y:S01]  /*a9b0*/  FFMA.FTZ R0, R25, UR6, -R3 ;  /* 0x0000000619007c23 */ /* 0x002fe20008010803 */
[----:B------:R-:W-:-:S04]  /*a9c0*/  MOV R25, R67 ;  /* 0x0000004300197202 */ /* 0x000fc80000000f00 */
[----:B------:R1:W-:Y:S01]  /*a9d0*/  MUFU.EX2 R205, R0 ;  /* 0x0000000000cd7308 */ /* 0x0003e20000000800 */
[----:B------:R-:W-:Y:S02]  /*a9e0*/  IMAD.MOV.U32 R42, RZ, RZ, R25 ;  /* 0x000000ffff2a7224 */ /* 0x000fe400078e0019 */
[----:B-1----:R-:W-:Y:S01]  /*a9f0*/  FFMA.FTZ R0, R18, UR6, -R3 ;  /* 0x0000000612007c23 */ /* 0x002fe20008010803 */
[----:B------:R-:W-:-:S04]  /*aa00*/  IMAD.MOV.U32 R18, RZ, RZ, R133 ;  /* 0x000000ffff127224 */ /* 0x000fc800078e0085 */
        /* <DEDUP_REMOVED lines=9> */
[----:B-1----:R-:W-:Y:S01]  /*aaa0*/  FFMA.FTZ R2, R35, UR6, -R3 ;  /* 0x0000000623027c23 */ /* 0x002fe20008010803 */
[----:B------:R-:W-:Y:S02]  /*aab0*/  IMAD.MOV.U32 R35, RZ, RZ, R126 ;  /* 0x000000ffff237224 */ /* 0x000fe400078e007e */
[----:B------:R-:W-:Y:S01]  /*aac0*/  FMNMX.FTZ R0, R16, R0, !PT ;  /* 0x0000000010007209 */ /* 0x000fe20007810000 */
[----:B------:R1:W-:Y:S03]  /*aad0*/  MUFU.EX2 R216, R2 ;  /* 0x0000000200d87308 */ /* 0x0003e60000000800 */
[----:B------:R-:W-:-:S04]  /*aae0*/  FMNMX.FTZ R0, R15, R0, !PT ;  /* 0x000000000f007209 */ /* 0x000fc80007810000 */
[----:B------:R-:W-:-:S04]  /*aaf0*/  FMNMX.FTZ R0, R20, R0, !PT ;  /* 0x0000000014007209 */ /* 0x000fc80007810000 */
[----:B------:R-:W-:-:S04]  /*ab00*/  FMNMX.FTZ R0, R24, R0, !PT ;  /* 0x0000000018007209 */ /* 0x000fc80007810000 */
[----:B------:R-:W-:Y:S01]  /*ab10*/  FMNMX.FTZ R0, R22, R0, !PT ;  /* 0x0000000016007209 */ /* 0x000fe20007810000 */
[----:B-1----:R-:W-:-:S03]  /*ab20*/  FFMA.FTZ R2, R49, UR6, -R3 ;  /* 0x0000000631027c23 */ /* 0x002fc60008010803 */
[----:B------:R-:W-:Y:S02]  /*ab30*/  FMNMX.FTZ R0, R21, R0, !PT ;  /* 0x0000000015007209 */ /* 0x000fe40007810000 */
[----:B------:R-:W-:Y:S01]  /*ab40*/  FSEL R49, R62, -INF , !P1 ;  /* 0xff8000003e317808 */ /* 0x000fe20004800000 */
[----:B------:R1:W-:Y:S01]  /*ab50*/  MUFU.EX2 R232, R2 ;  /* 0x0000000200e87308 */ /* 0x0003e20000000800 */
[----:B------:R-:W-:Y:S02]  /*ab60*/  FMNMX.FTZ R0, R27, R0, !PT ;  /* 0x000000001b007209 */ /* 0x000fe40007810000 */
[----:B------:R-:W-:Y:S02]  /*ab70*/  FSEL R62, R214, -INF , !P0 ;  /* 0xff800000d63e7808 */ /* 0x000fe40004000000 */
[----:B------:R-:W-:Y:S02]  /*ab80*/  FMNMX.FTZ R0, R26, R0, !PT ;  /* 0x000000001a007209 */ /* 0x000fe40007810000 */
[----:B------:R-:W-:-:S02]  /*ab90*/  ISETP.GE.AND P0, PT, R44, R9, PT ;  /* 0x000000092c00720c */ /* 0x000fc40003f06270 */
[----:B------:R-:W-:Y:S02]  /*aba0*/  FMNMX.FTZ R0, R29, R0, !PT ;  /* 0x000000001d007209 */ /* 0x000fe40007810000 */
[----:B------:R-:W-:Y:S02]  /*abb0*/  FSEL R44, R213, -INF , !P4 ;  /* 0xff800000d52c7808 */ /* 0x000fe40006000000 */
[----:B------:R-:W-:Y:S02]  /*abc0*/  FMNMX.FTZ R0, R32, R0, !PT ;  /* 0x0000000020007209 */ /* 0x000fe40007810000 */
[----:B------:R-:W-:Y:S01]  /*abd0*/  ISETP.GE.AND P1, PT, R41, R9, PT ;  /* 0x000000092900720c */ /* 0x000fe20003f26270 */
[----:B-1----:R-:W-:Y:S01]  /*abe0*/  FFMA.FTZ R2, R17, UR6, -R3 ;  /* 0x0000000611027c23 */ /* 0x002fe20008010803 */
[----:B------:R-:W-:Y:S02]  /*abf0*/  FMNMX.FTZ R0, R13, R0, !PT ;  /* 0x000000000d007209 */ /* 0x000fe40007810000 */
[----:B------:R-:W-:Y:S01]  /*ac00*/  FSEL R67, R234, -INF , !P1 ;  /* 0xff800000ea437808 */ /* 0x000fe20004800000 */
[----:B------:R1:W-:Y:S01]  /*ac10*/  MUFU.EX2 R231, R2 ;  /* 0x0000000200e77308 */ /* 0x0003e20000000800 */
[----:B------:R-:W-:-:S02]  /*ac20*/  FMNMX.FTZ R0, R40, R0, !PT ;  /* 0x0000000028007209 */ /* 0x000fc40007810000 */
[----:B------:R-:W-:Y:S01]  /*ac30*/  ISETP.GE.AND P4, PT, R45, R9, PT ;  /* 0x000000092d00720c */ /* 0x000fe20003f86270 */
[----:B------:R-:W-:Y:S01]  /*ac40*/  IMAD.MOV.U32 R45, RZ, RZ, R123 ;  /* 0x000000ffff2d7224 */ /* 0x000fe200078e007b */
[----:B------:R-:W-:Y:S01]  /*ac50*/  FMNMX.FTZ R0, R50, R0, !PT ;  /* 0x0000000032007209 */ /* 0x000fe20007810000 */
[----:B------:R-:W-:Y:S01]  /*ac60*/  IMAD.MOV.U32 R123, RZ, RZ, R75 ;  /* 0x000000ffff7b7224 */ /* 0x000fe200078e004b */
[----:B------:R-:W-:Y:S02]  /*ac70*/  FSEL R69, R210, -INF , !P0 ;  /* 0xff800000d2457808 */ /* 0x000fe40004000000 */
[----:B------:R-:W-:Y:S02]  /*ac80*/  FMNMX.FTZ R0, R68, R0, !PT ;  /* 0x0000000044007209 */ /* 0x000fe40007810000 */
[----:B------:R-:W-:Y:S02]  /*ac90*/  FSEL R71, R251, -INF , !P4 ;  /* 0xff800000fb477808 */ /* 0x000fe40006000000 */
[----:B------:R-:W-:-:S02]  /*aca0*/  FMNMX.FTZ R0, R70, R0, !PT ;  /* 0x0000000046007209 */ /* 0x000fc40007810000 */
[-C--:B------:R-:W-:Y:S01]  /*acb0*/  ISETP.GE.AND P0, PT, R51, R9.reuse, PT ;  /* 0x000000093300720c */ /* 0x080fe20003f06270 */
[----:B------:R-:W-:Y:S02]  /*acc0*/  IMAD.MOV.U32 R51, RZ, RZ, R180 ;  /* 0x000000ffff337224 */ /* 0x000fe400078e00b4 */
[----:B-1----:R-:W-:Y:S01]  /*acd0*/  FFMA.FTZ R2, R64, UR6, -R3 ;  /* 0x0000000640027c23 */ /* 0x002fe20008010803 */
[----:B------:R-:W-:Y:S02]  /*ace0*/  FMNMX.FTZ R0, R72, R0, !PT ;  /* 0x0000000048007209 */ /* 0x000fe40007810000 */
[----:B------:R-:W-:Y:S01]  /*acf0*/  FSEL R64, R235, -INF , !P3 ;  /* 0xff800000eb407808 */ /* 0x000fe20005800000 */
[----:B------:R1:W-:Y:S01]  /*ad00*/  MUFU.EX2 R230, R2 ;  /* 0x0000000200e67308 */ /* 0x0003e20000000800 */
[----:B------:R-:W-:Y:S02]  /*ad10*/  FMNMX.FTZ R0, R81, R0, !PT ;  /* 0x0000000051007209 */ /* 0x000fe40007810000 */
[----:B------:R-:W-:-:S02]  /*ad20*/  ISETP.GE.AND P3, PT, R47, R9, PT ;  /* 0x000000092f00720c */ /* 0x000fc40003f66270 */
[----:B------:R-:W-:Y:S02]  /*ad30*/  FMNMX.FTZ R0, R85, R0, !PT ;  /* 0x0000000055007209 */ /* 0x000fe40007810000 */
[----:B------:R-:W-:Y:S02]  /*ad40*/  FSEL R74, R209, -INF , !P3 ;  /* 0xff800000d14a7808 */ /* 0x000fe40005800000 */
[----:B------:R-:W-:Y:S02]  /*ad50*/  FMNMX.FTZ R0, R116, R0, !PT ;  /* 0x0000000074007209 */ /* 0x000fe40007810000 */
[----:B------:R-:W-:Y:S01]  /*ad60*/  ISETP.GE.AND P1, PT, R52, R9, PT ;  /* 0x000000093400720c */ /* 0x000fe20003f26270 */
[----:B------:R-:W-:Y:S01]  /*ad70*/  IMAD.MOV.U32 R52, RZ, RZ, R196 ;  /* 0x000000ffff347224 */ /* 0x000fe200078e00c4 */
[----:B------:R-:W-:Y:S02]  /*ad80*/  FMNMX.FTZ R0, R117, R0, !PT ;  /* 0x0000000075007209 */ /* 0x000fe40007810000 */
[----:B------:R-:W-:Y:S01]  /*ad90*/  FSEL R77, R248, -INF , !P0 ;  /* 0xff800000f84d7808 */ /* 0x000fe20004000000 */
[----:B-1----:R-:W-:Y:S01]  /*ada0*/  FFMA.FTZ R2, R84, UR6, -R3 ;  /* 0x0000000654027c23 */ /* 0x002fe20008010803 */
[----:B------:R-:W-:-:S02]  /*adb0*/  FMNMX.FTZ R0, R118, R0, !PT ;  /* 0x0000000076007209 */ /* 0x000fc40007810000 */
[-C--:B------:R-:W-:Y:S01]  /*adc0*/  ISETP.GE.AND P0, PT, R61, R9.reuse, PT ;  /* 0x000000093d00720c */ /* 0x080fe20003f06270 */
[----:B------:R1:W-:Y:S01]  /*add0*/  MUFU.EX2 R229, R2 ;  /* 0x0000000200e57308 */ /* 0x0003e20000000800 */
[----:B------:R-:W-:Y:S02]  /*ade0*/  FMNMX.FTZ R0, R121, R0, !PT ;  /* 0x0000000079007209 */ /* 0x000fe40007810000 */
[----:B------:R-:W-:Y:S02]  /*adf0*/  FSEL R84, R249, -INF , !P1 ;  /* 0xff800000f9547808 */ /* 0x000fe40004800000 */
[----:B------:R-:W-:Y:S02]  /*ae00*/  FMNMX.FTZ R0, R122, R0, !PT ;  /* 0x000000007a007209 */ /* 0x000fe40007810000 */
[----:B------:R-:W-:Y:S02]  /*ae10*/  ISETP.GE.AND P1, PT, R56, R9, PT ;  /* 0x000000093800720c */ /* 0x000fe40003f26270 */
[----:B------:R-:W-:-:S02]  /*ae20*/  FMNMX.FTZ R0, R131, R0, !PT ;  /* 0x0000000083007209 */ /* 0x000fc40007810000 */
[----:B------:R-:W-:Y:S02]  /*ae30*/  MOV R47, R174 ;  /* 0x000000ae002f7202 */ /* 0x000fe40000000f00 */
[----:B------:R-:W-:Y:S02]  /*ae40*/  FMNMX.FTZ R0, R238, R0, !PT ;  /* 0x00000000ee007209 */ /* 0x000fe40007810000 */
[----:B------:R-:W-:Y:S01]  /*ae50*/  MOV R251, R183 ;  /* 0x000000b700fb7202 */ /* 0x000fe20000000f00 */
[----:B-1----:R-:W-:Y:S02]  /*ae60*/  FFMA.FTZ R2, R87, UR6, -R3 ;  /* 0x0000000657027c23 */ /* 0x002fe40008010803 */
[----:B------:R-:W1:Y:S01]  /*ae70*/  SHFL.BFLY PT, R5, R0, 0x2, 0x1f ;  /* 0x0c401f0000057f89 */ /* 0x000e6200000e0000 */
[----:B------:R-:W-:Y:S01]  /*ae80*/  MOV R41, R19 ;  /* 0x0000001300297202 */ /* 0x000fe20000000f00 */
[----:B------:R2:W-:Y:S01]  /*ae90*/  MUFU.EX2 R228, R2 ;  /* 0x0000000200e47308 */ /* 0x0005e20000000800 */
[----:B------:R-:W-:-:S02]  /*aea0*/  FSETP.NEU.FTZ.AND P4, PT, R115, -INF , PT ;  /* 0xff8000007300780b */ /* 0x000fc40003f9d000 */
[----:B------:R-:W-:Y:S01]  /*aeb0*/  MOV R248, R170 ;  /* 0x000000aa00f87202 */ /* 0x000fe20000000f00 */
[----:B--2---:R-:W-:Y:S01]  /*aec0*/  FFMA.FTZ R2, R88, UR6, -R3 ;  /* 0x0000000658027c23 */ /* 0x004fe20008010803 */
[----:B------:R-:W-:-:S03]  /*aed0*/  IMAD.MOV.U32 R88, RZ, RZ, R86 ;  /* 0x000000ffff587224 */ /* 0x000fc600078e0056 */
[----:B------:R2:W-:Y:S01]  /*aee0*/  MUFU.EX2 R227, R2 ;  /* 0x0000000200e37308 */ /* 0x0005e20000000800 */
[----:B-1----:R-:W-:-:S05]  /*aef0*/  FMNMX.FTZ R0, R0, R5, !PT ;  /* 0x0000000500007209 */ /* 0x002fca0007810000 */
[----:B------:R-:W1:Y:S01]  /*af00*/  SHFL.BFLY PT, R5, R0, 0x1, 0x1f ;  /* 0x0c201f0000057f89 */ /* 0x000e6200000e0000 */
[----:B--2---:R-:W-:Y:S01]  /*af10*/  FFMA.FTZ R2, R89, UR6, -R3 ;  /* 0x0000000659027c23 */ /* 0x004fe20008010803 */
[----:B-----5:R-:W-:-:S03]  /*af20*/  IMAD.MOV.U32 R89, RZ, RZ, R80 ;  /* 0x000000ffff597224 */ /* 0x020fc600078e0050 */
[----:B------:R2:W-:Y:S01]  /*af30*/  MUFU.EX2 R226, R2 ;  /* 0x0000000200e27308 */ /* 0x0005e20000000800 */
[----:B-1----:R-:W-:Y:S01]  /*af40*/  FMNMX.FTZ R78, R0, R5, !PT ;  /* 0x00000005004e7209 */ /* 0x002fe20007810000 */
[----:B------:R-:W-:Y:S01]  /*af50*/  FFMA.FTZ R0, R125, UR6, -R3 ;  /* 0x000000067d007c23 */ /* 0x000fe20008010803 */
[----:B------:R-:W-:Y:S02]  /*af60*/  IMAD.MOV.U32 R125, RZ, RZ, R199 ;  /* 0x000000ffff7d7224 */ /* 0x000fe400078e00c7 */
[----:B------:R-:W-:-:S03]  /*af70*/  FSETP.NEU.FTZ.AND P3, PT, R78, -INF , PT ;  /* 0xff8000004e00780b */ /* 0x000fc60003f7d000 */
[----:B------:R-:W-:Y:S01]  /*af80*/  MUFU.EX2 R209, R0 ;  /* 0x0000000000d17308 */ /* 0x000fe20000000800 */
[----:B--2---:R-:W-:Y:S01]  /*af90*/  FFMA.FTZ R2, R90, UR6, -R3 ;  /* 0x000000065a027c23 */ /* 0x004fe20008010803 */
[----:B------:R-:W-:-:S06]  /*afa0*/  IMAD.MOV.U32 R90, RZ, RZ, R128 ;  /* 0x000000ffff5a7224 */ /* 0x000fcc00078e0080 */
[----:B------:R1:W-:Y:S02]  /*afb0*/  MUFU.EX2 R225, R2 ;  /* 0x0000000200e17308 */ /* 0x0003e40000000800 */
[----:B-1----:R-:W-:Y:S01]  /*afc0*/  FFMA.FTZ R2, R91, UR6, -R3 ;  /* 0x000000065b027c23 */ /* 0x002fe20008010803 */
[----:B------:R-:W-:-:S05]  /*afd0*/  IMAD.MOV.U32 R91, RZ, RZ, R12 ;  /* 0x000000ffff5b7224 */ /* 0x000fca00078e000c */
[----:B------:R1:W-:Y:S02]  /*afe0*/  MUFU.EX2 R224, R2 ;  /* 0x0000000200e07308 */ /* 0x0003e40000000800 */
[----:B-1----:R-:W-:Y:S01]  /*aff0*/  FFMA.FTZ R2, R92, UR6, -R3 ;  /* 0x000000065c027c23 */ /* 0x002fe20008010803 */
[----:B------:R-:W-:-:S05]  /*b000*/  MOV R92, R130 ;  /* 0x00000082005c7202 */ /* 0x000fca0000000f00 */
[----:B------:R1:W-:Y:S02]  /*b010*/  MUFU.EX2 R223, R2 ;  /* 0x0000000200df7308 */ /* 0x0003e40000000800 */
[----:B-1----:R-:W-:Y:S01]  /*b020*/  FFMA.FTZ R2, R93, UR6, -R3 ;  /* 0x000000065d027c23 */ /* 0x002fe20008010803 */
[----:B------:R-:W-:-:S05]  /*b030*/  IMAD.MOV.U32 R93, RZ, RZ, R179 ;  /* 0x000000ffff5d7224 */ /* 0x000fca00078e00b3 */
[----:B------:R1:W-:Y:S02]  /*b040*/  MUFU.EX2 R222, R2 ;  /* 0x0000000200de7308 */ /* 0x0003e40000000800 */
[----:B-1----:R-:W-:Y:S01]  /*b050*/  FFMA.FTZ R2, R94, UR6, -R3 ;  /* 0x000000065e027c23 */ /* 0x002fe20008010803 */
[----:B------:R-:W-:-:S05]  /*b060*/  IMAD.MOV.U32 R94, RZ, RZ, R178 ;  /* 0x000000ffff5e7224 */ /* 0x000fca00078e00b2 */
        /* <DEDUP_REMOVED lines=14> */
[----:B------:R-:W-:-:S03]  /*b150*/  MOV R98, R79 ;  /* 0x0000004f00627202 */ /* 0x000fc60000000f00 */
[----:B------:R1:W-:Y:S02]  /*b160*/  MUFU.EX2 R215, R4 ;  /* 0x0000000400d77308 */ /* 0x0003e40000000800 */
[----:B-1----:R-:W-:-:S06]  /*b170*/  FFMA.FTZ R4, R99, UR6, -R3 ;  /* 0x0000000663047c23 */ /* 0x002fcc0008010803 */
[----:B------:R1:W-:Y:S02]  /*b180*/  MUFU.EX2 R214, R4 ;  /* 0x0000000400d67308 */ /* 0x0003e40000000800 */
[----:B-1----:R-:W-:Y:S01]  /*b190*/  FMNMX.FTZ R4, R11, R2, !PT ;  /* 0x000000020b047209 */ /* 0x002fe20007810000 */
[----:B------:R-:W-:-:S03]  /*b1a0*/  FFMA.FTZ R2, R100, UR6, -R3 ;  /* 0x0000000664027c23 */ /* 0x000fc60008010803 */
[----:B------:R-:W-:Y:S02]  /*b1b0*/  FMNMX.FTZ R4, R49, R4, !PT ;  /* 0x0000000431047209 */ /* 0x000fe40007810000 */
[----:B------:R1:W-:Y:S02]  /*b1c0*/  MUFU.EX2 R213, R2 ;  /* 0x0000000200d57308 */ /* 0x0003e40000000800 */
[----:B-1----:R-:W-:Y:S01]  /*b1d0*/  FMNMX.FTZ R2, R62, R4, !PT ;  /* 0x000000043e027209 */ /* 0x002fe20007810000 */
[----:B------:R-:W-:Y:S01]  /*b1e0*/  FFMA.FTZ R4, R101, UR6, -R3 ;  /* 0x0000000665047c23 */ /* 0x000fe20008010803 */
[----:B------:R-:W-:Y:S02]  /*b1f0*/  IMAD.MOV.U32 R101, RZ, RZ, R177 ;  /* 0x000000ffff657224 */ /* 0x000fe400078e00b1 */
[----:B------:R-:W-:Y:S02]  /*b200*/  FMNMX.FTZ R2, R64, R2, !PT ;  /* 0x0000000240027209 */ /* 0x000fe40007810000 */
[----:B------:R1:W-:Y:S02]  /*b210*/  MUFU.EX2 R212, R4 ;  /* 0x0000000400d47308 */ /* 0x0003e40000000800 */
        /* <DEDUP_REMOVED lines=12> */
[----:B------:R-:W-:Y:S01]  /*b2e0*/  FMUL.FTZ R2, R78, UR6 ;  /* 0x000000064e027c20 */ /* 0x000fe20008410000 */
[-C--:B------:R-:W-:Y:S02]  /*b2f0*/  ISETP.GE.AND P0, PT, R54, R9.reuse, PT ;  /* 0x000000093600720c */ /* 0x080fe40003f06270 */
[----:B------:R-:W-:Y:S02]  /*b300*/  FMNMX.FTZ R0, R74, R0, !PT ;  /* 0x000000004a007209 */ /* 0x000fe40007810000 */
[----:B------:R-:W-:Y:S02]  /*b310*/  FSEL R2, R2, RZ, P3 ;  /* 0x000000ff02027208 */ /* 0x000fe40001800000 */
[----:B------:R-:W-:Y:S01]  /*b320*/  FMNMX.FTZ R0, R76, R0, !PT ;  /* 0x000000004c007209 */ /* 0x000fe20007810000 */
[----:B-1----:R-:W-:Y:S01]  /*b330*/  FFMA.FTZ R4, R104, UR6, -R3 ;  /* 0x0000000668047c23 */ /* 0x002fe20008010803 */
[----:B------:R-:W-:Y:S01]  /*b340*/  FSEL R100, R171, -INF , !P0 ;  /* 0xff800000ab647808 */ /* 0x000fe20004000000 */
[----:B------:R-:W-:Y:S01]  /*b350*/  FFMA.FTZ R5, R22, UR6, -R2 ;  /* 0x0000000616057c23 */ /* 0x000fe20008010802 */
[----:B------:R-:W-:Y:S01]  /*b360*/  FMNMX.FTZ R0, R77, R0, !PT ;  /* 0x000000004d007209 */ /* 0x000fe20007810000 */
[----:B------:R1:W-:Y:S01]  /*b370*/  MUFU.EX2 R210, R4 ;  /* 0x0000000400d27308 */ /* 0x0003e20000000800 */
[----:B------:R-:W-:Y:S01]  /*b380*/  ISETP.GE.AND P0, PT, R59, R9, PT ;  /* 0x000000093b00720c */ /* 0x000fe20003f06270 */
[----:B------:R-:W-:Y:S01]  /*b390*/  IMAD.MOV.U32 R104, RZ, RZ, R181 ;  /* 0x000000ffff687224 */ /* 0x000fe200078e00b5 */
[----:B------:R-:W-:-:S02]  /*b3a0*/  FMNMX.FTZ R0, R84, R0, !PT ;  /* 0x0000000054007209 */ /* 0x000fc40007810000 */
[----:B------:R-:W-:Y:S01]  /*b3b0*/  FSEL R95, R242, -INF , !P0 ;  /* 0xff800000f25f7808 */ /* 0x000fe20004000000 */
[----:B------:R-:W-:Y:S01]  /*b3c0*/  IMAD.MOV.U32 R242, RZ, RZ, R83 ;  /* 0x000000fffff27224 */ /* 0x000fe200078e0053 */
[----:B------:R-:W-:Y:S01]  /*b3d0*/  FMNMX.FTZ R0, R103, R0, !PT ;  /* 0x0000000067007209 */ /* 0x000fe20007810000 */
[----:B------:R-:W-:Y:S01]  /*b3e0*/  MUFU.EX2 R178, R5 ;  /* 0x0000000500b27308 */ /* 0x000fe20000000800 */
[----:B------:R-:W-:Y:S02]  /*b3f0*/  FSEL R83, R243, -INF , !P2 ;  /* 0xff800000f3537808 */ /* 0x000fe40005000000 */
[----:B------:R-:W-:Y:S02]  /*b400*/  ISETP.GE.AND P0, PT, R63, R9, PT ;  /* 0x000000093f00720c */ /* 0x000fe40003f06270 */
[----:B------:R-:W-:Y:S02]  /*b410*/  MOV R243, R18 ;  /* 0x0000001200f37202 */ /* 0x000fe40000000f00 */
[----:B------:R-:W-:Y:S01]  /*b420*/  FSEL R235, R119, -INF , !P0 ;  /* 0xff80000077eb7808 */ /* 0x000fe20004000000 */
[----:B-1----:R-:W-:Y:S01]  /*b430*/  FFMA.FTZ R4, R110, UR6, -R3 ;  /* 0x000000066e047c23 */ /* 0x002fe20008010803 */
[----:B------:R-:W-:-:S02]  /*b440*/  MOV R110, R127 ;  /* 0x0000007f006e7202 */ /* 0x000fc40000000f00 */
[----:B------:R-:W-:Y:S01]  /*b450*/  MOV R245, R98 ;  /* 0x0000006200f57202 */ /* 0x000fe20000000f00 */
        /* <DEDUP_REMOVED lines=15> */
[----:B------:R-:W-:Y:S01]  /*b550*/  FSEL R234, R240, -INF , !P1 ;  /* 0xff800000f0ea7808 */ /* 0x000fe20004800000 */
[----:B------:R-:W-:Y:S01]  /*b560*/  IMAD.MOV.U32 R240, RZ, RZ, R120 ;  /* 0x000000fffff07224 */ /* 0x000fe200078e0078 */
[----:B------:R-:W-:Y:S01]  /*b570*/  FMNMX.FTZ R0, R95, R0, !PT ;  /* 0x000000005f007209 */ /* 0x000fe20007810000 */
[----:B------:R1:W-:Y:S03]  /*b580*/  MUFU.EX2 R129, R4 ;  /* 0x0000000400817308 */ /* 0x0003e60000000800 */
[----:B------:R-:W-:-:S04]  /*b590*/  FMNMX.FTZ R0, R83, R0, !PT ;  /* 0x0000000053007209 */ /* 0x000fc80007810000 */
[----:B------:R-:W-:-:S04]  /*b5a0*/  FMNMX.FTZ R0, R234, R0, !PT ;  /* 0x00000000ea007209 */ /* 0x000fc80007810000 */
[----:B------:R-:W-:-:S05]  /*b5b0*/  FMNMX.FTZ R0, R235, R0, !PT ;  /* 0x00000000eb007209 */ /* 0x000fca0007810000 */
[----:B------:R-:W2:Y:S01]  /*b5c0*/  SHFL.BFLY PT, R6, R0, 0x2, 0x1f ;  /* 0x0c401f0000067f89 */ /* 0x000ea200000e0000 */
[----:B-1----:R-:W-:-:S04]  /*b5d0*/  FFMA.FTZ R4, R107, UR6, -R2 ;  /* 0x000000066b047c23 */ /* 0x002fc80008010802 */
[----:B------:R1:W-:Y:S02]  /*b5e0*/  MUFU.EX2 R133, R4 ;  /* 0x0000000400857308 */ /* 0x0003e40000000800 */
[----:B-1----:R-:W-:Y:S01]  /*b5f0*/  FFMA.FTZ R4, R106, UR6, -R2 ;  /* 0x000000066a047c23 */ /* 0x002fe20008010802 */
[----:B--2---:R-:W-:-:S05]  /*b600*/  FMNMX.FTZ R0, R0, R6, !PT ;  /* 0x0000000600007209 */ /* 0x004fca0007810000 */
[----:B------:R1:W-:Y:S01]  /*b610*/  MUFU.EX2 R171, R4 ;  /* 0x0000000400ab7308 */ /* 0x0003e20000000800 */
[----:B------:R-:W2:Y:S01]  /*b620*/  SHFL.BFLY PT, R5, R0, 0x1, 0x1f ;  /* 0x0c201f0000057f89 */ /* 0x000ea200000e0000 */
[----:B-1----:R-:W-:-:S06]  /*b630*/  FFMA.FTZ R4, R105, UR6, -R2 ;  /* 0x0000000669047c23 */ /* 0x002fcc0008010802 */
[----:B------:R1:W-:Y:S01]  /*b640*/  MUFU.EX2 R173, R4 ;  /* 0x0000000400ad7308 */ /* 0x0003e20000000800 */
[----:B--2---:R-:W-:Y:S01]  /*b650*/  FMNMX.FTZ R75, R0, R5, !PT ;  /* 0x00000005004b7209 */ /* 0x004fe20007810000 */
[----:B------:R-:W-:Y:S01]  /*b660*/  FFMA.FTZ R0, R13, UR6, -R2 ;  /* 0x000000060d007c23 */ /* 0x000fe20008010802 */
[----:B------:R-:W-:Y:S02]  /*b670*/  FSEL R5, R78, RZ, P3 ;  /* 0x000000ff4e057208 */ /* 0x000fe40001800000 */
[----:B------:R-:W-:-:S03]  /*b680*/  FSETP.NEU.FTZ.AND P0, PT, R75, -INF , PT ;  /* 0xff8000004b00780b */ /* 0x000fc60003f1d000 */
[----:B------:R2:W-:Y:S01]  /*b690*/  MUFU.EX2 R196, R0 ;  /* 0x0000000000c47308 */ /* 0x0005e20000000800 */
[----:B------:R-:W-:Y:S01]  /*b6a0*/  FADD.FTZ R5, R37, -R5 ;  /* 0x8000000525057221 */ /* 0x000fe20000010000 */
[----:B-1----:R-:W-:-:S03]  /*b6b0*/  FFMA.FTZ R4, R109, UR6, -R2 ;  /* 0x000000066d047c23 */ /* 0x002fc60008010802 */
[----:B------:R-:W-:-:S03]  /*b6c0*/  FMUL.FTZ R5, R5, UR6 ;  /* 0x0000000605057c20 */ /* 0x000fc60008410000 */
[----:B------:R1:W-:Y:S01]  /*b6d0*/  MUFU.EX2 R172, R4 ;  /* 0x0000000400ac7308 */ /* 0x0003e20000000800 */
[----:B--2---:R-:W-:-:S07]  /*b6e0*/  FMUL.FTZ R0, R75, UR6 ;  /* 0x000000064b007c20 */ /* 0x004fce0008410000 */
[----:B------:R2:W3:Y:S01]  /*b6f0*/  MUFU.EX2 R87, R5 ;  /* 0x0000000500577308 */ /* 0x0004e20000000800 */
[----:B------:R-:W-:Y:S01]  /*b700*/  FSEL R0, R0, RZ, P0 ;  /* 0x000000ff00007208 */ /* 0x000fe20000000000 */
[----:B-1----:R-:W-:-:S04]  /*b710*/  FFMA.FTZ R4, R14, UR6, -R2 ;  /* 0x000000060e047c23 */ /* 0x002fc80008010802 */
[----:B------:R-:W-:Y:S02]  /*b720*/  FFMA.FTZ R6, R7, UR6, -R0 ;  /* 0x0000000607067c23 */ /* 0x000fe40008010800 */
[----:B------:R1:W-:Y:S01]  /*b730*/  MUFU.EX2 R174, R4 ;  /* 0x0000000400ae7308 */ /* 0x0003e20000000800 */
[----:B--2---:R-:W-:Y:S01]  /*b740*/  FSEL R5, R115, RZ, P4 ;  /* 0x000000ff73057208 */ /* 0x004fe20002000000 */
[-C--:B---3--:R-:W-:Y:S01]  /*b750*/  FMUL.FTZ R156, R156, R87.reuse ;  /* 0x000000579c9c7220 */ /* 0x088fe20000410000 */
[-C--:B------:R-:W-:Y:S01]  /*b760*/  FMUL.FTZ R157, R157, R87.reuse ;  /* 0x000000579d9d7220 */ /* 0x080fe20000410000 */
[----:B------:R-:W-:-:S04]  /*b770*/  FMUL.FTZ R164, R164, R87 ;  /* 0x00000057a4a47220 */ /* 0x000fc80000410000 */
[----:B------:R2:W-:Y:S01]  /*b780*/  MUFU.EX2 R130, R6 ;  /* 0x0000000600827308 */ /* 0x0005e20000000800 */
[----:B------:R-:W-:Y:S01]  /*b790*/  FADD.FTZ R5, R39, -R5 ;  /* 0x8000000527057221 */ /* 0x000fe20000010000 */
[-C--:B------:R-:W-:Y:S01]  /*b7a0*/  FMUL.FTZ R165, R165, R87.reuse ;  /* 0x00000057a5a57220 */ /* 0x080fe20000410000 */
[-C--:B------:R-:W-:Y:S01]  /*b7b0*/  FMUL.FTZ R148, R148, R87.reuse ;  /* 0x0000005794947220 */ /* 0x080fe20000410000 */
[-C--:B------:R-:W-:Y:S01]  /*b7c0*/  FMUL.FTZ R149, R149, R87.reuse ;  /* 0x0000005795957220 */ /* 0x080fe20000410000 */
[----:B------:R-:W-:Y:S01]  /*b7d0*/  FMUL.FTZ R5, R5, UR6 ;  /* 0x0000000605057c20 */ /* 0x000fe20008410000 */
[-C--:B------:R-:W-:Y:S01]  /*b7e0*/  FMUL.FTZ R136, R136, R87.reuse ;  /* 0x0000005788887220 */ /* 0x080fe20000410000 */
[----:B------:R-:W-:Y:S01]  /*b7f0*/  FMUL.FTZ R137, R137, R87 ;  /* 0x0000005789897220 */ /* 0x000fe20000410000 */
[----:B-1----:R-:W-:Y:S01]  /*b800*/  FFMA.FTZ R4, R16, UR6, -R2 ;  /* 0x0000000610047c23 */ /* 0x002fe20008010802 */
[----:B------:R-:W1:Y:S01]  /*b810*/  MUFU.EX2 R80, R5 ;  /* 0x0000000500507308 */ /* 0x000e620000000800 */
[----:B------:R-:W3:Y:S01]  /*b820*/  LDSM.16.MT88.4 R16, [R185+0x4000] ;  /* 0x00400000b910783b */ /* 0x000ee20000004200 */
[----:B--2---:R-:W-:-:S06]  /*b830*/  FSEL R6, R82, RZ, P6 ;  /* 0x000000ff52067208 */ /* 0x004fcc0003000000 */
        /* <DEDUP_REMOVED lines=9> */
[--C-:B--2---:R-:W-:Y:S02]  /*b8d0*/  FFMA.FTZ R4, R15, UR6, -R2.reuse ;  /* 0x000000060f047c23 */ /* 0x104fe40008010802 */
[----:B------:R-:W1:Y:S02]  /*b8e0*/  LDSM.16.MT88.4 R12, [R184+0x4000] ;  /* 0x00400000b80c783b */ /* 0x000e640000004200 */
[----:B------:R2:W-:Y:S02]  /*b8f0*/  MUFU.EX2 R176, R4 ;  /* 0x0000000400b07308 */ /* 0x0005e40000000800 */
[----:B--2---:R-:W-:-:S06]  /*b900*/  FFMA.FTZ R4, R20, UR6, -R2 ;  /* 0x0000000614047c23 */ /* 0x004fcc0008010802 */
        /* <DEDUP_REMOVED lines=26> */
[----:B--2---:R-:W-:Y:S02]  /*bab0*/  FSEL R4, R75, RZ, P0 ;  /* 0x000000ff4b047208 */ /* 0x004fe40000000000 */
[----:B----4-:R-:W-:-:S03]  /*bac0*/  F2FP.F16.F32.PACK_AB R7, R126, R120 ;  /* 0x000000787e07723e */ /* 0x010fc600000000ff */
[----:B------:R-:W-:-:S04]  /*bad0*/  FADD.FTZ R4, R36, -R4 ;  /* 0x8000000424047221 */ /* 0x000fc80000010000 */
[----:B------:R-:W-:-:S04]  /*bae0*/  FMUL.FTZ R4, R4, UR6 ;  /* 0x0000000604047c20 */ /* 0x000fc80008410000 */
[----:B------:R2:W4:Y:S02]  /*baf0*/  MUFU.EX2 R86, R4 ;  /* 0x0000000400567308 */ /* 0x0005240000000800 */
[----:B--2---:R-:W-:Y:S01]  /*bb00*/  FFMA.FTZ R4, R8, UR6, -R0 ;  /* 0x0000000608047c23 */ /* 0x004fe20008010800 */
[-C--:B----4-:R-:W-:Y:S01]  /*bb10*/  FMUL.FTZ R158, R158, R86.reuse ;  /* 0x000000569e9e7220 */ /* 0x090fe20000410000 */
[-C--:B------:R-:W-:Y:S01]  /*bb20*/  FMUL.FTZ R159, R159, R86.reuse ;  /* 0x000000569f9f7220 */ /* 0x080fe20000410000 */
[----:B------:R-:W-:-:S03]  /*bb30*/  FMUL.FTZ R166, R166, R86 ;  /* 0x00000056a6a67220 */ /* 0x000fc60000410000 */
[----:B------:R2:W-:Y:S01]  /*bb40*/  MUFU.EX2 R128, R4 ;  /* 0x0000000400807308 */ /* 0x0005e20000000800 */
[-C--:B------:R-:W-:Y:S01]  /*bb50*/  FMUL.FTZ R167, R167, R86.reuse ;  /* 0x00000056a7a77220 */ /* 0x080fe20000410000 */
[-C--:B------:R-:W-:Y:S01]  /*bb60*/  FMUL.FTZ R150, R150, R86.reuse ;  /* 0x0000005696967220 */ /* 0x080fe20000410000 */
[-C--:B------:R-:W-:Y:S01]  /*bb70*/  FMUL.FTZ R151, R151, R86.reuse ;  /* 0x0000005697977220 */ /* 0x080fe20000410000 */
[----:B------:R-:W-:Y:S01]  /*bb80*/  FFMA.FTZ R8, R10, UR6, -R0 ;  /* 0x000000060a087c23 */ /* 0x000fe20008010800 */
[-C--:B------:R-:W-:Y:S01]  /*bb90*/  FMUL.FTZ R138, R138, R86.reuse ;  /* 0x000000568a8a7220 */ /* 0x080fe20000410000 */
[----:B------:R-:W-:Y:S02]  /*bba0*/  FMUL.FTZ R139, R139, R86 ;  /* 0x000000568b8b7220 */ /* 0x000fe40000410000 */
[----:B------:R4:W-:Y:S01]  /*bbb0*/  MUFU.EX2 R127, R8 ;  /* 0x00000008007f7308 */ /* 0x0009e20000000800 */
[----:B--2---:R-:W-:Y:S01]  /*bbc0*/  FADD.FTZ R4, R38, -R6 ;  /* 0x8000000626047221 */ /* 0x004fe20000010000 */
[----:B------:R-:W-:Y:S01]  /*bbd0*/  F2FP.F16.F32.PACK_AB R6, R171, R133 ;  /* 0x00000085ab06723e */ /* 0x000fe200000000ff */
[----:B------:R-:W-:Y:S02]  /*bbe0*/  LDSM.16.MT88.4 R36, [R185+0x4400] ;  /* 0x00440000b924783b */ /* 0x000fe40000004200 */
[----:B------:R-:W-:Y:S01]  /*bbf0*/  FMUL.FTZ R9, R4, UR6 ;  /* 0x0000000604097c20 */ /* 0x000fe20008410000 */
[----:B------:R-:W-:-:S03]  /*bc00*/  F2FP.F16.F32.PACK_AB R4, R129, R236 ;  /* 0x000000ec8104723e */ /* 0x000fc600000000ff */
[----:B------:R2:W5:Y:S01]  /*bc10*/  MUFU.EX2 R79, R9 ;  /* 0x00000009004f7308 */ /* 0x0005620000000800 */
[----:B----4-:R-:W-:Y:S01]  /*bc20*/  FFMA.FTZ R8, R11, UR6, -R0 ;  /* 0x000000060b087c23 */ /* 0x010fe20008010800 */
[----:B------:R-:W-:Y:S02]  /*bc30*/  F2FP.F16.F32.PACK_AB R11, R207, R205 ;  /* 0x000000cdcf0b723e */ /* 0x000fe400000000ff */
[C---:B---3--:R-:W-:Y:S06]  /*bc40*/  HMMA.16816.F32 R20, R4.reuse, R16, R156 ;  /* 0x000000100414723c */ /* 0x048fec000000189c */
[----:B-1----:R-:W-:Y:S01]  /*bc50*/  HMMA.16816.F32 R24, R4, R14, R148 ;  /* 0x0000000e0418723c */ /* 0x002fe20000001894 */
[----:B------:R-:W-:-:S02]  /*bc60*/  IMAD.MOV.U32 R156, RZ, RZ, R35 ;  /* 0x000000ffff9c7224 */ /* 0x000fc400078e0023 */
[----:B------:R-:W-:Y:S02]  /*bc70*/  IMAD.MOV.U32 R157, RZ, RZ, R47 ;  /* 0x000000ffff9d7224 */ /* 0x000fe400078e002f */
[----:B------:R-:W-:Y:S01]  /*bc80*/  IMAD.MOV.U32 R158, RZ, RZ, R48 ;  /* 0x000000ffff9e7224 */ /* 0x000fe200078e0030 */
[C---:B------:R-:W-:Y:S01]  /*bc90*/  HMMA.16816.F32 R32, R4.reuse, R18, R164 ;  /* 0x000000120420723c */ /* 0x040fe200000018a4 */
[----:B------:R-:W3:Y:S01]  /*bca0*/  LDL.LU R164, [R1+0x1c] ;  /* 0x00001c0001a47983 */ /* 0x000ee20000300800 */
[----:B------:R-:W-:Y:S01]  /*bcb0*/  IMAD.MOV.U32 R150, RZ, RZ, R52 ;  /* 0x000000ffff967224 */ /* 0x000fe200078e0034 */
[----:B------:R-:W-:Y:S01]  /*bcc0*/  MOV R148, R104 ;  /* 0x0000006800947202 */ /* 0x000fe20000000f00 */
[----:B------:R-:W-:Y:S01]  /*bcd0*/  IMAD.MOV.U32 R149, RZ, RZ, R251 ;  /* 0x000000ffff957224 */ /* 0x000fe200078e00fb */
[----:B------:R-:W4:Y:S01]  /*bce0*/  LDL.LU R165, [R1+0x20] ;  /* 0x0000200001a57983 */ /* 0x000f220000300800 */
[----:B------:R-:W-:Y:S01]  /*bcf0*/  IMAD.MOV.U32 R104, RZ, RZ, R41 ;  /* 0x000000ffff687224 */ /* 0x000fe200078e0029 */
[----:B------:R-:W-:Y:S01]  /*bd00*/  MOV R251, R43 ;  /* 0x0000002b00fb7202 */ /* 0x000fe20000000f00 */
[----:B------:R-:W-:Y:S01]  /*bd10*/  IMAD.MOV.U32 R52, RZ, RZ, R42 ;  /* 0x000000ffff347224 */ /* 0x000fe200078e002a */
[----:B------:R-:W-:Y:S01]  /*bd20*/  MOV R167, R125 ;  /* 0x0000007d00a77202 */ /* 0x000fe20000000f00 */
[----:B------:R-:W1:Y:S01]  /*bd30*/  LDSM.16.MT88.4 R40, [R184+0x4400] ;  /* 0x00440000b828783b */ /* 0x000e620000004200 */
[----:B------:R-:W-:Y:S01]  /*bd40*/  IMAD.MOV.U32 R166, RZ, RZ, R110 ;  /* 0x000000ffffa67224 */ /* 0x000fe200078e006e */
[-C--:B------:R-:W-:Y:S01]  /*bd50*/  HMMA.16816.F32 R28, R4, R12.reuse, R136 ;  /* 0x0000000c041c723c */ /* 0x080fe20000001888 */
[----:B------:R5:W5:Y:S01]  /*bd60*/  MUFU.EX2 R125, R8 ;  /* 0x00000008007d7308 */ /* 0x000b620000000800 */
[----:B--2---:R-:W-:Y:S01]  /*bd70*/  F2FP.F16.F32.PACK_AB R9, R204, R202 ;  /* 0x000000cacc09723e */ /* 0x004fe200000000ff */
[-C--:B-----5:R-:W-:Y:S01]  /*bd80*/  FMUL.FTZ R142, R142, R79.reuse ;  /* 0x0000004f8e8e7220 */ /* 0x0a0fe20000410000 */
[----:B------:R-:W-:Y:S01]  /*bd90*/  F2FP.F16.F32.PACK_AB R10, R167, R156 ;  /* 0x0000009ca70a723e */ /* 0x000fe200000000ff */
[-C--:B------:R-:W-:Y:S01]  /*bda0*/  FMUL.FTZ R143, R143, R79.reuse ;  /* 0x0000004f8f8f7220 */ /* 0x080fe20000410000 */
[-C--:B------:R-:W-:Y:S01]  /*bdb0*/  FMUL.FTZ R146, R146, R79.reuse ;  /* 0x0000004f92927220 */ /* 0x080fe20000410000 */
[-C--:B------:R-:W-:Y:S01]  /*bdc0*/  FMUL.FTZ R147, R147, R79.reuse ;  /* 0x0000004f93937220 */ /* 0x080fe20000410000 */
[-C--:B------:R-:W-:Y:S01]  /*bdd0*/  FMUL.FTZ R154, R154, R79.reuse ;  /* 0x0000004f9a9a7220 */ /* 0x080fe20000410000 */
[-C--:B------:R-:W-:Y:S01]  /*bde0*/  FMUL.FTZ R155, R155, R79.reuse ;  /* 0x0000004f9b9b7220 */ /* 0x080fe20000410000 */
[-C--:B------:R-:W-:Y:S01]  /*bdf0*/  FMUL.FTZ R162, R162, R79.reuse ;  /* 0x0000004fa2a27220 */ /* 0x080fe20000410000 */
[----:B------:R-:W-:Y:S01]  /*be00*/  FMUL.FTZ R163, R163, R79 ;  /* 0x0000004fa3a37220 */ /* 0x000fe20000410000 */
[----:B------:R-:W-:Y:S01]  /*be10*/  FFMA.FTZ R4, R68, UR6, -R2 ;  /* 0x0000000644047c23 */ /* 0x000fe20008010802 */
[----:B------:R-:W-:Y:S01]  /*be20*/  IMAD.MOV.U32 R110, RZ, RZ, R132 ;  /* 0x000000ffff6e7224 */ /* 0x000fe200078e0084 */
[----:B------:R-:W-:Y:S01]  /*be30*/  F2FP.F16.F32.PACK_AB R5, R128, R130 ;  /* 0x000000828005723e */ /* 0x000fe200000000ff */
[----:B------:R-:W-:Y:S01]  /*be40*/  IMAD.MOV.U32 R151, RZ, RZ, R250 ;  /* 0x000000ffff977224 */ /* 0x000fe200078e00fa */
[----:B------:R2:W-:Y:S01]  /*be50*/  MUFU.EX2 R170, R4 ;  /* 0x0000000400aa7308 */ /* 0x0005e20000000800 */
[----:B------:R-:W-:Y:S01]  /*be60*/  IMAD.MOV.U32 R250, RZ, RZ, R134 ;  /* 0x000000fffffa7224 */ /* 0x000fe200078e0086 */
[----:B------:R-:W-:Y:S01]  /*be70*/  F2FP.F16.F32.PACK_AB R8, R166, R247 ;  /* 0x000000f7a608723e */ /* 0x000fe200000000ff */
[----:B------:R-:W-:Y:S01]  /*be80*/  IMAD.MOV.U32 R159, RZ, RZ, R51 ;  /* 0x000000ffff9f7224 */ /* 0x000fe200078e0033 */
[----:B------:R-:W-:Y:S01]  /*be90*/  F2FP.F16.F32.PACK_AB R6, R175, R174 ;  /* 0x000000aeaf06723e */ /* 0x000fe200000000ff */
[----:B------:R-:W-:Y:S01]  /*bea0*/  IMAD.MOV.U32 R51, RZ, RZ, R45 ;  /* 0x000000ffff337224 */ /* 0x000fe200078e002d */
[----:B------:R-:W-:Y:S01]  /*beb0*/  F2FP.F16.F32.PACK_AB R7, R125, R127 ;  /* 0x0000007f7d07723e */ /* 0x000fe200000000ff */
[----:B------:R-:W-:Y:S01]  /*bec0*/  IMAD.MOV.U32 R249, RZ, RZ, R251 ;  /* 0x000000fffff97224 */ /* 0x000fe200078e00fb */
[----:B------:R-:W-:Y:S01]  /*bed0*/  MOV R48, R252 ;  /* 0x000000fc00307202 */ /* 0x000fe20000000f00 */
[----:B------:R-:W-:Y:S01]  /*bee0*/  HMMA.16816.F32 R140, R8, R12, R140 ;  /* 0x0000000c088c723c */ /* 0x000fe2000000188c */
[----:B------:R-:W-:Y:S01]  /*bef0*/  IMAD.MOV.U32 R252, RZ, RZ, R46 ;  /* 0x000000fffffc7224 */ /* 0x000fe200078e002e */
[----:B------:R-:W-:Y:S01]  /*bf00*/  MOV R61, R52 ;  /* 0x00000034003d7202 */ /* 0x000fe20000000f00 */
[----:B------:R-:W-:-:S02]  /*bf10*/  IMAD.MOV.U32 R108, RZ, RZ, R104 ;  /* 0x000000ffff6c7224 */ /* 0x000fc400078e0068 */
[----:B------:R-:W-:Y:S01]  /*bf20*/  IMAD.MOV.U32 R251, RZ, RZ, R48 ;  /* 0x000000fffffb7224 */ /* 0x000fe200078e0030 */
[C---:B------:R-:W-:Y:S01]  /*bf30*/  HMMA.16816.F32 R144, R8.reuse, R14, R144 ;  /* 0x0000000e0890723c */ /* 0x040fe20000001890 */
[----:B------:R-:W5:Y:S01]  /*bf40*/  LDSM.16.MT88.4 R12, [R185+0x4800] ;  /* 0x00480000b90c783b */ /* 0x000f620000004200 */
[--C-:B--2---:R-:W-:Y:S01]  /*bf50*/  FFMA.FTZ R4, R70, UR6, -R2.reuse ;  /* 0x0000000646047c23 */ /* 0x104fe20008010802 */
[----:B------:R-:W-:Y:S01]  /*bf60*/  IMAD.MOV.U32 R244, RZ, RZ, R251 ;  /* 0x000000fffff47224 */ /* 0x000fe200078e00fb */
[----:B------:R-:W-:Y:S01]  /*bf70*/  MOV R251, R237 ;  /* 0x000000ed00fb7202 */ /* 0x000fe20000000f00 */
[----:B------:R-:W-:Y:S01]  /*bf80*/  IMAD.MOV.U32 R237, RZ, RZ, R91 ;  /* 0x000000ffffed7224 */ /* 0x000fe200078e005b */
[C---:B------:R-:W-:Y:S01]  /*bf90*/  HMMA.16816.F32 R152, R8.reuse, R16, R152 ;  /* 0x000000100898723c */ /* 0x040fe20000001898 */
[----:B------:R2:W-:Y:S05]  /*bfa0*/  MUFU.EX2 R134, R4 ;  /* 0x0000000400867308 */ /* 0x0005ea0000000800 */
[----:B------:R-:W-:Y:S01]  /*bfb0*/  HMMA.16816.F32 R160, R8, R18, R160 ;  /* 0x0000001208a0723c */ /* 0x000fe200000018a0 */
[----:B------:R-:W5:Y:S06]  /*bfc0*/  LDSM.16.MT88.4 R16, [R184+0x4800] ;  /* 0x00480000b810783b */ /* 0x000f6c0000004200 */
[----:B------:R-:W-:Y:S01]  /*bfd0*/  FFMA.FTZ R8, R72, UR6, -R2 ;  /* 0x0000000648087c23 */ /* 0x000fe20008010802 */
[----:B------:R-:W-:-:S02]  /*bfe0*/  F2FP.F16.F32.PACK_AB R9, R216, R217 ;  /* 0x000000d9d809723e */ /* 0x000fc400000000ff */
[----:B------:R-:W-:Y:S01]  /*bff0*/  F2FP.F16.F32.PACK_AB R10, R157, R150 ;  /* 0x000000969d0a723e */ /* 0x000fe200000000ff */
[----:B------:R1:W-:Y:S01]  /*c000*/  MUFU.EX2 R132, R8 ;  /* 0x0000000800847308 */ /* 0x0003e20000000800 */
[----:B--2---:R-:W-:Y:S02]  /*c010*/  F2FP.F16.F32.PACK_AB R4, R172, R173 ;  /* 0x000000adac04723e */ /* 0x004fe400000000ff */
[----:B------:R-:W-:-:S05]  /*c020*/  F2FP.F16.F32.PACK_AB R11, R231, R232 ;  /* 0x000000e8e70b723e */ /* 0x000fca00000000ff */
[C---:B-1----:R-:W-:Y:S06]  /*c030*/  HMMA.16816.F32 R28, R4.reuse, R40, R28 ;  /* 0x00000028041c723c */ /* 0x042fec000000181c */
[----:B------:R-:W-:Y:S01]  /*c040*/  HMMA.16816.F32 R24, R4, R42, R24 ;  /* 0x0000002a0418723c */ /* 0x000fe20000001818 */
[----:B------:R-:W-:-:S05]  /*c050*/  FFMA.FTZ R8, R49, UR6, -R0 ;  /* 0x0000000631087c23 */ /* 0x000fca0008010800 */
[C---:B------:R-:W-:Y:S01]  /*c060*/  HMMA.16816.F32 R20, R4.reuse, R36, R20 ;  /* 0x000000240414723c */ /* 0x040fe20000001814 */
[----:B------:R1:W-:Y:S05]  /*c070*/  MUFU.EX2 R114, R8 ;  /* 0x0000000800727308 */ /* 0x0003ea0000000800 */
[----:B------:R-:W-:Y:S07]  /*c080*/  HMMA.16816.F32 R32, R4, R38, R32 ;  /* 0x000000260420723c */ /* 0x000fee0000001820 */
[----:B------:R-:W-:Y:S01]  /*c090*/  FFMA.FTZ R4, R44, UR6, -R0 ;  /* 0x000000062c047c23 */ /* 0x000fe20008010800 */
[----:B------:R-:W-:-:S03]  /*c0a0*/  F2FP.F16.F32.PACK_AB R6, R178, R179 ;  /* 0x000000b3b206723e */ /* 0x000fc600000000ff */
[----:B------:R2:W-:Y:S01]  /*c0b0*/  MUFU.EX2 R112, R4 ;  /* 0x0000000400707308 */ /* 0x0005e20000000800 */
[----:B-1----:R-:W-:-:S07]  /*c0c0*/  FFMA.FTZ R8, R62, UR6, -R0 ;  /* 0x000000063e087c23 */ /* 0x002fce0008010800 */
[----:B------:R1:W5:Y:S01]  /*c0d0*/  MUFU.EX2 R113, R8 ;  /* 0x0000000800717308 */ /* 0x0003620000000800 */
[----:B--2---:R-:W-:-:S07]  /*c0e0*/  FFMA.FTZ R4, R81, UR6, -R2 ;  /* 0x0000000651047c23 */ /* 0x004fce0008010802 */
[----:B------:R2:W-:Y:S01]  /*c0f0*/  MUFU.EX2 R124, R4 ;  /* 0x00000004007c7308 */ /* 0x0005e20000000800 */
[----:B-1----:R-:W-:Y:S01]  /*c100*/  FFMA.FTZ R8, R64, UR6, -R0 ;  /* 0x0000000640087c23 */ /* 0x002fe20008010800 */
[----:B-----5:R-:W-:-:S06]  /*c110*/  F2FP.F16.F32.PACK_AB R5, R113, R114 ;  /* 0x000000727105723e */ /* 0x020fcc00000000ff */
[----:B------:R1:W5:Y:S01]  /*c120*/  MUFU.EX2 R111, R8 ;  /* 0x00000008006f7308 */ /* 0x0003620000000800 */
[----:B--2---:R-:W-:Y:S01]  /*c130*/  FFMA.FTZ R4, R85, UR6, -R2 ;  /* 0x0000000655047c23 */ /* 0x004fe20008010802 */
[----:B------:R-:W-:Y:S01]  /*c140*/  FFMA.FTZ R85, R203, UR6, -R3 ;  /* 0x00000006cb557c23 */ /* 0x000fe20008010803 */
[----:B------:R-:W-:Y:S01]  /*c150*/  IMAD.MOV.U32 R203, RZ, RZ, R244 ;  /* 0x000000ffffcb7224 */ /* 0x000fe200078e00f4 */
[----:B-1----:R-:W-:Y:S02]  /*c160*/  F2FP.F16.F32.PACK_AB R8, R151, R149 ;  /* 0x000000959708723e */ /* 0x002fe400000000ff */
[----:B-----5:R-:W-:-:S05]  /*c170*/  F2FP.F16.F32.PACK_AB R7, R112, R111 ;  /* 0x0000006f7007723e */ /* 0x020fca00000000ff */
[C---:B------:R-:W-:Y:S06]  /*c180*/  HMMA.16816.F32 R44, R8.reuse, R36, R152 ;  /* 0x00000024082c723c */ /* 0x040fec0000001898 */
[C---:B------:R-:W-:Y:S01]  /*c190*/  HMMA.16816.F32 R140, R8.reuse, R40, R140 ;  /* 0x00000028088c723c */ /* 0x040fe2000000188c */
[----:B------:R-:W-:Y:S02]  /*c1a0*/  IMAD.MOV.U32 R153, RZ, RZ, R248 ;  /* 0x000000ffff997224 */ /* 0x000fe400078e00f8 */
[----:B------:R-:W-:Y:S02]  /*c1b0*/  IMAD.MOV.U32 R248, RZ, RZ, R88 ;  /* 0x000000fffff87224 */ /* 0x000fe400078e0058 */
[----:B------:R-:W-:Y:S01]  /*c1c0*/  IMAD.MOV.U32 R88, RZ, RZ, R123 ;  /* 0x000000ffff587224 */ /* 0x000fe200078e007b */
[----:B------:R-:W-:Y:S01]  /*c1d0*/  HMMA.16816.F32 R144, R8, R42, R144 ;  /* 0x0000002a0890723c */ /* 0x000fe20000001890 */
[----:B------:R1:W-:Y:S01]  /*c1e0*/  MUFU.EX2 R123, R4 ;  /* 0x00000004007b7308 */ /* 0x0003e20000000800 */
[----:B------:R-:W-:Y:S01]  /*c1f0*/  IMAD.MOV.U32 R155, RZ, RZ, R110 ;  /* 0x000000ffff9b7224 */ /* 0x000fe200078e006e */
[----:B------:R-:W-:Y:S01]  /*c200*/  MOV R110, R51 ;  /* 0x00000033006e7202 */ /* 0x000fe20000000f00 */
[----:B------:R-:W-:-:S02]  /*c210*/  IMAD.MOV.U32 R152, RZ, RZ, R250 ;  /* 0x000000ffff987224 */ /* 0x000fc400078e00fa */
[----:B------:R-:W-:Y:S01]  /*c220*/  HMMA.16816.F32 R160, R8, R38, R160 ;  /* 0x0000002608a0723c */ /* 0x000fe200000018a0 */
[----:B------:R-:W-:Y:S02]  /*c230*/  IMAD.MOV.U32 R250, RZ, RZ, R101 ;  /* 0x000000fffffa7224 */ /* 0x000fe400078e0065 */
[----:B------:R-:W-:-:S04]  /*c240*/  IMAD.MOV.U32 R154, RZ, RZ, R93 ;  /* 0x000000ffff9a7224 */ /* 0x000fc800078e005d */
[----:B------:R-:W-:Y:S01]  /*c250*/  FFMA.FTZ R8, R116, UR6, -R2 ;  /* 0x0000000674087c23 */ /* 0x000fe20008010802 */
[----:B------:R-:W-:-:S03]  /*c260*/  F2FP.F16.F32.PACK_AB R10, R183, R182 ;  /* 0x000000b6b70a723e */ /* 0x000fc600000000ff */
[----:B------:R2:W-:Y:S01]  /*c270*/  MUFU.EX2 R116, R8 ;  /* 0x0000000800747308 */ /* 0x0005e20000000800 */
[----:B-1----:R-:W-:-:S07]  /*c280*/  F2FP.F16.F32.PACK_AB R4, R177, R176 ;  /* 0x000000b0b104723e */ /* 0x002fce00000000ff */
[C---:B------:R-:W-:Y:S01]  /*c290*/  HMMA.16816.F32 R48, R4.reuse, R12, R20 ;  /* 0x0000000c0430723c */ /* 0x040fe20000001814 */
[----:B------:R-:W1:Y:S05]  /*c2a0*/  LDSM.16.MT88.4 R20, [R184+0x4c00] ;  /* 0x004c0000b814783b */ /* 0x000e6a0000004200 */
[----:B------:R-:W-:Y:S01]  /*c2b0*/  HMMA.16816.F32 R52, R4, R18, R24 ;  /* 0x000000120434723c */ /* 0x000fe20000001818 */
[----:B------:R-:W5:Y:S01]  /*c2c0*/  LDSM.16.MT88.4 R24, [R185+0x4c00] ;  /* 0x004c0000b918783b */ /* 0x000f620000004200 */
[----:B--2---:R-:W-:-:S04]  /*c2d0*/  FFMA.FTZ R8, R65, UR6, -R0 ;  /* 0x0000000641087c23 */ /* 0x004fc80008010800 */
[C---:B------:R-:W-:Y:S01]  /*c2e0*/  HMMA.16816.F32 R56, R4.reuse, R16, R28 ;  /* 0x000000100438723c */ /* 0x040fe2000000181c */
[----:B------:R2:W-:Y:S05]  /*c2f0*/  MUFU.EX2 R105, R8 ;  /* 0x0000000800697308 */ /* 0x0005ea0000000800 */
[----:B------:R-:W-:Y:S07]  /*c300*/  HMMA.16816.F32 R40, R4, R14, R32 ;  /* 0x0000000e0428723c */ /* 0x000fee0000001820 */
[----:B------:R-:W-:-:S02]  /*c310*/  F2FP.F16.F32.PACK_AB R4, R158, R153 ;  /* 0x000000999e04723e */ /* 0x000fc400000000ff */
[----:B------:R-:W-:Y:S02]  /*c320*/  F2FP.F16.F32.PACK_AB R5, R229, R230 ;  /* 0x000000e6e505723e */ /* 0x000fe400000000ff */
[----:B------:R-:W-:Y:S01]  /*c330*/  F2FP.F16.F32.PACK_AB R6, R148, R159 ;  /* 0x0000009f9406723e */ /* 0x000fe200000000ff */
[----:B--2---:R-:W-:Y:S01]  /*c340*/  FFMA.FTZ R8, R66, UR6, -R0 ;  /* 0x0000000642087c23 */ /* 0x004fe20008010800 */
[----:B------:R-:W-:-:S03]  /*c350*/  F2FP.F16.F32.PACK_AB R7, R227, R228 ;  /* 0x000000e4e307723e */ /* 0x000fc600000000ff */
[----:B------:R2:W1:Y:S04]  /*c360*/  MUFU.EX2 R104, R8 ;  /* 0x0000000800687308 */ /* 0x0004680000000800 */
[C---:B------:R-:W-:Y:S06]  /*c370*/  HMMA.16816.F32 R28, R4.reuse, R16, R140 ;  /* 0x00000010041c723c */ /* 0x040fec000000188c */
[C---:B------:R-:W-:Y:S01]  /*c380*/  HMMA.16816.F32 R36, R4.reuse, R18, R144 ;  /* 0x000000120424723c */ /* 0x040fe20000001890 */
[----:B------:R-:W3:Y:S01]  /*c390*/  LDSM.16.MT88.4 R16, [R184+0x5000] ;  /* 0x00500000b810783b */ /* 0x000ee20000004200 */
[----:B------:R-:W-:Y:S01]  /*c3a0*/  MOV R143, R245 ;  /* 0x000000f5008f7202 */ /* 0x000fe20000000f00 */
[----:B------:R-:W-:Y:S01]  /*c3b0*/  FFMA.FTZ R93, R246, UR6, -R3 ;  /* 0x00000006f65d7c23 */ /* 0x000fe20008010803 */
[----:B------:R-:W-:Y:S01]  /*c3c0*/  MOV R245, R90 ;  /* 0x0000005a00f57202 */ /* 0x000fe20000000f00 */
[----:B------:R-:W-:Y:S01]  /*c3d0*/  IMAD.MOV.U32 R142, RZ, RZ, R88 ;  /* 0x000000ffff8e7224 */ /* 0x000fe200078e0058 */
[----:B------:R-:W-:Y:S01]  /*c3e0*/  HMMA.16816.F32 R44, R4, R12, R44 ;  /* 0x0000000c042c723c */ /* 0x000fe2000000182c */
[----:B--2---:R-:W-:Y:S01]  /*c3f0*/  FFMA.FTZ R8, R67, UR6, -R0 ;  /* 0x0000000643087c23 */ /* 0x004fe20008010800 */
[----:B-1----:R-:W-:-:S04]  /*c400*/  F2FP.F16.F32.PACK_AB R9, R104, R105 ;  /* 0x000000696809723e */ /* 0x002fc800000000ff */
[----:B------:R-:W-:Y:S01]  /*c410*/  HMMA.16816.F32 R32, R4, R14, R160 ;  /* 0x0000000e0420723c */ /* 0x000fe200000018a0 */
[----:B------:R1:W-:Y:S01]  /*c420*/  MUFU.EX2 R98, R8 ;  /* 0x0000000800627308 */ /* 0x0003e20000000800 */
[----:B------:R-:W2:Y:S01]  /*c430*/  LDSM.16.MT88.4 R12, [R185+0x5000] ;  /* 0x00500000b90c783b */ /* 0x000ea20000004200 */
[----:B------:R-:W-:Y:S01]  /*c440*/  MOV R244, R245 ;  /* 0x000000f500f47202 */ /* 0x000fe20000000f00 */
[----:B------:R-:W-:Y:S01]  /*c450*/  FFMA.FTZ R72, R97, UR6, -R0 ;  /* 0x0000000661487c23 */ /* 0x000fe20008010800 */
[----:B------:R-:W-:Y:S01]  /*c460*/  IMAD.MOV.U32 R141, RZ, RZ, R158 ;  /* 0x000000ffff8d7224 */ /* 0x000fe200078e009e */
[----:B------:R-:W-:Y:S01]  /*c470*/  LDSM.16.MT88.4 R144, [R184+0x5c00] ;  /* 0x005c0000b890783b */ /* 0x000fe20000004200 */
[----:B------:R-:W-:Y:S01]  /*c480*/  FFMA.FTZ R4, R121, UR6, -R2 ;  /* 0x0000000679047c23 */ /* 0x000fe20008010802 */
[----:B------:R-:W-:Y:S01]  /*c490*/  IMAD.MOV.U32 R121, RZ, RZ, R61 ;  /* 0x000000ffff797224 */ /* 0x000fe200078e003d */
[----:B------:R-:W-:Y:S01]  /*c4a0*/  MOV R162, R249 ;  /* 0x000000f900a27202 */ /* 0x000fe20000000f00 */
[----:B------:R-:W-:Y:S01]  /*c4b0*/  IMAD.MOV.U32 R249, RZ, RZ, R89 ;  /* 0x000000fffff97224 */ /* 0x000fe200078e0059 */
[----:B------:R-:W-:-:S02]  /*c4c0*/  F2FP.F16.F32.PACK_AB R5, R225, R226 ;  /* 0x000000e2e105723e */ /* 0x000fc400000000ff */
[----:B------:R-:W-:Y:S01]  /*c4d0*/  F2FP.F16.F32.PACK_AB R6, R152, R143 ;  /* 0x0000008f9806723e */ /* 0x000fe200000000ff */
[----:B------:R-:W-:Y:S01]  /*c4e0*/  IMAD.MOV.U32 R245, RZ, RZ, R249 ;  /* 0x000000fffff57224 */ /* 0x000fe200078e00f9 */
[----:B------:R-:W-:Y:S01]  /*c4f0*/  F2FP.F16.F32.PACK_AB R7, R223, R224 ;  /* 0x000000e0df07723e */ /* 0x000fe200000000ff */
[----:B-1----:R-:W-:-:S04]  /*c500*/  FFMA.FTZ R8, R69, UR6, -R0 ;  /* 0x0000000645087c23 */ /* 0x002fc80008010800 */
[----:B------:R1:W5:Y:S02]  /*c510*/  MUFU.EX2 R101, R8 ;  /* 0x0000000800657308 */ /* 0x0003640000000800 */
[----:B-1----:R-:W-:Y:S01]  /*c520*/  FFMA.FTZ R8, R117, UR6, -R2 ;  /* 0x0000000675087c23 */ /* 0x002fe20008010802 */
[----:B------:R-:W-:Y:S01]  /*c530*/  IMAD.MOV.U32 R117, RZ, RZ, R110 ;  /* 0x000000ffff757224 */ /* 0x000fe200078e006e */
[----:B-----5:R-:W-:-:S04]  /*c540*/  F2FP.F16.F32.PACK_AB R11, R101, R98 ;  /* 0x00000062650b723e */ /* 0x020fc800000000ff */
[----:B------:R1:W-:Y:S02]  /*c550*/  MUFU.EX2 R110, R8 ;  /* 0x00000008006e7308 */ /* 0x0003e40000000800 */
[----:B-1----:R-:W-:Y:S01]  /*c560*/  FFMA.FTZ R8, R118, UR6, -R2 ;  /* 0x0000000676087c23 */ /* 0x002fe20008010802 */
[----:B------:R-:W-:-:S05]  /*c570*/  IMAD.MOV.U32 R118, RZ, RZ, R108 ;  /* 0x000000ffff767224 */ /* 0x000fca00078e006c */
[----:B------:R1:W-:Y:S08]  /*c580*/  MUFU.EX2 R108, R4 ;  /* 0x00000004006c7308 */ /* 0x0003f00000000800 */
[----:B------:R5:W-:Y:S01]  /*c590*/  MUFU.EX2 R109, R8 ;  /* 0x00000008006d7308 */ /* 0x000be20000000800 */
[----:B-1----:R-:W-:Y:S01]  /*c5a0*/  FFMA.FTZ R4, R122, UR6, -R2 ;  /* 0x000000067a047c23 */ /* 0x002fe20008010802 */
[----:B------:R-:W-:Y:S01]  /*c5b0*/  IMAD.MOV.U32 R122, RZ, RZ, R248 ;  /* 0x000000ffff7a7224 */ /* 0x000fe200078e00f8 */
[----:B------:R-:W-:Y:S01]  /*c5c0*/  MOV R248, R250 ;  /* 0x000000fa00f87202 */ /* 0x000fe20000000f00 */
[----:B------:R-:W-:-:S04]  /*c5d0*/  IMAD.MOV.U32 R250, RZ, RZ, R252 ;  /* 0x000000fffffa7224 */ /* 0x000fc800078e00fc */
[----:B------:R1:W-:Y:S01]  /*c5e0*/  MUFU.EX2 R107, R4 ;  /* 0x00000004006b7308 */ /* 0x0003e20000000800 */
[----:B------:R-:W-:Y:S02]  /*c5f0*/  IMAD.MOV.U32 R252, RZ, RZ, R92 ;  /* 0x000000fffffc7224 */ /* 0x000fe400078e005c */
[----:B------:R-:W-:Y:S01]  /*c600*/  IMAD.MOV.U32 R249, RZ, RZ, R248 ;  /* 0x000000fffff97224 */ /* 0x000fe200078e00f8 */
[----:B-----5:R-:W-:Y:S02]  /*c610*/  F2FP.F16.F32.PACK_AB R8, R181, R180 ;  /* 0x000000b4b508723e */ /* 0x020fe400000000ff */
[----:B------:R-:W-:-:S05]  /*c620*/  MOV R248, R94 ;  /* 0x0000005e00f87202 */ /* 0x000fca0000000f00 */
[----:B------:R-:W-:Y:S01]  /*c630*/  HMMA.16816.F32 R60, R8, R20, R56 ;  /* 0x00000014083c723c */ /* 0x000fe20000001838 */
[----:B-1----:R-:W-:-:S05]  /*c640*/  FFMA.FTZ R4, R71, UR6, -R0 ;  /* 0x0000000647047c23 */ /* 0x002fca0008010800 */
[C---:B------:R-:W-:Y:S01]  /*c650*/  HMMA.16816.F32 R64, R8.reuse, R22, R52 ;  /* 0x000000160840723c */ /* 0x040fe20000001834 */
[----:B------:R1:W-:Y:S05]  /*c660*/  MUFU.EX2 R92, R4 ;  /* 0x00000004005c7308 */ /* 0x0003ea0000000800 */
[C---:B------:R-:W-:Y:S06]  /*c670*/  HMMA.16816.F32 R68, R8.reuse, R24, R48 ;  /* 0x000000180844723c */ /* 0x040fec0000001830 */
[----:B------:R-:W-:Y:S07]  /*c680*/  HMMA.16816.F32 R56, R8, R26, R40 ;  /* 0x0000001a0838723c */ /* 0x000fee0000001828 */
[----:B------:R-:W-:Y:S01]  /*c690*/  FFMA.FTZ R8, R73, UR6, -R0 ;  /* 0x0000000649087c23 */ /* 0x000fe20008010800 */
[----:B-1----:R-:W-:-:S03]  /*c6a0*/  F2FP.F16.F32.PACK_AB R4, R155, R162 ;  /* 0x000000a29b04723e */ /* 0x002fc600000000ff */
[----:B------:R1:W5:Y:S04]  /*c6b0*/  MUFU.EX2 R91, R8 ;  /* 0x00000008005b7308 */ /* 0x0003680000000800 */
[C---:B------:R-:W-:Y:S06]  /*c6c0*/  HMMA.16816.F32 R52, R4.reuse, R20, R28 ;  /* 0x000000140434723c */ /* 0x040fec000000181c */
[C---:B------:R-:W-:Y:S01]  /*c6d0*/  HMMA.16816.F32 R48, R4.reuse, R22, R36 ;  /* 0x000000160430723c */ /* 0x040fe20000001824 */
[----:B------:R-:W4:Y:S05]  /*c6e0*/  LDSM.16.MT88.4 R20, [R184+0x5400] ;  /* 0x00540000b814783b */ /* 0x000f2a0000004200 */
[----:B------:R-:W-:Y:S01]  /*c6f0*/  HMMA.16816.F32 R40, R4, R24, R44 ;  /* 0x000000180428723c */ /* 0x000fe2000000182c */
[----:B-1----:R-:W-:-:S04]  /*c700*/  FFMA.FTZ R8, R74, UR6, -R0 ;  /* 0x000000064a087c23 */ /* 0x002fc80008010800 */
[----:B------:R1:W-:Y:S01]  /*c710*/  MUFU.EX2 R90, R8 ;  /* 0x00000008005a7308 */ /* 0x0003e20000000800 */
[----:B------:R-:W-:Y:S01]  /*c720*/  HMMA.16816.F32 R32, R4, R26, R32 ;  /* 0x0000001a0420723c */ /* 0x000fe20000001820 */
[----:B------:R-:W4:Y:S01]  /*c730*/  LDSM.16.MT88.4 R24, [R185+0x5400] ;  /* 0x00540000b918783b */ /* 0x000f220000004200 */
[----:B-1----:R-:W-:-:S05]  /*c740*/  FFMA.FTZ R8, R76, UR6, -R0 ;  /* 0x000000064c087c23 */ /* 0x002fca0008010800 */
[----:B------:R-:W1:Y:S01]  /*c750*/  MUFU.EX2 R89, R8 ;  /* 0x0000000800597308 */ /* 0x000e620000000800 */
[--C-:B------:R-:W-:Y:S01]  /*c760*/  FFMA.FTZ R37, R131, UR6, -R2.reuse ;  /* 0x0000000683257c23 */ /* 0x100fe20008010802 */
[----:B------:R-:W-:Y:S01]  /*c770*/  FFMA.FTZ R38, R238, UR6, -R2 ;  /* 0x00000006ee267c23 */ /* 0x000fe20008010802 */
[--C-:B------:R-:W-:Y:S01]  /*c780*/  FFMA.FTZ R2, R84, UR6, -R0.reuse ;  /* 0x0000000654027c23 */ /* 0x100fe20008010800 */
[----:B------:R-:W-:Y:S02]  /*c790*/  F2FP.F16.F32.PACK_AB R4, R196, R197 ;  /* 0x000000c5c404723e */ /* 0x000fe400000000ff */
[----:B-----5:R-:W-:Y:S02]  /*c7a0*/  F2FP.F16.F32.PACK_AB R5, R91, R92 ;  /* 0x0000005c5b05723e */ /* 0x020fe400000000ff */
[----:B------:R-:W-:Y:S01]  /*c7b0*/  F2FP.F16.F32.PACK_AB R6, R199, R198 ;  /* 0x000000c6c706723e */ /* 0x000fe200000000ff */
[----:B------:R-:W-:Y:S01]  /*c7c0*/  FFMA.FTZ R94, R241, UR6, -R3 ;  /* 0x00000006f15e7c23 */ /* 0x000fe20008010803 */
[----:B------:R5:W-:Y:S01]  /*c7d0*/  MUFU.EX2 R81, R2 ;  /* 0x0000000200517308 */ /* 0x000be20000000800 */
[--C-:B------:R-:W-:Y:S01]  /*c7e0*/  FFMA.FTZ R3, R103, UR6, -R0.reuse ;  /* 0x0000000667037c23 */ /* 0x100fe20008010800 */
[----:B-1----:R-:W-:Y:S01]  /*c7f0*/  F2FP.F16.F32.PACK_AB R7, R89, R90 ;  /* 0x0000005a5907723e */ /* 0x002fe200000000ff */
[--C-:B------:R-:W-:Y:S01]  /*c800*/  FFMA.FTZ R8, R77, UR6, -R0.reuse ;  /* 0x000000064d087c23 */ /* 0x100fe20008010800 */
[----:B------:R-:W-:-:S04]  /*c810*/  FFMA.FTZ R74, R83, UR6, -R0 ;  /* 0x00000006534a7c23 */ /* 0x000fc80008010800 */
[----:B------:R-:W-:Y:S01]  /*c820*/  MUFU.EX2 R84, R3 ;  /* 0x0000000300547308 */ /* 0x000fe20000000800 */
[----:B------:R-:W-:Y:S01]  /*c830*/  F2FP.F16.F32.PACK_AB R9, R221, R222 ;  /* 0x000000dedd09723e */ /* 0x000fe200000000ff */
[----:B-----5:R-:W-:-:S06]  /*c840*/  FFMA.FTZ R2, R102, UR6, -R0 ;  /* 0x0000000666027c23 */ /* 0x020fcc0008010800 */
[----:B------:R1:W5:Y:S01]  /*c850*/  MUFU.EX2 R88, R8 ;  /* 0x0000000800587308 */ /* 0x0003620000000800 */
[----:B---3--:R-:W-:Y:S01]  /*c860*/  HMMA.16816.F32 R28, R4, R16, R60 ;  /* 0x00000010041c723c */ /* 0x008fe2000000183c */
[----:B------:R-:W-:Y:S02]  /*c870*/  F2FP.F16.F32.PACK_AB R10, R118, R121 ;  /* 0x00000079760a723e */ /* 0x000fe400000000ff */
[----:B------:R-:W-:-:S03]  /*c880*/  F2FP.F16.F32.PACK_AB R11, R219, R220 ;  /* 0x000000dcdb0b723e */ /* 0x000fc600000000ff */
[C---:B------:R-:W-:Y:S01]  /*c890*/  HMMA.16816.F32 R44, R4.reuse, R18, R64 ;  /* 0x00000012042c723c */ /* 0x040fe20000001840 */
[----:B------:R-:W3:Y:S05]  /*c8a0*/  MUFU.EX2 R83, R2 ;  /* 0x0000000200537308 */ /* 0x000eea0000000800 */
[----:B--2---:R-:W-:Y:S01]  /*c8b0*/  HMMA.16816.F32 R60, R4, R12, R68 ;  /* 0x0000000c043c723c */ /* 0x004fe20000001844 */
[----:B-1----:R-:W-:-:S05]  /*c8c0*/  F2FP.F16.F32.PACK_AB R8, R122, R203 ;  /* 0x000000cb7a08723e */ /* 0x002fca00000000ff */
[----:B------:R-:W-:Y:S06]  /*c8d0*/  HMMA.16816.F32 R56, R4, R14, R56 ;  /* 0x0000000e0438723c */ /* 0x000fec0000001838 */
[C---:B------:R-:W-:Y:S06]  /*c8e0*/  HMMA.16816.F32 R52, R8.reuse, R16, R52 ;  /* 0x000000100834723c */ /* 0x040fec0000001834 */
[C---:B------:R-:W-:Y:S01]  /*c8f0*/  HMMA.16816.F32 R48, R8.reuse, R18, R48 ;  /* 0x000000120830723c */ /* 0x040fe20000001830 */
[----:B------:R-:W-:Y:S05]  /*c900*/  LDSM.16.MT88.4 R16, [R185+0x5800] ;  /* 0x00580000b910783b */ /* 0x000fea0000004200 */
[C---:B------:R-:W-:Y:S06]  /*c910*/  HMMA.16816.F32 R40, R8.reuse, R12, R40 ;  /* 0x0000000c0828723c */ /* 0x040fec0000001828 */
[----:B------:R-:W-:Y:S01]  /*c920*/  HMMA.16816.F32 R32, R8, R14, R32 ;  /* 0x0000000e0820723c */ /* 0x000fe20000001820 */
[----:B------:R-:W1:Y:S01]  /*c930*/  LDSM.16.MT88.4 R12, [R184+0x5800] ;  /* 0x00580000b80c783b */ /* 0x000e620000004200 */
[----:B------:R-:W-:-:S02]  /*c940*/  F2FP.F16.F32.PACK_AB R4, R134, R170 ;  /* 0x000000aa8604723e */ /* 0x000fc400000000ff */
[----:B-----5:R-:W-:Y:S02]  /*c950*/  F2FP.F16.F32.PACK_AB R5, R81, R88 ;  /* 0x000000585105723e */ /* 0x020fe400000000ff */
[----:B------:R-:W-:Y:S02]  /*c960*/  F2FP.F16.F32.PACK_AB R6, R124, R132 ;  /* 0x000000847c06723e */ /* 0x000fe400000000ff */
[----:B---3--:R-:W-:Y:S01]  /*c970*/  F2FP.F16.F32.PACK_AB R7, R83, R84 ;  /* 0x000000545307723e */ /* 0x008fe200000000ff */
[--C-:B------:R-:W-:Y:S01]  /*c980*/  FFMA.FTZ R36, R99, UR6, -R0.reuse ;  /* 0x0000000663247c23 */ /* 0x100fe20008010800 */
[--C-:B------:R-:W-:Y:S01]  /*c990*/  FFMA.FTZ R39, R96, UR6, -R0.reuse ;  /* 0x0000000660277c23 */ /* 0x100fe20008010800 */
[----:B------:R-:W-:Y:S01]  /*c9a0*/  FFMA.FTZ R3, R100, UR6, -R0 ;  /* 0x0000000664037c23 */ /* 0x000fe20008010800 */
[----:B------:R-:W-:Y:S03]  /*c9b0*/  MUFU.EX2 R72, R72 ;  /* 0x0000004800487308 */ /* 0x000fe60000000800 */
[C---:B----4-:R-:W-:Y:S05]  /*c9c0*/  HMMA.16816.F32 R136, R4.reuse, R20, R28 ;  /* 0x000000140488723c */ /* 0x050fea000000181c */
[----:B------:R-:W-:Y:S01]  /*c9d0*/  MUFU.EX2 R64, R36 ;  /* 0x0000002400407308 */ /* 0x000fe20000000800 */
[C---:B------:R-:W-:Y:S06]  /*c9e0*/  HMMA.16816.F32 R44, R4.reuse, R22, R44 ;  /* 0x00000016042c723c */ /* 0x040fec000000182c */
[C---:B------:R-:W-:Y:S01]  /*c9f0*/  HMMA.16816.F32 R60, R4.reuse, R24, R60 ;  /* 0x00000018043c723c */ /* 0x040fe2000000183c */
[----:B------:R-:W2:Y:S05]  /*ca00*/  MUFU.EX2 R31, R39 ;  /* 0x00000027001f7308 */ /* 0x000eaa0000000800 */
[----:B------:R-:W-:Y:S03]  /*ca10*/  HMMA.16816.F32 R56, R4, R26, R56 ;  /* 0x0000001a0438723c */ /* 0x000fe60000001838 */
[----:B------:R3:W4:Y:S01]  /*ca20*/  MUFU.EX2 R30, R3 ;  /* 0x00000003001e7308 */ /* 0x0007220000000800 */
[----:B------:R-:W-:-:S02]  /*ca30*/  F2FP.F16.F32.PACK_AB R8, R240, R117 ;  /* 0x00000075f008723e */ /* 0x000fc400000000ff */
[----:B------:R-:W-:Y:S02]  /*ca40*/  F2FP.F16.F32.PACK_AB R9, R215, R218 ;  /* 0x000000dad709723e */ /* 0x000fe400000000ff */
[----:B------:R-:W-:Y:S02]  /*ca50*/  F2FP.F16.F32.PACK_AB R10, R242, R243 ;  /* 0x000000f3f20a723e */ /* 0x000fe400000000ff */
[----:B------:R-:W-:Y:S01]  /*ca60*/  F2FP.F16.F32.PACK_AB R11, R213, R214 ;  /* 0x000000d6d50b723e */ /* 0x000fe200000000ff */
[--C-:B------:R-:W-:Y:S01]  /*ca70*/  FFMA.FTZ R73, R95, UR6, -R0.reuse ;  /* 0x000000065f497c23 */ /* 0x100fe20008010800 */
[--C-:B------:R-:W-:Y:S01]  /*ca80*/  FFMA.FTZ R76, R234, UR6, -R0.reuse ;  /* 0x00000006ea4c7c23 */ /* 0x100fe20008010800 */
[----:B------:R-:W-:Y:S01]  /*ca90*/  FFMA.FTZ R77, R235, UR6, -R0 ;  /* 0x00000006eb4d7c23 */ /* 0x000fe20008010800 */
[----:B------:R-:W-:Y:S01]  /*caa0*/  FFMA.FTZ R2, R142, R80, R247 ;  /* 0x000000508e027223 */ /* 0x000fe200000100f7 */
[----:B------:R-:W-:Y:S01]  /*cab0*/  FFMA.FTZ R0, R154, R79, R202 ;  /* 0x0000004f9a007223 */ /* 0x000fe200000100ca */
[----:B------:R-:W-:Y:S01]  /*cac0*/  FFMA.FTZ R28, R164, R87, R236 ;  /* 0x00000057a41c7223 */ /* 0x000fe200000100ec */
[----:B------:R-:W-:Y:S01]  /*cad0*/  FFMA.FTZ R29, R165, R86, R106 ;  /* 0x00000056a51d7223 */ /* 0x000fe2000001006a */
[----:B------:R-:W-:Y:S01]  /*cae0*/  HMMA.16816.F32 R52, R8, R20, R52 ;  /* 0x000000140834723c */ /* 0x000fe20000001834 */
[----:B------:R-:W-:Y:S01]  /*caf0*/  F2FP.F16.F32.PACK_AB R4, R116, R123 ;  /* 0x0000007b7404723e */ /* 0x000fe200000000ff */
[----:B---3--:R-:W-:Y:S01]  /*cb00*/  FADD.FTZ R3, R204, R0 ;  /* 0x00000000cc037221 */ /* 0x008fe20000010000 */
[----:B--2---:R-:W-:-:S02]  /*cb10*/  F2FP.F16.F32.PACK_AB R5, R31, R64 ;  /* 0x000000401f05723e */ /* 0x004fc400000000ff */
[----:B------:R-:W-:Y:S02]  /*cb20*/  F2FP.F16.F32.PACK_AB R6, R109, R110 ;  /* 0x0000006e6d06723e */ /* 0x000fe400000000ff */
[----:B------:R-:W-:Y:S01]  /*cb30*/  FADD.FTZ R20, R166, R2 ;  /* 0x00000002a6147221 */ /* 0x000fe20000010000 */
[----:B----4-:R-:W-:Y:S01]  /*cb40*/  F2FP.F16.F32.PACK_AB R7, R72, R30 ;  /* 0x0000001e4807723e */ /* 0x010fe200000000ff */
[----:B------:R-:W-:Y:S01]  /*cb50*/  FADD.FTZ R2, R129, R28 ;  /* 0x0000001c81027221 */ /* 0x000fe20000010000 */
[----:B------:R-:W-:Y:S01]  /*cb60*/  HMMA.16816.F32 R40, R8, R24, R40 ;  /* 0x000000180828723c */ /* 0x000fe20000001828 */
[----:B------:R-:W-:Y:S01]  /*cb70*/  FADD.FTZ R0, R119, R29 ;  /* 0x0000001d77007221 */ /* 0x000fe20000010000 */
[----:B------:R-:W-:Y:S01]  /*cb80*/  FADD.FTZ R3, R205, R3 ;  /* 0x00000003cd037221 */ /* 0x000fe20000010000 */
[----:B------:R-:W-:Y:S01]  /*cb90*/  MOV R142, R157 ;  /* 0x0000009d008e7202 */ /* 0x000fe20000000f00 */
[----:B------:R-:W-:Y:S01]  /*cba0*/  IMAD.MOV.U32 R140, RZ, RZ, R159 ;  /* 0x000000ffff8c7224 */ /* 0x000fe200078e009f */
[----:B------:R-:W-:-:S02]  /*cbb0*/  MOV R163, R148 ;  /* 0x0000009400a37202 */ /* 0x000fc40000000f00 */
[----:B------:R-:W-:Y:S01]  /*cbc0*/  FADD.FTZ R24, R156, R20 ;  /* 0x000000149c187221 */ /* 0x000fe20000010000 */
[----:B------:R-:W-:Y:S01]  /*cbd0*/  IMAD.MOV.U32 R160, RZ, RZ, R149 ;  /* 0x000000ffffa07224 */ /* 0x000fe200078e0095 */
[----:B------:R-:W-:Y:S01]  /*cbe0*/  MOV R161, R151 ;  /* 0x0000009700a17202 */ /* 0x000fe20000000f00 */
[----:B------:R-:W-:Y:S02]  /*cbf0*/  IMAD.MOV.U32 R154, RZ, RZ, R150 ;  /* 0x000000ffff9a7224 */ /* 0x000fe400078e0096 */
[----:B------:R-:W-:Y:S01]  /*cc00*/  FADD.FTZ R2, R133, R2 ;  /* 0x0000000285027221 */ /* 0x000fe20000010000 */
[----:B------:R-:W-:Y:S01]  /*cc10*/  FADD.FTZ R0, R120, R0 ;  /* 0x0000000078007221 */ /* 0x000fe20000010000 */
[C---:B-1----:R-:W-:Y:S06]  /*cc20*/  HMMA.16816.F32 R136, R4.reuse, R12, R136 ;  /* 0x0000000c0488723c */ /* 0x042fec0000001888 */
[C---:B------:R-:W-:Y:S06]  /*cc30*/  HMMA.16816.F32 R148, R4.reuse, R14, R44 ;  /* 0x0000000e0494723c */ /* 0x040fec000000182c */
[C---:B------:R-:W-:Y:S06]  /*cc40*/  HMMA.16816.F32 R156, R4.reuse, R16, R60 ;  /* 0x00000010049c723c */ /* 0x040fec000000183c */
[----:B------:R-:W-:Y:S07]  /*cc50*/  HMMA.16816.F32 R56, R4, R18, R56 ;  /* 0x000000120438723c */ /* 0x000fee0000001838 */
        /* <DEDUP_REMOVED lines=26> */
[----:B------:R-:W-:Y:S01]  /*ce00*/  MOV R102, R140 ;  /* 0x0000008c00667202 */ /* 0x000fe20000000f00 */
        /* <DEDUP_REMOVED lines=65> */
[----:B------:R-:W-:Y:S01]  /*d220*/  HMMA.16816.F32 R32, R8, R26, R32 ;  /* 0x0000001a0820723c */ /* 0x000fe20000001820 */
[----:B------:R-:W-:Y:S01]  /*d230*/  FADD.FTZ R2, R124, R2 ;  /* 0x000000027c027221 */ /* 0x000fe20000010000 */
[----:B------:R-:W-:Y:S01]  /*d240*/  FADD.FTZ R0, R83, R0 ;  /* 0x0000000053007221 */ /* 0x000fe20000010000 */
[----:B------:R-:W-:Y:S01]  /*d250*/  FADD.FTZ R4, R244, R4 ;  /* 0x00000004f4047221 */ /* 0x000fe20000010000 */
[----:B------:R-:W1:Y:S01]  /*d260*/  MUFU.EX2 R73, R73 ;  /* 0x0000004900497308 */ /* 0x000e620000000800 */
[----:B------:R-:W2:Y:S02]  /*d270*/  LDSM.16.MT88.4 R20, [R185+0x5c00] ;  /* 0x005c0000b914783b */ /* 0x000ea40000004200 */
[----:B------:R-:W-:Y:S02]  /*d280*/  F2FP.F16.F32.PACK_AB R8, R245, R244 ;  /* 0x000000f4f508723e */ /* 0x000fe400000000ff */
[----:B------:R-:W-:Y:S02]  /*d290*/  F2FP.F16.F32.PACK_AB R9, R211, R212 ;  /* 0x000000d4d309723e */ /* 0x000fe400000000ff */
[----:B------:R-:W-:-:S02]  /*d2a0*/  F2FP.F16.F32.PACK_AB R10, R248, R249 ;  /* 0x000000f9f80a723e */ /* 0x000fc400000000ff */
[----:B------:R-:W-:Y:S01]  /*d2b0*/  F2FP.F16.F32.PACK_AB R11, R209, R210 ;  /* 0x000000d2d10b723e */ /* 0x000fe200000000ff */
[----:B------:R-:W-:Y:S01]  /*d2c0*/  FADD.FTZ R3, R212, R3 ;  /* 0x00000003d4037221 */ /* 0x000fe20000010000 */
[----:B------:R-:W-:Y:S01]  /*d2d0*/  FADD.FTZ R2, R123, R2 ;  /* 0x000000027b027221 */ /* 0x000fe20000010000 */
[----:B------:R-:W-:Y:S01]  /*d2e0*/  FADD.FTZ R0, R64, R0 ;  /* 0x0000000040007221 */ /* 0x000fe20000010000 */
[----:B------:R-:W-:Y:S01]  /*d2f0*/  FADD.FTZ R4, R245, R4 ;  /* 0x00000004f5047221 */ /* 0x000fe20000010000 */
[----:B------:R-:W-:Y:S02]  /*d300*/  FADD.FTZ R3, R211, R3 ;  /* 0x00000003d3037221 */ /* 0x000fe40000010000 */
[----:B------:R-:W-:Y:S01]  /*d310*/  HMMA.16816.F32 R52, R8, R12, R52 ;  /* 0x0000000c0834723c */ /* 0x000fe20000001834 */
[----:B------:R-:W3:Y:S01]  /*d320*/  MUFU.EX2 R13, R85 ;  /* 0x00000055000d7308 */ /* 0x000ee20000000800 */
[----:B------:R-:W-:Y:S01]  /*d330*/  FADD.FTZ R2, R116, R2 ;  /* 0x0000000274027221 */ /* 0x000fe20000010000 */
[----:B------:R-:W-:Y:S01]  /*d340*/  FADD.FTZ R0, R31, R0 ;  /* 0x000000001f007221 */ /* 0x000fe20000010000 */
[----:B------:R-:W-:Y:S01]  /*d350*/  FADD.FTZ R4, R249, R4 ;  /* 0x00000004f9047221 */ /* 0x000fe20000010000 */
[----:B------:R-:W-:-:S04]  /*d360*/  FADD.FTZ R3, R210, R3 ;  /* 0x00000003d2037221 */ /* 0x000fc80000010000 */
[----:B------:R-:W4:Y:S01]  /*d370*/  MUFU.EX2 R74, R74 ;  /* 0x0000004a004a7308 */ /* 0x000f220000000800 */
[----:B------:R-:W-:Y:S01]  /*d380*/  FADD.FTZ R2, R110, R2 ;  /* 0x000000026e027221 */ /* 0x000fe20000010000 */
[----:B------:R-:W-:Y:S01]  /*d390*/  FADD.FTZ R0, R30, R0 ;  /* 0x000000001e007221 */ /* 0x000fe20000010000 */
[----:B------:R-:W-:-:S05]  /*d3a0*/  FADD.FTZ R4, R248, R4 ;  /* 0x00000004f8047221 */ /* 0x000fca0000010000 */
[----:B------:R-:W5:Y:S01]  /*d3b0*/  MUFU.EX2 R12, R93 ;  /* 0x0000005d000c7308 */ /* 0x000f620000000800 */
[----:B------:R-:W-:Y:S01]  /*d3c0*/  FADD.FTZ R3, R209, R3 ;  /* 0x00000003d1037221 */ /* 0x000fe20000010000 */
[----:B------:R-:W-:-:S06]  /*d3d0*/  FADD.FTZ R2, R109, R2 ;  /* 0x000000026d027221 */ /* 0x000fcc0000010000 */
[----:B------:R-:W2:Y:S01]  /*d3e0*/  MUFU.EX2 R66, R37 ;  /* 0x0000002500427308 */ /* 0x000ea20000000800 */
[----:B------:R-:W-:Y:S01]  /*d3f0*/  FADD.FTZ R0, R72, R0 ;  /* 0x0000000048007221 */ /* 0x000fe20000010000 */
[----:B------:R-:W-:-:S06]  /*d400*/  FADD.FTZ R4, R250, R4 ;  /* 0x00000004fa047221 */ /* 0x000fcc0000010000 */
[----:B------:R-:W2:Y:S01]  /*d410*/  MUFU.EX2 R76, R76 ;  /* 0x0000004c004c7308 */ /* 0x000ea20000000800 */
[----:B------:R-:W-:Y:S01]  /*d420*/  FADD.FTZ R3, R206, R3 ;  /* 0x00000003ce037221 */ /* 0x000fe20000010000 */
[----:B------:R-:W-:-:S06]  /*d430*/  FADD.FTZ R2, R108, R2 ;  /* 0x000000026c027221 */ /* 0x000fcc0000010000 */
[----:B------:R-:W2:Y:S01]  /*d440*/  MUFU.EX2 R7, R94 ;  /* 0x0000005e00077308 */ /* 0x000ea20000000800 */
[----:B-1----:R-:W-:-:S07]  /*d450*/  FADD.FTZ R0, R73, R0 ;  /* 0x0000000049007221 */ /* 0x002fce0000010000 */
[----:B------:R-:W1:Y:S01]  /*d460*/  MUFU.EX2 R65, R38 ;  /* 0x0000002600417308 */ /* 0x000e620000000800 */
[----:B------:R-:W-:-:S07]  /*d470*/  FADD.FTZ R4, R251, R4 ;  /* 0x00000004fb047221 */ /* 0x000fce0000010000 */
[----:B------:R-:W1:Y:S01]  /*d480*/  MUFU.EX2 R25, R77 ;  /* 0x0000004d00197308 */ /* 0x000e620000000800 */
[----:B---3--:R-:W-:Y:S01]  /*d490*/  FADD.FTZ R3, R13, R3 ;  /* 0x000000030d037221 */ /* 0x008fe20000010000 */
[----:B------:R-:W-:Y:S01]  /*d4a0*/  FADD.FTZ R2, R107, R2 ;  /* 0x000000026b027221 */ /* 0x000fe20000010000 */
[----:B----4-:R-:W-:Y:S01]  /*d4b0*/  FADD.FTZ R0, R74, R0 ;  /* 0x000000004a007221 */ /* 0x010fe20000010000 */
[----:B------:R-:W-:Y:S01]  /*d4c0*/  FADD.FTZ R4, R252, R4 ;  /* 0x00000004fc047221 */ /* 0x000fe20000010000 */
[----:B-----5:R-:W-:Y:S01]  /*d4d0*/  FADD.FTZ R3, R12, R3 ;  /* 0x000000030c037221 */ /* 0x020fe20000010000 */
[----:B--2---:R-:W-:Y:S01]  /*d4e0*/  FADD.FTZ R2, R66, R2 ;  /* 0x0000000242027221 */ /* 0x004fe20000010000 */
[----:B------:R-:W-:Y:S01]  /*d4f0*/  FADD.FTZ R0, R76, R0 ;  /* 0x000000004c007221 */ /* 0x000fe20000010000 */
[----:B------:R-:W-:Y:S01]  /*d500*/  HMMA.16816.F32 R48, R8, R14, R48 ;  /* 0x0000000e0830723c */ /* 0x000fe20000001830 */
[----:B------:R-:W-:Y:S01]  /*d510*/  FADD.FTZ R5, R237, R4 ;  /* 0x00000004ed057221 */ /* 0x000fe20000010000 */
[----:B------:R-:W-:Y:S01]  /*d520*/  FADD.FTZ R4, R7, R3 ;  /* 0x0000000307047221 */ /* 0x000fe20000010000 */
[----:B-1----:R-:W-:-:S03]  /*d530*/  FADD.FTZ R3, R65, R2 ;  /* 0x0000000241037221 */ /* 0x002fc60000010000 */
[----:B------:R-:W-:Y:S01]  /*d540*/  HMMA.16816.F32 R40, R8, R16, R40 ;  /* 0x000000100828723c */ /* 0x000fe20000001828 */
[----:B------:R2:W-:Y:S01]  /*d550*/  STL [R1+0x14], R5 ;  /* 0x0000140501007387 */ /* 0x0005e20000100800 */
[----:B------:R-:W-:-:S04]  /*d560*/  FADD.FTZ R2, R25, R0 ;  /* 0x0000000019027221 */ /* 0x000fc80000010000 */
[----:B------:R-:W-:Y:S01]  /*d570*/  HMMA.16816.F32 R32, R8, R18, R32 ;  /* 0x000000120820723c */ /* 0x000fe20000001820 */
[----:B------:R2:W-:Y:S04]  /*d580*/  STL [R1+0x18], R4 ;  /* 0x0000180401007387 */ /* 0x0005e80000100800 */
[----:B------:R2:W-:Y:S04]  /*d590*/  STL [R1+0x1c], R3 ;  /* 0x00001c0301007387 */ /* 0x0005e80000100800 */
[----:B------:R2:W-:Y:S01]  /*d5a0*/  STL [R1+0x20], R2 ;  /* 0x0000200201007387 */ /* 0x0005e20000100800 */
[----:B------:R-:W-:-:S02]  /*d5b0*/  ISETP.GE.AND P0, PT, R233, 0x3, PT ;  /* 0x00000003e900780c */ /* 0x000fc40003f06270 */
[----:B------:R-:W-:Y:S02]  /*d5c0*/  F2FP.F16.F32.PACK_AB R164, R107, R108 ;  /* 0x0000006c6ba4723e */ /* 0x000fe400000000ff */
[----:B------:R-:W-:Y:S02]  /*d5d0*/  F2FP.F16.F32.PACK_AB R165, R74, R73 ;  /* 0x000000494aa5723e */ /* 0x000fe400000000ff */
[----:B------:R-:W-:Y:S02]  /*d5e0*/  F2FP.F16.F32.PACK_AB R166, R65, R66 ;  /* 0x0000004241a6723e */ /* 0x000fe400000000ff */
[----:B------:R-:W-:Y:S02]  /*d5f0*/  F2FP.F16.F32.PACK_AB R167, R25, R76 ;  /* 0x0000004c19a7723e */ /* 0x000fe400000000ff */
[----:B------:R-:W-:Y:S02]  /*d600*/  F2FP.F16.F32.PACK_AB R160, R251, R250 ;  /* 0x000000fafba0723e */ /* 0x000fe400000000ff */
[----:B------:R-:W-:-:S02]  /*d610*/  F2FP.F16.F32.PACK_AB R161, R13, R206 ;  /* 0x000000ce0da1723e */ /* 0x000fc400000000ff */
[----:B------:R-:W-:Y:S02]  /*d620*/  F2FP.F16.F32.PACK_AB R162, R237, R252 ;  /* 0x000000fceda2723e */ /* 0x000fe400000000ff */
[----:B------:R-:W-:Y:S01]  /*d630*/  F2FP.F16.F32.PACK_AB R163, R7, R12 ;  /* 0x0000000c07a3723e */ /* 0x000fe200000000ff */
[----:B------:R-:W-:Y:S01]  /*d640*/  HMMA.16816.F32 R136, R164, R144, R136 ;  /* 0x00000090a488723c */ /* 0x000fe20000001888 */
[----:B------:R-:W-:Y:S01]  /*d650*/  MOV R38, R82 ;  /* 0x0000005200267202 */ /* 0x000fe20000000f00 */
[----:B------:R-:W-:-:S04]  /*d660*/  IMAD.MOV.U32 R39, RZ, RZ, R115 ;  /* 0x000000ffff277224 */ /* 0x000fc800078e0073 */
[----:B------:R-:W-:Y:S01]  /*d670*/  HMMA.16816.F32 R148, R164, R146, R148 ;  /* 0x00000092a494723c */ /* 0x000fe20000001894 */
[----:B------:R-:W-:Y:S01]  /*d680*/  MOV R36, R75 ;  /* 0x0000004b00247202 */ /* 0x000fe20000000f00 */
[----:B------:R-:W-:-:S04]  /*d690*/  IMAD.MOV.U32 R37, RZ, RZ, R78 ;  /* 0x000000ffff257224 */ /* 0x000fc800078e004e */
[----:B------:R-:W-:Y:S01]  /*d6a0*/  HMMA.16816.F32 R140, R160, R144, R52 ;  /* 0x00000090a08c723c */ /* 0x000fe20000001834 */
[----:B------:R-:W-:Y:S01]  /*d6b0*/  @P0 IMAD.MOV.U32 R38, RZ, RZ, R82 ;  /* 0x000000ffff260224 */ /* 0x000fe200078e0052 */
[----:B------:R-:W-:-:S04]  /*d6c0*/  @P0 MOV R36, R75 ;  /* 0x0000004b00240202 */ /* 0x000fc80000000f00 */
[----:B------:R-:W-:Y:S01]  /*d6d0*/  HMMA.16816.F32 R156, R164, R20, R156 ;  /* 0x00000014a49c723c */ /* 0x000fe2000000189c */
[----:B------:R-:W-:Y:S01]  /*d6e0*/  @P0 IMAD.MOV.U32 R39, RZ, RZ, R115 ;  /* 0x000000ffff270224 */ /* 0x000fe200078e0073 */
[----:B------:R-:W-:-:S04]  /*d6f0*/  MOV R0, R239 ;  /* 0x000000ef00007202 */ /* 0x000fc80000000f00 */
[----:B------:R-:W-:Y:S01]  /*d700*/  HMMA.16816.F32 R144, R160, R146, R48 ;  /* 0x00000092a090723c */ /* 0x000fe20000001830 */
[----:B------:R-:W-:-:S05]  /*d710*/  @P0 IMAD.MOV.U32 R37, RZ, RZ, R78 ;  /* 0x000000ffff250224 */ /* 0x000fca00078e004e */
[----:B------:R-:W-:Y:S01]  /*d720*/  HMMA.16816.F32 R152, R160, R20, R40 ;  /* 0x00000014a098723c */ /* 0x000fe20000001828 */
[----:B------:R-:W-:-:S05]  /*d730*/  @P0 VIADD R196, R233, 0xfffffffd ;  /* 0xfffffffde9c40836 */ /* 0x000fca0000000000 */
[-C--:B------:R-:W-:Y:S06]  /*d740*/  HMMA.16816.F32 R164, R164, R22.reuse, R56 ;  /* 0x00000016a4a4723c */ /* 0x080fec0000001838 */
[----:B------:R-:W-:Y:S01]  /*d750*/  HMMA.16816.F32 R160, R160, R22, R32 ;  /* 0x00000016a0a0723c */ /* 0x000fe20000001820 */
[----:B------:R-:W-:-:S08]  /*d760*/  NOP ;  /* 0x0000000000007918 */ /* 0x000fd00000000000 */
[----:B--2---:R-:W-:-:S15]  /*d770*/  @P0 BRA `(.L_x_329) ;  /* 0x0000000000040947 */ /* 0x004fde0003800000 */
.L_x_327:
[----:B------:R-:W-:-:S07]  /*d780*/  IADD3 R196, R0, -0x1, RZ ;  /* 0xffffffff00c47810 */ /* 0x000fce0007ffe0ff */
.L_x_329:
[----:B------:R-:W-:-:S13]  /*d790*/  ISETP.GE.AND P0, PT, R196, RZ, PT ;  /* 0x000000ffc400720c */ /* 0x000fda0003f06270 */
[----:B------:R-:W-:Y:S05]  /*d7a0*/  @!P0 BRA `(.L_x_330) ;  /* 0x0000004800488947 */ /* 0x000fea0003800000 */
[----:B------:R-:W2:Y:S01]  /*d7b0*/  LDL.LU.64 R6, [R1+0x28] ;  /* 0x0000280001067983 */ /* 0x000ea20000300a00 */
[C---:B------:R-:W-:Y:S01]  /*d7c0*/  SHF.L.U64.HI R216, R200.reuse, 0x6, R201 ;  /* 0x00000006c8d87819 */ /* 0x040fe200000102c9 */
[----:B------:R-:W-:Y:S01]  /*d7d0*/  IMAD.SHL.U32 R215, R200, 0x40, RZ ;  /* 0x00000040c8d77824 */ /* 0x000fe200078e00ff */
[C---:B------:R-:W-:Y:S01]  /*d7e0*/  SHF.L.U64.HI R214, R168.reuse, 0x6, R169 ;  /* 0x00000006a8d67819 */ /* 0x040fe200000102a9 */
[----:B-1----:R-:W2:Y:S01]  /*d7f0*/  LDL.LU.64 R4, [R1+0x68] ;  /* 0x0000680001047983 */ /* 0x002ea20000300a00 */
[----:B------:R-:W-:Y:S01]  /*d800*/  SHF.L.U32 R213, R168, 0x6, RZ ;  /* 0x00000006a8d57819 */ /* 0x000fe200000006ff */
[----:B------:R-:W-:Y:S01]  /*d810*/  IMAD.MOV.U32 R132, RZ, RZ, R38 ;  /* 0x000000ffff847224 */ /* 0x000fe200078e0026 */
        /* <DEDUP_REMOVED lines=8> */
[----:B--2---:R-:W-:-:S05]  /*d8a0*/  IMAD.MOV.U32 R5, RZ, RZ, R7 ;  /* 0x000000ffff057224 */ /* 0x004fca00078e0007 */
[----:B------:R1:W-:Y:S01]  /*d8b0*/  STL.64 [R1+0x28], R4 ;  /* 0x0000280401007387 */ /* 0x0003e20000100a00 */
[----:B------:R-:W-:Y:S05]  /*d8c0*/  BRA `(.L_x_331) ;  /* 0x00000000006c7947 */ /* 0x000fea0003800000 */
.L_x_333:
        /* <DEDUP_REMOVED lines=27> */
.L_x_331:
[----:B--2---:R-:W2:Y:S01]  /*da80*/  LDL R0, [R1+0x38] ;  /* 0x0000380001007983 */ /* 0x004ea20000100800 */
[----:B------:R-:W-:Y:S04]  /*da90*/  DEPBAR.LE SB0, 0x0 ;  /* 0x000080000000791a */ /* 0x000fe80000000000 */
[----:B-1----:R-:W3:Y:S01]  /*daa0*/  LDL.64 R4, [R1+0x28] ;  /* 0x0000280001047983 */ /* 0x002ee20000100a00 */
[----:B------:R-:W-:Y:S05]  /*dab0*/  SHF.R.S32.HI R2, RZ, 0x1f, R196 ;  /* 0x0000001fff027819 */ /* 0x000fea00000114c4 */
[----:B------:R-:W3:Y:S01]  /*dac0*/  LDL R6, [R1+0x24] ;  /* 0x0000240001067983 */ /* 0x000ee20000100800 */
[----:B------:R-:W-:Y:S01]  /*dad0*/  BAR.SYNC.DEFER_BLOCKING 0x0 ;  /* 0x0000000000007b1d */ /* 0x000fe20000010000 */
[----:B---3--:R-:W-:Y:S04]  /*dae0*/  IMAD.WIDE.U32 R4, R196, R6, R4 ;  /* 0x00000006c4047225 */ /* 0x008fe800078e0004 */
[----:B--2---:R-:W-:Y:S01]  /*daf0*/  IMAD R0, R0, R196, RZ ;  /* 0x000000c400007224 */ /* 0x004fe200078e02ff */
[----:B------:R-:W-:Y:S03]  /*db00*/  LEA R8, P0, R4, UR10, 0x1 ;  /* 0x0000000a04087c11 */ /* 0x000fe6000f8008ff */
[----:B------:R-:W-:Y:S01]  /*db10*/  IMAD R0, R2, R6, R0 ;  /* 0x0000000602007224 */ /* 0x000fe200078e0200 */
[-C--:B------:R-:W-:Y:S04]  /*db20*/  IADD3 R6, P2, R8, R215.reuse, RZ ;  /* 0x000000d708067210 */ /* 0x080fe80007f5e0ff */
[----:B------:R-:W-:Y:S04]  /*db30*/  IADD3 R0, R5, R0, RZ ;  /* 0x0000000005007210 */ /* 0x000fe80007ffe0ff */
[----:B------:R-:W-:Y:S02]  /*db40*/  LEA.HI.X R9, R4, UR11, R0, 0x1, P0 ;  /* 0x0000000b04097c11 */ /* 0x000fe400080f0c00 */
[-C--:B------:R-:W-:Y:S02]  /*db50*/  IADD3 R4, P1, R6, R215.reuse, RZ ;  /* 0x000000d706047210 */ /* 0x080fe40007f3e0ff */
[-C--:B------:R-:W-:Y:S01]  /*db60*/  IADD3.X R7, R9, R216.reuse, RZ, P2, !PT ;  /* 0x000000d809077210 */ /* 0x080fe200017fe4ff */
[----:B------:R-:W-:Y:S01]  /*db70*/  @!PT LDS RZ, [RZ] ;  /* 0x00000000fffff984 */ /* 0x000fe20000000800 */
[----:B------:R-:W-:Y:S01]  /*db80*/  @!PT LDS RZ, [RZ] ;  /* 0x00000000fffff984 */ /* 0x000fe20000000800 */
[----:B------:R-:W-:Y:S01]  /*db90*/  @!PT LDS RZ, [RZ] ;  /* 0x00000000fffff984 */ /* 0x000fe20000000800 */
[----:B------:R-:W-:Y:S01]  /*dba0*/  LDGSTS.E.BYPASS.LTC128B.128 [R208+0x4000], desc[UR12][R8.64] ;  /* 0x0400000008d07fae */ /* 0x000fe2000b901d4c */
[----:B------:R-:W-:Y:S02]  /*dbb0*/  IADD3 R10, P0, R4, R215, RZ ;  /* 0x000000d7040a7210 */ /* 0x000fe40007f1e0ff */
[-C--:B------:R-:W-:Y:S02]  /*dbc0*/  IADD3.X R5, R7, R216.reuse, RZ, P1, !PT ;  /* 0x000000d807057210 */ /* 0x080fe40000ffe4ff */
[----:B------:R-:W-:Y:S02]  /*dbd0*/  ISETP.GT.AND P2, PT, R196, RZ, PT ;  /* 0x000000ffc400720c */ /* 0x000fe40003f44270 */
[----:B------:R-:W-:Y:S01]  /*dbe0*/  IADD3.X R11, R5, R216, RZ, P0, !PT ;  /* 0x000000d8050b7210 */ /* 0x000fe200007fe4ff */
[----:B------:R-:W-:Y:S08]  /*dbf0*/  LDGSTS.E.BYPASS.LTC128B.128 [R208+0x4800], desc[UR12][R6.64] ;  /* 0x0480000006d07fae */ /* 0x000ff0000b901d4c */
[----:B------:R1:W-:Y:S08]  /*dc00*/  LDGSTS.E.BYPASS.LTC128B.128 [R208+0x5000], desc[UR12][R4.64] ;  /* 0x0500000004d07fae */ /* 0x0003f0000b901d4c */
[----:B------:R2:W-:Y:S08]  /*dc10*/  LDGSTS.E.BYPASS.LTC128B.128 [R208+0x5800], desc[UR12][R10.64] ;  /* 0x058000000ad07fae */ /* 0x0005f0000b901d4c */
[----:B------:R-:W-:Y:S08]  /*dc20*/  LDSM.16.M88.4 R128, [R186] ;  /* 0x00000000ba80783b */ /* 0x000ff00000000200 */
[----:B------:R-:W0:Y:S08]  /*dc30*/  LDGDEPBAR ;  /* 0x00000000000079af */ /* 0x000e300000000000 */
[----:B------:R-:W1:Y:S08]  /*dc40*/  LDSM.16.M88.4 R16, [R135+0x2000] ;  /* 0x002000008710783b */ /* 0x000e700000000200 */
        /* <DEDUP_REMOVED lines=461> */
.L_x_332:
[----:B-1----:R-:W-:Y:S01]  /*f920*/  SHFL.BFLY PT, R6, R39, 0x2, 0x1f ;  /* 0x0c401f0027067f89 */ /* 0x002fe200000e0000 */
[----:B---3--:R-:W-:Y:S02]  /*f930*/  FMNMX.FTZ R5, R67, R13, !PT ;  /* 0x0000000d43057209 */ /* 0x008fe40007810000 */
        /* <DEDUP_REMOVED lines=25> */
[C---:B------:R-:W-:Y:S01]  /*fad0*/  FMUL.FTZ R64, R38.reuse, UR4 ;  /* 0x0000000426407c20 */ /* 0x040fe20008410000 */
[----:B------:R-:W-:Y:S01]  /*fae0*/  FSEL R43, R43, RZ, P0 ;  /* 0x000000ff2b2b7208 */ /* 0x000fe20000000000 */
[C---:B------:R-:W-:Y:S01]  /*faf0*/  FADD.FTZ R0, -R38.reuse, R132 ;  /* 0x0000008426007221 */ /* 0x040fe20000010100 */
[----:B------:R1:W-:Y:S01]  /*fb00*/  MUFU.EX2 R40, R3 ;  /* 0x0000000300287308 */ /* 0x0003e20000000800 */
[----:B---3--:R-:W-:Y:S02]  /*fb10*/  FMNMX.FTZ R37, R37, R7, !PT ;  /* 0x0000000725257209 */ /* 0x008fe40007810000 */
[----:B------:R-:W-:Y:S01]  /*fb20*/  FSETP.NEU.FTZ.AND P0, PT, R38, -INF , PT ;  /* 0xff8000002600780b */ /* 0x000fe20003f1d000 */
[--C-:B------:R-:W-:Y:S01]  /*fb30*/  FFMA.FTZ R8, R199, UR4, -R43.reuse ;  /* 0x00000004c7087c23 */ /* 0x100fe2000801082b */
[----:B------:R-:W-:Y:S01]  /*fb40*/  FFMA.FTZ R7, R32, UR4, -R43 ;  /* 0x0000000420077c23 */ /* 0x000fe2000801082b */
[C---:B------:R-:W-:Y:S01]  /*fb50*/  FMUL.FTZ R65, R37.reuse, UR4 ;  /* 0x0000000425417c20 */ /* 0x040fe20008410000 */
        /* <DEDUP_REMOVED lines=10> */
[----:B------:R4:W2:Y:S10]  /*fc00*/  MUFU.EX2 R36, R3 ;  /* 0x0000000300247308 */ /* 0x0008b40000000800 */
        /* <DEDUP_REMOVED lines=10> */
[--C-:B---3--:R-:W-:Y:S01]  /*fcb0*/  FFMA.FTZ R6, R33, UR4, -R43.reuse ;  /* 0x0000000421067c23 */ /* 0x108fe2000801082b */
[----:B------:R-:W-:Y:S01]  /*fcc0*/  FSEL R66, R66, RZ, P0 ;  /* 0x000000ff42427208 */ /* 0x000fe20000000000 */
[----:B------:R-:W-:Y:S07]  /*fcd0*/  FMUL.FTZ R0, R0, UR4 ;  /* 0x0000000400007c20 */ /* 0x000fee0008410000 */
[----:B------:R-:W3:Y:S01]  /*fce0*/  MUFU.EX2 R2, R2 ;  /* 0x0000000200027308 */ /* 0x000ee20000000800 */
[--C-:B-1----:R-:W-:Y:S01]  /*fcf0*/  FFMA.FTZ R7, R18, UR4, -R43.reuse ;  /* 0x0000000412077c23 */ /* 0x102fe2000801082b */
[----:B--2---:R-:W-:Y:S08]  /*fd00*/  FMUL.FTZ R18, R36, R146 ;  /* 0x0000009224127220 */ /* 0x004ff00000410000 */
[----:B------:R-:W1:Y:S01]  /*fd10*/  MUFU.EX2 R0, R0 ;  /* 0x0000000000007308 */ /* 0x000e620000000800 */
[--C-:B----4-:R-:W-:Y:S09]  /*fd20*/  FFMA.FTZ R4, R212, UR4, -R43.reuse ;  /* 0x00000004d4047c23 */ /* 0x110ff2000801082b */
[----:B------:R2:W-:Y:S01]  /*fd30*/  MUFU.EX2 R172, R4 ;  /* 0x0000000400ac7308 */ /* 0x0005e20000000800 */
[----:B---3--:R-:W-:Y:S09]  /*fd40*/  FMUL.FTZ R13, R2, R149 ;  /* 0x00000095020d7220 */ /* 0x008ff20000410000 */
[----:B------:R3:W-:Y:S01]  /*fd50*/  MUFU.EX2 R249, R7 ;  /* 0x0000000700f97308 */ /* 0x0007e20000000800 */
[----:B-1----:R-:W-:Y:S01]  /*fd60*/  FMUL.FTZ R14, R0, R150 ;  /* 0x00000096000e7220 */ /* 0x002fe20000410000 */
[--C-:B--2---:R-:W-:Y:S08]  /*fd70*/  FFMA.FTZ R4, R203, UR4, -R64.reuse ;  /* 0x00000004cb047c23 */ /* 0x104ff00008010840 */
[----:B------:R1:W-:Y:S01]  /*fd80*/  MUFU.EX2 R203, R5 ;  /* 0x0000000500cb7308 */ /* 0x0003e20000000800 */
[----:B---3--:R-:W-:Y:S01]  /*fd90*/  FFMA.FTZ R7, R80, UR4, -R43 ;  /* 0x0000000450077c23 */ /* 0x008fe2000801082b */
[--C-:B------:R-:W-:Y:S08]  /*fda0*/  FFMA.FTZ R80, R124, UR4, -R65.reuse ;  /* 0x000000047c507c23 */ /* 0x100ff00008010841 */
[----:B------:R2:W-:Y:S10]  /*fdb0*/  MUFU.EX2 R131, R4 ;  /* 0x0000000400837308 */ /* 0x0005f40000000800 */
[----:B------:R-:W-:Y:S01]  /*fdc0*/  MUFU.EX2 R80, R80 ;  /* 0x0000005000507308 */ /* 0x000fe20000000800 */
[----:B-1----:R-:W-:Y:S09]  /*fdd0*/  FFMA.FTZ R5, R207, UR4, -R65 ;  /* 0x00000004cf057c23 */ /* 0x002ff20008010841 */
[----:B------:R1:W-:Y:S01]  /*fde0*/  MUFU.EX2 R174, R5 ;  /* 0x0000000500ae7308 */ /* 0x0003e20000000800 */
[--C-:B--2---:R-:W-:Y:S09]  /*fdf0*/  FFMA.FTZ R4, R211, UR4, -R64.reuse ;  /* 0x00000004d3047c23 */ /* 0x104ff20008010840 */
[----:B------:R2:W-:Y:S01]  /*fe00*/  MUFU.EX2 R134, R4 ;  /* 0x0000000400867308 */ /* 0x0005e20000000800 */
[--C-:B-1----:R-:W-:Y:S01]  /*fe10*/  FFMA.FTZ R5, R198, UR4, -R64.reuse ;  /* 0x00000004c6057c23 */ /* 0x102fe20008010840 */
[--C-:B--2---:R-:W-:Y:S08]  /*fe20*/  FFMA.FTZ R4, R197, UR4, -R43.reuse ;  /* 0x00000004c5047c23 */ /* 0x104ff0000801082b */
        /* <DEDUP_REMOVED lines=31> */
[--C-:B------:R-:W-:Y:S01]  /*10020*/  FFMA.FTZ R16, R97, UR4, -R43.reuse ;  /* 0x0000000461107c23 */ /* 0x100fe2000801082b */
[----:B-1----:R-:W-:Y:S07]  /*10030*/  FFMA.FTZ R4, R204, UR4, -R66 ;  /* 0x00000004cc047c23 */ /* 0x002fee0008010842 */
[----:B------:R1:W-:Y:S02]  /*10040*/  MUFU.EX2 R180, R4 ;  /* 0x0000000400b47308 */ /* 0x0003e40000000800 */
[----:B-1----:R-:W-:Y:S08]  /*10050*/  FFMA.FTZ R4, R178, UR4, -R43 ;  /* 0x00000004b2047c23 */ /* 0x002ff0000801082b */
[----:B------:R1:W-:Y:S10]  /*10060*/  MUFU.EX2 R178, R5 ;  /* 0x0000000500b27308 */ /* 0x0003f40000000800 */
[----:B------:R2:W-:Y:S01]  /*10070*/  MUFU.EX2 R199, R4 ;  /* 0x0000000400c77308 */ /* 0x0005e20000000800 */
[--C-:B-1----:R-:W-:Y:S01]  /*10080*/  FFMA.FTZ R5, R28, UR4, -R65.reuse ;  /* 0x000000041c057c23 */ /* 0x102fe20008010841 */
[--C-:B------:R-:W-:Y:S08]  /*10090*/  FFMA.FTZ R28, R99, UR4, -R64.reuse ;  /* 0x00000004631c7c23 */ /* 0x100ff00008010840 */
[----:B------:R1:W-:Y:S01]  /*100a0*/  MUFU.EX2 R176, R5 ;  /* 0x0000000500b07308 */ /* 0x0003e20000000800 */
[--C-:B--2---:R-:W-:Y:S09]  /*100b0*/  FFMA.FTZ R4, R177, UR4, -R64.reuse ;  /* 0x00000004b1047c23 */ /* 0x104ff20008010840 */
[----:B------:R2:W-:Y:S01]  /*100c0*/  MUFU.EX2 R183, R4 ;  /* 0x0000000400b77308 */ /* 0x0005e20000000800 */
[--C-:B-1----:R-:W-:Y:S09]  /*100d0*/  FFMA.FTZ R5, R25, UR4, -R64.reuse ;  /* 0x0000000419057c23 */ /* 0x102ff20008010840 */
[----:B------:R1:W-:Y:S01]  /*100e0*/  MUFU.EX2 R210, R5 ;  /* 0x0000000500d27308 */ /* 0x0003e20000000800 */
[--C-:B--2---:R-:W-:Y:S09]  /*100f0*/  FFMA.FTZ R4, R34, UR4, -R64.reuse ;  /* 0x0000000422047c23 */ /* 0x104ff20008010840 */
[----:B------:R2:W-:Y:S10]  /*10100*/  MUFU.EX2 R198, R4 ;  /* 0x0000000400c67308 */ /* 0x0005f40000000800 */
[----:B------:R3:W-:Y:S01]  /*10110*/  MUFU.EX2 R34, R6 ;  /* 0x0000000600227308 */ /* 0x0007e20000000800 */
[----:B-1----:R-:W-:Y:S01]  /*10120*/  FFMA.FTZ R5, R44, UR4, -R65 ;  /* 0x000000042c057c23 */ /* 0x002fe20008010841 */
[----:B------:R-:W-:Y:S08]  /*10130*/  F2FP.F16.F32.PACK_AB R44, R172, R133 ;  /* 0x00000085ac2c723e */ /* 0x000ff000000000ff */
[----:B------:R1:W-:Y:S01]  /*10140*/  MUFU.EX2 R217, R5 ;  /* 0x0000000500d97308 */ /* 0x0003e20000000800 */
[----:B--2---:R-:W-:Y:S09]  /*10150*/  FFMA.FTZ R4, R35, UR4, -R64 ;  /* 0x0000000423047c23 */ /* 0x004ff20008010840 */
[----:B------:R2:W-:Y:S01]  /*10160*/  MUFU.EX2 R205, R4 ;  /* 0x0000000400cd7308 */ /* 0x0005e20000000800 */
[----:B---3--:R-:W-:Y:S01]  /*10170*/  FFMA.FTZ R6, R81, UR4, -R43 ;  /* 0x0000000451067c23 */ /* 0x008fe2000801082b */
[----:B------:R-:W-:Y:S08]  /*10180*/  FFMA.FTZ R81, R41, UR4, -R66 ;  /* 0x0000000429517c23 */ /* 0x000ff00008010842 */
[----:B------:R3:W4:Y:S01]  /*10190*/  MUFU.EX2 R10, R6 ;  /* 0x00000006000a7308 */ /* 0x0007220000000800 */
[--C-:B-1----:R-:W-:Y:S09]  /*101a0*/  FFMA.FTZ R5, R54, UR4, -R64.reuse ;  /* 0x0000000436057c23 */ /* 0x102ff20008010840 */
[----:B------:R1:W-:Y:S01]  /*101b0*/  MUFU.EX2 R222, R5 ;  /* 0x0000000500de7308 */ /* 0x0003e20000000800 */
[--C-:B--2---:R-:W-:Y:S09]  /*101c0*/  FFMA.FTZ R4, R171, UR4, -R65.reuse ;  /* 0x00000004ab047c23 */ /* 0x104ff20008010841 */
[----:B------:R2:W-:Y:S01]  /*101d0*/  MUFU.EX2 R169, R4 ;  /* 0x0000000400a97308 */ /* 0x0005e20000000800 */
[----:B---3--:R-:W-:Y:S01]  /*101e0*/  FMUL.FTZ R6, R36, R142 ;  /* 0x0000008e24067220 */ /* 0x008fe20000410000 */
[--C-:B-1----:R-:W-:Y:S08]  /*101f0*/  FFMA.FTZ R5, R60, UR4, -R65.reuse ;  /* 0x000000043c057c23 */ /* 0x102ff00008010841 */
[----:B------:R1:W-:Y:S01]  /*10200*/  MUFU.EX2 R60, R7 ;  /* 0x00000007003c7308 */ /* 0x0003e20000000800 */
[----:B--2---:R-:W-:Y:S09]  /*10210*/  FFMA.FTZ R4, R168, UR4, -R65 ;  /* 0x00000004a8047c23 */ /* 0x004ff20008010841 */
[----:B------:R2:W-:Y:S10]  /*10220*/  MUFU.EX2 R239, R5 ;  /* 0x0000000500ef7308 */ /* 0x0005f40000000800 */
[----:B------:R3:W-:Y:S01]  /*10230*/  MUFU.EX2 R171, R4 ;  /* 0x0000000400ab7308 */ /* 0x0007e20000000800 */
[----:B-1----:R-:W-:Y:S01]  /*10240*/  FMUL.FTZ R7, R36, R143 ;  /* 0x0000008f24077220 */ /* 0x002fe20000410000 */
[----:B----4-:R-:W-:Y:S01]  /*10250*/  MOV R143, R10 ;  /* 0x0000000a008f7202 */ /* 0x010fe20000000f00 */
[----:B------:R-:W-:Y:S01]  /*10260*/  FMUL.FTZ R10, R0, R138 ;  /* 0x0000008a000a7220 */ /* 0x000fe20000410000 */
[----:B--2---:R-:W-:Y:S01]  /*10270*/  FFMA.FTZ R5, R70, UR4, -R64 ;  /* 0x0000000446057c23 */ /* 0x004fe20008010840 */
[----:B------:R-:W-:Y:S05]  /*10280*/  FFMA.FTZ R70, R117, UR4, -R43 ;  /* 0x0000000475467c23 */ /* 0x000fea000801082b */
[----:B------:R1:W-:Y:S01]  /*10290*/  MUFU.EX2 R244, R5 ;  /* 0x0000000500f47308 */ /* 0x0003e20000000800 */
[--C-:B---3--:R-:W-:Y:S09]  /*102a0*/  FFMA.FTZ R4, R170, UR4, -R66.reuse ;  /* 0x00000004aa047c23 */ /* 0x108ff20008010842 */
        /* <DEDUP_REMOVED lines=8> */
[C---:B-1----:R-:W-:Y:S01]  /*10330*/  FMUL.FTZ R5, R40.reuse, R141 ;  /* 0x0000008d28057220 */ /* 0x042fe20000410000 */
[----:B--2---:R-:W-:Y:S08]  /*10340*/  FFMA.FTZ R4, R29, UR4, -R65 ;  /* 0x000000041d047c23 */ /* 0x004ff00008010841 */
[----:B------:R1:W2:Y:S10]  /*10350*/  MUFU.EX2 R29, R16 ;  /* 0x00000010001d7308 */ /* 0x0002b40000000800 */
[----:B------:R3:W-:Y:S01]  /*10360*/  MUFU.EX2 R202, R4 ;  /* 0x0000000400ca7308 */ /* 0x0007e20000000800 */
[----:B-1----:R-:W-:Y:S01]  /*10370*/  FMUL.FTZ R16, R40, R144 ;  /* 0x0000009028107220 */ /* 0x002fe20000410000 */
[----:B------:R-:W-:Y:S01]  /*10380*/  MOV R144, R34 ;  /* 0x0000002200907202 */ /* 0x000fe20000000f00 */
[----:B------:R-:W-:Y:S01]  /*10390*/  FMUL.FTZ R34, R36, R162 ;  /* 0x000000a224227220 */ /* 0x000fe20000410000 */
[--C-:B---3--:R-:W-:Y:S06]  /*103a0*/  FFMA.FTZ R4, R30, UR4, -R66.reuse ;  /* 0x000000041e047c23 */ /* 0x108fec0008010842 */
[----:B------:R1:W-:Y:S02]  /*103b0*/  MUFU.EX2 R177, R4 ;  /* 0x0000000400b17308 */ /* 0x0003e40000000800 */
[----:B-1----:R-:W-:Y:S08]  /*103c0*/  FFMA.FTZ R4, R31, UR4, -R66 ;  /* 0x000000041f047c23 */ /* 0x002ff00008010842 */
[----:B------:R1:W-:Y:S02]  /*103d0*/  MUFU.EX2 R219, R4 ;  /* 0x0000000400db7308 */ /* 0x0003e40000000800 */
[----:B-1----:R-:W-:Y:S02]  /*103e0*/  FFMA.FTZ R4, R24, UR4, -R43 ;  /* 0x0000000418047c23 */ /* 0x002fe4000801082b */
[----:B------:R-:W1:Y:S06]  /*103f0*/  LDSM.16.MT88.4 R24, [R184+0x4000] ;  /* 0x00400000b818783b */ /* 0x000e6c0000004200 */
[----:B------:R3:W-:Y:S02]  /*10400*/  MUFU.EX2 R229, R4 ;  /* 0x0000000400e57308 */ /* 0x0007e40000000800 */
[--C-:B---3--:R-:W-:Y:S08]  /*10410*/  FFMA.FTZ R4, R23, UR4, -R64.reuse ;  /* 0x0000000417047c23 */ /* 0x108ff00008010840 */
[----:B------:R3:W-:Y:S02]  /*10420*/  MUFU.EX2 R226, R4 ;  /* 0x0000000400e27308 */ /* 0x0007e40000000800 */
[--C-:B---3--:R-:W-:Y:S01]  /*10430*/  FFMA.FTZ R4, R50, UR4, -R64.reuse ;  /* 0x0000000432047c23 */ /* 0x108fe20008010840 */
[----:B------:R-:W-:Y:S07]  /*10440*/  F2FP.F16.F32.PACK_AB R50, R182, R174 ;  /* 0x000000aeb632723e */ /* 0x000fee00000000ff */
[----:B------:R3:W-:Y:S02]  /*10450*/  MUFU.EX2 R228, R4 ;  /* 0x0000000400e47308 */ /* 0x0007e40000000800 */
[--C-:B---3--:R-:W-:Y:S01]  /*10460*/  FFMA.FTZ R4, R51, UR4, -R64.reuse ;  /* 0x0000000433047c23 */ /* 0x108fe20008010840 */
[----:B------:R-:W-:Y:S07]  /*10470*/  F2FP.F16.F32.PACK_AB R51, R180, R175 ;  /* 0x000000afb433723e */ /* 0x000fee00000000ff */
[----:B------:R3:W-:Y:S02]  /*10480*/  MUFU.EX2 R232, R4 ;  /* 0x0000000400e87308 */ /* 0x0007e40000000800 */
[--C-:B---3--:R-:W-:Y:S01]  /*10490*/  FFMA.FTZ R4, R22, UR4, -R65.reuse ;  /* 0x0000000416047c23 */ /* 0x108fe20008010841 */
[----:B------:R-:W-:Y:S07]  /*104a0*/  FMUL.FTZ R22, R36, R154 ;  /* 0x0000009a24167220 */ /* 0x000fee0000410000 */
[----:B------:R3:W-:Y:S02]  /*104b0*/  MUFU.EX2 R201, R4 ;  /* 0x0000000400c97308 */ /* 0x0007e40000000800 */
[--C-:B---3--:R-:W-:Y:S01]  /*104c0*/  FFMA.FTZ R4, R20, UR4, -R65.reuse ;  /* 0x0000000414047c23 */ /* 0x108fe20008010841 */
[----:B------:R-:W-:Y:S07]  /*104d0*/  FFMA.FTZ R20, R98, UR4, -R64 ;  /* 0x0000000462147c23 */ /* 0x000fee0008010840 */
[----:B------:R3:W-:Y:S10]  /*104e0*/  MUFU.EX2 R221, R4 ;  /* 0x0000000400dd7308 */ /* 0x0007f40000000800 */
[----:B------:R4:W-:Y:S01]  /*104f0*/  MUFU.EX2 R149, R20 ;  /* 0x0000001400957308 */ /* 0x0009e20000000800 */
[--C-:B---3--:R-:W-:Y:S01]  /*10500*/  FFMA.FTZ R4, R21, UR4, -R66.reuse ;  /* 0x0000000415047c23 */ /* 0x108fe20008010842 */
[C---:B------:R-:W-:Y:S08]  /*10510*/  FMUL.FTZ R21, R40.reuse, R153 ;  /* 0x0000009928157220 */ /* 0x040ff00000410000 */
[----:B------:R3:W-:Y:S01]  /*10520*/  MUFU.EX2 R204, R4 ;  /* 0x0000000400cc7308 */ /* 0x0007e20000000800 */
[----:B----4-:R-:W-:Y:S09]  /*10530*/  FMUL.FTZ R20, R40, R152 ;  /* 0x0000009828147220 */ /* 0x010ff20000410000 */
[----:B------:R4:W-:Y:S01]  /*10540*/  MUFU.EX2 R152, R28 ;  /* 0x0000001c00987308 */ /* 0x0009e20000000800 */
[--C-:B---3--:R-:W-:Y:S01]  /*10550*/  FFMA.FTZ R4, R19, UR4, -R66.reuse ;  /* 0x0000000413047c23 */ /* 0x108fe20008010842 */
[----:B------:R-:W-:Y:S08]  /*10560*/  FMUL.FTZ R19, R36, R147 ;  /* 0x0000009324137220 */ /* 0x000ff00000410000 */
[----:B------:R3:W-:Y:S01]  /*10570*/  MUFU.EX2 R212, R4 ;  /* 0x0000000400d47308 */ /* 0x0007e20000000800 */
[--C-:B----4-:R-:W-:Y:S09]  /*10580*/  FFMA.FTZ R28, R88, UR4, -R65.reuse ;  /* 0x00000004581c7c23 */ /* 0x110ff20008010841 */
[----:B------:R4:W-:Y:S01]  /*10590*/  MUFU.EX2 R138, R28 ;  /* 0x0000001c008a7308 */ /* 0x0009e20000000800 */
[----:B---3--:R-:W-:Y:S01]  /*105a0*/  FFMA.FTZ R4, R45, UR4, -R65 ;  /* 0x000000042d047c23 */ /* 0x008fe20008010841 */
[----:B------:R-:W-:Y:S08]  /*105b0*/  F2FP.F16.F32.PACK_AB R45, R134, R131 ;  /* 0x00000083862d723e */ /* 0x000ff000000000ff */
[----:B------:R3:W-:Y:S01]  /*105c0*/  MUFU.EX2 R223, R4 ;  /* 0x0000000400df7308 */ /* 0x0007e20000000800 */
[----:B----4-:R-:W-:Y:S01]  /*105d0*/  FMUL.FTZ R28, R2, R164 ;  /* 0x000000a4021c7220 */ /* 0x010fe20000410000 */
[--C-:B---3--:R-:W-:Y:S01]  /*105e0*/  FFMA.FTZ R4, R46, UR4, -R66.reuse ;  /* 0x000000042e047c23 */ /* 0x108fe20008010842 */
[----:B------:R-:W-:Y:S07]  /*105f0*/  F2FP.F16.F32.PACK_AB R46, R211, R197 ;  /* 0x000000c5d32e723e */ /* 0x000fee00000000ff */
[----:B------:R3:W-:Y:S02]  /*10600*/  MUFU.EX2 R220, R4 ;  /* 0x0000000400dc7308 */ /* 0x0007e40000000800 */
[----:B---3--:R-:W-:Y:S01]  /*10610*/  FFMA.FTZ R4, R47, UR4, -R66 ;  /* 0x000000042f047c23 */ /* 0x008fe20008010842 */
[----:B------:R-:W-:Y:S07]  /*10620*/  F2FP.F16.F32.PACK_AB R47, R203, R181 ;  /* 0x000000b5cb2f723e */ /* 0x000fee00000000ff */
[----:B------:R3:W-:Y:S02]  /*10630*/  MUFU.EX2 R225, R4 ;  /* 0x0000000400e17308 */ /* 0x0007e40000000800 */
[----:B---3--:R-:W-:Y:S08]  /*10640*/  FFMA.FTZ R4, R53, UR4, -R43 ;  /* 0x0000000435047c23 */ /* 0x008ff0000801082b */
[----:B------:R3:W-:Y:S02]  /*10650*/  MUFU.EX2 R233, R4 ;  /* 0x0000000400e97308 */ /* 0x0007e40000000800 */
[--C-:B---3--:R-:W-:Y:S02]  /*10660*/  FFMA.FTZ R4, R55, UR4, -R64.reuse ;  /* 0x0000000437047c23 */ /* 0x108fe40008010840 */
[----:B------:R-:W3:Y:S06]  /*10670*/  LDSM.16.MT88.4 R52, [R185+0x4000] ;  /* 0x00400000b934783b */ /* 0x000eec0000004200 */
[----:B------:R4:W-:Y:S02]  /*10680*/  MUFU.EX2 R231, R4 ;  /* 0x0000000400e77308 */ /* 0x0009e40000000800 */
[--C-:B----4-:R-:W-:Y:S01]  /*10690*/  FFMA.FTZ R4, R17, UR4, -R64.reuse ;  /* 0x0000000411047c23 */ /* 0x110fe20008010840 */
[----:B------:R-:W-:Y:S01]  /*106a0*/  FMUL.FTZ R17, R40, R145 ;  /* 0x0000009128117220 */ /* 0x000fe20000410000 */
[----:B--2---:R-:W-:Y:S01]  /*106b0*/  MOV R145, R29 ;  /* 0x0000001d00917202 */ /* 0x004fe20000000f00 */
[----:B------:R-:W-:Y:S05]  /*106c0*/  FMUL.FTZ R29, R2, R165 ;  /* 0x000000a5021d7220 */ /* 0x000fea0000410000 */
[----:B------:R2:W-:Y:S02]  /*106d0*/  MUFU.EX2 R246, R4 ;  /* 0x0000000400f67308 */ /* 0x0005e40000000800 */
[----:B--2---:R-:W-:Y:S01]  /*106e0*/  FFMA.FTZ R4, R15, UR4, -R64 ;  /* 0x000000040f047c23 */ /* 0x004fe20008010840 */
[----:B------:R-:W-:Y:S07]  /*106f0*/  FMUL.FTZ R15, R0, R151 ;  /* 0x00000097000f7220 */ /* 0x000fee0000410000 */
[----:B------:R2:W-:Y:S02]  /*10700*/  MUFU.EX2 R35, R4 ;  /* 0x0000000400237308 */ /* 0x0005e40000000800 */
[--C-:B--2---:R-:W-:Y:S08]  /*10710*/  FFMA.FTZ R4, R56, UR4, -R65.reuse ;  /* 0x0000000438047c23 */ /* 0x104ff00008010841 */
[----:B------:R2:W-:Y:S02]  /*10720*/  MUFU.EX2 R206, R4 ;  /* 0x0000000400ce7308 */ /* 0x0005e40000000800 */
[--C-:B--2---:R-:W-:Y:S08]  /*10730*/  FFMA.FTZ R4, R57, UR4, -R65.reuse ;  /* 0x0000000439047c23 */ /* 0x104ff00008010841 */
[----:B------:R2:W-:Y:S02]  /*10740*/  MUFU.EX2 R227, R4 ;  /* 0x0000000400e37308 */ /* 0x0005e40000000800 */
[--C-:B--2---:R-:W-:Y:S08]  /*10750*/  FFMA.FTZ R4, R58, UR4, -R66.reuse ;  /* 0x000000043a047c23 */ /* 0x104ff00008010842 */
[----:B------:R2:W-:Y:S02]  /*10760*/  MUFU.EX2 R207, R4 ;  /* 0x0000000400cf7308 */ /* 0x0005e40000000800 */
[--C-:B--2---:R-:W-:Y:S02]  /*10770*/  FFMA.FTZ R4, R59, UR4, -R66.reuse ;  /* 0x000000043b047c23 */ /* 0x104fe40008010842 */
[----:B------:R-:W2:Y:S06]  /*10780*/  LDSM.16.MT88.4 R56, [R184+0x4400] ;  /* 0x00440000b838783b */ /* 0x000eac0000004200 */
[----:B------:R4:W-:Y:S02]  /*10790*/  MUFU.EX2 R238, R4 ;  /* 0x0000000400ee7308 */ /* 0x0009e40000000800 */
[----:B----4-:R-:W-:Y:S08]  /*107a0*/  FFMA.FTZ R4, R61, UR4, -R65 ;  /* 0x000000043d047c23 */ /* 0x010ff00008010841 */
[----:B------:R4:W-:Y:S02]  /*107b0*/  MUFU.EX2 R245, R4 ;  /* 0x0000000400f57308 */ /* 0x0009e40000000800 */
[--C-:B----4-:R-:W-:Y:S08]  /*107c0*/  FFMA.FTZ R4, R62, UR4, -R66.reuse ;  /* 0x000000043e047c23 */ /* 0x110ff00008010842 */
[----:B------:R4:W-:Y:S02]  /*107d0*/  MUFU.EX2 R234, R4 ;  /* 0x0000000400ea7308 */ /* 0x0009e40000000800 */
[----:B----4-:R-:W-:Y:S08]  /*107e0*/  FFMA.FTZ R4, R63, UR4, -R66 ;  /* 0x000000043f047c23 */ /* 0x010ff00008010842 */
[----:B------:R4:W-:Y:S02]  /*107f0*/  MUFU.EX2 R248, R4 ;  /* 0x0000000400f87308 */ /* 0x0009e40000000800 */
[--C-:B----4-:R-:W-:Y:S01]  /*10800*/  FFMA.FTZ R4, R69, UR4, -R43.reuse ;  /* 0x0000000445047c23 */ /* 0x110fe2000801082b */
[----:B------:R-:W-:Y:S07]  /*10810*/  FFMA.FTZ R69, R116, UR4, -R43 ;  /* 0x0000000474457c23 */ /* 0x000fee000801082b */
[----:B------:R4:W-:Y:S10]  /*10820*/  MUFU.EX2 R31, R4 ;  /* 0x00000004001f7308 */ /* 0x0009f40000000800 */
[----:B------:R-:W-:Y:S01]  /*10830*/  MUFU.EX2 R69, R69 ;  /* 0x0000004500457308 */ /* 0x000fe20000000800 */
[--C-:B----4-:R-:W-:Y:S01]  /*10840*/  FFMA.FTZ R4, R71, UR4, -R64.reuse ;  /* 0x0000000447047c23 */ /* 0x110fe20008010840 */
[--C-:B------:R-:W-:Y:S08]  /*10850*/  FFMA.FTZ R71, R118, UR4, -R64.reuse ;  /* 0x0000000476477c23 */ /* 0x100ff00008010840 */
[----:B------:R4:W5:Y:S10]  /*10860*/  MUFU.EX2 R251, R4 ;  /* 0x0000000400fb7308 */ /* 0x0009740000000800 */
[----:B------:R-:W-:Y:S01]  /*10870*/  MUFU.EX2 R71, R71 ;  /* 0x0000004700477308 */ /* 0x000fe20000000800 */
[--C-:B----4-:R-:W-:Y:S01]  /*10880*/  FFMA.FTZ R4, R82, UR4, -R64.reuse ;  /* 0x0000000452047c23 */ /* 0x110fe20008010840 */
[----:B-----5:R-:W-:Y:S01]  /*10890*/  F2FP.F16.F32.PACK_AB R41, R251, R244 ;  /* 0x000000f4fb29723e */ /* 0x020fe200000000ff */
[----:B------:R-:W4:Y:S07]  /*108a0*/  LDL.LU R82, [R1+0x14] ;  /* 0x0000140001527983 */ /* 0x000f2e0000300800 */
[----:B------:R5:W1:Y:S01]  /*108b0*/  MUFU.EX2 R23, R4 ;  /* 0x0000000400177308 */ /* 0x000a620000000800 */
[----:B------:R-:W2:Y:S04]  /*108c0*/  LDL.LU R153, [R1+0x18] ;  /* 0x0000180001997983 */ /* 0x000ea80000300800 */
[----:B------:R-:W4:Y:S04]  /*108d0*/  LDL.LU R147, [R1+0x1c] ;  /* 0x00001c0001937983 */ /* 0x000f280000300800 */
[----:B------:R-:W2:Y:S01]  /*108e0*/  LDL.LU R146, [R1+0x20] ;  /* 0x0000200001927983 */ /* 0x000ea20000300800 */
[--C-:B-----5:R-:W-:Y:S01]  /*108f0*/  FFMA.FTZ R4, R83, UR4, -R64.reuse ;  /* 0x0000000453047c23 */ /* 0x120fe20008010840 */
[----:B-1----:R-:W-:Y:S01]  /*10900*/  MOV R154, R23 ;  /* 0x00000017009a7202 */ /* 0x002fe20000000f00 */
[----:B------:R-:W-:Y:S01]  /*10910*/  FMUL.FTZ R23, R36, R155 ;  /* 0x0000009b24177220 */ /* 0x000fe20000410000 */
[----:B------:R-:W-:Y:S01]  /*10920*/  MOV R155, R60 ;  /* 0x0000003c009b7202 */ /* 0x000fe20000000f00 */
[----:B------:R1:W5:Y:S01]  /*10930*/  MUFU.EX2 R11, R4 ;  /* 0x00000004000b7308 */ /* 0x0003620000000800 */
[----:B------:R-:W2:Y:S01]  /*10940*/  LDSM.16.MT88.4 R60, [R185+0x4400] ;  /* 0x00440000b93c783b */ /* 0x000ea20000004200 */
[--C-:B-1----:R-:W-:Y:S01]  /*10950*/  FFMA.FTZ R4, R72, UR4, -R65.reuse ;  /* 0x0000000448047c23 */ /* 0x102fe20008010841 */
[----:B-----5:R-:W-:Y:S01]  /*10960*/  MOV R142, R11 ;  /* 0x0000000b008e7202 */ /* 0x020fe20000000f00 */
[----:B------:R-:W-:Y:S01]  /*10970*/  FMUL.FTZ R11, R0, R139 ;  /* 0x0000008b000b7220 */ /* 0x000fe20000410000 */
[----:B------:R-:W-:Y:S05]  /*10980*/  FFMA.FTZ R72, R119, UR4, -R64 ;  /* 0x0000000477487c23 */ /* 0x000fea0008010840 */
[----:B------:R1:W-:Y:S10]  /*10990*/  MUFU.EX2 R236, R4 ;  /* 0x0000000400ec7308 */ /* 0x0003f40000000800 */
[----:B------:R5:W-:Y:S10]  /*109a0*/  MUFU.EX2 R139, R12 ;  /* 0x0000000c008b7308 */ /* 0x000bf40000000800 */
[----:B------:R-:W-:Y:S01]  /*109b0*/  MUFU.EX2 R72, R72 ;  /* 0x0000004800487308 */ /* 0x000fe20000000800 */
[----:B-1----:R-:W-:Y:S01]  /*109c0*/  FFMA.FTZ R4, R73, UR4, -R65 ;  /* 0x0000000449047c23 */ /* 0x002fe20008010841 */
[--C-:B------:R-:W-:Y:S08]  /*109d0*/  FFMA.FTZ R73, R128, UR4, -R43.reuse ;  /* 0x0000000480497c23 */ /* 0x100ff0000801082b */
[----:B------:R1:W-:Y:S01]  /*109e0*/  MUFU.EX2 R241, R4 ;  /* 0x0000000400f17308 */ /* 0x0003e20000000800 */
[--C-:B-----5:R-:W-:Y:S09]  /*109f0*/  FFMA.FTZ R12, R96, UR4, -R43.reuse ;  /* 0x00000004600c7c23 */ /* 0x120ff2000801082b */
[----:B------:R5:W3:Y:S10]  /*10a00*/  MUFU.EX2 R30, R12 ;  /* 0x0000000c001e7308 */ /* 0x000af40000000800 */
[----:B------:R-:W-:Y:S01]  /*10a10*/  MUFU.EX2 R73, R73 ;  /* 0x0000004900497308 */ /* 0x000fe20000000800 */
[--C-:B-1----:R-:W-:Y:S01]  /*10a20*/  FFMA.FTZ R4, R74, UR4, -R66.reuse ;  /* 0x000000044a047c23 */ /* 0x102fe20008010842 */
[----:B------:R-:W-:Y:S08]  /*10a30*/  FFMA.FTZ R74, R129, UR4, -R43 ;  /* 0x00000004814a7c23 */ /* 0x000ff0000801082b */
[----:B------:R1:W-:Y:S01]  /*10a40*/  MUFU.EX2 R237, R4 ;  /* 0x0000000400ed7308 */ /* 0x0003e20000000800 */
[----:B-----5:R-:W-:Y:S01]  /*10a50*/  FMUL.FTZ R12, R2, R148 ;  /* 0x00000094020c7220 */ /* 0x020fe20000410000 */
[----:B---3--:R-:W-:Y:S01]  /*10a60*/  MOV R150, R30 ;  /* 0x0000001e00967202 */ /* 0x008fe20000000f00 */
[--C-:B------:R-:W-:Y:S07]  /*10a70*/  FFMA.FTZ R30, R89, UR4, -R65.reuse ;  /* 0x00000004591e7c23 */ /* 0x100fee0008010841 */
[----:B------:R-:W3:Y:S01]  /*10a80*/  MUFU.EX2 R74, R74 ;  /* 0x0000004a004a7308 */ /* 0x000ee20000000800 */
[----:B-1----:R-:W-:Y:S01]  /*10a90*/  FFMA.FTZ R4, R75, UR4, -R66 ;  /* 0x000000044b047c23 */ /* 0x002fe20008010842 */
[----:B------:R-:W-:Y:S08]  /*10aa0*/  FFMA.FTZ R75, R130, UR4, -R64 ;  /* 0x00000004824b7c23 */ /* 0x000ff00008010840 */
[----:B------:R1:W-:Y:S01]  /*10ab0*/  MUFU.EX2 R242, R4 ;  /* 0x0000000400f27308 */ /* 0x0003e20000000800 */
[----:B---3--:R-:W-:Y:S09]  /*10ac0*/  F2FP.F16.F32.PACK_AB R162, R74, R73 ;  /* 0x000000494aa2723e */ /* 0x008ff200000000ff */
[----:B------:R-:W-:Y:S01]  /*10ad0*/  MUFU.EX2 R75, R75 ;  /* 0x0000004b004b7308 */ /* 0x000fe20000000800 */
[--C-:B-1----:R-:W-:Y:S01]  /*10ae0*/  FFMA.FTZ R4, R76, UR4, -R65.reuse ;  /* 0x000000044c047c23 */ /* 0x102fe20008010841 */
[--C-:B------:R-:W-:Y:S08]  /*10af0*/  FFMA.FTZ R76, R120, UR4, -R65.reuse ;  /* 0x00000004784c7c23 */ /* 0x100ff00008010841 */
[----:B------:R1:W-:Y:S10]  /*10b00*/  MUFU.EX2 R243, R4 ;  /* 0x0000000400f37308 */ /* 0x0003f40000000800 */
[----:B------:R-:W-:Y:S01]  /*10b10*/  MUFU.EX2 R76, R76 ;  /* 0x0000004c004c7308 */ /* 0x000fe20000000800 */
[--C-:B-1----:R-:W-:Y:S01]  /*10b20*/  FFMA.FTZ R4, R77, UR4, -R65.reuse ;  /* 0x000000044d047c23 */ /* 0x102fe20008010841 */
[----:B------:R-:W-:Y:S08]  /*10b30*/  FFMA.FTZ R77, R121, UR4, -R65 ;  /* 0x00000004794d7c23 */ /* 0x000ff00008010841 */
[----:B------:R1:W-:Y:S10]  /*10b40*/  MUFU.EX2 R252, R4 ;  /* 0x0000000400fc7308 */ /* 0x0003f40000000800 */
[----:B------:R-:W3:Y:S01]  /*10b50*/  MUFU.EX2 R77, R77 ;  /* 0x0000004d004d7308 */ /* 0x000ee20000000800 */
[--C-:B-1----:R-:W-:Y:S01]  /*10b60*/  FFMA.FTZ R4, R79, UR4, -R66.reuse ;  /* 0x000000044f047c23 */ /* 0x102fe20008010842 */
[--C-:B------:R-:W-:Y:S08]  /*10b70*/  FFMA.FTZ R79, R123, UR4, -R66.reuse ;  /* 0x000000047b4f7c23 */ /* 0x100ff00008010842 */
[----:B------:R1:W-:Y:S01]  /*10b80*/  MUFU.EX2 R250, R4 ;  /* 0x0000000400fa7308 */ /* 0x0003e20000000800 */
[----:B---3--:R-:W-:Y:S09]  /*10b90*/  F2FP.F16.F32.PACK_AB R164, R77, R76 ;  /* 0x0000004c4da4723e */ /* 0x008ff200000000ff */
[----:B------:R-:W3:Y:S01]  /*10ba0*/  MUFU.EX2 R79, R79 ;  /* 0x0000004f004f7308 */ /* 0x000ee20000000800 */
[--C-:B-1----:R-:W-:Y:S09]  /*10bb0*/  FFMA.FTZ R4, R84, UR4, -R43.reuse ;  /* 0x0000000454047c23 */ /* 0x102ff2000801082b */
[----:B------:R1:W5:Y:S01]  /*10bc0*/  MUFU.EX2 R33, R4 ;  /* 0x0000000400217308 */ /* 0x0003620000000800 */
[----:B---3--:R-:W-:Y:S01]  /*10bd0*/  F2FP.F16.F32.PACK_AB R165, R79, R78 ;  /* 0x0000004e4fa5723e */ /* 0x008fe200000000ff */
[----:B-1----:R-:W-:Y:S01]  /*10be0*/  FFMA.FTZ R4, R85, UR4, -R43 ;  /* 0x0000000455047c23 */ /* 0x002fe2000801082b */
[----:B-----5:R-:W-:Y:S01]  /*10bf0*/  MOV R141, R33 ;  /* 0x00000021008d7202 */ /* 0x020fe20000000f00 */
[----:B------:R-:W-:Y:S01]  /*10c00*/  FMUL.FTZ R33, R40, R161 ;  /* 0x000000a128217220 */ /* 0x000fe20000410000 */
[----:B------:R-:W-:Y:S05]  /*10c10*/  F2FP.F16.F32.PACK_AB R161, R72, R71 ;  /* 0x0000004748a1723e */ /* 0x000fea00000000ff */
[----:B------:R1:W3:Y:S02]  /*10c20*/  MUFU.EX2 R32, R4 ;  /* 0x0000000400207308 */ /* 0x0002e40000000800 */
[C---:B-1----:R-:W-:Y:S01]  /*10c30*/  FMUL.FTZ R4, R40.reuse, R140 ;  /* 0x0000008c28047220 */ /* 0x042fe20000410000 */
[----:B---3--:R-:W-:Y:S07]  /*10c40*/  MOV R151, R32 ;  /* 0x0000002000977202 */ /* 0x008fee0000000f00 */
[----:B------:R1:W-:Y:S01]  /*10c50*/  MUFU.EX2 R140, R9 ;  /* 0x00000009008c7308 */ /* 0x0003e20000000800 */
[----:B------:R-:W-:Y:S01]  /*10c60*/  FMUL.FTZ R32, R40, R160 ;  /* 0x000000a028207220 */ /* 0x000fe20000410000 */
[----:B------:R-:W-:Y:S01]  /*10c70*/  F2FP.F16.F32.PACK_AB R160, R70, R69 ;  /* 0x0000004546a0723e */ /* 0x000fe200000000ff */
[-C--:B------:R-:W-:Y:S05]  /*10c80*/  HMMA.16816.F32 R4, R44, R24.reuse, R4 ;  /* 0x000000182c04723c */ /* 0x080fea0000001804 */
[C---:B-1----:R-:W-:Y:S02]  /*10c90*/  FMUL.FTZ R9, R2.reuse, R137 ;  /* 0x0000008902097220 */ /* 0x042fe40000410000 */
[----:B------:R1:W-:Y:S05]  /*10ca0*/  MUFU.EX2 R137, R30 ;  /* 0x0000001e00897308 */ /* 0x0003ea0000000800 */
        /* <DEDUP_REMOVED lines=8> */
[----:B------:R-:W-:Y:S01]  /*10d30*/  MOV R156, R31 ;  /* 0x0000001f009c7202 */ /* 0x000fe20000000f00 */
[C---:B-1----:R-:W-:Y:S03]  /*10d40*/  FMUL.FTZ R30, R0.reuse, R166 ;  /* 0x000000a6001e7220 */ /* 0x042fe60000410000 */
[----:B------:R-:W-:Y:S01]  /*10d50*/  FMUL.FTZ R31, R0, R167 ;  /* 0x000000a7001f7220 */ /* 0x000fe20000410000 */
[----:B------:R-:W-:Y:S01]  /*10d60*/  MOV R157, R35 ;  /* 0x00000023009d7202 */ /* 0x000fe20000000f00 */
[C---:B------:R-:W-:Y:S04]  /*10d70*/  HMMA.16816.F32 R24, R48.reuse, R52, R24 ;  /* 0x000000343018723c */ /* 0x040fe80000001818 */
[----:B------:R-:W-:Y:S02]  /*10d80*/  FMUL.FTZ R35, R36, R163 ;  /* 0x000000a324237220 */ /* 0x000fe40000410000 */
[-C--:B------:R-:W-:Y:S05]  /*10d90*/  HMMA.16816.F32 R28, R48, R54.reuse, R28 ;  /* 0x00000036301c723c */ /* 0x080fea000000181c */
[----:B------:R-:W-:Y:S01]  /*10da0*/  FFMA.FTZ R52, R90, UR4, -R66 ;  /* 0x000000045a347c23 */ /* 0x000fe20008010842 */
[----:B------:R-:W-:Y:S03]  /*10db0*/  HMMA.16816.F32 R32, R44, R54, R32 ;  /* 0x000000362c20723c */ /* 0x000fe60000001820 */
[----:B------:R1:W-:Y:S02]  /*10dc0*/  MUFU.EX2 R136, R52 ;  /* 0x0000003400887308 */ /* 0x0003e40000000800 */
[----:B------:R-:W-:Y:S01]  /*10dd0*/  F2FP.F16.F32.PACK_AB R48, R199, R179 ;  /* 0x000000b3c730723e */ /* 0x000fe200000000ff */
[----:B----4-:R-:W-:Y:S01]  /*10de0*/  FFMA.FTZ R2, R2, R147, R127 ;  /* 0x0000009302027223 */ /* 0x010fe2000001007f */
[----:B------:R-:W-:Y:S01]  /*10df0*/  F2FP.F16.F32.PACK_AB R49, R183, R178 ;  /* 0x000000b2b731723e */ /* 0x000fe200000000ff */
[----:B--2---:R-:W-:Y:S03]  /*10e00*/  FFMA.FTZ R0, R0, R146, R126 ;  /* 0x0000009200007223 */ /* 0x004fe6000001007e */
[----:B------:R-:W-:Y:S01]  /*10e10*/  F2FP.F16.F32.PACK_AB R50, R209, R200 ;  /* 0x000000c8d132723e */ /* 0x000fe200000000ff */
[----:B------:R-:W-:Y:S01]  /*10e20*/  FFMA.FTZ R36, R36, R153, R131 ;  /* 0x0000009924247223 */ /* 0x000fe20000010083 */
[----:B------:R-:W-:Y:S01]  /*10e30*/  F2FP.F16.F32.PACK_AB R51, R205, R198 ;  /* 0x000000c6cd33723e */ /* 0x000fe200000000ff */
[----:B------:R-:W-:Y:S01]  /*10e40*/  FFMA.FTZ R40, R40, R82, R133 ;  /* 0x0000005228287223 */ /* 0x000fe20000010085 */
        /* <DEDUP_REMOVED lines=9> */
[----:B------:R-:W-:Y:S01]  /*10ee0*/  MOV R153, R145 ;  /* 0x0000009100997202 */ /* 0x000fe20000000f00 */
[----:B------:R1:W-:Y:S02]  /*10ef0*/  MUFU.EX2 R148, R52 ;  /* 0x0000003400947308 */ /* 0x0003e40000000800 */
[----:B------:R-:W-:Y:S01]  /*10f00*/  FADD.FTZ R36, R181, R36 ;  /* 0x00000024b5247221 */ /* 0x000fe20000010000 */
[----:B------:R-:W-:Y:S01]  /*10f10*/  MOV R134, R3 ;  /* 0x0000000300867202 */ /* 0x000fe20000000f00 */
[C---:B------:R-:W-:Y:S04]  /*10f20*/  HMMA.16816.F32 R8, R44.reuse, R56, R8 ;  /* 0x000000382c08723c */ /* 0x040fe80000001808 */
[----:B------:R-:W-:Y:S01]  /*10f30*/  FADD.FTZ R36, R203, R36 ;  /* 0x00000024cb247221 */ /* 0x000fe20000010000 */
[----:B------:R-:W-:Y:S01]  /*10f40*/  MOV R132, R38 ;  /* 0x0000002600847202 */ /* 0x000fe20000000f00 */
        /* <DEDUP_REMOVED lines=15> */
[--C-:B------:R-:W-:Y:S01]  /*11040*/  FFMA.FTZ R60, R101, UR4, -R43.reuse ;  /* 0x00000004653c7c23 */ /* 0x100fe2000801082b */
[----:B------:R-:W-:Y:S01]  /*11050*/  F2FP.F16.F32.PACK_AB R45, R226, R210 ;  /* 0x000000d2e22d723e */ /* 0x000fe200000000ff */
[----:B------:R-:W-:Y:S03]  /*11060*/  FADD.FTZ R36, R183, R36 ;  /* 0x00000024b7247221 */ /* 0x000fe60000010000 */
[----:B------:R-:W-:Y:S02]  /*11070*/  F2FP.F16.F32.PACK_AB R46, R235, R230 ;  /* 0x000000e6eb2e723e */ /* 0x000fe400000000ff */
[----:B------:R3:W-:Y:S01]  /*11080*/  MUFU.EX2 R94, R60 ;  /* 0x0000003c005e7308 */ /* 0x0007e20000000800 */
[----:B------:R-:W-:Y:S01]  /*11090*/  F2FP.F16.F32.PACK_AB R47, R232, R228 ;  /* 0x000000e4e82f723e */ /* 0x000fe200000000ff */
[----:B------:R-:W-:Y:S01]  /*110a0*/  FADD.FTZ R36, R198, R36 ;  /* 0x00000024c6247221 */ /* 0x000fe20000010000 */
[----:B------:R-:W-:Y:S02]  /*110b0*/  F2FP.F16.F32.PACK_AB R48, R221, R201 ;  /* 0x000000c9dd30723e */ /* 0x000fe400000000ff */
[----:B------:R-:W-:Y:S02]  /*110c0*/  F2FP.F16.F32.PACK_AB R49, R212, R204 ;  /* 0x000000ccd431723e */ /* 0x000fe400000000ff */
[----:B------:R-:W-:Y:S01]  /*110d0*/  F2FP.F16.F32.PACK_AB R50, R223, R217 ;  /* 0x000000d9df32723e */ /* 0x000fe200000000ff */
[----:B--2---:R-:W-:Y:S01]  /*110e0*/  FFMA.FTZ R56, R95, UR4, -R66 ;  /* 0x000000045f387c23 */ /* 0x004fe20008010842 */
[----:B------:R-:W-:Y:S02]  /*110f0*/  F2FP.F16.F32.PACK_AB R51, R225, R220 ;  /* 0x000000dce133723e */ /* 0x000fe400000000ff */
[----:B------:R-:W-:Y:S01]  /*11100*/  MOV R133, R37 ;  /* 0x0000002500857202 */ /* 0x000fe20000000f00 */
[----:B------:R2:W-:Y:S01]  /*11110*/  MUFU.EX2 R96, R56 ;  /* 0x0000003800607308 */ /* 0x0005e20000000800 */
[--C-:B---3--:R-:W-:Y:S09]  /*11120*/  FFMA.FTZ R60, R102, UR4, -R64.reuse ;  /* 0x00000004663c7c23 */ /* 0x108ff20008010840 */
[----:B------:R3:W-:Y:S01]  /*11130*/  MUFU.EX2 R93, R60 ;  /* 0x0000003c005d7308 */ /* 0x0007e20000000800 */
[--C-:B--2---:R-:W-:Y:S01]  /*11140*/  FFMA.FTZ R56, R100, UR4, -R43.reuse ;  /* 0x0000000464387c23 */ /* 0x104fe2000801082b */
[-C--:B-1----:R-:W-:Y:S08]  /*11150*/  HMMA.16816.F32 R4, R44, R52.reuse, R4 ;  /* 0x000000342c04723c */ /* 0x082ff00000001804 */
[----:B------:R1:W-:Y:S01]  /*11160*/  MUFU.EX2 R95, R56 ;  /* 0x00000038005f7308 */ /* 0x0003e20000000800 */
[C---:B------:R-:W-:Y:S04]  /*11170*/  HMMA.16816.F32 R8, R48.reuse, R52, R8 ;  /* 0x000000343008723c */ /* 0x040fe80000001808 */
[----:B---3--:R-:W-:Y:S02]  /*11180*/  FFMA.FTZ R60, R103, UR4, -R64 ;  /* 0x00000004673c7c23 */ /* 0x008fe40008010840 */
[-C--:B------:R-:W-:Y:S03]  /*11190*/  HMMA.16816.F32 R12, R48, R54.reuse, R12 ;  /* 0x00000036300c723c */ /* 0x080fe6000000180c */
[----:B------:R2:W-:Y:S02]  /*111a0*/  MUFU.EX2 R91, R60 ;  /* 0x0000003c005b7308 */ /* 0x0005e40000000800 */
[--C-:B------:R-:W-:Y:S01]  /*111b0*/  FFMA.FTZ R52, R112, UR4, -R43.reuse ;  /* 0x0000000470347c23 */ /* 0x100fe2000801082b */
[C---:B------:R-:W-:Y:S01]  /*111c0*/  HMMA.16816.F32 R16, R44.reuse, R54, R16 ;  /* 0x000000362c10723c */ /* 0x040fe20000001810 */
[----:B-1----:R-:W1:Y:S06]  /*111d0*/  LDSM.16.MT88.4 R56, [R185+0x4800] ;  /* 0x00480000b938783b */ /* 0x002e6c0000004200 */
[----:B------:R3:W-:Y:S02]  /*111e0*/  MUFU.EX2 R90, R52 ;  /* 0x00000034005a7308 */ /* 0x0007e40000000800 */
[----:B--2---:R-:W2:Y:S02]  /*111f0*/  LDSM.16.MT88.4 R60, [R184+0x4c00] ;  /* 0x004c0000b83c783b */ /* 0x004ea40000004200 */
[----:B---3--:R-:W-:Y:S01]  /*11200*/  FFMA.FTZ R52, R113, UR4, -R43 ;  /* 0x0000000471347c23 */ /* 0x008fe2000801082b */
[----:B------:R-:W-:Y:S05]  /*11210*/  FFMA.FTZ R43, R107, UR4, -R66 ;  /* 0x000000046b2b7c23 */ /* 0x000fea0008010842 */
[----:B------:R3:W-:Y:S10]  /*11220*/  MUFU.EX2 R92, R52 ;  /* 0x00000034005c7308 */ /* 0x0007f40000000800 */
[----:B------:R4:W-:Y:S01]  /*11230*/  MUFU.EX2 R84, R43 ;  /* 0x0000002b00547308 */ /* 0x0009e20000000800 */
[-C--:B-1----:R-:W-:Y:S03]  /*11240*/  HMMA.16816.F32 R20, R44, R56.reuse, R20 ;  /* 0x000000382c14723c */ /* 0x082fe60000001814 */
[--C-:B---3--:R-:W-:Y:S03]  /*11250*/  FFMA.FTZ R52, R114, UR4, -R64.reuse ;  /* 0x0000000472347c23 */ /* 0x108fe60008010840 */
[C---:B------:R-:W-:Y:S03]  /*11260*/  HMMA.16816.F32 R24, R48.reuse, R56, R24 ;  /* 0x000000383018723c */ /* 0x040fe60000001818 */
[----:B------:R1:W-:Y:S02]  /*11270*/  MUFU.EX2 R88, R52 ;  /* 0x0000003400587308 */ /* 0x0003e40000000800 */
[--C-:B----4-:R-:W-:Y:S01]  /*11280*/  FFMA.FTZ R43, R109, UR4, -R65.reuse ;  /* 0x000000046d2b7c23 */ /* 0x110fe20008010841 */
[-C--:B------:R-:W-:Y:S07]  /*11290*/  HMMA.16816.F32 R28, R48, R58.reuse, R28 ;  /* 0x0000003a301c723c */ /* 0x080fee000000181c */
[----:B------:R-:W-:Y:S01]  /*112a0*/  MUFU.EX2 R82, R43 ;  /* 0x0000002b00527308 */ /* 0x000fe20000000800 */
[--C-:B------:R-:W-:Y:S01]  /*112b0*/  FFMA.FTZ R56, R105, UR4, -R65.reuse ;  /* 0x0000000469387c23 */ /* 0x100fe20008010841 */
[----:B------:R-:W-:Y:S08]  /*112c0*/  HMMA.16816.F32 R32, R44, R58, R32 ;  /* 0x0000003a2c20723c */ /* 0x000ff00000001820 */
[----:B------:R3:W-:Y:S03]  /*112d0*/  MUFU.EX2 R86, R56 ;  /* 0x0000003800567308 */ /* 0x0007e60000000800 */
[--C-:B-1----:R-:W-:Y:S01]  /*112e0*/  FFMA.FTZ R52, R115, UR4, -R64.reuse ;  /* 0x0000000473347c23 */ /* 0x102fe20008010840 */
[----:B------:R-:W-:Y:S01]  /*112f0*/  F2FP.F16.F32.PACK_AB R48, R233, R224 ;  /* 0x000000e0e930723e */ /* 0x000fe200000000ff */
[----:B------:R-:W-:Y:S01]  /*11300*/  FFMA.FTZ R64, R67, UR4, -R64 ;  /* 0x0000000443407c23 */ /* 0x000fe20008010840 */
[----:B------:R-:W-:Y:S01]  /*11310*/  F2FP.F16.F32.PACK_AB R49, R231, R222 ;  /* 0x000000dee731723e */ /* 0x000fe200000000ff */
[--C-:B------:R-:W-:Y:S03]  /*11320*/  FFMA.FTZ R67, R110, UR4, -R66.reuse ;  /* 0x000000046e437c23 */ /* 0x100fe60008010842 */
[----:B------:R1:W-:Y:S01]  /*11330*/  MUFU.EX2 R89, R52 ;  /* 0x0000003400597308 */ /* 0x0003e20000000800 */
[----:B------:R-:W-:Y:S02]  /*11340*/  F2FP.F16.F32.PACK_AB R50, R144, R249 ;  /* 0x000000f99032723e */ /* 0x000fe400000000ff */
[----:B------:R-:W-:Y:S02]  /*11350*/  F2FP.F16.F32.PACK_AB R51, R157, R246 ;  /* 0x000000f69d33723e */ /* 0x000fe400000000ff */
[----:B------:R-:W-:Y:S02]  /*11360*/  F2FP.F16.F32.PACK_AB R44, R227, R206 ;  /* 0x000000cee32c723e */ /* 0x000fe400000000ff */
[----:B------:R-:W-:Y:S03]  /*11370*/  F2FP.F16.F32.PACK_AB R45, R238, R207 ;  /* 0x000000cfee2d723e */ /* 0x000fe600000000ff */
[----:B------:R-:W4:Y:S01]  /*11380*/  MUFU.EX2 R64, R64 ;  /* 0x0000004000407308 */ /* 0x000f220000000800 */
[--C-:B---3--:R-:W-:Y:S01]  /*11390*/  FFMA.FTZ R56, R106, UR4, -R66.reuse ;  /* 0x000000046a387c23 */ /* 0x108fe20008010842 */
[-C--:B--2---:R-:W-:Y:S05]  /*113a0*/  HMMA.16816.F32 R4, R48, R60.reuse, R4 ;  /* 0x0000003c3004723c */ /* 0x084fea0000001804 */
[----:B------:R-:W-:Y:S03]  /*113b0*/  F2FP.F16.F32.PACK_AB R46, R245, R239 ;  /* 0x000000eff52e723e */ /* 0x000fe600000000ff */
[----:B------:R2:W-:Y:S03]  /*113c0*/  MUFU.EX2 R85, R56 ;  /* 0x0000003800557308 */ /* 0x0005e60000000800 */
[--C-:B-1----:R-:W-:Y:S01]  /*113d0*/  FFMA.FTZ R52, R104, UR4, -R65.reuse ;  /* 0x0000000468347c23 */ /* 0x102fe20008010841 */
[----:B------:R-:W-:Y:S02]  /*113e0*/  F2FP.F16.F32.PACK_AB R47, R248, R234 ;  /* 0x000000eaf82f723e */ /* 0x000fe400000000ff */
[----:B------:R-:W-:Y:S01]  /*113f0*/  F2FP.F16.F32.PACK_AB R43, R142, R154 ;  /* 0x0000009a8e2b723e */ /* 0x000fe200000000ff */
[----:B------:R-:W-:Y:S01]  /*11400*/  FFMA.FTZ R66, R42, UR4, -R66 ;  /* 0x000000042a427c23 */ /* 0x000fe20008010842 */
[----:B------:R-:W-:Y:S02]  /*11410*/  F2FP.F16.F32.PACK_AB R42, R143, R155 ;  /* 0x0000009b8f2a723e */ /* 0x000fe400000000ff */
[----:B------:R1:W-:Y:S01]  /*11420*/  MUFU.EX2 R87, R52 ;  /* 0x0000003400577308 */ /* 0x0003e20000000800 */
[C---:B------:R-:W-:Y:S04]  /*11430*/  HMMA.16816.F32 R8, R44.reuse, R60, R8 ;  /* 0x0000003c2c08723c */ /* 0x040fe80000001808 */
[----:B----4-:R-:W-:Y:S02]  /*11440*/  F2FP.F16.F32.PACK_AB R163, R64, R75 ;  /* 0x0000004b40a3723e */ /* 0x010fe400000000ff */
[-C--:B------:R-:W-:Y:S03]  /*11450*/  HMMA.16816.F32 R12, R44, R62.reuse, R12 ;  /* 0x0000003e2c0c723c */ /* 0x080fe6000000180c */
[----:B------:R-:W-:Y:S01]  /*11460*/  MUFU.EX2 R66, R66 ;  /* 0x0000004200427308 */ /* 0x000fe20000000800 */
[----:B--2---:R-:W-:Y:S01]  /*11470*/  LDSM.16.MT88.4 R56, [R184+0x5000] ;  /* 0x00500000b838783b */ /* 0x004fe20000004200 */
[--C-:B------:R-:W-:Y:S01]  /*11480*/  FFMA.FTZ R60, R108, UR4, -R65.reuse ;  /* 0x000000046c3c7c23 */ /* 0x100fe20008010841 */
[C---:B------:R-:W-:Y:S07]  /*11490*/  HMMA.16816.F32 R16, R48.reuse, R62, R16 ;  /* 0x0000003e3010723c */ /* 0x040fee0000001810 */
[----:B------:R2:W-:Y:S01]  /*114a0*/  MUFU.EX2 R83, R60 ;  /* 0x0000003c00537308 */ /* 0x0005e20000000800 */
[----:B-1----:R-:W1:Y:S03]  /*114b0*/  LDSM.16.MT88.4 R52, [R185+0x4c00] ;  /* 0x004c0000b934783b */ /* 0x002e660000004200 */
[----:B------:R-:W-:Y:S06]  /*114c0*/  FFMA.FTZ R65, R125, UR4, -R65 ;  /* 0x000000047d417c23 */ /* 0x000fec0008010841 */
[----:B------:R-:W3:Y:S10]  /*114d0*/  MUFU.EX2 R65, R65 ;  /* 0x0000004100417308 */ /* 0x000ef40000000800 */
[----:B------:R-:W4:Y:S01]  /*114e0*/  MUFU.EX2 R67, R67 ;  /* 0x0000004300437308 */ /* 0x000f220000000800 */
[----:B--2---:R-:W2:Y:S01]  /*114f0*/  LDSM.16.MT88.4 R60, [R185+0x5000] ;  /* 0x00500000b93c783b */ /* 0x004ea20000004200 */
[----:B---3--:R-:W-:Y:S01]  /*11500*/  F2FP.F16.F32.PACK_AB R166, R65, R80 ;  /* 0x0000005041a6723e */ /* 0x008fe200000000ff */
[-C--:B-1----:R-:W-:Y:S06]  /*11510*/  HMMA.16816.F32 R20, R48, R52.reuse, R20 ;  /* 0x000000343014723c */ /* 0x082fec0000001814 */
[C---:B------:R-:W-:Y:S06]  /*11520*/  HMMA.16816.F32 R24, R44.reuse, R52, R24 ;  /* 0x000000342c18723c */ /* 0x040fec0000001818 */
[-C--:B------:R-:W-:Y:S05]  /*11530*/  HMMA.16816.F32 R28, R44, R54.reuse, R28 ;  /* 0x000000362c1c723c */ /* 0x080fea000000181c */
[----:B------:R-:W-:Y:S01]  /*11540*/  FADD.FTZ R52, R172, R40 ;  /* 0x00000028ac347221 */ /* 0x000fe20000010000 */
[----:B------:R-:W-:Y:S01]  /*11550*/  HMMA.16816.F32 R32, R48, R54, R32 ;  /* 0x000000363020723c */ /* 0x000fe20000001820 */
[----:B------:R-:W1:Y:S04]  /*11560*/  LDSM.16.MT88.4 R48, [R184+0x5400] ;  /* 0x00540000b830783b */ /* 0x000e680000004200 */
[----:B------:R-:W-:Y:S01]  /*11570*/  F2FP.F16.F32.PACK_AB R40, R156, R247 ;  /* 0x000000f79c28723e */ /* 0x000fe200000000ff */
[----:B------:R-:W-:Y:S01]  /*11580*/  FADD.FTZ R53, R174, R2 ;  /* 0x00000002ae357221 */ /* 0x000fe20000010000 */
[----:B------:R-:W-:Y:S01]  /*11590*/  F2FP.F16.F32.PACK_AB R44, R241, R236 ;  /* 0x000000ecf12c723e */ /* 0x000fe200000000ff */
[----:B------:R-:W-:Y:S03]  /*115a0*/  FADD.FTZ R2, R175, R0 ;  /* 0x00000000af027221 */ /* 0x000fe60000010000 */
[----:B------:R-:W-:Y:S01]  /*115b0*/  F2FP.F16.F32.PACK_AB R45, R242, R237 ;  /* 0x000000edf22d723e */ /* 0x000fe200000000ff */
[-C--:B------:R-:W-:Y:S05]  /*115c0*/  HMMA.16816.F32 R4, R40, R56.reuse, R4 ;  /* 0x000000382804723c */ /* 0x080fea0000001804 */
[----:B------:R-:W-:Y:S01]  /*115d0*/  F2FP.F16.F32.PACK_AB R46, R252, R243 ;  /* 0x000000f3fc2e723e */ /* 0x000fe200000000ff */
[----:B------:R-:W-:Y:S01]  /*115e0*/  FADD.FTZ R52, R197, R52 ;  /* 0x00000034c5347221 */ /* 0x000fe20000010000 */
[----:B------:R-:W-:Y:S01]  /*115f0*/  F2FP.F16.F32.PACK_AB R47, R250, R240 ;  /* 0x000000f0fa2f723e */ /* 0x000fe200000000ff */
[----:B------:R-:W-:Y:S03]  /*11600*/  FADD.FTZ R0, R182, R53 ;  /* 0x00000035b6007221 */ /* 0x000fe60000010000 */
        /* <DEDUP_REMOVED lines=10> */
[-C--:B--2---:R-:W-:Y:S05]  /*116b0*/  HMMA.16816.F32 R20, R40, R60.reuse, R20 ;  /* 0x0000003c2814723c */ /* 0x084fea0000001814 */
[----:B------:R-:W-:Y:S01]  /*116c0*/  FADD.FTZ R56, R200, R52 ;  /* 0x00000034c8387221 */ /* 0x000fe20000010000 */
[C---:B------:R-:W-:Y:S01]  /*116d0*/  HMMA.16816.F32 R24, R44.reuse, R60, R24 ;  /* 0x0000003c2c18723c */ /* 0x040fe20000001818 */
[----:B------:R-:W2:Y:S04]  /*116e0*/  LDSM.16.MT88.4 R52, [R185+0x5400] ;  /* 0x00540000b934783b */ /* 0x000ea80000004200 */
[----:B------:R-:W-:Y:S01]  /*116f0*/  FADD.FTZ R56, R209, R56 ;  /* 0x00000038d1387221 */ /* 0x000fe20000010000 */
[-C--:B------:R-:W-:Y:S05]  /*11700*/  HMMA.16816.F32 R28, R44, R62.reuse, R28 ;  /* 0x0000003e2c1c723c */ /* 0x080fea000000181c */
[----:B------:R-:W-:Y:S01]  /*11710*/  FADD.FTZ R60, R205, R36 ;  /* 0x00000024cd3c7221 */ /* 0x000fe20000010000 */
[----:B------:R-:W-:Y:S05]  /*11720*/  HMMA.16816.F32 R32, R40, R62, R32 ;  /* 0x0000003e2820723c */ /* 0x000fea0000001820 */
[----:B------:R-:W-:Y:S01]  /*11730*/  F2FP.F16.F32.PACK_AB R44, R151, R141 ;  /* 0x0000008d972c723e */ /* 0x000fe200000000ff */
[----:B------:R-:W-:Y:S01]  /*11740*/  FADD.FTZ R36, R218, R56 ;  /* 0x00000038da247221 */ /* 0x000fe20000010000 */
[----:B------:R-:W-:Y:S01]  /*11750*/  F2FP.F16.F32.PACK_AB R45, R139, R140 ;  /* 0x0000008c8b2d723e */ /* 0x000fe200000000ff */
[----:B------:R-:W3:Y:S03]  /*11760*/  LDSM.16.MT88.4 R56, [R184+0x5800] ;  /* 0x00580000b838783b */ /* 0x000ee60000004200 */
        /* <DEDUP_REMOVED lines=9> */
[-C--:B-1----:R-:W-:Y:S05]  /*11800*/  HMMA.16816.F32 R4, R44, R48.reuse, R4 ;  /* 0x000000302c04723c */ /* 0x082fea0000001804 */
[----:B------:R-:W-:Y:S01]  /*11810*/  F2FP.F16.F32.PACK_AB R43, R96, R97 ;  /* 0x00000061602b723e */ /* 0x000fe200000000ff */
[----:B------:R-:W-:Y:S01]  /*11820*/  FADD.FTZ R0, R219, R0 ;  /* 0x00000000db007221 */ /* 0x000fe20000010000 */
[----:B------:R-:W-:Y:S04]  /*11830*/  FADD.FTZ R2, R202, R2 ;  /* 0x00000002ca027221 */ /* 0x000fe80000010000 */
        /* <DEDUP_REMOVED lines=10> */
[C---:B------:R-:W-:Y:S05]  /*118e0*/  HMMA.16816.F32 R24, R40.reuse, R52, R24 ;  /* 0x000000342818723c */ /* 0x040fea0000001818 */
[----:B------:R-:W-:Y:S01]  /*118f0*/  FADD.FTZ R2, R212, R2 ;  /* 0x00000002d4027221 */ /* 0x000fe20000010000 */
[-C--:B------:R-:W-:Y:S05]  /*11900*/  HMMA.16816.F32 R28, R40, R54.reuse, R28 ;  /* 0x00000036281c723c */ /* 0x080fea000000181c */
[----:B------:R-:W-:Y:S01]  /*11910*/  FADD.FTZ R48, R235, R48 ;  /* 0x00000030eb307221 */ /* 0x000fe20000010000 */
[----:B------:R-:W-:Y:S05]  /*11920*/  HMMA.16816.F32 R32, R44, R54, R32 ;  /* 0x000000362c20723c */ /* 0x000fea0000001820 */
[----:B------:R-:W-:Y:S01]  /*11930*/  FADD.FTZ R36, R226, R60 ;  /* 0x0000003ce2247221 */ /* 0x000fe20000010000 */
[----:B------:R-:W-:Y:S01]  /*11940*/  FADD.FTZ R0, R220, R2 ;  /* 0x00000002dc007221 */ /* 0x000fe20000010000 */
[----:B------:R-:W-:Y:S01]  /*11950*/  FADD.FTZ R2, R223, R49 ;  /* 0x00000031df027221 */ /* 0x000fe20000010000 */
[----:B------:R-:W-:Y:S02]  /*11960*/  FADD.FTZ R60, R224, R48 ;  /* 0x00000030e03c7221 */ /* 0x000fe40000010000 */
[----:B------:R-:W1:Y:S01]  /*11970*/  LDSM.16.MT88.4 R48, [R185+0x5800] ;  /* 0x00580000b930783b */ /* 0x000e620000004200 */
        /* <DEDUP_REMOVED lines=14> */
[-C--:B---3--:R-:W-:Y:S05]  /*11a60*/  HMMA.16816.F32 R4, R40, R56.reuse, R4 ;  /* 0x000000382804723c */ /* 0x088fea0000001804 */
[----:B----4-:R-:W-:Y:S01]  /*11a70*/  F2FP.F16.F32.PACK_AB R47, R68, R67 ;  /* 0x00000043442f723e */ /* 0x010fe200000000ff */
[----:B------:R-:W-:Y:S01]  /*11a80*/  FADD.FTZ R2, R249, R60 ;  /* 0x0000003cf9027221 */ /* 0x000fe20000010000 */
[----:B------:R-:W-:Y:S01]  /*11a90*/  FADD.FTZ R52, R246, R36 ;  /* 0x00000024f6347221 */ /* 0x000fe20000010000 */
[----:B------:R-:W-:Y:S03]  /*11aa0*/  FADD.FTZ R53, R239, R53 ;  /* 0x00000035ef357221 */ /* 0x000fe60000010000 */
[----:B------:R-:W-:Y:S01]  /*11ab0*/  FADD.FTZ R36, R144, R2 ;  /* 0x0000000290247221 */ /* 0x000fe20000010000 */
[C---:B------:R-:W-:Y:S01]  /*11ac0*/  HMMA.16816.F32 R8, R44.reuse, R56, R8 ;  /* 0x000000382c08723c */ /* 0x040fe20000001808 */
[----:B------:R-:W2:Y:S01]  /*11ad0*/  LDSM.16.MT88.4 R144, [R184+0x5c00] ;  /* 0x005c0000b890783b */ /* 0x000ea20000004200 */
[----:B------:R-:W3:Y:S02]  /*11ae0*/  MUFU.EX2 R57, R81 ;  /* 0x0000005100397308 */ /* 0x000ee40000000800 */
[----:B------:R-:W-:Y:S01]  /*11af0*/  FADD.FTZ R2, R157, R52 ;  /* 0x000000349d027221 */ /* 0x000fe20000010000 */
[----:B------:R-:W-:Y:S01]  /*11b00*/  FADD.FTZ R0, R225, R0 ;  /* 0x00000000e1007221 */ /* 0x000fe20000010000 */
[-C--:B------:R-:W-:Y:S05]  /*11b10*/  HMMA.16816.F32 R12, R44, R58.reuse, R12 ;  /* 0x0000003a2c0c723c */ /* 0x080fea000000180c */
[----:B------:R-:W-:Y:S01]  /*11b20*/  FADD.FTZ R0, R207, R0 ;  /* 0x00000000cf007221 */ /* 0x000fe20000010000 */
[C---:B------:R-:W-:Y:S05]  /*11b30*/  HMMA.16816.F32 R16, R40.reuse, R58, R16 ;  /* 0x0000003a2810723c */ /* 0x040fea0000001810 */
[----:B------:R-:W-:Y:S01]  /*11b40*/  FADD.FTZ R0, R238, R0 ;  /* 0x00000000ee007221 */ /* 0x000fe20000010000 */
[-C--:B-1----:R-:W-:Y:S05]  /*11b50*/  HMMA.16816.F32 R20, R40, R48.reuse, R20 ;  /* 0x000000302814723c */ /* 0x082fea0000001814 */
        /* <DEDUP_REMOVED lines=14> */
[----:B------:R-:W1:Y:S01]  /*11c40*/  LDSM.16.MT88.4 R52, [R185+0x5c00] ;  /* 0x005c0000b934783b */ /* 0x000e620000004200 */
[----:B------:R-:W-:Y:S03]  /*11c50*/  FADD.FTZ R36, R241, R36 ;  /* 0x00000024f1247221 */ /* 0x000fe60000010000 */
[----:B------:R-:W-:Y:S01]  /*11c60*/  FADD.FTZ R2, R143, R2 ;  /* 0x000000028f027221 */ /* 0x000fe20000010000 */
[----:B------:R-:W-:Y:S01]  /*11c70*/  FADD.FTZ R56, R142, R56 ;  /* 0x000000388e387221 */ /* 0x000fe20000010000 */
[----:B------:R-:W-:Y:S01]  /*11c80*/  FADD.FTZ R36, R243, R36 ;  /* 0x00000024f3247221 */ /* 0x000fe20000010000 */
[----:B------:R-:W-:Y:S01]  /*11c90*/  FADD.FTZ R0, R242, R0 ;  /* 0x00000000f2007221 */ /* 0x000fe20000010000 */
[----:B------:R-:W-:Y:S01]  /*11ca0*/  FADD.FTZ R44, R141, R2 ;  /* 0x000000028d2c7221 */ /* 0x000fe20000010000 */
[----:B---3--:R-:W-:Y:S01]  /*11cb0*/  F2FP.F16.F32.PACK_AB R167, R66, R57 ;  /* 0x0000003942a7723e */ /* 0x008fe200000000ff */
[----:B------:R-:W-:Y:S01]  /*11cc0*/  FADD.FTZ R49, R252, R36 ;  /* 0x00000024fc317221 */ /* 0x000fe20000010000 */
[----:B------:R-:W-:Y:S01]  /*11cd0*/  FADD.FTZ R36, R140, R56 ;  /* 0x000000388c247221 */ /* 0x000fe20000010000 */
[----:B------:R-:W-:Y:S01]  /*11ce0*/  FADD.FTZ R0, R240, R0 ;  /* 0x00000000f0007221 */ /* 0x000fe20000010000 */
[-C--:B--2---:R-:W-:Y:S05]  /*11cf0*/  HMMA.16816.F32 R140, R160, R144.reuse, R4 ;  /* 0x00000090a08c723c */ /* 0x084fea0000001804 */
        /* <DEDUP_REMOVED lines=9> */
[C---:B------:R-:W-:Y:S04]  /*11d90*/  HMMA.16816.F32 R136, R164.reuse, R144, R8 ;  /* 0x00000090a488723c */ /* 0x040fe80000001808 */
[----:B------:R-:W-:Y:S01]  /*11da0*/  FADD.FTZ R6, R152, R6 ;  /* 0x0000000698067221 */ /* 0x000fe20000010000 */
[----:B------:R-:W-:Y:S01]  /*11db0*/  FADD.FTZ R5, R99, R5 ;  /* 0x0000000563057221 */ /* 0x000fe20000010000 */
[----:B------:R-:W-:Y:S01]  /*11dc0*/  FADD.FTZ R0, R148, R2 ;  /* 0x0000000294007221 */ /* 0x000fe20000010000 */
[----:B------:R-:W-:Y:S01]  /*11dd0*/  MOV R3, R39 ;  /* 0x0000002700037202 */ /* 0x000fe20000000f00 */
[-C--:B------:R-:W-:Y:S03]  /*11de0*/  HMMA.16816.F32 R148, R164, R146.reuse, R12 ;  /* 0x00000092a494723c */ /* 0x080fe6000000180c */
        /* <DEDUP_REMOVED lines=31> */
[----:B------:R-:W-:Y:S02]  /*11fe0*/  FADD.FTZ R2, R72, R2 ;  /* 0x0000000248027221 */ /* 0x000fe40000010000 */
[----:B------:R-:W-:Y:S03]  /*11ff0*/  FADD.FTZ R0, R77, R4 ;  /* 0x000000044d007221 */ /* 0x000fe60000010000 */
[----:B------:R-:W-:Y:S01]  /*12000*/  FADD.FTZ R4, R79, R5 ;  /* 0x000000054f047221 */ /* 0x000fe20000010000 */
[----:B------:R-:W-:Y:S01]  /*12010*/  FADD.FTZ R6, R74, R6 ;  /* 0x000000064a067221 */ /* 0x000fe20000010000 */
[----:B------:R-:W-:Y:S01]  /*12020*/  FADD.FTZ R5, R75, R2 ;  /* 0x000000024b057221 */ /* 0x000fe20000010000 */
[----:B------:R-:W-:Y:S01]  /*12030*/  FADD.FTZ R2, R80, R0 ;  /* 0x0000000050027221 */ /* 0x000fe20000010000 */
[----:B------:R-:W-:Y:S02]  /*12040*/  FADD.FTZ R0, R57, R4 ;  /* 0x0000000439007221 */ /* 0x000fe40000010000 */
[----:B------:R2:W-:Y:S01]  /*12050*/  STL [R1+0x14], R6 ;  /* 0x0000140601007387 */ /* 0x0005e20000100800 */
[----:B------:R-:W-:Y:S01]  /*12060*/  FADD.FTZ R4, R64, R5 ;  /* 0x0000000540047221 */ /* 0x000fe20000010000 */
[----:B------:R-:W-:Y:S01]  /*12070*/  FADD.FTZ R2, R65, R2 ;  /* 0x0000000241027221 */ /* 0x000fe20000010000 */
[----:B------:R-:W-:Y:S03]  /*12080*/  FADD.FTZ R0, R66, R0 ;  /* 0x0000000042007221 */ /* 0x000fe60000010000 */
[----:B------:R2:W-:Y:S04]  /*12090*/  STL [R1+0x18], R4 ;  /* 0x0000180401007387 */ /* 0x0005e80000100800 */
[----:B------:R2:W-:Y:S04]  /*120a0*/  STL [R1+0x1c], R2 ;  /* 0x00001c0201007387 */ /* 0x0005e80000100800 */
[----:B------:R2:W-:Y:S01]  /*120b0*/  STL [R1+0x20], R0 ;  /* 0x0000200001007387 */ /* 0x0005e20000100800 */
[----:B------:R-:W-:Y:S05]  /*120c0*/  @P2 BRA `(.L_x_331) ;  /* 0xffffffb8006c2947 */ /* 0x000fea000383ffff */
.L_x_330:
[----:B------:R-:W3:Y:S04]  /*120d0*/  LDL.LU R7, [R1+0x14] ;  /* 0x0000140001077983 */ /* 0x000ee80000300800 */
[----:B-12---:R-:W2:Y:S04]  /*120e0*/  LDL.LU R2, [R1+0x18] ;  /* 0x0000180001027983 */ /* 0x006ea80000300800 */
[----:B------:R-:W4:Y:S04]  /*120f0*/  LDL.LU R14, [R1+0x1c] ;  /* 0x00001c00010e7983 */ /* 0x000f280000300800 */
[----:B------:R-:W5:Y:S04]  /*12100*/  LDL.LU R13, [R1+0x20] ;  /* 0x00002000010d7983 */ /* 0x000f680000300800 */
[----:B------:R-:W5:Y:S01]  /*12110*/  LDL R12, [R1+0x3c] ;  /* 0x00003c00010c7983 */ /* 0x000f620000100800 */
[----:B------:R-:W1:Y:S01]  /*12120*/  S2UR UR4, SR_CgaCtaId ;  /* 0x00000000000479c3 */ /* 0x000e620000008800 */
[----:B------:R-:W-:Y:S01]  /*12130*/  UMOV UR5, 0x400 ;  /* 0x0000040000057882 */ /* 0x000fe20000000000 */
[----:B------:R-:W1:Y:S02]  /*12140*/  S2R R40, SR_TID.X ;  /* 0x0000000000287919 */ /* 0x000e640000002100 */
[----:B-1----:R-:W-:Y:S01]  /*12150*/  ULEA UR4, UR4, UR5, 0x18 ;  /* 0x0000000504047291 */ /* 0x002fe2000f8ec03f */
[----:B------:R-:W-:-:S04]  /*12160*/  SHF.R.S32.HI R29, RZ, 0x1f, R40 ;  /* 0x0000001fff1d7819 */ /* 0x000fc80000011428 */
[CC--:B------:R-:W-:Y:S02]  /*12170*/  LEA.HI R6, R29.reuse, R40.reuse, RZ, 0x2 ;  /* 0x000000281d067211 */ /* 0x0c0fe400078f10ff */
[----:B------:R-:W-:Y:S02]  /*12180*/  LEA.HI R29, R29, R40, RZ, 0x5 ;  /* 0x000000281d1d7211 */ /* 0x000fe400078f28ff */
[----:B------:R-:W-:Y:S02]  /*12190*/  SHF.R.S32.HI R0, RZ, 0x2, R6 ;  /* 0x00000002ff007819 */ /* 0x000fe40000011406 */
[----:B------:R-:W-:Y:S02]  /*121a0*/  LOP3.LUT R6, R6, 0xfffffffc, RZ, 0xc0, !PT ;  /* 0xfffffffc06067812 */ /* 0x000fe400078ec0ff */
[----:B------:R-:W-:Y:S02]  /*121b0*/  SHF.R.S32.HI R3, RZ, 0x1f, R0 ;  /* 0x0000001fff037819 */ /* 0x000fe40000011400 */
[----:B------:R-:W-:-:S02]  /*121c0*/  SHF.R.S32.HI R28, RZ, 0x5, R29 ;  /* 0x00000005ff1c7819 */ /* 0x000fc4000001141d */
[----:B------:R-:W-:-:S04]  /*121d0*/  LEA.HI R3, R3, R0, RZ, 0x3 ;  /* 0x0000000003037211 */ /* 0x000fc800078f18ff */
[----:B------:R-:W-:-:S05]  /*121e0*/  LOP3.LUT R3, R3, 0xfffffff8, RZ, 0xc0, !PT ;  /* 0xfffffff803037812 */ /* 0x000fca00078ec0ff */
[----:B------:R-:W-:Y:S01]  /*121f0*/  IMAD.IADD R3, R0, 0x1, -R3 ;  /* 0x0000000100037824 */ /* 0x000fe200078e0a03 */
[----:B---3--:R-:W1:Y:S04]  /*12200*/  SHFL.BFLY PT, R5, R7, 0x2, 0x1f ;  /* 0x0c401f0007057f89 */ /* 0x008e6800000e0000 */
[----:B--2---:R-:W2:Y:S04]  /*12210*/  SHFL.BFLY PT, R4, R2, 0x2, 0x1f ;  /* 0x0c401f0002047f89 */ /* 0x004ea800000e0000 */
[----:B----4-:R-:W3:Y:S04]  /*12220*/  SHFL.BFLY PT, R8, R14, 0x2, 0x1f ;  /* 0x0c401f000e087f89 */ /* 0x010ee800000e0000 */
[----:B-----5:R-:W4:Y:S01]  /*12230*/  SHFL.BFLY PT, R9, R13, 0x2, 0x1f ;  /* 0x0c401f000d097f89 */ /* 0x020f2200000e0000 */
[----:B------:R-:W-:Y:S01]  /*12240*/  ISETP.NE.AND P1, PT, R12, -0x1, PT ;  /* 0xffffffff0c00780c */ /* 0x000fe20003f25270 */
[----:B-1----:R-:W-:Y:S01]  /*12250*/  FADD.FTZ R5, R5, R7 ;  /* 0x0000000705057221 */ /* 0x002fe20000010000 */
[----:B--2---:R-:W-:-:S04]  /*12260*/  FADD.FTZ R4, R4, R2 ;  /* 0x0000000204047221 */ /* 0x004fc80000010000 */
[----:B------:R-:W1:Y:S01]  /*12270*/  SHFL.BFLY PT, R26, R5, 0x1, 0x1f ;  /* 0x0c201f00051a7f89 */ /* 0x000e6200000e0000 */
[----:B------:R-:W-:-:S06]  /*12280*/  LEA.HI R2, R3, R3, RZ, 0x1 ;  /* 0x0000000303027211 */ /* 0x000fcc00078f08ff */
[----:B------:R-:W2:Y:S01]  /*12290*/  @P1 LDC.64 R10, c[0x0][0x298] ;  /* 0x0000a600ff0a1b82 */ /* 0x000ea20000000a00 */
[----:B------:R-:W5:Y:S01]  /*122a0*/  SHFL.BFLY PT, R25, R4, 0x1, 0x1f ;  /* 0x0c201f0004197f89 */ /* 0x000f6200000e0000 */
[----:B------:R-:W-:Y:S02]  /*122b0*/  SHF.R.S32.HI R0, RZ, 0x1, R2 ;  /* 0x00000001ff007819 */ /* 0x000fe40000011402 */
[----:B------:R-:W-:Y:S01]  /*122c0*/  LOP3.LUT R16, R2, 0x3fffffe, RZ, 0xc0, !PT ;  /* 0x03fffffe02107812 */ /* 0x000fe200078ec0ff */
[----:B------:R-:W-:Y:S02]  /*122d0*/  IMAD.IADD R2, R40, 0x1, -R6 ;  /* 0x0000000128027824 */ /* 0x000fe400078e0a06 */
[----:B---3--:R-:W-:Y:S01]  /*122e0*/  FADD.FTZ R6, R8, R14 ;  /* 0x0000000e08067221 */ /* 0x008fe20000010000 */
[----:B------:R-:W-:Y:S02]  /*122f0*/  IMAD.SHL.U32 R7, R0, 0x40, RZ ;  /* 0x0000004000077824 */ /* 0x000fe400078e00ff */
[----:B------:R-:W-:-:S02]  /*12300*/  IMAD.IADD R16, R3, 0x1, -R16 ;  /* 0x0000000103107824 */ /* 0x000fc400078e0a10 */
[----:B------:R-:W-:Y:S01]  /*12310*/  IMAD R2, R28, 0x100, R2 ;  /* 0x000001001c027824 */ /* 0x000fe200078e0202 */
[----:B------:R-:W-:Y:S01]  /*12320*/  LOP3.LUT R3, R7, 0xc0, RZ, 0xc0, !PT ;  /* 0x000000c007037812 */ /* 0x000fe200078ec0ff */
[----:B----4-:R-:W-:Y:S01]  /*12330*/  FADD.FTZ R7, R9, R13 ;  /* 0x0000000d09077221 */ /* 0x010fe20000010000 */
[----:B------:R3:W4:Y:S01]  /*12340*/  SHFL.BFLY PT, R21, R6, 0x1, 0x1f ;  /* 0x0c201f0006157f89 */ /* 0x00072200000e0000 */
[----:B------:R-:W-:Y:S01]  /*12350*/  IMAD R16, R16, 0x10, R2 ;  /* 0x0000001010107824 */ /* 0x000fe200078e0202 */
[----:B------:R-:W-:Y:S02]  /*12360*/  LOP3.LUT R9, R0, 0x1, RZ, 0xc0, !PT ;  /* 0x0000000100097812 */ /* 0x000fe400078ec0ff */
[----:B------:R3:W2:Y:S01]  /*12370*/  SHFL.BFLY PT, R24, R7, 0x1, 0x1f ;  /* 0x0c201f0007187f89 */ /* 0x0006a200000e0000 */
[----:B-1----:R-:W-:Y:S01]  /*12380*/  FADD.FTZ R26, R5, R26 ;  /* 0x0000001a051a7221 */ /* 0x002fe20000010000 */
[----:B------:R-:W-:Y:S01]  /*12390*/  LEA.HI R5, R3, R3, RZ, 0x1d ;  /* 0x0000000303057211 */ /* 0x000fe200078fe8ff */
[----:B--2---:R-:W-:-:S04]  /*123a0*/  @P1 IMAD.WIDE.U32 R2, R12, R10, RZ ;  /* 0x0000000a0c021225 */ /* 0x004fc800078e00ff */
[----:B-----5:R-:W-:Y:S01]  /*123b0*/  FADD.FTZ R25, R4, R25 ;  /* 0x0000001904197221 */ /* 0x020fe20000010000 */
[----:B------:R-:W-:Y:S02]  /*123c0*/  IMAD.U32 R16, R16, 0x2, R5 ;  /* 0x0000000210107824 */ /* 0x000fe400078e0005 */
[----:B------:R-:W-:Y:S02]  /*123d0*/  @P1 IMAD R31, R12, R11, R3 ;  /* 0x0000000b0c1f1224 */ /* 0x000fe400078e0203 */
[----:B------:R-:W-:Y:S01]  /*123e0*/  @P1 IMAD.MOV.U32 R30, RZ, RZ, R2 ;  /* 0x000000ffff1e1224 */ /* 0x000fe200078e0002 */
[----:B------:R-:W-:Y:S01]  /*123f0*/  LEA R16, R16, UR4, 0x1 ;  /* 0x0000000410107c11 */ /* 0x000fe2000f8e08ff */
[----:B---34-:R-:W-:Y:S06]  /*12400*/  @P1 BRA `(.L_x_334) ;  /* 0x0000000000201947 */ /* 0x018fec0003800000 */
        /* <DEDUP_REMOVED lines=8> */
.L_x_334:
        /* <DEDUP_REMOVED lines=20> */
.L_x_335:
[----:B------:R1:W5:Y:S01]  /*125d0*/  LDL R43, [R1+0x50] ;  /* 0x00005000012b7983 */ /* 0x0003620000100800 */
[----:B------:R-:W-:Y:S01]  /*125e0*/  MOV R27, 0x10 ;  /* 0x00000010001b7802 */ /* 0x000fe20000000f00 */
[----:B------:R-:W-:Y:S01]  /*125f0*/  FADD.FTZ R24, R7, R24 ;  /* 0x0000001807187221 */ /* 0x000fe20000010000 */
[----:B------:R-:W-:Y:S01]  /*12600*/  ISETP.NE.AND P5, PT, RZ, UR4, PT ;  /* 0x00000004ff007c0c */ /* 0x000fe2000bfa5270 */
[----:B------:R-:W2:Y:S01]  /*12610*/  S2R R42, SR_CTAID.Y ;  /* 0x00000000002a7919 */ /* 0x000ea20000002600 */
[----:B------:R-:W-:Y:S01]  /*12620*/  SEL R27, R27, 0xfffffff0, P4 ;  /* 0xfffffff01b1b7807 */ /* 0x000fe20002000000 */
[----:B------:R-:W3:Y:S01]  /*12630*/  S2UR UR4, SR_CTAID.X ;  /* 0x00000000000479c3 */ /* 0x000ee20000002500 */
[----:B------:R-:W-:Y:S01]  /*12640*/  LOP3.LUT P4, RZ, R0, 0x2, RZ, 0xc0, !PT ;  /* 0x0000000200ff7812 */ /* 0x000fe2000788c0ff */
[----:B------:R-:W4:Y:S01]  /*12650*/  S2R R41, SR_CTAID.Z ;  /* 0x0000000000297919 */ /* 0x000f220000002700 */
[----:B------:R-:W-:Y:S01]  /*12660*/  ISETP.NE.AND P0, PT, R3, RZ, PT ;  /* 0x000000ff0300720c */ /* 0x000fe20003f05270 */
[----:B------:R-:W-:Y:S01]  /*12670*/  BSSY B0, `(.L_x_336) ;  /* 0x00000aa000007945 */ /* 0x000fe20003800000 */
[----:B------:R-:W-:-:S02]  /*12680*/  IADD3 R19, R16, 0x20, RZ ;  /* 0x0000002010137810 */ /* 0x000fc40007ffe0ff */
[----:B------:R-:W-:Y:S02]  /*12690*/  FSETP.NE.FTZ.AND P1, PT, R21, RZ, PT ;  /* 0x000000ff1500720b */ /* 0x000fe40003f35000 */
[----:B------:R-:W-:Y:S01]  /*126a0*/  MOV R3, 0x3f800000 ;  /* 0x3f80000000037802 */ /* 0x000fe20000000f00 */
[----:B------:R-:W1:Y:S01]  /*126b0*/  @!P5 LDC R17, c[0x0][0x2c4] ;  /* 0x0000b100ff11db82 */ /* 0x000e620000000800 */
[----:B------:R-:W-:Y:S02]  /*126c0*/  MOV R4, 0x3f800000 ;  /* 0x3f80000000047802 */ /* 0x000fe40000000f00 */
[----:B------:R-:W-:Y:S02]  /*126d0*/  MOV R0, 0x3f800000 ;  /* 0x3f80000000007802 */ /* 0x000fe40000000f00 */
[----:B------:R-:W-:Y:S01]  /*126e0*/  @P4 IADD3 R19, R16, -0x20, RZ ;  /* 0xffffffe010134810 */ /* 0x000fe20007ffe0ff */
[----:B------:R-:W3:Y:S01]  /*126f0*/  @P3 MUFU.RCP R3, R26 ;  /* 0x0000001a00033308 */ /* 0x000ee20000001000 */
[----:B------:R-:W-:-:S02]  /*12700*/  PLOP3.LUT P4, PT, PT, PT, PT, 0x8, 0x0 ;  /* 0x000000000000781c */ /* 0x000fc40003f8e170 */
[----:B------:R-:W-:Y:S02]  /*12710*/  @!P5 PLOP3.LUT P4, PT, P0, PT, PT, 0x80, 0x0 ;  /* 0x000000000000d81c */ /* 0x000fe4000078f070 */
[----:B------:R-:W-:Y:S02]  /*12720*/  FSETP.NE.FTZ.AND P0, PT, R24, RZ, PT ;  /* 0x000000ff1800720b */ /* 0x000fe40003f15000 */
[----:B------:R-:W-:Y:S01]  /*12730*/  MOV R2, 0x3f800000 ;  /* 0x3f80000000027802 */ /* 0x000fe20000000f00 */
[----:B------:R-:W2:Y:S08]  /*12740*/  @P2 MUFU.RCP R4, R25 ;  /* 0x0000001900042308 */ /* 0x000eb00000001000 */
        /* <DEDUP_REMOVED lines=8> */
[----:B------:R-:W3:Y:S01]  /*127d0*/  @P0 MUFU.RCP R2, R24 ;  /* 0x0000001800020308 */ /* 0x000ee20000001000 */
        /* <DEDUP_REMOVED lines=8> */
[C---:B----4-:R-:W-:Y:S01]  /*12860*/  FMUL.FTZ R136, R0.reuse, R136 ;  /* 0x0000008800887220 */ /* 0x050fe20000410000 */
[C---:B------:R-:W-:Y:S01]  /*12870*/  FMUL.FTZ R6, R0.reuse, R137 ;  /* 0x0000008900067220 */ /* 0x040fe20000410000 */
[C---:B------:R-:W-:Y:S01]  /*12880*/  FMUL.FTZ R148, R0.reuse, R148 ;  /* 0x0000009400947220 */ /* 0x040fe20000410000 */
[----:B------:R-:W-:Y:S01]  /*12890*/  FMUL.FTZ R149, R0, R149 ;  /* 0x0000009500957220 */ /* 0x000fe20000410000 */
[----:B------:R-:W-:Y:S01]  /*128a0*/  FMUL.FTZ R9, R4, R163 ;  /* 0x000000a304097220 */ /* 0x000fe20000410000 */
[----:B------:R-:W-:Y:S01]  /*128b0*/  F2FP.F16.F32.PACK_AB R8, R8, R140 ;  /* 0x0000008c0808723e */ /* 0x000fe200000000ff */
[----:B------:R-:W-:Y:S01]  /*128c0*/  FMUL.FTZ R156, R0, R156 ;  /* 0x0000009c009c7220 */ /* 0x000fe20000410000 */
[----:B------:R-:W-:Y:S01]  /*128d0*/  F2FP.F16.F32.PACK_AB R7, R7, R142 ;  /* 0x0000008e0707723e */ /* 0x000fe200000000ff */
        /* <DEDUP_REMOVED lines=10> */
[----:B------:R-:W-:Y:S01]  /*12980*/  F2FP.F16.F32.PACK_AB R3, R3, R146 ;  /* 0x000000920303723e */ /* 0x000fe200000000ff */
[----:B------:R-:W-:Y:S01]  /*12990*/  FMUL.FTZ R164, R0, R164 ;  /* 0x000000a400a47220 */ /* 0x000fe20000410000 */
[----:B------:R-:W-:Y:S01]  /*129a0*/  IADD3 R2, R16, R27, RZ ;  /* 0x0000001b10027210 */ /* 0x000fe20007ffe0ff */
[----:B------:R-:W-:Y:S01]  /*129b0*/  FMUL.FTZ R18, R0, R165 ;  /* 0x000000a500127220 */ /* 0x000fe20000410000 */
[----:B------:R-:W-:Y:S01]  /*129c0*/  F2FP.F16.F32.PACK_AB R6, R6, R136 ;  /* 0x000000880606723e */ /* 0x000fe200000000ff */
[----:B------:R2:W-:Y:S01]  /*129d0*/  STS [R16], R8 ;  /* 0x0000000810007388 */ /* 0x0005e20000000800 */
[----:B------:R-:W-:Y:S01]  /*129e0*/  F2FP.F16.F32.PACK_AB R5, R139, R5 ;  /* 0x000000058b05723e */ /* 0x000fe200000000ff */
[----:B-1----:R-:W1:Y:S01]  /*129f0*/  @P4 LDC R17, c[0x0][0x2e4] ;  /* 0x0000b900ff114b82 */ /* 0x002e620000000800 */
[----:B------:R-:W-:Y:S01]  /*12a00*/  F2FP.F16.F32.PACK_AB R0, R149, R148 ;  /* 0x000000949500723e */ /* 0x000fe200000000ff */
[----:B------:R3:W-:Y:S01]  /*12a10*/  STS [R16+0x200], R7 ;  /* 0x0002000710007388 */ /* 0x0007e20000000800 */
[----:B------:R-:W-:-:S02]  /*12a20*/  F2FP.F16.F32.PACK_AB R15, R151, R15 ;  /* 0x0000000f970f723e */ /* 0x000fc400000000ff */
[----:B------:R-:W-:Y:S01]  /*12a30*/  F2FP.F16.F32.PACK_AB R14, R14, R152 ;  /* 0x000000980e0e723e */ /* 0x000fe200000000ff */
[----:B------:R-:W-:Y:S01]  /*12a40*/  STS [R2], R4 ;  /* 0x0000000402007388 */ /* 0x000fe20000000800 */
[----:B------:R-:W-:Y:S02]  /*12a50*/  F2FP.F16.F32.PACK_AB R13, R13, R154 ;  /* 0x0000009a0d0d723e */ /* 0x000fe400000000ff */
[----:B------:R-:W-:Y:S01]  /*12a60*/  F2FP.F16.F32.PACK_AB R10, R10, R160 ;  /* 0x000000a00a0a723e */ /* 0x000fe200000000ff */
[----:B------:R4:W-:Y:S01]  /*12a70*/  STS [R2+0x200], R3 ;  /* 0x0002000302007388 */ /* 0x0009e20000000800 */
[----:B------:R-:W-:Y:S02]  /*12a80*/  F2FP.F16.F32.PACK_AB R9, R9, R162 ;  /* 0x000000a20909723e */ /* 0x000fe400000000ff */
[----:B------:R-:W-:Y:S01]  /*12a90*/  F2FP.F16.F32.PACK_AB R12, R12, R156 ;  /* 0x0000009c0c0c723e */ /* 0x000fe200000000ff */
[----:B------:R4:W-:Y:S01]  /*12aa0*/  STS [R16+0x1000], R6 ;  /* 0x0010000610007388 */ /* 0x0009e20000000800 */
[----:B------:R-:W-:-:S02]  /*12ab0*/  F2FP.F16.F32.PACK_AB R11, R159, R11 ;  /* 0x0000000b9f0b723e */ /* 0x000fc400000000ff */
[----:B------:R-:W-:Y:S01]  /*12ac0*/  F2FP.F16.F32.PACK_AB R18, R18, R164 ;  /* 0x000000a41212723e */ /* 0x000fe200000000ff */
[----:B------:R1:W-:Y:S01]  /*12ad0*/  STS [R16+0x1200], R5 ;  /* 0x0012000510007388 */ /* 0x0003e20000000800 */
[----:B------:R-:W-:-:S03]  /*12ae0*/  F2FP.F16.F32.PACK_AB R20, R167, R20 ;  /* 0x00000014a714723e */ /* 0x000fc600000000ff */
[----:B------:R1:W-:Y:S01]  /*12af0*/  STS [R2+0x1000], R0 ;  /* 0x0010000002007388 */ /* 0x0003e20000000800 */
[----:B--2---:R-:W2:Y:S03]  /*12b00*/  @!P5 LDC R8, c[0x0][0x270] ;  /* 0x00009c00ff08db82 */ /* 0x004ea60000000800 */
[----:B------:R1:W-:Y:S04]  /*12b10*/  STS [R2+0x1200], R15 ;  /* 0x0012000f02007388 */ /* 0x0003e80000000800 */
[----:B------:R-:W-:Y:S01]  /*12b20*/  STS [R19], R14 ;  /* 0x0000000e13007388 */ /* 0x000fe20000000800 */
[----:B---3--:R-:W3:Y:S03]  /*12b30*/  @P3 LDC R7, c[0x0][0x2e8] ;  /* 0x0000ba00ff073b82 */ /* 0x008ee60000000800 */
[----:B------:R2:W-:Y:S01]  /*12b40*/  STS [R19+0x200], R13 ;  /* 0x0002000d13007388 */ /* 0x0005e20000000800 */
[----:B----4-:R4:W3:Y:S04]  /*12b50*/  @P3 MUFU.LG2 R3, R26 ;  /* 0x0000001a00033308 */ /* 0x0108e80000000c00 */
[----:B------:R-:W3:Y:S01]  /*12b60*/  @P5 LDC R6, c[0x0][0x2c0] ;  /* 0x0000b000ff065b82 */ /* 0x000ee20000000800 */
[----:B-1----:R-:W1:Y:S01]  /*12b70*/  S2R R16, SR_TID.X ;  /* 0x0000000000107919 */ /* 0x002e620000002100 */
[----:B------:R-:W-:-:S06]  /*12b80*/  IMAD.IADD R0, R27, 0x1, R19 ;  /* 0x000000011b007824 */ /* 0x000fcc00078e0213 */
[----:B------:R-:W3:Y:S01]  /*12b90*/  @P5 LDC.64 R4, c[0x0][0x2c0] ;  /* 0x0000b000ff045b82 */ /* 0x000ee20000000a00 */
[----:B------:R-:W-:Y:S02]  /*12ba0*/  MOV R27, 0x7f800000 ;  /* 0x7f800000001b7802 */ /* 0x000fe40000000f00 */
[----:B------:R-:W-:Y:S01]  /*12bb0*/  @P5 MOV R2, 0x1 ;  /* 0x0000000100025802 */ /* 0x000fe20000000f00 */
[----:B------:R1:W-:Y:S01]  /*12bc0*/  STS [R0], R10 ;  /* 0x0000000a00007388 */ /* 0x0003e20000000800 */
[----:B--2---:R-:W-:Y:S01]  /*12bd0*/  @!P5 IMAD R2, R17, R8, RZ ;  /* 0x000000081102d224 */ /* 0x004fe200078e02ff */
[----:B------:R-:W-:Y:S02]  /*12be0*/  LOP3.LUT R8, R29, 0xffffffe0, RZ, 0xc0, !PT ;  /* 0xffffffe01d087812 */ /* 0x000fe400078ec0ff */
[----:B------:R2:W-:Y:S01]  /*12bf0*/  STS [R0+0x200], R9 ;  /* 0x0002000900007388 */ /* 0x0005e20000000800 */
[----:B------:R-:W-:Y:S01]  /*12c00*/  IMAD R2, R42, R2, RZ ;  /* 0x000000022a027224 */ /* 0x000fe200078e02ff */
[----:B----4-:R-:W-:Y:S01]  /*12c10*/  MOV R26, 0x7f800000 ;  /* 0x7f800000001a7802 */ /* 0x010fe20000000f00 */
[----:B------:R-:W4:Y:S01]  /*12c20*/  @P1 LDC R13, c[0x0][0x2e8] ;  /* 0x0000ba00ff0d1b82 */ /* 0x000f220000000800 */
[----:B------:R3:W-:Y:S01]  /*12c30*/  STS [R19+0x1000], R12 ;  /* 0x0010000c13007388 */ /* 0x0007e20000000800 */
[----:B------:R-:W-:-:S03]  /*12c40*/  @!P5 IMAD.MOV.U32 R6, RZ, RZ, 0x1 ;  /* 0x00000001ff06d424 */ /* 0x000fc600078e00ff */
[----:B------:R3:W-:Y:S04]  /*12c50*/  STS [R19+0x1200], R11 ;  /* 0x0012000b13007388 */ /* 0x0007e80000000800 */
[----:B------:R-:W-:Y:S04]  /*12c60*/  STS [R0+0x1000], R18 ;  /* 0x0010001200007388 */ /* 0x000fe80000000800 */
[----:B------:R4:W-:Y:S01]  /*12c70*/  STS [R0+0x1200], R20 ;  /* 0x0012001400007388 */ /* 0x0009e20000000800 */
[----:B-1----:R-:W-:Y:S01]  /*12c80*/  SHF.R.S32.HI R29, RZ, 0x1f, R16 ;  /* 0x0000001fff1d7819 */ /* 0x002fe20000011410 */
[----:B------:R-:W-:Y:S03]  /*12c90*/  BAR.SYNC.DEFER_BLOCKING 0x0 ;  /* 0x0000000000007b1d */ /* 0x000fe60000010000 */
[----:B------:R-:W-:-:S05]  /*12ca0*/  LEA.HI R29, R29, R16, RZ, 0x2 ;  /* 0x000000101d1d7211 */ /* 0x000fca00078f10ff */
[----:B------:R-:W1:Y:S01]  /*12cb0*/  @P2 LDC R10, c[0x0][0x2e8] ;  /* 0x0000ba00ff0a2b82 */ /* 0x000e620000000800 */
[----:B--2---:R-:W2:Y:S07]  /*12cc0*/  @P1 MUFU.LG2 R9, R21 ;  /* 0x0000001500091308 */ /* 0x004eae0000000c00 */
[----:B---3--:R-:W3:Y:S01]  /*12cd0*/  @P0 LDC R12, c[0x0][0x2e8] ;  /* 0x0000ba00ff0c0b82 */ /* 0x008ee20000000800 */
[----:B------:R2:W2:Y:S01]  /*12ce0*/  @P2 MUFU.LG2 R11, R25 ;  /* 0x00000019000b2308 */ /* 0x0004a20000000c00 */
[----:B----4-:R-:W-:Y:S01]  /*12cf0*/  @P5 IMAD R0, R5, R4, RZ ;  /* 0x0000000405005224 */ /* 0x010fe200078e02ff */
[----:B------:R-:W-:Y:S01]  /*12d00*/  IADD3 R5, -R8, R40, RZ ;  /* 0x0000002808057210 */ /* 0x000fe20007ffe1ff */
[----:B------:R-:W-:Y:S01]  /*12d10*/  @P3 FMUL.FTZ R4, R3, 0.69314718246459960938 ;  /* 0x3f31721803043820 */ /* 0x000fe20000410000 */
[----:B------:R4:W4:Y:S04]  /*12d20*/  LDS.128 R32, [R208+0x1800] ;  /* 0x00180000d0207984 */ /* 0x0009280000000c00 */
[----:B------:R-:W1:Y:S01]  /*12d30*/  @P0 MUFU.LG2 R8, R24 ;  /* 0x0000001800080308 */ /* 0x000e620000000c00 */
[----:B------:R-:W-:Y:S01]  /*12d40*/  @!P5 MOV R0, R17 ;  /* 0x000000110000d202 */ /* 0x000fe20000000f00 */
[----:B------:R-:W-:Y:S01]  /*12d50*/  @P3 FFMA.FTZ R27, R39, R7, R4 ;  /* 0x00000007271b3223 */ /* 0x000fe20000010004 */
[----:B------:R-:W-:Y:S01]  /*12d60*/  SEL R3, R2, RZ, !P6 ;  /* 0x000000ff02037207 */ /* 0x000fe20007000000 */
[----:B------:R-:W-:Y:S01]  /*12d70*/  IMAD R2, R6, UR4, RZ ;  /* 0x0000000406027c24 */ /* 0x000fe2000f8e02ff */
[----:B------:R-:W-:Y:S01]  /*12d80*/  LOP3.LUT P5, RZ, R5, 0x3, RZ, 0xc0, !PT ;  /* 0x0000000305ff7812 */ /* 0x000fe200078ac0ff */
[----:B--2---:R-:W-:Y:S01]  /*12d90*/  @P1 FMUL.FTZ R4, R9, 0.69314718246459960938 ;  /* 0x3f31721809041820 */ /* 0x004fe20000410000 */
[----:B------:R-:W-:Y:S01]  /*12da0*/  MOV R25, 0x7f800000 ;  /* 0x7f80000000197802 */ /* 0x000fe20000000f00 */
[----:B------:R-:W-:Y:S01]  /*12db0*/  IMAD R0, R41, R0, R3 ;  /* 0x0000000029007224 */ /* 0x000fe200078e0203 */
[----:B------:R-:W-:Y:S01]  /*12dc0*/  SHF.L.U32 R7, R2, 0x7, RZ ;  /* 0x0000000702077819 */ /* 0x000fe200000006ff */
[----:B------:R-:W-:-:S03]  /*12dd0*/  @P2 FMUL.FTZ R3, R11, 0.69314718246459960938 ;  /* 0x3f3172180b032820 */ /* 0x000fc60000410000 */
[----:B------:R-:W-:Y:S01]  /*12de0*/  SHF.R.S32.HI R5, RZ, 0x1f, R7 ;  /* 0x0000001fff057819 */ /* 0x000fe20000011407 */
[----:B-1----:R-:W-:Y:S01]  /*12df0*/  @P2 FFMA.FTZ R26, R38, R10, R3 ;  /* 0x0000000a261a2223 */ /* 0x002fe20000010003 */
[--C-:B------:R-:W-:Y:S01]  /*12e00*/  IADD3 R7, P4, P3, R7, R22, R0.reuse ;  /* 0x0000001607077210 */ /* 0x100fe20007b9e000 */
[----:B------:R-:W-:Y:S01]  /*12e10*/  @P0 FMUL.FTZ R2, R8, 0.69314718246459960938 ;  /* 0x3f31721808020820 */ /* 0x000fe20000410000 */
[----:B------:R-:W-:Y:S02]  /*12e20*/  SHF.R.S32.HI R0, RZ, 0x1f, R0 ;  /* 0x0000001fff007819 */ /* 0x000fe40000011400 */
[----:B------:R-:W-:Y:S01]  /*12e30*/  MOV R24, 0x7f800000 ;  /* 0x7f80000000187802 */ /* 0x000fe20000000f00 */
[----:B------:R-:W-:Y:S01]  /*12e40*/  @P1 FFMA.FTZ R24, R37, R13, R4 ;  /* 0x0000000d25181223 */ /* 0x000fe20000010004 */
[----:B---3--:R-:W-:Y:S01]  /*12e50*/  @P0 FFMA.FTZ R25, R36, R12, R2 ;  /* 0x0000000c24190223 */ /* 0x008fe20000010002 */
[----:B------:R-:W-:Y:S01]  /*12e60*/  IADD3.X R9, R5, R23, R0, P4, P3 ;  /* 0x0000001705097210 */ /* 0x000fe200027e6400 */
[----:B----4-:R-:W-:Y:S06]  /*12e70*/  @P5 BRA `(.L_x_337) ;  /* 0x0000000000a45947 */ /* 0x010fec0003800000 */
        /* <DEDUP_REMOVED lines=41> */
.L_x_337:
[----:B------:R-:W-:Y:S05]  /*13110*/  BSYNC B0 ;  /* 0x0000000000007941 */ /* 0x000fea0003800000 */
.L_x_336:
[----:B------:R-:W2:Y:S01]  /*13120*/  LDL.LU R0, [R1+0x70] ;  /* 0x0000700001007983 */ /* 0x000ea20000300800 */
[----:B-1----:R-:W-:Y:S01]  /*13130*/  SHF.R.S32.HI R5, RZ, 0x2, R29 ;  /* 0x00000002ff057819 */ /* 0x002fe2000001141d */
[----:B------:R-:W-:Y:S02]  /*13140*/  ULDC.64 UR4, c[0x0][0x2a0] ;  /* 0x0000a80000047ab9 */ /* 0x000fe40000000a00 */
[----:B------:R-:W3:Y:S04]  /*13150*/  LDL.LU.64 R8, [R1+0x58] ;  /* 0x0000580001087983 */ /* 0x000ee80000300a00 */
[----:B------:R-:W4:Y:S04]  /*13160*/  LDL.LU R7, [R1+0x60] ;  /* 0x0000600001077983 */ /* 0x000f280000300800 */
[----:B------:R1:W5:Y:S01]  /*13170*/  LDL.64 R10, [R1+0x48] ;  /* 0x00004800010a7983 */ /* 0x0003620000100a00 */
[----:B------:R-:W-:Y:S01]  /*13180*/  SHF.R.S32.HI R4, RZ, 0x1f, R41 ;  /* 0x0000001fff047819 */ /* 0x000fe20000011429 */
[----:B------:R-:W-:Y:S02]  /*13190*/  BSSY B0, `(.L_x_338) ;  /* 0x0000018000007945 */ /* 0x000fe40003800000 */
[----:B------:R1:W1:Y:S02]  /*131a0*/  LDS.128 R12, [R208] ;  /* 0x00000000d00c7984 */ /* 0x0002640000000c00 */
[----:B------:R-:W-:Y:S01]  /*131b0*/  IMAD R4, R4, UR4, RZ ;  /* 0x0000000404047c24 */ /* 0x000fe2000f8e02ff */
[----:B--2--5:R-:W-:Y:S01]  /*131c0*/  ISETP.GE.AND P2, PT, R0, R43, PT ;  /* 0x0000002b0000720c */ /* 0x024fe20003f46270 */
[----:B------:R-:W-:Y:S01]  /*131d0*/  VIADD R0, R5, 0x20 ;  /* 0x0000002005007836 */ /* 0x000fe20000000000 */
[----:B---3--:R-:W-:-:S04]  /*131e0*/  IADD3 R2, P0, R8, R30, RZ ;  /* 0x0000001e08027210 */ /* 0x008fc80007f1e0ff */
[-C--:B------:R-:W-:Y:S01]  /*131f0*/  ISETP.GE.AND P1, PT, R0, R43.reuse, PT ;  /* 0x0000002b0000720c */ /* 0x080fe20003f26270 */
[----:B------:R-:W-:Y:S01]  /*13200*/  IMAD R0, R41, UR5, R4 ;  /* 0x0000000529007c24 */ /* 0x000fe2000f8e0204 */
[-C--:B----4-:R-:W-:Y:S01]  /*13210*/  ISETP.GE.AND P3, PT, R7, R43.reuse, PT ;  /* 0x0000002b0700720c */ /* 0x090fe20003f66270 */
[----:B------:R-:W-:Y:S01]  /*13220*/  IMAD.X R3, R9, 0x1, R31, P0 ;  /* 0x0000000109037824 */ /* 0x000fe200000e061f */
[----:B------:R-:W-:Y:S01]  /*13230*/  ISETP.GE.AND P0, PT, R5, R43, PT ;  /* 0x0000002b0500720c */ /* 0x000fe20003f06270 */
[----:B------:R-:W-:-:S04]  /*13240*/  IMAD.WIDE.U32 R8, R41, UR4, R2 ;  /* 0x0000000429087c25 */ /* 0x000fc8000f8e0002 */
[----:B------:R-:W-:-:S08]  /*13250*/  IMAD.IADD R7, R9, 0x1, R0 ;  /* 0x0000000109077824 */ /* 0x000fd000078e0200 */
        /* <DEDUP_REMOVED lines=11> */
.L_x_339:
[----:B------:R-:W-:Y:S05]  /*13310*/  BSYNC B0 ;  /* 0x0000000000007941 */ /* 0x000fea0003800000 */
.L_x_338:
        /* <DEDUP_REMOVED lines=16> */
.L_x_341:
[----:B------:R-:W-:Y:S05]  /*13420*/  BSYNC B0 ;  /* 0x0000000000007941 */ /* 0x000fea0003800000 */
.L_x_340:
        /* <DEDUP_REMOVED lines=16> */
.L_x_343:
[----:B------:R-:W-:Y:S05]  /*13530*/  BSYNC B0 ;  /* 0x0000000000007941 */ /* 0x000fea0003800000 */
.L_x_342:
        /* <DEDUP_REMOVED lines=15> */
.L_x_323:
        /* <DEDUP_REMOVED lines=36> */
[C---:B------:R-:W-:Y:S01]  /*13870*/  IADD3 R8, P0, R0.reuse, R4, RZ ;  /* 0x0000000400087210 */ /* 0x040fe20007f1e0ff */
        /* <DEDUP_REMOVED lines=9> */
[--C-:B------:R-:W-:Y:S01]  /*13910*/  @!P1 IMAD.MOV.U32 R14, RZ, RZ, R13.reuse ;  /* 0x000000ffff0e9224 */ /* 0x100fe200078e000d */
[C---:B------:R-:W-:Y:S01]  /*13920*/  ISETP.GE.AND P0, PT, R4.reuse, R0, PT ;  /* 0x000000000400720c */ /* 0x040fe20003f06270 */
[----:B------:R-:W-:Y:S01]  /*13930*/  IMAD R2, R19, R2, RZ ;  /* 0x0000000213027224 */ /* 0x000fe200078e02ff */
[----:B------:R-:W-:Y:S01]  /*13940*/  SHF.R.S32.HI R5, RZ, 0x1f, R4 ;  /* 0x0000001fff057819 */ /* 0x000fe20000011404 */
[----:B------:R-:W-:Y:S01]  /*13950*/  VIADD R19, R4, 0x20 ;  /* 0x0000002004137836 */ /* 0x000fe20000000000 */
[----:B------:R-:W-:Y:S01]  /*13960*/  @!P1 SHF.R.S32.HI R15, RZ, 0x1f, R13 ;  /* 0x0000001fff0f9819 */ /* 0x000fe2000001140d */
[----:B------:R-:W-:Y:S01]  /*13970*/  IMAD R6, R6, UR4, RZ ;  /* 0x0000000406067c24 */ /* 0x000fe2000f8e02ff */
[CC--:B------:R-:W-:Y:S01]  /*13980*/  ISETP.GE.OR P3, PT, R4.reuse, R0.reuse, P4 ;  /* 0x000000000400720c */ /* 0x0c0fe20002766670 */
[----:B------:R-:W-:Y:S01]  /*13990*/  VIADD R20, R4, 0x40 ;  /* 0x0000004004147836 */ /* 0x000fe20000000000 */
[----:B------:R-:W-:Y:S01]  /*139a0*/  SEL R17, R2, RZ, P1 ;  /* 0x000000ff02117207 */ /* 0x000fe20000800000 */
[----:B------:R-:W-:Y:S01]  /*139b0*/  VIADD R21, R4, 0x60 ;  /* 0x0000006004157836 */ /* 0x000fe20000000000 */
[CC--:B------:R-:W-:Y:S01]  /*139c0*/  ISETP.GE.OR P1, PT, R19.reuse, R0.reuse, P4 ;  /* 0x000000001300720c */ /* 0x0c0fe20002726670 */
        /* <DEDUP_REMOVED lines=20> */
.L_x_345:
[----:B------:R-:W-:Y:S05]  /*13b10*/  BSYNC B0 ;  /* 0x0000000000007941 */ /* 0x000fea0003800000 */
.L_x_344:
        /* <DEDUP_REMOVED lines=19> */
.L_x_347:
[----:B------:R-:W-:Y:S05]  /*13c50*/  BSYNC B0 ;  /* 0x0000000000007941 */ /* 0x000fea0003800000 */
.L_x_346:
        /* <DEDUP_REMOVED lines=15> */
.L_x_349:
[----:B------:R-:W-:Y:S05]  /*13d50*/  BSYNC B0 ;  /* 0x0000000000007941 */ /* 0x000fea0003800000 */
.L_x_348:
        /* <DEDUP_REMOVED lines=17> */
.L_x_351:
[----:B------:R-:W-:Y:S05]  /*13e70*/  BSYNC B0 ;  /* 0x0000000000007941 */ /* 0x000fea0003800000 */
.L_x_350:
        /* <DEDUP_REMOVED lines=12> */
.L_x_353:
[----:B------:R-:W-:Y:S05]  /*13f40*/  BSYNC B0 ;  /* 0x0000000000007941 */ /* 0x000fea0003800000 */
.L_x_352:
        /* <DEDUP_REMOVED lines=11> */
.L_x_355:
[----:B------:R-:W-:Y:S05]  /*14000*/  BSYNC B0 ;  /* 0x0000000000007941 */ /* 0x000fea0003800000 */
.L_x_354:
        /* <DEDUP_REMOVED lines=10> */
.L_x_357:
[----:B------:R-:W-:Y:S05]  /*140b0*/  BSYNC B0 ;  /* 0x0000000000007941 */ /* 0x000fea0003800000 */
.L_x_356:
        /* <DEDUP_REMOVED lines=10> */
.L_x_358:
        /* <DEDUP_REMOVED lines=10> */
.L_x_724:


//--------------------- .text._ZN5flash16flash_fwd_kernelI23Flash_fwd_kernel_traitsILi32ELi128ELi128ELi4ELb0ELb0EN7cutlass6half_tE19Flash_kernel_traitsILi32ELi128ELi128ELi4ES3_EELb1ELb1ELb0ELb1ELb0ELb0ELb0ELb0EEEvNS_16Flash_fwd_paramsE --------------------------
	.section	.text._ZN5flash16flash_fwd_kernelI23Flash_fwd_kernel_traitsILi32ELi128ELi128ELi4ELb0ELb0EN7cutlass6half_tE19Flash_kernel_traitsILi32ELi128ELi128ELi4ES3_EELb1ELb1ELb0ELb1ELb0ELb0ELb0ELb0EEEvNS_16Flash_fwd_paramsE,"ax",@progbits
	.align	128
        .global         _ZN5flash16flash_fwd_kernelI23Flash_fwd_kernel_traitsILi32ELi128ELi128ELi4ELb0ELb0EN7cutlass6half_tE19Flash_kernel_traitsILi32ELi128ELi128ELi4ES3_EELb1ELb1ELb0ELb1ELb0ELb0ELb0ELb0EEEvNS_16Flash_fwd_paramsE
        .type           _ZN5flash16flash_fwd_kernelI23Flash_fwd_kernel_traitsILi32ELi128ELi128ELi4ELb0ELb0EN7cutlass6half_tE19Flash_kernel_traitsILi32ELi128ELi128ELi4ES3_EELb1ELb1ELb0ELb1ELb0ELb0ELb0ELb0EEEvNS_16Flash_fwd_paramsE,@function
        .size           _ZN5flash16flash_fwd_kernelI23Flash_fwd_kernel_traitsILi32ELi128ELi128ELi4ELb0ELb0EN7cutlass6half_tE19Flash_kernel_traitsILi32ELi128ELi128ELi4ES3_EELb1ELb1ELb0ELb1ELb0ELb0ELb0ELb0EEEvNS_16Flash_fwd_paramsE,(.L_x_725 - _ZN5flash16flash_fwd_kernelI23Flash_fwd_kernel_traitsILi32ELi128ELi128ELi4ELb0ELb0EN7cutlass6half_tE19Flash_kernel_traitsILi32ELi128ELi128ELi4ES3_EELb1ELb1ELb0ELb1ELb0ELb0ELb0ELb0EEEvNS_16Flash_fwd_paramsE)
        .other          _ZN5flash16flash_fwd_kernelI23Flash_fwd_kernel_traitsILi32ELi128ELi128ELi4ELb0ELb0EN7cutlass6half_tE19Flash_kernel_traitsILi32ELi128ELi128ELi4ES3_EELb1ELb1ELb0ELb1ELb0ELb0ELb0ELb0EEEvNS_16Flash_fwd_paramsE,@"STO_CUDA_ENTRY STV_DEFAULT"
_ZN5flash16flash_fwd_kernelI23Flash_fwd_kernel_traitsILi32ELi128ELi128ELi4ELb0ELb0EN7cutlass6half_tE19Flash_kernel_traitsILi32ELi128ELi128ELi4ES3_EELb1ELb1ELb0ELb1ELb0ELb0ELb0ELb0EEEvNS_16Flash_fwd_paramsE:
.text._ZN5flash16flash_fwd_kernelI23Flash_fwd_kernel_traitsILi32ELi128ELi128ELi4ELb0ELb0EN7cutlass6half_tE19Flash_kernel_traitsILi32ELi128ELi128ELi4ES3_EELb1ELb1ELb0ELb1ELb0ELb0ELb0ELb0EEEvNS_16Flash_fwd_paramsE:
        /* <DEDUP_REMOVED lines=8> */
[----:B------:R-:W2:Y:S01]  /*0080*/  LDC R177, c[0x0][0x3ac] ;  /* 0x0000eb00ffb17b82 */ /* 0x000ea20000000800 */
[----:B------:R-:W3:Y:S01]  /*0090*/  S2R R2, SR_TID.X ;  /* 0x0000000000027919 */ /* 0x000ee20000002100 */
[----:B------:R-:W-:Y:S01]  /*00a0*/  ULDC.64 UR6, c[0x0][0x2f0] ;  /* 0x0000bc0000067ab9 */ /* 0x000fe20000000a00 */
[----:B------:R-:W-:Y:S01]  /*00b0*/  ULDC.64 UR8, c[0x0][0x2f0] ;  /* 0x0000bc0000087ab9 */ /* 0x000fe20000000a00 */
[----:B-1----:R-:W-:-:S04]  /*00c0*/  VIADD R1, R1, 0xffffff70 ;  /* 0xffffff7001017836 */ /* 0x002fc80000000000 */
[----:B------:R-:W-:Y:S01]  /*00d0*/  S2UR UR18, SR_CTAID.X ;  /* 0x00000000001279c3 */ /* 0x000fe20000002500 */
[----:B------:R-:W4:Y:S07]  /*00e0*/  @P2 LDG.E.64 R6, desc[UR20][R6.64] ;  /* 0x0000001406062981 */ /* 0x000f2e000c1e1b00 */
[----:B------:R-:W1:Y:S08]  /*00f0*/  S2UR UR31, SR_CTAID.Y ;  /* 0x00000000001f79c3 */ /* 0x000e700000002600 */
[----:B------:R-:W5:Y:S01]  /*0100*/  S2UR UR30, SR_CTAID.Z ;  /* 0x00000000001e79c3 */ /* 0x000f620000002700 */
[----:B--2---:R-:W2:Y:S01]  /*0110*/  @P2 LDG.E.64 R4, desc[UR20][R176.64] ;  /* 0x00000014b0042981 */ /* 0x004ea2000c1e1b00 */
[----:B------:R-:W-:Y:S01]  /*0120*/  UISETP.NE.U32.AND UP2, UPT, UR6, URZ, UPT ;  /* 0x0000003f0600728c */ /* 0x000fe2000bf45070 */
[----:B------:R-:W-:-:S02]  /*0130*/  UMOV UR17, 0xffffffff ;  /* 0xffffffff00117882 */ /* 0x000fc40000000000 */
[----:B------:R-:W-:Y:S01]  /*0140*/  ULDC.U8 UR6, c[0x0][0x3c2] ;  /* 0x0000f08000067ab9 */ /* 0x000fe20000000000 */
[----:B------:R-:W-:Y:S02]  /*0150*/  UISETP.NE.AND.EX UP2, UPT, UR7, URZ, UPT, UP2 ;  /* 0x0000003f0700728c */ /* 0x000fe4000bf45320 */
[----:B------:R-:W2:Y:S01]  /*0160*/  @P2 LDC R0, c[0x0][0x3b0] ;  /* 0x0000ec00ff002b82 */ /* 0x000ea20000000800 */
[----:B------:R-:W-:Y:S01]  /*0170*/  UISETP.NE.AND UP3, UPT, UR6, URZ, UPT ;  /* 0x0000003f0600728c */ /* 0x000fe2000bf65270 */
[----:B------:R-:W-:Y:S02]  /*0180*/  ULDC UR10, c[0x0][0x270] ;  /* 0x00009c00000a7ab9 */ /* 0x000fe40000000800 */
[----:B------:R-:W-:Y:S01]  /*0190*/  PLOP3.LUT P0, PT, PT, PT, UP2, 0x80, 0x0 ;  /* 0x000000000000781c */ /* 0x000fe20003f0f028 */
[----:B------:R-:W-:Y:S01]  /*01a0*/  ULDC.64 UR6, c[0x0][0x2f8] ;  /* 0x0000be0000067ab9 */ /* 0x000fe20000000a00 */
[----:B-1----:R-:W-:-:S06]  /*01b0*/  UIMAD.WIDE UR8, UR31, 0x4, UR8 ;  /* 0x000000041f0878a5 */ /* 0x002fcc000f8e0208 */
[----:B------:R-:W-:Y:S01]  /*01c0*/  IMAD.U32 R14, RZ, RZ, UR8 ;  /* 0x00000008ff0e7e24 */ /* 0x000fe2000f8e00ff */
[----:B-----5:R-:W-:Y:S01]  /*01d0*/  ULOP3.LUT UR4, UR30, UR18, UR31, 0xfe, !UPT ;  /* 0x000000121e047292 */ /* 0x020fe2000f8efe1f */
[----:B------:R-:W-:-:S05]  /*01e0*/  IMAD.U32 R15, RZ, RZ, UR9 ;  /* 0x00000009ff0f7e24 */ /* 0x000fca000f8e00ff */
[----:B---3--:R-:W-:Y:S01]  /*01f0*/  LOP3.LUT P3, RZ, R2, UR4, RZ, 0xfc, !PT ;  /* 0x0000000402ff7c12 */ /* 0x008fe2000f86fcff */
[----:B------:R-:W-:Y:S02]  /*0200*/  ULDC.64 UR4, c[0x0][0x300] ;  /* 0x0000c00000047ab9 */ /* 0x000fe40000000a00 */
[----:B------:R-:W-:-:S04]  /*0210*/  UISETP.NE.U32.AND UP1, UPT, UR4, URZ, UPT ;  /* 0x0000003f0400728c */ /* 0x000fc8000bf25070 */
[----:B------:R-:W-:-:S03]  /*0220*/  UISETP.NE.AND.EX UP1, UPT, UR5, URZ, UPT, UP1 ;  /* 0x0000003f0500728c */ /* 0x000fc6000bf25310 */
[----:B------:R-:W-:Y:S02]  /*0230*/  ULDC.64 UR4, c[0x0][0x2f8] ;  /* 0x0000be0000047ab9 */ /* 0x000fe40000000a00 */
[----:B------:R-:W-:Y:S01]  /*0240*/  UISETP.EQ.U32.AND UP0, UPT, UR4, URZ, UPT ;  /* 0x0000003f0400728c */ /* 0x000fe2000bf02070 */
[----:B------:R-:W1:Y:S03]  /*0250*/  @!P3 LDC.64 R8, c[0x0][0x3b8] ;  /* 0x0000ee00ff08bb82 */ /* 0x000e660000000a00 */
[----:B------:R-:W-:Y:S02]  /*0260*/  UISETP.EQ.OR.EX UP0, UPT, UR5, URZ, !UP3, UP0 ;  /* 0x0000003f0500728c */ /* 0x000fe4000df02700 */
[----:B------:R-:W-:Y:S02]  /*0270*/  @UP1 ULDC.64 UR8, c[0x0][0x300] ;  /* 0x0000c00000081ab9 */ /* 0x000fe40000000a00 */
[----:B------:R-:W-:-:S02]  /*0280*/  @UP1 UIMAD.WIDE UR8, UR31, 0x4, UR8 ;  /* 0x000000041f0818a5 */ /* 0x000fc4000f8e0208 */
[----:B------:R-:W-:-:S04]  /*0290*/  UIMAD.WIDE UR6, UR31, 0x4, UR6 ;  /* 0x000000041f0678a5 */ /* 0x000fc8000f8e0206 */
[----:B------:R-:W-:Y:S02]  /*02a0*/  IMAD.U32 R12, RZ, RZ, UR8 ;  /* 0x00000008ff0c7e24 */ /* 0x000fe4000f8e00ff */
[----:B------:R-:W-:Y:S01]  /*02b0*/  IMAD.U32 R13, RZ, RZ, UR9 ;  /* 0x00000009ff0d7e24 */ /* 0x000fe2000f8e00ff */
[----:B----4-:R-:W-:Y:S02]  /*02c0*/  @P2 R2UR UR26, R6 ;  /* 0x00000000061a22ca */ /* 0x010fe400000e0000 */
[----:B------:R-:W-:-:S11]  /*02d0*/  @P2 R2UR UR27, R7 ;  /* 0x00000000071b22ca */ /* 0x000fd600000e0000 */
[----:B------:R-:W-:Y:S02]  /*02e0*/  IMAD.U32 R10, RZ, RZ, UR26 ;  /* 0x0000001aff0a7e24 */ /* 0x000fe4000f8e00ff */
[----:B------:R-:W-:Y:S01]  /*02f0*/  IMAD.U32 R11, RZ, RZ, UR27 ;  /* 0x0000001bff0b7e24 */ /* 0x000fe2000f8e00ff */
[----:B--2---:R-:W-:-:S04]  /*0300*/  @P2 IADD3 R176, P1, R4, R0, RZ ;  /* 0x0000000004b02210 */ /* 0x004fc80007f3e0ff */
[----:B-1----:R1:W-:Y:S01]  /*0310*/  @!P3 STG.E.64 desc[UR20][R8.64], R10 ;  /* 0x0000000a0800b986 */ /* 0x0023e2000c101b14 */
[----:B------:R-:W-:Y:S01]  /*0320*/  @P2 IMAD.X R177, RZ, RZ, R5, P1 ;  /* 0x000000ffffb12224 */ /* 0x000fe200008e0605 */
[----:B------:R-:W-:Y:S02]  /*0330*/  PLOP3.LUT P1, PT, PT, PT, UP1, 0x80, 0x0 ;  /* 0x000000000000781c */ /* 0x000fe40003f2f018 */
[----:B------:R-:W-:Y:S02]  /*0340*/  PLOP3.LUT P2, PT, PT, PT, UP0, 0x80, 0x0 ;  /* 0x000000000000781c */ /* 0x000fe40003f4f008 */
[----:B------:R2:W-:Y:S01]  /*0350*/  @!P3 STG.E.64 desc[UR20][R8.64+0x8], R176 ;  /* 0x000008b00800b986 */ /* 0x0005e2000c101b14 */
[----:B------:R-:W-:-:S03]  /*0360*/  IMAD.U32 R4, RZ, RZ, UR6 ;  /* 0x00000006ff047e24 */ /* 0x000fc6000f8e00ff */
[----:B------:R-:W3:Y:S01]  /*0370*/  @P0 LDG.E R7, desc[UR20][R14.64] ;  /* 0x000000140e070981 */ /* 0x000ee2000c1e1900 */
[----:B------:R-:W-:-:S03]  /*0380*/  IMAD.U32 R5, RZ, RZ, UR7 ;  /* 0x00000007ff057e24 */ /* 0x000fc6000f8e00ff */
[----:B------:R-:W4:Y:S04]  /*0390*/  @P0 LDG.E R6, desc[UR20][R14.64+0x4] ;  /* 0x000004140e060981 */ /* 0x000f28000c1e1900 */
[----:B------:R-:W5:Y:S04]  /*03a0*/  @P1 LDG.E R3, desc[UR20][R12.64] ;  /* 0x000000140c031981 */ /* 0x000f68000c1e1900 */
[----:B------:R-:W2:Y:S01]  /*03b0*/  @!P2 LDG.E R0, desc[UR20][R4.64] ;  /* 0x000000140400a981 */ /* 0x000ea2000c1e1900 */
[----:B------:R-:W-:Y:S01]  /*03c0*/  UMOV UR14, URZ ;  /* 0x0000003f000e7c82 */ /* 0x000fe20008000000 */
[----:B------:R-:W-:Y:S01]  /*03d0*/  UIMAD UR6, UR31, UR10, UR30 ;  /* 0x0000000a1f0672a4 */ /* 0x000fe2000f8e021e */
[----:B------:R-:W-:Y:S01]  /*03e0*/  UMOV UR8, 0xffffffff ;  /* 0xffffffff00087882 */ /* 0x000fe20000000000 */
[----:B-1----:R-:W-:-:S04]  /*03f0*/  SHF.R.S32.HI R11, RZ, 0x1f, R2 ;  /* 0x0000001fff0b7819 */ /* 0x002fc80000011402 */
[----:B------:R-:W-:Y:S02]  /*0400*/  LEA.HI R186, R11, R2, RZ, 0x5 ;  /* 0x000000020bba7211 */ /* 0x000fe400078f28ff */
[----:B---3--:R-:W-:Y:S02]  /*0410*/  @P0 R2UR UR17, R7 ;  /* 0x00000000071102ca */ /* 0x008fe400000e0000 */
[----:B----4-:R-:W-:Y:S02]  /*0420*/  @P0 R2UR UR33, R6 ;  /* 0x00000000062102ca */ /* 0x010fe400000e0000 */
[----:B------:R-:W-:Y:S01]  /*0430*/  ISETP.NE.U32.AND P0, PT, RZ, UR4, PT ;  /* 0x00000004ff007c0c */ /* 0x000fe2000bf05070 */
[----:B------:R-:W-:Y:S01]  /*0440*/  USHF.L.U32 UR4, UR6, 0x5, URZ ;  /* 0x0000000506047899 */ /* 0x000fe2000800063f */
[----:B-----5:R-:W-:Y:S02]  /*0450*/  @P1 R2UR UR14, R3 ;  /* 0x00000000030e12ca */ /* 0x020fe400000e0000 */
[----:B------:R-:W-:-:S02]  /*0460*/  LOP3.LUT R3, R186, 0xffffffe0, RZ, 0xc0, !PT ;  /* 0xffffffe0ba037812 */ /* 0x000fc400078ec0ff */
[----:B--2---:R-:W-:Y:S02]  /*0470*/  @!P2 R2UR UR8, R0 ;  /* 0x000000000008a2ca */ /* 0x004fe400000e0000 */
[----:B------:R-:W-:Y:S01]  /*0480*/  ISETP.NE.AND.EX P2, PT, RZ, UR5, PT, P0 ;  /* 0x00000005ff007c0c */ /* 0x000fe2000bf45300 */
[----:B------:R-:W-:Y:S01]  /*0490*/  IMAD.IADD R10, R2, 0x1, -R3 ;  /* 0x00000001020a7824 */ /* 0x000fe200078e0a03 */
[----:B------:R-:W-:Y:S02]  /*04a0*/  USHF.R.S32.HI UR5, URZ, 0x1f, UR4 ;  /* 0x0000001f3f057899 */ /* 0x000fe40008011404 */
[----:B------:R-:W-:Y:S02]  /*04b0*/  @UP2 UIADD3 UR33, UR33, -UR17, URZ ;  /* 0x8000001121212290 */ /* 0x000fe4000fffe03f */
[--C-:B------:R-:W-:Y:S02]  /*04c0*/  IADD3 R176, P1, P0, R176, UR4, R10.reuse ;  /* 0x00000004b0b07c10 */ /* 0x100fe4000f83e00a */
[----:B------:R-:W-:-:S03]  /*04d0*/  SHF.R.S32.HI R0, RZ, 0x1f, R10 ;  /* 0x0000001fff007819 */ /* 0x000fc6000001140a */
[----:B------:R-:W-:Y:S01]  /*04e0*/  @!UP2 ULDC UR33, c[0x0][0x2c4] ;  /* 0x0000b1000021aab9 */ /* 0x000fe20000000800 */
        /* <DEDUP_REMOVED lines=9> */
.L_x_359:
[----:B------:R-:W-:-:S05]  /*0580*/  ULDC UR6, c[0x0][0x2c8] ;  /* 0x0000b20000067ab9 */ /* 0x000fca0000000800 */
.L_x_360:
        /* <DEDUP_REMOVED lines=36> */
[----:B------:R-:W1:Y:S01]  /*07d0*/  LDC R0, c[0x0][0x278] ;  /* 0x00009e00ff007b82 */ /* 0x000e620000000800 */
[----:B------:R-:W2:Y:S01]  /*07e0*/  S2R R3, SR_CTAID.Z ;  /* 0x0000000000037919 */ /* 0x000ea20000002700 */
[----:B------:R-:W-:Y:S01]  /*07f0*/  IMAD.MOV.U32 R6, RZ, RZ, RZ ;  /* 0x000000ffff067224 */ /* 0x000fe200078e00ff */
[----:B------:R-:W-:Y:S01]  /*0800*/  UISETP.NE.AND UP1, UPT, UR17, -0x1, UPT ;  /* 0xffffffff1100788c */ /* 0x000fe2000bf25270 */
[----:B------:R-:W-:Y:S01]  /*0810*/  LEA.HI R9, R11, R2, RZ, 0x3 ;  /* 0x000000020b097211 */ /* 0x000fe200078f18ff */
[----:B------:R-:W-:Y:S01]  /*0820*/  UISETP.NE.AND UP0, UPT, UR8, -0x1, UPT ;  /* 0xffffffff0800788c */ /* 0x000fe2000bf05270 */
[----:B------:R-:W-:Y:S01]  /*0830*/  SHF.R.S32.HI R186, RZ, 0x5, R186 ;  /* 0x00000005ffba7819 */ /* 0x000fe200000114ba */
[----:B------:R-:W-:-:S04]  /*0840*/  IMAD.MOV.U32 R203, RZ, RZ, R15 ;  /* 0x000000ffffcb7224 */ /* 0x000fc800078e000f */
[----:B------:R-:W-:-:S03]  /*0850*/  PLOP3.LUT P0, PT, PT, PT, UP0, 0x80, 0x0 ;  /* 0x000000000000781c */ /* 0x000fc60003f0f008 */
[----:B------:R-:W-:Y:S01]  /*0860*/  @UP1 ULDC.64 UR6, c[0x0][0x240] ;  /* 0x0000900000061ab9 */ /* 0x000fe20000000a00 */
[----:B------:R-:W-:Y:S02]  /*0870*/  @!UP1 USHF.R.S32.HI UR9, URZ, 0x1f, UR31 ;  /* 0x0000001f3f099899 */ /* 0x000fe4000801141f */
[----:B------:R-:W-:Y:S02]  /*0880*/  @UP1 UIMAD.WIDE.U32 UR28, UR17, UR6, URZ ;  /* 0x00000006111c12a5 */ /* 0x000fe4000f8e003f */
[----:B------:R-:W-:Y:S02]  /*0890*/  @UP0 UIADD3 UR13, UR14, UR8, URZ ;  /* 0x000000080e0d0290 */ /* 0x000fe4000fffe03f */
[----:B------:R-:W-:Y:S01]  /*08a0*/  @UP1 UIMAD UR4, UR17, UR7, UR29 ;  /* 0x00000007110412a4 */ /* 0x000fe2000f8e021d */
[----:B------:R-:W-:Y:S01]  /*08b0*/  @UP0 ULDC.64 UR10, c[0x0][0x248] ;  /* 0x00009200000a0ab9 */ /* 0x000fe20000000a00 */
[----:B-1----:R-:W-:Y:S01]  /*08c0*/  IABS R4, R0 ;  /* 0x0000000000047213 */ /* 0x002fe20000000000 */
[----:B------:R-:W-:Y:S01]  /*08d0*/  @!UP1 ULDC.64 UR6, c[0x0][0x228] ;  /* 0x00008a0000069ab9 */ /* 0x000fe20000000a00 */
[----:B------:R-:W-:-:S02]  /*08e0*/  @UP0 UIMAD.WIDE.U32 UR36, UR13, UR10, URZ ;  /* 0x0000000a0d2402a5 */ /* 0x000fc4000f8e003f */
[----:B------:R-:W1:Y:S01]  /*08f0*/  I2F.RP R8, R4 ;  /* 0x0000000400087306 */ /* 0x000e620000209400 */
[----:B------:R-:W-:Y:S02]  /*0900*/  @!UP1 UIMAD UR9, UR9, UR6, URZ ;  /* 0x00000006090992a4 */ /* 0x000fe4000f8e023f */
[----:B------:R-:W-:Y:S01]  /*0910*/  @!UP1 UIMAD.WIDE.U32 UR34, UR31, UR6, URZ ;  /* 0x000000061f2292a5 */ /* 0x000fe2000f8e003f */
[----:B--2---:R-:W-:Y:S01]  /*0920*/  IABS R3, R3 ;  /* 0x0000000300037213 */ /* 0x004fe20000000000 */
[----:B------:R-:W-:Y:S02]  /*0930*/  @!UP1 UIMAD UR7, UR31, UR7, UR9 ;  /* 0x000000071f0792a4 */ /* 0x000fe4000f8e0209 */
[----:B------:R-:W-:Y:S01]  /*0940*/  @UP0 UIMAD UR13, UR13, UR11, URZ ;  /* 0x0000000b0d0d02a4 */ /* 0x000fe2000f8e023f */
[----:B------:R-:W-:Y:S01]  /*0950*/  @UP0 UMOV UR24, UR36 ;  /* 0x0000002400180c82 */ /* 0x000fe20008000000 */
[----:B------:R-:W-:Y:S02]  /*0960*/  @!UP1 UIADD3 UR4, UR35, UR7, URZ ;  /* 0x0000000723049290 */ /* 0x000fe4000fffe03f */
[----:B------:R-:W-:Y:S01]  /*0970*/  @UP0 UIADD3 UR13, UR37, UR13, URZ ;  /* 0x0000000d250d0290 */ /* 0x000fe2000fffe03f */
[----:B-1----:R-:W1:Y:S01]  /*0980*/  MUFU.RCP R7, R8 ;  /* 0x0000000800077308 */ /* 0x002e620000001000 */
[----:B------:R-:W-:Y:S01]  /*0990*/  @!UP1 UMOV UR28, UR34 ;  /* 0x00000022001c9c82 */ /* 0x000fe20008000000 */
[----:B-1----:R-:W-:-:S06]  /*09a0*/  VIADD R7, R7, 0xffffffe ;  /* 0x0ffffffe07077836 */ /* 0x002fcc0000000000 */
[----:B------:R-:W1:Y:S02]  /*09b0*/  F2I.FTZ.U32.TRUNC.NTZ R7, R7 ;  /* 0x0000000700077305 */ /* 0x000e64000021f000 */
[----:B-1----:R-:W-:-:S04]  /*09c0*/  IMAD.MOV R5, RZ, RZ, -R7 ;  /* 0x000000ffff057224 */ /* 0x002fc800078e0a07 */
[----:B------:R-:W-:-:S04]  /*09d0*/  IMAD R5, R5, R4, RZ ;  /* 0x0000000405057224 */ /* 0x000fc800078e02ff */
[----:B------:R-:W-:Y:S01]  /*09e0*/  IMAD.HI.U32 R6, R7, R5, R6 ;  /* 0x0000000507067227 */ /* 0x000fe200078e0006 */
[----:B------:R-:W-:-:S04]  /*09f0*/  LEA.HI R7, R11, R2, RZ, 0x2 ;  /* 0x000000020b077211 */ /* 0x000fc800078f10ff */
[----:B------:R-:W-:Y:S01]  /*0a00*/  LOP3.LUT R13, R7, 0xfffffffc, RZ, 0xc0, !PT ;  /* 0xfffffffc070d7812 */ /* 0x000fe200078ec0ff */
[----:B------:R-:W-:Y:S01]  /*0a10*/  IMAD.HI.U32 R178, R6, R3, RZ ;  /* 0x0000000306b27227 */ /* 0x000fe200078e00ff */
[----:B------:R-:W-:-:S03]  /*0a20*/  SHF.R.S32.HI R16, RZ, 0x2, R7 ;  /* 0x00000002ff107819 */ /* 0x000fc60000011407 */
[----:B------:R-:W-:Y:S01]  /*0a30*/  IMAD.IADD R8, R2, 0x1, -R13 ;  /* 0x0000000102087824 */ /* 0x000fe200078e0a0d */
[----:B------:R-:W-:Y:S01]  /*0a40*/  LEA.HI R7, R7, R16, RZ, 0x1 ;  /* 0x0000001007077211 */ /* 0x000fe200078f08ff */
[----:B------:R-:W-:Y:S02]  /*0a50*/  IMAD.MOV R5, RZ, RZ, -R178 ;  /* 0x000000ffff057224 */ /* 0x000fe400078e0ab2 */
[----:B------:R-:W-:Y:S01]  /*0a60*/  IMAD.SHL.U32 R14, R8, 0x8, RZ ;  /* 0x00000008080e7824 */ /* 0x000fe200078e00ff */
[----:B------:R-:W-:Y:S01]  /*0a70*/  LOP3.LUT R7, R7, 0x7fffffe, RZ, 0xc0, !PT ;  /* 0x07fffffe07077812 */ /* 0x000fe200078ec0ff */
[----:B------:R-:W-:Y:S01]  /*0a80*/  IMAD R5, R4, R5, R3 ;  /* 0x0000000504057224 */ /* 0x000fe200078e0203 */
[----:B------:R-:W-:Y:S01]  /*0a90*/  SHF.R.S32.HI R3, RZ, 0x3, R9 ;  /* 0x00000003ff037819 */ /* 0x000fe20000011409 */
[--C-:B------:R-:W-:Y:S01]  /*0aa0*/  IMAD.MOV.U32 R202, RZ, RZ, R14.reuse ;  /* 0x000000ffffca7224 */ /* 0x100fe200078e000e */
[----:B------:R1:W-:Y:S01]  /*0ab0*/  STL [R1+0x50], R14 ;  /* 0x0000500e01007387 */ /* 0x0003e20000100800 */
[----:B------:R-:W-:-:S02]  /*0ac0*/  IMAD.MOV.U32 R202, RZ, RZ, R14 ;  /* 0x000000ffffca7224 */ /* 0x000fc400078e000e */
        /* <DEDUP_REMOVED lines=19> */
.L_x_362:
        /* <DEDUP_REMOVED lines=27> */
.L_x_363:
[----:B------:R-:W2:Y:S01]  /*0db0*/  S2UR UR19, SR_CgaCtaId ;  /* 0x00000000001379c3 */ /* 0x000ea20000008800 */
[----:B------:R-:W-:Y:S01]  /*0dc0*/  SHF.R.S32.HI R203, RZ, 0x1f, R202 ;  /* 0x0000001fffcb7819 */ /* 0x000fe200000114ca */
[----:B------:R-:W-:Y:S01]  /*0dd0*/  @!P1 IMAD.IADD R5, R5, 0x1, -R4 ;  /* 0x0000000105059824 */ /* 0x000fe200078e0a04 */
[----:B------:R-:W-:Y:S01]  /*0de0*/  UIADD3 UR14, -UR32, UR33, URZ ;  /* 0x00000021200e7290 */ /* 0x000fe2000fffe13f */
[----:B------:R-:W-:Y:S01]  /*0df0*/  LOP3.LUT R6, R0, UR30, RZ, 0x3c, !PT ;  /* 0x0000001e00067c12 */ /* 0x000fe2000f8e3cff */
[----:B------:R-:W-:Y:S01]  /*0e00*/  ULDC.64 UR6, c[0x0][0x258] ;  /* 0x0000960000067ab9 */ /* 0x000fe20000000a00 */
[----:B------:R3:W-:Y:S01]  /*0e10*/  STL [R1+0x54], R203 ;  /* 0x000054cb01007387 */ /* 0x0007e20000100800 */
[----:B------:R-:W-:Y:S01]  /*0e20*/  ISETP.GE.U32.AND P6, PT, R5, R4, PT ;  /* 0x000000040500720c */ /* 0x000fe20003fc6070 */
[----:B------:R-:W-:Y:S01]  /*0e30*/  UIMAD UR15, UR29, UR6, URZ ;  /* 0x000000061d0f72a4 */ /* 0x000fe2000f8e023f */
[----:B------:R-:W-:Y:S01]  /*0e40*/  IADD3 R4, P0, R202, UR28, RZ ;  /* 0x0000001cca047c10 */ /* 0x000fe2000ff1e0ff */
[----:B------:R-:W-:Y:S01]  /*0e50*/  IMAD.U32 R12, RZ, RZ, UR6 ;  /* 0x00000006ff0c7e24 */ /* 0x000fe2000f8e00ff */
[----:B------:R-:W-:Y:S01]  /*0e60*/  ISETP.GE.AND P3, PT, R16, UR14, PT ;  /* 0x0000000e10007c0c */ /* 0x000fe2000bf66270 */
[----:B------:R-:W-:Y:S01]  /*0e70*/  UIMAD UR7, UR30, UR7, UR15 ;  /* 0x000000071e0772a4 */ /* 0x000fe2000f8e020f */
[----:B------:R-:W-:Y:S01]  /*0e80*/  IADD3.X R5, R203, UR4, RZ, P0, !PT ;  /* 0x00000004cb057c10 */ /* 0x000fe200087fe4ff */
[----:B------:R-:W-:Y:S01]  /*0e90*/  UMOV UR6, 0x400 ;  /* 0x0000040000067882 */ /* 0x000fe20000000000 */
[----:B------:R-:W-:Y:S01]  /*0ea0*/  ISETP.GE.AND P4, PT, R6, RZ, PT ;  /* 0x000000ff0600720c */ /* 0x000fe20003f86270 */
[----:B------:R-:W-:Y:S01]  /*0eb0*/  VIADD R8, R16, 0x20 ;  /* 0x0000002010087836 */ /* 0x000fe20000000000 */
[----:B------:R-:W-:Y:S01]  /*0ec0*/  SHF.R.S32.HI R17, RZ, 0x1f, R16 ;  /* 0x0000001fff117819 */ /* 0x000fe20000011410 */
[----:B------:R-:W-:Y:S01]  /*0ed0*/  IMAD.WIDE.U32 R12, R12, UR30, R4 ;  /* 0x0000001e0c0c7c25 */ /* 0x000fe2000f8e0004 */
[----:B------:R-:W-:Y:S01]  /*0ee0*/  BSSY B0, `(.L_x_364) ;  /* 0x0000022000007945 */ /* 0x000fe20003800000 */
[----:B------:R-:W-:-:S02]  /*0ef0*/  ISETP.NE.AND P5, PT, R0, RZ, PT ;  /* 0x000000ff0000720c */ /* 0x000fc40003fa5270 */
[----:B------:R-:W-:Y:S01]  /*0f00*/  VIADD R7, R16, 0x40 ;  /* 0x0000004010077836 */ /* 0x000fe20000000000 */
[----:B------:R-:W-:Y:S01]  /*0f10*/  ISETP.GE.AND P2, PT, R8, UR14, PT ;  /* 0x0000000e08007c0c */ /* 0x000fe2000bf46270 */
[----:B--2---:R-:W-:Y:S01]  /*0f20*/  ULEA UR4, UR19, UR6, 0x18 ;  /* 0x0000000613047291 */ /* 0x004fe2000f8ec03f */
[----:B------:R-:W-:Y:S02]  /*0f30*/  VIADD R6, R16, 0x60 ;  /* 0x0000006010067836 */ /* 0x000fe40000000000 */
[----:B------:R-:W-:Y:S02]  /*0f40*/  IMAD.U32 R19, RZ, RZ, UR18 ;  /* 0x00000012ff137e24 */ /* 0x000fe4000f8e00ff */
[----:B------:R-:W-:Y:S01]  /*0f50*/  @!P1 VIADD R178, R178, 0x1 ;  /* 0x00000001b2b29836 */ /* 0x000fe20000000000 */
[----:B------:R-:W-:Y:S01]  /*0f60*/  ISETP.GE.AND P1, PT, R7, UR14, PT ;  /* 0x0000000e07007c0c */ /* 0x000fe2000bf26270 */
[----:B------:R-:W-:Y:S01]  /*0f70*/  VIADD R15, R13, UR7 ;  /* 0x000000070d0f7c36 */ /* 0x000fe20008000000 */
[----:B------:R-:W-:Y:S01]  /*0f80*/  ISETP.GE.AND P0, PT, R6, UR14, PT ;  /* 0x0000000e06007c0c */ /* 0x000fe2000bf06270 */
[----:B------:R-:W-:Y:S01]  /*0f90*/  IMAD.WIDE R18, R19, 0x80, R16 ;  /* 0x0000008013127825 */ /* 0x000fe200078e0210 */
[----:B------:R-:W-:-:S03]  /*0fa0*/  LEA R227, R227, UR4, 0x1 ;  /* 0x00000004e3e37c11 */ /* 0x000fc6000f8e08ff */
[----:B------:R-:W-:Y:S01]  /*0fb0*/  @P6 VIADD R178, R178, 0x1 ;  /* 0x00000001b2b26836 */ /* 0x000fe20000000000 */
[----:B---3--:R-:W-:Y:S07]  /*0fc0*/  @P3 BRA `(.L_x_365) ;  /* 0x00000000004c3947 */ /* 0x008fee0003800000 */
[----:B------:R-:W-:Y:S02]  /*0fd0*/  ULDC UR6, c[0x0][0x2d0] ;  /* 0x0000b40000067ab9 */ /* 0x000fe40000000800 */
[----:B------:R-:W-:-:S13]  /*0fe0*/  ISETP.GE.AND P3, PT, R202, UR6, PT ;  /* 0x00000006ca007c0c */ /* 0x000fda000bf66270 */
[----:B------:R2:W-:Y:S04]  /*0ff0*/  @P3 STS [R227], RZ ;  /* 0x000000ffe3003388 */ /* 0x0005e80000000800 */
[----:B------:R2:W-:Y:S04]  /*1000*/  @P3 STS [R227+0x4], RZ ;  /* 0x000004ffe3003388 */ /* 0x0005e80000000800 */
[----:B------:R2:W-:Y:S01]  /*1010*/  @P3 STS.64 [R227+0x8], RZ ;  /* 0x000008ffe3003388 */ /* 0x0005e20000000a00 */
[----:B------:R-:W-:Y:S05]  /*1020*/  @P3 BRA `(.L_x_365) ;  /* 0x0000000000343947 */ /* 0x000fea0003800000 */
[----:B------:R-:W-:Y:S01]  /*1030*/  ULDC.64 UR6, c[0x0][0x240] ;  /* 0x0000900000067ab9 */ /* 0x000fe20000000a00 */
[----:B-1----:R-:W-:Y:S01]  /*1040*/  MOV R14, R12 ;  /* 0x0000000c000e7202 */ /* 0x002fe20000000f00 */
        /* <DEDUP_REMOVED lines=11> */
.L_x_365:
[----:B------:R-:W-:Y:S05]  /*1100*/  BSYNC B0 ;  /* 0x0000000000007941 */ /* 0x000fea0003800000 */
.L_x_364:
        /* <DEDUP_REMOVED lines=18> */
[----:B------:R-:W-:Y:S01]  /*1230*/  @!PT LDS RZ, [RZ] ;  /* 0x00000000fffff984 */ /* 0x000fe20000000800 */
[----:B------:R-:W-:Y:S01]  /*1240*/  @!PT LDS RZ, [RZ] ;  /* 0x00000000fffff984 */ /* 0x000fe20000000800 */
[----:B------:R-:W-:Y:S01]  /*1250*/  @!PT LDS RZ, [RZ] ;  /* 0x00000000fffff984 */ /* 0x000fe20000000800 */
[----:B------:R3:W-:Y:S02]  /*1260*/  LDGSTS.E.BYPASS.LTC128B.128 [R227+0x800], desc[UR20][R22.64] ;  /* 0x0080000016e37fae */ /* 0x0007e4000b901d54 */
.L_x_367:
[----:B------:R-:W-:Y:S05]  /*1270*/  BSYNC B0 ;  /* 0x0000000000007941 */ /* 0x000fea0003800000 */
.L_x_366:
        /* <DEDUP_REMOVED lines=22> */
.L_x_369:
[----:B------:R-:W-:Y:S05]  /*13e0*/  BSYNC B0 ;  /* 0x0000000000007941 */ /* 0x000fea0003800000 */
.L_x_368:
        /* <DEDUP_REMOVED lines=21> */
.L_x_371:
[----:B------:R-:W-:Y:S05]  /*1540*/  BSYNC B0 ;  /* 0x0000000000007941 */ /* 0x000fea0003800000 */
.L_x_370:
[----:B-1----:R-:W-:Y:S01]  /*1550*/  IMAD R5, R17, UR10, RZ ;  /* 0x0000000a11057c24 */ /* 0x002fe2000f8e02ff */
[----:B------:R-:W-:Y:S01]  /*1560*/  @!P4 IADD3 R178, -R178, RZ, RZ ;  /* 0x000000ffb2b2c210 */ /* 0x000fe20007ffe1ff */
[C---:B------:R-:W-:Y:S01]  /*1570*/  IMAD.WIDE.U32 R12, R16.reuse, UR10, R202 ;  /* 0x0000000a100c7c25 */ /* 0x040fe2000f8e00ca */
[----:B------:R-:W-:Y:S01]  /*1580*/  @!P5 LOP3.LUT R178, RZ, R0, RZ, 0x33, !PT ;  /* 0x00000000ffb2d212 */ /* 0x000fe200078e33ff */
[----:B------:R-:W-:Y:S01]  /*1590*/  ULDC.64 UR6, c[0x0][0x260] ;  /* 0x0000980000067ab9 */ /* 0x000fe20000000a00 */
[----:B------:R-:W-:Y:S01]  /*15a0*/  UIADD3 UR19, UR22, -0x1, URZ ;  /* 0xffffffff16137890 */ /* 0x000fe2000fffe03f */
[----:B------:R-:W-:Y:S01]  /*15b0*/  IMAD R4, R16, UR11, R5 ;  /* 0x0000000b10047c24 */ /* 0x000fe2000f8e0205 */
[----:B------:R-:W-:Y:S01]  /*15c0*/  IADD3 R14, P0, R12, UR24, RZ ;  /* 0x000000180c0e7c10 */ /* 0x000fe2000ff1e0ff */
[----:B------:R-:W-:Y:S01]  /*15d0*/  IMAD.WIDE.U32 R18, R16, UR8, R202 ;  /* 0x0000000810127c25 */ /* 0x000fe2000f8e00ca */
[----:B------:R-:W-:Y:S01]  /*15e0*/  SHF.R.S32.HI R181, RZ, 0x1f, R178 ;  /* 0x0000001fffb57819 */ /* 0x000fe200000114b2 */
[----:B------:R-:W-:Y:S01]  /*15f0*/  UIMAD UR28, UR19, -0x80, UR25 ;  /* 0xffffff80131c78a4 */ /* 0x000fe2000f8e0219 */
[----:B------:R-:W-:Y:S01]  /*1600*/  IADD3.X R15, R13, UR13, R4, P0, !PT ;  /* 0x0000000d0d0f7c10 */ /* 0x000fe200087fe404 */
[----:B------:R-:W-:Y:S01]  /*1610*/  IMAD R5, R17, UR8, RZ ;  /* 0x0000000811057c24 */ /* 0x000fe2000f8e02ff */
[----:B------:R-:W-:Y:S01]  /*1620*/  IADD3 R4, P0, R18, UR16, RZ ;  /* 0x0000001012047c10 */ /* 0x000fe2000ff1e0ff */
[----:B------:R-:W-:Y:S01]  /*1630*/  IMAD R13, R181, UR6, RZ ;  /* 0x00000006b50d7c24 */ /* 0x000fe2000f8e02ff */
[----:B------:R-:W-:Y:S01]  /*1640*/  USHF.L.U64.HI UR23, UR10, 0x7, UR11 ;  /* 0x000000070a177899 */ /* 0x000fe2000801020b */
[----:B------:R-:W-:Y:S01]  /*1650*/  IMAD R0, R16, UR9, R5 ;  /* 0x0000000910007c24 */ /* 0x000fe2000f8e0205 */
[----:B------:R-:W-:Y:S01]  /*1660*/  USHF.L.U32 UR24, UR10, 0x7, URZ ;  /* 0x000000070a187899 */ /* 0x000fe2000800063f */
[C---:B------:R-:W-:Y:S01]  /*1670*/  IMAD.WIDE.U32 R20, R178.reuse, UR6, R14 ;  /* 0x00000006b2147c25 */ /* 0x040fe2000f8e000e */
[----:B------:R-:W-:Y:S01]  /*1680*/  USHF.R.S32.HI UR34, URZ, 0x1f, UR19 ;  /* 0x0000001f3f227899 */ /* 0x000fe20008011413 */
[----:B------:R-:W-:Y:S01]  /*1690*/  MOV R12, UR19 ;  /* 0x00000013000c7c02 */ /* 0x000fe20008000f00 */
[----:B------:R-:W-:Y:S01]  /*16a0*/  BSSY B0, `(.L_x_372) ;  /* 0x0000021000007945 */ /* 0x000fe20003800000 */
[----:B------:R-:W-:Y:S01]  /*16b0*/  IADD3.X R5, R19, UR12, R0, P0, !PT ;  /* 0x0000000c13057c10 */ /* 0x000fe200087fe400 */
[----:B------:R-:W-:Y:S01]  /*16c0*/  IMAD R0, R178, UR7, R13 ;  /* 0x00000007b2007c24 */ /* 0x000fe2000f8e020d */
[----:B------:R-:W-:Y:S01]  /*16d0*/  MOV R200, R20 ;  /* 0x0000001400c87202 */ /* 0x000fe20000000f00 */
[----:B------:R1:W-:Y:S01]  /*16e0*/  STL.64 [R1+0x40], R20 ;  /* 0x0000401401007387 */ /* 0x0003e20000100a00 */
[----:B------:R-:W-:Y:S01]  /*16f0*/  ISETP.GE.AND P0, PT, R16, UR28, PT ;  /* 0x0000001c10007c0c */ /* 0x000fe2000bf06270 */
[----:B------:R-:W-:Y:S01]  /*1700*/  UIMAD UR12, UR23, UR19, URZ ;  /* 0x00000013170c72a4 */ /* 0x000fe2000f8e023f */
[----:B------:R-:W-:Y:S01]  /*1710*/  IADD3 R201, R21, R0, RZ ;  /* 0x0000000015c97210 */ /* 0x000fe20007ffe0ff */
[----:B------:R-:W-:Y:S01]  /*1720*/  ULDC.64 UR6, c[0x0][0x268] ;  /* 0x00009a0000067ab9 */ /* 0x000fe20000000a00 */
[----:B------:R-:W-:Y:S01]  /*1730*/  ISETP.GE.AND P3, PT, R8, UR28, PT ;  /* 0x0000001c08007c0c */ /* 0x000fe2000bf66270 */
[----:B------:R-:W-:Y:S01]  /*1740*/  UIMAD UR12, UR34, UR24, UR12 ;  /* 0x00000018220c72a4 */ /* 0x000fe2000f8e020c */
[----:B------:R-:W-:Y:S01]  /*1750*/  IMAD R181, R181, UR6, RZ ;  /* 0x00000006b5b57c24 */ /* 0x000fe2000f8e02ff */
[----:B------:R1:W-:Y:S01]  /*1760*/  STL.64 [R1+0x48], R200 ;  /* 0x000048c801007387 */ /* 0x0003e20000100a00 */
[----:B------:R-:W-:Y:S01]  /*1770*/  IMAD.WIDE.U32 R12, R12, UR24, R200 ;  /* 0x000000180c0c7c25 */ /* 0x000fe2000f8e00c8 */
[----:B------:R-:W-:-:S02]  /*1780*/  ISETP.GE.AND P2, PT, R7, UR28, PT ;  /* 0x0000001c07007c0c */ /* 0x000fc4000bf46270 */
[----:B------:R-:W-:Y:S01]  /*1790*/  ISETP.GE.AND P1, PT, R6, UR28, PT ;  /* 0x0000001c06007c0c */ /* 0x000fe2000bf26270 */
[C---:B------:R-:W-:Y:S01]  /*17a0*/  IMAD R181, R178.reuse, UR7, R181 ;  /* 0x00000007b2b57c24 */ /* 0x040fe2000f8e02b5 */
[----:B------:R-:W-:Y:S01]  /*17b0*/  IADD3 R15, R13, UR12, RZ ;  /* 0x0000000c0d0f7c10 */ /* 0x000fe2000fffe0ff */
[----:B------:R-:W-:Y:S01]  /*17c0*/  IMAD.WIDE.U32 R178, R178, UR6, R4 ;  /* 0x00000006b2b27c25 */ /* 0x000fe2000f8e0004 */
[----:B------:R-:W-:Y:S09]  /*17d0*/  @P0 BRA `(.L_x_373) ;  /* 0x0000000000340947 */ /* 0x000ff20003800000 */
        /* <DEDUP_REMOVED lines=13> */
.L_x_373:
[----:B------:R-:W-:Y:S05]  /*18b0*/  BSYNC B0 ;  /* 0x0000000000007941 */ /* 0x000fea0003800000 */
.L_x_372:
        /* <DEDUP_REMOVED lines=17> */
.L_x_375:
[----:B------:R-:W-:Y:S05]  /*19d0*/  BSYNC B0 ;  /* 0x0000000000007941 */ /* 0x000fea0003800000 */
.L_x_374:
        /* <DEDUP_REMOVED lines=18> */
.L_x_377:
[----:B------:R-:W-:Y:S05]  /*1b00*/  BSYNC B0 ;  /* 0x0000000000007941 */ /* 0x000fea0003800000 */
.L_x_376:
        /* <DEDUP_REMOVED lines=18> */
.L_x_379:
[----:B------:R-:W-:Y:S05]  /*1c30*/  BSYNC B0 ;  /* 0x0000000000007941 */ /* 0x000fea0003800000 */
.L_x_378:
        /* <DEDUP_REMOVED lines=13> */
[----:B------:R-:W-:Y:S01]  /*1d10*/  LOP3.LUT R9, R9, 0xfffffff8, RZ, 0xc0, !PT ;  /* 0xfffffff809097812 */ /* 0x000fe200078ec0ff */
[----:B------:R-:W-:Y:S01]  /*1d20*/  @UP1 ULEA UR12, UP0, UR36, UR12, 0x2 ;  /* 0x0000000c240c1291 */ /* 0x000fe2000f80103f */
[----:B------:R-:W-:Y:S01]  /*1d30*/  SHF.R.S32.HI R185, RZ, 0x1f, R10 ;  /* 0x0000001fffb97819 */ /* 0x000fe2000001140a */
[----:B------:R-:W-:Y:S01]  /*1d40*/  @UP1 UIADD3 UR7, UR37, UR7, URZ ;  /* 0x0000000725071290 */ /* 0x000fe2000fffe03f */
[----:B------:R-:W-:Y:S01]  /*1d50*/  ISETP.GE.AND P2, PT, R7, UR28, PT ;  /* 0x0000001c07007c0c */ /* 0x000fe2000bf46270 */
[----:B------:R-:W-:-:S04]  /*1d60*/  DEPBAR.LE SB0, 0x0 ;  /* 0x000080000000791a */ /* 0x000fc80000000000 */
[----:B------:R-:W-:Y:S01]  /*1d70*/  @UP1 ULEA.HI.X UR13, UR36, UR13, UR7, 0x2, UP0 ;  /* 0x0000000d240d1291 */ /* 0x000fe200080f1407 */
[----:B------:R-:W-:Y:S01]  /*1d80*/  IMAD.U32 R12, RZ, RZ, UR12 ;  /* 0x0000000cff0c7e24 */ /* 0x000fe2000f8e00ff */
[----:B------:R-:W-:Y:S01]  /*1d90*/  LEA R0, R186, UR32, 0x4 ;  /* 0x00000020ba007c11 */ /* 0x000fe2000f8e20ff */
[----:B------:R-:W-:-:S03]  /*1da0*/  @UP1 ULDC UR6, c[0x0][0x2e8] ;  /* 0x0000ba0000061ab9 */ /* 0x000fc60000000800 */
[----:B------:R-:W-:-:S05]  /*1db0*/  IMAD.U32 R13, RZ, RZ, UR13 ;  /* 0x0000000dff0d7e24 */ /* 0x000fca000f8e00ff */
[----:B-1----:R-:W5:Y:S01]  /*1dc0*/  @P0 LDG.E R4, desc[UR20][R12.64] ;  /* 0x000000140c040981 */ /* 0x002f62000c1e1900 */
[----:B------:R-:W-:Y:S01]  /*1dd0*/  LOP3.LUT R5, R11, 0xfffffff0, RZ, 0xc0, !PT ;  /* 0xfffffff00b057812 */ /* 0x000fe200078ec0ff */
[----:B------:R-:W-:Y:S01]  /*1de0*/  USHF.L.U64.HI UR12, UR8, 0x7, UR9 ;  /* 0x00000007080c7899 */ /* 0x000fe20008010209 */
[----:B------:R-:W-:Y:S01]  /*1df0*/  SHF.R.S32.HI R182, RZ, 0x4, R11 ;  /* 0x00000004ffb67819 */ /* 0x000fe2000001140b */
[----:B------:R-:W-:Y:S01]  /*1e00*/  USHF.L.U32 UR13, UR8, 0x7, URZ ;  /* 0x00000007080d7899 */ /* 0x000fe2000800063f */
[----:B------:R-:W-:Y:S01]  /*1e10*/  LEA.HI R185, R185, R10, RZ, 0x2 ;  /* 0x0000000ab9b97211 */ /* 0x000fe200078f10ff */
[C---:B------:R-:W-:Y:S01]  /*1e20*/  IMAD.IADD R184, R2.reuse, 0x1, -R5 ;  /* 0x0000000102b87824 */ /* 0x040fe200078e0a05 */
[----:B------:R-:W-:Y:S01]  /*1e30*/  LEA.HI R11, R11, R182, RZ, 0x1 ;  /* 0x000000b60b0b7211 */ /* 0x000fe200078f08ff */
[----:B------:R-:W-:Y:S01]  /*1e40*/  IMAD.IADD R5, R2, 0x1, -R9 ;  /* 0x0000000102057824 */ /* 0x000fe200078e0a09 */
[----:B------:R-:W-:Y:S01]  /*1e50*/  SHF.R.S32.HI R185, RZ, 0x2, R185 ;  /* 0x00000002ffb97819 */ /* 0x000fe200000114b9 */
[----:B------:R-:W-:Y:S01]  /*1e60*/  UIMAD UR7, UR12, UR19, URZ ;  /* 0x000000130c0772a4 */ /* 0x000fe2000f8e023f */
[----:B------:R-:W-:Y:S01]  /*1e70*/  LEA.HI R7, R184, R184, RZ, 0x1 ;  /* 0x000000b8b8077211 */ /* 0x000fe200078f08ff */
[----:B------:R-:W-:Y:S01]  /*1e80*/  IMAD.IADD R181, R179, 0x1, R181 ;  /* 0x00000001b3b57824 */ /* 0x000fe200078e02b5 */
[----:B------:R-:W-:Y:S01]  /*1e90*/  LOP3.LUT R11, R11, 0xfffffffe, RZ, 0xc0, !PT ;  /* 0xfffffffe0b0b7812 */ /* 0x000fe200078ec0ff */
[----:B------:R-:W-:Y:S01]  /*1ea0*/  IMAD.MOV.U32 R180, RZ, RZ, R178 ;  /* 0x000000ffffb47224 */ /* 0x000fe200078e00b2 */
[--C-:B------:R-:W-:Y:S01]  /*1eb0*/  SHF.R.S32.HI R9, RZ, 0x1, R7.reuse ;  /* 0x00000001ff097819 */ /* 0x100fe20000011407 */
[----:B------:R-:W-:Y:S01]  /*1ec0*/  UIMAD UR7, UR34, UR13, UR7 ;  /* 0x0000000d220772a4 */ /* 0x000fe2000f8e0207 */
[----:B------:R-:W-:Y:S01]  /*1ed0*/  SHF.R.S32.HI R10, RZ, 0x1f, R7 ;  /* 0x0000001fff0a7819 */ /* 0x000fe20000011407 */
[----:B------:R-:W-:Y:S01]  /*1ee0*/  IMAD.IADD R182, R182, 0x1, -R11 ;  /* 0x00000001b6b67824 */ /* 0x000fe200078e0a0b */
[----:B------:R-:W-:Y:S01]  /*1ef0*/  ISETP.GE.AND P3, PT, R8, UR28, PT ;  /* 0x0000001c08007c0c */ /* 0x000fe2000bf66270 */
[----:B------:R-:W5:Y:S01]  /*1f00*/  @P0 MUFU.RCP R11, UR6 ;  /* 0x00000006000b0d08 */ /* 0x000f620008001000 */
[----:B------:R-:W-:Y:S01]  /*1f10*/  LEA.HI R8, R5, R5, RZ, 0x1 ;  /* 0x0000000505087211 */ /* 0x000fe200078f08ff */
[----:B------:R-:W-:Y:S01]  /*1f20*/  BSSY B0, `(.L_x_380) ;  /* 0x000003e000007945 */ /* 0x000fe20003800000 */
[----:B------:R-:W-:-:S02]  /*1f30*/  LEA.HI R10, R10, R9, RZ, 0x2 ;  /* 0x000000090a0a7211 */ /* 0x000fc400078f10ff */
[----:B------:R-:W-:Y:S02]  /*1f40*/  SHF.R.S32.HI R183, RZ, 0x1f, R184 ;  /* 0x0000001fffb77819 */ /* 0x000fe400000114b8 */
[----:B------:R-:W-:Y:S02]  /*1f50*/  LOP3.LUT R7, R7, 0x7fffffe, RZ, 0xc0, !PT ;  /* 0x07fffffe07077812 */ /* 0x000fe400078ec0ff */
[----:B------:R-:W-:Y:S02]  /*1f60*/  IADD3 R185, R0, 0x1, R185 ;  /* 0x0000000100b97810 */ /* 0x000fe40007ffe0b9 */
[----:B------:R-:W-:Y:S02]  /*1f70*/  SHF.R.S32.HI R0, RZ, 0x1, R8 ;  /* 0x00000001ff007819 */ /* 0x000fe40000011408 */
[----:B------:R-:W-:Y:S01]  /*1f80*/  LOP3.LUT R10, R10, 0xfffffffc, RZ, 0xc0, !PT ;  /* 0xfffffffc0a0a7812 */ /* 0x000fe200078ec0ff */
[----:B------:R-:W-:Y:S01]  /*1f90*/  BAR.SYNC.DEFER_BLOCKING 0x0 ;  /* 0x0000000000007b1d */ /* 0x000fe20000010000 */
[----:B------:R-:W-:-:S02]  /*1fa0*/  ISETP.GE.AND P4, PT, R16, UR28, PT ;  /* 0x0000001c10007c0c */ /* 0x000fc4000bf86270 */
[----:B------:R-:W-:Y:S01]  /*1fb0*/  LEA.HI R183, R183, R184, RZ, 0x3 ;  /* 0x000000b8b7b77211 */ /* 0x000fe200078f18ff */
[----:B------:R-:W-:Y:S01]  /*1fc0*/  IMAD.IADD R184, R184, 0x1, -R7 ;  /* 0x00000001b8b87824 */ /* 0x000fe200078e0a07 */
[----:B------:R-:W-:Y:S01]  /*1fd0*/  LOP3.LUT R8, R8, 0x7fffffe, RZ, 0xc0, !PT ;  /* 0x07fffffe08087812 */ /* 0x000fe200078ec0ff */
[----:B------:R-:W-:Y:S01]  /*1fe0*/  IMAD.SHL.U32 R7, R3, 0x8, RZ ;  /* 0x0000000803077824 */ /* 0x000fe200078e00ff */
[----:B------:R-:W-:Y:S01]  /*1ff0*/  ISETP.GE.AND P1, PT, R6, UR28, PT ;  /* 0x0000001c06007c0c */ /* 0x000fe2000bf26270 */
[----:B------:R-:W-:Y:S02]  /*2000*/  IMAD.SHL.U32 R6, R0, 0x40, RZ ;  /* 0x0000004000067824 */ /* 0x000fe400078e00ff */
[----:B------:R-:W-:Y:S02]  /*2010*/  IMAD.IADD R3, R9, 0x1, -R10 ;  /* 0x0000000109037824 */ /* 0x000fe400078e0a0a */
[----:B------:R-:W-:Y:S01]  /*2020*/  IMAD.IADD R5, R5, 0x1, -R8 ;  /* 0x0000000105057824 */ /* 0x000fe200078e0a08 */
[----:B------:R-:W-:Y:S01]  /*2030*/  LOP3.LUT R6, R6, 0xc0, RZ, 0xc0, !PT ;  /* 0x000000c006067812 */ /* 0x000fe200078ec0ff */
[----:B------:R-:W-:-:S02]  /*2040*/  IMAD.SHL.U32 R9, R3, 0x40, RZ ;  /* 0x0000004003097824 */ /* 0x000fc400078e00ff */
[----:B------:R-:W-:Y:S01]  /*2050*/  IMAD.SHL.U32 R183, R183, 0x20, RZ ;  /* 0x00000020b7b77824 */ /* 0x000fe200078e00ff */
[----:B------:R-:W-:Y:S01]  /*2060*/  LOP3.LUT R7, R6, 0x8, R7, 0xf8, !PT ;  /* 0x0000000806077812 */ /* 0x000fe200078ef807 */
[C---:B------:R-:W-:Y:S01]  /*2070*/  IMAD R214, R182.reuse, 0x8, R5 ;  /* 0x00000008b6d67824 */ /* 0x040fe200078e0205 */
[----:B------:R-:W-:Y:S01]  /*2080*/  LOP3.LUT R9, R9, 0xc0, RZ, 0xc0, !PT ;  /* 0x000000c009097812 */ /* 0x000fe200078ec0ff */
[----:B------:R-:W-:Y:S01]  /*2090*/  IMAD.SHL.U32 R182, R182, 0x8, RZ ;  /* 0x00000008b6b67824 */ /* 0x000fe200078e00ff */
[----:B------:R-:W-:Y:S02]  /*20a0*/  SHF.R.U32.HI R6, RZ, 0x3, R6 ;  /* 0x00000003ff067819 */ /* 0x000fe40000011606 */
[----:B------:R-:W-:Y:S01]  /*20b0*/  LOP3.LUT R183, R183, 0xffffff00, RZ, 0xc0, !PT ;  /* 0xffffff00b7b77812 */ /* 0x000fe200078ec0ff */
[----:B------:R1:W-:Y:S01]  /*20c0*/  @P4 STS [R227+0x4000], RZ ;  /* 0x004000ffe3004388 */ /* 0x0003e20000000800 */
[----:B------:R-:W-:Y:S02]  /*20d0*/  LOP3.LUT R182, R9, 0x8, R182, 0xf8, !PT ;  /* 0x0000000809b67812 */ /* 0x000fe400078ef8b6 */
[----:B------:R-:W-:Y:S01]  /*20e0*/  LOP3.LUT R7, R7, R6, RZ, 0x3c, !PT ;  /* 0x0000000607077212 */ /* 0x000fe200078e3cff */
[----:B------:R1:W-:Y:S01]  /*20f0*/  @P4 STS [R227+0x4004], RZ ;  /* 0x004004ffe3004388 */ /* 0x0003e20000000800 */
[----:B------:R-:W-:Y:S01]  /*2100*/  SHF.R.U32.HI R9, RZ, 0x3, R9 ;  /* 0x00000003ff097819 */ /* 0x000fe20000011609 */
[----:B------:R-:W-:-:S02]  /*2110*/  IMAD.U32 R6, RZ, RZ, UR33 ;  /* 0x00000021ff067e24 */ /* 0x000fc4000f8e00ff */
[----:B------:R1:W-:Y:S01]  /*2120*/  @P4 STS.64 [R227+0x4008], RZ ;  /* 0x004008ffe3004388 */ /* 0x0003e20000000a00 */
[----:B------:R-:W-:Y:S01]  /*2130*/  IMAD R5, R186, 0x200, R183 ;  /* 0x00000200ba057824 */ /* 0x000fe200078e02b7 */
[----:B------:R-:W-:Y:S01]  /*2140*/  LOP3.LUT R182, R182, R9, RZ, 0x3c, !PT ;  /* 0x00000009b6b67212 */ /* 0x000fe200078e3cff */
[----:B------:R-:W-:Y:S01]  /*2150*/  IMAD.U32 R9, RZ, RZ, UR19 ;  /* 0x00000013ff097e24 */ /* 0x000fe2000f8e00ff */
[----:B------:R-:W-:Y:S01]  /*2160*/  IADD3 R185, R185, UR25, -R6 ;  /* 0x00000019b9b97c10 */ /* 0x000fe2000fffe806 */
[----:B------:R-:W-:Y:S02]  /*2170*/  IMAD R5, R184, 0x20, R5 ;  /* 0x00000020b8057824 */ /* 0x000fe400078e0205 */
[----:B------:R-:W-:-:S04]  /*2180*/  IMAD.WIDE.U32 R8, R9, UR13, R180 ;  /* 0x0000000d09087c25 */ /* 0x000fc8000f8e00b4 */
[----:B------:R-:W-:Y:S02]  /*2190*/  IMAD.IADD R215, R182, 0x1, R5 ;  /* 0x00000001b6d77824 */ /* 0x000fe400078e0205 */
[----:B------:R-:W-:Y:S01]  /*21a0*/  VIADD R185, R185, UR5 ;  /* 0x00000005b9b97c36 */ /* 0x000fe20008000000 */
[----:B------:R-:W-:Y:S01]  /*21b0*/  UMOV UR5, URZ ;  /* 0x0000003f00057c82 */ /* 0x000fe20008000000 */
[----:B------:R-:W-:Y:S01]  /*21c0*/  IMAD.U32 R214, R214, 0x20, R7 ;  /* 0x00000020d6d67824 */ /* 0x000fe200078e0007 */
[----:B------:R-:W-:Y:S01]  /*21d0*/  LEA R215, R215, UR4, 0x1 ;  /* 0x00000004d7d77c11 */ /* 0x000fe2000f8e08ff */
[----:B-----5:R-:W-:Y:S01]  /*21e0*/  @P0 FMUL.FTZ R4, R4, R11 ;  /* 0x0000000b04040220 */ /* 0x020fe20000410000 */
[----:B------:R-:W-:-:S04]  /*21f0*/  VIADD R11, R9, UR7 ;  /* 0x00000007090b7c36 */ /* 0x000fc80008000000 */
[----:B------:R-:W-:-:S13]  /*2200*/  @P0 R2UR UR6, R4 ;  /* 0x00000000040602ca */ /* 0x000fda00000e0000 */
        /* <DEDUP_REMOVED lines=15> */
.L_x_381:
[----:B------:R-:W-:Y:S05]  /*2300*/  BSYNC B0 ;  /* 0x0000000000007941 */ /* 0x000fea0003800000 */
.L_x_380:
        /* <DEDUP_REMOVED lines=19> */
.L_x_383:
[----:B------:R-:W-:Y:S05]  /*2440*/  BSYNC B0 ;  /* 0x0000000000007941 */ /* 0x000fea0003800000 */
.L_x_382:
        /* <DEDUP_REMOVED lines=19> */
.L_x_385:
[----:B------:R-:W-:Y:S05]  /*2580*/  BSYNC B0 ;  /* 0x0000000000007941 */ /* 0x000fea0003800000 */
.L_x_384:
        /* <DEDUP_REMOVED lines=19> */
.L_x_387:
[----:B------:R-:W-:Y:S05]  /*26c0*/  BSYNC B0 ;  /* 0x0000000000007941 */ /* 0x000fea0003800000 */
.L_x_386:
[----:B------:R-:W-:Y:S01]  /*26d0*/  LDSM.16.M88.4 R64, [R215] ;  /* 0x00000000d740783b */ /* 0x000fe20000000200 */
[----:B------:R-:W-:Y:S01]  /*26e0*/  LOP3.LUT P0, RZ, R0, 0x2, RZ, 0xc0, !PT ;  /* 0x0000000200ff7812 */ /* 0x000fe2000780c0ff */
[----:B------:R-:W-:Y:S01]  /*26f0*/  IMAD.MOV.U32 R0, RZ, RZ, 0x10 ;  /* 0x00000010ff007424 */ /* 0x000fe200078e00ff */
[----:B------:R-:W-:Y:S01]  /*2700*/  LOP3.LUT P1, RZ, R3, 0x2, RZ, 0xc0, !PT ;  /* 0x0000000203ff7812 */ /* 0x000fe2000782c0ff */
[----:B------:R-:W5:Y:S01]  /*2710*/  LDSM.16.M88.4 R144, [R214+0x2000] ;  /* 0x00200000d690783b */ /* 0x000f620000000200 */
[----:B------:R-:W-:Y:S01]  /*2720*/  IMAD.SHL.U32 R2, R2, 0x2, RZ ;  /* 0x0000000202027824 */ /* 0x000fe200078e00ff */
[----:B------:R-:W-:Y:S01]  /*2730*/  UISETP.GE.AND UP0, UPT, UR22, 0x2, UPT ;  /* 0x000000021600788c */ /* 0x000fe2000bf06270 */
[C---:B------:R-:W-:Y:S01]  /*2740*/  SEL R3, R0.reuse, 0xfffffff0, !P0 ;  /* 0xfffffff000037807 */ /* 0x040fe20004000000 */
[----:B------:R-:W2:Y:S01]  /*2750*/  LDSM.16.M88.4 R100, [R215+0x1000] ;  /* 0x00100000d764783b */ /* 0x000ea20000000200 */
[----:B------:R-:W-:Y:S01]  /*2760*/  SEL R0, R0, 0xfffffff0, !P1 ;  /* 0xfffffff000007807 */ /* 0x000fe20004800000 */
[----:B------:R-:W-:Y:S01]  /*2770*/  IMAD R183, R184, 0x20, R183 ;  /* 0x00000020b8b77824 */ /* 0x000fe200078e02b7 */
[----:B------:R-:W-:Y:S01]  /*2780*/  LOP3.LUT R220, R2, 0x6, RZ, 0xc0, !PT ;  /* 0x0000000602dc7812 */ /* 0x000fe200078ec0ff */
[----:B------:R-:W3:Y:S01]  /*2790*/  LDSM.16.M88.4 R128, [R214+0x2800] ;  /* 0x00280000d680783b */ /* 0x000ee20000000200 */
[----:B------:R-:W-:Y:S01]  /*27a0*/  IMAD R104, R3, 0x2, R214 ;  /* 0x0000000203687824 */ /* 0x000fe200078e02d6 */
[----:B------:R-:W-:Y:S01]  /*27b0*/  UIADD3 UR34, UR26, -0x4ab325aa, URZ ;  /* 0xb54cda561a227890 */ /* 0x000fe2000fffe03f */
[----:B------:R-:W-:Y:S01]  /*27c0*/  IMAD R213, R0, 0x2, R215 ;  /* 0x0000000200d57824 */ /* 0x000fe200078e02d7 */
[----:B------:R-:W4:Y:S01]  /*27d0*/  LDSM.16.M88.4 R136, [R214+0x2400] ;  /* 0x00240000d688783b */ /* 0x000f220000000200 */
[----:B------:R-:W-:Y:S01]  /*27e0*/  IMAD.IADD R252, R182, 0x1, R183 ;  /* 0x00000001b6fc7824 */ /* 0x000fe200078e02b7 */
[----:B------:R-:W-:-:S02]  /*27f0*/  UIADD3 UR33, UR27, 0x646e171e, URZ ;  /* 0x646e171e1b217890 */ /* 0x000fc4000fffe03f */
[----:B------:R-:W1:Y:S01]  /*2800*/  LDSM.16.M88.4 R120, [R214+0x2c00] ;  /* 0x002c0000d678783b */ /* 0x000e620000000200 */
[----:B------:R-:W-:-:S03]  /*2810*/  UMOV UR35, UR19 ;  /* 0x0000001300237c82 */ /* 0x000fc60008000000 */
[----:B------:R-:W1:Y:S04]  /*2820*/  LDSM.16.M88.4 R80, [R214+0x3000] ;  /* 0x00300000d650783b */ /* 0x000e680000000200 */
[----:B------:R-:W1:Y:S04]  /*2830*/  LDSM.16.M88.4 R72, [R214+0x3400] ;  /* 0x00340000d648783b */ /* 0x000e680000000200 */
[----:B------:R-:W1:Y:S04]  /*2840*/  LDSM.16.M88.4 R68, [R214+0x3800] ;  /* 0x00380000d644783b */ /* 0x000e680000000200 */
[----:B------:R-:W1:Y:S04]  /*2850*/  LDSM.16.M88.4 R172, [R214+0x3c00] ;  /* 0x003c0000d6ac783b */ /* 0x000e680000000200 */
[----:B------:R-:W-:Y:S04]  /*2860*/  LDSM.16.M88.4 R164, [R104+0x2000] ;  /* 0x0020000068a4783b */ /* 0x000fe80000000200 */
[----:B------:R-:W1:Y:S01]  /*2870*/  LDSM.16.M88.4 R168, [R213+0x1000] ;  /* 0x00100000d5a8783b */ /* 0x000e620000000200 */
[-C--:B-----5:R-:W-:Y:S03]  /*2880*/  HMMA.16816.F32 R148, R64, R144.reuse, RZ ;  /* 0x000000904094723c */ /* 0x0a0fe600000018ff */
[----:B------:R-:W5:Y:S03]  /*2890*/  LDSM.16.M88.4 R76, [R213] ;  /* 0x00000000d54c783b */ /* 0x000f660000000200 */
[C---:B--2---:R-:W-:Y:S01]  /*28a0*/  HMMA.16816.F32 R8, R100.reuse, R144, RZ ;  /* 0x000000906408723c */ /* 0x044fe200000018ff */
[----:B------:R-:W2:Y:S04]  /*28b0*/  LDSM.16.M88.4 R156, [R104+0x2800] ;  /* 0x00280000689c783b */ /* 0x000ea80000000200 */
[----:B------:R-:W2:Y:S01]  /*28c0*/  LDSM.16.M88.4 R84, [R104+0x3c00] ;  /* 0x003c00006854783b */ /* 0x000ea20000000200 */
[-C--:B------:R-:W-:Y:S03]  /*28d0*/  HMMA.16816.F32 R60, R100, R146.reuse, RZ ;  /* 0x00000092643c723c */ /* 0x080fe600000018ff */
[----:B------:R-:W2:Y:S03]  /*28e0*/  LDSM.16.M88.4 R160, [R104+0x2400] ;  /* 0x0024000068a0783b */ /* 0x000ea60000000200 */
[----:B------:R-:W-:Y:S01]  /*28f0*/  HMMA.16816.F32 R144, R64, R146, RZ ;  /* 0x000000924090723c */ /* 0x000fe200000018ff */
[----:B------:R-:W2:Y:S04]  /*2900*/  LDSM.16.M88.4 R152, [R104+0x2c00] ;  /* 0x002c00006898783b */ /* 0x000ea80000000200 */
[----:B------:R-:W2:Y:S01]  /*2910*/  LDSM.16.M88.4 R96, [R104+0x3000] ;  /* 0x003000006860783b */ /* 0x000ea20000000200 */
[-C--:B---3--:R-:W-:Y:S03]  /*2920*/  HMMA.16816.F32 R48, R100, R128.reuse, RZ ;  /* 0x000000806430723c */ /* 0x088fe600000018ff */
[----:B------:R-:W3:Y:S03]  /*2930*/  LDSM.16.M88.4 R92, [R104+0x3400] ;  /* 0x00340000685c783b */ /* 0x000ee60000000200 */
[----:B------:R-:W-:Y:S01]  /*2940*/  HMMA.16816.F32 R132, R64, R128, RZ ;  /* 0x000000804084723c */ /* 0x000fe200000018ff */
[----:B------:R5:W3:Y:S04]  /*2950*/  LDSM.16.M88.4 R88, [R104+0x3800] ;  /* 0x003800006858783b */ /* 0x000ae80000000200 */
[----:B------:R-:W0:Y:S01]  /*2960*/  LDGDEPBAR ;  /* 0x00000000000079af */ /* 0x000e220000000000 */
[C---:B----4-:R-:W-:Y:S06]  /*2970*/  HMMA.16816.F32 R56, R100.reuse, R136, RZ ;  /* 0x000000886438723c */ /* 0x050fec00000018ff */
[C---:B-1----:R-:W-:Y:S06]  /*2980*/  HMMA.16816.F32 R40, R100.reuse, R120, RZ ;  /* 0x000000786428723c */ /* 0x042fec00000018ff */
[C---:B------:R-:W-:Y:S06]  /*2990*/  HMMA.16816.F32 R32, R100.reuse, R80, RZ ;  /* 0x000000506420723c */ /* 0x040fec00000018ff */
[----:B------:R-:W-:Y:S01]  /*29a0*/  HMMA.16816.F32 R24, R100, R72, RZ ;  /* 0x000000486418723c */ /* 0x000fe200000018ff */
[----:B------:R-:W-:-:S05]  /*29b0*/  DEPBAR.LE SB0, 0x0 ;  /* 0x000080000000791a */ /* 0x000fca0000000000 */
        /* <DEDUP_REMOVED lines=8> */
[----:B-----5:R-:W-:Y:S06]  /*2a40*/  HMMA.16816.F32 R104, R64, R172, RZ ;  /* 0x000000ac4068723c */ /* 0x020fec00000018ff */
[----:B------:R-:W-:Y:S01]  /*2a50*/  HMMA.16816.F32 R100, R100, R174, RZ ;  /* 0x000000ae6464723c */ /* 0x000fe200000018ff */
[----:B------:R-:W-:-:S05]  /*2a60*/  VIMNMX R172, R185, UR25, PT ;  /* 0x00000019b9ac7c48 */ /* 0x000fca000bfe0100 */
        /* <DEDUP_REMOVED lines=12> */
[-C--:B------:R-:W-:Y:S06]  /*2b30*/  HMMA.16816.F32 R8, R168, R164.reuse, R8 ;  /* 0x000000a4a808723c */ /* 0x080fec0000001808 */
[C---:B------:R-:W-:Y:S06]  /*2b40*/  HMMA.16816.F32 R148, R76.reuse, R164, R148 ;  /* 0x000000a44c94723c */ /* 0x040fec0000001894 */
[----:B------:R-:W-:Y:S06]  /*2b50*/  HMMA.16816.F32 R144, R76, R166, R144 ;  /* 0x000000a64c90723c */ /* 0x000fec0000001890 */
[-C--:B--2---:R-:W-:Y:S06]  /*2b60*/  HMMA.16816.F32 R48, R168, R156.reuse, R48 ;  /* 0x0000009ca830723c */ /* 0x084fec0000001830 */
[----:B------:R-:W-:Y:S06]  /*2b70*/  HMMA.16816.F32 R132, R76, R156, R132 ;  /* 0x0000009c4c84723c */ /* 0x000fec0000001884 */
[----:B------:R-:W-:Y:S01]  /*2b80*/  HMMA.16816.F32 R4, R168, R84, R4 ;  /* 0x00000054a804723c */ /* 0x000fe20000001804 */
[----:B------:R-:W-:-:S04]  /*2b90*/  IMAD.U32 R157, RZ, RZ, UR19 ;  /* 0x00000013ff9d7e24 */ /* 0x000fc8000f8e00ff */
[----:B------:R-:W-:Y:S01]  /*2ba0*/  IMAD R157, R157, 0x80, R220 ;  /* 0x000000809d9d7824 */ /* 0x000fe200078e02dc */
[----:B------:R-:W-:Y:S03]  /*2bb0*/  HMMA.16816.F32 R104, R76, R84, R104 ;  /* 0x000000544c68723c */ /* 0x000fe60000001868 */
[----:B------:R-:W-:-:S03]  /*2bc0*/  VIADD R2, R157, 0x1 ;  /* 0x000000019d027836 */ /* 0x000fc60000000000 */
[----:B------:R-:W-:Y:S01]  /*2bd0*/  HMMA.16816.F32 R56, R168, R160, R56 ;  /* 0x000000a0a838723c */ /* 0x000fe20000001838 */
[----:B------:R-:W-:Y:S01]  /*2be0*/  IMAD.MOV.U32 R84, RZ, RZ, 0x48 ;  /* 0x00000048ff547424 */ /* 0x000fe200078e00ff */
[----:B------:R-:W-:Y:S01]  /*2bf0*/  ISETP.GE.AND P3, PT, R2, R172, PT ;  /* 0x000000ac0200720c */ /* 0x000fe20003f66270 */
[----:B------:R-:W-:-:S03]  /*2c00*/  IMAD.U32 R85, RZ, RZ, UR18 ;  /* 0x00000012ff557e24 */ /* 0x000fc6000f8e00ff */
[C---:B------:R-:W-:Y:S06]  /*2c10*/  HMMA.16816.F32 R40, R168.reuse, R152, R40 ;  /* 0x00000098a828723c */ /* 0x040fec0000001828 */
[C---:B------:R-:W-:Y:S06]  /*2c20*/  HMMA.16816.F32 R32, R168.reuse, R96, R32 ;  /* 0x00000060a820723c */ /* 0x040fec0000001820 */
[C---:B---3--:R-:W-:Y:S06]  /*2c30*/  HMMA.16816.F32 R24, R168.reuse, R92, R24 ;  /* 0x0000005ca818723c */ /* 0x048fec0000001818 */
        /* <DEDUP_REMOVED lines=10> */
[----:B------:R-:W-:Y:S01]  /*2ce0*/  IMAD.MOV.U32 R170, RZ, RZ, 0x40 ;  /* 0x00000040ffaa7424 */ /* 0x000fe200078e00ff */
[----:B------:R-:W-:Y:S01]  /*2cf0*/  VIADDMNMX R169, R185, R84, UR25, PT ;  /* 0x00000019b9a97e46 */ /* 0x000fe2000b800154 */
[----:B------:R-:W-:-:S02]  /*2d00*/  VIADD R84, R157, 0x8 ;  /* 0x000000089d547836 */ /* 0x000fc40000000000 */
[----:B------:R-:W-:Y:S01]  /*2d10*/  IMAD R168, R85, 0x8, R186 ;  /* 0x0000000855a87824 */ /* 0x000fe200078e02ba */
[C---:B------:R-:W-:Y:S01]  /*2d20*/  VIADDMNMX R170, R185.reuse, R170, UR25, PT ;  /* 0x00000019b9aa7e46 */ /* 0x040fe2000b8001aa */
[----:B------:R-:W-:Y:S01]  /*2d30*/  IMAD.MOV.U32 R88, RZ, RZ, 0x8 ;  /* 0x00000008ff587424 */ /* 0x000fe200078e00ff */
[C---:B------:R-:W-:Y:S01]  /*2d40*/  HMMA.16816.F32 R140, R76.reuse, R160, R140 ;  /* 0x000000a04c8c723c */ /* 0x040fe2000000188c */
[C---:B------:R-:W-:Y:S02]  /*2d50*/  ISETP.GE.AND P4, PT, R2.reuse, R169, PT ;  /* 0x000000a90200720c */ /* 0x040fe40003f86270 */
[----:B------:R-:W-:Y:S02]  /*2d60*/  ISETP.GE.AND P0, PT, R2, R170, PT ;  /* 0x000000aa0200720c */ /* 0x000fe40003f06270 */
[----:B------:R-:W-:Y:S01]  /*2d70*/  VIADDMNMX R171, R185, R88, UR25, PT ;  /* 0x00000019b9ab7e46 */ /* 0x000fe2000b800158 */
[----:B------:R-:W-:Y:S01]  /*2d80*/  HMMA.16816.F32 R124, R76, R152, R124 ;  /* 0x000000984c7c723c */ /* 0x000fe2000000187c */
[----:B------:R-:W-:-:S02]  /*2d90*/  ISETP.GE.AND P2, PT, R84, R172, PT ;  /* 0x000000ac5400720c */ /* 0x000fc40003f46270 */
[-C--:B------:R-:W-:Y:S02]  /*2da0*/  ISETP.GE.AND P1, PT, R2, R171.reuse, PT ;  /* 0x000000ab0200720c */ /* 0x080fe40003f26270 */
[----:B------:R-:W-:Y:S01]  /*2db0*/  I2FP.F32.S32 R2, R2 ;  /* 0x0000000200027245 */ /* 0x000fe20000201400 */
[C---:B------:R-:W-:Y:S01]  /*2dc0*/  HMMA.16816.F32 R116, R76.reuse, R96, R116 ;  /* 0x000000604c74723c */ /* 0x040fe20000001874 */
[C---:B------:R-:W-:Y:S02]  /*2dd0*/  ISETP.GE.AND P5, PT, R84.reuse, R170, PT ;  /* 0x000000aa5400720c */ /* 0x040fe40003fa6270 */
[----:B------:R-:W-:Y:S01]  /*2de0*/  ISETP.GE.AND P6, PT, R84, R171, PT ;  /* 0x000000ab5400720c */ /* 0x000fe20003fc6270 */
[C---:B------:R-:W-:Y:S01]  /*2df0*/  FFMA.FTZ R151, R2.reuse, UR5, R151 ;  /* 0x0000000502977c23 */ /* 0x040fe20008010097 */
[C---:B------:R-:W-:Y:S01]  /*2e00*/  FFMA.FTZ R9, R2.reuse, UR5, R9 ;  /* 0x0000000502097c23 */ /* 0x040fe20008010009 */
[----:B------:R-:W-:Y:S01]  /*2e10*/  HMMA.16816.F32 R112, R76, R92, R112 ;  /* 0x0000005c4c70723c */ /* 0x000fe20000001870 */
[C---:B------:R-:W-:Y:S01]  /*2e20*/  FFMA.FTZ R11, R2.reuse, UR5, R11 ;  /* 0x00000005020b7c23 */ /* 0x040fe2000801000b */
[----:B------:R-:W-:Y:S01]  /*2e30*/  FFMA.FTZ R149, R2, UR5, R149 ;  /* 0x0000000502957c23 */ /* 0x000fe20008010095 */
[----:B------:R-:W-:Y:S01]  /*2e40*/  FSEL R204, R151, -INF , !P1 ;  /* 0xff80000097cc7808 */ /* 0x000fe20004800000 */
[----:B------:R-:W-:-:S02]  /*2e50*/  VIADD R2, R157, 0x11 ;  /* 0x000000119d027836 */ /* 0x000fc40000000000 */
[C---:B------:R-:W-:Y:S01]  /*2e60*/  HMMA.16816.F32 R136, R76.reuse, R162, R136 ;  /* 0x000000a24c88723c */ /* 0x040fe20000001888 */
[----:B------:R-:W-:Y:S01]  /*2e70*/  FSEL R224, R11, -INF , !P4 ;  /* 0xff8000000be07808 */ /* 0x000fe20006000000 */
[----:B------:R-:W-:Y:S01]  /*2e80*/  VIADD R11, R157, 0x19 ;  /* 0x000000199d0b7836 */ /* 0x000fe20000000000 */
[----:B------:R-:W-:Y:S01]  /*2e90*/  FSEL R195, R149, -INF , !P3 ;  /* 0xff80000095c37808 */ /* 0x000fe20005800000 */
[----:B------:R-:W-:Y:S01]  /*2ea0*/  BAR.SYNC.DEFER_BLOCKING 0x0 ;  /* 0x0000000000007b1d */ /* 0x000fe20000010000 */
[----:B------:R-:W-:Y:S01]  /*2eb0*/  ISETP.GE.AND P3, PT, R84, R169, PT ;  /* 0x000000a95400720c */ /* 0x000fe20003f66270 */
[C---:B------:R-:W-:Y:S06]  /*2ec0*/  HMMA.16816.F32 R128, R76.reuse, R158, R128 ;  /* 0x0000009e4c80723c */ /* 0x040fec0000001880 */
[C---:B------:R-:W-:Y:S06]  /*2ed0*/  HMMA.16816.F32 R120, R76.reuse, R154, R120 ;  /* 0x0000009a4c78723c */ /* 0x040fec0000001878 */
[C---:B------:R-:W-:Y:S06]  /*2ee0*/  HMMA.16816.F32 R80, R76.reuse, R98, R80 ;  /* 0x000000624c50723c */ /* 0x040fec0000001850 */
[C---:B------:R-:W-:Y:S06]  /*2ef0*/  HMMA.16816.F32 R72, R76.reuse, R94, R72 ;  /* 0x0000005e4c48723c */ /* 0x040fec0000001848 */
[C---:B------:R-:W-:Y:S06]  /*2f00*/  HMMA.16816.F32 R68, R76.reuse, R90, R68 ;  /* 0x0000005a4c44723c */ /* 0x040fec0000001844 */
[----:B------:R-:W-:Y:S07]  /*2f10*/  HMMA.16816.F32 R64, R76, R86, R64 ;  /* 0x000000564c40723c */ /* 0x000fee0000001840 */
[----:B------:R-:W-:Y:S01]  /*2f20*/  I2FP.F32.S32 R77, R84 ;  /* 0x00000054004d7245 */ /* 0x000fe20000201400 */
[----:B------:R-:W-:Y:S01]  /*2f30*/  VIADD R76, R157, 0x9 ;  /* 0x000000099d4c7836 */ /* 0x000fe20000000000 */
[----:B------:R-:W-:Y:S01]  /*2f40*/  FSEL R79, R9, -INF , !P0 ;  /* 0xff800000094f7808 */ /* 0x000fe20004000000 */
[----:B------:R-:W-:-:S02]  /*2f50*/  VIADD R9, R157, 0x10 ;  /* 0x000000109d097836 */ /* 0x000fc40000000000 */
[C---:B------:R-:W-:Y:S01]  /*2f60*/  FFMA.FTZ R144, R77.reuse, UR5, R144 ;  /* 0x000000054d907c23 */ /* 0x040fe20008010090 */
[C---:B------:R-:W-:Y:S01]  /*2f70*/  ISETP.GE.AND P1, PT, R76.reuse, R172, PT ;  /* 0x000000ac4c00720c */ /* 0x040fe20003f26270 */
[C---:B------:R-:W-:Y:S01]  /*2f80*/  FFMA.FTZ R60, R77.reuse, UR5, R60 ;  /* 0x000000054d3c7c23 */ /* 0x040fe2000801003c */
[----:B------:R-:W-:Y:S01]  /*2f90*/  ISETP.GE.AND P0, PT, R76, R171, PT ;  /* 0x000000ab4c00720c */ /* 0x000fe20003f06270 */
[C---:B------:R-:W-:Y:S01]  /*2fa0*/  FFMA.FTZ R146, R77.reuse, UR5, R146 ;  /* 0x000000054d927c23 */ /* 0x040fe20008010092 */
[----:B------:R-:W-:Y:S01]  /*2fb0*/  FSEL R199, R144, -INF , !P2 ;  /* 0xff80000090c77808 */ /* 0x000fe20005000000 */
[----:B------:R-:W-:Y:S01]  /*2fc0*/  FFMA.FTZ R77, R77, UR5, R62 ;  /* 0x000000054d4d7c23 */ /* 0x000fe2000801003e */
[C---:B------:R-:W-:Y:S02]  /*2fd0*/  ISETP.GE.AND P4, PT, R76.reuse, R170, PT ;  /* 0x000000aa4c00720c */ /* 0x040fe40003f86270 */
[----:B------:R-:W-:Y:S02]  /*2fe0*/  ISETP.GE.AND P2, PT, R76, R169, PT ;  /* 0x000000a94c00720c */ /* 0x000fe40003f46270 */
[----:B------:R-:W-:-:S02]  /*2ff0*/  I2FP.F32.S32 R76, R76 ;  /* 0x0000004c004c7245 */ /* 0x000fc40000201400 */
[----:B------:R-:W-:Y:S02]  /*3000*/  FSEL R85, R60, -INF , !P5 ;  /* 0xff8000003c557808 */ /* 0x000fe40006800000 */
[----:B------:R-:W-:Y:S01]  /*3010*/  FSEL R216, R146, -INF , !P6 ;  /* 0xff80000092d87808 */ /* 0x000fe20007000000 */
[C---:B------:R-:W-:Y:S01]  /*3020*/  FFMA.FTZ R145, R76.reuse, UR5, R145 ;  /* 0x000000054c917c23 */ /* 0x040fe20008010091 */
[----:B------:R-:W-:Y:S01]  /*3030*/  FSEL R60, R77, -INF , !P3 ;  /* 0xff8000004d3c7808 */ /* 0x000fe20005800000 */
[C---:B------:R-:W-:Y:S01]  /*3040*/  FFMA.FTZ R61, R76.reuse, UR5, R61 ;  /* 0x000000054c3d7c23 */ /* 0x040fe2000801003d */
        /* <DEDUP_REMOVED lines=38> */
[----:B------:R-:W-:Y:S01]  /*32b0*/  FSEL R56, R56, -INF , !P4 ;  /* 0xff80000038387808 */ /* 0x000fe20006000000 */
[----:B------:R-:W-:Y:S01]  /*32c0*/  FFMA.FTZ R52, R9, UR5, R52 ;  /* 0x0000000509347c23 */ /* 0x000fe20008010034 */
[----:B------:R-:W-:Y:S01]  /*32d0*/  FSEL R222, R59, -INF , !P6 ;  /* 0xff8000003bde7808 */ /* 0x000fe20007000000 */
[C---:B------:R-:W-:Y:S01]  /*32e0*/  FFMA.FTZ R138, R9.reuse, UR5, R138 ;  /* 0x00000005098a7c23 */ /* 0x040fe2000801008a */
[----:B------:R-:W-:Y:S01]  /*32f0*/  FSEL R57, R136, -INF , !P5 ;  /* 0xff80000088397808 */ /* 0x000fe20006800000 */
[----:B------:R-:W-:Y:S01]  /*3300*/  FFMA.FTZ R54, R9, UR5, R54 ;  /* 0x0000000509367c23 */ /* 0x000fe20008010036 */
[C---:B------:R-:W-:Y:S01]  /*3310*/  ISETP.GE.AND P4, PT, R11.reuse, R172, PT ;  /* 0x000000ac0b00720c */ /* 0x040fe20003f86270 */
[C---:B------:R-:W-:Y:S01]  /*3320*/  FFMA.FTZ R59, R2.reuse, UR5, R137 ;  /* 0x00000005023b7c23 */ /* 0x040fe20008010089 */
[----:B------:R-:W-:Y:S01]  /*3330*/  ISETP.GE.AND P2, PT, R11, R171, PT ;  /* 0x000000ab0b00720c */ /* 0x000fe20003f46270 */
[----:B------:R-:W-:Y:S01]  /*3340*/  VIADD R9, R157, 0x21 ;  /* 0x000000219d097836 */ /* 0x000fe20000000000 */
[C---:B------:R-:W-:Y:S01]  /*3350*/  ISETP.GE.AND P6, PT, R11.reuse, R170, PT ;  /* 0x000000aa0b00720c */ /* 0x040fe20003fc6270 */
[----:B------:R-:W-:Y:S01]  /*3360*/  FFMA.FTZ R139, R2, UR5, R139 ;  /* 0x00000005028b7c23 */ /* 0x000fe2000801008b */
[----:B------:R-:W-:Y:S01]  /*3370*/  ISETP.GE.AND P5, PT, R11, R169, PT ;  /* 0x000000a90b00720c */ /* 0x000fe20003fa6270 */
[----:B------:R-:W-:Y:S01]  /*3380*/  VIADD R11, R157, 0x20 ;  /* 0x000000209d0b7836 */ /* 0x000fe20000000000 */
[----:B------:R-:W-:Y:S01]  /*3390*/  FSEL R210, R138, -INF , !P3 ;  /* 0xff8000008ad27808 */ /* 0x000fe20005800000 */
[----:B------:R-:W-:Y:S01]  /*33a0*/  FFMA.FTZ R53, R2, UR5, R53 ;  /* 0x0000000502357c23 */ /* 0x000fe20008010035 */
        /* <DEDUP_REMOVED lines=8> */
[----:B------:R-:W-:-:S02]  /*3430*/  I2FP.F32.S32 R11, R11 ;  /* 0x0000000b000b7245 */ /* 0x000fc40000201400 */
[----:B------:R-:W-:Y:S02]  /*3440*/  I2FP.F32.S32 R2, R9 ;  /* 0x0000000900027245 */ /* 0x000fe40000201400 */
[----:B------:R-:W-:Y:S01]  /*3450*/  FSEL R206, R139, -INF , !P2 ;  /* 0xff8000008bce7808 */ /* 0x000fe20005000000 */
[----:B------:R-:W-:Y:S01]  /*3460*/  FFMA.FTZ R87, R11, UR5, R132 ;  /* 0x000000050b577c23 */ /* 0x000fe20008010084 */
[----:B------:R-:W-:Y:S01]  /*3470*/  FSEL R55, R53, -INF , !P6 ;  /* 0xff80000035377808 */ /* 0x000fe20007000000 */
[C---:B------:R-:W-:Y:S01]  /*3480*/  FFMA.FTZ R134, R11.reuse, UR5, R134 ;  /* 0x000000050b867c23 */ /* 0x040fe20008010086 */
[----:B------:R-:W-:Y:S01]  /*3490*/  FSEL R230, R230, -INF , !P5 ;  /* 0xff800000e6e67808 */ /* 0x000fe20006800000 */
[----:B------:R-:W-:Y:S01]  /*34a0*/  FFMA.FTZ R50, R11, UR5, R50 ;  /* 0x000000050b327c23 */ /* 0x000fe20008010032 */
[----:B------:R-:W-:Y:S01]  /*34b0*/  FSEL R87, R87, -INF , !P3 ;  /* 0xff80000057577808 */ /* 0x000fe20005800000 */
[C---:B------:R-:W-:Y:S01]  /*34c0*/  FFMA.FTZ R91, R2.reuse, UR5, R133 ;  /* 0x00000005025b7c23 */ /* 0x040fe20008010085 */
[----:B------:R-:W-:Y:S01]  /*34d0*/  ISETP.GE.AND P2, PT, R9, R172, PT ;  /* 0x000000ac0900720c */ /* 0x000fe20003f46270 */
[----:B------:R-:W-:Y:S01]  /*34e0*/  VIADD R53, R157, 0x28 ;  /* 0x000000289d357836 */ /* 0x000fe20000000000 */
[C---:B------:R-:W-:Y:S01]  /*34f0*/  ISETP.GE.AND P6, PT, R9.reuse, R171, PT ;  /* 0x000000ab0900720c */ /* 0x040fe20003fc6270 */
[C---:B------:R-:W-:Y:S01]  /*3500*/  FFMA.FTZ R135, R2.reuse, UR5, R135 ;  /* 0x0000000502877c23 */ /* 0x040fe20008010087 */
[C---:B------:R-:W-:Y:S01]  /*3510*/  ISETP.GE.AND P5, PT, R9.reuse, R170, PT ;  /* 0x000000aa0900720c */ /* 0x040fe20003fa6270 */
[----:B------:R-:W-:Y:S01]  /*3520*/  FFMA.FTZ R49, R2, UR5, R49 ;  /* 0x0000000502317c23 */ /* 0x000fe20008010031 */
[----:B------:R-:W-:Y:S01]  /*3530*/  ISETP.GE.AND P3, PT, R9, R169, PT ;  /* 0x000000a90900720c */ /* 0x000fe20003f66270 */
[----:B------:R-:W-:Y:S01]  /*3540*/  FFMA.FTZ R9, R11, UR5, R48 ;  /* 0x000000050b097c23 */ /* 0x000fe20008010030 */
[----:B------:R-:W-:Y:S01]  /*3550*/  FSEL R192, R134, -INF , !P1 ;  /* 0xff80000086c07808 */ /* 0x000fe20004800000 */
[----:B------:R-:W-:Y:S01]  /*3560*/  VIADD R11, R157, 0x29 ;  /* 0x000000299d0b7836 */ /* 0x000fe20000000000 */
        /* <DEDUP_REMOVED lines=13> */
[----:B------:R-:W-:Y:S01]  /*3640*/  FFMA.FTZ R130, R53, UR5, R130 ;  /* 0x0000000535827c23 */ /* 0x000fe20008010082 */
        /* <DEDUP_REMOVED lines=12> */
[----:B------:R-:W-:Y:S01]  /*3710*/  VIADD R44, R157, 0x31 ;  /* 0x000000319d2c7836 */ /* 0x000fe20000000000 */
[----:B------:R-:W-:Y:S01]  /*3720*/  FSEL R196, R130, -INF , !P0 ;  /* 0xff80000082c47808 */ /* 0x000fe20004000000 */
[----:B------:R-:W-:Y:S01]  /*3730*/  FFMA.FTZ R47, R2, UR5, R47 ;  /* 0x00000005022f7c23 */ /* 0x000fe2000801002f */
[----:B------:R-:W-:-:S02]  /*3740*/  FSEL R92, R46, -INF , !P2 ;  /* 0xff8000002e5c7808 */ /* 0x000fc40005000000 */
[----:B------:R-:W-:Y:S02]  /*3750*/  FSEL R11, R11, -INF , !P4 ;  /* 0xff8000000b0b7808 */ /* 0x000fe40006000000 */
[----:B------:R-:W-:Y:S02]  /*3760*/  FSEL R189, R129, -INF , !P6 ;  /* 0xff80000081bd7808 */ /* 0x000fe40007000000 */
[C---:B------:R-:W-:Y:S02]  /*3770*/  ISETP.GE.AND P0, PT, R49.reuse, R172, PT ;  /* 0x000000ac3100720c */ /* 0x040fe40003f06270 */
[C---:B------:R-:W-:Y:S02]  /*3780*/  ISETP.GE.AND P4, PT, R49.reuse, R171, PT ;  /* 0x000000ab3100720c */ /* 0x040fe40003f86270 */
[C---:B------:R-:W-:Y:S02]  /*3790*/  ISETP.GE.AND P2, PT, R49.reuse, R170, PT ;  /* 0x000000aa3100720c */ /* 0x040fe40003f46270 */
[----:B------:R-:W-:-:S02]  /*37a0*/  ISETP.GE.AND P6, PT, R49, R169, PT ;  /* 0x000000a93100720c */ /* 0x000fc40003fc6270 */
[----:B------:R-:W-:Y:S02]  /*37b0*/  I2FP.F32.S32 R49, R49 ;  /* 0x0000003100317245 */ /* 0x000fe40000201400 */
[----:B------:R-:W-:Y:S02]  /*37c0*/  I2FP.F32.S32 R2, R44 ;  /* 0x0000002c00027245 */ /* 0x000fe40000201400 */
[----:B------:R-:W-:Y:S01]  /*37d0*/  FSEL R198, R131, -INF , !P5 ;  /* 0xff80000083c67808 */ /* 0x000fe20006800000 */
[----:B------:R-:W-:Y:S01]  /*37e0*/  FFMA.FTZ R126, R49, UR5, R126 ;  /* 0x00000005317e7c23 */ /* 0x000fe2000801007e */
[----:B------:R-:W-:Y:S01]  /*37f0*/  FSEL R191, R45, -INF , !P3 ;  /* 0xff8000002dbf7808 */ /* 0x000fe20005800000 */
[C---:B------:R-:W-:Y:S01]  /*3800*/  FFMA.FTZ R95, R49.reuse, UR5, R40 ;  /* 0x00000005315f7c23 */ /* 0x040fe20008010028 */
[----:B------:R-:W-:Y:S01]  /*3810*/  FFMA.FTZ R42, R49, UR5, R42 ;  /* 0x00000005312a7c23 */ /* 0x000fe2000801002a */
[----:B------:R-:W-:Y:S01]  /*3820*/  FFMA.FTZ R99, R2, UR5, R125 ;  /* 0x0000000502637c23 */ /* 0x000fe2000801007d */
[-C--:B------:R-:W-:Y:S01]  /*3830*/  ISETP.GE.AND P5, PT, R44, R172.reuse, PT ;  /* 0x000000ac2c00720c */ /* 0x080fe20003fa6270 */
[C---:B------:R-:W-:Y:S01]  /*3840*/  VIADD R45, R157.reuse, 0x38 ;  /* 0x000000389d2d7836 */ /* 0x040fe20000000000 */
[----:B------:R-:W-:Y:S01]  /*3850*/  FSEL R158, R126, -INF , !P4 ;  /* 0xff8000007e9e7808 */ /* 0x000fe20006000000 */
[----:B------:R-:W-:Y:S01]  /*3860*/  VIADD R40, R157, 0x39 ;  /* 0x000000399d287836 */ /* 0x000fe20000000000 */
[----:B------:R-:W-:Y:S01]  /*3870*/  FSEL R95, R95, -INF , !P2 ;  /* 0xff8000005f5f7808 */ /* 0x000fe20005000000 */
[----:B------:R-:W-:Y:S01]  /*3880*/  FFMA.FTZ R127, R2, UR5, R127 ;  /* 0x00000005027f7c23 */ /* 0x000fe2000801007f */
[----:B------:R-:W-:Y:S01]  /*3890*/  FSEL R184, R42, -INF , !P6 ;  /* 0xff8000002ab87808 */ /* 0x000fe20007000000 */
[C---:B------:R-:W-:Y:S01]  /*38a0*/  FFMA.FTZ R41, R2.reuse, UR5, R41 ;  /* 0x0000000502297c23 */ /* 0x040fe20008010029 */
[----:B------:R-:W-:Y:S01]  /*38b0*/  FSEL R99, R99, -INF , !P5 ;  /* 0xff80000063637808 */ /* 0x000fe20006800000 */
[----:B------:R-:W-:Y:S01]  /*38c0*/  FFMA.FTZ R43, R2, UR5, R43 ;  /* 0x00000005022b7c23 */ /* 0x000fe2000801002b */
[----:B------:R-:W-:Y:S01]  /*38d0*/  ISETP.GE.AND P4, PT, R45, R172, PT ;  /* 0x000000ac2d00720c */ /* 0x000fe20003f86270 */
[----:B------:R-:W-:Y:S01]  /*38e0*/  FFMA.FTZ R97, R49, UR5, R124 ;  /* 0x0000000531617c23 */ /* 0x000fe2000801007c */
[----:B------:R-:W-:-:S02]  /*38f0*/  ISETP.GE.AND P2, PT, R45, R171, PT ;  /* 0x000000ab2d00720c */ /* 0x000fc40003f46270 */
[C---:B------:R-:W-:Y:S02]  /*3900*/  ISETP.GE.AND P6, PT, R45.reuse, R170, PT ;  /* 0x000000aa2d00720c */ /* 0x040fe40003fc6270 */
[----:B------:R-:W-:Y:S02]  /*3910*/  ISETP.GE.AND P5, PT, R45, R169, PT ;  /* 0x000000a92d00720c */ /* 0x000fe40003fa6270 */
[----:B------:R-:W-:Y:S02]  /*3920*/  I2FP.F32.S32 R45, R45 ;  /* 0x0000002d002d7245 */ /* 0x000fe40000201400 */
[----:B------:R-:W-:Y:S02]  /*3930*/  FSEL R94, R47, -INF , !P1 ;  /* 0xff8000002f5e7808 */ /* 0x000fe40004800000 */
[----:B------:R-:W-:Y:S01]  /*3940*/  I2FP.F32.S32 R2, R40 ;  /* 0x0000002800027245 */ /* 0x000fe20000201400 */
[C---:B------:R-:W-:Y:S01]  /*3950*/  FFMA.FTZ R122, R45.reuse, UR5, R122 ;  /* 0x000000052d7a7c23 */ /* 0x040fe2000801007a */
[C---:B------:R-:W-:Y:S01]  /*3960*/  ISETP.GE.AND P3, PT, R44.reuse, R171, PT ;  /* 0x000000ab2c00720c */ /* 0x040fe20003f66270 */
[C---:B------:R-:W-:Y:S01]  /*3970*/  FFMA.FTZ R175, R45.reuse, UR5, R36 ;  /* 0x000000052daf7c23 */ /* 0x040fe20008010024 */
[----:B------:R-:W-:Y:S01]  /*3980*/  ISETP.GE.AND P1, PT, R44, R170, PT ;  /* 0x000000aa2c00720c */ /* 0x000fe20003f26270 */
[----:B------:R-:W-:Y:S01]  /*3990*/  FFMA.FTZ R38, R45, UR5, R38 ;  /* 0x000000052d267c23 */ /* 0x000fe20008010026 */
[----:B------:R-:W-:Y:S01]  /*39a0*/  FSEL R156, R127, -INF , !P3 ;  /* 0xff8000007f9c7808 */ /* 0x000fe20005800000 */
[----:B------:R-:W-:Y:S01]  /*39b0*/  FFMA.FTZ R121, R2, UR5, R121 ;  /* 0x0000000502797c23 */ /* 0x000fe20008010079 */
[----:B------:R-:W-:Y:S01]  /*39c0*/  FSEL R173, R41, -INF , !P1 ;  /* 0xff80000029ad7808 */ /* 0x000fe20004800000 */
[C---:B------:R-:W-:Y:S01]  /*39d0*/  VIADD R41, R157.reuse, 0x40 ;  /* 0x000000409d297836 */ /* 0x040fe20000000000 */
[----:B------:R-:W-:Y:S01]  /*39e0*/  ISETP.GE.AND P3, PT, R40, R172, PT ;  /* 0x000000ac2800720c */ /* 0x000fe20003f66270 */
[----:B------:R-:W-:Y:S01]  /*39f0*/  VIADD R36, R157, 0x41 ;  /* 0x000000419d247836 */ /* 0x000fe20000000000 */
        /* <DEDUP_REMOVED lines=15> */
[----:B------:R-:W-:Y:S02]  /*3af0*/  I2FP.F32.S32 R41, R41 ;  /* 0x0000002900297245 */ /* 0x000fe40000201400 */
[----:B------:R-:W-:Y:S02]  /*3b00*/  I2FP.F32.S32 R2, R36 ;  /* 0x0000002400027245 */ /* 0x000fe40000201400 */
[C---:B------:R-:W-:Y:S01]  /*3b10*/  ISETP.GE.AND P1, PT, R40.reuse, R171, PT ;  /* 0x000000ab2800720c */ /* 0x040fe20003f26270 */
[C---:B------:R-:W-:Y:S01]  /*3b20*/  FFMA.FTZ R118, R41.reuse, UR5, R118 ;  /* 0x0000000529767c23 */ /* 0x040fe20008010076 */
[----:B------:R-:W-:Y:S01]  /*3b30*/  ISETP.GE.AND P0, PT, R40, R170, PT ;  /* 0x000000aa2800720c */ /* 0x000fe20003f06270 */
[----:B------:R-:W-:Y:S01]  /*3b40*/  FFMA.FTZ R135, R41, UR5, R32 ;  /* 0x0000000529877c23 */ /* 0x000fe20008010020 */
[----:B------:R-:W-:Y:S01]  /*3b50*/  FSEL R182, R123, -INF , !P1 ;  /* 0xff8000007bb67808 */ /* 0x000fe20004800000 */
[----:B------:R-:W-:Y:S01]  /*3b60*/  FFMA.FTZ R34, R41, UR5, R34 ;  /* 0x0000000529227c23 */ /* 0x000fe20008010022 */
[----:B------:R-:W-:Y:S01]  /*3b70*/  FSEL R167, R37, -INF , !P0 ;  /* 0xff80000025a77808 */ /* 0x000fe20004000000 */
[----:B------:R-:W-:Y:S01]  /*3b80*/  FFMA.FTZ R117, R2, UR5, R117 ;  /* 0x0000000502757c23 */ /* 0x000fe20008010075 */
[----:B------:R-:W-:Y:S01]  /*3b90*/  ISETP.GE.AND P1, PT, R36, R172, PT ;  /* 0x000000ac2400720c */ /* 0x000fe20003f26270 */
[C---:B------:R-:W-:Y:S01]  /*3ba0*/  VIADD R37, R157.reuse, 0x48 ;  /* 0x000000489d257836 */ /* 0x040fe20000000000 */
[----:B------:R-:W-:Y:S01]  /*3bb0*/  FSEL R127, R120, -INF , !P4 ;  /* 0xff800000787f7808 */ /* 0x000fe20006000000 */
[----:B------:R-:W-:Y:S01]  /*3bc0*/  VIADD R32, R157, 0x49 ;  /* 0x000000499d207836 */ /* 0x000fe20000000000 */
[----:B------:R-:W-:Y:S01]  /*3bd0*/  ISETP.GE.AND P4, PT, R40, R169, PT ;  /* 0x000000a92800720c */ /* 0x000fe20003f86270 */
[----:B------:R-:W-:Y:S01]  /*3be0*/  FFMA.FTZ R119, R2, UR5, R119 ;  /* 0x0000000502777c23 */ /* 0x000fe20008010077 */
[----:B------:R-:W-:Y:S01]  /*3bf0*/  FSEL R134, R118, -INF , !P6 ;  /* 0xff80000076867808 */ /* 0x000fe20007000000 */
[C---:B------:R-:W-:Y:S01]  /*3c00*/  FFMA.FTZ R33, R2.reuse, UR5, R33 ;  /* 0x0000000502217c23 */ /* 0x040fe20008010021 */
[----:B------:R-:W-:Y:S01]  /*3c10*/  FSEL R135, R135, -INF , !P5 ;  /* 0xff80000087877808 */ /* 0x000fe20006800000 */
[----:B------:R-:W-:Y:S01]  /*3c20*/  FFMA.FTZ R35, R2, UR5, R35 ;  /* 0x0000000502237c23 */ /* 0x000fe20008010023 */
[----:B------:R-:W-:Y:S01]  /*3c30*/  FSEL R162, R34, -INF , !P3 ;  /* 0xff80000022a27808 */ /* 0x000fe20005800000 */
[----:B------:R-:W-:Y:S01]  /*3c40*/  FFMA.FTZ R116, R41, UR5, R116 ;  /* 0x0000000529747c23 */ /* 0x000fe20008010074 */
[----:B------:R-:W-:-:S02]  /*3c50*/  FSEL R161, R117, -INF , !P1 ;  /* 0xff80000075a17808 */ /* 0x000fc40004800000 */
[C---:B------:R-:W-:Y:S02]  /*3c60*/  ISETP.GE.AND P6, PT, R37.reuse, R172, PT ;  /* 0x000000ac2500720c */ /* 0x040fe40003fc6270 */
[C---:B------:R-:W-:Y:S02]  /*3c70*/  ISETP.GE.AND P5, PT, R37.reuse, R171, PT ;  /* 0x000000ab2500720c */ /* 0x040fe40003fa6270 */
[C---:B------:R-:W-:Y:S02]  /*3c80*/  ISETP.GE.AND P3, PT, R37.reuse, R170, PT ;  /* 0x000000aa2500720c */ /* 0x040fe40003f66270 */
[----:B------:R-:W-:Y:S02]  /*3c90*/  ISETP.GE.AND P1, PT, R37, R169, PT ;  /* 0x000000a92500720c */ /* 0x000fe40003f26270 */
[----:B------:R-:W-:Y:S02]  /*3ca0*/  FSEL R194, R39, -INF , !P4 ;  /* 0xff80000027c27808 */ /* 0x000fe40006000000 */
[----:B------:R-:W-:-:S02]  /*3cb0*/  I2FP.F32.S32 R37, R37 ;  /* 0x0000002500257245 */ /* 0x000fc40000201400 */
        /* <DEDUP_REMOVED lines=32> */
[C---:B------:R-:W-:Y:S01]  /*3ec0*/  FFMA.FTZ R41, R33.reuse, UR5, R24 ;  /* 0x0000000521297c23 */ /* 0x040fe20008010018 */
        /* <DEDUP_REMOVED lines=80> */
[CC--:B------:R-:W-:Y:S01]  /*43d0*/  ISETP.GE.AND P5, PT, R20.reuse, R171.reuse, PT ;  /* 0x000000ab1400720c */ /* 0x0c0fe20003fa6270 */
[C---:B------:R-:W-:Y:S01]  /*43e0*/  FFMA.FTZ R12, R21.reuse, UR5, R12 ;  /* 0x00000005150c7c23 */ /* 0x040fe2000801000c */
[----:B------:R-:W-:Y:S01]  /*43f0*/  ISETP.GE.AND P3, PT, R20, R170, PT ;  /* 0x000000aa1400720c */ /* 0x000fe20003f66270 */
[----:B------:R-:W-:Y:S01]  /*4400*/  FFMA.FTZ R70, R21, UR5, R70 ;  /* 0x0000000515467c23 */ /* 0x000fe20008010046 */
[----:B------:R-:W-:Y:S01]  /*4410*/  FSEL R154, R111, -INF , !P5 ;  /* 0xff8000006f9a7808 */ /* 0x000fe20006800000 */
[----:B------:R-:W-:Y:S01]  /*4420*/  FFMA.FTZ R38, R21, UR5, R14 ;  /* 0x0000000515267c23 */ /* 0x000fe2000801000e */
[----:B------:R-:W-:Y:S01]  /*4430*/  FSEL R113, R17, -INF , !P3 ;  /* 0xff80000011717808 */ /* 0x000fe20005800000 */
[----:B------:R-:W-:Y:S01]  /*4440*/  FFMA.FTZ R69, R2, UR5, R69 ;  /* 0x0000000502457c23 */ /* 0x000fe20008010045 */
[-C--:B------:R-:W-:Y:S01]  /*4450*/  ISETP.GE.AND P5, PT, R16, R172.reuse, PT ;  /* 0x000000ac1000720c */ /* 0x080fe20003fa6270 */
[----:B------:R-:W-:Y:S01]  /*4460*/  VIADD R17, R157, 0x70 ;  /* 0x000000709d117836 */ /* 0x000fe20000000000 */
[----:B------:R-:W-:Y:S01]  /*4470*/  FSEL R166, R70, -INF , !P4 ;  /* 0xff80000046a67808 */ /* 0x000fe20006000000 */
[----:B------:R-:W-:Y:S01]  /*4480*/  FFMA.FTZ R68, R21, UR5, R68 ;  /* 0x0000000515447c23 */ /* 0x000fe20008010044 */
[----:B------:R-:W-:Y:S01]  /*4490*/  FSEL R111, R12, -INF , !P2 ;  /* 0xff8000000c6f7808 */ /* 0x000fe20005000000 */
[----:B------:R-:W-:Y:S01]  /*44a0*/  FFMA.FTZ R71, R2, UR5, R71 ;  /* 0x0000000502477c23 */ /* 0x000fe20008010047 */
[----:B------:R-:W-:Y:S01]  /*44b0*/  FSEL R38, R38, -INF , !P6 ;  /* 0xff80000026267808 */ /* 0x000fe20007000000 */
[C---:B------:R-:W-:Y:S01]  /*44c0*/  FFMA.FTZ R13, R2.reuse, UR5, R13 ;  /* 0x00000005020d7c23 */ /* 0x040fe2000801000d */
[----:B------:R-:W-:Y:S01]  /*44d0*/  FSEL R165, R69, -INF , !P5 ;  /* 0xff80000045a57808 */ /* 0x000fe20006800000 */
[----:B------:R-:W-:Y:S01]  /*44e0*/  FFMA.FTZ R15, R2, UR5, R15 ;  /* 0x00000005020f7c23 */ /* 0x000fe2000801000f */
[----:B------:R-:W-:Y:S01]  /*44f0*/  ISETP.GE.AND P4, PT, R17, R172, PT ;  /* 0x000000ac1100720c */ /* 0x000fe20003f86270 */
[----:B------:R-:W-:Y:S01]  /*4500*/  VIADD R14, R157, 0x71 ;  /* 0x000000719d0e7836 */ /* 0x000fe20000000000 */
[C---:B------:R-:W-:Y:S01]  /*4510*/  ISETP.GE.AND P2, PT, R17.reuse, R171, PT ;  /* 0x000000ab1100720c */ /* 0x040fe20003f46270 */
[----:B------:R-:W-:Y:S01]  /*4520*/  VIADD R2, R214, 0x2000 ;  /* 0x00002000d6027836 */ /* 0x000fe20000000000 */
[----:B------:R-:W-:Y:S01]  /*4530*/  ISETP.GE.AND P6, PT, R17, R170, PT ;  /* 0x000000aa1100720c */ /* 0x000fe20003fc6270 */
[----:B------:R-:W-:Y:S01]  /*4540*/  VIADD R12, R157, 0x78 ;  /* 0x000000789d0c7836 */ /* 0x000fe20000000000 */
[----:B------:R-:W-:Y:S01]  /*4550*/  ISETP.GE.AND P5, PT, R17, R169, PT ;  /* 0x000000a91100720c */ /* 0x000fe20003fa6270 */
[----:B------:R-:W-:Y:S01]  /*4560*/  IMAD R212, R3, 0x2, R2 ;  /* 0x0000000203d47824 */ /* 0x000fe200078e0202 */
[----:B------:R-:W-:Y:S01]  /*4570*/  FSEL R153, R108, -INF , !P1 ;  /* 0xff8000006c997808 */ /* 0x000fe20004800000 */
[----:B------:R-:W1:Y:S01]  /*4580*/  LDC.U8 R3, c[0x0][0x388] ;  /* 0x0000e200ff037b82 */ /* 0x000e620000000000 */
[----:B------:R-:W-:Y:S01]  /*4590*/  I2FP.F32.S32 R17, R17 ;  /* 0x0000001100117245 */ /* 0x000fe20000201400 */
[----:B------:R-:W-:Y:S01]  /*45a0*/  VIADD R2, R157, 0x79 ;  /* 0x000000799d027836 */ /* 0x000fe20000000000 */
[----:B------:R-:W-:-:S02]  /*45b0*/  ISETP.GE.AND P1, PT, R20, R169, PT ;  /* 0x000000a91400720c */ /* 0x000fc40003f26270 */
[----:B------:R-:W-:Y:S01]  /*45c0*/  FSEL R159, R68, -INF , !P0 ;  /* 0xff800000449f7808 */ /* 0x000fe20004000000 */
[----:B------:R-:W-:Y:S01]  /*45d0*/  FFMA.FTZ R104, R17, UR5, R104 ;  /* 0x0000000511687c23 */ /* 0x000fe20008010068 */
[----:B------:R-:W-:Y:S01]  /*45e0*/  FSEL R36, R19, -INF , !P1 ;  /* 0xff80000013247808 */ /* 0x000fe20004800000 */
[C---:B------:R-:W-:Y:S01]  /*45f0*/  FFMA.FTZ R4, R17.reuse, UR5, R4 ;  /* 0x0000000511047c23 */ /* 0x040fe20008010004 */
[C---:B------:R-:W-:Y:S01]  /*4600*/  ISETP.GE.AND P3, PT, R16.reuse, R171, PT ;  /* 0x000000ab1000720c */ /* 0x040fe20003f66270 */
[C---:B------:R-:W-:Y:S01]  /*4610*/  FFMA.FTZ R6, R17.reuse, UR5, R6 ;  /* 0x0000000511067c23 */ /* 0x040fe20008010006 */
[C---:B------:R-:W-:Y:S01]  /*4620*/  ISETP.GE.AND P1, PT, R16.reuse, R170, PT ;  /* 0x000000aa1000720c */ /* 0x040fe20003f26270 */
[----:B------:R-:W-:Y:S01]  /*4630*/  FFMA.FTZ R106, R17, UR5, R106 ;  /* 0x00000005116a7c23 */ /* 0x000fe2000801006a */
[----:B------:R-:W-:Y:S02]  /*4640*/  ISETP.GE.AND P0, PT, R16, R169, PT ;  /* 0x000000a91000720c */ /* 0x000fe40003f06270 */
[----:B------:R-:W-:-:S02]  /*4650*/  FSEL R138, R71, -INF , !P3 ;  /* 0xff800000478a7808 */ /* 0x000fc40005800000 */
[----:B------:R-:W-:Y:S02]  /*4660*/  FSEL R37, R13, -INF , !P1 ;  /* 0xff8000000d257808 */ /* 0x000fe40004800000 */
[----:B------:R-:W-:Y:S02]  /*4670*/  FSEL R98, R15, -INF , !P0 ;  /* 0xff8000000f627808 */ /* 0x000fe40004000000 */
[----:B------:R-:W-:Y:S02]  /*4680*/  FSEL R163, R104, -INF , !P4 ;  /* 0xff80000068a37808 */ /* 0x000fe40006000000 */
[C---:B------:R-:W-:Y:S01]  /*4690*/  ISETP.GE.AND P3, PT, R14.reuse, R172, PT ;  /* 0x000000ac0e00720c */ /* 0x040fe20003f66270 */
[----:B-1----:R-:W-:Y:S01]  /*46a0*/  IMAD R80, R3, 0x10000, R3 ;  /* 0x0001000003507824 */ /* 0x002fe200078e0203 */
[C---:B------:R-:W-:Y:S02]  /*46b0*/  ISETP.GE.AND P1, PT, R14.reuse, R171, PT ;  /* 0x000000ab0e00720c */ /* 0x040fe40003f26270 */
[----:B------:R-:W-:-:S02]  /*46c0*/  ISETP.GE.AND P0, PT, R14, R170, PT ;  /* 0x000000aa0e00720c */ /* 0x000fc40003f06270 */
[----:B------:R-:W-:Y:S02]  /*46d0*/  ISETP.GE.AND P4, PT, R14, R169, PT ;  /* 0x000000a90e00720c */ /* 0x000fe40003f86270 */
[----:B------:R-:W-:Y:S02]  /*46e0*/  I2FP.F32.S32 R14, R14 ;  /* 0x0000000e000e7245 */ /* 0x000fe40000201400 */
[----:B------:R-:W-:Y:S02]  /*46f0*/  I2FP.F32.S32 R13, R12 ;  /* 0x0000000c000d7245 */ /* 0x000fe40000201400 */
[----:B------:R-:W-:Y:S01]  /*4700*/  FSEL R93, R4, -INF , !P6 ;  /* 0xff800000045d7808 */ /* 0x000fe20007000000 */
[C---:B------:R-:W-:Y:S01]  /*4710*/  FFMA.FTZ R104, R14.reuse, UR5, R5 ;  /* 0x000000050e687c23 */ /* 0x040fe20008010005 */
[----:B------:R-:W-:Y:S01]  /*4720*/  I2FP.F32.S32 R5, R157 ;  /* 0x0000009d00057245 */ /* 0x000fe20000201400 */
[C---:B------:R-:W-:Y:S01]  /*4730*/  FFMA.FTZ R105, R14.reuse, UR5, R105 ;  /* 0x000000050e697c23 */ /* 0x040fe20008010069 */
[----:B------:R-:W-:Y:S01]  /*4740*/  FFMA.FTZ R68, R14, UR5, R107 ;  /* 0x000000050e447c23 */ /* 0x000fe2000801006b */
[----:B------:R-:W-:Y:S01]  /*4750*/  FSEL R84, R6, -INF , !P5 ;  /* 0xff80000006547808 */ /* 0x000fe20006800000 */
[----:B------:R-:W-:Y:S01]  /*4760*/  FFMA.FTZ R100, R13, UR5, R100 ;  /* 0x000000050d647c23 */ /* 0x000fe20008010064 */
[----:B------:R-:W-:Y:S01]  /*4770*/  FSEL R104, R104, -INF , !P0 ;  /* 0xff80000068687808 */ /* 0x000fe20004000000 */
[----:B------:R-:W-:Y:S01]  /*4780*/  FFMA.FTZ R16, R5, UR5, R150 ;  /* 0x0000000505107c23 */ /* 0x000fe20008010096 */
[-C--:B------:R-:W-:Y:S01]  /*4790*/  ISETP.GE.AND P0, PT, R157, R171.reuse, PT ;  /* 0x000000ab9d00720c */ /* 0x080fe20003f06270 */
[----:B------:R-:W-:Y:S01]  /*47a0*/  FFMA.FTZ R66, R13, UR5, R66 ;  /* 0x000000050d427c23 */ /* 0x000fe20008010042 */
[----:B------:R-:W-:Y:S01]  /*47b0*/  FSEL R149, R105, -INF , !P3 ;  /* 0xff80000069957808 */ /* 0x000fe20005800000 */
[----:B------:R-:W-:Y:S01]  /*47c0*/  FFMA.FTZ R82, R13, UR5, R102 ;  /* 0x000000050d527c23 */ /* 0x000fe20008010066 */
[----:B------:R-:W-:Y:S01]  /*47d0*/  FSEL R68, R68, -INF , !P1 ;  /* 0xff80000044447808 */ /* 0x000fe20004800000 */
[----:B------:R-:W-:Y:S01]  /*47e0*/  FFMA.FTZ R17, R5, UR5, R148 ;  /* 0x0000000505117c23 */ /* 0x000fe20008010094 */
[----:B------:R-:W-:Y:S01]  /*47f0*/  ISETP.GE.AND P6, PT, R12, R171, PT ;  /* 0x000000ab0c00720c */ /* 0x000fe20003fc6270 */
[----:B------:R-:W-:Y:S01]  /*4800*/  FFMA.FTZ R7, R14, UR5, R7 ;  /* 0x000000050e077c23 */ /* 0x000fe20008010007 */
[C---:B------:R-:W-:Y:S01]  /*4810*/  ISETP.GE.AND P5, PT, R12.reuse, R170, PT ;  /* 0x000000aa0c00720c */ /* 0x040fe20003fa6270 */
[----:B------:R-:W-:Y:S01]  /*4820*/  FFMA.FTZ R64, R13, UR5, R64 ;  /* 0x000000050d407c23 */ /* 0x000fe20008010040 */
[----:B------:R-:W-:Y:S01]  /*4830*/  ISETP.GE.AND P3, PT, R12, R169, PT ;  /* 0x000000a90c00720c */ /* 0x000fe20003f66270 */
[----:B------:R-:W-:Y:S01]  /*4840*/  FFMA.FTZ R8, R5, UR5, R8 ;  /* 0x0000000505087c23 */ /* 0x000fe20008010008 */
[----:B------:R-:W-:Y:S01]  /*4850*/  ISETP.GE.AND P1, PT, R157, R172, PT ;  /* 0x000000ac9d00720c */ /* 0x000fe20003f26270 */
[----:B------:R-:W-:Y:S01]  /*4860*/  FFMA.FTZ R10, R5, UR5, R10 ;  /* 0x00000005050a7c23 */ /* 0x000fe2000801000a */
[----:B------:R-:W-:-:S02]  /*4870*/  FSEL R16, R16, -INF , !P0 ;  /* 0xff80000010107808 */ /* 0x000fc40004000000 */
[----:B------:R-:W-:Y:S02]  /*4880*/  PLOP3.LUT P0, PT, PT, PT, UP0, 0x80, 0x0 ;  /* 0x000000000000781c */ /* 0x000fe40003f0f008 */
[----:B------:R-:W-:Y:S02]  /*4890*/  FSEL R69, R66, -INF , !P6 ;  /* 0xff80000042457808 */ /* 0x000fe40007000000 */
[----:B------:R-:W-:Y:S02]  /*48a0*/  FSEL R105, R100, -INF , !P5 ;  /* 0xff80000064697808 */ /* 0x000fe40006800000 */
[----:B------:R-:W-:Y:S02]  /*48b0*/  FSEL R82, R82, -INF , !P3 ;  /* 0xff80000052527808 */ /* 0x000fe40005800000 */
[----:B------:R-:W-:Y:S02]  /*48c0*/  FSEL R17, R17, -INF , !P1 ;  /* 0xff80000011117808 */ /* 0x000fe40004800000 */
[----:B------:R-:W-:-:S02]  /*48d0*/  ISETP.GE.AND P6, PT, R2, R172, PT ;  /* 0x000000ac0200720c */ /* 0x000fc40003fc6270 */
[C---:B------:R-:W-:Y:S02]  /*48e0*/  ISETP.GE.AND P5, PT, R2.reuse, R171, PT ;  /* 0x000000ab0200720c */ /* 0x040fe40003fa6270 */
[C---:B------:R-:W-:Y:S02]  /*48f0*/  ISETP.GE.AND P3, PT, R2.reuse, R170, PT ;  /* 0x000000aa0200720c */ /* 0x040fe40003f66270 */
[----:B------:R-:W-:Y:S02]  /*4900*/  ISETP.GE.AND P1, PT, R2, R169, PT ;  /* 0x000000a90200720c */ /* 0x000fe40003f26270 */
[----:B------:R-:W-:Y:S02]  /*4910*/  FSEL R126, R106, -INF , !P2 ;  /* 0xff8000006a7e7808 */ /* 0x000fe40005000000 */
[----:B------:R-:W-:Y:S02]  /*4920*/  I2FP.F32.S32 R2, R2 ;  /* 0x0000000200027245 */ /* 0x000fe40000201400 */
[----:B------:R-:W-:-:S02]  /*4930*/  ISETP.GE.AND P2, PT, R12, R172, PT ;  /* 0x000000ac0c00720c */ /* 0x000fc40003f46270 */
[----:B------:R-:W-:Y:S01]  /*4940*/  FSEL R86, R7, -INF , !P4 ;  /* 0xff80000007567808 */ /* 0x000fe20006000000 */
[----:B------:R-:W-:Y:S01]  /*4950*/  FFMA.FTZ R65, R2, UR5, R65 ;  /* 0x0000000502417c23 */ /* 0x000fe20008010041 */
[----:B------:R-:W-:Y:S01]  /*4960*/  FSEL R151, R64, -INF , !P2 ;  /* 0xff80000040977808 */ /* 0x000fe20005000000 */
[C---:B------:R-:W-:Y:S01]  /*4970*/  FFMA.FTZ R67, R2.reuse, UR5, R67 ;  /* 0x0000000502437c23 */ /* 0x040fe20008010043 */
[C---:B------:R-:W-:Y:S01]  /*4980*/  FFMA.FTZ R101, R2.reuse, UR5, R101 ;  /* 0x0000000502657c23 */ /* 0x040fe20008010065 */
[----:B------:R-:W-:Y:S01]  /*4990*/  FFMA.FTZ R83, R2, UR5, R103 ;  /* 0x0000000502537c23 */ /* 0x000fe20008010067 */
[C---:B------:R-:W-:Y:S02]  /*49a0*/  ISETP.GE.AND P4, PT, R157.reuse, R170, PT ;  /* 0x000000aa9d00720c */ /* 0x040fe40003f86270 */
[----:B------:R-:W-:Y:S02]  /*49b0*/  ISETP.GE.AND P2, PT, R157, R169, PT ;  /* 0x000000a99d00720c */ /* 0x000fe40003f46270 */
[----:B------:R-:W-:-:S02]  /*49c0*/  FSEL R15, R8, -INF , !P4 ;  /* 0xff800000080f7808 */ /* 0x000fc40006000000 */
[----:B------:R-:W-:Y:S02]  /*49d0*/  FSEL R14, R10, -INF , !P2 ;  /* 0xff8000000a0e7808 */ /* 0x000fe40005000000 */
[----:B------:R-:W-:Y:S02]  /*49e0*/  FSEL R157, R65, -INF , !P6 ;  /* 0xff800000419d7808 */ /* 0x000fe40007000000 */
        /* <DEDUP_REMOVED lines=61> */
.L_x_390:
[----:B------:R-:W-:Y:S05]  /*4dc0*/  BSYNC B0 ;  /* 0x0000000000007941 */ /* 0x000fea0003800000 */
.L_x_389:
[----:B------:R-:W0:Y:S02]  /*4dd0*/  LDGDEPBAR ;  /* 0x00000000000079af */ /* 0x000e240000000000 */
.L_x_388:
[----:B--2---:R-:W-:Y:S01]  /*4de0*/  FMNMX.FTZ R6, R17, R195, !PT ;  /* 0x000000c311067209 */ /* 0x004fe20007810000 */
[----:B-1----:R-:W-:Y:S01]  /*4df0*/  VIADD R4, R168, 0x4 ;  /* 0x00000004a8047836 */ /* 0x002fe20000000000 */
[----:B------:R-:W-:Y:S01]  /*4e00*/  FMNMX.FTZ R21, R16, R204, !PT ;  /* 0x000000cc10157209 */ /* 0x000fe20007810000 */
[----:B------:R-:W-:Y:S01]  /*4e10*/  USHF.L.U32 UR24, UR35, 0x2, URZ ;  /* 0x0000000223187899 */ /* 0x000fe2000800063f */
[----:B------:R-:W-:Y:S01]  /*4e20*/  FMNMX.FTZ R6, R199, R6, !PT ;  /* 0x00000006c7067209 */ /* 0x000fe20007810000 */
[----:B------:R-:W-:Y:S01]  /*4e30*/  IMAD.WIDE.U32 R100, R168, -0x326172a9, RZ ;  /* 0xcd9e8d57a8647825 */ /* 0x000fe200078e00ff */
[----:B------:R-:W-:Y:S01]  /*4e40*/  FMNMX.FTZ R8, R15, R79, !PT ;  /* 0x0000004f0f087209 */ /* 0x000fe20007810000 */
[----:B------:R-:W-:Y:S01]  /*4e50*/  UIADD3 UR23, UR24, 0x1, URZ ;  /* 0x0000000118177890 */ /* 0x000fe2000fffe03f */
[----:B------:R-:W-:Y:S01]  /*4e60*/  FMNMX.FTZ R6, R207, R6, !PT ;  /* 0x00000006cf067209 */ /* 0x000fe20007810000 */
[----:B------:R-:W-:Y:S01]  /*4e70*/  IMAD.WIDE.U32 R18, R4, -0x326172a9, RZ ;  /* 0xcd9e8d5704127825 */ /* 0x000fe200078e00ff */
[----:B------:R-:W-:Y:S01]  /*4e80*/  FMNMX.FTZ R21, R216, R21, !PT ;  /* 0x00000015d8157209 */ /* 0x000fe20007810000 */
[----:B------:R-:W-:Y:S01]  /*4e90*/  UIADD3 UR6, UR27, -0x4498517b, URZ ;  /* 0xbb67ae851b067890 */ /* 0x000fe2000fffe03f */
[----:B------:R-:W-:Y:S01]  /*4ea0*/  FMNMX.FTZ R6, R61, R6, !PT ;  /* 0x000000063d067209 */ /* 0x000fe20007810000 */
[----:B------:R-:W-:Y:S01]  /*4eb0*/  IMAD.WIDE.U32 R200, R176, -0x2daee0ad, RZ ;  /* 0xd2511f53b0c87825 */ /* 0x000fe200078e00ff */
[----:B------:R-:W-:Y:S01]  /*4ec0*/  FMNMX.FTZ R8, R85, R8, !PT ;  /* 0x0000000855087209 */ /* 0x000fe20007810000 */
[----:B------:R-:W-:Y:S01]  /*4ed0*/  UIADD3 UR19, UR24, 0x2, URZ ;  /* 0x0000000218137890 */ /* 0x000fe2000fffe03f */
[----:B------:R-:W-:Y:S01]  /*4ee0*/  FMNMX.FTZ R6, R209, R6, !PT ;  /* 0x00000006d1067209 */ /* 0x000fe20007810000 */
[----:B------:R-:W-:Y:S01]  /*4ef0*/  IMAD.U32 R13, RZ, RZ, UR23 ;  /* 0x00000017ff0d7e24 */ /* 0x000fe2000f8e00ff */
[----:B------:R-:W-:Y:S01]  /*4f00*/  FMNMX.FTZ R21, R62, R21, !PT ;  /* 0x000000153e157209 */ /* 0x000fe20007810000 */
[----:B------:R-:W-:Y:S01]  /*4f10*/  UIADD3 UR7, UR24, 0x3, URZ ;  /* 0x0000000318077890 */ /* 0x000fe2000fffe03f */
[----:B------:R-:W-:Y:S01]  /*4f20*/  FMNMX.FTZ R6, R57, R6, !PT ;  /* 0x0000000639067209 */ /* 0x000fe20007810000 */
[----:B------:R-:W-:Y:S01]  /*4f30*/  IMAD.U32 R5, RZ, RZ, UR24 ;  /* 0x00000018ff057e24 */ /* 0x000fe2000f8e00ff */
[----:B------:R-:W-:Y:S01]  /*4f40*/  FMNMX.FTZ R8, R63, R8, !PT ;  /* 0x000000083f087209 */ /* 0x000fe20007810000 */
[----:B------:R-:W-:Y:S01]  /*4f50*/  UIADD3 UR32, UR27, 0x76cf5d0a, URZ ;  /* 0x76cf5d0a1b207890 */ /* 0x000fe2000fffe03f */
[----:B------:R-:W-:Y:S01]  /*4f60*/  FMNMX.FTZ R6, R59, R6, !PT ;  /* 0x000000063b067209 */ /* 0x000fe20007810000 */
[----:B------:R-:W-:Y:S01]  /*4f70*/  ULDC UR36, c[0x0][0x2ec] ;  /* 0x0000bb0000247ab9 */ /* 0x000fe20000000800 */
[----:B------:R-:W-:Y:S01]  /*4f80*/  FMNMX.FTZ R21, R208, R21, !PT ;  /* 0x00000015d0157209 */ /* 0x000fe20007810000 */
[----:B------:R-:W-:Y:S01]  /*4f90*/  UIADD3 UR28, UR27, 0x32370b8f, URZ ;  /* 0x32370b8f1b1c7890 */ /* 0x000fe2000fffe03f */
[----:B------:R-:W-:Y:S01]  /*4fa0*/  FMNMX.FTZ R6, R87, R6, !PT ;  /* 0x0000000657067209 */ /* 0x000fe20007810000 */
[----:B------:R-:W-:Y:S01]  /*4fb0*/  UIADD3 UR31, UR26, -0x255992d5, URZ ;  /* 0xdaa66d2b1a1f7890 */ /* 0x000fe2000fffe03f */
[----:B------:R-:W-:Y:S01]  /*4fc0*/  FMNMX.FTZ R8, R193, R8, !PT ;  /* 0x00000008c1087209 */ /* 0x000fe20007810000 */
[----:B------:R-:W-:Y:S01]  /*4fd0*/  UIADD3 UR24, UR27, -0x126145ec, URZ ;  /* 0xed9eba141b187890 */ /* 0x000fe2000fffe03f */
[----:B------:R-:W-:Y:S01]  /*4fe0*/  FMNMX.FTZ R6, R91, R6, !PT ;  /* 0x000000065b067209 */ /* 0x000fe20007810000 */
[----:B------:R-:W-:Y:S01]  /*4ff0*/  UIADD3 UR25, UR26, 0x78dde6e4, URZ ;  /* 0x78dde6e41a197890 */ /* 0x000fe2000fffe03f */
[----:B------:R-:W-:Y:S01]  /*5000*/  FMNMX.FTZ R21, R56, R21, !PT ;  /* 0x0000001538157209 */ /* 0x000fe20007810000 */
[----:B------:R-:W-:Y:S01]  /*5010*/  UIADD3 UR23, UR26, 0x1715609d, URZ ;  /* 0x1715609d1a177890 */ /* 0x000fe2000fffe03f */
        /* <DEDUP_REMOVED lines=18> */
[----:B------:R-:W-:Y:S01]  /*5140*/  FMNMX.FTZ R6, R136, R7, !PT ;  /* 0x0000000788067209 */ /* 0x000fe20007810000 */
[----:B------:R-:W-:Y:S01]  /*5150*/  IMAD.U32 R7, RZ, RZ, UR19 ;  /* 0x00000013ff077e24 */ /* 0x000fe2000f8e00ff */
[----:B------:R-:W-:Y:S01]  /*5160*/  FMNMX.FTZ R8, R191, R8, !PT ;  /* 0x00000008bf087209 */ /* 0x000fe20007810000 */
[----:B------:R-:W-:Y:S01]  /*5170*/  UIADD3 UR19, UR27, -0x56f99767, URZ ;  /* 0xa90668991b137890 */ /* 0x000fe2000fffe03f */
[----:B------:R-:W-:-:S02]  /*5180*/  FMNMX.FTZ R21, R158, R21, !PT ;  /* 0x000000159e157209 */ /* 0x000fc40007810000 */
[----:B------:R-:W-:Y:S02]  /*5190*/  FMNMX.FTZ R6, R161, R6, !PT ;  /* 0x00000006a1067209 */ /* 0x000fe40007810000 */
[----:B------:R-:W-:Y:S02]  /*51a0*/  FMNMX.FTZ R8, R95, R8, !PT ;  /* 0x000000085f087209 */ /* 0x000fe40007810000 */
[----:B------:R-:W-:Y:S02]  /*51b0*/  FMNMX.FTZ R21, R156, R21, !PT ;  /* 0x000000159c157209 */ /* 0x000fe40007810000 */
[----:B------:R-:W-:Y:S02]  /*51c0*/  FMNMX.FTZ R6, R123, R6, !PT ;  /* 0x000000067b067209 */ /* 0x000fe40007810000 */
[----:B------:R-:W-:Y:S02]  /*51d0*/  FMNMX.FTZ R8, R173, R8, !PT ;  /* 0x00000008ad087209 */ /* 0x000fe40007810000 */
[----:B------:R-:W-:-:S02]  /*51e0*/  LOP3.LUT R2, R177, UR26, RZ, 0x3c, !PT ;  /* 0x0000001ab1027c12 */ /* 0x000fc4000f8e3cff */
[----:B------:R-:W-:Y:S02]  /*51f0*/  FMNMX.FTZ R21, R174, R21, !PT ;  /* 0x00000015ae157209 */ /* 0x000fe40007810000 */
[----:B------:R-:W-:Y:S02]  /*5200*/  FMNMX.FTZ R6, R131, R6, !PT ;  /* 0x0000000683067209 */ /* 0x000fe40007810000 */
[----:B------:R-:W-:Y:S02]  /*5210*/  FMNMX.FTZ R8, R175, R8, !PT ;  /* 0x00000008af087209 */ /* 0x000fe40007810000 */
[-C--:B------:R-:W-:Y:S02]  /*5220*/  LOP3.LUT R218, R101, R2.reuse, RZ, 0x3c, !PT ;  /* 0x0000000265da7212 */ /* 0x080fe400078e3cff */
[----:B------:R-:W-:Y:S02]  /*5230*/  FMNMX.FTZ R21, R182, R21, !PT ;  /* 0x00000015b6157209 */ /* 0x000fe40007810000 */
[----:B------:R-:W-:Y:S01]  /*5240*/  LOP3.LUT R202, R19, R2, RZ, 0x3c, !PT ;  /* 0x0000000213ca7212 */ /* 0x000fe200078e3cff */
[----:B------:R-:W-:Y:S01]  /*5250*/  IMAD.WIDE.U32 R218, R218, -0x2daee0ad, RZ ;  /* 0xd2511f53dada7825 */ /* 0x000fe200078e00ff */
[----:B------:R-:W-:-:S02]  /*5260*/  FMNMX.FTZ R6, R133, R6, !PT ;  /* 0x0000000685067209 */ /* 0x000fc40007810000 */
[----:B------:R-:W-:Y:S01]  /*5270*/  FMNMX.FTZ R8, R167, R8, !PT ;  /* 0x00000008a7087209 */ /* 0x000fe20007810000 */
[----:B------:R-:W-:Y:S01]  /*5280*/  IMAD.WIDE.U32 R202, R202, -0x2daee0ad, RZ ;  /* 0xd2511f53caca7825 */ /* 0x000fe200078e00ff */
[----:B------:R-:W-:Y:S02]  /*5290*/  FMNMX.FTZ R21, R134, R21, !PT ;  /* 0x0000001586157209 */ /* 0x000fe40007810000 */
[----:B------:R-:W-:Y:S02]  /*52a0*/  FMNMX.FTZ R6, R147, R6, !PT ;  /* 0x0000000693067209 */ /* 0x000fe40007810000 */
[----:B------:R-:W-:Y:S02]  /*52b0*/  FMNMX.FTZ R19, R14, R224, !PT ;  /* 0x000000e00e137209 */ /* 0x000fe40007810000 */
[----:B------:R-:W-:Y:S02]  /*52c0*/  FMNMX.FTZ R8, R135, R8, !PT ;  /* 0x0000000887087209 */ /* 0x000fe40007810000 */
[----:B------:R-:W-:-:S02]  /*52d0*/  LOP3.LUT R12, R201, UR27, R13, 0x96, !PT ;  /* 0x0000001bc90c7c12 */ /* 0x000fc4000f8e960d */
[----:B------:R-:W-:Y:S02]  /*52e0*/  FMNMX.FTZ R21, R124, R21, !PT ;  /* 0x000000157c157209 */ /* 0x000fe40007810000 */
[----:B------:R-:W-:Y:S01]  /*52f0*/  FMNMX.FTZ R6, R141, R6, !PT ;  /* 0x000000068d067209 */ /* 0x000fe20007810000 */
[----:B------:R-:W-:Y:S01]  /*5300*/  IMAD.WIDE.U32 R12, R12, -0x326172a9, RZ ;  /* 0xcd9e8d570c0c7825 */ /* 0x000fe200078e00ff */
[--C-:B------:R-:W-:Y:S02]  /*5310*/  LOP3.LUT R114, R219, UR6, R200.reuse, 0x96, !PT ;  /* 0x00000006db727c12 */ /* 0x100fe4000f8e96c8 */
[----:B------:R-:W-:Y:S01]  /*5320*/  LOP3.LUT R200, R203, UR6, R200, 0x96, !PT ;  /* 0x00000006cbc87c12 */ /* 0x000fe2000f8e96c8 */
[----:B------:R-:W-:Y:S01]  /*5330*/  UIADD3 UR6, UR26, -0x61c88647, URZ ;  /* 0x9e3779b91a067890 */ /* 0x000fe2000fffe03f */
        /* <DEDUP_REMOVED lines=9> */
[C---:B------:R-:W-:Y:S02]  /*53d0*/  LOP3.LUT R10, R13.reuse, UR6, R100, 0x96, !PT ;  /* 0x000000060d0a7c12 */ /* 0x040fe4000f8e9664 */
[----:B------:R-:W-:Y:S02]  /*53e0*/  LOP3.LUT R32, R13, UR6, R18, 0x96, !PT ;  /* 0x000000060d207c12 */ /* 0x000fe4000f8e9612 */
[----:B------:R-:W-:Y:S02]  /*53f0*/  FMNMX.FTZ R8, R145, R8, !PT ;  /* 0x0000000891087209 */ /* 0x000fe40007810000 */
[----:B------:R-:W-:Y:S01]  /*5400*/  FMNMX.FTZ R13, R58, R19, !PT ;  /* 0x000000133a0d7209 */ /* 0x000fe20007810000 */
[----:B------:R-:W-:Y:S01]  /*5410*/  IMAD.WIDE.U32 R32, R32, -0x2daee0ad, RZ ;  /* 0xd2511f5320207825 */ /* 0x000fe200078e00ff */
        /* <DEDUP_REMOVED lines=22> */
[----:B------:R-:W-:Y:S01]  /*5580*/  IMAD.U32 R5, RZ, RZ, UR7 ;  /* 0x00000007ff057e24 */ /* 0x000fe2000f8e00ff */
        /* <DEDUP_REMOVED lines=8> */
[C---:B------:R-:W-:Y:S02]  /*5610*/  LOP3.LUT R24, R201.reuse, UR27, R7, 0x96, !PT ;  /* 0x0000001bc9187c12 */ /* 0x040fe4000f8e9607 */
[----:B------:R-:W-:Y:S01]  /*5620*/  LOP3.LUT R108, R201, UR27, R5, 0x96, !PT ;  /* 0x0000001bc96c7c12 */ /* 0x000fe2000f8e9605 */
[----:B------:R-:W1:Y:S01]  /*5630*/  SHFL.BFLY PT, R7, R6, 0x2, 0x1f ;  /* 0x0c401f0006077f89 */ /* 0x000e6200000e0000 */
[----:B------:R-:W-:Y:S01]  /*5640*/  FMNMX.FTZ R21, R138, R21, !PT ;  /* 0x000000158a157209 */ /* 0x000fe20007810000 */
[----:B------:R-:W-:Y:S01]  /*5650*/  IMAD.WIDE.U32 R24, R24, -0x326172a9, RZ ;  /* 0xcd9e8d5718187825 */ /* 0x000fe200078e00ff */
[----:B------:R-:W-:-:S02]  /*5660*/  FMNMX.FTZ R8, R37, R8, !PT ;  /* 0x0000000825087209 */ /* 0x000fc40007810000 */
[----:B------:R-:W-:Y:S01]  /*5670*/  FMNMX.FTZ R13, R184, R13, !PT ;  /* 0x0000000db80d7209 */ /* 0x000fe20007810000 */
[----:B------:R-:W-:Y:S01]  /*5680*/  IMAD.WIDE.U32 R108, R108, -0x326172a9, RZ ;  /* 0xcd9e8d576c6c7825 */ /* 0x000fe200078e00ff */
[----:B------:R-:W-:Y:S02]  /*5690*/  FMNMX.FTZ R21, R126, R21, !PT ;  /* 0x000000157e157209 */ /* 0x000fe40007810000 */
[----:B------:R-:W-:Y:S01]  /*56a0*/  FMNMX.FTZ R19, R93, R8, !PT ;  /* 0x000000085d137209 */ /* 0x000fe20007810000 */
[----:B------:R-:W-:Y:S01]  /*56b0*/  IMAD.WIDE.U32 R200, R200, -0x326172a9, RZ ;  /* 0xcd9e8d57c8c87825 */ /* 0x000fe200078e00ff */
[----:B------:R-:W-:Y:S02]  /*56c0*/  FMNMX.FTZ R13, R186, R13, !PT ;  /* 0x0000000dba0d7209 */ /* 0x000fe40007810000 */
[----:B------:R-:W-:Y:S02]  /*56d0*/  FMNMX.FTZ R8, R68, R21, !PT ;  /* 0x0000001544087209 */ /* 0x000fe40007810000 */
[----:B------:R-:W-:-:S02]  /*56e0*/  LOP3.LUT R20, R23, UR6, R18, 0x96, !PT ;  /* 0x0000000617147c12 */ /* 0x000fc4000f8e9612 */
[--C-:B------:R-:W-:Y:S02]  /*56f0*/  LOP3.LUT R185, R25, UR6, R18.reuse, 0x96, !PT ;  /* 0x0000000619b97c12 */ /* 0x100fe4000f8e9612 */
[----:B------:R-:W-:Y:S01]  /*5700*/  LOP3.LUT R177, R109, UR6, R18, 0x96, !PT ;  /* 0x000000066db17c12 */ /* 0x000fe2000f8e9612 */
[----:B------:R-:W-:Y:S01]  /*5710*/  IMAD.WIDE.U32 R20, R20, -0x2daee0ad, RZ ;  /* 0xd2511f5314147825 */ /* 0x000fe200078e00ff */
[----:B------:R-:W-:Y:S02]  /*5720*/  FMNMX.FTZ R18, R104, R19, !PT ;  /* 0x0000001368127209 */ /* 0x000fe40007810000 */
[----:B------:R-:W-:Y:S02]  /*5730*/  FMNMX.FTZ R13, R122, R13, !PT ;  /* 0x0000000d7a0d7209 */ /* 0x000fe40007810000 */
[----:B------:R-:W-:Y:S02]  /*5740*/  FMNMX.FTZ R19, R69, R8, !PT ;  /* 0x0000000845137209 */ /* 0x000fe40007810000 */
[----:B------:R-:W-:-:S02]  /*5750*/  FMNMX.FTZ R13, R194, R13, !PT ;  /* 0x0000000dc20d7209 */ /* 0x000fc40007810000 */
[----:B------:R-:W-:Y:S02]  /*5760*/  FMNMX.FTZ R19, R78, R19, !PT ;  /* 0x000000134e137209 */ /* 0x000fe40007810000 */
[----:B------:R-:W-:Y:S02]  /*5770*/  FMNMX.FTZ R13, R162, R13, !PT ;  /* 0x0000000da20d7209 */ /* 0x000fe40007810000 */
[----:B-1----:R-:W-:Y:S01]  /*5780*/  FMNMX.FTZ R7, R6, R7, !PT ;  /* 0x0000000706077209 */ /* 0x002fe20007810000 */
[----:B------:R-:W1:Y:S01]  /*5790*/  SHFL.BFLY PT, R8, R19, 0x2, 0x1f ;  /* 0x0c401f0013087f89 */ /* 0x000e6200000e0000 */
[----:B------:R-:W-:Y:S02]  /*57a0*/  FMNMX.FTZ R13, R146, R13, !PT ;  /* 0x0000000d920d7209 */ /* 0x000fe40007810000 */
[----:B------:R-:W-:Y:S01]  /*57b0*/  LOP3.LUT R5, R23, UR6, R100, 0x96, !PT ;  /* 0x0000000617057c12 */ /* 0x000fe2000f8e9664 */
[----:B------:R-:W2:Y:S01]  /*57c0*/  SHFL.BFLY PT, R132, R7, 0x1, 0x1f ;  /* 0x0c201f0007847f89 */ /* 0x000ea200000e0000 */
[----:B------:R-:W-:-:S02]  /*57d0*/  FMNMX.FTZ R13, R164, R13, !PT ;  /* 0x0000000da40d7209 */ /* 0x000fc40007810000 */
[----:B------:R-:W-:Y:S01]  /*57e0*/  LOP3.LUT R102, R25, UR6, R100, 0x96, !PT ;  /* 0x0000000619667c12 */ /* 0x000fe2000f8e9664 */
[----:B------:R-:W-:Y:S01]  /*57f0*/  IMAD.WIDE.U32 R28, R5, -0x2daee0ad, RZ ;  /* 0xd2511f53051c7825 */ /* 0x000fe200078e00ff */
[----:B------:R-:W-:Y:S02]  /*5800*/  FMNMX.FTZ R13, R160, R13, !PT ;  /* 0x0000000da00d7209 */ /* 0x000fe40007810000 */
[----:B------:R-:W-:Y:S02]  /*5810*/  LOP3.LUT R5, R21, UR32, R202, 0x96, !PT ;  /* 0x0000002015057c12 */ /* 0x000fe4000f8e96ca */
[----:B------:R-:W-:Y:S02]  /*5820*/  FMNMX.FTZ R13, R120, R13, !PT ;  /* 0x0000000d780d7209 */ /* 0x000fe40007810000 */
[----:B------:R-:W-:Y:S01]  /*5830*/  LOP3.LUT R100, R109, UR6, R100, 0x96, !PT ;  /* 0x000000066d647c12 */ /* 0x000fe2000f8e9664 */
[----:B------:R-:W-:Y:S01]  /*5840*/  UIADD3 UR6, UR26, 0x3c6ef372, URZ ;  /* 0x3c6ef3721a067890 */ /* 0x000fe2000fffe03f */
[----:B------:R-:W-:-:S02]  /*5850*/  FMNMX.FTZ R21, R118, R13, !PT ;  /* 0x0000000d76157209 */ /* 0x000fc40007810000 */
[----:B------:R-:W-:Y:S02]  /*5860*/  FMNMX.FTZ R18, R105, R18, !PT ;  /* 0x0000001269127209 */ /* 0x000fe40007810000 */
[----:B------:R-:W-:Y:S02]  /*5870*/  FMNMX.FTZ R21, R40, R21, !PT ;  /* 0x0000001528157209 */ /* 0x000fe40007810000 */
[----:B------:R-:W-:Y:S02]  /*5880*/  LOP3.LUT R6, R115, UR6, R12, 0x96, !PT ;  /* 0x0000000673067c12 */ /* 0x000fe4000f8e960c */
[----:B-1----:R-:W-:Y:S02]  /*5890*/  FMNMX.FTZ R8, R19, R8, !PT ;  /* 0x0000000813087209 */ /* 0x002fe40007810000 */
[----:B------:R-:W-:Y:S02]  /*58a0*/  FMNMX.FTZ R21, R116, R21, !PT ;  /* 0x0000001574157209 */ /* 0x000fe40007810000 */
[----:B--2---:R-:W-:Y:S01]  /*58b0*/  FMNMX.FTZ R132, R7, R132, !PT ;  /* 0x0000008407847209 */ /* 0x004fe20007810000 */
[----:B------:R-:W1:Y:S01]  /*58c0*/  SHFL.BFLY PT, R13, R8, 0x1, 0x1f ;  /* 0x0c201f00080d7f89 */ /* 0x000e6200000e0000 */
[----:B------:R-:W-:-:S02]  /*58d0*/  FMNMX.FTZ R21, R96, R21, !PT ;  /* 0x0000001560157209 */ /* 0x000fc40007810000 */
[----:B------:R-:W-:Y:S01]  /*58e0*/  LOP3.LUT R12, R201, UR6, R12, 0x96, !PT ;  /* 0x00000006c90c7c12 */ /* 0x000fe2000f8e960c */
[----:B------:R-:W-:Y:S01]  /*58f0*/  FMUL.FTZ R190, R132, UR36 ;  /* 0x0000002484be7c20 */ /* 0x000fe20008410000 */
[----:B------:R-:W-:Y:S02]  /*5900*/  FMNMX.FTZ R21, R36, R21, !PT ;  /* 0x0000001524157209 */ /* 0x000fe40007810000 */
[----:B------:R-:W-:Y:S01]  /*5910*/  FSETP.NEU.FTZ.AND P1, PT, R132, -INF , PT ;  /* 0xff8000008400780b */ /* 0x000fe20003f3d000 */
[----:B------:R-:W-:Y:S01]  /*5920*/  IMAD.WIDE.U32 R236, R12, -0x2daee0ad, RZ ;  /* 0xd2511f530cec7825 */ /* 0x000fe200078e00ff */
[----:B------:R-:W-:Y:S02]  /*5930*/  FMNMX.FTZ R21, R38, R21, !PT ;  /* 0x0000001526157209 */ /* 0x000fe40007810000 */
[----:B------:R-:W-:Y:S01]  /*5940*/  FMNMX.FTZ R18, R107, R18, !PT ;  /* 0x000000126b127209 */ /* 0x000fe20007810000 */
[----:B------:R-:W-:Y:S01]  /*5950*/  IMAD.MOV.U32 R217, RZ, RZ, R237 ;  /* 0x000000ffffd97224 */ /* 0x000fe200078e00ed */
[----:B------:R-:W-:-:S02]  /*5960*/  FMNMX.FTZ R21, R98, R21, !PT ;  /* 0x0000001562157209 */ /* 0x000fc40007810000 */
[----:B------:R-:W-:Y:S01]  /*5970*/  FSEL R190, R190, RZ, P1 ;  /* 0x000000ffbebe7208 */ /* 0x000fe20000800000 */
[----:B------:R-:W2:Y:S01]  /*5980*/  SHFL.BFLY PT, R7, R18, 0x2, 0x1f ;  /* 0x0c401f0012077f89 */ /* 0x000ea200000e0000 */
[----:B------:R-:W-:Y:S02]  /*5990*/  FMNMX.FTZ R21, R84, R21, !PT ;  /* 0x0000001554157209 */ /* 0x000fe40007810000 */
[----:B------:R-:W-:Y:S01]  /*59a0*/  LOP3.LUT R19, R237, UR28, R32, 0x96, !PT ;  /* 0x0000001ced137c12 */ /* 0x000fe2000f8e9620 */
[--C-:B------:R-:W-:Y:S01]  /*59b0*/  FFMA.FTZ R77, R17, UR36, -R190.reuse ;  /* 0x00000024114d7c23 */ /* 0x100fe200080108be */
[----:B------:R-:W-:Y:S01]  /*59c0*/  FMNMX.FTZ R21, R86, R21, !PT ;  /* 0x0000001556157209 */ /* 0x000fe20007810000 */
[----:B------:R-:W-:Y:S01]  /*59d0*/  FFMA.FTZ R46, R59, UR36, -R190 ;  /* 0x000000243b2e7c23 */ /* 0x000fe200080108be */
[----:B------:R-:W-:Y:S01]  /*59e0*/  LOP3.LUT R17, R33, UR32, R202, 0x96, !PT ;  /* 0x0000002021117c12 */ /* 0x000fe2000f8e96ca */
[----:B------:R-:W-:Y:S01]  /*59f0*/  IMAD.WIDE.U32 R32, R5, -0x326172a9, RZ ;  /* 0xcd9e8d5705207825 */ /* 0x000fe200078e00ff */
[----:B-1----:R-:W-:-:S03]  /*5a00*/  FMNMX.FTZ R5, R8, R13, !PT ;  /* 0x0000000d08057209 */ /* 0x002fc60007810000 */
[----:B------:R-:W-:Y:S01]  /*5a10*/  FFMA.FTZ R75, R199, UR36, -R190 ;  /* 0x00000024c74b7c23 */ /* 0x000fe200080108be */
[----:B------:R-:W-:Y:S01]  /*5a20*/  FMNMX.FTZ R8, R82, R21, !PT ;  /* 0x0000001552087209 */ /* 0x000fe20007810000 */
[----:B------:R-:W-:Y:S01]  /*5a30*/  IMAD.WIDE.U32 R34, R19, -0x326172a9, RZ ;  /* 0xcd9e8d5713227825 */ /* 0x000fe200078e00ff */
[----:B------:R-:W-:-:S03]  /*5a40*/  LOP3.LUT R103, R115, UR6, R24, 0x96, !PT ;  /* 0x0000000673677c12 */ /* 0x000fc6000f8e9618 */
[----:B------:R-:W-:Y:S01]  /*5a50*/  FMUL.FTZ R81, R5, UR36 ;  /* 0x0000002405517c20 */ /* 0x000fe20008410000 */
[----:B------:R-:W-:Y:S01]  /*5a60*/  FMNMX.FTZ R8, R83, R8, !PT ;  /* 0x0000000853087209 */ /* 0x000fe20007810000 */
[----:B------:R-:W-:Y:S01]  /*5a70*/  IMAD.MOV.U32 R225, RZ, RZ, R35 ;  /* 0x000000ffffe17224 */ /* 0x000fe200078e0023 */
[----:B------:R-:W-:Y:S01]  /*5a80*/  LOP3.LUT R183, R201, UR6, R24, 0x96, !PT ;  /* 0x00000006c9b77c12 */ /* 0x000fe2000f8e9618 */
[----:B------:R-:W-:Y:S01]  /*5a90*/  FFMA.FTZ R66, R207, UR36, -R190 ;  /* 0x00000024cf427c23 */ /* 0x000fe200080108be */
[----:B------:R-:W-:Y:S01]  /*5aa0*/  LOP3.LUT R24, R29, UR32, R218, 0x96, !PT ;  /* 0x000000201d187c12 */ /* 0x000fe2000f8e96da */
[----:B------:R-:W1:Y:S01]  /*5ab0*/  SHFL.BFLY PT, R13, R8, 0x2, 0x1f ;  /* 0x0c401f00080d7f89 */ /* 0x000e6200000e0000 */
[----:B------:R-:W-:Y:S01]  /*5ac0*/  LOP3.LUT R26, R115, UR6, R22, 0x96, !PT ;  /* 0x00000006731a7c12 */ /* 0x000fe2000f8e9616 */
[----:B------:R-:W-:Y:S01]  /*5ad0*/  FFMA.FTZ R53, R57, UR36, -R190 ;  /* 0x0000002439357c23 */ /* 0x000fe200080108be */
[----:B------:R-:W-:Y:S01]  /*5ae0*/  LOP3.LUT R22, R201, UR6, R22, 0x96, !PT ;  /* 0x00000006c9167c12 */ /* 0x000fe2000f8e9616 */
[----:B------:R-:W-:Y:S01]  /*5af0*/  IMAD.WIDE.U32 R24, R24, -0x326172a9, RZ ;  /* 0xcd9e8d5718187825 */ /* 0x000fe200078e00ff */
[----:B--2---:R-:W-:-:S03]  /*5b00*/  FMNMX.FTZ R7, R18, R7, !PT ;  /* 0x0000000712077209 */ /* 0x004fc60007810000 */
[----:B------:R-:W-:Y:S01]  /*5b10*/  FFMA.FTZ R76, R195, UR36, -R190 ;  /* 0x00000024c34c7c23 */ /* 0x000fe200080108be */
[----:B------:R-:W-:Y:S01]  /*5b20*/  FSETP.NEU.FTZ.AND P1, PT, R5, -INF , PT ;  /* 0xff8000000500780b */ /* 0x000fe20003f3d000 */
[----:B------:R-:W-:Y:S01]  /*5b30*/  IMAD.WIDE.U32 R26, R26, -0x2daee0ad, RZ ;  /* 0xd2511f531a1a7825 */ /* 0x000fe200078e00ff */
[----:B------:R-:W-:Y:S01]  /*5b40*/  LOP3.LUT R30, R25, UR31, R114, 0x96, !PT ;  /* 0x0000001f191e7c12 */ /* 0x000fe2000f8e9672 */
[----:B------:R-:W2:Y:S01]  /*5b50*/  SHFL.BFLY PT, R18, R7, 0x1, 0x1f ;  /* 0x0c201f0007127f89 */ /* 0x000ea200000e0000 */
[----:B------:R-:W-:Y:S01]  /*5b60*/  FSEL R81, R81, RZ, P1 ;  /* 0x000000ff51517208 */ /* 0x000fe20000800000 */
[----:B------:R-:W-:Y:S01]  /*5b70*/  IMAD.WIDE.U32 R22, R22, -0x2daee0ad, RZ ;  /* 0xd2511f5316167825 */ /* 0x000fe200078e00ff */
[----:B------:R-:W-:Y:S01]  /*5b80*/  LOP3.LUT R28, R27, UR28, R28, 0x96, !PT ;  /* 0x0000001c1b1c7c12 */ /* 0x000fe2000f8e961c */
[----:B------:R-:W-:Y:S01]  /*5b90*/  MUFU.EX2 R75, R75 ;  /* 0x0000004b004b7308 */ /* 0x000fe20000000800 */
[----:B------:R-:W-:Y:S01]  /*5ba0*/  LEA R252, R252, UR4, 0x1 ;  /* 0x00000004fcfc7c11 */ /* 0x000fe2000f8e08ff */
[----:B------:R-:W-:Y:S01]  /*5bb0*/  IMAD.WIDE.U32 R30, R30, -0x2daee0ad, RZ ;  /* 0xd2511f531e1e7825 */ /* 0x000fe200078e00ff */
[----:B------:R-:W-:-:S03]  /*5bc0*/  LOP3.LUT R20, R23, UR28, R20, 0x96, !PT ;  /* 0x0000001c17147c12 */ /* 0x000fc6000f8e9614 */
[--C-:B------:R-:W-:Y:S01]  /*5bd0*/  FFMA.FTZ R74, R16, UR36, -R81.reuse ;  /* 0x00000024104a7c23 */ /* 0x100fe20008010851 */
[----:B------:R-:W-:Y:S01]  /*5be0*/  FFMA.FTZ R67, R216, UR36, -R81 ;  /* 0x00000024d8437c23 */ /* 0x000fe20008010851 */
[----:B------:R-:W-:Y:S01]  /*5bf0*/  IMAD.WIDE.U32 R28, R28, -0x326172a9, RZ ;  /* 0xcd9e8d571c1c7825 */ /* 0x000fe200078e00ff */
[----:B------:R-:W-:Y:S01]  /*5c00*/  LOP3.LUT R12, R31, UR24, R26, 0x96, !PT ;  /* 0x000000181f0c7c12 */ /* 0x000fe2000f8e961a */
[----:B------:R-:W-:Y:S01]  /*5c10*/  LDSM.16.MT88.4 R244, [R252+0x4000] ;  /* 0x00400000fcf4783b */ /* 0x000fe20000004200 */
[----:B------:R-:W-:Y:S01]  /*5c20*/  LOP3.LUT R26, R33, UR31, R200, 0x96, !PT ;  /* 0x0000001f211a7c12 */ /* 0x000fe2000f8e96c8 */
[----:B------:R-:W-:Y:S01]  /*5c30*/  IMAD.WIDE.U32 R20, R20, -0x326172a9, RZ ;  /* 0xcd9e8d5714147825 */ /* 0x000fe200078e00ff */
[----:B-1----:R-:W-:Y:S01]  /*5c40*/  FMNMX.FTZ R13, R8, R13, !PT ;  /* 0x0000000d080d7209 */ /* 0x002fe20007810000 */
[----:B------:R-:W-:Y:S01]  /*5c50*/  MUFU.EX2 R66, R66 ;  /* 0x0000004200427308 */ /* 0x000fe20000000800 */
[----:B------:R-:W-:Y:S01]  /*5c60*/  LOP3.LUT R24, R29, UR25, R24, 0x96, !PT ;  /* 0x000000191d187c12 */ /* 0x000fe2000f8e9618 */
[----:B------:R-:W-:-:S04]  /*5c70*/  IMAD.WIDE.U32 R26, R26, -0x2daee0ad, RZ ;  /* 0xd2511f531a1a7825 */ /* 0x000fc800078e00ff */
[--C-:B------:R-:W-:Y:S01]  /*5c80*/  FFMA.FTZ R62, R62, UR36, -R81.reuse ;  /* 0x000000243e3e7c23 */ /* 0x100fe20008010851 */
[----:B------:R-:W1:Y:S01]  /*5c90*/  SHFL.BFLY PT, R8, R13, 0x1, 0x1f ;  /* 0x0c201f000d087f89 */ /* 0x000e6200000e0000 */
[----:B------:R-:W-:Y:S01]  /*5ca0*/  FFMA.FTZ R50, R206, UR36, -R81 ;  /* 0x00000024ce327c23 */ /* 0x000fe20008010851 */
[----:B------:R-:W-:Y:S01]  /*5cb0*/  IMAD.WIDE.U32 R24, R24, -0x2daee0ad, RZ ;  /* 0xd2511f5318187825 */ /* 0x000fe200078e00ff */
[----:B------:R-:W-:Y:S01]  /*5cc0*/  LOP3.LUT R22, R27, UR24, R22, 0x96, !PT ;  /* 0x000000181b167c12 */ /* 0x000fe2000f8e9616 */
[----:B------:R-:W-:Y:S01]  /*5cd0*/  MUFU.EX2 R77, R77 ;  /* 0x0000004d004d7308 */ /* 0x000fe20000000800 */
[----:B--2---:R-:W-:Y:S01]  /*5ce0*/  FMNMX.FTZ R7, R7, R18, !PT ;  /* 0x0000001207077209 */ /* 0x004fe20007810000 */
[----:B------:R-:W-:Y:S01]  /*5cf0*/  IMAD.WIDE.U32 R16, R17, -0x326172a9, RZ ;  /* 0xcd9e8d5711107825 */ /* 0x000fe200078e00ff */
[----:B------:R-:W-:-:S03]  /*5d00*/  LOP3.LUT R18, R21, UR25, R32, 0x96, !PT ;  /* 0x0000001915127c12 */ /* 0x000fc6000f8e9620 */
[----:B------:R-:W-:Y:S01]  /*5d10*/  FFMA.FTZ R61, R61, UR36, -R190 ;  /* 0x000000243d3d7c23 */ /* 0x000fe200080108be */
[C---:B------:R-:W-:Y:S01]  /*5d20*/  FSETP.NEU.FTZ.AND P1, PT, R7.reuse, -INF , PT ;  /* 0xff8000000700780b */ /* 0x040fe20003f3d000 */
[----:B------:R-:W-:Y:S01]  /*5d30*/  FMUL.FTZ R110, R7, UR36 ;  /* 0x00000024076e7c20 */ /* 0x000fe20008410000 */
[----:B------:R-:W-:Y:S01]  /*5d40*/  IMAD.WIDE.U32 R32, R12, -0x326172a9, RZ ;  /* 0xcd9e8d570c207825 */ /* 0x000fe200078e00ff */
[----:B------:R-:W-:Y:S01]  /*5d50*/  LOP3.LUT R12, R25, UR19, R30, 0x96, !PT ;  /* 0x00000013190c7c12 */ /* 0x000fe2000f8e961e */
[----:B------:R-:W-:Y:S01]  /*5d60*/  MUFU.EX2 R76, R76 ;  /* 0x0000004c004c7308 */ /* 0x000fe20000000800 */
[----:B------:R-:W-:Y:S01]  /*5d70*/  LOP3.LUT R47, R35, UR25, R16, 0x96, !PT ;  /* 0x00000019232f7c12 */ /* 0x000fe2000f8e9610 */
[----:B------:R-:W-:Y:S01]  /*5d80*/  IMAD.WIDE.U32 R18, R18, -0x2daee0ad, RZ ;  /* 0xd2511f5312127825 */ /* 0x000fe200078e00ff */
[----:B------:R-:W-:-:S03]  /*5d90*/  FSEL R110, R110, RZ, P1 ;  /* 0x000000ff6e6e7208 */ /* 0x000fc60000800000 */
[----:B------:R-:W-:Y:S01]  /*5da0*/  FFMA.FTZ R54, R209, UR36, -R190 ;  /* 0x00000024d1367c23 */ /* 0x000fe200080108be */
[----:B------:R-:W-:Y:S01]  /*5db0*/  LOP3.LUT R16, R33, UR23, R28, 0x96, !PT ;  /* 0x0000001721107c12 */ /* 0x000fe2000f8e961c */
[----:B------:R-:W-:Y:S01]  /*5dc0*/  IMAD.WIDE.U32 R22, R22, -0x326172a9, RZ ;  /* 0xcd9e8d5716167825 */ /* 0x000fe200078e00ff */
[----:B------:R-:W-:-:S03]  /*5dd0*/  LOP3.LUT R101, R17, UR31, R200, 0x96, !PT ;  /* 0x0000001f11657c12 */ /* 0x000fc6000f8e96c8 */
[----:B------:R-:W-:Y:S01]  /*5de0*/  FFMA.FTZ R73, R15, UR36, -R110 ;  /* 0x000000240f497c23 */ /* 0x000fe2000801086e */
[----:B------:R-:W-:Y:S01]  /*5df0*/  LOP3.LUT R15, R19, UR19, R26, 0x96, !PT ;  /* 0x00000013130f7c12 */ /* 0x000fe2000f8e961a */
[----:B------:R-:W-:Y:S01]  /*5e00*/  IMAD.WIDE.U32 R28, R12, -0x326172a9, RZ ;  /* 0xcd9e8d570c1c7825 */ /* 0x000fe200078e00ff */
[----:B-1----:R-:W-:-:S03]  /*5e10*/  FMNMX.FTZ R8, R13, R8, !PT ;  /* 0x000000080d087209 */ /* 0x002fc60007810000 */
[----:B------:R-:W-:Y:S01]  /*5e20*/  FFMA.FTZ R64, R85, UR36, -R110 ;  /* 0x0000002455407c23 */ /* 0x000fe2000801086e */
[----:B------:R-:W-:Y:S01]  /*5e30*/  LOP3.LUT R12, R23, UR23, R20, 0x96, !PT ;  /* 0x00000017170c7c12 */ /* 0x000fe2000f8e9614 */
[----:B------:R-:W-:Y:S01]  /*5e40*/  IMAD.WIDE.U32 R16, R16, -0x2daee0ad, RZ ;  /* 0xd2511f5310107825 */ /* 0x000fe200078e00ff */
[----:B------:R-:W-:-:S03]  /*5e50*/  FSETP.NEU.FTZ.AND P1, PT, R8, -INF , PT ;  /* 0xff8000000800780b */ /* 0x000fc60003f3d000 */
[----:B------:R-:W-:Y:S01]  /*5e60*/  FMUL.FTZ R85, R8, UR36 ;  /* 0x0000002408557c20 */ /* 0x000fe20008410000 */
[----:B------:R-:W-:Y:S01]  /*5e70*/  LOP3.LUT R26, R29, UR34, R32, 0x96, !PT ;  /* 0x000000221d1a7c12 */ /* 0x000fe2000f8e9620 */
[----:B------:R-:W-:Y:S01]  /*5e80*/  IMAD.WIDE.U32 R20, R15, -0x326172a9, RZ ;  /* 0xcd9e8d570f147825 */ /* 0x000fe200078e00ff */
[----:B------:R-:W-:-:S03]  /*5e90*/  LOP3.LUT R25, R28, 0xffff, RZ, 0xc0, !PT ;  /* 0x0000ffff1c197812 */ /* 0x000fc600078ec0ff */
[----:B------:R-:W-:Y:S01]  /*5ea0*/  FFMA.FTZ R59, R63, UR36, -R110 ;  /* 0x000000243f3b7c23 */ /* 0x000fe2000801086e */
[----:B------:R-:W-:Y:S01]  /*5eb0*/  LOP3.LUT R51, R28, 0xff, RZ, 0xc0, !PT ;  /* 0x000000ff1c337812 */ /* 0x000fe200078ec0ff */
[----:B------:R-:W-:Y:S01]  /*5ec0*/  IMAD R223, R0, 0x2, R252 ;  /* 0x0000000200df7824 */ /* 0x000fe200078e02fc */
[----:B------:R-:W-:Y:S01]  /*5ed0*/  SHF.R.U32.HI R29, RZ, 0x10, R28 ;  /* 0x00000010ff1d7819 */ /* 0x000fe2000001161c */
[----:B------:R-:W-:Y:S01]  /*5ee0*/  FFMA.FTZ R72, R79, UR36, -R110 ;  /* 0x000000244f487c23 */ /* 0x000fe2000801086e */
[----:B------:R-:W-:Y:S01]  /*5ef0*/  SHF.R.U32.HI R27, RZ, 0x18, R28 ;  /* 0x00000018ff1b7819 */ /* 0x000fe2000001161c */
[----:B------:R-:W-:Y:S01]  /*5f00*/  IMAD.WIDE.U32 R30, R12, -0x2daee0ad, RZ ;  /* 0xd2511f530c1e7825 */ /* 0x000fe200078e00ff */
[C---:B------:R-:W-:Y:S01]  /*5f10*/  LOP3.LUT R28, R16.reuse, 0xffff, RZ, 0xc0, !PT ;  /* 0x0000ffff101c7812 */ /* 0x040fe200078ec0ff */
[----:B------:R-:W-:Y:S01]  /*5f20*/  MUFU.EX2 R64, R64 ;  /* 0x0000004000407308 */ /* 0x000fe20000000800 */
[----:B------:R-:W-:Y:S01]  /*5f30*/  LOP3.LUT R109, R16, 0xff, RZ, 0xc0, !PT ;  /* 0x000000ff106d7812 */ /* 0x000fe200078ec0ff */
[----:B------:R-:W-:Y:S01]  /*5f40*/  FFMA.FTZ R49, R205, UR36, -R110 ;  /* 0x00000024cd317c23 */ /* 0x000fe2000801086e */
[----:B------:R-:W-:Y:S01]  /*5f50*/  SHF.R.U32.HI R23, RZ, 0x10, R16 ;  /* 0x00000010ff177819 */ /* 0x000fe20000011610 */
[----:B------:R-:W-:Y:S01]  /*5f60*/  FFMA.FTZ R44, R55, UR36, -R110 ;  /* 0x00000024372c7c23 */ /* 0x000fe2000801086e */
[----:B------:R-:W-:Y:S01]  /*5f70*/  SHF.R.U32.HI R117, RZ, 0x18, R16 ;  /* 0x00000018ff757819 */ /* 0x000fe20000011610 */
[----:B------:R-:W-:Y:S01]  /*5f80*/  FFMA.FTZ R57, R193, UR36, -R110 ;  /* 0x00000024c1397c23 */ /* 0x000fe2000801086e */
[----:B------:R-:W-:Y:S01]  /*5f90*/  FSEL R85, R85, RZ, P1 ;  /* 0x000000ff55557208 */ /* 0x000fe20000800000 */
[----:B------:R-:W1:Y:S01]  /*5fa0*/  MUFU.EX2 R59, R59 ;  /* 0x0000003b003b7308 */ /* 0x000e620000000800 */
[----:B------:R-:W-:Y:S01]  /*5fb0*/  LOP3.LUT R16, R21, UR34, R22, 0x96, !PT ;  /* 0x0000002215107c12 */ /* 0x000fe2000f8e9616 */
[----:B------:R-:W-:Y:S01]  /*5fc0*/  FFMA.FTZ R52, R197, UR36, -R110 ;  /* 0x00000024c5347c23 */ /* 0x000fe2000801086e */
[----:B------:R-:W-:Y:S01]  /*5fd0*/  LOP3.LUT R21, R20, 0xffff, RZ, 0xc0, !PT ;  /* 0x0000ffff14157812 */ /* 0x000fe200078ec0ff */
[--C-:B------:R-:W-:Y:S01]  /*5fe0*/  FFMA.FTZ R71, R14, UR36, -R85.reuse ;  /* 0x000000240e477c23 */ /* 0x100fe20008010855 */
[----:B------:R-:W-:Y:S01]  /*5ff0*/  LOP3.LUT R24, R17, UR33, R24, 0x96, !PT ;  /* 0x0000002111187c12 */ /* 0x000fe2000f8e9618 */
[----:B------:R-:W-:Y:S01]  /*6000*/  FFMA.FTZ R70, R224, UR36, -R85 ;  /* 0x00000024e0467c23 */ /* 0x000fe20008010855 */
[----:B------:R-:W-:Y:S01]  /*6010*/  LOP3.LUT R17, R20, 0xff, RZ, 0xc0, !PT ;  /* 0x000000ff14117812 */ /* 0x000fe200078ec0ff */
[----:B------:R-:W-:Y:S01]  /*6020*/  IMAD.MOV.U32 R224, RZ, RZ, R34 ;  /* 0x000000ffffe07224 */ /* 0x000fe200078e0022 */
[----:B------:R-:W-:Y:S01]  /*6030*/  SHF.R.U32.HI R14, RZ, 0x8, R21 ;  /* 0x00000008ff0e7819 */ /* 0x000fe20000011615 */
[----:B------:R-:W-:Y:S01]  /*6040*/  MUFU.EX2 R73, R73 ;  /* 0x0000004900497308 */ /* 0x000fe20000000800 */
[----:B------:R-:W-:Y:S01]  /*6050*/  LOP3.LUT R32, R29, 0xff, RZ, 0xc0, !PT ;  /* 0x000000ff1d207812 */ /* 0x000fe200078ec0ff */
[--C-:B------:R-:W-:Y:S01]  /*6060*/  FFMA.FTZ R65, R60, UR36, -R85.reuse ;  /* 0x000000243c417c23 */ /* 0x100fe20008010855 */
[----:B------:R-:W-:Y:S01]  /*6070*/  PRMT R17, R17, 0x5410, R14 ;  /* 0x0000541011117816 */ /* 0x000fe2000000000e */
[--C-:B------:R-:W-:Y:S01]  /*6080*/  FFMA.FTZ R60, R226, UR36, -R85.reuse ;  /* 0x00000024e23c7c23 */ /* 0x100fe20008010855 */
[----:B------:R-:W-:Y:S01]  /*6090*/  LOP3.LUT R14, R16, 0xffff, RZ, 0xc0, !PT ;  /* 0x0000ffff100e7812 */ /* 0x000fe200078ec0ff */
[----:B------:R-:W-:Y:S01]  /*60a0*/  FFMA.FTZ R48, R228, UR36, -R85 ;  /* 0x00000024e4307c23 */ /* 0x000fe20008010855 */
[----:B------:R-:W-:Y:S01]  /*60b0*/  PRMT R27, R32, 0x5410, R27 ;  /* 0x00005410201b7816 */ /* 0x000fe2000000001b */
[----:B------:R-:W2:Y:S01]  /*60c0*/  MUFU.EX2 R72, R72 ;  /* 0x0000004800487308 */ /* 0x000ea20000000800 */
[----:B------:R-:W3:Y:S01]  /*60d0*/  LDSM.16.MT88.4 R32, [R223+0x4000] ;  /* 0x00400000df20783b */ /* 0x000ee20000004200 */
[----:B------:R-:W-:Y:S01]  /*60e0*/  LOP3.LUT R21, R16, 0xff, RZ, 0xc0, !PT ;  /* 0x000000ff10157812 */ /* 0x000fe200078ec0ff */
[--C-:B------:R-:W-:Y:S01]  /*60f0*/  FFMA.FTZ R45, R230, UR36, -R85.reuse ;  /* 0x00000024e62d7c23 */ /* 0x100fe20008010855 */
[----:B------:R-:W-:Y:S01]  /*6100*/  SHF.R.U32.HI R14, RZ, 0x8, R14 ;  /* 0x00000008ff0e7819 */ /* 0x000fe2000001160e */
[--C-:B------:R-:W-:Y:S01]  /*6110*/  FFMA.FTZ R58, R58, UR36, -R85.reuse ;  /* 0x000000243a3a7c23 */ /* 0x100fe20008010855 */
[--C-:B------:R-:W-:Y:S01]  /*6120*/  SHF.R.U32.HI R22, RZ, 0x10, R20.reuse ;  /* 0x00000010ff167819 */ /* 0x100fe20000011614 */
[----:B------:R-:W-:Y:S01]  /*6130*/  FFMA.FTZ R55, R222, UR36, -R85 ;  /* 0x00000024de377c23 */ /* 0x000fe20008010855 */
[----:B------:R-:W-:Y:S01]  /*6140*/  SHF.R.U32.HI R19, RZ, 0x18, R20 ;  /* 0x00000018ff137819 */ /* 0x000fe20000011614 */
[----:B------:R-:W-:Y:S01]  /*6150*/  MUFU.EX2 R71, R71 ;  /* 0x0000004700477308 */ /* 0x000fe20000000800 */
[----:B------:R-:W-:Y:S01]  /*6160*/  LOP3.LUT R12, R31, UR33, R18, 0x96, !PT ;  /* 0x000000211f0c7c12 */ /* 0x000fe2000f8e9612 */
[--C-:B------:R-:W-:Y:S01]  /*6170*/  FFMA.FTZ R79, R204, UR36, -R81.reuse ;  /* 0x00000024cc4f7c23 */ /* 0x100fe20008010851 */
[C---:B------:R-:W-:Y:S01]  /*6180*/  LOP3.LUT R13, R30.reuse, 0xffff, RZ, 0xc0, !PT ;  /* 0x0000ffff1e0d7812 */ /* 0x040fe200078ec0ff */
[----:B------:R-:W-:Y:S01]  /*6190*/  IMAD.MOV.U32 R216, RZ, RZ, R236 ;  /* 0x000000ffffd87224 */ /* 0x000fe200078e00ec */
[----:B------:R-:W-:Y:S01]  /*61a0*/  LOP3.LUT R18, R30, 0xff, RZ, 0xc0, !PT ;  /* 0x000000ff1e127812 */ /* 0x000fe200078ec0ff */
[----:B------:R-:W-:Y:S01]  /*61b0*/  FFMA.FTZ R56, R56, UR36, -R81 ;  /* 0x0000002438387c23 */ /* 0x000fe20008010851 */
[--C-:B------:R-:W-:Y:S01]  /*61c0*/  SHF.R.U32.HI R20, RZ, 0x10, R30.reuse ;  /* 0x00000010ff147819 */ /* 0x100fe2000001161e */
[----:B------:R-:W4:Y:S01]  /*61d0*/  MUFU.EX2 R70, R70 ;  /* 0x0000004600467308 */ /* 0x000f220000000800 */
[----:B------:R-:W-:Y:S01]  /*61e0*/  SHF.R.U32.HI R15, RZ, 0x18, R30 ;  /* 0x00000018ff0f7819 */ /* 0x000fe2000001161e */
[----:B------:R-:W-:Y:S01]  /*61f0*/  IMAD.WIDE.U32 R204, R47, -0x2daee0ad, RZ ;  /* 0xd2511f532fcc7825 */ /* 0x000fe200078e00ff */
[----:B------:R-:W-:-:S03]  /*6200*/  SHF.R.U32.HI R30, RZ, 0x8, R25 ;  /* 0x00000008ff1e7819 */ /* 0x000fc60000011619 */
[----:B------:R-:W-:Y:S01]  /*6210*/  FFMA.FTZ R47, R9, UR36, -R110 ;  /* 0x00000024092f7c23 */ /* 0x000fe2000801086e */
[----:B------:R-:W-:Y:S01]  /*6220*/  PRMT R21, R21, 0x5410, R14 ;  /* 0x0000541015157816 */ /* 0x000fe2000000000e */
[----:B------:R-:W-:Y:S01]  /*6230*/  IMAD.WIDE.U32 R206, R10, -0x2daee0ad, RZ ;  /* 0xd2511f530ace7825 */ /* 0x000fe200078e00ff */
[----:B------:R-:W-:Y:S01]  /*6240*/  SHF.R.U32.HI R14, RZ, 0x10, R16 ;  /* 0x00000010ff0e7819 */ /* 0x000fe20000011610 */
[----:B------:R-:W-:Y:S01]  /*6250*/  MUFU.EX2 R65, R65 ;  /* 0x0000004100417308 */ /* 0x000fe20000000800 */
[----:B------:R-:W-:Y:S01]  /*6260*/  PRMT R51, R51, 0x5410, R30 ;  /* 0x0000541033337816 */ /* 0x000fe2000000001e */
[----:B------:R-:W-:Y:S01]  /*6270*/  FFMA.FTZ R11, R11, UR36, -R110 ;  /* 0x000000240b0b7c23 */ /* 0x000fe2000801086e */
[----:B------:R-:W-:Y:S01]  /*6280*/  LOP3.LUT R30, R23, 0xff, RZ, 0xc0, !PT ;  /* 0x000000ff171e7812 */ /* 0x000fe200078ec0ff */
[--C-:B------:R-:W-:Y:S01]  /*6290*/  FFMA.FTZ R92, R92, UR36, -R85.reuse ;  /* 0x000000245c5c7c23 */ /* 0x100fe20008010855 */
[----:B------:R-:W-:Y:S01]  /*62a0*/  SHF.R.U32.HI R28, RZ, 0x8, R28 ;  /* 0x00000008ff1c7819 */ /* 0x000fe2000001161c */
[--C-:B------:R-:W-:Y:S01]  /*62b0*/  FFMA.FTZ R94, R94, UR36, -R85.reuse ;  /* 0x000000245e5e7c23 */ /* 0x100fe20008010855 */
[----:B------:R-:W-:Y:S01]  /*62c0*/  SHF.R.U32.HI R23, RZ, 0x18, R16 ;  /* 0x00000018ff177819 */ /* 0x000fe20000011610 */
[----:B------:R-:W5:Y:S01]  /*62d0*/  MUFU.EX2 R60, R60 ;  /* 0x0000003c003c7308 */ /* 0x000f620000000800 */
[----:B------:R-:W-:Y:S01]  /*62e0*/  LOP3.LUT R14, R14, 0xff, RZ, 0xc0, !PT ;  /* 0x000000ff0e0e7812 */ /* 0x000fe200078ec0ff */
[----:B------:R-:W-:Y:S01]  /*62f0*/  FFMA.FTZ R10, R89, UR36, -R110 ;  /* 0x00000024590a7c23 */ /* 0x000fe2000801086e */
[----:B------:R-:W-:Y:S01]  /*6300*/  LOP3.LUT R29, R12, 0xffff, RZ, 0xc0, !PT ;  /* 0x0000ffff0c1d7812 */ /* 0x000fe200078ec0ff */
[--C-:B------:R-:W-:Y:S01]  /*6310*/  FFMA.FTZ R89, R90, UR36, -R85.reuse ;  /* 0x000000245a597c23 */ /* 0x100fe20008010855 */
[----:B------:R-:W-:Y:S01]  /*6320*/  PRMT R109, R109, 0x5410, R28 ;  /* 0x000054106d6d7816 */ /* 0x000fe2000000001c */
[----:B------:R-:W-:Y:S01]  /*6330*/  FFMA.FTZ R88, R88, UR36, -R85 ;  /* 0x0000002458587c23 */ /* 0x000fe20008010855 */
[----:B------:R-:W-:Y:S01]  /*6340*/  PRMT R23, R14, 0x5410, R23 ;  /* 0x000054100e177816 */ /* 0x000fe20000000017 */
[----:B------:R-:W-:Y:S01]  /*6350*/  MUFU.EX2 R49, R49 ;  /* 0x0000003100317308 */ /* 0x000fe20000000800 */
[----:B------:R-:W-:Y:S01]  /*6360*/  LOP3.LUT R28, R26, 0xffff, RZ, 0xc0, !PT ;  /* 0x0000ffff1a1c7812 */ /* 0x000fe200078ec0ff */
[--C-:B------:R-:W-:Y:S01]  /*6370*/  FFMA.FTZ R91, R91, UR36, -R190.reuse ;  /* 0x000000245b5b7c23 */ /* 0x100fe200080108be */
[----:B------:R-:W-:Y:S01]  /*6380*/  LOP3.LUT R0, R12, 0xff, RZ, 0xc0, !PT ;  /* 0x000000ff0c007812 */ /* 0x000fe200078ec0ff */
[----:B------:R-:W-:Y:S01]  /*6390*/  FFMA.FTZ R97, R97, UR36, -R190 ;  /* 0x0000002461617c23 */ /* 0x000fe200080108be */
[----:B------:R-:W-:Y:S01]  /*63a0*/  SHF.R.U32.HI R29, RZ, 0x8, R29 ;  /* 0x00000008ff1d7819 */ /* 0x000fe2000001161d */
[----:B------:R-:W-:Y:S01]  /*63b0*/  FFMA.FTZ R148, R196, UR36, -R81 ;  /* 0x00000024c4947c23 */ /* 0x000fe20008010851 */
[----:B------:R-:W-:Y:S01]  /*63c0*/  HSET2.LE.AND R234, R17, R80, PT ;  /* 0x0000005011ea7233 */ /* 0x000fe20003803000 */
[----:B------:R-:W3:Y:S01]  /*63d0*/  MUFU.EX2 R44, R44 ;  /* 0x0000002c002c7308 */ /* 0x000ee20000000800 */
[----:B------:R-:W-:Y:S01]  /*63e0*/  SHF.R.U32.HI R28, RZ, 0x8, R28 ;  /* 0x00000008ff1c7819 */ /* 0x000fe2000001161c */
[----:B------:R-:W-:Y:S01]  /*63f0*/  IMAD.WIDE.U32 R196, R100, -0x2daee0ad, RZ ;  /* 0xd2511f5364c47825 */ /* 0x000fe200078e00ff */
[----:B------:R-:W-:-:S03]  /*6400*/  LOP3.LUT R22, R22, 0xff, RZ, 0xc0, !PT ;  /* 0x000000ff16167812 */ /* 0x000fc600078ec0ff */
[--C-:B------:R-:W-:Y:S01]  /*6410*/  FFMA.FTZ R100, R95, UR36, -R110.reuse ;  /* 0x000000245f647c23 */ /* 0x100fe2000801086e */
[----:B------:R-:W-:Y:S01]  /*6420*/  LOP3.LUT R20, R20, 0xff, RZ, 0xc0, !PT ;  /* 0x000000ff14147812 */ /* 0x000fe200078ec0ff */
[----:B------:R-:W-:Y:S01]  /*6430*/  FFMA.FTZ R95, R173, UR36, -R110 ;  /* 0x00000024ad5f7c23 */ /* 0x000fe2000801086e */
[----:B-1----:R-:W-:Y:S01]  /*6440*/  F2FP.F16.F32.PACK_AB R31, R59, R64 ;  /* 0x000000403b1f723e */ /* 0x002fe200000000ff */
[----:B------:R-:W-:Y:S01]  /*6450*/  MUFU.EX2 R48, R48 ;  /* 0x0000003000307308 */ /* 0x000fe20000000800 */
[----:B------:R-:W-:Y:S01]  /*6460*/  PRMT R17, R0, 0x5410, R29 ;  /* 0x0000541000117816 */ /* 0x000fe2000000001d */
[--C-:B------:R-:W-:Y:S01]  /*6470*/  FFMA.FTZ R99, R99, UR36, -R190.reuse ;  /* 0x0000002463637c23 */ /* 0x100fe200080108be */
[--C-:B------:R-:W-:Y:S01]  /*6480*/  HSET2.LE.AND R21, R21, R80.reuse, PT ;  /* 0x0000005015157233 */ /* 0x100fe20003803000 */
[----:B------:R-:W-:Y:S01]  /*6490*/  FFMA.FTZ R139, R139, UR36, -R190 ;  /* 0x000000248b8b7c23 */ /* 0x000fe200080108be */
[--C-:B------:R-:W-:Y:S01]  /*64a0*/  HSET2.LE.AND R23, R23, R80.reuse, PT ;  /* 0x0000005017177233 */ /* 0x100fe20003803000 */
[--C-:B------:R-:W-:Y:S01]  /*64b0*/  FFMA.FTZ R160, R160, UR36, -R85.reuse ;  /* 0x00000024a0a07c23 */ /* 0x100fe20008010855 */
[----:B------:R-:W-:Y:S01]  /*64c0*/  LOP3.LUT R25, R26, 0xff, RZ, 0xc0, !PT ;  /* 0x000000ff1a197812 */ /* 0x000fe200078ec0ff */
[----:B------:R-:W1:Y:S01]  /*64d0*/  MUFU.EX2 R45, R45 ;  /* 0x0000002d002d7308 */ /* 0x000e620000000800 */
[----:B--2---:R-:W-:Y:S01]  /*64e0*/  F2FP.F16.F32.PACK_AB R232, R72, R73 ;  /* 0x0000004948e8723e */ /* 0x004fe200000000ff */
[----:B------:R-:W-:Y:S01]  /*64f0*/  FFMA.FTZ R135, R135, UR36, -R110 ;  /* 0x0000002487877c23 */ /* 0x000fe2000801086e */
[----:B----4-:R-:W-:Y:S01]  /*6500*/  F2FP.F16.F32.PACK_AB R0, R70, R71 ;  /* 0x000000474600723e */ /* 0x010fe200000000ff */
[----:B------:R-:W-:Y:S01]  /*6510*/  FFMA.FTZ R146, R146, UR36, -R85 ;  /* 0x0000002492927c23 */ /* 0x000fe20008010855 */
[----:B------:R-:W-:Y:S01]  /*6520*/  PRMT R19, R22, 0x5410, R19 ;  /* 0x0000541016137816 */ /* 0x000fe20000000013 */
[----:B------:R-:W-:Y:S01]  /*6530*/  FFMA.FTZ R123, R123, UR36, -R190 ;  /* 0x000000247b7b7c23 */ /* 0x000fe200080108be */
[----:B------:R-:W-:Y:S01]  /*6540*/  PRMT R117, R30, 0x5410, R117 ;  /* 0x000054101e757816 */ /* 0x000fe20000000075 */
[----:B------:R-:W-:Y:S01]  /*6550*/  MUFU.EX2 R58, R58 ;  /* 0x0000003a003a7308 */ /* 0x000fe20000000800 */
[----:B------:R-:W-:Y:S01]  /*6560*/  PRMT R25, R25, 0x5410, R28 ;  /* 0x0000541019197816 */ /* 0x000fe2000000001c */
[----:B------:R-:W-:Y:S01]  /*6570*/  FFMA.FTZ R134, R134, UR36, -R81 ;  /* 0x0000002486867c23 */ /* 0x000fe20008010851 */
[----:B------:R-:W-:Y:S01]  /*6580*/  PRMT R15, R20, 0x5410, R15 ;  /* 0x00005410140f7816 */ /* 0x000fe2000000000f */
[----:B------:R-:W-:Y:S01]  /*6590*/  FFMA.FTZ R121, R121, UR36, -R110 ;  /* 0x0000002479797c23 */ /* 0x000fe2000801086e */
[----:B------:R-:W-:Y:S01]  /*65a0*/  LOP3.LUT R234, R234, R31, RZ, 0xc0, !PT ;  /* 0x0000001feaea7212 */ /* 0x000fe200078ec0ff */
[----:B------:R-:W-:Y:S01]  /*65b0*/  FFMA.FTZ R120, R120, UR36, -R85 ;  /* 0x0000002478787c23 */ /* 0x000fe20008010855 */
[----:B------:R-:W-:Y:S01]  /*65c0*/  LOP3.LUT R232, R21, R232, RZ, 0xc0, !PT ;  /* 0x000000e815e87212 */ /* 0x000fe200078ec0ff */
[----:B------:R-:W2:Y:S01]  /*65d0*/  LDSM.16.MT88.4 R28, [R252+0x4400] ;  /* 0x00440000fc1c783b */ /* 0x000ea20000004200 */
[----:B------:R-:W-:Y:S01]  /*65e0*/  LOP3.LUT R233, R23, R0, RZ, 0xc0, !PT ;  /* 0x0000000017e97212 */ /* 0x000fe200078ec0ff */
[----:B------:R-:W4:Y:S01]  /*65f0*/  MUFU.EX2 R55, R55 ;  /* 0x0000003700377308 */ /* 0x000f220000000800 */
[----:B------:R-:W-:Y:S01]  /*6600*/  SHF.R.U32.HI R13, RZ, 0x8, R13 ;  /* 0x00000008ff0d7819 */ /* 0x000fe2000001160d */
[----:B------:R-:W2:Y:S01]  /*6610*/  LDSM.16.MT88.4 R20, [R223+0x4400] ;  /* 0x00440000df14783b */ /* 0x000ea20000004200 */
[--C-:B------:R-:W-:Y:S01]  /*6620*/  HSET2.LE.AND R19, R19, R80.reuse, PT ;  /* 0x0000005013137233 */ /* 0x100fe20003803000 */
[----:B------:R-:W-:Y:S01]  /*6630*/  FFMA.FTZ R128, R128, UR36, -R81 ;  /* 0x0000002480807c23 */ /* 0x000fe20008010851 */
[----:B------:R-:W-:Y:S01]  /*6640*/  PRMT R13, R18, 0x5410, R13 ;  /* 0x00005410120d7816 */ /* 0x000fe2000000000d */
[----:B------:R-:W-:Y:S01]  /*6650*/  FFMA.FTZ R138, R138, UR36, -R81 ;  /* 0x000000248a8a7c23 */ /* 0x000fe20008010851 */
[----:B-----5:R-:W-:Y:S01]  /*6660*/  F2FP.F16.F32.PACK_AB R14, R60, R65 ;  /* 0x000000413c0e723e */ /* 0x020fe200000000ff */
[----:B------:R-:W-:Y:S01]  /*6670*/  MUFU.EX2 R57, R57 ;  /* 0x0000003900397308 */ /* 0x000fe20000000800 */
[----:B------:R-:W-:Y:S01]  /*6680*/  SHF.R.U32.HI R63, RZ, 0x10, R12 ;  /* 0x00000010ff3f7819 */ /* 0x000fe2000001160c */
[----:B------:R-:W-:Y:S01]  /*6690*/  FFMA.FTZ R96, R96, UR36, -R85 ;  /* 0x0000002460607c23 */ /* 0x000fe20008010855 */
[----:B------:R-:W-:Y:S01]  /*66a0*/  LOP3.LUT R235, R19, R14, RZ, 0xc0, !PT ;  /* 0x0000000e13eb7212 */ /* 0x000fe200078ec0ff */
[--C-:B------:R-:W-:Y:S01]  /*66b0*/  FFMA.FTZ R113, R113, UR36, -R110.reuse ;  /* 0x0000002471717c23 */ /* 0x100fe2000801086e */
[--C-:B------:R-:W-:Y:S01]  /*66c0*/  HSET2.LE.AND R13, R13, R80.reuse, PT ;  /* 0x000000500d0d7233 */ /* 0x100fe20003803000 */
[----:B------:R-:W-:Y:S01]  /*66d0*/  FFMA.FTZ R111, R111, UR36, -R110 ;  /* 0x000000246f6f7c23 */ /* 0x000fe2000801086e */
[--C-:B------:R-:W-:Y:S01]  /*66e0*/  HSET2.LE.AND R15, R15, R80.reuse, PT ;  /* 0x000000500f0f7233 */ /* 0x100fe20003803000 */
[----:B------:R-:W5:Y:S01]  /*66f0*/  MUFU.EX2 R52, R52 ;  /* 0x0000003400347308 */ /* 0x000f620000000800 */
[----:B------:R-:W-:Y:S01]  /*6700*/  SHF.R.U32.HI R12, RZ, 0x18, R12 ;  /* 0x00000018ff0c7819 */ /* 0x000fe2000001160c */
[C---:B---3--:R-:W-:Y:S01]  /*6710*/  HMMA.16816.F32 R236, R232.reuse, R32, RZ ;  /* 0x00000020e8ec723c */ /* 0x048fe200000018ff */
[----:B------:R-:W-:Y:S01]  /*6720*/  LOP3.LUT R63, R63, 0xff, RZ, 0xc0, !PT ;  /* 0x000000ff3f3f7812 */ /* 0x000fe200078ec0ff */
[----:B------:R-:W-:Y:S01]  /*6730*/  FFMA.FTZ R105, R105, UR36, -R110 ;  /* 0x0000002469697c23 */ /* 0x000fe2000801086e */
[----:B------:R-:W-:Y:S01]  /*6740*/  F2FP.F16.F32.PACK_AB R18, R44, R49 ;  /* 0x000000312c12723e */ /* 0x000fe200000000ff */
[----:B------:R-:W-:Y:S01]  /*6750*/  FADD.FTZ R73, R73, R72 ;  /* 0x0000004849497221 */ /* 0x000fe20000010000 */
[----:B-1----:R-:W-:Y:S01]  /*6760*/  F2FP.F16.F32.PACK_AB R0, R45, R48 ;  /* 0x000000302d00723e */ /* 0x002fe200000000ff */
[----:B------:R-:W-:Y:S01]  /*6770*/  MUFU.EX2 R74, R74 ;  /* 0x0000004a004a7308 */ /* 0x000fe20000000800 */
[----:B------:R-:W-:Y:S01]  /*6780*/  PRMT R63, R63, 0x5410, R12 ;  /* 0x000054103f3f7816 */ /* 0x000fe2000000000c */
[C---:B------:R-:W-:Y:S01]  /*6790*/  HMMA.16816.F32 R248, R232.reuse, R246, RZ ;  /* 0x000000f6e8f8723c */ /* 0x040fe200000018ff */
[----:B------:R-:W-:Y:S01]  /*67a0*/  LOP3.LUT R18, R13, R18, RZ, 0xc0, !PT ;  /* 0x000000120d127212 */ /* 0x000fe200078ec0ff */
[----:B------:R-:W-:Y:S01]  /*67b0*/  FADD.FTZ R70, R71, R70 ;  /* 0x0000004647467221 */ /* 0x000fe20000010000 */
[----:B------:R-:W-:Y:S01]  /*67c0*/  LOP3.LUT R19, R15, R0, RZ, 0xc0, !PT ;  /* 0x000000000f137212 */ /* 0x000fe200078ec0ff */
[----:B------:R-:W-:Y:S01]  /*67d0*/  FADD.FTZ R64, R64, R73 ;  /* 0x0000004940407221 */ /* 0x000fe20000010000 */
[--C-:B------:R-:W-:Y:S01]  /*67e0*/  SHF.R.U32.HI R119, RZ, 0x10, R26.reuse ;  /* 0x00000010ff777819 */ /* 0x100fe2000001161a */
[----:B------:R-:W-:Y:S01]  /*67f0*/  MUFU.EX2 R67, R67 ;  /* 0x0000004300437308 */ /* 0x000fe20000000800 */
[C---:B------:R-:W-:Y:S01]  /*6800*/  HMMA.16816.F32 R12, R232.reuse, R244, RZ ;  /* 0x000000f4e80c723c */ /* 0x040fe200000018ff */
[----:B------:R-:W-:Y:S01]  /*6810*/  SHF.R.U32.HI R26, RZ, 0x18, R26 ;  /* 0x00000018ff1a7819 */ /* 0x000fe2000001161a */
[----:B------:R-:W-:Y:S01]  /*6820*/  FADD.FTZ R65, R65, R70 ;  /* 0x0000004641417221 */ /* 0x000fe20000010000 */
[----:B------:R-:W-:Y:S01]  /*6830*/  LOP3.LUT R119, R119, 0xff, RZ, 0xc0, !PT ;  /* 0x000000ff77777812 */ /* 0x000fe200078ec0ff */
[--C-:B------:R-:W-:Y:S01]  /*6840*/  FFMA.FTZ R93, R93, UR36, -R110.reuse ;  /* 0x000000245d5d7c23 */ /* 0x100fe2000801086e */
[--C-:B------:R-:W-:Y:S01]  /*6850*/  HSET2.LE.AND R51, R51, R80.reuse, PT ;  /* 0x0000005033337233 */ /* 0x100fe20003803000 */
[----:B------:R-:W-:Y:S01]  /*6860*/  HMMA.16816.F32 R232, R232, R34, RZ ;  /* 0x00000022e8e8723c */ /* 0x000fe200000018ff */
[----:B------:R-:W1:Y:S01]  /*6870*/  MUFU.EX2 R62, R62 ;  /* 0x0000003e003e7308 */ /* 0x000e620000000800 */
[----:B------:R-:W-:Y:S01]  /*6880*/  F2FP.F16.F32.PACK_AB R230, R66, R75 ;  /* 0x0000004b42e6723e */ /* 0x000fe200000000ff */
[--C-:B------:R-:W-:Y:S01]  /*6890*/  FFMA.FTZ R82, R82, UR36, -R85.reuse ;  /* 0x0000002452527c23 */ /* 0x100fe20008010855 */
[--C-:B------:R-:W-:Y:S01]  /*68a0*/  HSET2.LE.AND R16, R17, R80.reuse, PT ;  /* 0x0000005011107233 */ /* 0x100fe20003803000 */
[----:B------:R-:W-:Y:S01]  /*68b0*/  FFMA.FTZ R221, R83, UR36, -R85 ;  /* 0x0000002453dd7c23 */ /* 0x000fe20008010855 */
[--C-:B------:R-:W-:Y:S01]  /*68c0*/  HSET2.LE.AND R17, R63, R80.reuse, PT ;  /* 0x000000503f117233 */ /* 0x100fe20003803000 */
[----:B------:R-:W-:Y:S01]  /*68d0*/  FFMA.FTZ R104, R104, UR36, -R110 ;  /* 0x0000002468687c23 */ /* 0x000fe2000801086e */
[----:B------:R-:W-:Y:S01]  /*68e0*/  PRMT R119, R119, 0x5410, R26 ;  /* 0x0000541077777816 */ /* 0x000fe2000000001a */
[----:B------:R-:W3:Y:S01]  /*68f0*/  MUFU.EX2 R79, R79 ;  /* 0x0000004f004f7308 */ /* 0x000ee20000000800 */
[----:B----4-:R-:W-:Y:S01]  /*6900*/  F2FP.F16.F32.PACK_AB R0, R55, R58 ;  /* 0x0000003a3700723e */ /* 0x010fe200000000ff */
[----:B------:R-:W-:Y:S01]  /*6910*/  FADD.FTZ R64, R59, R64 ;  /* 0x000000403b407221 */ /* 0x000fe20000010000 */
[----:B------:R-:W-:Y:S01]  /*6920*/  LOP3.LUT R230, R51, R230, RZ, 0xc0, !PT ;  /* 0x000000e633e67212 */ /* 0x000fe200078ec0ff */
[----:B------:R-:W-:Y:S01]  /*6930*/  FFMA.FTZ R51, R210, UR36, -R81 ;  /* 0x00000024d2337c23 */ /* 0x000fe20008010851 */
[----:B-----5:R-:W-:Y:S01]  /*6940*/  F2FP.F16.F32.PACK_AB R63, R52, R57 ;  /* 0x00000039343f723e */ /* 0x020fe200000000ff */
[----:B------:R-:W-:Y:S01]  /*6950*/  FADD.FTZ R65, R60, R65 ;  /* 0x000000413c417221 */ /* 0x000fe20000010000 */
[--C-:B------:R-:W-:Y:S01]  /*6960*/  HSET2.LE.AND R25, R25, R80.reuse, PT ;  /* 0x0000005019197233 */ /* 0x100fe20003803000 */
[----:B------:R-:W-:Y:S01]  /*6970*/  MUFU.EX2 R50, R50 ;  /* 0x0000003200327308 */ /* 0x000fe20000000800 */
[----:B------:R-:W-:Y:S01]  /*6980*/  F2FP.F16.F32.PACK_AB R228, R76, R77 ;  /* 0x0000004d4ce4723e */ /* 0x000fe200000000ff */
[----:B------:R-:W-:Y:S01]  /*6990*/  FADD.FTZ R76, R77, R76 ;  /* 0x0000004c4d4c7221 */ /* 0x000fe20000010000 */
[----:B------:R-:W-:Y:S01]  /*69a0*/  LOP3.LUT R17, R17, R0, RZ, 0xc0, !PT ;  /* 0x0000000011117212 */ /* 0x000fe200078ec0ff */
[----:B------:R-:W-:Y:S01]  /*69b0*/  FADD.FTZ R57, R57, R64 ;  /* 0x0000004039397221 */ /* 0x000fe20000010000 */
[--C-:B------:R-:W-:Y:S01]  /*69c0*/  HSET2.LE.AND R27, R27, R80.reuse, PT ;  /* 0x000000501b1b7233 */ /* 0x100fe20003803000 */
[----:B------:R-:W-:Y:S01]  /*69d0*/  FADD.FTZ R75, R75, R76 ;  /* 0x0000004c4b4b7221 */ /* 0x000fe20000010000 */
[----:B------:R-:W-:Y:S01]  /*69e0*/  HSET2.LE.AND R119, R119, R80, PT ;  /* 0x0000005077777233 */ /* 0x000fe20003803000 */
[----:B------:R-:W4:Y:S01]  /*69f0*/  MUFU.EX2 R51, R51 ;  /* 0x0000003300337308 */ /* 0x000f220000000800 */
[----:B------:R-:W-:Y:S01]  /*6a00*/  LOP3.LUT R16, R16, R63, RZ, 0xc0, !PT ;  /* 0x0000003f10107212 */ /* 0x000fe200078ec0ff */
[----:B------:R-:W-:Y:S01]  /*6a10*/  FFMA.FTZ R63, R208, UR36, -R81 ;  /* 0x00000024d03f7c23 */ /* 0x000fe20008010851 */
[----:B-1----:R-:W-:Y:S01]  /*6a20*/  F2FP.F16.F32.PACK_AB R0, R62, R67 ;  /* 0x000000433e00723e */ /* 0x002fe200000000ff */
[----:B------:R-:W-:Y:S01]  /*6a30*/  FADD.FTZ R66, R66, R75 ;  /* 0x0000004b42427221 */ /* 0x000fe20000010000 */
[----:B---3--:R-:W-:Y:S01]  /*6a40*/  F2FP.F16.F32.PACK_AB R26, R79, R74 ;  /* 0x0000004a4f1a723e */ /* 0x008fe200000000ff */
[----:B------:R-:W-:Y:S01]  /*6a50*/  FADD.FTZ R74, R74, R79 ;  /* 0x0000004f4a4a7221 */ /* 0x000fe20000010000 */
[----:B------:R-:W-:Y:S01]  /*6a60*/  LOP3.LUT R228, R25, R228, RZ, 0xc0, !PT ;  /* 0x000000e419e47212 */ /* 0x000fe200078ec0ff */
[----:B------:R-:W-:Y:S01]  /*6a70*/  MUFU.EX2 R61, R61 ;  /* 0x0000003d003d7308 */ /* 0x000fe20000000800 */
[----:B------:R-:W-:Y:S01]  /*6a80*/  LOP3.LUT R25, R24, 0xffff, RZ, 0xc0, !PT ;  /* 0x0000ffff18197812 */ /* 0x000fe200078ec0ff */
[C---:B--2---:R-:W-:Y:S01]  /*6a90*/  HMMA.16816.F32 R12, R16.reuse, R28, R12 ;  /* 0x0000001c100c723c */ /* 0x044fe2000000180c */
[----:B------:R-:W-:Y:S01]  /*6aa0*/  LOP3.LUT R231, R27, R0, RZ, 0xc0, !PT ;  /* 0x000000001be77212 */ /* 0x000fe200078ec0ff */
[----:B------:R-:W-:Y:S01]  /*6ab0*/  FADD.FTZ R67, R67, R74 ;  /* 0x0000004a43437221 */ /* 0x000fe20000010000 */
[----:B------:R-:W-:Y:S01]  /*6ac0*/  LOP3.LUT R229, R119, R26, RZ, 0xc0, !PT ;  /* 0x0000001a77e57212 */ /* 0x000fe200078ec0ff */
[----:B------:R-:W-:Y:S01]  /*6ad0*/  FADD.FTZ R58, R58, R65 ;  /* 0x000000413a3a7221 */ /* 0x000fe20000010000 */
[----:B------:R-:W-:Y:S01]  /*6ae0*/  LOP3.LUT R0, R24, 0xff, RZ, 0xc0, !PT ;  /* 0x000000ff18007812 */ /* 0x000fe200078ec0ff */
[----:B------:R-:W-:Y:S01]  /*6af0*/  MUFU.EX2 R54, R54 ;  /* 0x0000003600367308 */ /* 0x000fe20000000800 */
[----:B------:R-:W-:Y:S01]  /*6b00*/  SHF.R.U32.HI R25, RZ, 0x8, R25 ;  /* 0x00000008ff197819 */ /* 0x000fe20000011619 */
[C---:B------:R-:W-:Y:S01]  /*6b10*/  HMMA.16816.F32 R236, R16.reuse, R20, R236 ;  /* 0x0000001410ec723c */ /* 0x040fe200000018ec */
[----:B------:R-:W-:Y:S01]  /*6b20*/  SHF.R.U32.HI R119, RZ, 0x18, R24 ;  /* 0x00000018ff777819 */ /* 0x000fe20000011618 */
[----:B------:R-:W-:Y:S01]  /*6b30*/  FADD.FTZ R62, R62, R67 ;  /* 0x000000433e3e7221 */ /* 0x000fe20000010000 */
[----:B------:R-:W-:Y:S01]  /*6b40*/  LOP3.LUT R106, R115, UR6, R108, 0x96, !PT ;  /* 0x00000006736a7c12 */ /* 0x000fe2000f8e966c */
[----:B------:R-:W-:Y:S01]  /*6b50*/  FADD.FTZ R52, R52, R57 ;  /* 0x0000003934347221 */ /* 0x000fe20000010000 */
[----:B------:R-:W-:Y:S01]  /*6b60*/  FADD.FTZ R55, R55, R58 ;  /* 0x0000003a37377221 */ /* 0x000fe20000010000 */
[----:B------:R-:W-:Y:S01]  /*6b70*/  MUFU.EX2 R53, R53 ;  /* 0x0000003500357308 */ /* 0x000fe20000000800 */
[C---:B------:R-:W-:Y:S01]  /*6b80*/  HMMA.16816.F32 R248, R16.reuse, R30, R248 ;  /* 0x0000001e10f8723c */ /* 0x040fe200000018f8 */
[----:B------:R-:W-:Y:S01]  /*6b90*/  FADD.FTZ R49, R49, R52 ;  /* 0x0000003431317221 */ /* 0x000fe20000010000 */
[----:B------:R-:W-:Y:S01]  /*6ba0*/  FADD.FTZ R48, R48, R55 ;  /* 0x0000003730307221 */ /* 0x000fe20000010000 */
[--C-:B------:R-:W-:Y:S01]  /*6bb0*/  FFMA.FTZ R83, R69, UR36, -R81.reuse ;  /* 0x0000002445537c23 */ /* 0x100fe20008010851 */
[----:B------:R-:W-:Y:S01]  /*6bc0*/  FFMA.FTZ R69, R68, UR36, -R81 ;  /* 0x0000002444457c23 */ /* 0x000fe20008010851 */
[----:B------:R-:W-:Y:S01]  /*6bd0*/  FADD.FTZ R44, R44, R49 ;  /* 0x000000312c2c7221 */ /* 0x000fe20000010000 */
[----:B------:R-:W-:Y:S01]  /*6be0*/  HMMA.16816.F32 R232, R16, R22, R232 ;  /* 0x0000001610e8723c */ /* 0x000fe200000018e8 */
[----:B------:R-:W1:Y:S01]  /*6bf0*/  MUFU.EX2 R46, R46 ;  /* 0x0000002e002e7308 */ /* 0x000e620000000800 */
[----:B------:R-:W-:Y:S01]  /*6c00*/  FADD.FTZ R48, R45, R48 ;  /* 0x000000302d307221 */ /* 0x000fe20000010000 */
[----:B------:R-:W-:Y:S03]  /*6c10*/  STL [R1+0x58], R223 ;  /* 0x000058df01007387 */ /* 0x000fe60000100800 */
[----:B------:R-:W-:Y:S01]  /*6c20*/  HMMA.16816.F32 R240, R228, R32, RZ ;  /* 0x00000020e4f0723c */ /* 0x000fe200000018ff */
[----:B------:R-:W-:-:S02]  /*6c30*/  SHF.R.U32.HI R16, RZ, 0x10, R24 ;  /* 0x00000010ff107819 */ /* 0x000fc40000011618 */
[----:B------:R-:W-:Y:S01]  /*6c40*/  MUFU.EX2 R63, R63 ;  /* 0x0000003f003f7308 */ /* 0x000fe20000000800 */
[----:B------:R-:W-:Y:S02]  /*6c50*/  PRMT R17, R0, 0x5410, R25 ;  /* 0x0000541000117816 */ /* 0x000fe40000000019 */
[C---:B------:R-:W-:Y:S01]  /*6c60*/  HMMA.16816.F32 R24, R228.reuse, R244, RZ ;  /* 0x000000f4e418723c */ /* 0x040fe200000018ff */
[----:B------:R-:W-:Y:S02]  /*6c70*/  LOP3.LUT R16, R16, 0xff, RZ, 0xc0, !PT ;  /* 0x000000ff10107812 */ /* 0x000fe400078ec0ff */
[--C-:B------:R-:W-:Y:S02]  /*6c80*/  HSET2.LE.AND R18, R109, R80.reuse, PT ;  /* 0x000000506d127233 */ /* 0x100fe40003803000 */
[----:B------:R-:W2:Y:S01]  /*6c90*/  MUFU.EX2 R56, R56 ;  /* 0x0000003800387308 */ /* 0x000ea20000000800 */
[----:B------:R-:W-:Y:S01]  /*6ca0*/  HSET2.LE.AND R19, R117, R80, PT ;  /* 0x0000005075137233 */ /* 0x000fe20003803000 */
[----:B------:R-:W-:Y:S01]  /*6cb0*/  HMMA.16816.F32 R244, R228, R246, RZ ;  /* 0x000000f6e4f4723c */ /* 0x000fe200000018ff */
[----:B------:R-:W-:-:S02]  /*6cc0*/  PRMT R109, R16, 0x5410, R119 ;  /* 0x00005410106d7816 */ /* 0x000fc40000000077 */
[----:B----4-:R-:W-:Y:S02]  /*6cd0*/  F2FP.F16.F32.PACK_AB R0, R50, R51 ;  /* 0x000000333200723e */ /* 0x010fe400000000ff */
[--C-:B------:R-:W-:Y:S01]  /*6ce0*/  HSET2.LE.AND R16, R17, R80.reuse, PT ;  /* 0x0000005011107233 */ /* 0x100fe20003803000 */
[----:B------:R-:W-:Y:S01]  /*6cf0*/  HMMA.16816.F32 R228, R228, R34, RZ ;  /* 0x00000022e4e4723c */ /* 0x000fe200000018ff */
[----:B------:R-:W-:Y:S01]  /*6d00*/  LOP3.LUT R19, R19, R0, RZ, 0xc0, !PT ;  /* 0x0000000013137212 */ /* 0x000fe200078ec0ff */
[----:B------:R-:W-:Y:S01]  /*6d10*/  MUFU.EX2 R11, R11 ;  /* 0x0000000b000b7308 */ /* 0x000fe20000000800 */
[----:B------:R-:W-:Y:S02]  /*6d20*/  HSET2.LE.AND R17, R109, R80, PT ;  /* 0x000000506d117233 */ /* 0x000fe40003803000 */
[----:B-1----:R-:W-:Y:S02]  /*6d30*/  F2FP.F16.F32.PACK_AB R117, R46, R53 ;  /* 0x000000352e75723e */ /* 0x002fe400000000ff */
[----:B------:R-:W-:Y:S01]  /*6d40*/  F2FP.F16.F32.PACK_AB R109, R54, R61 ;  /* 0x0000003d366d723e */ /* 0x000fe200000000ff */
[----:B------:R-:W-:Y:S01]  /*6d50*/  IMAD.WIDE.U32 R34, R101, -0x2daee0ad, RZ ;  /* 0xd2511f5365227825 */ /* 0x000fe200078e00ff */
[----:B--2---:R-:W-:Y:S01]  /*6d60*/  F2FP.F16.F32.PACK_AB R0, R56, R63 ;  /* 0x0000003f3800723e */ /* 0x004fe200000000ff */
[----:B------:R-:W-:Y:S01]  /*6d70*/  MUFU.EX2 R47, R47 ;  /* 0x0000002f002f7308 */ /* 0x000fe20000000800 */
[----:B------:R-:W-:Y:S01]  /*6d80*/  LOP3.LUT R18, R18, R117, RZ, 0xc0, !PT ;  /* 0x0000007512127212 */ /* 0x000fe200078ec0ff */
[----:B------:R-:W-:Y:S01]  /*6d90*/  FADD.FTZ R61, R61, R66 ;  /* 0x000000423d3d7221 */ /* 0x000fe20000010000 */
[----:B------:R-:W-:Y:S01]  /*6da0*/  LOP3.LUT R16, R16, R109, RZ, 0xc0, !PT ;  /* 0x0000006d10107212 */ /* 0x000fe200078ec0ff */
[----:B------:R-:W-:Y:S01]  /*6db0*/  FADD.FTZ R63, R63, R62 ;  /* 0x0000003e3f3f7221 */ /* 0x000fe20000010000 */
[----:B------:R-:W-:Y:S01]  /*6dc0*/  LOP3.LUT R17, R17, R0, RZ, 0xc0, !PT ;  /* 0x0000000011117212 */ /* 0x000fe200078ec0ff */
[----:B------:R-:W-:Y:S01]  /*6dd0*/  FADD.FTZ R54, R54, R61 ;  /* 0x0000003d36367221 */ /* 0x000fe20000010000 */
[----:B------:R-:W-:Y:S01]  /*6de0*/  LOP3.LUT R33, R35, UR24, R216, 0x96, !PT ;  /* 0x0000001823217c12 */ /* 0x000fe2000f8e96d8 */
[----:B------:R-:W-:Y:S01]  /*6df0*/  MUFU.EX2 R10, R10 ;  /* 0x0000000a000a7308 */ /* 0x000fe20000000800 */
[----:B------:R-:W-:Y:S01]  /*6e00*/  LOP3.LUT R0, R205, UR19, R34, 0x96, !PT ;  /* 0x00000013cd007c12 */ /* 0x000fe2000f8e9622 */
[----:B------:R-:W-:Y:S01]  /*6e10*/  FADD.FTZ R56, R56, R63 ;  /* 0x0000003f38387221 */ /* 0x000fe20000010000 */
[----:B------:R-:W-:Y:S01]  /*6e20*/  LOP3.LUT R32, R201, UR6, R108, 0x96, !PT ;  /* 0x00000006c9207c12 */ /* 0x000fe2000f8e966c */
[----:B------:R-:W-:Y:S01]  /*6e30*/  HMMA.16816.F32 R24, R16, R28, R24 ;  /* 0x0000001c1018723c */ /* 0x000fe20000001818 */
[----:B------:R-:W-:-:S04]  /*6e40*/  IMAD.WIDE.U32 R34, R33, -0x326172a9, RZ ;  /* 0xcd9e8d5721227825 */ /* 0x000fc800078e00ff */
[----:B------:R-:W-:Y:S01]  /*6e50*/  FADD.FTZ R53, R53, R54 ;  /* 0x0000003635357221 */ /* 0x000fe20000010000 */
[----:B------:R-:W-:Y:S01]  /*6e60*/  FADD.FTZ R51, R51, R56 ;  /* 0x0000003833337221 */ /* 0x000fe20000010000 */
[----:B------:R-:W-:Y:S01]  /*6e70*/  MUFU.EX2 R89, R89 ;  /* 0x0000005900597308 */ /* 0x000fe20000000800 */
[----:B------:R-:W-:Y:S01]  /*6e80*/  IMAD.WIDE.U32 R108, R6, -0x2daee0ad, RZ ;  /* 0xd2511f53066c7825 */ /* 0x000fe200078e00ff */
[----:B------:R-:W-:Y:S01]  /*6e90*/  LOP3.LUT R101, R35, UR23, R224, 0x96, !PT ;  /* 0x0000001723657c12 */ /* 0x000fe2000f8e96e0 */
[----:B------:R-:W-:Y:S02]  /*6ea0*/  HMMA.16816.F32 R240, R16, R20, R240 ;  /* 0x0000001410f0723c */ /* 0x000fe400000018f0 */
[----:B------:R-:W-:Y:S01]  /*6eb0*/  FFMA.FTZ R6, R191, UR36, -R110 ;  /* 0x00000024bf067c23 */ /* 0x000fe2000801086e */
[----:B------:R-:W-:Y:S01]  /*6ec0*/  IMAD.WIDE.U32 R28, R0, -0x326172a9, RZ ;  /* 0xcd9e8d57001c7825 */ /* 0x000fe200078e00ff */
[----:B------:R-:W-:-:S03]  /*6ed0*/  LOP3.LUT R0, R207, UR32, R218, 0x96, !PT ;  /* 0x00000020cf007c12 */ /* 0x000fc6000f8e96da */
[----:B------:R-:W-:Y:S01]  /*6ee0*/  FADD.FTZ R53, R46, R53 ;  /* 0x000000352e357221 */ /* 0x000fe20000010000 */
[----:B------:R-:W-:Y:S01]  /*6ef0*/  LOP3.LUT R206, R109, UR28, R206, 0x96, !PT ;  /* 0x0000001c6dce7c12 */ /* 0x000fe2000f8e96ce */
[C---:B------:R-:W-:Y:S01]  /*6f00*/  HMMA.16816.F32 R244, R16.reuse, R30, R244 ;  /* 0x0000001e10f4723c */ /* 0x040fe200000018f4 */
[----:B------:R-:W-:Y:S01]  /*6f10*/  LOP3.LUT R33, R29, UR34, R34, 0x96, !PT ;  /* 0x000000221d217c12 */ /* 0x000fe2000f8e9622 */
[----:B------:R-:W-:Y:S01]  /*6f20*/  IMAD.WIDE.U32 R34, R0, -0x326172a9, RZ ;  /* 0xcd9e8d5700227825 */ /* 0x000fe200078e00ff */
[----:B------:R-:W-:Y:S01]  /*6f30*/  LOP3.LUT R9, R28, 0xffff, RZ, 0xc0, !PT ;  /* 0x0000ffff1c097812 */ /* 0x000fe200078ec0ff */
[----:B------:R-:W1:Y:S01]  /*6f40*/  MUFU.EX2 R6, R6 ;  /* 0x0000000600067308 */ /* 0x000e620000000800 */
[----:B------:R-:W-:Y:S01]  /*6f50*/  LOP3.LUT R109, R33, 0xffff, RZ, 0xc0, !PT ;  /* 0x0000ffff216d7812 */ /* 0x000fe200078ec0ff */
[----:B------:R-:W-:Y:S01]  /*6f60*/  IMAD.WIDE.U32 R206, R206, -0x326172a9, RZ ;  /* 0xcd9e8d57cece7825 */ /* 0x000fe200078e00ff */
[----:B------:R-:W-:Y:S01]  /*6f70*/  LOP3.LUT R117, R28, 0xff, RZ, 0xc0, !PT ;  /* 0x000000ff1c757812 */ /* 0x000fe200078ec0ff */
[----:B------:R-:W-:Y:S01]  /*6f80*/  HMMA.16816.F32 R228, R16, R22, R228 ;  /* 0x0000001610e4723c */ /* 0x000fe200000018e4 */
[--C-:B------:R-:W-:Y:S01]  /*6f90*/  SHF.R.U32.HI R0, RZ, 0x10, R28.reuse ;  /* 0x00000010ff007819 */ /* 0x100fe2000001161c */
[----:B------:R-:W-:Y:S01]  /*6fa0*/  FADD.FTZ R51, R50, R51 ;  /* 0x0000003332337221 */ /* 0x000fe20000010000 */
[----:B------:R-:W-:Y:S01]  /*6fb0*/  SHF.R.U32.HI R115, RZ, 0x18, R28 ;  /* 0x00000018ff737819 */ /* 0x000fe2000001161c */
[----:B------:R-:W-:Y:S01]  /*6fc0*/  MUFU.EX2 R88, R88 ;  /* 0x0000005800587308 */ /* 0x000fe20000000800 */
[----:B------:R-:W-:-:S02]  /*6fd0*/  SHF.R.U32.HI R28, RZ, 0x8, R9 ;  /* 0x00000008ff1c7819 */ /* 0x000fc40000011609 */
[----:B------:R-:W-:Y:S02]  /*6fe0*/  LOP3.LUT R20, R33, 0xff, RZ, 0xc0, !PT ;  /* 0x000000ff21147812 */ /* 0x000fe400078ec0ff */
[----:B------:R-:W-:Y:S02]  /*6ff0*/  SHF.R.U32.HI R109, RZ, 0x8, R109 ;  /* 0x00000008ff6d7819 */ /* 0x000fe4000001166d */
[----:B------:R-:W-:Y:S01]  /*7000*/  LOP3.LUT R208, R35, UR31, R114, 0x96, !PT ;  /* 0x0000001f23d07c12 */ /* 0x000fe2000f8e9672 */
[----:B------:R-:W-:Y:S01]  /*7010*/  MUFU.EX2 R9, R92 ;  /* 0x0000005c00097308 */ /* 0x000fe20000000800 */
[----:B------:R-:W-:Y:S02]  /*7020*/  LOP3.LUT R34, R207, UR25, R34, 0x96, !PT ;  /* 0x00000019cf227c12 */ /* 0x000fe4000f8e9622 */
[----:B------:R-:W-:Y:S01]  /*7030*/  PRMT R117, R117, 0x5410, R28 ;  /* 0x0000541075757816 */ /* 0x000fe2000000001c */
[----:B------:R-:W-:Y:S01]  /*7040*/  IMAD.WIDE.U32 R208, R208, -0x2daee0ad, RZ ;  /* 0xd2511f53d0d07825 */ /* 0x000fe200078e00ff */
[----:B------:R-:W-:Y:S01]  /*7050*/  PRMT R109, R20, 0x5410, R109 ;  /* 0x00005410146d7816 */ /* 0x000fe2000000006d */
[----:B------:R-:W2:Y:S01]  /*7060*/  LDSM.16.MT88.4 R28, [R252+0x4800] ;  /* 0x00480000fc1c783b */ /* 0x000ea20000004200 */
[----:B------:R-:W-:Y:S01]  /*7070*/  LOP3.LUT R0, R0, 0xff, RZ, 0xc0, !PT ;  /* 0x000000ff00007812 */ /* 0x000fe200078ec0ff */
[----:B------:R-:W-:Y:S01]  /*7080*/  IMAD.WIDE.U32 R34, R34, -0x2daee0ad, RZ ;  /* 0xd2511f5322227825 */ /* 0x000fe200078e00ff */
[----:B------:R-:W-:Y:S01]  /*7090*/  LOP3.LUT R108, R209, UR24, R108, 0x96, !PT ;  /* 0x00000018d16c7c12 */ /* 0x000fe2000f8e966c */
[----:B------:R-:W3:Y:S01]  /*70a0*/  LDSM.16.MT88.4 R20, [R223+0x4800] ;  /* 0x00480000df14783b */ /* 0x000ee20000004200 */
[----:B------:R-:W-:Y:S01]  /*70b0*/  PRMT R115, R0, 0x5410, R115 ;  /* 0x0000541000737816 */ /* 0x000fe20000000073 */
[----:B------:R-:W-:Y:S01]  /*70c0*/  MUFU.EX2 R91, R91 ;  /* 0x0000005b005b7308 */ /* 0x000fe20000000800 */
[----:B------:R-:W-:Y:S01]  /*70d0*/  LOP3.LUT R35, R35, UR19, R208, 0x96, !PT ;  /* 0x0000001323237c12 */ /* 0x000fe2000f8e96d0 */
[----:B------:R-:W-:Y:S01]  /*70e0*/  IMAD.WIDE.U32 R18, R108, -0x326172a9, RZ ;  /* 0xcd9e8d576c127825 */ /* 0x000fe200078e00ff */
[----:B------:R-:W-:-:S02]  /*70f0*/  SHF.R.U32.HI R16, RZ, 0x10, R33 ;  /* 0x00000010ff107819 */ /* 0x000fc40000011621 */
[----:B------:R-:W-:Y:S01]  /*7100*/  SHF.R.U32.HI R17, RZ, 0x18, R33 ;  /* 0x00000018ff117819 */ /* 0x000fe20000011621 */
[----:B------:R-:W-:Y:S01]  /*7110*/  IMAD.WIDE.U32 R208, R35, -0x326172a9, RZ ;  /* 0xcd9e8d5723d07825 */ /* 0x000fe200078e00ff */
[----:B------:R-:W-:Y:S01]  /*7120*/  LOP3.LUT R16, R16, 0xff, RZ, 0xc0, !PT ;  /* 0x000000ff10107812 */ /* 0x000fe200078ec0ff */
[----:B------:R4:W5:Y:S01]  /*7130*/  MUFU.EX2 R0, R94 ;  /* 0x0000005e00007308 */ /* 0x0009620000000800 */
[----:B------:R-:W-:Y:S01]  /*7140*/  LOP3.LUT R33, R19, UR23, R206, 0x96, !PT ;  /* 0x0000001713217c12 */ /* 0x000fe2000f8e96ce */
[----:B------:R-:W-:Y:S01]  /*7150*/  IMAD.WIDE.U32 R206, R101, -0x2daee0ad, RZ ;  /* 0xd2511f5365ce7825 */ /* 0x000fe200078e00ff */
[----:B------:R-:W-:-:S03]  /*7160*/  LOP3.LUT R108, R208, 0xffff, RZ, 0xc0, !PT ;  /* 0x0000ffffd06c7812 */ /* 0x000fc600078ec0ff */
[----:B------:R-:W-:Y:S01]  /*7170*/  FFMA.FTZ R101, R188, UR36, -R81 ;  /* 0x00000024bc657c23 */ /* 0x000fe20008010851 */
[----:B------:R-:W-:Y:S02]  /*7180*/  LOP3.LUT R35, R209, UR34, R18, 0x96, !PT ;  /* 0x00000022d1237c12 */ /* 0x000fe4000f8e9612 */
[--C-:B------:R-:W-:Y:S01]  /*7190*/  HSET2.LE.AND R18, R117, R80.reuse, PT ;  /* 0x0000005075127233 */ /* 0x100fe20003803000 */
[----:B------:R-:W-:Y:S01]  /*71a0*/  MUFU.EX2 R100, R100 ;  /* 0x0000006400647308 */ /* 0x000fe20000000800 */
[----:B------:R-:W-:Y:S02]  /*71b0*/  PRMT R17, R16, 0x5410, R17 ;  /* 0x0000541010117816 */ /* 0x000fe40000000011 */
[----:B------:R-:W-:Y:S02]  /*71c0*/  HSET2.LE.AND R19, R115, R80, PT ;  /* 0x0000005073137233 */ /* 0x000fe40003803000 */
[----:B------:R-:W-:Y:S02]  /*71d0*/  LOP3.LUT R119, R208, 0xff, RZ, 0xc0, !PT ;  /* 0x000000ffd0777812 */ /* 0x000fe400078ec0ff */
[----:B------:R-:W-:Y:S01]  /*71e0*/  SHF.R.U32.HI R108, RZ, 0x8, R108 ;  /* 0x00000008ff6c7819 */ /* 0x000fe2000001166c */
[----:B------:R-:W-:Y:S01]  /*71f0*/  MUFU.EX2 R101, R101 ;  /* 0x0000006500657308 */ /* 0x000fe20000000800 */
[----:B----4-:R-:W-:Y:S01]  /*7200*/  FFMA.FTZ R94, R87, UR36, -R190 ;  /* 0x00000024575e7c23 */ /* 0x010fe200080108be */
[----:B-1----:R-:W-:-:S02]  /*7210*/  F2FP.F16.F32.PACK_AB R87, R6, R11 ;  /* 0x0000000b0657723e */ /* 0x002fc400000000ff */
[----:B-----5:R-:W-:Y:S02]  /*7220*/  F2FP.F16.F32.PACK_AB R16, R0, R9 ;  /* 0x000000090010723e */ /* 0x020fe400000000ff */
[----:B------:R-:W-:Y:S02]  /*7230*/  SHF.R.U32.HI R92, RZ, 0x10, R208 ;  /* 0x00000010ff5c7819 */ /* 0x000fe400000116d0 */
[----:B------:R-:W-:Y:S01]  /*7240*/  LOP3.LUT R18, R18, R87, RZ, 0xc0, !PT ;  /* 0x0000005712127212 */ /* 0x000fe200078ec0ff */
[----:B------:R-:W-:Y:S01]  /*7250*/  FFMA.FTZ R87, R187, UR36, -R190 ;  /* 0x00000024bb577c23 */ /* 0x000fe200080108be */
[----:B------:R-:W-:Y:S01]  /*7260*/  PRMT R119, R119, 0x5410, R108 ;  /* 0x0000541077777816 */ /* 0x000fe2000000006c */
[----:B------:R-:W-:Y:S01]  /*7270*/  MUFU.EX2 R94, R94 ;  /* 0x0000005e005e7308 */ /* 0x000fe20000000800 */
[----:B------:R-:W-:Y:S02]  /*7280*/  LOP3.LUT R19, R19, R16, RZ, 0xc0, !PT ;  /* 0x0000001013137212 */ /* 0x000fe400078ec0ff */
[----:B------:R-:W-:-:S02]  /*7290*/  SHF.R.U32.HI R187, RZ, 0x18, R208 ;  /* 0x00000018ffbb7819 */ /* 0x000fc400000116d0 */
[----:B------:R-:W-:Y:S02]  /*72a0*/  LOP3.LUT R108, R92, 0xff, RZ, 0xc0, !PT ;  /* 0x000000ff5c6c7812 */ /* 0x000fe400078ec0ff */
[--C-:B------:R-:W-:Y:S01]  /*72b0*/  HSET2.LE.AND R16, R109, R80.reuse, PT ;  /* 0x000000506d107233 */ /* 0x100fe20003803000 */
[----:B------:R1:W-:Y:S01]  /*72c0*/  MUFU.EX2 R92, R97 ;  /* 0x00000061005c7308 */ /* 0x0003e20000000800 */
[----:B------:R-:W-:Y:S02]  /*72d0*/  HSET2.LE.AND R17, R17, R80, PT ;  /* 0x0000005011117233 */ /* 0x000fe40003803000 */
[----:B------:R-:W-:Y:S01]  /*72e0*/  F2FP.F16.F32.PACK_AB R109, R10, R47 ;  /* 0x0000002f0a6d723e */ /* 0x000fe200000000ff */
[----:B------:R-:W-:Y:S01]  /*72f0*/  FADD.FTZ R47, R47, R44 ;  /* 0x0000002c2f2f7221 */ /* 0x000fe20000010000 */
[----:B------:R-:W-:Y:S01]  /*7300*/  F2FP.F16.F32.PACK_AB R90, R88, R89 ;  /* 0x00000059585a723e */ /* 0x000fe200000000ff */
[----:B------:R-:W-:Y:S01]  /*7310*/  FADD.FTZ R89, R89, R48 ;  /* 0x0000003059597221 */ /* 0x000fe20000010000 */
[----:B------:R-:W-:Y:S01]  /*7320*/  PRMT R187, R108, 0x5410, R187 ;  /* 0x000054106cbb7816 */ /* 0x000fe200000000bb */
[----:B------:R-:W-:Y:S01]  /*7330*/  FFMA.FTZ R108, R192, UR36, -R81 ;  /* 0x00000024c06c7c23 */ /* 0x000fe20008010851 */
[----:B------:R-:W-:Y:S01]  /*7340*/  LOP3.LUT R16, R16, R109, RZ, 0xc0, !PT ;  /* 0x0000006d10107212 */ /* 0x000fe200078ec0ff */
[----:B------:R-:W-:Y:S01]  /*7350*/  MUFU.EX2 R87, R87 ;  /* 0x0000005700577308 */ /* 0x000fe20000000800 */
[----:B------:R-:W-:Y:S01]  /*7360*/  LOP3.LUT R17, R17, R90, RZ, 0xc0, !PT ;  /* 0x0000005a11117212 */ /* 0x000fe200078ec0ff */
[----:B------:R-:W-:Y:S01]  /*7370*/  FFMA.FTZ R90, R189, UR36, -R190 ;  /* 0x00000024bd5a7c23 */ /* 0x000fe200080108be */
[----:B------:R-:W-:Y:S01]  /*7380*/  IMAD.WIDE.U32 R188, R102, -0x2daee0ad, RZ ;  /* 0xd2511f5366bc7825 */ /* 0x000fe200078e00ff */
[----:B------:R-:W-:-:S03]  /*7390*/  LOP3.LUT R204, R207, UR33, R204, 0x96, !PT ;  /* 0x00000021cfcc7c12 */ /* 0x000fc6000f8e96cc */
[----:B------:R-:W-:Y:S01]  /*73a0*/  FADD.FTZ R10, R10, R47 ;  /* 0x0000002f0a0a7221 */ /* 0x000fe20000010000 */
[----:B------:R-:W-:Y:S01]  /*73b0*/  LOP3.LUT R109, R206, 0xffff, RZ, 0xc0, !PT ;  /* 0x0000ffffce6d7812 */ /* 0x000fe200078ec0ff */
[----:B-1----:R-:W-:Y:S01]  /*73c0*/  FFMA.FTZ R97, R198, UR36, -R81 ;  /* 0x00000024c6617c23 */ /* 0x002fe20008010851 */
[----:B------:R-:W-:Y:S01]  /*73d0*/  MUFU.EX2 R108, R108 ;  /* 0x0000006c006c7308 */ /* 0x000fe20000000800 */
[C---:B--2---:R-:W-:Y:S01]  /*73e0*/  HMMA.16816.F32 R12, R16.reuse, R28, R12 ;  /* 0x0000001c100c723c */ /* 0x044fe2000000180c */
[----:B------:R-:W-:Y:S01]  /*73f0*/  LOP3.LUT R115, R206, 0xff, RZ, 0xc0, !PT ;  /* 0x000000ffce737812 */ /* 0x000fe200078ec0ff */
[----:B------:R-:W-:Y:S01]  /*7400*/  FADD.FTZ R88, R88, R89 ;  /* 0x0000005958587221 */ /* 0x000fe20000010000 */
[----:B------:R-:W-:Y:S01]  /*7410*/  SHF.R.U32.HI R117, RZ, 0x10, R206 ;  /* 0x00000010ff757819 */ /* 0x000fe200000116ce */
[----:B------:R-:W-:Y:S01]  /*7420*/  FADD.FTZ R11, R11, R10 ;  /* 0x0000000a0b0b7221 */ /* 0x000fe20000010000 */
[----:B------:R-:W-:Y:S01]  /*7430*/  SHF.R.U32.HI R112, RZ, 0x18, R206 ;  /* 0x00000018ff707819 */ /* 0x000fe200000116ce */
[----:B---3--:R-:W-:Y:S01]  /*7440*/  HMMA.16816.F32 R236, R16, R20, R236 ;  /* 0x0000001410ec723c */ /* 0x008fe200000018ec */
[----:B------:R-:W1:Y:S01]  /*7450*/  MUFU.EX2 R90, R90 ;  /* 0x0000005a005a7308 */ /* 0x000e620000000800 */
[----:B------:R-:W-:-:S04]  /*7460*/  IMAD.WIDE.U32 R206, R103, -0x2daee0ad, RZ ;  /* 0xd2511f5367ce7825 */ /* 0x000fc800078e00ff */
[----:B------:R-:W-:Y:S01]  /*7470*/  FADD.FTZ R9, R9, R88 ;  /* 0x0000005809097221 */ /* 0x000fe20000010000 */
[----:B------:R-:W-:Y:S01]  /*7480*/  FADD.FTZ R11, R6, R11 ;  /* 0x0000000b060b7221 */ /* 0x000fe20000010000 */
[C---:B------:R-:W-:Y:S01]  /*7490*/  HMMA.16816.F32 R248, R16.reuse, R30, R248 ;  /* 0x0000001e10f8723c */ /* 0x040fe200000018f8 */
[----:B------:R-:W-:Y:S01]  /*74a0*/  LOP3.LUT R198, R207, UR28, R188, 0x96, !PT ;  /* 0x0000001ccfc67c12 */ /* 0x000fe2000f8e96bc */
[----:B------:R-:W-:Y:S01]  /*74b0*/  FADD.FTZ R9, R0, R9 ;  /* 0x0000000900097221 */ /* 0x000fe20000010000 */
[----:B------:R-:W-:Y:S03]  /*74c0*/  MUFU.EX2 R102, R148 ;  /* 0x0000009400667308 */ /* 0x000fe60000000800 */
[----:B------:R-:W-:Y:S01]  /*74d0*/  HMMA.16816.F32 R232, R16, R22, R232 ;  /* 0x0000001610e8723c */ /* 0x000fe200000018e8 */
[----:B------:R-:W-:-:S04]  /*74e0*/  IMAD.WIDE.U32 R198, R198, -0x326172a9, RZ ;  /* 0xcd9e8d57c6c67825 */ /* 0x000fc800078e00ff */
[----:B------:R-:W2:Y:S01]  /*74f0*/  MUFU.EX2 R97, R97 ;  /* 0x0000006100617308 */ /* 0x000ea20000000800 */
[----:B-1----:R-:W-:Y:S02]  /*7500*/  F2FP.F16.F32.PACK_AB R103, R90, R87 ;  /* 0x000000575a67723e */ /* 0x002fe400000000ff */
[C---:B------:R-:W-:Y:S02]  /*7510*/  LOP3.LUT R18, R35.reuse, 0xffff, RZ, 0xc0, !PT ;  /* 0x0000ffff23127812 */ /* 0x040fe400078ec0ff */
[--C-:B------:R-:W-:Y:S02]  /*7520*/  SHF.R.U32.HI R16, RZ, 0x10, R35.reuse ;  /* 0x00000010ff107819 */ /* 0x100fe40000011623 */
[----:B------:R-:W-:Y:S01]  /*7530*/  LOP3.LUT R19, R35, 0xff, RZ, 0xc0, !PT ;  /* 0x000000ff23137812 */ /* 0x000fe200078ec0ff */
[----:B------:R-:W-:Y:S01]  /*7540*/  MUFU.EX2 R95, R95 ;  /* 0x0000005f005f7308 */ /* 0x000fe20000000800 */
[----:B------:R-:W-:Y:S02]  /*7550*/  SHF.R.U32.HI R17, RZ, 0x18, R35 ;  /* 0x00000018ff117819 */ /* 0x000fe40000011623 */
[----:B------:R-:W-:-:S02]  /*7560*/  SHF.R.U32.HI R18, RZ, 0x8, R18 ;  /* 0x00000008ff127819 */ /* 0x000fc40000011612 */
[----:B------:R-:W-:Y:S02]  /*7570*/  LOP3.LUT R16, R16, 0xff, RZ, 0xc0, !PT ;  /* 0x000000ff10107812 */ /* 0x000fe400078ec0ff */
[----:B------:R-:W-:Y:S01]  /*7580*/  PRMT R19, R19, 0x5410, R18 ;  /* 0x0000541013137816 */ /* 0x000fe20000000012 */
[----:B------:R-:W-:Y:S01]  /*7590*/  MUFU.EX2 R99, R99 ;  /* 0x0000006300637308 */ /* 0x000fe20000000800 */
[----:B------:R-:W-:Y:S02]  /*75a0*/  PRMT R17, R16, 0x5410, R17 ;  /* 0x0000541010117816 */ /* 0x000fe40000000011 */
[----:B------:R-:W-:Y:S01]  /*75b0*/  F2FP.F16.F32.PACK_AB R18, R101, R108 ;  /* 0x0000006c6512723e */ /* 0x000fe200000000ff */
[----:B------:R-:W-:Y:S01]  /*75c0*/  FADD.FTZ R108, R108, R51 ;  /* 0x000000336c6c7221 */ /* 0x000fe20000010000 */
[--C-:B------:R-:W-:Y:S02]  /*75d0*/  HSET2.LE.AND R16, R19, R80.reuse, PT ;  /* 0x0000005013107233 */ /* 0x100fe40003803000 */
[--C-:B------:R-:W-:Y:S01]  /*75e0*/  HSET2.LE.AND R17, R17, R80.reuse, PT ;  /* 0x0000005011117233 */ /* 0x100fe20003803000 */
[----:B------:R-:W-:Y:S01]  /*75f0*/  MUFU.EX2 R160, R160 ;  /* 0x000000a000a07308 */ /* 0x000fe20000000800 */
[----:B------:R-:W-:Y:S01]  /*7600*/  F2FP.F16.F32.PACK_AB R19, R91, R94 ;  /* 0x0000005e5b13723e */ /* 0x000fe200000000ff */
[----:B------:R-:W-:Y:S01]  /*7610*/  FADD.FTZ R94, R94, R53 ;  /* 0x000000355e5e7221 */ /* 0x000fe20000010000 */
[----:B--2---:R-:W-:Y:S01]  /*7620*/  F2FP.F16.F32.PACK_AB R148, R97, R102 ;  /* 0x000000666194723e */ /* 0x004fe200000000ff */
[----:B------:R-:W-:Y:S01]  /*7630*/  FADD.FTZ R101, R101, R108 ;  /* 0x0000006c65657221 */ /* 0x000fe20000010000 */
[----:B------:R-:W-:Y:S01]  /*7640*/  LOP3.LUT R16, R16, R19, RZ, 0xc0, !PT ;  /* 0x0000001310107212 */ /* 0x000fe200078ec0ff */
[----:B------:R-:W-:Y:S01]  /*7650*/  FADD.FTZ R94, R91, R94 ;  /* 0x0000005e5b5e7221 */ /* 0x000fe20000010000 */
[----:B------:R-:W-:Y:S01]  /*7660*/  LOP3.LUT R17, R17, R18, RZ, 0xc0, !PT ;  /* 0x0000001211117212 */ /* 0x000fe200078ec0ff */
[----:B------:R-:W-:Y:S01]  /*7670*/  MUFU.EX2 R135, R135 ;  /* 0x0000008700877308 */ /* 0x000fe20000000800 */
[--C-:B------:R-:W-:Y:S01]  /*7680*/  HSET2.LE.AND R18, R119, R80.reuse, PT ;  /* 0x0000005077127233 */ /* 0x100fe20003803000 */
[----:B------:R-:W-:Y:S01]  /*7690*/  FADD.FTZ R87, R87, R94 ;  /* 0x0000005e57577221 */ /* 0x000fe20000010000 */
[----:B------:R-:W-:Y:S01]  /*76a0*/  HSET2.LE.AND R19, R187, R80, PT ;  /* 0x00000050bb137233 */ /* 0x000fe20003803000 */
[----:B------:R-:W-:Y:S01]  /*76b0*/  FADD.FTZ R102, R102, R101 ;  /* 0x0000006566667221 */ /* 0x000fe20000010000 */
[----:B------:R-:W-:Y:S01]  /*76c0*/  LOP3.LUT R35, R189, UR32, R218, 0x96, !PT ;  /* 0x00000020bd237c12 */ /* 0x000fe2000f8e96da */
[----:B------:R-:W-:Y:S01]  /*76d0*/  IMAD.WIDE.U32 R188, R106, -0x2daee0ad, RZ ;  /* 0xd2511f536abc7825 */ /* 0x000fe200078e00ff */
[----:B------:R-:W-:-:S03]  /*76e0*/  LOP3.LUT R18, R18, R103, RZ, 0xc0, !PT ;  /* 0x0000006712127212 */ /* 0x000fc600078ec0ff */
[----:B------:R-:W-:Y:S01]  /*76f0*/  FFMA.FTZ R103, R167, UR36, -R110 ;  /* 0x00000024a7677c23 */ /* 0x000fe2000801086e */
[----:B------:R-:W-:Y:S01]  /*7700*/  LOP3.LUT R19, R19, R148, RZ, 0xc0, !PT ;  /* 0x0000009413137212 */ /* 0x000fe200078ec0ff */
[----:B------:R-:W-:Y:S01]  /*7710*/  IMAD.WIDE.U32 R192, R35, -0x326172a9, RZ ;  /* 0xcd9e8d5723c07825 */ /* 0x000fe200078e00ff */
[----:B------:R-:W-:-:S03]  /*7720*/  LOP3.LUT R218, R197, UR32, R218, 0x96, !PT ;  /* 0x00000020c5da7c12 */ /* 0x000fc6000f8e96da */
[----:B------:R-:W-:Y:S01]  /*7730*/  FFMA.FTZ R106, R175, UR36, -R110 ;  /* 0x00000024af6a7c23 */ /* 0x000fe2000801086e */
[----:B------:R-:W-:Y:S01]  /*7740*/  LOP3.LUT R167, R204, 0xffff, RZ, 0xc0, !PT ;  /* 0x0000ffffcca77812 */ /* 0x000fe200078ec0ff */
[----:B------:R-:W-:Y:S01]  /*7750*/  MUFU.EX2 R103, R103 ;  /* 0x0000006700677308 */ /* 0x000fe20000000800 */
[----:B------:R-:W-:Y:S01]  /*7760*/  LOP3.LUT R119, R117, 0xff, RZ, 0xc0, !PT ;  /* 0x000000ff75777812 */ /* 0x000fe200078ec0ff */
[----:B------:R-:W-:Y:S01]  /*7770*/  HMMA.16816.F32 R24, R16, R28, R24 ;  /* 0x0000001c1018723c */ /* 0x000fe20000001818 */
[----:B------:R-:W-:Y:S01]  /*7780*/  IMAD.WIDE.U32 R218, R218, -0x326172a9, RZ ;  /* 0xcd9e8d57dada7825 */ /* 0x000fe200078e00ff */
[----:B------:R-:W-:-:S03]  /*7790*/  SHF.R.U32.HI R167, RZ, 0x8, R167 ;  /* 0x00000008ffa77819 */ /* 0x000fc600000116a7 */
[----:B------:R-:W-:Y:S01]  /*77a0*/  FADD.FTZ R87, R90, R87 ;  /* 0x000000575a577221 */ /* 0x000fe20000010000 */
[----:B------:R-:W-:Y:S01]  /*77b0*/  PRMT R119, R119, 0x5410, R112 ;  /* 0x0000541077777816 */ /* 0x000fe20000000070 */
[----:B------:R-:W-:Y:S01]  /*77c0*/  FADD.FTZ R97, R97, R102 ;  /* 0x0000006661617221 */ /* 0x000fe20000010000 */
[C---:B------:R-:W-:Y:S01]  /*77d0*/  HMMA.16816.F32 R240, R16.reuse, R20, R240 ;  /* 0x0000001410f0723c */ /* 0x040fe200000018f0 */
[--C-:B------:R-:W-:Y:S01]  /*77e0*/  LOP3.LUT R28, R193, UR31, R114.reuse, 0x96, !PT ;  /* 0x0000001fc11c7c12 */ /* 0x100fe2000f8e9672 */
[----:B------:R-:W1:Y:S01]  /*77f0*/  MUFU.EX2 R106, R106 ;  /* 0x0000006a006a7308 */ /* 0x000e620000000800 */
[----:B------:R-:W-:Y:S01]  /*7800*/  LOP3.LUT R35, R219, UR31, R114, 0x96, !PT ;  /* 0x0000001fdb237c12 */ /* 0x000fe2000f8e9672 */
[--C-:B------:R-:W-:Y:S01]  /*7810*/  FFMA.FTZ R114, R122, UR36, -R85.reuse ;  /* 0x000000247a727c23 */ /* 0x100fe20008010855 */
[----:B------:R-:W-:Y:S01]  /*7820*/  FFMA.FTZ R122, R194, UR36, -R85 ;  /* 0x00000024c27a7c23 */ /* 0x000fe20008010855 */
[----:B------:R-:W-:Y:S01]  /*7830*/  IMAD.WIDE.U32 R208, R28, -0x2daee0ad, RZ ;  /* 0xd2511f531cd07825 */ /* 0x000fe200078e00ff */
[----:B------:R-:W-:Y:S01]  /*7840*/  SHF.R.U32.HI R28, RZ, 0x8, R109 ;  /* 0x00000008ff1c7819 */ /* 0x000fe2000001166d */
[C---:B------:R-:W-:Y:S01]  /*7850*/  HMMA.16816.F32 R244, R16.reuse, R30, R244 ;  /* 0x0000001e10f4723c */ /* 0x040fe200000018f4 */
[----:B------:R-:W-:Y:S01]  /*7860*/  LOP3.LUT R20, R204, 0xff, RZ, 0xc0, !PT ;  /* 0x000000ffcc147812 */ /* 0x000fe200078ec0ff */
[----:B------:R2:W-:Y:S01]  /*7870*/  MUFU.EX2 R109, R114 ;  /* 0x00000072006d7308 */ /* 0x0005e20000000800 */
[----:B------:R-:W-:Y:S01]  /*7880*/  PRMT R117, R115, 0x5410, R28 ;  /* 0x0000541073757816 */ /* 0x000fe2000000001c */
[----:B------:R-:W-:Y:S01]  /*7890*/  FFMA.FTZ R115, R186, UR36, -R85 ;  /* 0x00000024ba737c23 */ /* 0x000fe20008010855 */
[----:B------:R-:W-:Y:S01]  /*78a0*/  PRMT R167, R20, 0x5410, R167 ;  /* 0x0000541014a77816 */ /* 0x000fe200000000a7 */
[----:B------:R-:W-:Y:S01]  /*78b0*/  HMMA.16816.F32 R228, R16, R22, R228 ;  /* 0x0000001610e4723c */ /* 0x000fe200000018e4 */
[----:B------:R-:W3:Y:S01]  /*78c0*/  LDSM.16.MT88.4 R28, [R252+0x4c00] ;  /* 0x004c0000fc1c783b */ /* 0x000ee20000004200 */
[----:B------:R-:W-:Y:S01]  /*78d0*/  LOP3.LUT R195, R199, UR25, R192, 0x96, !PT ;  /* 0x00000019c7c37c12 */ /* 0x000fe2000f8e96c0 */
[----:B------:R-:W-:Y:S01]  /*78e0*/  FFMA.FTZ R219, R78, UR36, -R81 ;  /* 0x000000244edb7c23 */ /* 0x000fe20008010851 */
[----:B------:R4:W5:Y:S01]  /*78f0*/  MUFU.EX2 R112, R122 ;  /* 0x0000007a00707308 */ /* 0x0009620000000800 */
[----:B------:R-:W3:Y:S01]  /*7900*/  LDSM.16.MT88.4 R20, [R223+0x4c00] ;  /* 0x004c0000df14783b */ /* 0x000ee20000004200 */
[----:B------:R-:W-:Y:S01]  /*7910*/  LOP3.LUT R148, R209, UR24, R206, 0x96, !PT ;  /* 0x00000018d1947c12 */ /* 0x000fe2000f8e96ce */
[----:B------:R-:W-:Y:S01]  /*7920*/  IMAD.WIDE.U32 R194, R195, -0x2daee0ad, RZ ;  /* 0xd2511f53c3c27825 */ /* 0x000fe200078e00ff */
[----:B------:R-:W-:-:S02]  /*7930*/  SHF.R.U32.HI R16, RZ, 0x10, R204 ;  /* 0x00000010ff107819 */ /* 0x000fc400000116cc */
[----:B------:R-:W-:Y:S01]  /*7940*/  SHF.R.U32.HI R17, RZ, 0x18, R204 ;  /* 0x00000018ff117819 */ /* 0x000fe200000116cc */
[----:B------:R-:W-:Y:S01]  /*7950*/  IMAD.WIDE.U32 R206, R148, -0x326172a9, RZ ;  /* 0xcd9e8d5794ce7825 */ /* 0x000fe200078e00ff */
[----:B------:R-:W-:Y:S03]  /*7960*/  MUFU.EX2 R115, R115 ;  /* 0x0000007300737308 */ /* 0x000fe60000000800 */
[----:B--2---:R-:W-:Y:S01]  /*7970*/  FFMA.FTZ R114, R184, UR36, -R85 ;  /* 0x00000024b8727c23 */ /* 0x004fe20008010855 */
[----:B------:R-:W-:Y:S01]  /*7980*/  LOP3.LUT R16, R16, 0xff, RZ, 0xc0, !PT ;  /* 0x000000ff10107812 */ /* 0x000fe200078ec0ff */
[----:B------:R-:W-:Y:S01]  /*7990*/  FFMA.FTZ R148, R174, UR36, -R81 ;  /* 0x00000024ae947c23 */ /* 0x000fe20008010851 */
[--C-:B------:R-:W-:Y:S01]  /*79a0*/  HSET2.LE.AND R18, R117, R80.reuse, PT ;  /* 0x0000005075127233 */ /* 0x100fe20003803000 */
[----:B------:R-:W-:Y:S01]  /*79b0*/  IMAD.WIDE.U32 R204, R35, -0x2daee0ad, RZ ;  /* 0xd2511f5323cc7825 */ /* 0x000fe200078e00ff */
[----:B------:R-:W-:-:S03]  /*79c0*/  HSET2.LE.AND R19, R119, R80, PT ;  /* 0x0000005077137233 */ /* 0x000fc60003803000 */
[--C-:B------:R-:W-:Y:S01]  /*79d0*/  FFMA.FTZ R119, R129, UR36, -R190.reuse ;  /* 0x0000002481777c23 */ /* 0x100fe200080108be */
[----:B------:R-:W2:Y:S01]  /*79e0*/  MUFU.EX2 R114, R114 ;  /* 0x0000007200727308 */ /* 0x000ea20000000800 */
[----:B------:R-:W-:Y:S01]  /*79f0*/  PRMT R17, R16, 0x5410, R17 ;  /* 0x0000541010117816 */ /* 0x000fe20000000011 */
[--C-:B------:R-:W-:Y:S01]  /*7a00*/  FFMA.FTZ R129, R156, UR36, -R81.reuse ;  /* 0x000000249c817c23 */ /* 0x100fe20008010851 */
[----:B-1----:R-:W-:Y:S01]  /*7a10*/  F2FP.F16.F32.PACK_AB R117, R103, R106 ;  /* 0x0000006a6775723e */ /* 0x002fe200000000ff */
[--C-:B----4-:R-:W-:Y:S01]  /*7a20*/  FFMA.FTZ R122, R127, UR36, -R190.reuse ;  /* 0x000000247f7a7c23 */ /* 0x110fe200080108be */
[----:B-----5:R-:W-:Y:S01]  /*7a30*/  F2FP.F16.F32.PACK_AB R184, R112, R109 ;  /* 0x0000006d70b8723e */ /* 0x020fe200000000ff */
[----:B------:R-:W-:Y:S01]  /*7a40*/  FFMA.FTZ R127, R182, UR36, -R81 ;  /* 0x00000024b67f7c23 */ /* 0x000fe20008010851 */
[----:B------:R-:W-:Y:S01]  /*7a50*/  LOP3.LUT R18, R18, R117, RZ, 0xc0, !PT ;  /* 0x0000007512127212 */ /* 0x000fe200078ec0ff */
[----:B------:R-:W-:Y:S01]  /*7a60*/  MUFU.EX2 R129, R129 ;  /* 0x0000008100817308 */ /* 0x000fe20000000800 */
[----:B------:R-:W-:Y:S01]  /*7a70*/  LOP3.LUT R19, R19, R184, RZ, 0xc0, !PT ;  /* 0x000000b813137212 */ /* 0x000fe200078ec0ff */
[--C-:B------:R-:W-:Y:S01]  /*7a80*/  FFMA.FTZ R182, R153, UR36, -R190.reuse ;  /* 0x0000002499b67c23 */ /* 0x100fe200080108be */
[--C-:B------:R-:W-:Y:S01]  /*7a90*/  HSET2.LE.AND R16, R167, R80.reuse, PT ;  /* 0x00000050a7107233 */ /* 0x100fe20003803000 */
[--C-:B------:R-:W-:Y:S01]  /*7aa0*/  FFMA.FTZ R156, R133, UR36, -R190.reuse ;  /* 0x00000024859c7c23 */ /* 0x100fe200080108be */
[----:B------:R-:W-:Y:S01]  /*7ab0*/  HSET2.LE.AND R17, R17, R80, PT ;  /* 0x0000005011117233 */ /* 0x000fe20003803000 */
[--C-:B------:R-:W-:Y:S01]  /*7ac0*/  FFMA.FTZ R133, R147, UR36, -R190.reuse ;  /* 0x0000002493857c23 */ /* 0x100fe200080108be */
[----:B------:R-:W-:Y:S01]  /*7ad0*/  F2FP.F16.F32.PACK_AB R117, R95, R100 ;  /* 0x000000645f75723e */ /* 0x000fe200000000ff */
[----:B------:R-:W-:Y:S01]  /*7ae0*/  MUFU.EX2 R122, R122 ;  /* 0x0000007a007a7308 */ /* 0x000fe20000000800 */
[----:B--2---:R-:W-:Y:S01]  /*7af0*/  F2FP.F16.F32.PACK_AB R184, R115, R114 ;  /* 0x0000007273b8723e */ /* 0x004fe200000000ff */
[--C-:B------:R-:W-:Y:S01]  /*7b00*/  FFMA.FTZ R147, R163, UR36, -R190.reuse ;  /* 0x00000024a3937c23 */ /* 0x100fe200080108be */
[----:B------:R-:W-:Y:S01]  /*7b10*/  LOP3.LUT R16, R16, R117, RZ, 0xc0, !PT ;  /* 0x0000007510107212 */ /* 0x000fe200078ec0ff */
[--C-:B------:R-:W-:Y:S01]  /*7b20*/  FFMA.FTZ R117, R136, UR36, -R190.reuse ;  /* 0x0000002488757c23 */ /* 0x100fe200080108be */
[----:B------:R-:W-:Y:S01]  /*7b30*/  LOP3.LUT R17, R17, R184, RZ, 0xc0, !PT ;  /* 0x000000b811117212 */ /* 0x000fe200078ec0ff */
[----:B------:R-:W-:Y:S01]  /*7b40*/  FFMA.FTZ R136, R161, UR36, -R190 ;  /* 0x00000024a1887c23 */ /* 0x000fe200080108be */
[----:B------:R-:W-:Y:S01]  /*7b50*/  LOP3.LUT R150, R195, UR19, R208, 0x96, !PT ;  /* 0x00000013c3967c12 */ /* 0x000fe2000f8e96d0 */
[----:B------:R-:W-:Y:S01]  /*7b60*/  MUFU.EX2 R119, R119 ;  /* 0x0000007700777308 */ /* 0x000fe20000000800 */
[----:B------:R-:W-:Y:S01]  /*7b70*/  LOP3.LUT R196, R189, UR28, R196, 0x96, !PT ;  /* 0x0000001cbdc47c12 */ /* 0x000fe2000f8e96c4 */
[----:B------:R-:W-:Y:S01]  /*7b80*/  IMAD.WIDE.U32 R208, R32, -0x2daee0ad, RZ ;  /* 0xd2511f5320d07825 */ /* 0x000fe200078e00ff */
[----:B------:R-:W-:Y:S01]  /*7b90*/  LOP3.LUT R189, R205, UR24, R188, 0x96, !PT ;  /* 0x00000018cdbd7c12 */ /* 0x000fe2000f8e96bc */
[----:B---3--:R-:W-:Y:S01]  /*7ba0*/  HMMA.16816.F32 R12, R16, R28, R12 ;  /* 0x0000001c100c723c */ /* 0x008fe2000000180c */
[----:B------:R-:W-:Y:S01]  /*7bb0*/  LOP3.LUT R175, R207, UR23, R198, 0x96, !PT ;  /* 0x00000017cfaf7c12 */ /* 0x000fe2000f8e96c6 */
[----:B------:R-:W-:-:S04]  /*7bc0*/  IMAD.WIDE.U32 R186, R150, -0x326172a9, RZ ;  /* 0xcd9e8d5796ba7825 */ /* 0x000fc800078e00ff */
[----:B------:R-:W-:Y:S01]  /*7bd0*/  FFMA.FTZ R150, R158, UR36, -R81 ;  /* 0x000000249e967c23 */ /* 0x000fe20008010851 */
[----:B------:R-:W-:Y:S01]  /*7be0*/  MUFU.EX2 R148, R148 ;  /* 0x0000009400947308 */ /* 0x000fe20000000800 */
[----:B------:R-:W-:Y:S01]  /*7bf0*/  FFMA.FTZ R158, R131, UR36, -R190 ;  /* 0x00000024839e7c23 */ /* 0x000fe200080108be */
[----:B------:R-:W-:Y:S01]  /*7c00*/  HMMA.16816.F32 R248, R16, R30, R248 ;  /* 0x0000001e10f8723c */ /* 0x000fe200000018f8 */
[----:B------:R-:W-:Y:S01]  /*7c10*/  IMAD.WIDE.U32 R196, R196, -0x326172a9, RZ ;  /* 0xcd9e8d57c4c47825 */ /* 0x000fe200078e00ff */
[----:B------:R-:W-:-:S03]  /*7c20*/  LOP3.LUT R161, R187, UR34, R206, 0x96, !PT ;  /* 0x00000022bba17c12 */ /* 0x000fc6000f8e96ce */
[----:B------:R-:W-:Y:S01]  /*7c30*/  FADD.FTZ R100, R100, R11 ;  /* 0x0000000b64647221 */ /* 0x000fe20000010000 */
[C---:B------:R-:W-:Y:S01]  /*7c40*/  LOP3.LUT R188, R186.reuse, 0xffff, RZ, 0xc0, !PT ;  /* 0x0000ffffbabc7812 */ /* 0x040fe200078ec0ff */
[----:B------:R-:W-:Y:S01]  /*7c50*/  IMAD.WIDE.U32 R206, R185, -0x2daee0ad, RZ ;  /* 0xd2511f53b9ce7825 */ /* 0x000fe200078e00ff */
[----:B------:R-:W-:Y:S01]  /*7c60*/  HMMA.16816.F32 R236, R16, R20, R236 ;  /* 0x0000001410ec723c */ /* 0x000fe200000018ec */
[----:B------:R-:W1:Y:S01]  /*7c70*/  MUFU.EX2 R150, R150 ;  /* 0x0000009600967308 */ /* 0x000e620000000800 */
[----:B------:R-:W-:Y:S01]  /*7c80*/  LOP3.LUT R192, R197, UR25, R218, 0x96, !PT ;  /* 0x00000019c5c07c12 */ /* 0x000fe2000f8e96da */
[----:B------:R-:W-:Y:S01]  /*7c90*/  IMAD.WIDE.U32 R184, R177, -0x2daee0ad, RZ ;  /* 0xd2511f53b1b87825 */ /* 0x000fe200078e00ff */
[----:B------:R-:W-:-:S03]  /*7ca0*/  LOP3.LUT R199, R186, 0xff, RZ, 0xc0, !PT ;  /* 0x000000ffbac77812 */ /* 0x000fc600078ec0ff */
[----:B------:R-:W-:Y:S01]  /*7cb0*/  FFMA.FTZ R218, R107, UR36, -R110 ;  /* 0x000000246bda7c23 */ /* 0x000fe2000801086e */
[----:B------:R-:W-:Y:S01]  /*7cc0*/  HMMA.16816.F32 R232, R16, R22, R232 ;  /* 0x0000001610e8723c */ /* 0x000fe200000018e8 */
[----:B------:R-:W-:Y:S01]  /*7cd0*/  IMAD.WIDE.U32 R192, R192, -0x2daee0ad, RZ ;  /* 0xd2511f53c0c07825 */ /* 0x000fe200078e00ff */
[----:B------:R-:W-:Y:S01]  /*7ce0*/  SHF.R.U32.HI R197, RZ, 0x18, R186 ;  /* 0x00000018ffc57819 */ /* 0x000fe200000116ba */
[----:B------:R-:W2:Y:S01]  /*7cf0*/  MUFU.EX2 R127, R127 ;  /* 0x0000007f007f7308 */ /* 0x000ea20000000800 */
[----:B------:R-:W-:Y:S01]  /*7d00*/  LOP3.LUT R201, R209, UR28, R184, 0x96, !PT ;  /* 0x0000001cd1c97c12 */ /* 0x000fe2000f8e96b8 */
[----:B------:R-:W-:Y:S01]  /*7d10*/  FADD.FTZ R114, R114, R9 ;  /* 0x0000000972727221 */ /* 0x000fe20000010000 */
[----:B------:R-:W-:Y:S01]  /*7d20*/  LOP3.LUT R35, R193, UR19, R204, 0x96, !PT ;  /* 0x00000013c1237c12 */ /* 0x000fe2000f8e96cc */
[----:B------:R-:W-:Y:S01]  /*7d30*/  IMAD.WIDE.U32 R16, R33, -0x2daee0ad, RZ ;  /* 0xd2511f5321107825 */ /* 0x000fe200078e00ff */
[----:B------:R-:W-:-:S03]  /*7d40*/  SHF.R.U32.HI R193, RZ, 0x10, R186 ;  /* 0x00000010ffc17819 */ /* 0x000fc600000116ba */
[----:B------:R-:W-:Y:S01]  /*7d50*/  FADD.FTZ R95, R95, R100 ;  /* 0x000000645f5f7221 */ /* 0x000fe20000010000 */
[----:B------:R-:W-:Y:S01]  /*7d60*/  SHF.R.U32.HI R188, RZ, 0x8, R188 ;  /* 0x00000008ffbc7819 */ /* 0x000fe200000116bc */
[----:B------:R-:W-:Y:S01]  /*7d70*/  IMAD.WIDE.U32 R204, R189, -0x326172a9, RZ ;  /* 0xcd9e8d57bdcc7825 */ /* 0x000fe200078e00ff */
[C---:B------:R-:W-:Y:S01]  /*7d80*/  LOP3.LUT R18, R16.reuse, 0xffff, RZ, 0xc0, !PT ;  /* 0x0000ffff10127812 */ /* 0x040fe200078ec0ff */
[----:B------:R3:W-:Y:S01]  /*7d90*/  MUFU.EX2 R184, R139 ;  /* 0x0000008b00b87308 */ /* 0x0007e20000000800 */
[----:B------:R-:W-:Y:S01]  /*7da0*/  SHF.R.U32.HI R19, RZ, 0x10, R16 ;  /* 0x00000010ff137819 */ /* 0x000fe20000011610 */
[----:B------:R-:W-:Y:S01]  /*7db0*/  IMAD.WIDE.U32 R186, R35, -0x326172a9, RZ ;  /* 0xcd9e8d5723ba7825 */ /* 0x000fe200078e00ff */
[----:B------:R-:W-:-:S03]  /*7dc0*/  LOP3.LUT R191, R16, 0xff, RZ, 0xc0, !PT ;  /* 0x000000ff10bf7812 */ /* 0x000fc600078ec0ff */
[----:B------:R-:W-:Y:S01]  /*7dd0*/  FADD.FTZ R114, R115, R114 ;  /* 0x0000007273727221 */ /* 0x000fe20000010000 */
[----:B------:R-:W-:Y:S01]  /*7de0*/  SHF.R.U32.HI R18, RZ, 0x8, R18 ;  /* 0x00000008ff127819 */ /* 0x000fe20000011612 */
[----:B------:R-:W-:Y:S01]  /*7df0*/  FADD.FTZ R106, R106, R95 ;  /* 0x0000005f6a6a7221 */ /* 0x000fe20000010000 */
[----:B------:R-:W-:Y:S01]  /*7e00*/  LOP3.LUT R34, R17, UR33, R34, 0x96, !PT ;  /* 0x0000002111227c12 */ /* 0x000fe2000f8e9622 */
[----:B------:R-:W-:Y:S01]  /*7e10*/  MUFU.EX2 R146, R146 ;  /* 0x0000009200927308 */ /* 0x000fe20000000800 */
[----:B------:R-:W-:Y:S01]  /*7e20*/  SHF.R.U32.HI R16, RZ, 0x18, R16 ;  /* 0x00000018ff107819 */ /* 0x000fe20000011610 */
[----:B------:R-:W-:Y:S01]  /*7e30*/  FADD.FTZ R109, R109, R114 ;  /* 0x000000726d6d7221 */ /* 0x000fe20000010000 */
[----:B------:R-:W-:Y:S01]  /*7e40*/  LOP3.LUT R19, R19, 0xff, RZ, 0xc0, !PT ;  /* 0x000000ff13137812 */ /* 0x000fe200078ec0ff */
[----:B------:R-:W-:Y:S01]  /*7e50*/  FADD.FTZ R106, R103, R106 ;  /* 0x0000006a676a7221 */ /* 0x000fe20000010000 */
[----:B------:R-:W-:Y:S01]  /*7e60*/  PRMT R191, R191, 0x5410, R18 ;  /* 0x00005410bfbf7816 */ /* 0x000fe20000000012 */
[----:B------:R-:W-:Y:S01]  /*7e70*/  FADD.FTZ R112, R112, R109 ;  /* 0x0000006d70707221 */ /* 0x000fe20000010000 */
[C---:B------:R-:W-:Y:S01]  /*7e80*/  LOP3.LUT R18, R34.reuse, 0xffff, RZ, 0xc0, !PT ;  /* 0x0000ffff22127812 */ /* 0x040fe200078ec0ff */
[----:B------:R-:W-:Y:S01]  /*7e90*/  MUFU.EX2 R134, R134 ;  /* 0x0000008600867308 */ /* 0x000fe20000000800 */
[----:B------:R-:W-:Y:S01]  /*7ea0*/  PRMT R19, R19, 0x5410, R16 ;  /* 0x0000541013137816 */ /* 0x000fe20000000010 */
[----:B---3--:R-:W-:Y:S01]  /*7eb0*/  FFMA.FTZ R139, R165, UR36, -R190 ;  /* 0x00000024a58b7c23 */ /* 0x008fe200080108be */
[----:B------:R-:W-:Y:S01]  /*7ec0*/  SHF.R.U32.HI R16, RZ, 0x10, R34 ;  /* 0x00000010ff107819 */ /* 0x000fe20000011622 */
[----:B------:R-:W-:Y:S01]  /*7ed0*/  FFMA.FTZ R165, R145, UR36, -R110 ;  /* 0x0000002491a57c23 */ /* 0x000fe2000801086e */
[----:B------:R-:W-:Y:S01]  /*7ee0*/  LOP3.LUT R17, R34, 0xff, RZ, 0xc0, !PT ;  /* 0x000000ff22117812 */ /* 0x000fe200078ec0ff */
[----:B------:R-:W-:Y:S01]  /*7ef0*/  FFMA.FTZ R145, R164, UR36, -R85 ;  /* 0x00000024a4917c23 */ /* 0x000fe20008010855 */
[----:B------:R-:W-:Y:S01]  /*7f00*/  SHF.R.U32.HI R18, RZ, 0x8, R18 ;  /* 0x00000008ff127819 */ /* 0x000fe20000011612 */
[----:B------:R-:W-:Y:S01]  /*7f10*/  FFMA.FTZ R164, R149, UR36, -R190 ;  /* 0x0000002495a47c23 */ /* 0x000fe200080108be */
[----:B------:R-:W-:Y:S01]  /*7f20*/  SHF.R.U32.HI R34, RZ, 0x18, R34 ;  /* 0x00000018ff227819 */ /* 0x000fe20000011622 */
[----:B------:R-:W-:Y:S01]  /*7f30*/  MUFU.EX2 R117, R117 ;  /* 0x0000007500757308 */ /* 0x000fe20000000800 */
[----:B------:R-:W-:-:S02]  /*7f40*/  LOP3.LUT R195, R16, 0xff, RZ, 0xc0, !PT ;  /* 0x000000ff10c37812 */ /* 0x000fc400078ec0ff */
[----:B------:R-:W-:Y:S02]  /*7f50*/  PRMT R17, R17, 0x5410, R18 ;  /* 0x0000541011117816 */ /* 0x000fe40000000012 */
[----:B------:R-:W-:Y:S02]  /*7f60*/  PRMT R131, R195, 0x5410, R34 ;  /* 0x00005410c3837816 */ /* 0x000fe40000000022 */
[C---:B-1----:R-:W-:Y:S01]  /*7f70*/  F2FP.F16.F32.PACK_AB R34, R129.reuse, R150 ;  /* 0x000000968122723e */ /* 0x042fe200000000ff */
[----:B------:R-:W-:Y:S01]  /*7f80*/  MUFU.EX2 R145, R145 ;  /* 0x0000009100917308 */ /* 0x000fe20000000800 */
[--C-:B------:R-:W-:Y:S01]  /*7f90*/  HSET2.LE.AND R16, R17, R80.reuse, PT ;  /* 0x0000005011107233 */ /* 0x100fe20003803000 */
[----:B------:R-:W-:Y:S01]  /*7fa0*/  FADD.FTZ R150, R150, R97 ;  /* 0x0000006196967221 */ /* 0x000fe20000010000 */
[--C-:B------:R-:W-:Y:S02]  /*7fb0*/  HSET2.LE.AND R17, R131, R80.reuse, PT ;  /* 0x0000005083117233 */ /* 0x100fe40003803000 */
[--C-:B------:R-:W-:Y:S01]  /*7fc0*/  HSET2.LE.AND R18, R191, R80.reuse, PT ;  /* 0x00000050bf127233 */ /* 0x100fe20003803000 */
[----:B------:R-:W-:Y:S01]  /*7fd0*/  FADD.FTZ R129, R129, R150 ;  /* 0x0000009681817221 */ /* 0x000fe20000010000 */
[----:B------:R-:W-:Y:S01]  /*7fe0*/  HSET2.LE.AND R19, R19, R80, PT ;  /* 0x0000005013137233 */ /* 0x000fe20003803000 */
[----:B------:R-:W-:Y:S01]  /*7ff0*/  MUFU.EX2 R136, R136 ;  /* 0x0000008800887308 */ /* 0x000fe20000000800 */
[----:B------:R-:W-:-:S02]  /*8000*/  F2FP.F16.F32.PACK_AB R191, R119, R122 ;  /* 0x0000007a77bf723e */ /* 0x000fc400000000ff */
[----:B--2---:R-:W-:Y:S01]  /*8010*/  F2FP.F16.F32.PACK_AB R174, R127, R148 ;  /* 0x000000947fae723e */ /* 0x004fe200000000ff */
[----:B------:R-:W-:Y:S01]  /*8020*/  FADD.FTZ R148, R148, R129 ;  /* 0x0000008194947221 */ /* 0x000fe20000010000 */
[----:B------:R-:W-:Y:S01]  /*8030*/  F2FP.F16.F32.PACK_AB R131, R99, R92 ;  /* 0x0000005c6383723e */ /* 0x000fe200000000ff */
[----:B------:R-:W-:Y:S01]  /*8040*/  FADD.FTZ R92, R92, R87 ;  /* 0x000000575c5c7221 */ /* 0x000fe20000010000 */
[----:B------:R-:W-:Y:S01]  /*8050*/  LOP3.LUT R17, R17, R34, RZ, 0xc0, !PT ;  /* 0x0000002211117212 */ /* 0x000fe200078ec0ff */
[----:B------:R-:W-:Y:S01]  /*8060*/  MUFU.EX2 R123, R123 ;  /* 0x0000007b007b7308 */ /* 0x000fe20000000800 */
[----:B------:R-:W-:Y:S01]  /*8070*/  LOP3.LUT R173, R205, UR23, R196, 0x96, !PT ;  /* 0x00000017cdad7c12 */ /* 0x000fe2000f8e96c4 */
[----:B------:R-:W-:Y:S01]  /*8080*/  FADD.FTZ R99, R99, R92 ;  /* 0x0000005c63637221 */ /* 0x000fe20000010000 */
[----:B------:R-:W-:Y:S01]  /*8090*/  LOP3.LUT R167, R187, UR34, R204, 0x96, !PT ;  /* 0x00000022bba77c12 */ /* 0x000fe2000f8e96cc */
[----:B------:R-:W-:Y:S01]  /*80a0*/  IMAD.WIDE.U32 R204, R183, -0x2daee0ad, RZ ;  /* 0xd2511f53b7cc7825 */ /* 0x000fe200078e00ff */
[----:B------:R-:W-:-:S03]  /*80b0*/  LOP3.LUT R34, R207, UR32, R202, 0x96, !PT ;  /* 0x00000020cf227c12 */ /* 0x000fc6000f8e96ca */
[----:B------:R-:W-:Y:S01]  /*80c0*/  FADD.FTZ R122, R122, R99 ;  /* 0x000000637a7a7221 */ /* 0x000fe20000010000 */
[----:B------:R-:W-:Y:S01]  /*80d0*/  LOP3.LUT R18, R18, R191, RZ, 0xc0, !PT ;  /* 0x000000bf12127212 */ /* 0x000fe200078ec0ff */
[----:B------:R-:W-:Y:S01]  /*80e0*/  MUFU.EX2 R158, R158 ;  /* 0x0000009e009e7308 */ /* 0x000fe20000000800 */
[----:B------:R-:W-:Y:S01]  /*80f0*/  LOP3.LUT R19, R19, R174, RZ, 0xc0, !PT ;  /* 0x000000ae13137212 */ /* 0x000fe200078ec0ff */
[----:B------:R-:W-:Y:S01]  /*8100*/  IMAD.WIDE.U32 R210, R34, -0x326172a9, RZ ;  /* 0xcd9e8d5722d27825 */ /* 0x000fe200078e00ff */
[----:B------:R-:W-:-:S03]  /*8110*/  LOP3.LUT R16, R16, R131, RZ, 0xc0, !PT ;  /* 0x0000008310107212 */ /* 0x000fc600078ec0ff */
[----:B------:R-:W-:Y:S01]  /*8120*/  FFMA.FTZ R131, R141, UR36, -R190 ;  /* 0x000000248d837c23 */ /* 0x000fe200080108be */
[----:B------:R-:W-:Y:S01]  /*8130*/  LOP3.LUT R202, R185, UR32, R202, 0x96, !PT ;  /* 0x00000020b9ca7c12 */ /* 0x000fe2000f8e96ca */
[----:B------:R-:W-:Y:S01]  /*8140*/  FFMA.FTZ R174, R159, UR36, -R190 ;  /* 0x000000249fae7c23 */ /* 0x000fe200080108be */
[----:B------:R-:W-:Y:S01]  /*8150*/  LOP3.LUT R141, R205, UR28, R206, 0x96, !PT ;  /* 0x0000001ccd8d7c12 */ /* 0x000fe2000f8e96ce */
[----:B------:R-:W-:Y:S01]  /*8160*/  MUFU.EX2 R121, R121 ;  /* 0x0000007900797308 */ /* 0x000fe20000000800 */
[----:B------:R-:W-:Y:S01]  /*8170*/  PRMT R199, R199, 0x5410, R188 ;  /* 0x00005410c7c77816 */ /* 0x000fe200000000bc */
[----:B------:R-:W-:Y:S01]  /*8180*/  HMMA.16816.F32 R24, R16, R28, R24 ;  /* 0x0000001c1018723c */ /* 0x000fe20000001818 */
[----:B------:R-:W-:Y:S01]  /*8190*/  IMAD.WIDE.U32 R202, R202, -0x326172a9, RZ ;  /* 0xcd9e8d57caca7825 */ /* 0x000fe200078e00ff */
[----:B------:R-:W-:-:S03]  /*81a0*/  LOP3.LUT R188, R193, 0xff, RZ, 0xc0, !PT ;  /* 0x000000ffc1bc7812 */ /* 0x000fc600078ec0ff */
[----:B------:R-:W-:Y:S01]  /*81b0*/  FADD.FTZ R122, R119, R122 ;  /* 0x0000007a777a7221 */ /* 0x000fe20000010000 */
[----:B------:R-:W-:Y:S01]  /*81c0*/  LOP3.LUT R189, R186, 0xffff, RZ, 0xc0, !PT ;  /* 0x0000ffffbabd7812 */ /* 0x000fe200078ec0ff */
[----:B------:R-:W-:-:S04]  /*81d0*/  IMAD.WIDE.U32 R206, R141, -0x326172a9, RZ ;  /* 0xcd9e8d578dce7825 */ /* 0x000fc800078e00ff */
[----:B------:R-:W-:Y:S01]  /*81e0*/  FFMA.FTZ R141, R155, UR36, -R190 ;  /* 0x000000249b8d7c23 */ /* 0x000fe200080108be */
[--C-:B------:R-:W-:Y:S01]  /*81f0*/  LOP3.LUT R28, R211, UR31, R200.reuse, 0x96, !PT ;  /* 0x0000001fd31c7c12 */ /* 0x100fe2000f8e96c8 */
[C---:B------:R-:W-:Y:S01]  /*8200*/  HMMA.16816.F32 R244, R16.reuse, R30, R244 ;  /* 0x0000001e10f4723c */ /* 0x040fe200000018f4 */
[----:B------:R-:W-:Y:S01]  /*8210*/  LOP3.LUT R29, R203, UR31, R200, 0x96, !PT ;  /* 0x0000001fcb1d7c12 */ /* 0x000fe2000f8e96c8 */
[----:B------:R-:W-:Y:S01]  /*8220*/  IMAD.WIDE.U32 R200, R201, -0x326172a9, RZ ;  /* 0xcd9e8d57c9c87825 */ /* 0x000fe200078e00ff */
[----:B------:R-:W-:Y:S01]  /*8230*/  LOP3.LUT R205, R207, UR25, R210, 0x96, !PT ;  /* 0x00000019cfcd7c12 */ /* 0x000fe2000f8e96d2 */
[----:B------:R-:W-:Y:S01]  /*8240*/  MUFU.EX2 R120, R120 ;  /* 0x0000007800787308 */ /* 0x000fe20000000800 */
[----:B------:R-:W-:Y:S01]  /*8250*/  PRMT R197, R188, 0x5410, R197 ;  /* 0x00005410bcc57816 */ /* 0x000fe200000000c5 */
[----:B------:R-:W-:Y:S01]  /*8260*/  IMAD.WIDE.U32 R216, R28, -0x2daee0ad, RZ ;  /* 0xd2511f531cd87825 */ /* 0x000fe200078e00ff */
[----:B------:R-:W-:Y:S01]  /*8270*/  LOP3.LUT R202, R201, UR25, R202, 0x96, !PT ;  /* 0x00000019c9ca7c12 */ /* 0x000fe2000f8e96ca */
[C---:B------:R-:W-:Y:S01]  /*8280*/  HMMA.16816.F32 R240, R16.reuse, R20, R240 ;  /* 0x0000001410f0723c */ /* 0x040fe200000018f0 */
[----:B------:R-:W-:Y:S01]  /*8290*/  LOP3.LUT R35, R186, 0xff, RZ, 0xc0, !PT ;  /* 0x000000ffba237812 */ /* 0x000fe200078ec0ff */
[----:B------:R-:W-:Y:S01]  /*82a0*/  IMAD.WIDE.U32 R210, R29, -0x2daee0ad, RZ ;  /* 0xd2511f531dd27825 */ /* 0x000fe200078e00ff */
[----:B------:R-:W-:Y:S01]  /*82b0*/  LOP3.LUT R28, R217, UR24, R204, 0x96, !PT ;  /* 0x00000018d91c7c12 */ /* 0x000fe2000f8e96cc */
[----:B------:R1:W-:Y:S01]  /*82c0*/  MUFU.EX2 R188, R165 ;  /* 0x000000a500bc7308 */ /* 0x0003e20000000800 */
[----:B------:R-:W-:Y:S01]  /*82d0*/  SHF.R.U32.HI R187, RZ, 0x10, R186 ;  /* 0x00000010ffbb7819 */ /* 0x000fe200000116ba */
[----:B------:R-:W-:Y:S01]  /*82e0*/  IMAD.WIDE.U32 R204, R205, -0x2daee0ad, RZ ;  /* 0xd2511f53cdcc7825 */ /* 0x000fe200078e00ff */
[----:B------:R-:W-:Y:S01]  /*82f0*/  LOP3.LUT R32, R211, UR24, R208, 0x96, !PT ;  /* 0x00000018d3207c12 */ /* 0x000fe2000f8e96d0 */
[----:B------:R-:W-:Y:S01]  /*8300*/  HMMA.16816.F32 R228, R16, R22, R228 ;  /* 0x0000001610e4723c */ /* 0x000fe200000018e4 */
[----:B------:R-:W-:Y:S01]  /*8310*/  SHF.R.U32.HI R33, RZ, 0x18, R186 ;  /* 0x00000018ff217819 */ /* 0x000fe200000116ba */
[----:B------:R-:W-:Y:S01]  /*8320*/  IMAD.WIDE.U32 R202, R202, -0x2daee0ad, RZ ;  /* 0xd2511f53caca7825 */ /* 0x000fe200078e00ff */
[----:B------:R-:W-:-:S03]  /*8330*/  LOP3.LUT R29, R205, UR19, R216, 0x96, !PT ;  /* 0x00000013cd1d7c12 */ /* 0x000fc6000f8e96d8 */
[--C-:B------:R-:W-:Y:S01]  /*8340*/  FFMA.FTZ R186, R137, UR36, -R110.reuse ;  /* 0x0000002489ba7c23 */ /* 0x100fe2000801086e */
[----:B------:R-:W-:Y:S01]  /*8350*/  FFMA.FTZ R137, R143, UR36, -R110 ;  /* 0x000000248f897c23 */ /* 0x000fe2000801086e */
[----:B------:R-:W2:Y:S01]  /*8360*/  LDSM.16.MT88.4 R16, [R252+0x5000] ;  /* 0x00500000fc10783b */ /* 0x000ea20000004200 */
[----:B------:R-:W-:Y:S01]  /*8370*/  LOP3.LUT R155, R203, UR19, R210, 0x96, !PT ;  /* 0x00000013cb9b7c12 */ /* 0x000fe2000f8e96d2 */
[----:B------:R-:W-:-:S04]  /*8380*/  IMAD.WIDE.U32 R210, R28, -0x326172a9, RZ ;  /* 0xcd9e8d571cd27825 */ /* 0x000fc800078e00ff */
[----:B------:R-:W-:Y:S01]  /*8390*/  FFMA.FTZ R143, R162, UR36, -R85 ;  /* 0x00000024a28f7c23 */ /* 0x000fe20008010855 */
[----:B------:R-:W-:Y:S01]  /*83a0*/  MUFU.EX2 R186, R186 ;  /* 0x000000ba00ba7308 */ /* 0x000fe20000000800 */
[----:B------:R-:W-:Y:S01]  /*83b0*/  FFMA.FTZ R162, R151, UR36, -R190 ;  /* 0x0000002497a27c23 */ /* 0x000fe200080108be */
[----:B------:R-:W-:Y:S01]  /*83c0*/  IMAD.WIDE.U32 R208, R29, -0x326172a9, RZ ;  /* 0xcd9e8d571dd07825 */ /* 0x000fe200078e00ff */
[----:B------:R-:W-:-:S03]  /*83d0*/  LOP3.LUT R153, R211, UR23, R206, 0x96, !PT ;  /* 0x00000017d3997c12 */ /* 0x000fc6000f8e96ce */
[----:B------:R-:W-:Y:S01]  /*83e0*/  FFMA.FTZ R217, R157, UR36, -R190 ;  /* 0x000000249dd97c23 */ /* 0x000fe200080108be */
[--C-:B------:R-:W-:Y:S01]  /*83f0*/  FFMA.FTZ R151, R42, UR36, -R81.reuse ;  /* 0x000000242a977c23 */ /* 0x100fe20008010851 */
[----:B------:R-:W-:Y:S01]  /*8400*/  IMAD.WIDE.U32 R206, R155, -0x326172a9, RZ ;  /* 0xcd9e8d579bce7825 */ /* 0x000fe200078e00ff */
[----:B------:R-:W-:Y:S01]  /*8410*/  LOP3.LUT R28, R209, UR34, R210, 0x96, !PT ;  /* 0x00000022d11c7c12 */ /* 0x000fe2000f8e96d2 */
[----:B------:R-:W3:Y:S01]  /*8420*/  MUFU.EX2 R137, R137 ;  /* 0x0000008900897308 */ /* 0x000ee20000000800 */
[----:B------:R-:W-:Y:S01]  /*8430*/  SHF.R.U32.HI R30, RZ, 0x10, R208 ;  /* 0x00000010ff1e7819 */ /* 0x000fe200000116d0 */
[----:B------:R-:W-:Y:S01]  /*8440*/  FFMA.FTZ R157, R154, UR36, -R81 ;  /* 0x000000249a9d7c23 */ /* 0x000fe20008010851 */
[----:B------:R-:W-:Y:S01]  /*8450*/  LOP3.LUT R34, R208, 0xffff, RZ, 0xc0, !PT ;  /* 0x0000ffffd0227812 */ /* 0x000fe200078ec0ff */
[----:B------:R-:W-:Y:S01]  /*8460*/  FADD.FTZ R127, R127, R148 ;  /* 0x000000947f7f7221 */ /* 0x000fe20000010000 */
[----:B-1----:R-:W-:Y:S02]  /*8470*/  SHF.R.U32.HI R165, RZ, 0x10, R28 ;  /* 0x00000010ffa57819 */ /* 0x002fe4000001161c */
[C---:B------:R-:W-:Y:S01]  /*8480*/  LOP3.LUT R20, R28.reuse, 0xffff, RZ, 0xc0, !PT ;  /* 0x0000ffff1c147812 */ /* 0x040fe200078ec0ff */
[----:B------:R-:W1:Y:S01]  /*8490*/  MUFU.EX2 R143, R143 ;  /* 0x0000008f008f7308 */ /* 0x000e620000000800 */
[----:B------:R-:W-:-:S02]  /*84a0*/  LOP3.LUT R177, R28, 0xff, RZ, 0xc0, !PT ;  /* 0x000000ff1cb17812 */ /* 0x000fc400078ec0ff */
[----:B------:R-:W-:Y:S02]  /*84b0*/  LOP3.LUT R31, R208, 0xff, RZ, 0xc0, !PT ;  /* 0x000000ffd01f7812 */ /* 0x000fe400078ec0ff */
[----:B------:R-:W-:Y:S01]  /*84c0*/  SHF.R.U32.HI R29, RZ, 0x18, R208 ;  /* 0x00000018ff1d7819 */ /* 0x000fe200000116d0 */
[----:B------:R-:W-:Y:S01]  /*84d0*/  IMAD.WIDE.U32 R208, R32, -0x326172a9, RZ ;  /* 0xcd9e8d5720d07825 */ /* 0x000fe200078e00ff */
[----:B------:R-:W-:Y:S01]  /*84e0*/  LOP3.LUT R30, R30, 0xff, RZ, 0xc0, !PT ;  /* 0x000000ff1e1e7812 */ /* 0x000fe200078ec0ff */
[----:B------:R-:W-:Y:S01]  /*84f0*/  MUFU.EX2 R151, R151 ;  /* 0x0000009700977308 */ /* 0x000fe20000000800 */
[----:B------:R-:W-:Y:S02]  /*8500*/  SHF.R.U32.HI R28, RZ, 0x18, R28 ;  /* 0x00000018ff1c7819 */ /* 0x000fe4000001161c */
[----:B------:R-:W-:Y:S02]  /*8510*/  SHF.R.U32.HI R34, RZ, 0x8, R34 ;  /* 0x00000008ff227819 */ /* 0x000fe40000011622 */
[----:B------:R-:W-:-:S02]  /*8520*/  LOP3.LUT R165, R165, 0xff, RZ, 0xc0, !PT ;  /* 0x000000ffa5a57812 */ /* 0x000fc400078ec0ff */
[----:B------:R-:W-:Y:S01]  /*8530*/  PRMT R21, R31, 0x5410, R34 ;  /* 0x000054101f157816 */ /* 0x000fe20000000022 */
[----:B------:R-:W-:Y:S01]  /*8540*/  MUFU.EX2 R131, R131 ;  /* 0x0000008300837308 */ /* 0x000fe20000000800 */
[----:B------:R-:W-:Y:S02]  /*8550*/  PRMT R23, R30, 0x5410, R29 ;  /* 0x000054101e177816 */ /* 0x000fe4000000001d */
[----:B------:R-:W-:Y:S02]  /*8560*/  PRMT R165, R165, 0x5410, R28 ;  /* 0x00005410a5a57816 */ /* 0x000fe4000000001c */
[----:B------:R-:W4:Y:S01]  /*8570*/  LDSM.16.MT88.4 R28, [R223+0x5000] ;  /* 0x00500000df1c783b */ /* 0x000f220000004200 */
[----:B------:R-:W-:Y:S02]  /*8580*/  SHF.R.U32.HI R20, RZ, 0x8, R20 ;  /* 0x00000008ff147819 */ /* 0x000fe40000011614 */
[----:B------:R-:W-:Y:S01]  /*8590*/  HSET2.LE.AND R21, R21, R80, PT ;  /* 0x0000005015157233 */ /* 0x000fe20003803000 */
[----:B------:R-:W-:Y:S01]  /*85a0*/  MUFU.EX2 R156, R156 ;  /* 0x0000009c009c7308 */ /* 0x000fe20000000800 */
[----:B------:R-:W-:-:S02]  /*85b0*/  PRMT R177, R177, 0x5410, R20 ;  /* 0x00005410b1b17816 */ /* 0x000fc40000000014 */
[----:B------:R-:W-:Y:S02]  /*85c0*/  HSET2.LE.AND R23, R23, R80, PT ;  /* 0x0000005017177233 */ /* 0x000fe40003803000 */
[----:B---3--:R-:W-:Y:S02]  /*85d0*/  F2FP.F16.F32.PACK_AB R22, R188, R137 ;  /* 0x00000089bc16723e */ /* 0x008fe400000000ff */
[----:B------:R-:W-:Y:S01]  /*85e0*/  F2FP.F16.F32.PACK_AB R20, R160, R145 ;  /* 0x00000091a014723e */ /* 0x000fe200000000ff */
[----:B------:R-:W-:Y:S01]  /*85f0*/  MUFU.EX2 R133, R133 ;  /* 0x0000008500857308 */ /* 0x000fe20000000800 */
[----:B------:R-:W-:Y:S02]  /*8600*/  LOP3.LUT R32, R207, UR34, R208, 0x96, !PT ;  /* 0x00000022cf207c12 */ /* 0x000fe4000f8e96d0 */
[C---:B------:R-:W-:Y:S02]  /*8610*/  LOP3.LUT R159, R206.reuse, 0xffff, RZ, 0xc0, !PT ;  /* 0x0000ffffce9f7812 */ /* 0x040fe400078ec0ff */
[----:B------:R-:W-:-:S02]  /*8620*/  LOP3.LUT R191, R206, 0xff, RZ, 0xc0, !PT ;  /* 0x000000ffcebf7812 */ /* 0x000fc400078ec0ff */
[--C-:B------:R-:W-:Y:S01]  /*8630*/  SHF.R.U32.HI R163, RZ, 0x10, R206.reuse ;  /* 0x00000010ffa37819 */ /* 0x100fe200000116ce */
[----:B------:R-:W-:Y:S01]  /*8640*/  MUFU.EX2 R128, R128 ;  /* 0x0000008000807308 */ /* 0x000fe20000000800 */
[----:B------:R-:W-:Y:S01]  /*8650*/  SHF.R.U32.HI R185, RZ, 0x18, R206 ;  /* 0x00000018ffb97819 */ /* 0x000fe200000116ce */
[----:B------:R-:W-:Y:S01]  /*8660*/  IMAD.WIDE.U32 R206, R175, -0x2daee0ad, RZ ;  /* 0xd2511f53afce7825 */ /* 0x000fe200078e00ff */
[----:B------:R-:W-:Y:S02]  /*8670*/  LOP3.LUT R22, R21, R22, RZ, 0xc0, !PT ;  /* 0x0000001615167212 */ /* 0x000fe400078ec0ff */
[----:B------:R-:W-:Y:S02]  /*8680*/  LOP3.LUT R23, R23, R20, RZ, 0xc0, !PT ;  /* 0x0000001417177212 */ /* 0x000fe400078ec0ff */
[--C-:B------:R-:W-:Y:S01]  /*8690*/  HSET2.LE.AND R20, R177, R80.reuse, PT ;  /* 0x00000050b1147233 */ /* 0x100fe20003803000 */
[----:B------:R-:W-:Y:S01]  /*86a0*/  MUFU.EX2 R174, R174 ;  /* 0x000000ae00ae7308 */ /* 0x000fe20000000800 */
[----:B------:R-:W-:-:S02]  /*86b0*/  HSET2.LE.AND R21, R165, R80, PT ;  /* 0x00000050a5157233 */ /* 0x000fc40003803000 */
[----:B------:R-:W-:Y:S02]  /*86c0*/  SHF.R.U32.HI R34, RZ, 0x8, R189 ;  /* 0x00000008ff227819 */ /* 0x000fe400000116bd */
[----:B------:R-:W-:Y:S01]  /*86d0*/  F2FP.F16.F32.PACK_AB R149, R186, R135 ;  /* 0x00000087ba95723e */ /* 0x000fe200000000ff */
[----:B------:R-:W-:Y:S01]  /*86e0*/  FADD.FTZ R135, R135, R106 ;  /* 0x0000006a87877221 */ /* 0x000fe20000010000 */
[----:B-1----:R-:W-:Y:S01]  /*86f0*/  F2FP.F16.F32.PACK_AB R190, R146, R143 ;  /* 0x0000008f92be723e */ /* 0x002fe200000000ff */
[----:B------:R-:W-:Y:S01]  /*8700*/  MUFU.EX2 R139, R139 ;  /* 0x0000008b008b7308 */ /* 0x000fe20000000800 */
[----:B------:R-:W-:Y:S01]  /*8710*/  LOP3.LUT R175, R207, UR33, R194, 0x96, !PT ;  /* 0x00000021cfaf7c12 */ /* 0x000fe2000f8e96c2 */
[----:B------:R-:W-:Y:S01]  /*8720*/  IMAD.WIDE.U32 R194, R173, -0x2daee0ad, RZ ;  /* 0xd2511f53adc27825 */ /* 0x000fe200078e00ff */
[----:B------:R-:W-:-:S03]  /*8730*/  LOP3.LUT R20, R20, R149, RZ, 0xc0, !PT ;  /* 0x0000009514147212 */ /* 0x000fc600078ec0ff */
[--C-:B------:R-:W-:Y:S01]  /*8740*/  FFMA.FTZ R149, R124, UR36, -R81.reuse ;  /* 0x000000247c957c23 */ /* 0x100fe20008010851 */
[----:B------:R-:W-:Y:S01]  /*8750*/  LOP3.LUT R21, R21, R190, RZ, 0xc0, !PT ;  /* 0x000000be15157212 */ /* 0x000fe200078ec0ff */
[----:B------:R-:W-:Y:S01]  /*8760*/  FFMA.FTZ R124, R130, UR36, -R81 ;  /* 0x00000024827c7c23 */ /* 0x000fe20008010851 */
[----:B------:R-:W-:Y:S01]  /*8770*/  PRMT R35, R35, 0x5410, R34 ;  /* 0x0000541023237816 */ /* 0x000fe20000000022 */
[----:B------:R-:W-:Y:S01]  /*8780*/  MUFU.EX2 R96, R96 ;  /* 0x0000006000607308 */ /* 0x000fe20000000800 */
[----:B------:R-:W-:Y:S01]  /*8790*/  LOP3.LUT R34, R187, 0xff, RZ, 0xc0, !PT ;  /* 0x000000ffbb227812 */ /* 0x000fe200078ec0ff */
[----:B------:R-:W-:Y:S01]  /*87a0*/  FADD.FTZ R143, R143, R112 ;  /* 0x000000708f8f7221 */ /* 0x000fe20000010000 */
[----:B------:R-:W-:Y:S01]  /*87b0*/  LOP3.LUT R155, R209, UR23, R200, 0x96, !PT ;  /* 0x00000017d19b7c12 */ /* 0x000fe2000f8e96c8 */
[C---:B--2---:R-:W-:Y:S01]  /*87c0*/  HMMA.16816.F32 R12, R20.reuse, R16, R12 ;  /* 0x00000010140c723c */ /* 0x044fe2000000180c */
[----:B------:R-:W-:Y:S01]  /*87d0*/  PRMT R33, R34, 0x5410, R33 ;  /* 0x0000541022217816 */ /* 0x000fe20000000021 */
[----:B------:R-:W-:Y:S01]  /*87e0*/  FADD.FTZ R186, R186, R135 ;  /* 0x00000087baba7221 */ /* 0x000fe20000010000 */
[----:B------:R-:W-:Y:S01]  /*87f0*/  LOP3.LUT R34, R195, UR33, R192, 0x96, !PT ;  /* 0x00000021c3227c12 */ /* 0x000fe2000f8e96c0 */
[----:B------:R-:W-:Y:S01]  /*8800*/  IMAD.WIDE.U32 R192, R153, -0x2daee0ad, RZ ;  /* 0xd2511f5399c07825 */ /* 0x000fe200078e00ff */
[C---:B------:R-:W-:Y:S01]  /*8810*/  LOP3.LUT R200, R206.reuse, 0xffff, RZ, 0xc0, !PT ;  /* 0x0000ffffcec87812 */ /* 0x040fe200078ec0ff */
[C---:B------:R-:W-:Y:S01]  /*8820*/  HMMA.16816.F32 R248, R20.reuse, R18, R248 ;  /* 0x0000001214f8723c */ /* 0x040fe200000018f8 */
[----:B------:R-:W-:Y:S01]  /*8830*/  LOP3.LUT R196, R206, 0xff, RZ, 0xc0, !PT ;  /* 0x000000ffcec47812 */ /* 0x000fe200078ec0ff */
[----:B------:R-:W1:Y:S01]  /*8840*/  MUFU.EX2 R149, R149 ;  /* 0x0000009500957308 */ /* 0x000e620000000800 */
[--C-:B------:R-:W-:Y:S01]  /*8850*/  SHF.R.U32.HI R201, RZ, 0x10, R206.reuse ;  /* 0x00000010ffc97819 */ /* 0x100fe200000116ce */
[--C-:B------:R-:W-:Y:S01]  /*8860*/  FFMA.FTZ R153, R140, UR36, -R81.reuse ;  /* 0x000000248c997c23 */ /* 0x100fe20008010851 */
[----:B------:R-:W-:Y:S01]  /*8870*/  SHF.R.U32.HI R198, RZ, 0x18, R206 ;  /* 0x00000018ffc67819 */ /* 0x000fe200000116ce */
[C---:B----4-:R-:W-:Y:S01]  /*8880*/  HMMA.16816.F32 R236, R20.reuse, R28, R236 ;  /* 0x0000001c14ec723c */ /* 0x050fe200000018ec */
[----:B------:R-:W-:Y:S01]  /*8890*/  LOP3.LUT R206, R192, 0xffff, RZ, 0xc0, !PT ;  /* 0x0000ffffc0ce7812 */ /* 0x000fe200078ec0ff */
[----:B------:R-:W-:Y:S01]  /*88a0*/  FFMA.FTZ R140, R152, UR36, -R81 ;  /* 0x00000024988c7c23 */ /* 0x000fe20008010851 */
[----:B------:R-:W-:Y:S01]  /*88b0*/  LOP3.LUT R205, R192, 0xff, RZ, 0xc0, !PT ;  /* 0x000000ffc0cd7812 */ /* 0x000fe200078ec0ff */
[----:B------:R-:W2:Y:S01]  /*88c0*/  MUFU.EX2 R124, R124 ;  /* 0x0000007c007c7308 */ /* 0x000ea20000000800 */
[--C-:B------:R-:W-:Y:S01]  /*88d0*/  SHF.R.U32.HI R203, RZ, 0x10, R192.reuse ;  /* 0x00000010ffcb7819 */ /* 0x100fe200000116c0 */
[----:B------:R-:W-:Y:S01]  /*88e0*/  HMMA.16816.F32 R232, R20, R30, R232 ;  /* 0x0000001e14e8723c */ /* 0x000fe200000018e8 */
[----:B------:R-:W-:Y:S01]  /*88f0*/  SHF.R.U32.HI R42, RZ, 0x18, R192 ;  /* 0x00000018ff2a7819 */ /* 0x000fe200000116c0 */
[----:B------:R-:W-:Y:S01]  /*8900*/  FFMA.FTZ R152, R125, UR36, -R110 ;  /* 0x000000247d987c23 */ /* 0x000fe2000801086e */
[----:B------:R-:W-:Y:S01]  /*8910*/  LOP3.LUT R183, R194, 0xffff, RZ, 0xc0, !PT ;  /* 0x0000ffffc2b77812 */ /* 0x000fe200078ec0ff */
[--C-:B------:R-:W-:Y:S01]  /*8920*/  FFMA.FTZ R125, R118, UR36, -R85.reuse ;  /* 0x00000024767d7c23 */ /* 0x100fe20008010855 */
[----:B------:R-:W-:Y:S01]  /*8930*/  LOP3.LUT R190, R194, 0xff, RZ, 0xc0, !PT ;  /* 0x000000ffc2be7812 */ /* 0x000fe200078ec0ff */
[----:B------:R-:W-:Y:S01]  /*8940*/  FFMA.FTZ R118, R40, UR36, -R85 ;  /* 0x0000002428767c23 */ /* 0x000fe20008010855 */
[----:B------:R-:W-:Y:S01]  /*8950*/  IMAD.WIDE.U32 R20, R155, -0x2daee0ad, RZ ;  /* 0xd2511f539b147825 */ /* 0x000fe200078e00ff */
[----:B------:R-:W-:-:S03]  /*8960*/  SHF.R.U32.HI R22, RZ, 0x10, R161 ;  /* 0x00000010ff167819 */ /* 0x000fc600000116a1 */
[----:B------:R-:W-:Y:S01]  /*8970*/  FFMA.FTZ R155, R144, UR36, -R81 ;  /* 0x00000024909b7c23 */ /* 0x000fe20008010851 */
[----:B------:R-:W-:Y:S01]  /*8980*/  SHF.R.U32.HI R189, RZ, 0x10, R194 ;  /* 0x00000010ffbd7819 */ /* 0x000fe200000116c2 */
[----:B------:R-:W-:Y:S01]  /*8990*/  FFMA.FTZ R144, R41, UR36, -R110 ;  /* 0x0000002429907c23 */ /* 0x000fe2000801086e */
[----:B------:R-:W-:Y:S01]  /*89a0*/  LOP3.LUT R165, R21, UR33, R202, 0x96, !PT ;  /* 0x0000002115a57c12 */ /* 0x000fe2000f8e96ca */
[----:B------:R-:W-:Y:S01]  /*89b0*/  MUFU.EX2 R118, R118 ;  /* 0x0000007600767308 */ /* 0x000fe20000000800 */
[----:B------:R-:W-:Y:S01]  /*89c0*/  LOP3.LUT R192, R20, 0xffff, RZ, 0xc0, !PT ;  /* 0x0000ffff14c07812 */ /* 0x000fe200078ec0ff */
[----:B------:R-:W-:Y:S01]  /*89d0*/  FADD.FTZ R146, R146, R143 ;  /* 0x0000008f92927221 */ /* 0x000fe20000010000 */
[----:B------:R-:W-:Y:S01]  /*89e0*/  LOP3.LUT R21, R161, 0xffff, RZ, 0xc0, !PT ;  /* 0x0000ffffa1157812 */ /* 0x000fe200078ec0ff */
[----:B------:R-:W-:Y:S01]  /*89f0*/  FADD.FTZ R137, R137, R186 ;  /* 0x000000ba89897221 */ /* 0x000fe20000010000 */
[----:B------:R-:W-:Y:S01]  /*8a00*/  SHF.R.U32.HI R187, RZ, 0x18, R194 ;  /* 0x00000018ffbb7819 */ /* 0x000fe200000116c2 */
[----:B------:R-:W-:Y:S01]  /*8a10*/  FADD.FTZ R145, R145, R146 ;  /* 0x0000009291917221 */ /* 0x000fe20000010000 */
[----:B------:R-:W-:Y:S01]  /*8a20*/  LOP3.LUT R204, R193, UR33, R204, 0x96, !PT ;  /* 0x00000021c1cc7c12 */ /* 0x000fe2000f8e96cc */
[----:B------:R-:W-:Y:S01]  /*8a30*/  MUFU.EX2 R152, R152 ;  /* 0x0000009800987308 */ /* 0x000fe20000000800 */
[----:B------:R-:W-:Y:S01]  /*8a40*/  LOP3.LUT R195, R20, 0xff, RZ, 0xc0, !PT ;  /* 0x000000ff14c37812 */ /* 0x000fe200078ec0ff */
[----:B------:R-:W-:Y:S01]  /*8a50*/  FADD.FTZ R137, R188, R137 ;  /* 0x00000089bc897221 */ /* 0x000fe20000010000 */
[--C-:B------:R-:W-:Y:S01]  /*8a60*/  SHF.R.U32.HI R194, RZ, 0x10, R20.reuse ;  /* 0x00000010ffc27819 */ /* 0x100fe20000011614 */
[----:B------:R-:W-:Y:S01]  /*8a70*/  FADD.FTZ R145, R160, R145 ;  /* 0x00000091a0917221 */ /* 0x000fe20000010000 */
[----:B------:R-:W-:-:S02]  /*8a80*/  SHF.R.U32.HI R193, RZ, 0x18, R20 ;  /* 0x00000018ffc17819 */ /* 0x000fc40000011614 */
[----:B------:R-:W-:Y:S01]  /*8a90*/  SHF.R.U32.HI R130, RZ, 0x8, R21 ;  /* 0x00000008ff827819 */ /* 0x000fe20000011615 */
[----:B------:R-:W-:Y:S01]  /*8aa0*/  MUFU.EX2 R144, R144 ;  /* 0x0000009000907308 */ /* 0x000fe20000000800 */
[----:B------:R-:W-:Y:S02]  /*8ab0*/  SHF.R.U32.HI R20, RZ, 0x18, R161 ;  /* 0x00000018ff147819 */ /* 0x000fe400000116a1 */
[----:B------:R-:W-:Y:S02]  /*8ac0*/  LOP3.LUT R21, R22, 0xff, RZ, 0xc0, !PT ;  /* 0x000000ff16157812 */ /* 0x000fe400078ec0ff */
[----:B------:R-:W-:Y:S02]  /*8ad0*/  LOP3.LUT R177, R167, 0xffff, RZ, 0xc0, !PT ;  /* 0x0000ffffa7b17812 */ /* 0x000fe400078ec0ff */
[----:B------:R-:W-:Y:S01]  /*8ae0*/  PRMT R21, R21, 0x5410, R20 ;  /* 0x0000541015157816 */ /* 0x000fe20000000014 */
[----:B------:R-:W-:Y:S01]  /*8af0*/  MUFU.EX2 R125, R125 ;  /* 0x0000007d007d7308 */ /* 0x000fe20000000800 */
[----:B------:R-:W-:-:S02]  /*8b00*/  SHF.R.U32.HI R177, RZ, 0x8, R177 ;  /* 0x00000008ffb17819 */ /* 0x000fc400000116b1 */
[----:B------:R-:W-:Y:S02]  /*8b10*/  LOP3.LUT R20, R167, 0xff, RZ, 0xc0, !PT ;  /* 0x000000ffa7147812 */ /* 0x000fe400078ec0ff */
[----:B------:R-:W-:Y:S02]  /*8b20*/  SHF.R.U32.HI R173, RZ, 0x18, R167 ;  /* 0x00000018ffad7819 */ /* 0x000fe400000116a7 */
[----:B------:R-:W-:Y:S01]  /*8b30*/  PRMT R177, R20, 0x5410, R177 ;  /* 0x0000541014b17816 */ /* 0x000fe200000000b1 */
[----:B------:R-:W-:Y:S01]  /*8b40*/  MUFU.EX2 R153, R153 ;  /* 0x0000009900997308 */ /* 0x000fe20000000800 */
[----:B------:R-:W-:Y:S02]  /*8b50*/  SHF.R.U32.HI R20, RZ, 0x10, R167 ;  /* 0x00000010ff147819 */ /* 0x000fe400000116a7 */
[----:B------:R-:W-:Y:S01]  /*8b60*/  LOP3.LUT R23, R161, 0xff, RZ, 0xc0, !PT ;  /* 0x000000ffa1177812 */ /* 0x000fe200078ec0ff */
[----:B------:R-:W-:Y:S01]  /*8b70*/  FFMA.FTZ R161, R116, UR36, -R85 ;  /* 0x0000002474a17c23 */ /* 0x000fe20008010855 */
[----:B------:R-:W-:-:S02]  /*8b80*/  LOP3.LUT R20, R20, 0xff, RZ, 0xc0, !PT ;  /* 0x000000ff14147812 */ /* 0x000fc400078ec0ff */
[----:B------:R-:W-:Y:S01]  /*8b90*/  PRMT R23, R23, 0x5410, R130 ;  /* 0x0000541017177816 */ /* 0x000fe20000000082 */
[----:B------:R-:W-:Y:S01]  /*8ba0*/  FFMA.FTZ R130, R142, UR36, -R81 ;  /* 0x000000248e827c23 */ /* 0x000fe20008010851 */
[----:B------:R-:W-:Y:S01]  /*8bb0*/  PRMT R173, R20, 0x5410, R173 ;  /* 0x0000541014ad7816 */ /* 0x000fe200000000ad */
[----:B------:R-:W-:Y:S01]  /*8bc0*/  FFMA.FTZ R142, R166, UR36, -R81 ;  /* 0x00000024a68e7c23 */ /* 0x000fe20008010851 */
[----:B------:R-:W-:Y:S01]  /*8bd0*/  SHF.R.U32.HI R20, RZ, 0x8, R159 ;  /* 0x00000008ff147819 */ /* 0x000fe2000001169f */
[----:B------:R-:W3:Y:S01]  /*8be0*/  MUFU.EX2 R161, R161 ;  /* 0x000000a100a17308 */ /* 0x000ee20000000800 */
[--C-:B------:R-:W-:Y:S01]  /*8bf0*/  HSET2.LE.AND R21, R21, R80.reuse, PT ;  /* 0x0000005015157233 */ /* 0x100fe20003803000 */
[----:B------:R-:W-:Y:S01]  /*8c00*/  FFMA.FTZ R159, R43, UR36, -R110 ;  /* 0x000000242b9f7c23 */ /* 0x000fe2000801086e */
[----:B------:R-:W-:Y:S02]  /*8c10*/  PRMT R191, R191, 0x5410, R20 ;  /* 0x00005410bfbf7816 */ /* 0x000fe40000000014 */
[----:B------:R-:W-:-:S02]  /*8c20*/  HSET2.LE.AND R20, R23, R80, PT ;  /* 0x0000005017147233 */ /* 0x000fc40003803000 */
[----:B-1----:R-:W-:Y:S01]  /*8c30*/  F2FP.F16.F32.PACK_AB R22, R149, R134 ;  /* 0x000000869516723e */ /* 0x002fe200000000ff */
[----:B------:R-:W1:Y:S01]  /*8c40*/  MUFU.EX2 R159, R159 ;  /* 0x0000009f009f7308 */ /* 0x000e620000000800 */
[----:B------:R-:W-:Y:S01]  /*8c50*/  F2FP.F16.F32.PACK_AB R23, R136, R117 ;  /* 0x000000758817723e */ /* 0x000fe200000000ff */
[----:B------:R-:W-:Y:S01]  /*8c60*/  FADD.FTZ R117, R117, R122 ;  /* 0x0000007a75757221 */ /* 0x000fe20000010000 */
[----:B------:R-:W-:Y:S01]  /*8c70*/  LOP3.LUT R21, R21, R22, RZ, 0xc0, !PT ;  /* 0x0000001615157212 */ /* 0x000fe200078ec0ff */
[----:B------:R-:W-:Y:S01]  /*8c80*/  FADD.FTZ R134, R134, R127 ;  /* 0x0000007f86867221 */ /* 0x000fe20000010000 */
[----:B------:R-:W-:Y:S01]  /*8c90*/  LOP3.LUT R20, R20, R23, RZ, 0xc0, !PT ;  /* 0x0000001714147212 */ /* 0x000fe200078ec0ff */
[----:B------:R-:W-:Y:S01]  /*8ca0*/  FADD.FTZ R136, R136, R117 ;  /* 0x0000007588887221 */ /* 0x000fe20000010000 */
        /* <DEDUP_REMOVED lines=8> */
[----:B------:R-:W-:Y:S01]  /*8d30*/  HSET2.LE.AND R23, R197, R80, PT ;  /* 0x00000050c5177233 */ /* 0x000fe20003803000 */
[----:B------:R-:W2:Y:S01]  /*8d40*/  MUFU.EX2 R155, R155 ;  /* 0x0000009b009b7308 */ /* 0x000ea20000000800 */
[----:B------:R-:W-:Y:S01]  /*8d50*/  LOP3.LUT R41, R204, 0xffff, RZ, 0xc0, !PT ;  /* 0x0000ffffcc297812 */ /* 0x000fe200078ec0ff */
[----:B------:R-:W-:Y:S01]  /*8d60*/  FADD.FTZ R123, R158, R123 ;  /* 0x0000007b9e7b7221 */ /* 0x000fe20000010000 */
[----:B------:R-:W-:Y:S01]  /*8d70*/  LOP3.LUT R154, R163, 0xff, RZ, 0xc0, !PT ;  /* 0x000000ffa39a7812 */ /* 0x000fe200078ec0ff */
[----:B------:R-:W-:Y:S01]  /*8d80*/  FADD.FTZ R151, R151, R124 ;  /* 0x0000007c97977221 */ /* 0x000fe20000010000 */
[----:B------:R-:W-:-:S02]  /*8d90*/  LOP3.LUT R23, R23, R166, RZ, 0xc0, !PT ;  /* 0x000000a617177212 */ /* 0x000fc400078ec0ff */
[----:B------:R-:W-:Y:S01]  /*8da0*/  SHF.R.U32.HI R40, RZ, 0x8, R41 ;  /* 0x00000008ff287819 */ /* 0x000fe20000011629 */
[----:B------:R-:W-:Y:S01]  /*8db0*/  MUFU.EX2 R113, R113 ;  /* 0x0000007100717308 */ /* 0x000fe20000000800 */
[----:B------:R-:W-:Y:S02]  /*8dc0*/  LOP3.LUT R199, R203, 0xff, RZ, 0xc0, !PT ;  /* 0x000000ffcbc77812 */ /* 0x000fe400078ec0ff */
[----:B------:R-:W-:Y:S01]  /*8dd0*/  LOP3.LUT R163, R204, 0xff, RZ, 0xc0, !PT ;  /* 0x000000ffcca37812 */ /* 0x000fe200078ec0ff */
[C---:B------:R-:W-:Y:S01]  /*8de0*/  HMMA.16816.F32 R24, R20.reuse, R16, R24 ;  /* 0x000000101418723c */ /* 0x040fe20000001818 */
[----:B------:R-:W-:Y:S02]  /*8df0*/  PRMT R199, R199, 0x5410, R42 ;  /* 0x00005410c7c77816 */ /* 0x000fe4000000002a */
[----:B------:R-:W-:Y:S01]  /*8e00*/  PRMT R163, R163, 0x5410, R40 ;  /* 0x00005410a3a37816 */ /* 0x000fe20000000028 */
[----:B------:R-:W-:Y:S01]  /*8e10*/  MUFU.EX2 R142, R142 ;  /* 0x0000008e008e7308 */ /* 0x000fe20000000800 */
[----:B------:R-:W-:Y:S01]  /*8e20*/  LDSM.16.MT88.4 R40, [R223+0x5400] ;  /* 0x00540000df28783b */ /* 0x000fe20000004200 */
[----:B------:R-:W-:Y:S01]  /*8e30*/  HMMA.16816.F32 R244, R20, R18, R244 ;  /* 0x0000001214f4723c */ /* 0x000fe200000018f4 */
[----:B------:R-:W-:-:S02]  /*8e40*/  LOP3.LUT R167, R201, 0xff, RZ, 0xc0, !PT ;  /* 0x000000ffc9a77812 */ /* 0x000fc400078ec0ff */
[----:B------:R-:W4:Y:S01]  /*8e50*/  LDSM.16.MT88.4 R16, [R252+0x5400] ;  /* 0x00540000fc10783b */ /* 0x000f220000004200 */
[----:B------:R-:W-:Y:S02]  /*8e60*/  SHF.R.U32.HI R206, RZ, 0x8, R206 ;  /* 0x00000008ffce7819 */ /* 0x000fe400000116ce */
[----:B------:R-:W-:Y:S01]  /*8e70*/  SHF.R.U32.HI R201, RZ, 0x10, R204 ;  /* 0x00000010ffc97819 */ /* 0x000fe200000116cc */
[C---:B------:R-:W-:Y:S01]  /*8e80*/  HMMA.16816.F32 R228, R20.reuse, R30, R228 ;  /* 0x0000001e14e4723c */ /* 0x040fe200000018e4 */
[----:B------:R-:W-:Y:S01]  /*8e90*/  PRMT R205, R205, 0x5410, R206 ;  /* 0x00005410cdcd7816 */ /* 0x000fe200000000ce */
[----:B------:R-:W-:Y:S01]  /*8ea0*/  MUFU.EX2 R182, R182 ;  /* 0x000000b600b67308 */ /* 0x000fe20000000800 */
[----:B------:R-:W-:Y:S02]  /*8eb0*/  SHF.R.U32.HI R204, RZ, 0x18, R204 ;  /* 0x00000018ffcc7819 */ /* 0x000fe400000116cc */
[----:B------:R-:W-:Y:S01]  /*8ec0*/  LOP3.LUT R201, R201, 0xff, RZ, 0xc0, !PT ;  /* 0x000000ffc9c97812 */ /* 0x000fe200078ec0ff */
[----:B------:R-:W-:Y:S01]  /*8ed0*/  HMMA.16816.F32 R240, R20, R28, R240 ;  /* 0x0000001c14f0723c */ /* 0x000fe200000018f0 */
[----:B------:R-:W-:-:S02]  /*8ee0*/  HSET2.LE.AND R31, R199, R80, PT ;  /* 0x00000050c71f7233 */ /* 0x000fc40003803000 */
[----:B------:R-:W-:Y:S01]  /*8ef0*/  SHF.R.U32.HI R197, RZ, 0x8, R200 ;  /* 0x00000008ffc57819 */ /* 0x000fe200000116c8 */
[----:B------:R-:W-:Y:S01]  /*8f00*/  MUFU.EX2 R141, R141 ;  /* 0x0000008d008d7308 */ /* 0x000fe20000000800 */
[----:B------:R-:W-:Y:S02]  /*8f10*/  PRMT R201, R201, 0x5410, R204 ;  /* 0x00005410c9c97816 */ /* 0x000fe400000000cc */
[----:B---3--:R-:W-:Y:S02]  /*8f20*/  F2FP.F16.F32.PACK_AB R20, R161, R118 ;  /* 0x00000076a114723e */ /* 0x008fe400000000ff */
[----:B------:R-:W-:Y:S02]  /*8f30*/  LOP3.LUT R22, R175, 0xffff, RZ, 0xc0, !PT ;  /* 0x0000ffffaf167812 */ /* 0x000fe400078ec0ff */
[----:B------:R-:W-:Y:S01]  /*8f40*/  LOP3.LUT R31, R31, R20, RZ, 0xc0, !PT ;  /* 0x000000141f1f7212 */ /* 0x000fe200078ec0ff */
[----:B------:R-:W-:Y:S01]  /*8f50*/  MUFU.EX2 R111, R111 ;  /* 0x0000006f006f7308 */ /* 0x000fe20000000800 */
[----:B------:R-:W-:-:S02]  /*8f60*/  SHF.R.U32.HI R20, RZ, 0x10, R175 ;  /* 0x00000010ff147819 */ /* 0x000fc400000116af */
[----:B------:R-:W-:Y:S02]  /*8f70*/  PRMT R197, R196, 0x5410, R197 ;  /* 0x00005410c4c57816 */ /* 0x000fe400000000c5 */
[----:B------:R-:W-:Y:S02]  /*8f80*/  LOP3.LUT R21, R175, 0xff, RZ, 0xc0, !PT ;  /* 0x000000ffaf157812 */ /* 0x000fe400078ec0ff */
[----:B------:R-:W-:Y:S01]  /*8f90*/  HSET2.LE.AND R30, R205, R80, PT ;  /* 0x00000050cd1e7233 */ /* 0x000fe20003803000 */
[----:B------:R-:W-:Y:S01]  /*8fa0*/  MUFU.EX2 R140, R140 ;  /* 0x0000008c008c7308 */ /* 0x000fe20000000800 */
[----:B------:R-:W-:Y:S02]  /*8fb0*/  SHF.R.U32.HI R22, RZ, 0x8, R22 ;  /* 0x00000008ff167819 */ /* 0x000fe40000011616 */
[----:B------:R-:W-:Y:S02]  /*8fc0*/  F2FP.F16.F32.PACK_AB R23, R152, R121 ;  /* 0x000000799817723e */ /* 0x000fe400000000ff */
[----:B------:R-:W-:-:S02]  /*8fd0*/  SHF.R.U32.HI R175, RZ, 0x18, R175 ;  /* 0x00000018ffaf7819 */ /* 0x000fc400000116af */
[----:B------:R-:W-:Y:S01]  /*8fe0*/  LOP3.LUT R20, R20, 0xff, RZ, 0xc0, !PT ;  /* 0x000000ff14147812 */ /* 0x000fe200078ec0ff */
[----:B------:R-:W-:Y:S01]  /*8ff0*/  MUFU.EX2 R157, R157 ;  /* 0x0000009d009d7308 */ /* 0x000fe20000000800 */
[--C-:B------:R-:W-:Y:S02]  /*9000*/  HSET2.LE.AND R28, R163, R80.reuse, PT ;  /* 0x00000050a31c7233 */ /* 0x100fe40003803000 */
[--C-:B------:R-:W-:Y:S02]  /*9010*/  HSET2.LE.AND R29, R201, R80.reuse, PT ;  /* 0x00000050c91d7233 */ /* 0x100fe40003803000 */
[----:B------:R-:W-:Y:S02]  /*9020*/  PRMT R21, R21, 0x5410, R22 ;  /* 0x0000541015157816 */ /* 0x000fe40000000016 */
[----:B-1----:R-:W-:Y:S01]  /*9030*/  F2FP.F16.F32.PACK_AB R163, R159, R144 ;  /* 0x000000909fa3723e */ /* 0x002fe200000000ff */
[----:B------:R-:W-:Y:S01]  /*9040*/  MUFU.EX2 R93, R93 ;  /* 0x0000005d005d7308 */ /* 0x000fe20000000800 */
[----:B------:R-:W-:Y:S01]  /*9050*/  F2FP.F16.F32.PACK_AB R116, R125, R120 ;  /* 0x000000787d74723e */ /* 0x000fe200000000ff */
[----:B------:R-:W-:Y:S01]  /*9060*/  FADD.FTZ R144, R144, R137 ;  /* 0x0000008990907221 */ /* 0x000fe20000010000 */
[----:B------:R-:W-:Y:S01]  /*9070*/  LOP3.LUT R30, R30, R23, RZ, 0xc0, !PT ;  /* 0x000000171e1e7212 */ /* 0x000fe200078ec0ff */
[----:B------:R-:W-:Y:S01]  /*9080*/  FADD.FTZ R120, R120, R145 ;  /* 0x0000009178787221 */ /* 0x000fe20000010000 */
[--C-:B------:R-:W-:Y:S01]  /*9090*/  HSET2.LE.AND R22, R197, R80.reuse, PT ;  /* 0x00000050c5167233 */ /* 0x100fe20003803000 */
[----:B------:R-:W-:Y:S01]  /*90a0*/  FADD.FTZ R144, R159, R144 ;  /* 0x000000909f907221 */ /* 0x000fe20000010000 */
[----:B------:R-:W-:Y:S01]  /*90b0*/  PRMT R167, R167, 0x5410, R198 ;  /* 0x00005410a7a77816 */ /* 0x000fe200000000c6 */
[----:B------:R-:W-:Y:S01]  /*90c0*/  MUFU.EX2 R218, R218 ;  /* 0x000000da00da7308 */ /* 0x000fe20000000800 */
[----:B------:R-:W-:Y:S01]  /*90d0*/  F2FP.F16.F32.PACK_AB R23, R184, R131 ;  /* 0x00000083b817723e */ /* 0x000fe200000000ff */
[----:B------:R-:W-:Y:S01]  /*90e0*/  FADD.FTZ R125, R125, R120 ;  /* 0x000000787d7d7221 */ /* 0x000fe20000010000 */
[----:B------:R-:W-:Y:S01]  /*90f0*/  PRMT R175, R20, 0x5410, R175 ;  /* 0x0000541014af7816 */ /* 0x000fe200000000af */
[----:B------:R-:W-:Y:S01]  /*9100*/  FADD.FTZ R121, R121, R144 ;  /* 0x0000009079797221 */ /* 0x000fe20000010000 */
[----:B------:R-:W-:Y:S01]  /*9110*/  LOP3.LUT R29, R29, R116, RZ, 0xc0, !PT ;  /* 0x000000741d1d7212 */ /* 0x000fe200078ec0ff */
[----:B------:R-:W-:Y:S01]  /*9120*/  FFMA.FTZ R116, R126, UR36, -R81 ;  /* 0x000000247e747c23 */ /* 0x000fe20008010851 */
[----:B------:R-:W-:Y:S01]  /*9130*/  LOP3.LUT R28, R28, R163, RZ, 0xc0, !PT ;  /* 0x000000a31c1c7212 */ /* 0x000fe200078ec0ff */
[--C-:B------:R-:W-:Y:S01]  /*9140*/  FFMA.FTZ R126, R39, UR36, -R110.reuse ;  /* 0x00000024277e7c23 */ /* 0x100fe2000801086e */
[----:B------:R-:W-:Y:S01]  /*9150*/  LOP3.LUT R22, R22, R23, RZ, 0xc0, !PT ;  /* 0x0000001716167212 */ /* 0x000fe200078ec0ff */
[----:B------:R2:W-:Y:S01]  /*9160*/  MUFU.EX2 R163, R138 ;  /* 0x0000008a00a37308 */ /* 0x0005e20000000800 */
[--C-:B------:R-:W-:Y:S01]  /*9170*/  HSET2.LE.AND R20, R21, R80.reuse, PT ;  /* 0x0000005015147233 */ /* 0x100fe20003803000 */
[----:B------:R-:W-:Y:S01]  /*9180*/  FADD.FTZ R118, R118, R125 ;  /* 0x0000007d76767221 */ /* 0x000fe20000010000 */
[----:B------:R-:W-:Y:S01]  /*9190*/  PRMT R185, R154, 0x5410, R185 ;  /* 0x000054109ab97816 */ /* 0x000fe200000000b9 */
[C---:B----4-:R-:W-:Y:S01]  /*91a0*/  HMMA.16816.F32 R12, R28.reuse, R16, R12 ;  /* 0x000000101c0c723c */ /* 0x050fe2000000180c */
[--C-:B------:R-:W-:Y:S01]  /*91b0*/  HSET2.LE.AND R23, R167, R80.reuse, PT ;  /* 0x00000050a7177233 */ /* 0x100fe20003803000 */
[--C-:B------:R-:W-:Y:S01]  /*91c0*/  FFMA.FTZ R167, R36, UR36, -R85.reuse ;  /* 0x0000002424a77c23 */ /* 0x100fe20008010855 */
[--C-:B------:R-:W-:Y:S01]  /*91d0*/  HSET2.LE.AND R21, R175, R80.reuse, PT ;  /* 0x00000050af157233 */ /* 0x100fe20003803000 */
[----:B------:R-:W-:Y:S01]  /*91e0*/  MUFU.EX2 R126, R126 ;  /* 0x0000007e007e7308 */ /* 0x000fe20000000800 */
[----:B------:R-:W-:Y:S01]  /*91f0*/  F2FP.F16.F32.PACK_AB R39, R133, R156 ;  /* 0x0000009c8527723e */ /* 0x000fe200000000ff */
[C---:B------:R-:W-:Y:S01]  /*9200*/  HMMA.16816.F32 R248, R28.reuse, R18, R248 ;  /* 0x000000121cf8723c */ /* 0x040fe200000018f8 */
[----:B------:R-:W-:Y:S01]  /*9210*/  F2FP.F16.F32.PACK_AB R154, R153, R128 ;  /* 0x00000080999a723e */ /* 0x000fe200000000ff */
[----:B------:R-:W-:Y:S01]  /*9220*/  FFMA.FTZ R175, R98, UR36, -R85 ;  /* 0x0000002462af7c23 */ /* 0x000fe20008010855 */
[----:B------:R-:W-:Y:S01]  /*9230*/  LOP3.LUT R20, R20, R39, RZ, 0xc0, !PT ;  /* 0x0000002714147212 */ /* 0x000fe200078ec0ff */
[----:B------:R-:W-:Y:S01]  /*9240*/  FADD.FTZ R156, R156, R123 ;  /* 0x0000007b9c9c7221 */ /* 0x000fe20000010000 */
[----:B------:R-:W-:Y:S01]  /*9250*/  LOP3.LUT R21, R21, R154, RZ, 0xc0, !PT ;  /* 0x0000009a15157212 */ /* 0x000fe200078ec0ff */
[----:B------:R-:W1:Y:S01]  /*9260*/  MUFU.EX2 R167, R167 ;  /* 0x000000a700a77308 */ /* 0x000e620000000800 */
[----:B--2---:R-:W-:Y:S01]  /*9270*/  F2FP.F16.F32.PACK_AB R138, R155, R130 ;  /* 0x000000829b8a723e */ /* 0x004fe200000000ff */
[C---:B------:R-:W-:Y:S01]  /*9280*/  HMMA.16816.F32 R236, R28.reuse, R40, R236 ;  /* 0x000000281cec723c */ /* 0x040fe200000018ec */
[----:B------:R-:W-:Y:S01]  /*9290*/  LOP3.LUT R36, R32, 0xffff, RZ, 0xc0, !PT ;  /* 0x0000ffff20247812 */ /* 0x000fe200078ec0ff */
[----:B------:R-:W-:Y:S01]  /*92a0*/  FFMA.FTZ R154, R38, UR36, -R85 ;  /* 0x00000024269a7c23 */ /* 0x000fe20008010855 */
[----:B------:R-:W-:Y:S01]  /*92b0*/  LOP3.LUT R23, R23, R138, RZ, 0xc0, !PT ;  /* 0x0000008a17177212 */ /* 0x000fe200078ec0ff */
[----:B------:R-:W-:Y:S01]  /*92c0*/  FFMA.FTZ R138, R37, UR36, -R110 ;  /* 0x00000024258a7c23 */ /* 0x000fe2000801086e */
[----:B------:R-:W-:Y:S01]  /*92d0*/  LOP3.LUT R199, R32, 0xff, RZ, 0xc0, !PT ;  /* 0x000000ff20c77812 */ /* 0x000fe200078ec0ff */
[----:B------:R-:W-:Y:S01]  /*92e0*/  HMMA.16816.F32 R232, R28, R42, R232 ;  /* 0x0000002a1ce8723c */ /* 0x000fe200000018e8 */
[----:B------:R-:W-:Y:S01]  /*92f0*/  LOP3.LUT R197, R34, 0xff, RZ, 0xc0, !PT ;  /* 0x000000ff22c57812 */ /* 0x000fe200078ec0ff */
[----:B------:R-:W-:Y:S01]  /*9300*/  MUFU.EX2 R154, R154 ;  /* 0x0000009a009a7308 */ /* 0x000fe20000000800 */
[----:B------:R-:W-:Y:S01]  /*9310*/  SHF.R.U32.HI R36, RZ, 0x8, R36 ;  /* 0x00000008ff247819 */ /* 0x000fe20000011624 */
[----:B------:R-:W-:Y:S01]  /*9320*/  FADD.FTZ R128, R128, R151 ;  /* 0x0000009780807221 */ /* 0x000fe20000010000 */
[--C-:B------:R-:W-:Y:S01]  /*9330*/  HSET2.LE.AND R33, R33, R80.reuse, PT ;  /* 0x0000005021217233 */ /* 0x100fe20003803000 */
[C---:B------:R-:W-:Y:S01]  /*9340*/  HMMA.16816.F32 R24, R20.reuse, R16, R24 ;  /* 0x000000101418723c */ /* 0x040fe20000001818 */
[----:B------:R-:W-:Y:S01]  /*9350*/  LOP3.LUT R28, R189, 0xff, RZ, 0xc0, !PT ;  /* 0x000000ffbd1c7812 */ /* 0x000fe200078ec0ff */
[----:B------:R-:W-:Y:S01]  /*9360*/  FADD.FTZ R156, R133, R156 ;  /* 0x0000009c859c7221 */ /* 0x000fe20000010000 */
[----:B------:R-:W-:Y:S01]  /*9370*/  SHF.R.U32.HI R189, RZ, 0x10, R34 ;  /* 0x00000010ffbd7819 */ /* 0x000fe20000011622 */
[----:B------:R-:W2:Y:S01]  /*9380*/  MUFU.EX2 R138, R138 ;  /* 0x0000008a008a7308 */ /* 0x000ea20000000800 */
[----:B------:R-:W-:Y:S01]  /*9390*/  PRMT R187, R28, 0x5410, R187 ;  /* 0x000054101cbb7816 */ /* 0x000fe200000000bb */
[C---:B------:R-:W-:Y:S01]  /*93a0*/  HMMA.16816.F32 R244, R20.reuse, R18, R244 ;  /* 0x0000001214f4723c */ /* 0x040fe200000018f4 */
[--C-:B------:R-:W-:Y:S01]  /*93b0*/  SHF.R.U32.HI R16, RZ, 0x10, R32.reuse ;  /* 0x00000010ff107819 */ /* 0x100fe20000011620 */
[----:B------:R-:W3:Y:S01]  /*93c0*/  LDSM.16.MT88.4 R28, [R252+0x5800] ;  /* 0x00580000fc1c783b */ /* 0x000ee20000004200 */
[----:B------:R-:W-:Y:S01]  /*93d0*/  SHF.R.U32.HI R17, RZ, 0x18, R32 ;  /* 0x00000018ff117819 */ /* 0x000fe20000011620 */
[----:B------:R-:W-:Y:S01]  /*93e0*/  FADD.FTZ R153, R153, R128 ;  /* 0x0000008099997221 */ /* 0x000fe20000010000 */
[----:B------:R-:W-:Y:S01]  /*93f0*/  LOP3.LUT R16, R16, 0xff, RZ, 0xc0, !PT ;  /* 0x000000ff10107812 */ /* 0x000fe200078ec0ff */
[C---:B------:R-:W-:Y:S01]  /*9400*/  HMMA.16816.F32 R240, R20.reuse, R40, R240 ;  /* 0x0000002814f0723c */ /* 0x040fe200000018f0 */
[----:B------:R-:W-:Y:S01]  /*9410*/  LOP3.LUT R32, R34, 0xffff, RZ, 0xc0, !PT ;  /* 0x0000ffff22207812 */ /* 0x000fe200078ec0ff */
[----:B------:R-:W4:Y:S01]  /*9420*/  MUFU.EX2 R175, R175 ;  /* 0x000000af00af7308 */ /* 0x000f220000000800 */
[----:B------:R-:W-:Y:S01]  /*9430*/  SHF.R.U32.HI R34, RZ, 0x18, R34 ;  /* 0x00000018ff227819 */ /* 0x000fe20000011622 */
[----:B------:R-:W-:Y:S01]  /*9440*/  FADD.FTZ R131, R131, R156 ;  /* 0x0000009c83837221 */ /* 0x000fe20000010000 */
[----:B------:R-:W-:Y:S01]  /*9450*/  LOP3.LUT R189, R189, 0xff, RZ, 0xc0, !PT ;  /* 0x000000ffbdbd7812 */ /* 0x000fe200078ec0ff */
[----:B------:R-:W-:Y:S01]  /*9460*/  HMMA.16816.F32 R228, R20, R42, R228 ;  /* 0x0000002a14e4723c */ /* 0x000fe200000018e4 */
[----:B------:R-:W-:Y:S01]  /*9470*/  PRMT R17, R16, 0x5410, R17 ;  /* 0x0000541010117816 */ /* 0x000fe20000000011 */
[----:B------:R-:W-:Y:S01]  /*9480*/  FADD.FTZ R130, R130, R153 ;  /* 0x0000009982827221 */ /* 0x000fe20000010000 */
[----:B------:R-:W-:Y:S01]  /*9490*/  SHF.R.U32.HI R32, RZ, 0x8, R32 ;  /* 0x00000008ff207819 */ /* 0x000fe20000011620 */
[----:B------:R5:W-:Y:S01]  /*94a0*/  MUFU.EX2 R41, R105 ;  /* 0x0000006900297308 */ /* 0x000be20000000800 */
[----:B------:R-:W-:Y:S01]  /*94b0*/  PRMT R189, R189, 0x5410, R34 ;  /* 0x00005410bdbd7816 */ /* 0x000fe20000000022 */
[----:B------:R-:W-:Y:S01]  /*94c0*/  FADD.FTZ R131, R184, R131 ;  /* 0x00000083b8837221 */ /* 0x000fe20000010000 */
[----:B------:R-:W-:Y:S01]  /*94d0*/  PRMT R199, R199, 0x5410, R36 ;  /* 0x00005410c7c77816 */ /* 0x000fe20000000024 */
[--C-:B------:R-:W-:Y:S01]  /*94e0*/  FFMA.FTZ R42, R84, UR36, -R85.reuse ;  /* 0x00000024542a7c23 */ /* 0x100fe20008010855 */
[--C-:B------:R-:W-:Y:S01]  /*94f0*/  HSET2.LE.AND R34, R35, R80.reuse, PT ;  /* 0x0000005023227233 */ /* 0x100fe20003803000 */
[----:B------:R-:W3:Y:S01]  /*9500*/  LDSM.16.MT88.4 R36, [R223+0x5800] ;  /* 0x00580000df24783b */ /* 0x000ee20000004200 */
[----:B------:R-:W-:Y:S01]  /*9510*/  PRMT R197, R197, 0x5410, R32 ;  /* 0x00005410c5c57816 */ /* 0x000fe20000000020 */
[----:B------:R-:W-:Y:S01]  /*9520*/  FFMA.FTZ R43, R86, UR36, -R85 ;  /* 0x00000024562b7c23 */ /* 0x000fe20008010855 */
[----:B------:R-:W-:Y:S01]  /*9530*/  F2FP.F16.F32.PACK_AB R35, R139, R174 ;  /* 0x000000ae8b23723e */ /* 0x000fe200000000ff */
[----:B------:R-:W-:Y:S01]  /*9540*/  MUFU.EX2 R40, R104 ;  /* 0x0000006800287308 */ /* 0x000fe20000000800 */
[--C-:B------:R-:W-:Y:S01]  /*9550*/  HSET2.LE.AND R17, R17, R80.reuse, PT ;  /* 0x0000005011117233 */ /* 0x100fe20003803000 */
[----:B------:R-:W-:Y:S01]  /*9560*/  FADD.FTZ R155, R155, R130 ;  /* 0x000000829b9b7221 */ /* 0x000fe20000010000 */
[----:B-1----:R-:W-:Y:S01]  /*9570*/  F2FP.F16.F32.PACK_AB R32, R167, R96 ;  /* 0x00000060a720723e */ /* 0x002fe200000000ff */
[----:B------:R-:W-:Y:S01]  /*9580*/  FADD.FTZ R121, R152, R121 ;  /* 0x0000007998797221 */ /* 0x000fe20000010000 */
[----:B------:R-:W-:Y:S01]  /*9590*/  LOP3.LUT R34, R34, R35, RZ, 0xc0, !PT ;  /* 0x0000002322227212 */ /* 0x000fe200078ec0ff */
[----:B------:R-:W-:Y:S01]  /*95a0*/  FADD.FTZ R161, R161, R118 ;  /* 0x00000076a1a17221 */ /* 0x000fe20000010000 */
[--C-:B------:R-:W-:Y:S01]  /*95b0*/  HSET2.LE.AND R16, R199, R80.reuse, PT ;  /* 0x00000050c7107233 */ /* 0x100fe20003803000 */
[----:B------:R-:W-:Y:S01]  /*95c0*/  MUFU.EX2 R42, R42 ;  /* 0x0000002a002a7308 */ /* 0x000fe20000000800 */
[----:B------:R-:W-:Y:S01]  /*95d0*/  F2FP.F16.F32.PACK_AB R35, R113, R126 ;  /* 0x0000007e7123723e */ /* 0x000fe200000000ff */
[----:B------:R-:W-:Y:S01]  /*95e0*/  FADD.FTZ R126, R126, R121 ;  /* 0x000000797e7e7221 */ /* 0x000fe20000010000 */
[----:B------:R-:W-:Y:S01]  /*95f0*/  LOP3.LUT R17, R17, R32, RZ, 0xc0, !PT ;  /* 0x0000002011117212 */ /* 0x000fe200078ec0ff */
[----:B------:R-:W-:Y:S01]  /*9600*/  FADD.FTZ R96, R96, R161 ;  /* 0x000000a160607221 */ /* 0x000fe20000010000 */
[----:B------:R-:W-:Y:S01]  /*9610*/  HSET2.LE.AND R32, R177, R80, PT ;  /* 0x00000050b1207233 */ /* 0x000fe20003803000 */
[----:B------:R-:W-:Y:S01]  /*9620*/  FADD.FTZ R126, R113, R126 ;  /* 0x0000007e717e7221 */ /* 0x000fe20000010000 */
[----:B------:R-:W-:Y:S01]  /*9630*/  F2FP.F16.F32.PACK_AB R20, R163, R142 ;  /* 0x0000008ea314723e */ /* 0x000fe200000000ff */
[----:B------:R-:W-:Y:S01]  /*9640*/  MUFU.EX2 R43, R43 ;  /* 0x0000002b002b7308 */ /* 0x000fe20000000800 */
[----:B------:R-:W-:Y:S01]  /*9650*/  F2FP.F16.F32.PACK_AB R21, R141, R182 ;  /* 0x000000b68d15723e */ /* 0x000fe200000000ff */
[----:B------:R-:W-:Y:S01]  /*9660*/  FADD.FTZ R182, R182, R131 ;  /* 0x00000083b6b67221 */ /* 0x000fe20000010000 */
[----:B------:R-:W-:Y:S01]  /*9670*/  LOP3.LUT R16, R16, R35, RZ, 0xc0, !PT ;  /* 0x0000002310107212 */ /* 0x000fe200078ec0ff */
[----:B------:R-:W-:Y:S01]  /*9680*/  FADD.FTZ R167, R167, R96 ;  /* 0x00000060a7a77221 */ /* 0x000fe20000010000 */
[----:B------:R-:W-:Y:S01]  /*9690*/  LOP3.LUT R35, R33, R20, RZ, 0xc0, !PT ;  /* 0x0000001421237212 */ /* 0x000fe200078ec0ff */
[----:B------:R-:W-:Y:S01]  /*96a0*/  FADD.FTZ R141, R141, R182 ;  /* 0x000000b68d8d7221 */ /* 0x000fe20000010000 */
[----:B------:R-:W-:Y:S01]  /*96b0*/  LOP3.LUT R32, R32, R21, RZ, 0xc0, !PT ;  /* 0x0000001520207212 */ /* 0x000fe200078ec0ff */
[----:B------:R-:W-:Y:S01]  /*96c0*/  MUFU.EX2 R82, R82 ;  /* 0x0000005200527308 */ /* 0x000fe20000000800 */
[----:B------:R-:W-:Y:S01]  /*96d0*/  LOP3.LUT R20, R165, 0xffff, RZ, 0xc0, !PT ;  /* 0x0000ffffa5147812 */ /* 0x000fe200078ec0ff */
[----:B------:R-:W-:Y:S01]  /*96e0*/  FADD.FTZ R174, R174, R141 ;  /* 0x0000008daeae7221 */ /* 0x000fe20000010000 */
[----:B------:R-:W-:-:S02]  /*96f0*/  SHF.R.U32.HI R21, RZ, 0x10, R165 ;  /* 0x00000010ff157819 */ /* 0x000fc400000116a5 */
[----:B------:R-:W-:Y:S01]  /*9700*/  SHF.R.U32.HI R22, RZ, 0x8, R20 ;  /* 0x00000008ff167819 */ /* 0x000fe20000011614 */
[----:B------:R-:W-:Y:S01]  /*9710*/  FADD.FTZ R174, R139, R174 ;  /* 0x000000ae8bae7221 */ /* 0x000fe20000010000 */
[----:B------:R-:W-:Y:S01]  /*9720*/  LOP3.LUT R20, R21, 0xff, RZ, 0xc0, !PT ;  /* 0x000000ff15147812 */ /* 0x000fe200078ec0ff */
[----:B------:R-:W1:Y:S01]  /*9730*/  MUFU.EX2 R221, R221 ;  /* 0x000000dd00dd7308 */ /* 0x000e620000000800 */
[----:B------:R-:W-:Y:S02]  /*9740*/  LOP3.LUT R107, R165, 0xff, RZ, 0xc0, !PT ;  /* 0x000000ffa56b7812 */ /* 0x000fe400078ec0ff */
[----:B-----5:R-:W-:Y:S02]  /*9750*/  SHF.R.U32.HI R105, RZ, 0x18, R165 ;  /* 0x00000018ff697819 */ /* 0x020fe400000116a5 */
[----:B------:R-:W-:Y:S02]  /*9760*/  HSET2.LE.AND R18, R191, R80, PT ;  /* 0x00000050bf127233 */ /* 0x000fe40003803000 */
[----:B--2---:R-:W-:Y:S01]  /*9770*/  F2FP.F16.F32.PACK_AB R19, R138, R111 ;  /* 0x0000006f8a13723e */ /* 0x004fe200000000ff */
[----:B------:R-:W-:Y:S01]  /*9780*/  MUFU.EX2 R147, R147 ;  /* 0x0000009300937308 */ /* 0x000fe20000000800 */
[----:B------:R-:W-:Y:S01]  /*9790*/  PRMT R107, R107, 0x5410, R22 ;  /* 0x000054106b6b7816 */ /* 0x000fe20000000016 */
[----:B------:R-:W-:Y:S01]  /*97a0*/  FADD.FTZ R111, R111, R126 ;  /* 0x0000007e6f6f7221 */ /* 0x000fe20000010000 */
[----:B------:R-:W-:-:S02]  /*97b0*/  PRMT R105, R20, 0x5410, R105 ;  /* 0x0000541014697816 */ /* 0x000fc40000000069 */
[----:B------:R-:W2:Y:S01]  /*97c0*/  LDSM.16.MT88.4 R20, [R252+0x5c00] ;  /* 0x005c0000fc14783b */ /* 0x000ea20000004200 */
[----:B------:R-:W-:Y:S01]  /*97d0*/  LOP3.LUT R18, R18, R19, RZ, 0xc0, !PT ;  /* 0x0000001312127212 */ /* 0x000fe200078ec0ff */
[----:B------:R-:W-:Y:S01]  /*97e0*/  FADD.FTZ R138, R138, R111 ;  /* 0x0000006f8a8a7221 */ /* 0x000fe20000010000 */
[--C-:B------:R-:W-:Y:S01]  /*97f0*/  HSET2.LE.AND R19, R185, R80.reuse, PT ;  /* 0x00000050b9137233 */ /* 0x100fe20003803000 */
[----:B------:R-:W-:Y:S01]  /*9800*/  MUFU.EX2 R164, R164 ;  /* 0x000000a400a47308 */ /* 0x000fe20000000800 */
[----:B----4-:R-:W-:Y:S01]  /*9810*/  F2FP.F16.F32.PACK_AB R98, R175, R154 ;  /* 0x0000009aaf62723e */ /* 0x010fe200000000ff */
[----:B------:R-:W-:Y:S01]  /*9820*/  FADD.FTZ R154, R154, R167 ;  /* 0x000000a79a9a7221 */ /* 0x000fe20000010000 */
[--C-:B------:R-:W-:Y:S02]  /*9830*/  HSET2.LE.AND R33, R173, R80.reuse, PT ;  /* 0x00000050ad217233 */ /* 0x100fe40003803000 */
[----:B------:R-:W-:Y:S01]  /*9840*/  LOP3.LUT R19, R19, R98, RZ, 0xc0, !PT ;  /* 0x0000006213137212 */ /* 0x000fe200078ec0ff */
[----:B------:R-:W-:Y:S01]  /*9850*/  FADD.FTZ R175, R175, R154 ;  /* 0x0000009aafaf7221 */ /* 0x000fe20000010000 */
[----:B------:R-:W-:Y:S01]  /*9860*/  F2FP.F16.F32.PACK_AB R84, R157, R140 ;  /* 0x0000008c9d54723e */ /* 0x000fe200000000ff */
[----:B------:R-:W-:Y:S01]  /*9870*/  MUFU.EX2 R162, R162 ;  /* 0x000000a200a27308 */ /* 0x000fe20000000800 */
[----:B------:R-:W-:Y:S01]  /*9880*/  SHF.R.U32.HI R192, RZ, 0x8, R192 ;  /* 0x00000008ffc07819 */ /* 0x000fe200000116c0 */
[----:B------:R-:W-:Y:S01]  /*9890*/  FADD.FTZ R140, R140, R155 ;  /* 0x0000009b8c8c7221 */ /* 0x000fe20000010000 */
[----:B------:R-:W-:Y:S01]  /*98a0*/  LOP3.LUT R194, R194, 0xff, RZ, 0xc0, !PT ;  /* 0x000000ffc2c27812 */ /* 0x000fe200078ec0ff */
[C---:B---3--:R-:W-:Y:S01]  /*98b0*/  HMMA.16816.F32 R12, R16.reuse, R28, R12 ;  /* 0x0000001c100c723c */ /* 0x048fe2000000180c */
[----:B------:R-:W-:Y:S01]  /*98c0*/  LOP3.LUT R33, R33, R84, RZ, 0xc0, !PT ;  /* 0x0000005421217212 */ /* 0x000fe200078ec0ff */
[----:B------:R-:W-:Y:S01]  /*98d0*/  FADD.FTZ R157, R157, R140 ;  /* 0x0000008c9d9d7221 */ /* 0x000fe20000010000 */
[----:B------:R-:W-:Y:S01]  /*98e0*/  PRMT R195, R195, 0x5410, R192 ;  /* 0x00005410c3c37816 */ /* 0x000fe200000000c0 */
[----:B------:R-:W-:Y:S01]  /*98f0*/  MUFU.EX2 R217, R217 ;  /* 0x000000d900d97308 */ /* 0x000fe20000000800 */
[----:B------:R-:W-:Y:S01]  /*9900*/  PRMT R193, R194, 0x5410, R193 ;  /* 0x00005410c2c17816 */ /* 0x000fe200000000c1 */
[----:B------:R-:W-:Y:S01]  /*9910*/  HMMA.16816.F32 R248, R16, R30, R248 ;  /* 0x0000001e10f8723c */ /* 0x000fe200000018f8 */
[----:B-1----:R-:W-:Y:S01]  /*9920*/  F2FP.F16.F32.PACK_AB R72, R221, R82 ;  /* 0x00000052dd48723e */ /* 0x002fe200000000ff */
[----:B------:R-:W-:Y:S01]  /*9930*/  FADD.FTZ R142, R142, R157 ;  /* 0x0000009d8e8e7221 */ /* 0x000fe20000010000 */
[----:B------:R-:W-:-:S02]  /*9940*/  HSET2.LE.AND R195, R195, R80, PT ;  /* 0x00000050c3c37233 */ /* 0x000fc40003803000 */
[--C-:B------:R-:W-:Y:S01]  /*9950*/  HSET2.LE.AND R193, R193, R80.reuse, PT ;  /* 0x00000050c1c17233 */ /* 0x100fe20003803000 */
[----:B------:R-:W-:Y:S01]  /*9960*/  HMMA.16816.F32 R24, R32, R28, R24 ;  /* 0x0000001c2018723c */ /* 0x000fe20000001818 */
[----:B------:R-:W-:Y:S01]  /*9970*/  MUFU.EX2 R116, R116 ;  /* 0x0000007400747308 */ /* 0x000fe20000000800 */
[----:B------:R-:W-:Y:S01]  /*9980*/  SHF.R.U32.HI R183, RZ, 0x8, R183 ;  /* 0x00000008ffb77819 */ /* 0x000fe200000116b7 */
[----:B------:R-:W-:Y:S01]  /*9990*/  FADD.FTZ R163, R163, R142 ;  /* 0x0000008ea3a37221 */ /* 0x000fe20000010000 */
[--C-:B------:R-:W-:Y:S02]  /*99a0*/  HSET2.LE.AND R187, R187, R80.reuse, PT ;  /* 0x00000050bbbb7233 */ /* 0x100fe40003803000 */
[----:B------:R-:W-:Y:S01]  /*99b0*/  HMMA.16816.F32 R236, R16, R36, R236 ;  /* 0x0000002410ec723c */ /* 0x000fe200000018ec */
[--C-:B------:R-:W-:Y:S02]  /*99c0*/  HSET2.LE.AND R28, R107, R80.reuse, PT ;  /* 0x000000506b1c7233 */ /* 0x100fe40003803000 */
[--C-:B------:R-:W-:Y:S01]  /*99d0*/  HSET2.LE.AND R29, R105, R80.reuse, PT ;  /* 0x00000050691d7233 */ /* 0x100fe20003803000 */
[----:B------:R-:W-:Y:S01]  /*99e0*/  MUFU.EX2 R68, R83 ;  /* 0x0000005300447308 */ /* 0x000fe20000000800 */
[----:B------:R-:W-:Y:S01]  /*99f0*/  PRMT R183, R190, 0x5410, R183 ;  /* 0x00005410beb77816 */ /* 0x000fe200000000b7 */
[----:B------:R-:W-:Y:S01]  /*9a00*/  HMMA.16816.F32 R244, R32, R30, R244 ;  /* 0x0000001e20f4723c */ /* 0x000fe200000018f4 */
[----:B------:R-:W-:-:S02]  /*9a10*/  HSET2.LE.AND R197, R197, R80, PT ;  /* 0x00000050c5c57233 */ /* 0x000fc40003803000 */
[--C-:B------:R-:W-:Y:S02]  /*9a20*/  HSET2.LE.AND R189, R189, R80.reuse, PT ;  /* 0x00000050bdbd7233 */ /* 0x100fe40003803000 */
[----:B------:R-:W-:Y:S01]  /*9a30*/  HSET2.LE.AND R183, R183, R80, PT ;  /* 0x00000050b7b77233 */ /* 0x000fe20003803000 */
[C---:B------:R-:W-:Y:S01]  /*9a40*/  HMMA.16816.F32 R240, R32.reuse, R36, R240 ;  /* 0x0000002420f0723c */ /* 0x040fe200000018f0 */
[----:B------:R-:W-:Y:S01]  /*9a50*/  F2FP.F16.F32.PACK_AB R30, R218, R41 ;  /* 0x00000029da1e723e */ /* 0x000fe200000000ff */
[----:B------:R-:W1:Y:S01]  /*9a60*/  MUFU.EX2 R219, R219 ;  /* 0x000000db00db7308 */ /* 0x000e620000000800 */
[----:B------:R-:W-:Y:S02]  /*9a70*/  LOP3.LUT R31, R193, R72, RZ, 0xc0, !PT ;  /* 0x00000048c11f7212 */ /* 0x000fe400078ec0ff */
[----:B------:R-:W-:Y:S01]  /*9a80*/  LOP3.LUT R30, R195, R30, RZ, 0xc0, !PT ;  /* 0x0000001ec31e7212 */ /* 0x000fe200078ec0ff */
[-C--:B------:R-:W-:Y:S01]  /*9a90*/  HMMA.16816.F32 R228, R32, R38.reuse, R228 ;  /* 0x0000002620e4723c */ /* 0x080fe200000018e4 */
[----:B------:R-:W-:Y:S01]  /*9aa0*/  F2FP.F16.F32.PACK_AB R37, R40, R93 ;  /* 0x0000005d2825723e */ /* 0x000fe200000000ff */
[----:B------:R-:W-:Y:S01]  /*9ab0*/  FADD.FTZ R93, R93, R138 ;  /* 0x0000008a5d5d7221 */ /* 0x000fe20000010000 */
[----:B------:R-:W-:Y:S01]  /*9ac0*/  F2FP.F16.F32.PACK_AB R36, R43, R42 ;  /* 0x0000002a2b24723e */ /* 0x000fe200000000ff */
[----:B------:R-:W3:Y:S01]  /*9ad0*/  MUFU.EX2 R33, R69 ;  /* 0x0000004500217308 */ /* 0x000ee20000000800 */
[----:B------:R-:W-:Y:S01]  /*9ae0*/  LOP3.LUT R28, R28, R37, RZ, 0xc0, !PT ;  /* 0x000000251c1c7212 */ /* 0x000fe200078ec0ff */
[----:B------:R-:W-:Y:S01]  /*9af0*/  HMMA.16816.F32 R232, R16, R38, R232 ;  /* 0x0000002610e8723c */ /* 0x000fe200000018e8 */
[----:B------:R-:W-:Y:S01]  /*9b00*/  LOP3.LUT R29, R29, R36, RZ, 0xc0, !PT ;  /* 0x000000241d1d7212 */ /* 0x000fe200078ec0ff */
[----:B------:R-:W4:Y:S01]  /*9b10*/  LDSM.16.MT88.4 R16, [R223+0x5c00] ;  /* 0x005c0000df10783b */ /* 0x000f220000004200 */
[----:B------:R-:W-:Y:S01]  /*9b20*/  FADD.FTZ R42, R42, R175 ;  /* 0x000000af2a2a7221 */ /* 0x000fe20000010000 */
[----:B------:R-:W-:Y:S01]  /*9b30*/  FADD.FTZ R40, R40, R93 ;  /* 0x0000005d28287221 */ /* 0x000fe20000010000 */
[----:B-1----:R-:W-:-:S03]  /*9b40*/  F2FP.F16.F32.PACK_AB R32, R219, R68 ;  /* 0x00000044db20723e */ /* 0x002fc600000000ff */
[----:B--2---:R-:W-:Y:S01]  /*9b50*/  HMMA.16816.F32 R12, R28, R20, R12 ;  /* 0x000000141c0c723c */ /* 0x004fe2000000180c */
[----:B------:R-:W-:Y:S01]  /*9b60*/  FADD.FTZ R43, R43, R42 ;  /* 0x0000002a2b2b7221 */ /* 0x000fe20000010000 */
[----:B------:R-:W-:-:S03]  /*9b70*/  FADD.FTZ R41, R41, R40 ;  /* 0x0000002829297221 */ /* 0x000fc60000010000 */
[----:B------:R-:W-:Y:S01]  /*9b80*/  FADD.FTZ R82, R82, R43 ;  /* 0x0000002b52527221 */ /* 0x000fe20000010000 */
[----:B------:R-:W-:Y:S01]  /*9b90*/  HMMA.16816.F32 R248, R28, R22, R248 ;  /* 0x000000161cf8723c */ /* 0x000fe200000018f8 */
[----:B---3--:R-:W-:Y:S01]  /*9ba0*/  F2FP.F16.F32.PACK_AB R34, R33, R116 ;  /* 0x000000742122723e */ /* 0x008fe200000000ff */
[----:B------:R-:W-:Y:S01]  /*9bb0*/  FADD.FTZ R116, R116, R163 ;  /* 0x000000a374747221 */ /* 0x000fe20000010000 */
[----:B------:R-:W-:Y:S01]  /*9bc0*/  FADD.FTZ R218, R218, R41 ;  /* 0x00000029dada7221 */ /* 0x000fe20000010000 */
[----:B------:R-:W-:Y:S02]  /*9bd0*/  FADD.FTZ R221, R221, R82 ;  /* 0x00000052dddd7221 */ /* 0x000fe40000010000 */
[----:B------:R-:W-:-:S04]  /*9be0*/  FADD.FTZ R33, R33, R116 ;  /* 0x0000007421217221 */ /* 0x000fc80000010000 */
[----:B------:R-:W-:-:S04]  /*9bf0*/  FADD.FTZ R68, R68, R33 ;  /* 0x0000002144447221 */ /* 0x000fc80000010000 */
[----:B------:R-:W-:-:S03]  /*9c00*/  FADD.FTZ R219, R219, R68 ;  /* 0x00000044dbdb7221 */ /* 0x000fc60000010000 */
[----:B------:R1:W-:Y:S04]  /*9c10*/  STL.64 [R1], R12 ;  /* 0x0000000c01007387 */ /* 0x0003e80000100a00 */
[----:B------:R2:W-:Y:S01]  /*9c20*/  STL.64 [R1+0x8], R14 ;  /* 0x0000080e01007387 */ /* 0x0005e20000100a00 */
[C---:B----4-:R-:W-:Y:S06]  /*9c30*/  HMMA.16816.F32 R236, R28.reuse, R16, R236 ;  /* 0x000000101cec723c */ /* 0x050fec00000018ec */
[----:B------:R-:W-:Y:S01]  /*9c40*/  HMMA.16816.F32 R232, R28, R18, R232 ;  /* 0x000000121ce8723c */ /* 0x000fe200000018e8 */
[----:B-1----:R-:W-:Y:S01]  /*9c50*/  F2FP.F16.F32.PACK_AB R12, R164, R147 ;  /* 0x00000093a40c723e */ /* 0x002fe200000000ff */
[----:B------:R-:W-:Y:S01]  /*9c60*/  FADD.FTZ R147, R147, R174 ;  /* 0x000000ae93937221 */ /* 0x000fe20000010000 */
[----:B------:R-:W-:-:S02]  /*9c70*/  LOP3.LUT R13, R189, R34, RZ, 0xc0, !PT ;  /* 0x00000022bd0d7212 */ /* 0x000fc400078ec0ff */
[----:B--2---:R-:W-:Y:S01]  /*9c80*/  F2FP.F16.F32.PACK_AB R14, R217, R162 ;  /* 0x000000a2d90e723e */ /* 0x004fe200000000ff */
[----:B------:R-:W-:Y:S01]  /*9c90*/  FADD.FTZ R147, R164, R147 ;  /* 0x00000093a4937221 */ /* 0x000fe20000010000 */
[----:B------:R-:W-:Y:S02]  /*9ca0*/  LOP3.LUT R15, R187, R32, RZ, 0xc0, !PT ;  /* 0x00000020bb0f7212 */ /* 0x000fe400078ec0ff */
[----:B------:R-:W-:Y:S01]  /*9cb0*/  LOP3.LUT R14, R183, R14, RZ, 0xc0, !PT ;  /* 0x0000000eb70e7212 */ /* 0x000fe200078ec0ff */
[----:B------:R-:W-:Y:S01]  /*9cc0*/  FADD.FTZ R162, R162, R147 ;  /* 0x00000093a2a27221 */ /* 0x000fe20000010000 */
[----:B------:R-:W-:-:S03]  /*9cd0*/  LOP3.LUT R12, R197, R12, RZ, 0xc0, !PT ;  /* 0x0000000cc50c7212 */ /* 0x000fc600078ec0ff */
[----:B------:R-:W-:-:S04]  /*9ce0*/  FADD.FTZ R217, R217, R162 ;  /* 0x000000a2d9d97221 */ /* 0x000fc80000010000 */
[C---:B------:R-:W-:Y:S06]  /*9cf0*/  HMMA.16816.F32 R24, R12.reuse, R20, R24 ;  /* 0x000000140c18723c */ /* 0x040fec0000001818 */
[C---:B------:R-:W-:Y:S06]  /*9d00*/  HMMA.16816.F32 R244, R12.reuse, R22, R244 ;  /* 0x000000160cf4723c */ /* 0x040fec00000018f4 */
[C---:B------:R-:W-:Y:S06]  /*9d10*/  HMMA.16816.F32 R240, R12.reuse, R16, R240 ;  /* 0x000000100cf0723c */ /* 0x040fec00000018f0 */
[----:B------:R-:W-:Y:S05]  /*9d20*/  HMMA.16816.F32 R228, R12, R18, R228 ;  /* 0x000000120ce4723c */ /* 0x000fea00000018e4 */
[----:B------:R1:W-:Y:S04]  /*9d30*/  STL.64 [R1+0x10], R24 ;  /* 0x0000101801007387 */ /* 0x0003e80000100a00 */
[----:B------:R1:W-:Y:S01]  /*9d40*/  STL.64 [R1+0x18], R26 ;  /* 0x0000181a01007387 */ /* 0x0003e20000100a00 */
[----:B------:R-:W-:-:S14]  /*9d50*/  @!P0 BRA `(.L_x_391) ;  /* 0x0000007c00888947 */ /* 0x000fdc0003800000 */
[----:B------:R-:W2:Y:S01]  /*9d60*/  LDL.64 R224, [R1+0x50] ;  /* 0x0000500001e07983 */ /* 0x000ea20000100a00 */
[----:B------:R-:W-:Y:S01]  /*9d70*/  ULDC UR4, c[0x0][0x2d0] ;  /* 0x0000b40000047ab9 */ /* 0x000fe20000000800 */
[----:B------:R-:W-:-:S04]  /*9d80*/  DEPBAR.LE SB0, 0x0 ;  /* 0x000080000000791a */ /* 0x000fc80000000000 */
[----:B------:R-:W-:Y:S02]  /*9d90*/  IMAD.U32 R9, RZ, RZ, UR8 ;  /* 0x00000008ff097e24 */ /* 0x000fe4000f8e00ff */
        /* <DEDUP_REMOVED lines=11> */
[----:B------:R-:W2:Y:S01]  /*9e50*/  @!P1 LDC.64 R16, c[0x0][0x220] ;  /* 0x00008800ff109b82 */ /* 0x000ea20000000a00 */
[----:B------:R-:W-:Y:S01]  /*9e60*/  VOTEU.ALL UP0, P1 ;  /* 0x00000000003f7886 */ /* 0x000fe20000800000 */
[----:B------:R-:W-:Y:S01]  /*9e70*/  @P1 STS [R227+0x4000], RZ ;  /* 0x004000ffe3001388 */ /* 0x000fe20000000800 */
[----:B------:R-:W-:Y:S02]  /*9e80*/  @!P1 LEA R9, P0, R9, R20, 0x6 ;  /* 0x0000001409099211 */ /* 0x000fe400078030ff */
[----:B------:R-:W-:Y:S01]  /*9e90*/  VIADD R21, R21, UR4 ;  /* 0x0000000415157c36 */ /* 0x000fe20008000000 */
[----:B------:R-:W-:Y:S01]  /*9ea0*/  @!UP0 UIMAD UR4, UR9, 0x60, URZ ;  /* 0x00000060090488a4 */ /* 0x000fe2000f8e023f */
[----:B------:R-:W-:Y:S01]  /*9eb0*/  @P1 STS [R227+0x4004], RZ ;  /* 0x004004ffe3001388 */ /* 0x000fe20000000800 */
[----:B------:R-:W1:Y:S01]  /*9ec0*/  @!P1 LDC.64 R12, c[0x0][0x220] ;  /* 0x00008800ff0c9b82 */ /* 0x000e620000000a00 */
[----:B------:R-:W-:Y:S01]  /*9ed0*/  @!P1 IMAD.WIDE.U32 R28, R0, 0x60, R20 ;  /* 0x00000060001c9825 */ /* 0x000fe200078e0014 */
[----:B------:R-:W-:Y:S01]  /*9ee0*/  @!P1 LEA.HI.X R18, R19, R21, R18, 0x6, P0 ;  /* 0x0000001513129211 */ /* 0x000fe200000f3412 */
[----:B------:R-:W-:Y:S01]  /*9ef0*/  @P1 STS.64 [R227+0x4008], RZ ;  /* 0x004008ffe3001388 */ /* 0x000fe20000000a00 */
[----:B------:R-:W-:Y:S01]  /*9f00*/  @!P1 IADD3 R6, P0, R20, UR30, RZ ;  /* 0x0000001e14069c10 */ /* 0x000fe2000ff1e0ff */
[----:B------:R-:W-:Y:S01]  /*9f10*/  @!P1 VIADD R0, R29, UR4 ;  /* 0x000000041d009c36 */ /* 0x000fe20008000000 */
[----:B------:R-:W-:-:S02]  /*9f20*/  UIADD3 UR4, UR22, -0x2, URZ ;  /* 0xfffffffe16047890 */ /* 0x000fc4000fffe03f */
[----:B------:R-:W3:Y:S01]  /*9f30*/  @!P1 LDC.64 R14, c[0x0][0x220] ;  /* 0x00008800ff0e9b82 */ /* 0x000ee20000000a00 */
[----:B------:R-:W-:-:S07]  /*9f40*/  UISETP.GE.AND UP0, UPT, UR22, 0x3, UPT ;  /* 0x000000031600788c */ /* 0x000fce000bf06270 */
[----:B------:R-:W4:Y:S01]  /*9f50*/  @!P1 LDC.64 R10, c[0x0][0x220] ;  /* 0x00008800ff0a9b82 */ /* 0x000f220000000a00 */
[C---:B--2---:R-:W-:Y:S02]  /*9f60*/  @!P1 LEA R22, P3, R20.reuse, R16, 0x1 ;  /* 0x0000001014169211 */ /* 0x044fe400078608ff */
[----:B------:R-:W-:Y:S02]  /*9f70*/  @!P1 IADD3.X R16, R21, UR29, RZ, P0, !PT ;  /* 0x0000001d15109c10 */ /* 0x000fe400087fe4ff */
[----:B------:R-:W-:Y:S02]  /*9f80*/  @!P1 LEA.HI.X R23, R20, R17, R21, 0x1, P3 ;  /* 0x0000001114179211 */ /* 0x000fe400018f0c15 */
[----:B-1----:R-:W-:-:S03]  /*9f90*/  @!P1 LEA R26, P0, R9, R12, 0x1 ;  /* 0x0000000c091a9211 */ /* 0x002fc600078008ff */
[----:B------:R-:W-:Y:S01]  /*9fa0*/  @!PT LDS RZ, [RZ] ;  /* 0x00000000fffff984 */ /* 0x000fe20000000800 */
[----:B------:R-:W-:Y:S01]  /*9fb0*/  @!PT LDS RZ, [RZ] ;  /* 0x00000000fffff984 */ /* 0x000fe20000000800 */
[----:B------:R-:W-:Y:S01]  /*9fc0*/  @!PT LDS RZ, [RZ] ;  /* 0x00000000fffff984 */ /* 0x000fe20000000800 */
[----:B------:R-:W-:Y:S01]  /*9fd0*/  @!P1 LDGSTS.E.BYPASS.LTC128B.128 [R227+0x4000], desc[UR20][R22.64] ;  /* 0x0400000016e39fae */ /* 0x000fe2000b901d54 */
        /* <DEDUP_REMOVED lines=24> */
[----:B------:R-:W1:Y:S04]  /*a160*/  LDSM.16.M88.4 R92, [R214+0x2800] ;  /* 0x00280000d65c783b */ /* 0x000e680000000200 */
[----:B------:R-:W2:Y:S04]  /*a170*/  LDSM.16.M88.4 R164, [R214+0x2c00] ;  /* 0x002c0000d6a4783b */ /* 0x000ea80000000200 */
[----:B------:R-:W2:Y:S04]  /*a180*/  LDSM.16.M88.4 R160, [R214+0x3000] ;  /* 0x00300000d6a0783b */ /* 0x000ea80000000200 */
[----:B------:R-:W2:Y:S04]  /*a190*/  LDSM.16.M88.4 R152, [R214+0x3400] ;  /* 0x00340000d698783b */ /* 0x000ea80000000200 */
[----:B------:R-:W2:Y:S04]  /*a1a0*/  LDSM.16.M88.4 R148, [R214+0x3800] ;  /* 0x00380000d694783b */ /* 0x000ea80000000200 */
[----:B------:R-:W2:Y:S04]  /*a1b0*/  LDSM.16.M88.4 R144, [R214+0x3c00] ;  /* 0x003c0000d690783b */ /* 0x000ea80000000200 */
[----:B------:R-:W-:Y:S04]  /*a1c0*/  LDSM.16.M88.4 R88, [R213] ;  /* 0x00000000d558783b */ /* 0x000fe80000000200 */
[----:B------:R-:W2:Y:S01]  /*a1d0*/  LDSM.16.M88.4 R84, [R212] ;  /* 0x00000000d454783b */ /* 0x000ea20000000200 */
[C---:B---3--:R-:W-:Y:S03]  /*a1e0*/  HMMA.16816.F32 R80, R12.reuse, R72, RZ ;  /* 0x000000480c50723c */ /* 0x048fe600000018ff */
[----:B------:R-:W3:Y:S03]  /*a1f0*/  LDSM.16.M88.4 R136, [R212+0x400] ;  /* 0x00040000d488783b */ /* 0x000ee60000000200 */
[-C--:B----4-:R-:W-:Y:S01]  /*a200*/  HMMA.16816.F32 R64, R12, R100.reuse, RZ ;  /* 0x000000640c40723c */ /* 0x090fe200000018ff */
[----:B------:R-:W4:Y:S04]  /*a210*/  LDSM.16.M88.4 R140, [R213+0x1000] ;  /* 0x00100000d58c783b */ /* 0x000f280000000200 */
[----:B------:R-:W4:Y:S01]  /*a220*/  LDSM.16.M88.4 R128, [R212+0x800] ;  /* 0x00080000d480783b */ /* 0x000f220000000200 */
[----:B-----5:R-:W-:Y:S03]  /*a230*/  HMMA.16816.F32 R104, R156, R100, RZ ;  /* 0x000000649c68723c */ /* 0x020fe600000018ff */
[----:B------:R-:W5:Y:S03]  /*a240*/  LDSM.16.M88.4 R124, [R212+0xc00] ;  /* 0x000c0000d47c783b */ /* 0x000f660000000200 */
[----:B------:R-:W-:Y:S01]  /*a250*/  HMMA.16816.F32 R68, R12, R74, RZ ;  /* 0x0000004a0c44723c */ /* 0x000fe200000018ff */
[----:B------:R-:W5:Y:S04]  /*a260*/  LDSM.16.M88.4 R120, [R212+0x1000] ;  /* 0x00100000d478783b */ /* 0x000f680000000200 */
[----:B------:R-:W5:Y:S01]  /*a270*/  LDSM.16.M88.4 R116, [R212+0x1400] ;  /* 0x00140000d474783b */ /* 0x000f620000000200 */
[----:B------:R-:W-:Y:S03]  /*a280*/  HMMA.16816.F32 R76, R156, R72, RZ ;  /* 0x000000489c4c723c */ /* 0x000fe600000018ff */
[----:B------:R-:W5:Y:S03]  /*a290*/  LDSM.16.M88.4 R112, [R212+0x1800] ;  /* 0x00180000d470783b */ /* 0x000f660000000200 */
[C---:B------:R-:W-:Y:S01]  /*a2a0*/  HMMA.16816.F32 R60, R12.reuse, R102, RZ ;  /* 0x000000660c3c723c */ /* 0x040fe200000018ff */
[----:B------:R-:W5:Y:S04]  /*a2b0*/  LDSM.16.M88.4 R108, [R212+0x1c00] ;  /* 0x001c0000d46c783b */ /* 0x000f680000000200 */
[----:B------:R-:W0:Y:S01]  /*a2c0*/  LDGDEPBAR ;  /* 0x00000000000079af */ /* 0x000e220000000000 */
[C---:B-1----:R-:W-:Y:S06]  /*a2d0*/  HMMA.16816.F32 R56, R12.reuse, R92, RZ ;  /* 0x0000005c0c38723c */ /* 0x042fec00000018ff */
[C---:B--2---:R-:W-:Y:S06]  /*a2e0*/  HMMA.16816.F32 R48, R12.reuse, R164, RZ ;  /* 0x000000a40c30723c */ /* 0x044fec00000018ff */
        /* <DEDUP_REMOVED lines=11> */
[----:B------:R-:W-:Y:S06]  /*a3a0*/  HMMA.16816.F32 R72, R156, R74, RZ ;  /* 0x0000004a9c48723c */ /* 0x000fec00000018ff */
[----:B------:R-:W-:Y:S06]  /*a3b0*/  HMMA.16816.F32 R80, R88, R84, R80 ;  /* 0x000000545850723c */ /* 0x000fec0000001850 */
[----:B------:R-:W-:Y:S06]  /*a3c0*/  HMMA.16816.F32 R96, R156, R92, RZ ;  /* 0x0000005c9c60723c */ /* 0x000fec00000018ff */
[-C--:B---3--:R-:W-:Y:S06]  /*a3d0*/  HMMA.16816.F32 R64, R88, R136.reuse, R64 ;  /* 0x000000885840723c */ /* 0x088fec0000001840 */
[----:B----4-:R-:W-:Y:S06]  /*a3e0*/  HMMA.16816.F32 R104, R140, R136, R104 ;  /* 0x000000888c68723c */ /* 0x010fec0000001868 */
[----:B------:R-:W-:Y:S01]  /*a3f0*/  HMMA.16816.F32 R68, R88, R86, R68 ;  /* 0x000000565844723c */ /* 0x000fe20000001844 */
[----:B------:R-:W-:-:S04]  /*a400*/  IMAD.U32 R137, RZ, RZ, UR4 ;  /* 0x00000004ff897e24 */ /* 0x000fc8000f8e00ff */
[----:B------:R-:W-:Y:S01]  /*a410*/  IMAD R137, R137, 0x80, R220 ;  /* 0x0000008089897824 */ /* 0x000fe200078e02dc */
[----:B------:R-:W-:Y:S03]  /*a420*/  HMMA.16816.F32 R76, R140, R84, R76 ;  /* 0x000000548c4c723c */ /* 0x000fe6000000184c */
[C---:B------:R-:W-:Y:S02]  /*a430*/  VIADD R0, R137.reuse, 0x1 ;  /* 0x0000000189007836 */ /* 0x040fe40000000000 */
[C---:B------:R-:W-:Y:S01]  /*a440*/  VIADD R11, R137.reuse, 0x8 ;  /* 0x00000008890b7836 */ /* 0x040fe20000000000 */
[----:B------:R-:W-:Y:S01]  /*a450*/  HMMA.16816.F32 R60, R88, R138, R60 ;  /* 0x0000008a583c723c */ /* 0x000fe2000000183c */
[----:B------:R-:W-:Y:S01]  /*a460*/  VIADD R208, R137, 0x19 ;  /* 0x0000001989d07836 */ /* 0x000fe20000000000 */
[----:B------:R-:W-:Y:S02]  /*a470*/  I2FP.F32.S32 R6, R0 ;  /* 0x0000000000067245 */ /* 0x000fe40000201400 */
[----:B------:R-:W-:-:S02]  /*a480*/  ISETP.GE.AND P3, PT, R0, R172, PT ;  /* 0x000000ac0000720c */ /* 0x000fc40003f66270 */
[C---:B------:R-:W-:Y:S01]  /*a490*/  HMMA.16816.F32 R56, R88.reuse, R128, R56 ;  /* 0x000000805838723c */ /* 0x040fe20000001838 */
[C---:B------:R-:W-:Y:S01]  /*a4a0*/  FFMA.FTZ R81, R6.reuse, UR5, R81 ;  /* 0x0000000506517c23 */ /* 0x040fe20008010051 */
[----:B------:R-:W-:Y:S01]  /*a4b0*/  FFMA.FTZ R83, R6, UR5, R83 ;  /* 0x0000000506537c23 */ /* 0x000fe20008010053 */
[-C--:B------:R-:W-:Y:S02]  /*a4c0*/  ISETP.GE.AND P2, PT, R0, R171.reuse, PT ;  /* 0x000000ab0000720c */ /* 0x080fe40003f46270 */
[----:B------:R-:W-:Y:S01]  /*a4d0*/  ISETP.GE.AND P6, PT, R11, R172, PT ;  /* 0x000000ac0b00720c */ /* 0x000fe20003fc6270 */
[C---:B-----5:R-:W-:Y:S01]  /*a4e0*/  HMMA.16816.F32 R48, R88.reuse, R124, R48 ;  /* 0x0000007c5830723c */ /* 0x060fe20000001830 */
[----:B------:R-:W-:Y:S02]  /*a4f0*/  FSEL R134, R81, -INF , !P3 ;  /* 0xff80000051867808 */ /* 0x000fe40005800000 */
[C---:B------:R-:W-:Y:S02]  /*a500*/  ISETP.GE.AND P5, PT, R11.reuse, R171, PT ;  /* 0x000000ab0b00720c */ /* 0x040fe40003fa6270 */
[-C--:B------:R-:W-:Y:S01]  /*a510*/  ISETP.GE.AND P3, PT, R11, R170.reuse, PT ;  /* 0x000000aa0b00720c */ /* 0x080fe20003f66270 */
[C---:B------:R-:W-:Y:S01]  /*a520*/  HMMA.16816.F32 R40, R88.reuse, R120, R40 ;  /* 0x000000785828723c */ /* 0x040fe20000001828 */
[----:B------:R-:W-:Y:S01]  /*a530*/  I2FP.F32.S32 R9, R11 ;  /* 0x0000000b00097245 */ /* 0x000fe20000201400 */
[----:B------:R-:W-:Y:S01]  /*a540*/  FFMA.FTZ R77, R6, UR5, R77 ;  /* 0x00000005064d7c23 */ /* 0x000fe2000801004d */
[----:B------:R-:W-:Y:S01]  /*a550*/  ISETP.GE.AND P0, PT, R0, R170, PT ;  /* 0x000000aa0000720c */ /* 0x000fe20003f06270 */
[----:B------:R-:W-:Y:S01]  /*a560*/  FFMA.FTZ R10, R6, UR5, R79 ;  /* 0x00000005060a7c23 */ /* 0x000fe2000801004f */
[----:B------:R-:W-:Y:S01]  /*a570*/  ISETP.GE.AND P4, PT, R0, R169, PT ;  /* 0x000000a90000720c */ /* 0x000fe20003f86270 */
[----:B------:R-:W-:Y:S01]  /*a580*/  HMMA.16816.F32 R32, R88, R116, R32 ;  /* 0x000000745820723c */ /* 0x000fe20000001820 */
[----:B------:R-:W-:Y:S01]  /*a590*/  FFMA.FTZ R68, R9, UR5, R68 ;  /* 0x0000000509447c23 */ /* 0x000fe20008010044 */
[----:B------:R-:W-:Y:S01]  /*a5a0*/  VIADD R0, R137, 0x9 ;  /* 0x0000000989007836 */ /* 0x000fe20000000000 */
[----:B------:R-:W-:-:S02]  /*a5b0*/  FSEL R9, R77, -INF , !P0 ;  /* 0xff8000004d097808 */ /* 0x000fc40004000000 */
[----:B------:R-:W-:Y:S01]  /*a5c0*/  FSEL R10, R10, -INF , !P4 ;  /* 0xff8000000a0a7808 */ /* 0x000fe20006000000 */
[C---:B------:R-:W-:Y:S01]  /*a5d0*/  HMMA.16816.F32 R24, R88.reuse, R112, R24 ;  /* 0x000000705818723c */ /* 0x040fe20000001818 */
[----:B------:R-:W-:Y:S02]  /*a5e0*/  FSEL R207, R68, -INF , !P6 ;  /* 0xff80000044cf7808 */ /* 0x000fe40007000000 */
[C---:B------:R-:W-:Y:S02]  /*a5f0*/  ISETP.GE.AND P0, PT, R0.reuse, R172, PT ;  /* 0x000000ac0000720c */ /* 0x040fe40003f06270 */
[C---:B------:R-:W-:Y:S01]  /*a600*/  ISETP.GE.AND P4, PT, R0.reuse, R171, PT ;  /* 0x000000ab0000720c */ /* 0x040fe20003f86270 */
[----:B------:R-:W-:Y:S01]  /*a610*/  HMMA.16816.F32 R16, R88, R108, R16 ;  /* 0x0000006c5810723c */ /* 0x000fe20000001810 */
[----:B------:R-:W-:Y:S02]  /*a620*/  ISETP.GE.AND P6, PT, R0, R170, PT ;  /* 0x000000aa0000720c */ /* 0x000fe40003fc6270 */
[----:B------:R-:W-:-:S03]  /*a630*/  I2FP.F32.S32 R6, R0 ;  /* 0x0000000000067245 */ /* 0x000fc60000201400 */
[C---:B------:R-:W-:Y:S06]  /*a640*/  HMMA.16816.F32 R52, R88.reuse, R130, R52 ;  /* 0x000000825834723c */ /* 0x040fec0000001834 */
[C---:B------:R-:W-:Y:S06]  /*a650*/  HMMA.16816.F32 R44, R88.reuse, R126, R44 ;  /* 0x0000007e582c723c */ /* 0x040fec000000182c */
[C---:B------:R-:W-:Y:S06]  /*a660*/  HMMA.16816.F32 R36, R88.reuse, R122, R36 ;  /* 0x0000007a5824723c */ /* 0x040fec0000001824 */
[C---:B------:R-:W-:Y:S06]  /*a670*/  HMMA.16816.F32 R28, R88.reuse, R118, R28 ;  /* 0x00000076581c723c */ /* 0x040fec000000181c */
[C---:B------:R-:W-:Y:S06]  /*a680*/  HMMA.16816.F32 R20, R88.reuse, R114, R20 ;  /* 0x000000725814723c */ /* 0x040fec0000001814 */
[----:B------:R-:W-:Y:S06]  /*a690*/  HMMA.16816.F32 R12, R88, R110, R12 ;  /* 0x0000006e580c723c */ /* 0x000fec000000180c */
[----:B------:R-:W-:Y:S06]  /*a6a0*/  HMMA.16816.F32 R88, R156, R164, RZ ;  /* 0x000000a49c58723c */ /* 0x000fec00000018ff */
[----:B------:R-:W-:Y:S06]  /*a6b0*/  HMMA.16816.F32 R72, R140, R86, R72 ;  /* 0x000000568c48723c */ /* 0x000fec0000001848 */
[----:B------:R-:W-:Y:S06]  /*a6c0*/  HMMA.16816.F32 R164, R156, R166, RZ ;  /* 0x000000a69ca4723c */ /* 0x000fec00000018ff */
[----:B------:R-:W-:Y:S06]  /*a6d0*/  HMMA.16816.F32 R96, R140, R128, R96 ;  /* 0x000000808c60723c */ /* 0x000fec0000001860 */
[----:B------:R-:W-:Y:S01]  /*a6e0*/  HMMA.16816.F32 R100, R156, R102, RZ ;  /* 0x000000669c64723c */ /* 0x000fe200000018ff */
[----:B------:R-:W-:Y:S01]  /*a6f0*/  FSEL R129, R83, -INF , !P2 ;  /* 0xff80000053817808 */ /* 0x000fe20005000000 */
[----:B------:R-:W-:Y:S01]  /*a700*/  BAR.SYNC.DEFER_BLOCKING 0x0 ;  /* 0x0000000000007b1d */ /* 0x000fe20000010000 */
[----:B------:R-:W-:-:S02]  /*a710*/  ISETP.GE.AND P2, PT, R11, R169, PT ;  /* 0x000000a90b00720c */ /* 0x000fc40003f46270 */
[----:B------:R-:W-:Y:S01]  /*a720*/  I2FP.F32.S32 R11, R11 ;  /* 0x0000000b000b7245 */ /* 0x000fe20000201400 */
[----:B------:R-:W-:Y:S04]  /*a730*/  HMMA.16816.F32 R84, R156, R160, RZ ;  /* 0x000000a09c54723c */ /* 0x000fe800000018ff */
[C---:B------:R-:W-:Y:S01]  /*a740*/  FFMA.FTZ R70, R11.reuse, UR5, R70 ;  /* 0x000000050b467c23 */ /* 0x040fe20008010046 */
[C---:B------:R-:W-:Y:S01]  /*a750*/  FFMA.FTZ R72, R11.reuse, UR5, R72 ;  /* 0x000000050b487c23 */ /* 0x040fe20008010048 */
[----:B------:R-:W-:Y:S01]  /*a760*/  HMMA.16816.F32 R164, R140, R126, R164 ;  /* 0x0000007e8ca4723c */ /* 0x000fe200000018a4 */
[----:B------:R-:W-:Y:S02]  /*a770*/  FFMA.FTZ R11, R11, UR5, R74 ;  /* 0x000000050b0b7c23 */ /* 0x000fe4000801004a */
[----:B------:R-:W-:-:S02]  /*a780*/  FSEL R133, R70, -INF , !P5 ;  /* 0xff80000046857808 */ /* 0x000fc40006800000 */
[----:B------:R-:W-:Y:S01]  /*a790*/  ISETP.GE.AND P5, PT, R0, R169, PT ;  /* 0x000000a90000720c */ /* 0x000fe20003fa6270 */
[----:B------:R-:W-:Y:S01]  /*a7a0*/  HMMA.16816.F32 R92, R156, R94, RZ ;  /* 0x0000005e9c5c723c */ /* 0x000fe200000018ff */
[----:B------:R-:W-:Y:S01]  /*a7b0*/  I2FP.F32.S32 R0, R0 ;  /* 0x0000000000007245 */ /* 0x000fe20000201400 */
[----:B------:R-:W-:Y:S01]  /*a7c0*/  FFMA.FTZ R126, R6, UR5, R69 ;  /* 0x00000005067e7c23 */ /* 0x000fe20008010045 */
[----:B------:R-:W-:Y:S01]  /*a7d0*/  VIADD R69, R137, 0x10 ;  /* 0x0000001089457836 */ /* 0x000fe20000000000 */
[----:B------:R-:W-:Y:S01]  /*a7e0*/  FSEL R11, R11, -INF , !P2 ;  /* 0xff8000000b0b7808 */ /* 0x000fe20005000000 */
[----:B------:R-:W-:Y:S02]  /*a7f0*/  VIADD R6, R137, 0x11 ;  /* 0x0000001189067836 */ /* 0x000fe40000000000 */
[C---:B------:R-:W-:Y:S01]  /*a800*/  FFMA.FTZ R71, R0.reuse, UR5, R71 ;  /* 0x0000000500477c23 */ /* 0x040fe20008010047 */
[C---:B------:R-:W-:Y:S01]  /*a810*/  FFMA.FTZ R73, R0.reuse, UR5, R73 ;  /* 0x0000000500497c23 */ /* 0x040fe20008010049 */
[----:B------:R-:W-:Y:S01]  /*a820*/  FFMA.FTZ R75, R0, UR5, R75 ;  /* 0x00000005004b7c23 */ /* 0x000fe2000801004b */
[----:B------:R-:W-:Y:S01]  /*a830*/  FSEL R0, R72, -INF , !P3 ;  /* 0xff80000048007808 */ /* 0x000fe20005800000 */
[----:B------:R-:W-:Y:S01]  /*a840*/  HMMA.16816.F32 R100, R140, R138, R100 ;  /* 0x0000008a8c64723c */ /* 0x000fe20000001864 */
[----:B------:R-:W-:-:S02]  /*a850*/  FSEL R126, R126, -INF , !P0 ;  /* 0xff8000007e7e7808 */ /* 0x000fc40004000000 */
[----:B------:R-:W-:Y:S01]  /*a860*/  FSEL R223, R71, -INF , !P4 ;  /* 0xff80000047df7808 */ /* 0x000fe20006000000 */
[----:B------:R1:W-:Y:S01]  /*a870*/  STL [R1+0x3c], R0 ;  /* 0x00003c0001007387 */ /* 0x0003e20000100800 */
[C---:B------:R-:W-:Y:S01]  /*a880*/  ISETP.GE.AND P3, PT, R69.reuse, R172, PT ;  /* 0x000000ac4500720c */ /* 0x040fe20003f66270 */
[C---:B------:R-:W-:Y:S01]  /*a890*/  HMMA.16816.F32 R84, R140.reuse, R120, R84 ;  /* 0x000000788c54723c */ /* 0x040fe20000001854 */
[C---:B------:R-:W-:Y:S02]  /*a8a0*/  ISETP.GE.AND P2, PT, R69.reuse, R171, PT ;  /* 0x000000ab4500720c */ /* 0x040fe40003f46270 */
[----:B------:R-:W-:Y:S02]  /*a8b0*/  I2FP.F32.S32 R77, R69 ;  /* 0x00000045004d7245 */ /* 0x000fe40000201400 */
[C---:B------:R-:W-:Y:S01]  /*a8c0*/  ISETP.GE.AND P0, PT, R69.reuse, R170, PT ;  /* 0x000000aa4500720c */ /* 0x040fe20003f06270 */
[----:B------:R-:W-:Y:S01]  /*a8d0*/  HMMA.16816.F32 R88, R140, R124, R88 ;  /* 0x0000007c8c58723c */ /* 0x000fe20000001858 */
[----:B------:R-:W-:Y:S01]  /*a8e0*/  ISETP.GE.AND P4, PT, R69, R169, PT ;  /* 0x000000a94500720c */ /* 0x000fe20003f86270 */
[----:B------:R-:W-:Y:S01]  /*a8f0*/  FFMA.FTZ R64, R77, UR5, R64 ;  /* 0x000000054d407c23 */ /* 0x000fe20008010040 */
[----:B------:R-:W-:-:S02]  /*a900*/  I2FP.F32.S32 R69, R69 ;  /* 0x0000004500457245 */ /* 0x000fc40000201400 */
[----:B------:R-:W-:Y:S01]  /*a910*/  FSEL R68, R73, -INF , !P6 ;  /* 0xff80000049447808 */ /* 0x000fe20007000000 */
[----:B------:R-:W-:Y:S01]  /*a920*/  HMMA.16816.F32 R160, R156, R162, RZ ;  /* 0x000000a29ca0723c */ /* 0x000fe200000018ff */
[----:B------:R-:W-:Y:S01]  /*a930*/  FSEL R225, R75, -INF , !P5 ;  /* 0xff8000004be17808 */ /* 0x000fe20006800000 */
[C---:B------:R-:W-:Y:S01]  /*a940*/  FFMA.FTZ R66, R69.reuse, UR5, R66 ;  /* 0x0000000545427c23 */ /* 0x040fe20008010042 */
[----:B------:R-:W-:Y:S01]  /*a950*/  FSEL R209, R64, -INF , !P3 ;  /* 0xff80000040d17808 */ /* 0x000fe20005800000 */
[C---:B------:R-:W-:Y:S01]  /*a960*/  FFMA.FTZ R104, R69.reuse, UR5, R104 ;  /* 0x0000000545687c23 */ /* 0x040fe20008010068 */
[----:B------:R-:W-:Y:S01]  /*a970*/  ISETP.GE.AND P6, PT, R6, R172, PT ;  /* 0x000000ac0600720c */ /* 0x000fe20003fc6270 */
[----:B------:R-:W-:Y:S01]  /*a980*/  FFMA.FTZ R106, R69, UR5, R106 ;  /* 0x00000005456a7c23 */ /* 0x000fe2000801006a */
[----:B------:R-:W-:Y:S01]  /*a990*/  FSEL R121, R66, -INF , !P2 ;  /* 0xff80000042797808 */ /* 0x000fe20005000000 */
[----:B------:R2:W-:Y:S01]  /*a9a0*/  STL [R1+0x38], R68 ;  /* 0x0000384401007387 */ /* 0x0005e20000100800 */
[C---:B------:R-:W-:Y:S01]  /*a9b0*/  ISETP.GE.AND P5, PT, R6.reuse, R171, PT ;  /* 0x000000ab0600720c */ /* 0x040fe20003fa6270 */
[----:B------:R-:W-:Y:S01]  /*a9c0*/  HMMA.16816.F32 R92, R140, R130, R92 ;  /* 0x000000828c5c723c */ /* 0x000fe2000000185c */
[C---:B------:R-:W-:Y:S01]  /*a9d0*/  ISETP.GE.AND P3, PT, R6.reuse, R170, PT ;  /* 0x000000aa0600720c */ /* 0x040fe20003f66270 */
[----:B-1----:R-:W-:Y:S01]  /*a9e0*/  VIADD R0, R137, 0x18 ;  /* 0x0000001889007836 */ /* 0x002fe20000000000 */
[----:B------:R-:W-:-:S02]  /*a9f0*/  ISETP.GE.AND P2, PT, R6, R169, PT ;  /* 0x000000a90600720c */ /* 0x000fc40003f46270 */
[-C--:B------:R-:W-:Y:S02]  /*aa00*/  I2FP.F32.S32 R224, R6.reuse ;  /* 0x0000000600e07245 */ /* 0x080fe40000201400 */
[----:B------:R-:W-:Y:S02]  /*aa10*/  I2FP.F32.S32 R6, R6 ;  /* 0x0000000600067245 */ /* 0x000fe40000201400 */
[----:B------:R-:W-:Y:S01]  /*aa20*/  I2FP.F32.S32 R69, R0 ;  /* 0x0000000000457245 */ /* 0x000fe20000201400 */
[----:B------:R-:W-:Y:S01]  /*aa30*/  FFMA.FTZ R224, R224, UR5, R65 ;  /* 0x00000005e0e07c23 */ /* 0x000fe20008010041 */
[----:B------:R-:W-:Y:S02]  /*aa40*/  IMAD.U32 R65, RZ, RZ, UR4 ;  /* 0x00000004ff417e24 */ /* 0x000fe4000f8e00ff */
[C---:B------:R-:W-:Y:S01]  /*aa50*/  FFMA.FTZ R67, R6.reuse, UR5, R67 ;  /* 0x0000000506437c23 */ /* 0x040fe20008010043 */
[C---:B------:R-:W-:Y:S01]  /*aa60*/  FFMA.FTZ R105, R6.reuse, UR5, R105 ;  /* 0x0000000506697c23 */ /* 0x040fe20008010069 */
[----:B------:R-:W-:Y:S01]  /*aa70*/  FFMA.FTZ R107, R6, UR5, R107 ;  /* 0x00000005066b7c23 */ /* 0x000fe2000801006b */
[----:B------:R-:W-:Y:S01]  /*aa80*/  FFMA.FTZ R60, R69, UR5, R60 ;  /* 0x00000005453c7c23 */ /* 0x000fe2000801003c */
[----:B------:R-:W-:Y:S01]  /*aa90*/  FSEL R203, R104, -INF , !P0 ;  /* 0xff80000068cb7808 */ /* 0x000fe20004000000 */
[----:B------:R-:W-:Y:S01]  /*aaa0*/  HMMA.16816.F32 R160, R140, R122, R160 ;  /* 0x0000007a8ca0723c */ /* 0x000fe200000018a0 */
[----:B------:R-:W-:-:S02]  /*aab0*/  FSEL R124, R67, -INF , !P5 ;  /* 0xff800000437c7808 */ /* 0x000fc40006800000 */
[----:B------:R-:W-:Y:S02]  /*aac0*/  I2FP.F32.S32 R67, R0 ;  /* 0x0000000000437245 */ /* 0x000fe40000201400 */
[----:B------:R-:W-:Y:S01]  /*aad0*/  FSEL R135, R105, -INF , !P3 ;  /* 0xff80000069877808 */ /* 0x000fe20005800000 */
[----:B--2---:R-:W-:Y:S01]  /*aae0*/  IMAD R68, R65, 0x80, R220 ;  /* 0x0000008041447824 */ /* 0x004fe200078e02dc */
[----:B------:R-:W-:Y:S01]  /*aaf0*/  FSEL R120, R106, -INF , !P4 ;  /* 0xff8000006a787808 */ /* 0x000fe20006000000 */
[C---:B------:R-:W-:Y:S01]  /*ab00*/  FFMA.FTZ R62, R67.reuse, UR5, R62 ;  /* 0x00000005433e7c23 */ /* 0x040fe2000801003e */
[----:B------:R-:W-:Y:S01]  /*ab10*/  FSEL R224, R224, -INF , !P6 ;  /* 0xff800000e0e07808 */ /* 0x000fe20007000000 */
[----:B------:R-:W-:Y:S01]  /*ab20*/  FFMA.FTZ R100, R67, UR5, R100 ;  /* 0x0000000543647c23 */ /* 0x000fe20008010064 */
[-C--:B------:R-:W-:Y:S01]  /*ab30*/  ISETP.GE.AND P3, PT, R137, R172.reuse, PT ;  /* 0x000000ac8900720c */ /* 0x080fe20003f66270 */
[----:B------:R-:W-:Y:S01]  /*ab40*/  VIADD R204, R68, 0x21 ;  /* 0x0000002144cc7836 */ /* 0x000fe20000000000 */
[----:B------:R-:W-:Y:S01]  /*ab50*/  ISETP.GE.AND P0, PT, R0, R172, PT ;  /* 0x000000ac0000720c */ /* 0x000fe20003f06270 */
[----:B------:R-:W-:Y:S01]  /*ab60*/  VIADD R83, R68, 0x20 ;  /* 0x0000002044537836 */ /* 0x000fe20000000000 */
[----:B------:R-:W-:Y:S01]  /*ab70*/  ISETP.GE.AND P4, PT, R0, R171, PT ;  /* 0x000000ab0000720c */ /* 0x000fe20003f86270 */
[----:B------:R-:W-:Y:S01]  /*ab80*/  VIADD R195, R68, 0x28 ;  /* 0x0000002844c37836 */ /* 0x000fe20000000000 */
[----:B------:R-:W-:Y:S01]  /*ab90*/  ISETP.GE.AND P6, PT, R0, R170, PT ;  /* 0x000000aa0000720c */ /* 0x000fe20003fc6270 */
[C---:B------:R-:W-:Y:S01]  /*aba0*/  VIADD R187, R68.reuse, 0x31 ;  /* 0x0000003144bb7836 */ /* 0x040fe20000000000 */
[----:B------:R-:W-:Y:S01]  /*abb0*/  I2FP.F32.S32 R137, R137 ;  /* 0x0000008900897245 */ /* 0x000fe20000201400 */
[C---:B------:R-:W-:Y:S01]  /*abc0*/  VIADD R189, R68.reuse, 0x39 ;  /* 0x0000003944bd7836 */ /* 0x040fe20000000000 */
[----:B------:R-:W-:Y:S01]  /*abd0*/  FSEL R194, R107, -INF , !P2 ;  /* 0xff8000006bc27808 */ /* 0x000fe20005000000 */
[----:B------:R-:W-:Y:S01]  /*abe0*/  VIADD R127, R68, 0x48 ;  /* 0x00000048447f7836 */ /* 0x000fe20000000000 */
[----:B------:R-:W-:Y:S01]  /*abf0*/  FSEL R222, R60, -INF , !P0 ;  /* 0xff8000003cde7808 */ /* 0x000fe20004000000 */
[----:B------:R-:W-:Y:S01]  /*ac00*/  FFMA.FTZ R80, R137, UR5, R80 ;  /* 0x0000000589507c23 */ /* 0x000fe20008010050 */
[----:B------:R-:W-:Y:S01]  /*ac10*/  FSEL R125, R62, -INF , !P4 ;  /* 0xff8000003e7d7808 */ /* 0x000fe20006000000 */
[----:B------:R-:W-:Y:S01]  /*ac20*/  VIADD R137, R68, 0x30 ;  /* 0x0000003044897836 */ /* 0x000fe20000000000 */
[----:B------:R-:W-:Y:S01]  /*ac30*/  FSEL R197, R100, -INF , !P6 ;  /* 0xff80000064c57808 */ /* 0x000fe20007000000 */
[----:B------:R-:W-:Y:S01]  /*ac40*/  FFMA.FTZ R216, R67, UR5, R102 ;  /* 0x0000000543d87c23 */ /* 0x000fe20008010066 */
[----:B------:R-:W-:Y:S01]  /*ac50*/  ISETP.GE.AND P2, PT, R208, R172, PT ;  /* 0x000000acd000720c */ /* 0x000fe20003f46270 */
        /* <DEDUP_REMOVED lines=9> */
[----:B------:R-:W-:Y:S01]  /*acf0*/  I2FP.F32.S32 R196, R204 ;  /* 0x000000cc00c47245 */ /* 0x000fe20000201400 */
[----:B------:R-:W-:Y:S01]  /*ad00*/  VIADD R183, R68, 0x50 ;  /* 0x0000005044b77836 */ /* 0x000fe20000000000 */
[----:B------:R-:W-:Y:S01]  /*ad10*/  I2FP.F32.S32 R201, R137 ;  /* 0x0000008900c97245 */ /* 0x000fe20000201400 */
[C---:B------:R-:W-:Y:S01]  /*ad20*/  FFMA.FTZ R211, R208.reuse, UR5, R101 ;  /* 0x00000005d0d37c23 */ /* 0x040fe20008010065 */
[C---:B------:R-:W-:Y:S01]  /*ad30*/  FFMA.FTZ R61, R208.reuse, UR5, R61 ;  /* 0x00000005d03d7c23 */ /* 0x040fe2000801003d */
[----:B------:R-:W-:Y:S01]  /*ad40*/  I2FP.F32.S32 R206, R83 ;  /* 0x0000005300ce7245 */ /* 0x000fe20000201400 */
[C---:B------:R-:W-:Y:S01]  /*ad50*/  FFMA.FTZ R63, R208.reuse, UR5, R63 ;  /* 0x00000005d03f7c23 */ /* 0x040fe2000801003f */
[----:B------:R-:W-:Y:S01]  /*ad60*/  I2FP.F32.S32 R205, R195 ;  /* 0x000000c300cd7245 */ /* 0x000fe20000201400 */
[----:B------:R-:W-:Y:S01]  /*ad70*/  FFMA.FTZ R208, R208, UR5, R103 ;  /* 0x00000005d0d07c23 */ /* 0x000fe20008010067 */
[----:B------:R-:W-:Y:S01]  /*ad80*/  ISETP.GE.AND P5, PT, R0, R169, PT ;  /* 0x000000a90000720c */ /* 0x000fe20003fa6270 */
[----:B------:R-:W-:Y:S01]  /*ad90*/  FFMA.FTZ R57, R196, UR5, R57 ;  /* 0x00000005c4397c23 */ /* 0x000fe20008010039 */
[----:B------:R-:W-:Y:S01]  /*ada0*/  FSEL R210, R80, -INF , !P3 ;  /* 0xff80000050d27808 */ /* 0x000fe20005800000 */
[----:B------:R-:W-:Y:S01]  /*adb0*/  FFMA.FTZ R0, R201, UR5, R48 ;  /* 0x00000005c9007c23 */ /* 0x000fe20008010030 */
[----:B------:R-:W-:Y:S01]  /*adc0*/  FSEL R211, R211, -INF , !P4 ;  /* 0xff800000d3d37808 */ /* 0x000fe20006000000 */
[----:B------:R-:W-:Y:S01]  /*add0*/  FFMA.FTZ R56, R206, UR5, R56 ;  /* 0x00000005ce387c23 */ /* 0x000fe20008010038 */
[----:B------:R-:W-:Y:S01]  /*ade0*/  I2FP.F32.S32 R200, R187 ;  /* 0x000000bb00c87245 */ /* 0x000fe20000201400 */
[----:B------:R-:W-:Y:S01]  /*adf0*/  FFMA.FTZ R52, R205, UR5, R52 ;  /* 0x00000005cd347c23 */ /* 0x000fe20008010034 */
[----:B------:R-:W-:Y:S01]  /*ae00*/  I2FP.F32.S32 R186, R189 ;  /* 0x000000bd00ba7245 */ /* 0x000fe20000201400 */
[----:B------:R-:W-:Y:S01]  /*ae10*/  VIADD R107, R68, 0x58 ;  /* 0x00000058446b7836 */ /* 0x000fe20000000000 */
[----:B------:R-:W-:Y:S01]  /*ae20*/  I2FP.F32.S32 R199, R127 ;  /* 0x0000007f00c77245 */ /* 0x000fe20000201400 */
[----:B------:R-:W-:Y:S01]  /*ae30*/  FFMA.FTZ R6, R200, UR5, R49 ;  /* 0x00000005c8067c23 */ /* 0x000fe20008010031 */
[-C--:B------:R-:W-:Y:S01]  /*ae40*/  ISETP.GE.AND P3, PT, R204, R172.reuse, PT ;  /* 0x000000accc00720c */ /* 0x080fe20003f66270 */
[----:B------:R-:W-:Y:S01]  /*ae50*/  FFMA.FTZ R45, R186, UR5, R45 ;  /* 0x00000005ba2d7c23 */ /* 0x000fe2000801002d */
[----:B------:R-:W-:Y:S01]  /*ae60*/  ISETP.GE.AND P4, PT, R137, R172, PT ;  /* 0x000000ac8900720c */ /* 0x000fe20003f86270 */
[----:B------:R-:W-:Y:S01]  /*ae70*/  FFMA.FTZ R36, R199, UR5, R36 ;  /* 0x00000005c7247c23 */ /* 0x000fe20008010024 */
[----:B------:R-:W-:Y:S01]  /*ae80*/  FSEL R216, R216, -INF , !P5 ;  /* 0xff800000d8d87808 */ /* 0x000fe20006800000 */
[C---:B------:R-:W-:Y:S01]  /*ae90*/  VIADD R182, R68.reuse, 0x41 ;  /* 0x0000004144b67836 */ /* 0x040fe20000000000 */
[----:B------:R-:W-:Y:S01]  /*aea0*/  FSEL R226, R61, -INF , !P2 ;  /* 0xff8000003de27808 */ /* 0x000fe20005000000 */
[C---:B------:R-:W-:Y:S01]  /*aeb0*/  VIADD R100, R68.reuse, 0x68 ;  /* 0x0000006844647836 */ /* 0x040fe20000000000 */
[----:B------:R-:W-:Y:S01]  /*aec0*/  I2FP.F32.S32 R191, R184 ;  /* 0x000000b800bf7245 */ /* 0x000fe20000201400 */
[C---:B------:R-:W-:Y:S01]  /*aed0*/  VIADD R103, R68.reuse, 0x59 ;  /* 0x0000005944677836 */ /* 0x040fe20000000000 */
[----:B------:R-:W-:Y:S01]  /*aee0*/  I2FP.F32.S32 R139, R185 ;  /* 0x000000b9008b7245 */ /* 0x000fe20000201400 */
[----:B------:R-:W-:Y:S01]  /*aef0*/  VIADD R102, R68, 0x60 ;  /* 0x0000006044667836 */ /* 0x000fe20000000000 */
[-C--:B------:R-:W-:Y:S01]  /*af00*/  ISETP.GE.AND P5, PT, R83, R172.reuse, PT ;  /* 0x000000ac5300720c */ /* 0x080fe20003fa6270 */
[----:B------:R-:W-:Y:S01]  /*af10*/  FFMA.FTZ R44, R191, UR5, R44 ;  /* 0x00000005bf2c7c23 */ /* 0x000fe2000801002c */
[----:B------:R-:W-:Y:S01]  /*af20*/  ISETP.GE.AND P2, PT, R195, R172, PT ;  /* 0x000000acc300720c */ /* 0x000fe20003f46270 */
[----:B------:R-:W-:Y:S01]  /*af30*/  FFMA.FTZ R40, R139, UR5, R40 ;  /* 0x000000058b287c23 */ /* 0x000fe20008010028 */
[----:B------:R-:W-:Y:S01]  /*af40*/  FSEL R208, R208, -INF , !P6 ;  /* 0xff800000d0d07808 */ /* 0x000fe20007000000 */
[----:B------:R-:W-:Y:S01]  /*af50*/  VIADD R101, R68, 0x61 ;  /* 0x0000006144657836 */ /* 0x000fe20000000000 */
[----:B------:R-:W-:Y:S01]  /*af60*/  FSEL R173, R57, -INF , !P3 ;  /* 0xff80000039ad7808 */ /* 0x000fe20005800000 */
[----:B------:R-:W-:Y:S01]  /*af70*/  FFMA.FTZ R58, R206, UR5, R58 ;  /* 0x00000005ce3a7c23 */ /* 0x000fe2000801003a */
[----:B------:R-:W-:Y:S01]  /*af80*/  FSEL R0, R0, -INF , !P4 ;  /* 0xff80000000007808 */ /* 0x000fe20006000000 */
[----:B------:R-:W-:Y:S01]  /*af90*/  FFMA.FTZ R59, R196, UR5, R59 ;  /* 0x00000005c43b7c23 */ /* 0x000fe2000801003b */
[----:B------:R-:W-:Y:S01]  /*afa0*/  I2FP.F32.S32 R188, R130 ;  /* 0x0000008200bc7245 */ /* 0x000fe20000201400 */
[----:B------:R-:W-:Y:S01]  /*afb0*/  FFMA.FTZ R54, R205, UR5, R54 ;  /* 0x00000005cd367c23 */ /* 0x000fe20008010036 */
[----:B------:R-:W-:Y:S01]  /*afc0*/  I2FP.F32.S32 R138, R128 ;  /* 0x00000080008a7245 */ /* 0x000fe20000201400 */
[----:B------:R-:W-:Y:S01]  /*afd0*/  FFMA.FTZ R50, R201, UR5, R50 ;  /* 0x00000005c9327c23 */ /* 0x000fe20008010032 */
[-C--:B------:R-:W-:Y:S01]  /*afe0*/  ISETP.GE.AND P6, PT, R187, R172.reuse, PT ;  /* 0x000000acbb00720c */ /* 0x080fe20003fc6270 */
[----:B------:R-:W-:Y:S01]  /*aff0*/  FFMA.FTZ R37, R188, UR5, R37 ;  /* 0x00000005bc257c23 */ /* 0x000fe20008010025 */
[-C--:B------:R-:W-:Y:S01]  /*b000*/  ISETP.GE.AND P3, PT, R189, R172.reuse, PT ;  /* 0x000000acbd00720c */ /* 0x080fe20003f66270 */
[----:B------:R-:W-:Y:S01]  /*b010*/  FFMA.FTZ R33, R138, UR5, R33 ;  /* 0x000000058a217c23 */ /* 0x000fe20008010021 */
[-C--:B------:R-:W-:Y:S01]  /*b020*/  ISETP.GE.AND P4, PT, R127, R172.reuse, PT ;  /* 0x000000ac7f00720c */ /* 0x080fe20003f86270 */
[----:B------:R-:W-:Y:S01]  /*b030*/  FFMA.FTZ R51, R200, UR5, R51 ;  /* 0x00000005c8337c23 */ /* 0x000fe20008010033 */
[----:B------:R-:W-:Y:S01]  /*b040*/  I2FP.F32.S32 R202, R193 ;  /* 0x000000c100ca7245 */ /* 0x000fe20000201400 */
[----:B------:R-:W-:Y:S01]  /*b050*/  FFMA.FTZ R46, R191, UR5, R46 ;  /* 0x00000005bf2e7c23 */ /* 0x000fe2000801002e */
[----:B------:R-:W-:Y:S01]  /*b060*/  FSEL R122, R56, -INF , !P5 ;  /* 0xff800000387a7808 */ /* 0x000fe20006800000 */
[----:B------:R-:W-:Y:S01]  /*b070*/  FFMA.FTZ R47, R186, UR5, R47 ;  /* 0x00000005ba2f7c23 */ /* 0x000fe2000801002f */
[----:B------:R-:W-:Y:S01]  /*b080*/  FSEL R136, R52, -INF , !P2 ;  /* 0xff80000034887808 */ /* 0x000fe20005000000 */
[C---:B------:R-:W-:Y:S01]  /*b090*/  FFMA.FTZ R53, R202.reuse, UR5, R53 ;  /* 0x00000005ca357c23 */ /* 0x040fe20008010035 */
[----:B------:R-:W-:Y:S01]  /*b0a0*/  I2FP.F32.S32 R177, R183 ;  /* 0x000000b700b17245 */ /* 0x000fe20000201400 */
[----:B------:R-:W-:Y:S01]  /*b0b0*/  FFMA.FTZ R55, R202, UR5, R55 ;  /* 0x00000005ca377c23 */ /* 0x000fe20008010037 */
[-C--:B------:R-:W-:Y:S01]  /*b0c0*/  ISETP.GE.AND P5, PT, R184, R172.reuse, PT ;  /* 0x000000acb800720c */ /* 0x080fe20003fa6270 */
[----:B------:R-:W-:Y:S01]  /*b0d0*/  FFMA.FTZ R42, R139, UR5, R42 ;  /* 0x000000058b2a7c23 */ /* 0x000fe2000801002a */
[-C--:B------:R-:W-:Y:S01]  /*b0e0*/  ISETP.GE.AND P2, PT, R185, R172.reuse, PT ;  /* 0x000000acb900720c */ /* 0x080fe20003f46270 */
[----:B------:R-:W-:Y:S01]  /*b0f0*/  FFMA.FTZ R32, R177, UR5, R32 ;  /* 0x00000005b1207c23 */ /* 0x000fe20008010020 */
[----:B------:R-:W-:Y:S01]  /*b100*/  FSEL R6, R6, -INF , !P6 ;  /* 0xff80000006067808 */ /* 0x000fe20007000000 */
[----:B------:R-:W-:Y:S01]  /*b110*/  FFMA.FTZ R38, R199, UR5, R38 ;  /* 0x00000005c7267c23 */ /* 0x000fe20008010026 */
[----:B------:R-:W-:Y:S01]  /*b120*/  FSEL R45, R45, -INF , !P3 ;  /* 0xff8000002d2d7808 */ /* 0x000fe20005800000 */
[----:B------:R-:W-:Y:S01]  /*b130*/  FFMA.FTZ R39, R188, UR5, R39 ;  /* 0x00000005bc277c23 */ /* 0x000fe20008010027 */
[----:B------:R-:W-:Y:S01]  /*b140*/  FSEL R49, R36, -INF , !P4 ;  /* 0xff80000024317808 */ /* 0x000fe20006000000 */
[----:B------:R-:W-:Y:S01]  /*b150*/  VIADD R36, R68, 0x70 ;  /* 0x0000007044247836 */ /* 0x000fe20000000000 */
[-C--:B------:R-:W-:Y:S01]  /*b160*/  ISETP.GE.AND P6, PT, R130, R172.reuse, PT ;  /* 0x000000ac8200720c */ /* 0x080fe20003fc6270 */
[----:B------:R-:W-:Y:S01]  /*b170*/  FFMA.FTZ R96, R206, UR5, R96 ;  /* 0x00000005ce607c23 */ /* 0x000fe20008010060 */
[----:B------:R-:W-:Y:S01]  /*b180*/  ISETP.GE.AND P3, PT, R128, R172, PT ;  /* 0x000000ac8000720c */ /* 0x000fe20003f66270 */
[----:B------:R-:W-:Y:S01]  /*b190*/  FFMA.FTZ R206, R206, UR5, R98 ;  /* 0x00000005cece7c23 */ /* 0x000fe20008010062 */
[----:B------:R-:W-:Y:S01]  /*b1a0*/  I2FP.F32.S32 R105, R107 ;  /* 0x0000006b00697245 */ /* 0x000fe20000201400 */
[C---:B------:R-:W-:Y:S01]  /*b1b0*/  FFMA.FTZ R97, R196.reuse, UR5, R97 ;  /* 0x00000005c4617c23 */ /* 0x040fe20008010061 */
[----:B------:R-:W-:Y:S01]  /*b1c0*/  FSEL R123, R63, -INF , !P0 ;  /* 0xff8000003f7b7808 */ /* 0x000fe20004000000 */
[----:B------:R-:W-:Y:S01]  /*b1d0*/  FFMA.FTZ R196, R196, UR5, R99 ;  /* 0x00000005c4c47c23 */ /* 0x000fe20008010063 */
[----:B------:R-:W-:Y:S01]  /*b1e0*/  I2FP.F32.S32 R198, R182 ;  /* 0x000000b600c67245 */ /* 0x000fe20000201400 */
[----:B------:R-:W-:Y:S01]  /*b1f0*/  FFMA.FTZ R28, R105, UR5, R28 ;  /* 0x00000005691c7c23 */ /* 0x000fe2000801001c */
[-C--:B------:R-:W-:Y:S01]  /*b200*/  ISETP.GE.AND P0, PT, R193, R172.reuse, PT ;  /* 0x000000acc100720c */ /* 0x080fe20003f06270 */
[----:B------:R-:W-:Y:S01]  /*b210*/  FFMA.FTZ R30, R105, UR5, R30 ;  /* 0x00000005691e7c23 */ /* 0x000fe2000801001e */
[----:B------:R-:W-:Y:S01]  /*b220*/  FSEL R44, R44, -INF , !P5 ;  /* 0xff8000002c2c7808 */ /* 0x000fe20006800000 */
[----:B------:R-:W-:Y:S01]  /*b230*/  FFMA.FTZ R41, R198, UR5, R41 ;  /* 0x00000005c6297c23 */ /* 0x000fe20008010029 */
[----:B------:R-:W-:Y:S01]  /*b240*/  FSEL R48, R40, -INF , !P2 ;  /* 0xff80000028307808 */ /* 0x000fe20005000000 */
[----:B------:R-:W-:Y:S01]  /*b250*/  VIADD R40, R68, 0x69 ;  /* 0x0000006944287836 */ /* 0x000fe20000000000 */
[----:B------:R-:W-:Y:S01]  /*b260*/  ISETP.GE.AND P5, PT, R183, R172, PT ;  /* 0x000000acb700720c */ /* 0x000fe20003fa6270 */
[----:B------:R-:W-:Y:S01]  /*b270*/  FFMA.FTZ R43, R198, UR5, R43 ;  /* 0x00000005c62b7c23 */ /* 0x000fe2000801002b */
[----:B------:R-:W-:Y:S01]  /*b280*/  FSEL R56, R37, -INF , !P6 ;  /* 0xff80000025387808 */ /* 0x000fe20007000000 */
[----:B------:R-:W-:Y:S01]  /*b290*/  FFMA.FTZ R92, R205, UR5, R92 ;  /* 0x00000005cd5c7c23 */ /* 0x000fe2000801005c */
[----:B------:R-:W-:Y:S01]  /*b2a0*/  FSEL R57, R33, -INF , !P3 ;  /* 0xff80000021397808 */ /* 0x000fe20005800000 */
[C---:B------:R-:W-:Y:S01]  /*b2b0*/  FFMA.FTZ R93, R202.reuse, UR5, R93 ;  /* 0x00000005ca5d7c23 */ /* 0x040fe2000801005d */
[----:B------:R-:W-:Y:S01]  /*b2c0*/  I2FP.F32.S32 R37, R100 ;  /* 0x0000006400257245 */ /* 0x000fe20000201400 */
        /* <DEDUP_REMOVED lines=8> */
[----:B------:R-:W-:Y:S01]  /*b350*/  FFMA.FTZ R22, R37, UR5, R22 ;  /* 0x0000000525167c23 */ /* 0x000fe20008010016 */
[----:B------:R-:W-:Y:S01]  /*b360*/  ISETP.GE.AND P0, PT, R182, R172, PT ;  /* 0x000000acb600720c */ /* 0x000fe20003f06270 */
[----:B------:R-:W-:Y:S01]  /*b370*/  FFMA.FTZ R18, R33, UR5, R18 ;  /* 0x0000000521127c23 */ /* 0x000fe20008010012 */
[----:B------:R-:W-:Y:S01]  /*b380*/  FSEL R53, R32, -INF , !P5 ;  /* 0xff80000020357808 */ /* 0x000fe20006800000 */
[----:B------:R-:W-:Y:S01]  /*b390*/  FFMA.FTZ R60, R106, UR5, R29 ;  /* 0x000000056a3c7c23 */ /* 0x000fe2000801001d */
[----:B------:R-:W-:Y:S01]  /*b3a0*/  I2FP.F32.S32 R32, R40 ;  /* 0x0000002800207245 */ /* 0x000fe20000201400 */
[----:B------:R-:W-:Y:S01]  /*b3b0*/  VIADD R29, R68, 0x71 ;  /* 0x00000071441d7836 */ /* 0x000fe20000000000 */
[----:B------:R-:W-:Y:S01]  /*b3c0*/  FSEL R61, R28, -INF , !P2 ;  /* 0xff8000001c3d7808 */ /* 0x000fe20005000000 */
[----:B------:R-:W-:Y:S01]  /*b3d0*/  VIADD R28, R68, 0x78 ;  /* 0x00000078441c7836 */ /* 0x000fe20000000000 */
[----:B------:R-:W-:Y:S01]  /*b3e0*/  FSEL R52, R41, -INF , !P0 ;  /* 0xff80000029347808 */ /* 0x000fe20004000000 */
[----:B------:R-:W-:Y:S01]  /*b3f0*/  FFMA.FTZ R21, R32, UR5, R21 ;  /* 0x0000000520157c23 */ /* 0x000fe20008010015 */
[-C--:B------:R-:W-:Y:S01]  /*b400*/  ISETP.GE.AND P5, PT, R100, R172.reuse, PT ;  /* 0x000000ac6400720c */ /* 0x080fe20003fa6270 */
[----:B------:R-:W-:Y:S01]  /*b410*/  FFMA.FTZ R31, R106, UR5, R31 ;  /* 0x000000056a1f7c23 */ /* 0x000fe2000801001f */
[----:B------:R-:W-:Y:S01]  /*b420*/  ISETP.GE.AND P2, PT, R36, R172, PT ;  /* 0x000000ac2400720c */ /* 0x000fe20003f46270 */
[----:B------:R-:W-:Y:S01]  /*b430*/  FFMA.FTZ R23, R32, UR5, R23 ;  /* 0x0000000520177c23 */ /* 0x000fe20008010017 */
        /* <DEDUP_REMOVED lines=40> */
[-C--:B------:R-:W-:Y:S01]  /*b6c0*/  ISETP.GE.AND P0, PT, R83, R171.reuse, PT ;  /* 0x000000ab5300720c */ /* 0x080fe20003f06270 */
[----:B------:R-:W-:Y:S01]  /*b6d0*/  FFMA.FTZ R84, R139, UR5, R84 ;  /* 0x000000058b547c23 */ /* 0x000fe20008010054 */
[-C--:B------:R-:W-:Y:S01]  /*b6e0*/  ISETP.GE.AND P4, PT, R204, R171.reuse, PT ;  /* 0x000000abcc00720c */ /* 0x080fe20003f86270 */
        /* <DEDUP_REMOVED lines=9> */
[----:B------:R-:W-:-:S02]  /*b780*/  ISETP.GE.AND P0, PT, R193, R171, PT ;  /* 0x000000abc100720c */ /* 0x000fc40003f06270 */
[-C--:B------:R-:W-:Y:S02]  /*b790*/  ISETP.GE.AND P4, PT, R137, R171.reuse, PT ;  /* 0x000000ab8900720c */ /* 0x080fe40003f86270 */
[----:B------:R-:W-:Y:S02]  /*b7a0*/  FSEL R175, R54, -INF , !P5 ;  /* 0xff80000036af7808 */ /* 0x000fe40006800000 */
[-C--:B------:R-:W-:Y:S02]  /*b7b0*/  ISETP.GE.AND P5, PT, R187, R171.reuse, PT ;  /* 0x000000abbb00720c */ /* 0x080fe40003fa6270 */
[----:B------:R-:W-:Y:S02]  /*b7c0*/  FSEL R174, R55, -INF , !P0 ;  /* 0xff80000037ae7808 */ /* 0x000fe40004000000 */
[----:B------:R-:W-:Y:S02]  /*b7d0*/  FSEL R72, R50, -INF , !P4 ;  /* 0xff80000032487808 */ /* 0x000fe40006000000 */
[----:B------:R-:W-:-:S02]  /*b7e0*/  ISETP.GE.AND P0, PT, R184, R171, PT ;  /* 0x000000abb800720c */ /* 0x000fc40003f06270 */
[-C--:B------:R-:W-:Y:S02]  /*b7f0*/  ISETP.GE.AND P4, PT, R189, R171.reuse, PT ;  /* 0x000000abbd00720c */ /* 0x080fe40003f86270 */
[----:B------:R-:W-:Y:S02]  /*b800*/  FSEL R71, R51, -INF , !P5 ;  /* 0xff80000033477808 */ /* 0x000fe40006800000 */
[----:B------:R-:W-:Y:S02]  /*b810*/  ISETP.GE.AND P5, PT, R185, R171, PT ;  /* 0x000000abb900720c */ /* 0x000fe40003fa6270 */
[----:B------:R-:W-:Y:S02]  /*b820*/  FSEL R70, R46, -INF , !P0 ;  /* 0xff8000002e467808 */ /* 0x000fe40004000000 */
[----:B------:R-:W-:Y:S02]  /*b830*/  FSEL R69, R47, -INF , !P4 ;  /* 0xff8000002f457808 */ /* 0x000fe40006000000 */
[----:B------:R-:W-:-:S02]  /*b840*/  ISETP.GE.AND P3, PT, R68, R170, PT ;  /* 0x000000aa4400720c */ /* 0x000fc40003f66270 */
[----:B------:R-:W-:Y:S02]  /*b850*/  ISETP.GE.AND P2, PT, R68, R169, PT ;  /* 0x000000a94400720c */ /* 0x000fe40003f46270 */
[-C--:B------:R-:W-:Y:S02]  /*b860*/  ISETP.GE.AND P0, PT, R182, R171.reuse, PT ;  /* 0x000000abb600720c */ /* 0x080fe40003f06270 */
[-C--:B------:R-:W-:Y:S02]  /*b870*/  ISETP.GE.AND P4, PT, R127, R171.reuse, PT ;  /* 0x000000ab7f00720c */ /* 0x080fe40003f86270 */
[----:B------:R-:W-:Y:S02]  /*b880*/  FSEL R68, R42, -INF , !P5 ;  /* 0xff8000002a447808 */ /* 0x000fe40006800000 */
[----:B------:R-:W-:Y:S02]  /*b890*/  ISETP.GE.AND P5, PT, R130, R171, PT ;  /* 0x000000ab8200720c */ /* 0x000fe40003fa6270 */
[----:B------:R-:W-:-:S02]  /*b8a0*/  FSEL R67, R43, -INF , !P0 ;  /* 0xff8000002b437808 */ /* 0x000fc40004000000 */
[----:B------:R-:W-:Y:S02]  /*b8b0*/  FSEL R59, R38, -INF , !P4 ;  /* 0xff800000263b7808 */ /* 0x000fe40006000000 */
        /* <DEDUP_REMOVED lines=11> */
[----:B------:R-:W-:Y:S01]  /*b970*/  FSEL R47, R26, -INF , !P4 ;  /* 0xff8000001a2f7808 */ /* 0x000fe20006000000 */
[----:B------:R-:W-:Y:S01]  /*b980*/  FFMA.FTZ R26, R21, UR5, R78 ;  /* 0x00000005151a7c23 */ /* 0x000fe2000801004e */
[-C--:B------:R-:W-:Y:S02]  /*b990*/  ISETP.GE.AND P0, PT, R100, R171.reuse, PT ;  /* 0x000000ab6400720c */ /* 0x080fe40003f06270 */
[-C--:B------:R-:W-:Y:S02]  /*b9a0*/  ISETP.GE.AND P4, PT, R40, R171.reuse, PT ;  /* 0x000000ab2800720c */ /* 0x080fe40003f86270 */
[----:B------:R-:W-:Y:S01]  /*b9b0*/  FSEL R46, R27, -INF , !P5 ;  /* 0xff8000001b2e7808 */ /* 0x000fe20006800000 */
[----:B------:R-:W-:Y:S01]  /*b9c0*/  FFMA.FTZ R27, R21, UR5, R76 ;  /* 0x00000005151b7c23 */ /* 0x000fe2000801004c */
[----:B------:R-:W-:Y:S01]  /*b9d0*/  I2FP.F32.S32 R30, R24 ;  /* 0x00000018001e7245 */ /* 0x000fe20000201400 */
[----:B------:R-:W-:Y:S01]  /*b9e0*/  FFMA.FTZ R76, R139, UR5, R86 ;  /* 0x000000058b4c7c23 */ /* 0x000fe20008010056 */
[----:B------:R-:W-:-:S02]  /*b9f0*/  ISETP.GE.AND P5, PT, R36, R171, PT ;  /* 0x000000ab2400720c */ /* 0x000fc40003fa6270 */
[----:B------:R-:W-:Y:S01]  /*ba00*/  FSEL R79, R22, -INF , !P0 ;  /* 0xff800000164f7808 */ /* 0x000fe20004000000 */
[C---:B------:R-:W-:Y:S01]  /*ba10*/  FFMA.FTZ R13, R30.reuse, UR5, R13 ;  /* 0x000000051e0d7c23 */ /* 0x040fe2000801000d */
[----:B------:R-:W-:Y:S01]  /*ba20*/  FSEL R77, R23, -INF , !P4 ;  /* 0xff800000174d7808 */ /* 0x000fe20006000000 */
[----:B------:R-:W-:Y:S01]  /*ba30*/  FFMA.FTZ R15, R30, UR5, R15 ;  /* 0x000000051e0f7c23 */ /* 0x000fe2000801000f */
[-C--:B------:R-:W-:Y:S01]  /*ba40*/  ISETP.GE.AND P0, PT, R29, R171.reuse, PT ;  /* 0x000000ab1d00720c */ /* 0x080fe20003f06270 */
[----:B------:R-:W-:Y:S01]  /*ba50*/  HMMA.16816.F32 R20, R156, R144, RZ ;  /* 0x000000909c14723c */ /* 0x000fe200000018ff */
[----:B------:R-:W-:Y:S02]  /*ba60*/  ISETP.GE.AND P4, PT, R28, R171, PT ;  /* 0x000000ab1c00720c */ /* 0x000fe40003f86270 */
[----:B------:R-:W-:Y:S02]  /*ba70*/  FSEL R75, R18, -INF , !P5 ;  /* 0xff800000124b7808 */ /* 0x000fe40006800000 */
[----:B------:R-:W-:-:S02]  /*ba80*/  ISETP.GE.AND P6, PT, R24, R172, PT ;  /* 0x000000ac1800720c */ /* 0x000fc40003fc6270 */
[----:B------:R-:W-:Y:S02]  /*ba90*/  ISETP.GE.AND P5, PT, R24, R171, PT ;  /* 0x000000ab1800720c */ /* 0x000fe40003fa6270 */
[----:B------:R-:W-:Y:S02]  /*baa0*/  FSEL R81, R19, -INF , !P0 ;  /* 0xff80000013517808 */ /* 0x000fe40004000000 */
[----:B------:R-:W-:Y:S01]  /*bab0*/  FSEL R80, R14, -INF , !P4 ;  /* 0xff8000000e507808 */ /* 0x000fe20006000000 */
[C---:B------:R-:W-:Y:S01]  /*bac0*/  HMMA.16816.F32 R16, R156.reuse, R148, RZ ;  /* 0x000000949c10723c */ /* 0x040fe200000018ff */
[C---:B------:R-:W-:Y:S02]  /*bad0*/  ISETP.GE.AND P0, PT, R83.reuse, R170, PT ;  /* 0x000000aa5300720c */ /* 0x040fe40003f06270 */
[----:B------:R-:W-:Y:S02]  /*bae0*/  ISETP.GE.AND P4, PT, R83, R169, PT ;  /* 0x000000a95300720c */ /* 0x000fe40003f86270 */
[----:B------:R-:W-:Y:S01]  /*baf0*/  FSEL R83, R13, -INF , !P6 ;  /* 0xff8000000d537808 */ /* 0x000fe20007000000 */
[----:B------:R-:W-:Y:S01]  /*bb00*/  HMMA.16816.F32 R148, R156, R150, RZ ;  /* 0x000000969c94723c */ /* 0x000fe200000018ff */
[----:B------:R-:W-:-:S02]  /*bb10*/  FSEL R82, R15, -INF , !P5 ;  /* 0xff8000000f527808 */ /* 0x000fc40006800000 */
[----:B------:R-:W-:Y:S02]  /*bb20*/  FSEL R27, R27, -INF , !P3 ;  /* 0xff8000001b1b7808 */ /* 0x000fe40005800000 */
[----:B------:R-:W-:Y:S01]  /*bb30*/  FSEL R26, R26, -INF , !P2 ;  /* 0xff8000001a1a7808 */ /* 0x000fe20005000000 */
[C---:B------:R-:W-:Y:S01]  /*bb40*/  HMMA.16816.F32 R12, R156.reuse, R152, RZ ;  /* 0x000000989c0c723c */ /* 0x040fe200000018ff */
[CC--:B------:R-:W-:Y:S02]  /*bb50*/  ISETP.GE.AND P6, PT, R204.reuse, R170.reuse, PT ;  /* 0x000000aacc00720c */ /* 0x0c0fe40003fc6270 */
[-C--:B------:R-:W-:Y:S02]  /*bb60*/  ISETP.GE.AND P5, PT, R204, R169.reuse, PT ;  /* 0x000000a9cc00720c */ /* 0x080fe40003fa6270 */
[C---:B------:R-:W-:Y:S01]  /*bb70*/  ISETP.GE.AND P3, PT, R195.reuse, R170, PT ;  /* 0x000000aac300720c */ /* 0x040fe20003f66270 */
[----:B------:R-:W-:Y:S01]  /*bb80*/  HMMA.16816.F32 R152, R156, R154, RZ ;  /* 0x0000009a9c98723c */ /* 0x000fe200000018ff */
[----:B------:R-:W-:-:S02]  /*bb90*/  ISETP.GE.AND P2, PT, R195, R169, PT ;  /* 0x000000a9c300720c */ /* 0x000fc40003f46270 */
[----:B------:R-:W-:Y:S02]  /*bba0*/  FSEL R195, R96, -INF , !P0 ;  /* 0xff80000060c37808 */ /* 0x000fe40004000000 */
[C---:B------:R-:W-:Y:S01]  /*bbb0*/  ISETP.GE.AND P0, PT, R193.reuse, R170, PT ;  /* 0x000000aac100720c */ /* 0x040fe20003f06270 */
[----:B------:R-:W-:Y:S01]  /*bbc0*/  HMMA.16816.F32 R156, R156, R146, RZ ;  /* 0x000000929c9c723c */ /* 0x000fe200000018ff */
[----:B------:R-:W-:Y:S02]  /*bbd0*/  FSEL R206, R206, -INF , !P4 ;  /* 0xff800000cece7808 */ /* 0x000fe40006000000 */
[----:B------:R-:W-:Y:S02]  /*bbe0*/  ISETP.GE.AND P4, PT, R193, R169, PT ;  /* 0x000000a9c100720c */ /* 0x000fe40003f86270 */
[----:B------:R-:W-:Y:S01]  /*bbf0*/  FSEL R193, R97, -INF , !P6 ;  /* 0xff80000061c17808 */ /* 0x000fe20007000000 */
[----:B------:R-:W-:Y:S01]  /*bc00*/  HMMA.16816.F32 R148, R140, R114, R148 ;  /* 0x000000728c94723c */ /* 0x000fe20000001894 */
[----:B------:R-:W-:-:S02]  /*bc10*/  FSEL R196, R196, -INF , !P5 ;  /* 0xff800000c4c47808 */ /* 0x000fc40006800000 */
[CC--:B------:R-:W-:Y:S02]  /*bc20*/  ISETP.GE.AND P6, PT, R137.reuse, R170.reuse, PT ;  /* 0x000000aa8900720c */ /* 0x0c0fe40003fc6270 */
[----:B------:R-:W-:Y:S01]  /*bc30*/  ISETP.GE.AND P5, PT, R137, R169, PT ;  /* 0x000000a98900720c */ /* 0x000fe20003fa6270 */
[C---:B------:R-:W-:Y:S01]  /*bc40*/  HMMA.16816.F32 R12, R140.reuse, R116, R12 ;  /* 0x000000748c0c723c */ /* 0x040fe2000000180c */
[----:B------:R-:W-:Y:S02]  /*bc50*/  FSEL R137, R92, -INF , !P3 ;  /* 0xff8000005c897808 */ /* 0x000fe40005800000 */
[----:B------:R-:W-:Y:S02]  /*bc60*/  FSEL R205, R93, -INF , !P0 ;  /* 0xff8000005dcd7808 */ /* 0x000fe40004000000 */
[----:B------:R-:W-:Y:S01]  /*bc70*/  ISETP.GE.AND P3, PT, R187, R170, PT ;  /* 0x000000aabb00720c */ /* 0x000fe20003f66270 */
[----:B------:R-:W-:Y:S01]  /*bc80*/  HMMA.16816.F32 R152, R140, R118, R152 ;  /* 0x000000768c98723c */ /* 0x000fe20000001898 */
[----:B------:R-:W-:-:S02]  /*bc90*/  FSEL R204, R94, -INF , !P2 ;  /* 0xff8000005ecc7808 */ /* 0x000fc40005000000 */
[-C--:B------:R-:W-:Y:S02]  /*bca0*/  ISETP.GE.AND P0, PT, R184, R170.reuse, PT ;  /* 0x000000aab800720c */ /* 0x080fe40003f06270 */
[----:B------:R-:W-:Y:S01]  /*bcb0*/  FSEL R202, R202, -INF , !P4 ;  /* 0xff800000caca7808 */ /* 0x000fe20006000000 */
[C---:B------:R-:W-:Y:S01]  /*bcc0*/  HMMA.16816.F32 R20, R140.reuse, R108, R20 ;  /* 0x0000006c8c14723c */ /* 0x040fe20000001814 */
[-C--:B------:R-:W-:Y:S02]  /*bcd0*/  ISETP.GE.AND P2, PT, R187, R169.reuse, PT ;  /* 0x000000a9bb00720c */ /* 0x080fe40003f46270 */
[-C--:B------:R-:W-:Y:S02]  /*bce0*/  ISETP.GE.AND P4, PT, R184, R169.reuse, PT ;  /* 0x000000a9b800720c */ /* 0x080fe40003f86270 */
[----:B------:R-:W-:Y:S01]  /*bcf0*/  FSEL R187, R88, -INF , !P6 ;  /* 0xff80000058bb7808 */ /* 0x000fe20007000000 */
[C---:B------:R-:W-:Y:S01]  /*bd00*/  HMMA.16816.F32 R16, R140.reuse, R112, R16 ;  /* 0x000000708c10723c */ /* 0x040fe20000001810 */
[----:B------:R-:W-:Y:S01]  /*bd10*/  FSEL R184, R90, -INF , !P5 ;  /* 0xff8000005ab87808 */ /* 0x000fe20006800000 */
[----:B------:R-:W-:Y:S01]  /*bd20*/  FFMA.FTZ R148, R37, UR5, R148 ;  /* 0x0000000525947c23 */ /* 0x000fe20008010094 */
[CC--:B------:R-:W-:Y:S01]  /*bd30*/  ISETP.GE.AND P6, PT, R189.reuse, R170.reuse, PT ;  /* 0x000000aabd00720c */ /* 0x0c0fe20003fc6270 */
[----:B------:R-:W-:Y:S01]  /*bd40*/  FFMA.FTZ R149, R32, UR5, R149 ;  /* 0x0000000520957c23 */ /* 0x000fe20008010095 */
[-C--:B------:R-:W-:Y:S01]  /*bd50*/  ISETP.GE.AND P5, PT, R189, R169.reuse, PT ;  /* 0x000000a9bd00720c */ /* 0x080fe20003fa6270 */
[----:B------:R-:W-:Y:S01]  /*bd60*/  HMMA.16816.F32 R156, R140, R110, R156 ;  /* 0x0000006e8c9c723c */ /* 0x000fe2000000189c */
        /* <DEDUP_REMOVED lines=20> */
[CC--:B------:R-:W-:Y:S01]  /*beb0*/  ISETP.GE.AND P6, PT, R127.reuse, R170.reuse, PT ;  /* 0x000000aa7f00720c */ /* 0x0c0fe20003fc6270 */
[----:B------:R-:W-:Y:S01]  /*bec0*/  FFMA.FTZ R17, R104, UR5, R17 ;  /* 0x0000000568117c23 */ /* 0x000fe20008010011 */
[----:B------:R-:W-:Y:S01]  /*bed0*/  ISETP.GE.AND P5, PT, R127, R169, PT ;  /* 0x000000a97f00720c */ /* 0x000fe20003fa6270 */
        /* <DEDUP_REMOVED lines=8> */
[C---:B------:R-:W-:Y:S01]  /*bf60*/  FFMA.FTZ R20, R33.reuse, UR5, R20 ;  /* 0x0000000521147c23 */ /* 0x040fe20008010014 */
[----:B------:R-:W-:Y:S01]  /*bf70*/  FSEL R164, R164, -INF , !P3 ;  /* 0xff800000a4a47808 */ /* 0x000fe20005800000 */
[----:B------:R-:W-:Y:S01]  /*bf80*/  FFMA.FTZ R22, R33, UR5, R22 ;  /* 0x0000000521167c23 */ /* 0x000fe20008010016 */
[----:B------:R-:W-:Y:S01]  /*bf90*/  FSEL R165, R12, -INF , !P0 ;  /* 0xff8000000ca57808 */ /* 0x000fe20004000000 */
        /* <DEDUP_REMOVED lines=10> */
[-C--:B------:R-:W-:Y:S02]  /*c040*/  ISETP.GE.AND P0, PT, R100, R170.reuse, PT ;  /* 0x000000aa6400720c */ /* 0x080fe40003f06270 */
[-C--:B------:R-:W-:Y:S02]  /*c050*/  ISETP.GE.AND P2, PT, R130, R169.reuse, PT ;  /* 0x000000a98200720c */ /* 0x080fe40003f46270 */
[----:B------:R-:W-:Y:S02]  /*c060*/  FSEL R161, R160, -INF , !P6 ;  /* 0xff800000a0a17808 */ /* 0x000fe40007000000 */
[----:B------:R-:W-:Y:S02]  /*c070*/  FSEL R160, R199, -INF , !P5 ;  /* 0xff800000c7a07808 */ /* 0x000fe40006800000 */
[C---:B------:R-:W-:Y:S02]  /*c080*/  ISETP.GE.AND P6, PT, R128.reuse, R170, PT ;  /* 0x000000aa8000720c */ /* 0x040fe40003fc6270 */
[----:B------:R-:W-:-:S02]  /*c090*/  ISETP.GE.AND P5, PT, R128, R169, PT ;  /* 0x000000a98000720c */ /* 0x000fc40003fa6270 */
[----:B------:R-:W-:Y:S02]  /*c0a0*/  FSEL R167, R148, -INF , !P0 ;  /* 0xff80000094a77808 */ /* 0x000fe40004000000 */
[----:B------:R-:W-:Y:S01]  /*c0b0*/  FSEL R130, R87, -INF , !P4 ;  /* 0xff80000057827808 */ /* 0x000fe20006000000 */
[----:B------:R-:W-:Y:S01]  /*c0c0*/  FFMA.FTZ R87, R32, UR5, R151 ;  /* 0x0000000520577c23 */ /* 0x000fe20008010097 */
[----:B------:R-:W-:Y:S02]  /*c0d0*/  FSEL R162, R162, -INF , !P2 ;  /* 0xff800000a2a27808 */ /* 0x000fe40005000000 */
[----:B------:R-:W-:Y:S02]  /*c0e0*/  ISETP.GE.AND P0, PT, R29, R170, PT ;  /* 0x000000aa1d00720c */ /* 0x000fe40003f06270 */
[-C--:B------:R-:W-:Y:S02]  /*c0f0*/  ISETP.GE.AND P4, PT, R183, R169.reuse, PT ;  /* 0x000000a9b700720c */ /* 0x080fe40003f86270 */
        /* <DEDUP_REMOVED lines=8> */
[----:B------:R-:W-:Y:S02]  /*c180*/  PLOP3.LUT P0, PT, PT, PT, UP0, 0x80, 0x0 ;  /* 0x000000000000781c */ /* 0x000fe40003f0f008 */
[-C--:B------:R-:W-:Y:S02]  /*c190*/  ISETP.GE.AND P4, PT, R103, R169.reuse, PT ;  /* 0x000000a96700720c */ /* 0x080fe40003f86270 */
[C---:B------:R-:W-:Y:S02]  /*c1a0*/  ISETP.GE.AND P3, PT, R101.reuse, R170, PT ;  /* 0x000000aa6500720c */ /* 0x040fe40003f66270 */
        /* <DEDUP_REMOVED lines=8> */
[-C--:B------:R-:W-:Y:S02]  /*c230*/  ISETP.GE.AND P4, PT, R100, R169.reuse, PT ;  /* 0x000000a96400720c */ /* 0x080fe40003f86270 */
[CC--:B------:R-:W-:Y:S02]  /*c240*/  ISETP.GE.AND P3, PT, R36.reuse, R170.reuse, PT ;  /* 0x000000aa2400720c */ /* 0x0c0fe40003f66270 */
[----:B------:R-:W-:Y:S02]  /*c250*/  ISETP.GE.AND P2, PT, R36, R169, PT ;  /* 0x000000a92400720c */ /* 0x000fe40003f46270 */
[----:B------:R-:W-:Y:S02]  /*c260*/  FSEL R166, R149, -INF , !P6 ;  /* 0xff80000095a67808 */ /* 0x000fe40007000000 */
[----:B------:R-:W-:Y:S02]  /*c270*/  FSEL R87, R87, -INF , !P5 ;  /* 0xff80000057577808 */ /* 0x000fe40006800000 */
[----:B------:R-:W-:-:S02]  /*c280*/  ISETP.GE.AND P6, PT, R28, R170, PT ;  /* 0x000000aa1c00720c */ /* 0x000fc40003fc6270 */
[----:B------:R-:W-:Y:S02]  /*c290*/  ISETP.GE.AND P5, PT, R24, R170, PT ;  /* 0x000000aa1800720c */ /* 0x000fe40003fa6270 */
[----:B------:R-:W-:Y:S02]  /*c2a0*/  FSEL R88, R88, -INF , !P4 ;  /* 0xff80000058587808 */ /* 0x000fe40006000000 */
[----:B------:R-:W-:Y:S02]  /*c2b0*/  FSEL R170, R20, -INF , !P3 ;  /* 0xff80000014aa7808 */ /* 0x000fe40005800000 */
[----:B------:R-:W-:Y:S02]  /*c2c0*/  FSEL R89, R22, -INF , !P2 ;  /* 0xff80000016597808 */ /* 0x000fe40005000000 */
[-C--:B------:R-:W-:Y:S02]  /*c2d0*/  ISETP.GE.AND P4, PT, R29, R169.reuse, PT ;  /* 0x000000a91d00720c */ /* 0x080fe40003f86270 */
[----:B------:R-:W-:-:S02]  /*c2e0*/  ISETP.GE.AND P3, PT, R28, R169, PT ;  /* 0x000000a91c00720c */ /* 0x000fc40003f66270 */
[----:B------:R-:W-:Y:S02]  /*c2f0*/  ISETP.GE.AND P2, PT, R24, R169, PT ;  /* 0x000000a91800720c */ /* 0x000fe40003f46270 */
        /* <DEDUP_REMOVED lines=17> */
[----:B------:R-:W5:Y:S02]  /*c410*/  @!P1 LDC.64 R14, c[0x0][0x218] ;  /* 0x00008600ff0e9b82 */ /* 0x000f640000000a00 */
[----:B------:R4:W-:Y:S01]  /*c420*/  @P1 STS.64 [R227+0x2008], RZ ;  /* 0x002008ffe3001388 */ /* 0x0009e20000000a00 */
[----:B------:R-:W-:Y:S01]  /*c430*/  UIMAD UR4, UR6, UR11, UR4 ;  /* 0x0000000b060472a4 */ /* 0x000fe2000f8e0204 */
[----:B------:R-:W-:-:S02]  /*c440*/  IMAD.U32 R22, RZ, RZ, UR34 ;  /* 0x00000022ff167e24 */ /* 0x000fc4000f8e00ff */
[----:B------:R-:W-:Y:S01]  /*c450*/  IMAD.U32 R19, RZ, RZ, UR34 ;  /* 0x00000022ff137e24 */ /* 0x000fe2000f8e00ff */
[----:B------:R-:W-:Y:S01]  /*c460*/  UIADD3 UR4, UR35, UR4, URZ ;  /* 0x0000000423047290 */ /* 0x000fe2000fffe03f */
[----:B------:R-:W4:Y:S05]  /*c470*/  @!P1 LDC.64 R12, c[0x0][0x218] ;  /* 0x00008600ff0c9b82 */ /* 0x000f2a0000000a00 */
[----:B------:R-:W-:Y:S01]  /*c480*/  IMAD.U32 R18, RZ, RZ, UR4 ;  /* 0x00000004ff127e24 */ /* 0x000fe2000f8e00ff */
[----:B--2---:R-:W-:-:S04]  /*c490*/  LEA R22, P2, R22, R38, 0x7 ;  /* 0x0000002616167211 */ /* 0x004fc800078438ff */
[----:B---3--:R-:W-:Y:S01]  /*c4a0*/  LEA.HI.X R23, R19, R43, R18, 0x7, P2 ;  /* 0x0000002b13177211 */ /* 0x008fe200010f3c12 */
[----:B------:R-:W-:Y:S01]  /*c4b0*/  IMAD.U32 R19, RZ, RZ, UR10 ;  /* 0x0000000aff137e24 */ /* 0x000fe2000f8e00ff */
[----:B------:R-:W-:Y:S01]  /*c4c0*/  @!P1 LEA R21, P3, R21, R22, 0x6 ;  /* 0x0000001615159211 */ /* 0x000fe200078630ff */
[----:B------:R-:W-:Y:S01]  /*c4d0*/  IMAD.U32 R18, RZ, RZ, UR11 ;  /* 0x0000000bff127e24 */ /* 0x000fe2000f8e00ff */
[C---:B------:R-:W-:Y:S02]  /*c4e0*/  @!P1 IADD3 R20, P2, R22.reuse, UR16, RZ ;  /* 0x0000001016149c10 */ /* 0x040fe4000ff5e0ff */
[----:B-1----:R-:W-:Y:S02]  /*c4f0*/  @!P1 LEA R16, P4, R22, R16, 0x1 ;  /* 0x0000001016109211 */ /* 0x002fe400078808ff */
[----:B------:R-:W-:Y:S02]  /*c500*/  @!P1 LEA.HI.X R18, R19, R23, R18, 0x6, P3 ;  /* 0x0000001713129211 */ /* 0x000fe400018f3412 */
[----:B-----5:R-:W-:-:S02]  /*c510*/  @!P1 LEA R28, P3, R20, R14, 0x1 ;  /* 0x0000000e141c9211 */ /* 0x020fc400078608ff */
[----:B------:R-:W-:Y:S02]  /*c520*/  @!P1 IADD3.X R14, R23, UR15, RZ, P2, !PT ;  /* 0x0000000f170e9c10 */ /* 0x000fe400097fe4ff */
[C---:B----4-:R-:W-:Y:S02]  /*c530*/  @!P1 LEA R12, P2, R21.reuse, R12, 0x1 ;  /* 0x0000000c150c9211 */ /* 0x050fe400078408ff */
[----:B------:R-:W-:Y:S02]  /*c540*/  @!P1 LEA.HI.X R17, R22, R17, R23, 0x1, P4 ;  /* 0x0000001116119211 */ /* 0x000fe400020f0c17 */
[----:B------:R-:W-:Y:S02]  /*c550*/  @!P1 LEA.HI.X R29, R20, R15, R14, 0x1, P3 ;  /* 0x0000000f141d9211 */ /* 0x000fe400018f0c0e */
        /* <DEDUP_REMOVED lines=17> */
[----:B-1----:R-:W-:Y:S01]  /*c670*/  IMAD.U32 R13, RZ, RZ, UR10 ;  /* 0x0000000aff0d7e24 */ /* 0x002fe2000f8e00ff */
        /* <DEDUP_REMOVED lines=10> */
.L_x_394:
[----:B------:R-:W-:Y:S05]  /*c720*/  BSYNC B0 ;  /* 0x0000000000007941 */ /* 0x000fea0003800000 */
.L_x_393:
[----:B------:R-:W0:Y:S02]  /*c730*/  LDGDEPBAR ;  /* 0x00000000000079af */ /* 0x000e240000000000 */
.L_x_392:
[----:B------:R-:W3:Y:S04]  /*c740*/  LDL.LU R95, [R1+0x3c] ;  /* 0x00003c00015f7983 */ /* 0x000ee80000300800 */
[----:B------:R-:W4:Y:S04]  /*c750*/  LDL.LU R97, [R1+0x38] ;  /* 0x0000380001617983 */ /* 0x000f280000300800 */
[----:B------:R-:W5:Y:S04]  /*c760*/  LDL.LU R37, [R1+0x8] ;  /* 0x0000080001257983 */ /* 0x000f680000300800 */
[----:B------:R-:W5:Y:S04]  /*c770*/  LDL.LU R36, [R1+0xc] ;  /* 0x00000c0001247983 */ /* 0x000f680000300800 */
[----:B------:R-:W5:Y:S04]  /*c780*/  LDL.LU R39, [R1] ;  /* 0x0000000001277983 */ /* 0x000f680000300800 */
[----:B------:R-:W5:Y:S04]  /*c790*/  LDL.LU R38, [R1+0x4] ;  /* 0x0000040001267983 */ /* 0x000f680000300800 */
[----:B------:R-:W5:Y:S04]  /*c7a0*/  LDL.LU R41, [R1+0x10] ;  /* 0x0000100001297983 */ /* 0x000f680000300800 */
[----:B------:R-:W5:Y:S04]  /*c7b0*/  LDL.LU R40, [R1+0x14] ;  /* 0x0000140001287983 */ /* 0x000f680000300800 */
[----:B------:R-:W5:Y:S04]  /*c7c0*/  LDL.LU R43, [R1+0x18] ;  /* 0x00001800012b7983 */ /* 0x000f680000300800 */
[----:B------:R-:W5:Y:S04]  /*c7d0*/  LDL.LU R42, [R1+0x1c] ;  /* 0x00001c00012a7983 */ /* 0x000f680000300800 */
[----:B------:R-:W5:Y:S01]  /*c7e0*/  LDL R96, [R1+0x58] ;  /* 0x0000580001607983 */ /* 0x000f620000100800 */
[----:B-1----:R-:W-:Y:S01]  /*c7f0*/  FMNMX.FTZ R12, R7, R27, !PT ;  /* 0x0000001b070c7209 */ /* 0x002fe20007810000 */
[----:B------:R-:W-:Y:S01]  /*c800*/  UIADD3 UR35, UR22, -0x2, URZ ;  /* 0xfffffffe16237890 */ /* 0x000fe2000fffe03f */
[----:B------:R-:W-:Y:S01]  /*c810*/  FMNMX.FTZ R13, R8, R26, !PT ;  /* 0x0000001a080d7209 */ /* 0x000fe20007810000 */
[----:B------:R-:W-:Y:S01]  /*c820*/  IMAD.WIDE.U32 R34, R176, -0x2daee0ad, RZ ;  /* 0xd2511f53b0227825 */ /* 0x000fe200078e00ff */
[----:B------:R-:W-:Y:S01]  /*c830*/  FMNMX.FTZ R12, R9, R12, !PT ;  /* 0x0000000c090c7209 */ /* 0x000fe20007810000 */
[----:B------:R-:W-:Y:S01]  /*c840*/  USHF.L.U32 UR33, UR35, 0x2, URZ ;  /* 0x0000000223217899 */ /* 0x000fe2000800063f */
[----:B--2---:R-:W-:Y:S01]  /*c850*/  FMNMX.FTZ R14, R10, R13, !PT ;  /* 0x0000000d0a0e7209 */ /* 0x004fe20007810000 */
[----:B------:R-:W-:Y:S01]  /*c860*/  UIADD3 UR6, UR26, -0x61c88647, URZ ;  /* 0x9e3779b91a067890 */ /* 0x000fe2000fffe03f */
        /* <DEDUP_REMOVED lines=8> */
[----:B------:R-:W-:Y:S01]  /*c8f0*/  LOP3.LUT R200, R115, R2, RZ, 0x3c, !PT ;  /* 0x0000000273c87212 */ /* 0x000fe200078e3cff */
[----:B------:R-:W-:Y:S01]  /*c900*/  UIADD3 UR37, UR33, 0x1, URZ ;  /* 0x0000000121257890 */ /* 0x000fe2000fffe03f */
[----:B------:R-:W-:Y:S01]  /*c910*/  FMNMX.FTZ R13, R120, R13, !PT ;  /* 0x0000000d780d7209 */ /* 0x000fe20007810000 */
[----:B------:R-:W-:Y:S01]  /*c920*/  UIADD3 UR34, UR33, 0x2, URZ ;  /* 0x0000000221227890 */ /* 0x000fe2000fffe03f */
[----:B------:R-:W-:Y:S01]  /*c930*/  FMNMX.FTZ R22, R129, R22, !PT ;  /* 0x0000001681167209 */ /* 0x000fe20007810000 */
[----:B------:R-:W-:Y:S01]  /*c940*/  IMAD.WIDE.U32 R200, R200, -0x2daee0ad, RZ ;  /* 0xd2511f53c8c87825 */ /* 0x000fe200078e00ff */
[----:B------:R-:W-:-:S02]  /*c950*/  FMNMX.FTZ R13, R194, R13, !PT ;  /* 0x0000000dc20d7209 */ /* 0x000fc40007810000 */
[----:B------:R-:W-:Y:S01]  /*c960*/  FMNMX.FTZ R22, R133, R22, !PT ;  /* 0x0000001685167209 */ /* 0x000fe20007810000 */
[----:B------:R-:W-:Y:S01]  /*c970*/  IMAD.U32 R169, RZ, RZ, UR34 ;  /* 0x00000022ffa97e24 */ /* 0x000fe2000f8e00ff */
[----:B------:R-:W-:Y:S02]  /*c980*/  FMNMX.FTZ R13, R216, R13, !PT ;  /* 0x0000000dd80d7209 */ /* 0x000fe40007810000 */
[----:B------:R-:W-:Y:S02]  /*c990*/  LOP3.LUT R198, R201, UR7, R34, 0x96, !PT ;  /* 0x00000007c9c67c12 */ /* 0x000fe4000f8e9622 */
[----:B------:R-:W-:Y:S02]  /*c9a0*/  FMNMX.FTZ R13, R208, R13, !PT ;  /* 0x0000000dd00d7209 */ /* 0x000fe40007810000 */
[----:B------:R-:W-:Y:S01]  /*c9b0*/  FMNMX.FTZ R22, R223, R22, !PT ;  /* 0x00000016df167209 */ /* 0x000fe20007810000 */
[----:B------:R-:W-:Y:S01]  /*c9c0*/  IMAD.WIDE.U32 R198, R198, -0x326172a9, RZ ;  /* 0xcd9e8d57c6c67825 */ /* 0x000fe200078e00ff */
[----:B------:R-:W-:-:S02]  /*c9d0*/  FMNMX.FTZ R13, R206, R13, !PT ;  /* 0x0000000dce0d7209 */ /* 0x000fc40007810000 */
[----:B------:R-:W-:Y:S02]  /*c9e0*/  PRMT R102, R3, 0x7054, R3 ;  /* 0x0000705403667816 */ /* 0x000fe40000000003 */
[----:B------:R-:W-:Y:S02]  /*c9f0*/  FMNMX.FTZ R13, R196, R13, !PT ;  /* 0x0000000dc40d7209 */ /* 0x000fe40007810000 */
[----:B------:R-:W-:Y:S02]  /*ca00*/  LOP3.LUT R169, R35, UR27, R169, 0x96, !PT ;  /* 0x0000001b23a97c12 */ /* 0x000fe4000f8e96a9 */
        /* <DEDUP_REMOVED lines=14> */
[----:B---3--:R-:W-:-:S04]  /*caf0*/  FMNMX.FTZ R12, R95, R12, !PT ;  /* 0x0000000c5f0c7209 */ /* 0x008fc80007810000 */
[----:B----4-:R-:W-:-:S04]  /*cb00*/  FMNMX.FTZ R12, R97, R12, !PT ;  /* 0x0000000c610c7209 */ /* 0x010fc80007810000 */
[----:B------:R-:W-:-:S04]  /*cb10*/  FMNMX.FTZ R12, R203, R12, !PT ;  /* 0x0000000ccb0c7209 */ /* 0x000fc80007810000 */
[----:B------:R-:W-:-:S04]  /*cb20*/  FMNMX.FTZ R12, R135, R12, !PT ;  /* 0x0000000c870c7209 */ /* 0x000fc80007810000 */
[----:B------:R-:W-:-:S04]  /*cb30*/  FMNMX.FTZ R12, R197, R12, !PT ;  /* 0x0000000cc50c7209 */ /* 0x000fc80007810000 */
[----:B------:R-:W-:-:S04]  /*cb40*/  FMNMX.FTZ R12, R211, R12, !PT ;  /* 0x0000000cd30c7209 */ /* 0x000fc80007810000 */
[----:B------:R-:W-:-:S04]  /*cb50*/  FMNMX.FTZ R12, R195, R12, !PT ;  /* 0x0000000cc30c7209 */ /* 0x000fc80007810000 */
[----:B------:R-:W-:Y:S01]  /*cb60*/  FMNMX.FTZ R12, R193, R12, !PT ;  /* 0x0000000cc10c7209 */ /* 0x000fe20007810000 */
[----:B-----5:R-:W-:-:S03]  /*cb70*/  IMAD.MOV.U32 R112, RZ, RZ, R40 ;  /* 0x000000ffff707224 */ /* 0x020fc600078e0028 */
[----:B------:R-:W-:-:S04]  /*cb80*/  FMNMX.FTZ R12, R137, R12, !PT ;  /* 0x0000000c890c7209 */ /* 0x000fc80007810000 */
[----:B------:R-:W-:Y:S01]  /*cb90*/  FMNMX.FTZ R12, R205, R12, !PT ;  /* 0x0000000ccd0c7209 */ /* 0x000fe20007810000 */
[----:B------:R-:W-:-:S03]  /*cba0*/  IMAD.MOV.U32 R108, RZ, RZ, R42 ;  /* 0x000000ffff6c7224 */ /* 0x000fc600078e002a */
[----:B------:R-:W-:Y:S01]  /*cbb0*/  FMNMX.FTZ R12, R187, R12, !PT ;  /* 0x0000000cbb0c7209 */ /* 0x000fe20007810000 */
[----:B------:R-:W-:-:S03]  /*cbc0*/  IMAD.MOV.U32 R109, RZ, RZ, R96 ;  /* 0x000000ffff6d7224 */ /* 0x000fc600078e0060 */
        /* <DEDUP_REMOVED lines=14> */
[----:B------:R-:W-:Y:S02]  /*ccb0*/  FMNMX.FTZ R12, R134, R17, !PT ;  /* 0x00000011860c7209 */ /* 0x000fe40007810000 */
[----:B------:R-:W-:Y:S02]  /*ccc0*/  FMNMX.FTZ R15, R166, R15, !PT ;  /* 0x0000000fa60f7209 */ /* 0x000fe40007810000 */
[----:B------:R-:W-:Y:S02]  /*ccd0*/  FMNMX.FTZ R17, R207, R12, !PT ;  /* 0x0000000ccf117209 */ /* 0x000fe40007810000 */
[----:B------:R-:W-:Y:S02]  /*cce0*/  FMNMX.FTZ R15, R170, R15, !PT ;  /* 0x0000000faa0f7209 */ /* 0x000fe40007810000 */
[----:B------:R-:W-:-:S02]  /*ccf0*/  FMNMX.FTZ R12, R86, R13, !PT ;  /* 0x0000000d560c7209 */ /* 0x000fc40007810000 */
[----:B------:R-:W-:Y:S01]  /*cd00*/  FMNMX.FTZ R14, R158, R15, !PT ;  /* 0x0000000f9e0e7209 */ /* 0x000fe20007810000 */
[----:B------:R-:W-:Y:S01]  /*cd10*/  IMAD.U32 R15, RZ, RZ, UR33 ;  /* 0x00000021ff0f7e24 */ /* 0x000fe2000f8e00ff */
[----:B------:R-:W-:Y:S01]  /*cd20*/  FMNMX.FTZ R16, R126, R17, !PT ;  /* 0x000000117e107209 */ /* 0x000fe20007810000 */
[----:B------:R-:W-:Y:S01]  /*cd30*/  UIADD3 UR33, UR33, 0x3, URZ ;  /* 0x0000000321217890 */ /* 0x000fe2000fffe03f */
[----:B------:R-:W-:Y:S02]  /*cd40*/  FMNMX.FTZ R14, R183, R14, !PT ;  /* 0x0000000eb70e7209 */ /* 0x000fe40007810000 */
[----:B------:R-:W-:Y:S02]  /*cd50*/  LOP3.LUT R18, R35, UR27, R15, 0x96, !PT ;  /* 0x0000001b23127c12 */ /* 0x000fe4000f8e960f */
[----:B------:R-:W-:Y:S01]  /*cd60*/  FMNMX.FTZ R13, R177, R14, !PT ;  /* 0x0000000eb10d7209 */ /* 0x000fe20007810000 */
[----:B------:R-:W-:Y:S01]  /*cd70*/  IMAD.U32 R159, RZ, RZ, UR33 ;  /* 0x00000021ff9f7e24 */ /* 0x000fe2000f8e00ff */
[----:B------:R-:W-:Y:S01]  /*cd80*/  FMNMX.FTZ R15, R85, R12, !PT ;  /* 0x0000000c550f7209 */ /* 0x000fe20007810000 */
[----:B------:R-:W-:Y:S01]  /*cd90*/  IMAD.WIDE.U32 R18, R18, -0x326172a9, RZ ;  /* 0xcd9e8d5712127825 */ /* 0x000fe200078e00ff */
[----:B------:R-:W-:Y:S01]  /*cda0*/  FMNMX.FTZ R17, R209, R16, !PT ;  /* 0x00000010d1117209 */ /* 0x000fe20007810000 */
[----:B------:R-:W1:Y:S01]  /*cdb0*/  SHFL.BFLY PT, R12, R13, 0x2, 0x1f ;  /* 0x0c401f000d0c7f89 */ /* 0x000e6200000e0000 */
[----:B------:R-:W-:Y:S01]  /*cdc0*/  FMNMX.FTZ R14, R88, R15, !PT ;  /* 0x0000000f580e7209 */ /* 0x000fe20007810000 */
[----:B------:R-:W-:Y:S01]  /*cdd0*/  UIADD3 UR33, UR27, 0x646e171e, URZ ;  /* 0x646e171e1b217890 */ /* 0x000fe2000fffe03f */
        /* <DEDUP_REMOVED lines=14> */
[----:B-1----:R-:W-:Y:S01]  /*cec0*/  FMNMX.FTZ R12, R13, R12, !PT ;  /* 0x0000000c0d0c7209 */ /* 0x002fe20007810000 */
[----:B------:R-:W1:Y:S01]  /*ced0*/  SHFL.BFLY PT, R15, R14, 0x2, 0x1f ;  /* 0x0c401f000e0f7f89 */ /* 0x000e6200000e0000 */
[----:B------:R-:W-:-:S02]  /*cee0*/  FMNMX.FTZ R13, R121, R22, !PT ;  /* 0x00000016790d7209 */ /* 0x000fc40007810000 */
[----:B------:R-:W-:Y:S01]  /*cef0*/  FMNMX.FTZ R16, R136, R17, !PT ;  /* 0x0000001188107209 */ /* 0x000fe20007810000 */
[----:B------:R-:W2:Y:S01]  /*cf00*/  SHFL.BFLY PT, R91, R12, 0x1, 0x1f ;  /* 0x0c201f000c5b7f89 */ /* 0x000ea200000e0000 */
        /* <DEDUP_REMOVED lines=8> */
[----:B------:R-:W-:Y:S02]  /*cf90*/  LOP3.LUT R16, R157, R2, RZ, 0x3c, !PT ;  /* 0x000000029d107212 */ /* 0x000fe400078e3cff */
[----:B------:R-:W-:Y:S02]  /*cfa0*/  FMNMX.FTZ R13, R192, R13, !PT ;  /* 0x0000000dc00d7209 */ /* 0x000fe40007810000 */
[----:B------:R-:W-:Y:S01]  /*cfb0*/  FMNMX.FTZ R20, R44, R17, !PT ;  /* 0x000000112c147209 */ /* 0x000fe20007810000 */
[----:B------:R-:W-:Y:S01]  /*cfc0*/  IMAD.WIDE.U32 R110, R16, -0x2daee0ad, RZ ;  /* 0xd2511f53106e7825 */ /* 0x000fe200078e00ff */
[----:B------:R-:W-:Y:S02]  /*cfd0*/  FMNMX.FTZ R16, R190, R13, !PT ;  /* 0x0000000dbe107209 */ /* 0x000fe40007810000 */
[----:B------:R-:W-:-:S02]  /*cfe0*/  LOP3.LUT R30, R199, UR4, R18, 0x96, !PT ;  /* 0x00000004c71e7c12 */ /* 0x000fc4000f8e9612 */
[----:B------:R-:W-:Y:S02]  /*cff0*/  FMNMX.FTZ R17, R45, R20, !PT ;  /* 0x000000142d117209 */ /* 0x000fe40007810000 */
[----:B------:R-:W-:Y:S01]  /*d000*/  FMNMX.FTZ R13, R175, R16, !PT ;  /* 0x00000010af0d7209 */ /* 0x000fe20007810000 */
[----:B------:R-:W-:Y:S01]  /*d010*/  IMAD.WIDE.U32 R30, R30, -0x2daee0ad, RZ ;  /* 0xd2511f531e1e7825 */ /* 0x000fe200078e00ff */
[----:B-1----:R-:W-:Y:S02]  /*d020*/  FMNMX.FTZ R15, R14, R15, !PT ;  /* 0x0000000f0e0f7209 */ /* 0x002fe40007810000 */
[----:B------:R-:W-:Y:S02]  /*d030*/  FMNMX.FTZ R17, R48, R17, !PT ;  /* 0x0000001130117209 */ /* 0x000fe40007810000 */
[----:B------:R-:W-:Y:S01]  /*d040*/  LOP3.LUT R14, R111, UR7, R34, 0x96, !PT ;  /* 0x000000076f0e7c12 */ /* 0x000fe2000f8e9622 */
[----:B------:R-:W1:Y:S01]  /*d050*/  SHFL.BFLY PT, R90, R15, 0x1, 0x1f ;  /* 0x0c201f000f5a7f89 */ /* 0x000e6200000e0000 */
[----:B--2---:R-:W-:Y:S01]  /*d060*/  FMNMX.FTZ R91, R12, R91, !PT ;  /* 0x0000005b0c5b7209 */ /* 0x004fe20007810000 */
[----:B------:R-:W-:Y:S01]  /*d070*/  UIADD3 UR7, UR26, -0x4ab325aa, URZ ;  /* 0xb54cda561a077890 */ /* 0x000fe2000fffe03f */
[----:B------:R-:W-:Y:S01]  /*d080*/  FMNMX.FTZ R13, R174, R13, !PT ;  /* 0x0000000dae0d7209 */ /* 0x000fe20007810000 */
[----:B------:R-:W-:Y:S01]  /*d090*/  IMAD.WIDE.U32 R148, R14, -0x326172a9, RZ ;  /* 0xcd9e8d570e947825 */ /* 0x000fe200078e00ff */
[----:B------:R-:W-:-:S03]  /*d0a0*/  FMNMX.FTZ R12, R52, R17, !PT ;  /* 0x00000011340c7209 */ /* 0x000fc60007810000 */
[----:B------:R-:W-:Y:S01]  /*d0b0*/  FMUL.FTZ R188, R91, UR36 ;  /* 0x000000245bbc7c20 */ /* 0x000fe20008410000 */
[----:B------:R-:W-:Y:S01]  /*d0c0*/  LOP3.LUT R32, R31, UR28, R32, 0x96, !PT ;  /* 0x0000001c1f207c12 */ /* 0x000fe2000f8e9620 */
[----:B------:R-:W-:Y:S01]  /*d0d0*/  IMAD.MOV.U32 R111, RZ, RZ, R41 ;  /* 0x000000ffff6f7224 */ /* 0x000fe200078e0029 */
[----:B------:R-:W-:Y:S02]  /*d0e0*/  FMNMX.FTZ R14, R72, R13, !PT ;  /* 0x0000000d480e7209 */ /* 0x000fe40007810000 */
[----:B------:R-:W-:Y:S01]  /*d0f0*/  FMNMX.FTZ R13, R49, R12, !PT ;  /* 0x0000000c310d7209 */ /* 0x000fe20007810000 */
[----:B------:R-:W-:Y:S01]  /*d100*/  IMAD.WIDE.U32 R32, R32, -0x326172a9, RZ ;  /* 0xcd9e8d5720207825 */ /* 0x000fe200078e00ff */
[----:B------:R-:W-:Y:S02]  /*d110*/  FSETP.NEU.FTZ.AND P2, PT, R91, -INF , PT ;  /* 0xff8000005b00780b */ /* 0x000fe40003f5d000 */
[----:B------:R-:W-:Y:S01]  /*d120*/  FMNMX.FTZ R12, R56, R13, !PT ;  /* 0x0000000d380c7209 */ /* 0x000fe20007810000 */
[----:B------:R-:W-:Y:S01]  /*d130*/  IMAD.MOV.U32 R115, RZ, RZ, R111 ;  /* 0x000000ffff737224 */ /* 0x000fe200078e006f */
[----:B------:R-:W-:-:S02]  /*d140*/  LOP3.LUT R28, R33, UR25, R28, 0x96, !PT ;  /* 0x00000019211c7c12 */ /* 0x000fc4000f8e961c */
[----:B------:R-:W-:Y:S02]  /*d150*/  FMNMX.FTZ R12, R53, R12, !PT ;  /* 0x0000000c350c7209 */ /* 0x000fe40007810000 */
[----:B------:R-:W-:Y:S01]  /*d160*/  LOP3.LUT R33, R19, UR6, R156, 0x96, !PT ;  /* 0x0000000613217c12 */ /* 0x000fe2000f8e969c */
[----:B------:R-:W-:Y:S01]  /*d170*/  IMAD.WIDE.U32 R28, R28, -0x2daee0ad, RZ ;  /* 0xd2511f531c1c7825 */ /* 0x000fe200078e00ff */
[----:B------:R-:W-:Y:S02]  /*d180*/  FMNMX.FTZ R12, R57, R12, !PT ;  /* 0x0000000c390c7209 */ /* 0x000fe40007810000 */
[----:B------:R-:W-:Y:S02]  /*d190*/  FMNMX.FTZ R19, R71, R14, !PT ;  /* 0x0000000e47137209 */ /* 0x000fe40007810000 */
[----:B------:R-:W-:Y:S02]  /*d1a0*/  FSEL R188, R188, RZ, P2 ;  /* 0x000000ffbcbc7208 */ /* 0x000fe40001000000 */
[----:B------:R-:W-:-:S02]  /*d1b0*/  FMNMX.FTZ R13, R61, R12, !PT ;  /* 0x0000000c3d0d7209 */ /* 0x000fc40007810000 */
[----:B------:R-:W-:Y:S01]  /*d1c0*/  FMNMX.FTZ R20, R70, R19, !PT ;  /* 0x0000001346147209 */ /* 0x000fe20007810000 */
[----:B------:R-:W-:Y:S01]  /*d1d0*/  FFMA.FTZ R99, R9, UR36, -R188 ;  /* 0x0000002409637c23 */ /* 0x000fe200080108bc */
[----:B------:R-:W-:Y:S01]  /*d1e0*/  LOP3.LUT R22, R29, UR19, R22, 0x96, !PT ;  /* 0x000000131d167c12 */ /* 0x000fe2000f8e9616 */
[----:B------:R-:W-:Y:S01]  /*d1f0*/  FFMA.FTZ R98, R95, UR36, -R188 ;  /* 0x000000245f627c23 */ /* 0x000fe200080108bc */
[----:B------:R-:W-:Y:S01]  /*d200*/  LOP3.LUT R24, R149, UR4, R18, 0x96, !PT ;  /* 0x0000000495187c12 */ /* 0x000fe2000f8e9612 */
[--C-:B------:R-:W-:Y:S01]  /*d210*/  FFMA.FTZ R101, R27, UR36, -R188.reuse ;  /* 0x000000241b657c23 */ /* 0x100fe200080108bc */
[----:B------:R-:W-:Y:S01]  /*d220*/  FMNMX.FTZ R18, R60, R13, !PT ;  /* 0x0000000d3c127209 */ /* 0x000fe20007810000 */
[----:B------:R-:W-:Y:S01]  /*d230*/  FFMA.FTZ R97, R97, UR36, -R188 ;  /* 0x0000002461617c23 */ /* 0x000fe200080108bc */
[----:B------:R-:W-:Y:S01]  /*d240*/  FMNMX.FTZ R9, R69, R20, !PT ;  /* 0x0000001445097209 */ /* 0x000fe20007810000 */
[----:B------:R-:W-:Y:S01]  /*d250*/  MUFU.EX2 R99, R99 ;  /* 0x0000006300637308 */ /* 0x000fe20000000800 */
[----:B------:R-:W-:Y:S01]  /*d260*/  LOP3.LUT R30, R23, UR24, R30, 0x96, !PT ;  /* 0x00000018171e7c12 */ /* 0x000fe2000f8e961e */
[----:B------:R-:W-:Y:S01]  /*d270*/  IMAD.WIDE.U32 R22, R22, -0x326172a9, RZ ;  /* 0xcd9e8d5716167825 */ /* 0x000fe200078e00ff */
[----:B------:R-:W-:-:S03]  /*d280*/  FMNMX.FTZ R13, R63, R18, !PT ;  /* 0x000000123f0d7209 */ /* 0x000fc60007810000 */
[--C-:B------:R-:W-:Y:S01]  /*d290*/  FFMA.FTZ R119, R197, UR36, -R188.reuse ;  /* 0x00000024c5777c23 */ /* 0x100fe200080108bc */
[----:B------:R-:W-:Y:S01]  /*d2a0*/  FMNMX.FTZ R18, R68, R9, !PT ;  /* 0x0000000944127209 */ /* 0x000fe20007810000 */
[----:B------:R-:W-:Y:S01]  /*d2b0*/  IMAD.WIDE.U32 R30, R30, -0x326172a9, RZ ;  /* 0xcd9e8d571e1e7825 */ /* 0x000fe200078e00ff */
[C---:B------:R-:W-:Y:S01]  /*d2c0*/  LOP3.LUT R14, R22.reuse, 0xffff, RZ, 0xc0, !PT ;  /* 0x0000ffff160e7812 */ /* 0x040fe200078ec0ff */
[----:B------:R-:W-:Y:S01]  /*d2d0*/  MUFU.EX2 R101, R101 ;  /* 0x0000006500657308 */ /* 0x000fe20000000800 */
[----:B------:R-:W-:Y:S01]  /*d2e0*/  FMNMX.FTZ R18, R67, R18, !PT ;  /* 0x0000001243127209 */ /* 0x000fe20007810000 */
[--C-:B------:R-:W-:Y:S01]  /*d2f0*/  FFMA.FTZ R116, R203, UR36, -R188.reuse ;  /* 0x00000024cb747c23 */ /* 0x100fe200080108bc */
[----:B------:R-:W-:Y:S01]  /*d300*/  LOP3.LUT R17, R22, 0xff, RZ, 0xc0, !PT ;  /* 0x000000ff16117812 */ /* 0x000fe200078ec0ff */
[----:B------:R-:W-:Y:S01]  /*d310*/  FFMA.FTZ R189, R189, UR36, -R188 ;  /* 0x00000024bdbd7c23 */ /* 0x000fe200080108bc */
[----:B------:R-:W-:Y:S01]  /*d320*/  SHF.R.U32.HI R14, RZ, 0x8, R14 ;  /* 0x00000008ff0e7819 */ /* 0x000fe2000001160e */
[----:B------:R-:W-:Y:S01]  /*d330*/  FFMA.FTZ R164, R164, UR36, -R188 ;  /* 0x00000024a4a47c23 */ /* 0x000fe200080108bc */
[----:B------:R-:W-:Y:S01]  /*d340*/  FMNMX.FTZ R9, R59, R18, !PT ;  /* 0x000000123b097209 */ /* 0x000fe20007810000 */
[----:B------:R-:W-:Y:S01]  /*d350*/  MUFU.EX2 R98, R98 ;  /* 0x0000006200627308 */ /* 0x000fe20000000800 */
[----:B------:R-:W-:Y:S01]  /*d360*/  SHF.R.U32.HI R12, RZ, 0x10, R22 ;  /* 0x00000010ff0c7819 */ /* 0x000fe20000011616 */
[----:B------:R-:W-:Y:S01]  /*d370*/  FFMA.FTZ R183, R183, UR36, -R188 ;  /* 0x00000024b7b77c23 */ /* 0x000fe200080108bc */
[----:B------:R-:W-:Y:S01]  /*d380*/  PRMT R17, R17, 0x5410, R14 ;  /* 0x0000541011117816 */ /* 0x000fe2000000000e */
[--C-:B------:R-:W-:Y:S01]  /*d390*/  FFMA.FTZ R170, R170, UR36, -R188.reuse ;  /* 0x00000024aaaa7c23 */ /* 0x100fe200080108bc */
[----:B-1----:R-:W-:Y:S01]  /*d3a0*/  FMNMX.FTZ R90, R15, R90, !PT ;  /* 0x0000005a0f5a7209 */ /* 0x002fe20007810000 */
[----:B------:R-:W-:Y:S01]  /*d3b0*/  FFMA.FTZ R158, R158, UR36, -R188 ;  /* 0x000000249e9e7c23 */ /* 0x000fe200080108bc */
[----:B------:R-:W-:Y:S01]  /*d3c0*/  FMNMX.FTZ R14, R58, R9, !PT ;  /* 0x000000093a0e7209 */ /* 0x000fe20007810000 */
[----:B------:R-:W1:Y:S01]  /*d3d0*/  MUFU.EX2 R97, R97 ;  /* 0x0000006100617308 */ /* 0x000e620000000800 */
[----:B------:R-:W-:Y:S01]  /*d3e0*/  SHF.R.U32.HI R19, RZ, 0x18, R22 ;  /* 0x00000018ff137819 */ /* 0x000fe20000011616 */
[----:B------:R-:W-:Y:S01]  /*d3f0*/  FMUL.FTZ R95, R90, UR36 ;  /* 0x000000245a5f7c20 */ /* 0x000fe20008410000 */
[----:B------:R-:W-:Y:S01]  /*d400*/  LOP3.LUT R12, R12, 0xff, RZ, 0xc0, !PT ;  /* 0x000000ff0c0c7812 */ /* 0x000fe200078ec0ff */
[----:B------:R-:W-:Y:S01]  /*d410*/  FFMA.FTZ R177, R177, UR36, -R188 ;  /* 0x00000024b1b17c23 */ /* 0x000fe200080108bc */
[----:B------:R-:W-:-:S02]  /*d420*/  FMNMX.FTZ R9, R55, R14, !PT ;  /* 0x0000000e37097209 */ /* 0x000fc40007810000 */
[----:B------:R-:W-:Y:S01]  /*d430*/  FSETP.NEU.FTZ.AND P1, PT, R90, -INF , PT ;  /* 0xff8000005a00780b */ /* 0x000fe20003f3d000 */
[----:B------:R-:W-:Y:S01]  /*d440*/  MUFU.EX2 R119, R119 ;  /* 0x0000007700777308 */ /* 0x000fe20000000800 */
[----:B------:R-:W-:Y:S02]  /*d450*/  FSEL R14, R91, RZ, P2 ;  /* 0x000000ff5b0e7208 */ /* 0x000fe40001000000 */
[----:B------:R-:W-:Y:S02]  /*d460*/  PRMT R19, R12, 0x5410, R19 ;  /* 0x000054100c137816 */ /* 0x000fe40000000013 */
[----:B------:R-:W-:Y:S01]  /*d470*/  FMNMX.FTZ R12, R54, R9, !PT ;  /* 0x00000009360c7209 */ /* 0x000fe20007810000 */
[----:B------:R-:W-:Y:S01]  /*d480*/  FADD.FTZ R105, R7, -R14 ;  /* 0x8000000e07697221 */ /* 0x000fe20000010000 */
[----:B------:R-:W-:Y:S01]  /*d490*/  FMNMX.FTZ R13, R62, R13, !PT ;  /* 0x0000000d3e0d7209 */ /* 0x000fe20007810000 */
[----:B------:R-:W-:Y:S01]  /*d4a0*/  MUFU.EX2 R116, R116 ;  /* 0x0000007400747308 */ /* 0x000fe20000000800 */
[----:B------:R-:W-:Y:S01]  /*d4b0*/  FSEL R95, R95, RZ, P1 ;  /* 0x000000ff5f5f7208 */ /* 0x000fe20000800000 */
[----:B------:R-:W-:Y:S01]  /*d4c0*/  FMUL.FTZ R105, R105, UR36 ;  /* 0x0000002469697c20 */ /* 0x000fe20008410000 */
[----:B------:R-:W-:-:S02]  /*d4d0*/  FMNMX.FTZ R7, R51, R12, !PT ;  /* 0x0000000c33077209 */ /* 0x000fc40007810000 */
[----:B------:R-:W-:Y:S01]  /*d4e0*/  FMNMX.FTZ R13, R64, R13, !PT ;  /* 0x0000000d400d7209 */ /* 0x000fe20007810000 */
[--C-:B------:R-:W-:Y:S01]  /*d4f0*/  FFMA.FTZ R103, R10, UR36, -R95.reuse ;  /* 0x000000240a677c23 */ /* 0x100fe2000801085f */
[----:B------:R-:W-:Y:S01]  /*d500*/  FMNMX.FTZ R10, R50, R7, !PT ;  /* 0x00000007320a7209 */ /* 0x000fe20007810000 */
[--C-:B------:R-:W-:Y:S01]  /*d510*/  FFMA.FTZ R96, R26, UR36, -R95.reuse ;  /* 0x000000241a607c23 */ /* 0x100fe2000801085f */
[----:B------:R-:W-:Y:S01]  /*d520*/  FMNMX.FTZ R18, R66, R13, !PT ;  /* 0x0000000d42127209 */ /* 0x000fe20007810000 */
[--C-:B------:R-:W-:Y:S01]  /*d530*/  FFMA.FTZ R100, R11, UR36, -R95.reuse ;  /* 0x000000240b647c23 */ /* 0x100fe2000801085f */
[----:B------:R-:W-:Y:S01]  /*d540*/  LOP3.LUT R16, R23, UR7, R30, 0x96, !PT ;  /* 0x0000000717107c12 */ /* 0x000fe2000f8e961e */
[--C-:B------:R-:W-:Y:S01]  /*d550*/  FFMA.FTZ R7, R225, UR36, -R95.reuse ;  /* 0x00000024e1077c23 */ /* 0x100fe2000801085f */
[----:B------:R-:W-:Y:S01]  /*d560*/  FMNMX.FTZ R9, R47, R10, !PT ;  /* 0x0000000a2f097209 */ /* 0x000fe20007810000 */
[----:B------:R-:W-:Y:S01]  /*d570*/  MUFU.EX2 R96, R96 ;  /* 0x0000006000607308 */ /* 0x000fe20000000800 */
[----:B------:R-:W-:Y:S01]  /*d580*/  FMNMX.FTZ R13, R65, R18, !PT ;  /* 0x00000012410d7209 */ /* 0x000fe20007810000 */
[--C-:B------:R-:W-:Y:S01]  /*d590*/  FFMA.FTZ R120, R120, UR36, -R95.reuse ;  /* 0x0000002478787c23 */ /* 0x100fe2000801085f */
[----:B------:R-:W-:Y:S01]  /*d5a0*/  LOP3.LUT R18, R16, 0xffff, RZ, 0xc0, !PT ;  /* 0x0000ffff10127812 */ /* 0x000fe200078ec0ff */
[--C-:B------:R-:W-:Y:S01]  /*d5b0*/  FFMA.FTZ R142, R196, UR36, -R95.reuse ;  /* 0x00000024c48e7c23 */ /* 0x100fe2000801085f */
[----:B------:R-:W-:Y:S01]  /*d5c0*/  LOP3.LUT R23, R16, 0xff, RZ, 0xc0, !PT ;  /* 0x000000ff10177812 */ /* 0x000fe200078ec0ff */
[--C-:B------:R-:W-:Y:S01]  /*d5d0*/  FFMA.FTZ R182, R182, UR36, -R95.reuse ;  /* 0x00000024b6b67c23 */ /* 0x100fe2000801085f */
[--C-:B------:R-:W-:Y:S01]  /*d5e0*/  SHF.R.U32.HI R10, RZ, 0x10, R16.reuse ;  /* 0x00000010ff0a7819 */ /* 0x100fe20000011610 */
[----:B------:R-:W-:Y:S01]  /*d5f0*/  MUFU.EX2 R103, R103 ;  /* 0x0000006700677308 */ /* 0x000fe20000000800 */
[----:B------:R-:W-:Y:S01]  /*d600*/  SHF.R.U32.HI R21, RZ, 0x18, R16 ;  /* 0x00000018ff157819 */ /* 0x000fe20000011610 */
[--C-:B------:R-:W-:Y:S01]  /*d610*/  FFMA.FTZ R186, R186, UR36, -R95.reuse ;  /* 0x00000024baba7c23 */ /* 0x100fe2000801085f */
[----:B------:R-:W-:Y:S01]  /*d620*/  FMNMX.FTZ R16, R46, R9, !PT ;  /* 0x000000092e107209 */ /* 0x000fe20007810000 */
[--C-:B------:R-:W-:Y:S01]  /*d630*/  FFMA.FTZ R172, R172, UR36, -R95.reuse ;  /* 0x00000024acac7c23 */ /* 0x100fe2000801085f */
[----:B------:R-:W-:Y:S01]  /*d640*/  FMNMX.FTZ R106, R74, R13, !PT ;  /* 0x0000000d4a6a7209 */ /* 0x000fe20007810000 */
[--C-:B------:R-:W-:Y:S01]  /*d650*/  FFMA.FTZ R160, R160, UR36, -R95.reuse ;  /* 0x00000024a0a07c23 */ /* 0x100fe2000801085f */
[----:B------:R-:W-:Y:S01]  /*d660*/  FMNMX.FTZ R16, R79, R16, !PT ;  /* 0x000000104f107209 */ /* 0x000fe20007810000 */
[----:B------:R-:W-:Y:S01]  /*d670*/  LDSM.16.MT88.4 R12, [R252+0x4000] ;  /* 0x00400000fc0c783b */ /* 0x000fe20000004200 */
[----:B------:R-:W-:Y:S01]  /*d680*/  FMNMX.FTZ R106, R73, R106, !PT ;  /* 0x0000006a496a7209 */ /* 0x000fe20007810000 */
[----:B------:R-:W-:Y:S01]  /*d690*/  MUFU.EX2 R100, R100 ;  /* 0x0000006400647308 */ /* 0x000fe20000000800 */
[----:B------:R-:W-:Y:S01]  /*d6a0*/  FMNMX.FTZ R16, R77, R16, !PT ;  /* 0x000000104d107209 */ /* 0x000fe20007810000 */
[--C-:B------:R-:W-:Y:S01]  /*d6b0*/  FFMA.FTZ R76, R76, UR36, -R95.reuse ;  /* 0x000000244c4c7c23 */ /* 0x100fe2000801085f */
[----:B------:R-:W-:Y:S01]  /*d6c0*/  LOP3.LUT R10, R10, 0xff, RZ, 0xc0, !PT ;  /* 0x000000ff0a0a7812 */ /* 0x000fe200078ec0ff */
[--C-:B------:R-:W-:Y:S01]  /*d6d0*/  FFMA.FTZ R128, R128, UR36, -R95.reuse ;  /* 0x0000002480807c23 */ /* 0x100fe2000801085f */
[----:B------:R-:W-:Y:S01]  /*d6e0*/  FSEL R9, R90, RZ, P1 ;  /* 0x000000ff5a097208 */ /* 0x000fe20000800000 */
[----:B------:R-:W-:Y:S01]  /*d6f0*/  FFMA.FTZ R86, R86, UR36, -R95 ;  /* 0x0000002456567c23 */ /* 0x000fe2000801085f */
[----:B------:R-:W-:Y:S01]  /*d700*/  FMNMX.FTZ R16, R75, R16, !PT ;  /* 0x000000104b107209 */ /* 0x000fe20007810000 */
[----:B------:R-:W-:Y:S01]  /*d710*/  MUFU.EX2 R7, R7 ;  /* 0x0000000700077308 */ /* 0x000fe20000000800 */
[----:B------:R-:W-:Y:S01]  /*d720*/  FMNMX.FTZ R106, R83, R106, !PT ;  /* 0x0000006a536a7209 */ /* 0x000fe20007810000 */
[----:B------:R-:W-:Y:S01]  /*d730*/  FADD.FTZ R104, R8, -R9 ;  /* 0x8000000908687221 */ /* 0x000fe20000010000 */
[----:B------:R-:W-:Y:S01]  /*d740*/  PRMT R21, R10, 0x5410, R21 ;  /* 0x000054100a157816 */ /* 0x000fe20000000015 */
[--C-:B------:R-:W-:Y:S01]  /*d750*/  FFMA.FTZ R85, R85, UR36, -R95.reuse ;  /* 0x0000002455557c23 */ /* 0x100fe2000801085f */
[----:B------:R-:W-:Y:S01]  /*d760*/  FMNMX.FTZ R27, R81, R16, !PT ;  /* 0x00000010511b7209 */ /* 0x000fe20007810000 */
[----:B------:R-:W-:Y:S01]  /*d770*/  LDSM.16.MT88.4 R8, [R109+0x4000] ;  /* 0x004000006d08783b */ /* 0x000fe20000004200 */
[----:B------:R-:W-:Y:S01]  /*d780*/  FMUL.FTZ R104, R104, UR36 ;  /* 0x0000002468687c20 */ /* 0x000fe20008410000 */
[----:B------:R-:W2:Y:S01]  /*d790*/  MUFU.EX2 R105, R105 ;  /* 0x0000006900697308 */ /* 0x000ea20000000800 */
[----:B------:R-:W-:Y:S01]  /*d7a0*/  FMNMX.FTZ R27, R80, R27, !PT ;  /* 0x0000001b501b7209 */ /* 0x000fe20007810000 */
[----:B------:R-:W3:Y:S01]  /*d7b0*/  SHFL.BFLY PT, R29, R106, 0x2, 0x1f ;  /* 0x0c401f006a1d7f89 */ /* 0x000ee200000e0000 */
[----:B------:R-:W-:Y:S01]  /*d7c0*/  SHF.R.U32.HI R18, RZ, 0x8, R18 ;  /* 0x00000008ff127819 */ /* 0x000fe20000011612 */
[--C-:B------:R-:W-:Y:S01]  /*d7d0*/  FFMA.FTZ R88, R88, UR36, -R95.reuse ;  /* 0x0000002458587c23 */ /* 0x100fe2000801085f */
[----:B------:R-:W-:Y:S01]  /*d7e0*/  FMNMX.FTZ R27, R82, R27, !PT ;  /* 0x0000001b521b7209 */ /* 0x000fe20007810000 */
[--C-:B------:R-:W-:Y:S01]  /*d7f0*/  FFMA.FTZ R93, R93, UR36, -R95.reuse ;  /* 0x000000245d5d7c23 */ /* 0x100fe2000801085f */
[----:B------:R-:W-:Y:S01]  /*d800*/  PRMT R23, R23, 0x5410, R18 ;  /* 0x0000541017177816 */ /* 0x000fe20000000012 */
[----:B------:R-:W4:Y:S01]  /*d810*/  MUFU.EX2 R104, R104 ;  /* 0x0000006800687308 */ /* 0x000f220000000800 */
[--C-:B------:R-:W-:Y:S01]  /*d820*/  HSET2.LE.AND R18, R17, R102.reuse, PT ;  /* 0x0000006611127233 */ /* 0x100fe20003803000 */
[----:B------:R-:W5:Y:S01]  /*d830*/  SHFL.BFLY PT, R26, R27, 0x2, 0x1f ;  /* 0x0c401f001b1a7f89 */ /* 0x000f6200000e0000 */
[--C-:B------:R-:W-:Y:S01]  /*d840*/  HSET2.LE.AND R19, R19, R102.reuse, PT ;  /* 0x0000006613137233 */ /* 0x100fe20003803000 */
[--C-:B------:R-:W-:Y:S01]  /*d850*/  FFMA.FTZ R92, R92, UR36, -R95.reuse ;  /* 0x000000245c5c7c23 */ /* 0x100fe2000801085f */
[--C-:B------:R-:W-:Y:S01]  /*d860*/  HSET2.LE.AND R16, R23, R102.reuse, PT ;  /* 0x0000006617107233 */ /* 0x100fe20003803000 */
[----:B------:R-:W-:Y:S01]  /*d870*/  FFMA.FTZ R89, R89, UR36, -R95 ;  /* 0x0000002459597c23 */ /* 0x000fe2000801085f */
[----:B------:R-:W-:Y:S01]  /*d880*/  HSET2.LE.AND R17, R21, R102, PT ;  /* 0x0000006615117233 */ /* 0x000fe20003803000 */
[----:B------:R-:W-:Y:S01]  /*d890*/  MUFU.EX2 R120, R120 ;  /* 0x0000007800787308 */ /* 0x000fe20000000800 */
[----:B-1----:R-:W-:Y:S01]  /*d8a0*/  F2FP.F16.F32.PACK_AB R23, R97, R98 ;  /* 0x000000626117723e */ /* 0x002fe200000000ff */
[-C--:B--2---:R-:W-:Y:S01]  /*d8b0*/  FMUL.FTZ R248, R248, R105.reuse ;  /* 0x00000069f8f87220 */ /* 0x084fe20000410000 */
[----:B------:R-:W-:Y:S01]  /*d8c0*/  F2FP.F16.F32.PACK_AB R22, R7, R100 ;  /* 0x000000640716723e */ /* 0x000fe200000000ff */
[----:B------:R-:W-:Y:S01]  /*d8d0*/  FMUL.FTZ R249, R249, R105 ;  /* 0x00000069f9f97220 */ /* 0x000fe20000410000 */
[----:B------:R-:W-:Y:S01]  /*d8e0*/  F2FP.F16.F32.PACK_AB R21, R99, R101 ;  /* 0x000000656315723e */ /* 0x000fe200000000ff */
[-C--:B------:R-:W-:Y:S01]  /*d8f0*/  FMUL.FTZ R236, R236, R105.reuse ;  /* 0x00000069ecec7220 */ /* 0x080fe20000410000 */
[----:B------:R-:W-:Y:S01]  /*d900*/  F2FP.F16.F32.PACK_AB R20, R103, R96 ;  /* 0x000000606714723e */ /* 0x000fe200000000ff */
[----:B------:R-:W-:Y:S01]  /*d910*/  FMUL.FTZ R237, R237, R105 ;  /* 0x00000069eded7220 */ /* 0x000fe20000410000 */
[----:B------:R-:W-:Y:S01]  /*d920*/  LOP3.LUT R18, R18, R23, RZ, 0xc0, !PT ;  /* 0x0000001712127212 */ /* 0x000fe200078ec0ff */
[-C--:B----4-:R-:W-:Y:S01]  /*d930*/  FMUL.FTZ R23, R36, R104.reuse ;  /* 0x0000006824177220 */ /* 0x090fe20000410000 */
[----:B---3--:R-:W-:Y:S01]  /*d940*/  FMNMX.FTZ R106, R106, R29, !PT ;  /* 0x0000001d6a6a7209 */ /* 0x008fe20007810000 */
[----:B------:R-:W-:Y:S01]  /*d950*/  FMUL.FTZ R250, R250, R104 ;  /* 0x00000068fafa7220 */ /* 0x000fe20000410000 */
[----:B------:R-:W-:Y:S01]  /*d960*/  LOP3.LUT R19, R19, R22, RZ, 0xc0, !PT ;  /* 0x0000001613137212 */ /* 0x000fe200078ec0ff */
[----:B------:R-:W-:Y:S01]  /*d970*/  FMUL.FTZ R22, R37, R104 ;  /* 0x0000006825167220 */ /* 0x000fe20000410000 */
[----:B------:R-:W-:Y:S01]  /*d980*/  LOP3.LUT R16, R16, R21, RZ, 0xc0, !PT ;  /* 0x0000001510107212 */ /* 0x000fe200078ec0ff */
[-C--:B------:R-:W-:Y:S01]  /*d990*/  FMUL.FTZ R21, R38, R105.reuse ;  /* 0x0000006926157220 */ /* 0x080fe20000410000 */
[----:B------:R-:W-:Y:S01]  /*d9a0*/  LOP3.LUT R17, R17, R20, RZ, 0xc0, !PT ;  /* 0x0000001411117212 */ /* 0x000fe200078ec0ff */
[----:B------:R-:W-:Y:S01]  /*d9b0*/  FMUL.FTZ R20, R39, R105 ;  /* 0x0000006927147220 */ /* 0x000fe20000410000 */
[----:B------:R-:W-:Y:S01]  /*d9c0*/  IMAD.WIDE.U32 R36, R33, -0x2daee0ad, RZ ;  /* 0xd2511f5321247825 */ /* 0x000fe200078e00ff */
[----:B------:R-:W1:Y:S03]  /*d9d0*/  SHFL.BFLY PT, R29, R106, 0x1, 0x1f ;  /* 0x0c201f006a1d7f89 */ /* 0x000e6600000e0000 */
[-C--:B------:R-:W-:Y:S01]  /*d9e0*/  FMUL.FTZ R251, R251, R104.reuse ;  /* 0x00000068fbfb7220 */ /* 0x080fe20000410000 */
[----:B------:R-:W-:Y:S01]  /*d9f0*/  FMUL.FTZ R238, R238, R104 ;  /* 0x00000068eeee7220 */ /* 0x000fe20000410000 */
[----:B------:R-:W-:Y:S01]  /*da00*/  IMAD.WIDE.U32 R38, R24, -0x2daee0ad, RZ ;  /* 0xd2511f5318267825 */ /* 0x000fe200078e00ff */
[----:B------:R-:W-:-:S03]  /*da10*/  LOP3.LUT R30, R37, UR32, R110, 0x96, !PT ;  /* 0x00000020251e7c12 */ /* 0x000fc6000f8e966e */
[-C--:B------:R-:W-:Y:S01]  /*da20*/  FMUL.FTZ R239, R239, R104.reuse ;  /* 0x00000068efef7220 */ /* 0x080fe20000410000 */
[-C--:B------:R-:W-:Y:S01]  /*da30*/  FMUL.FTZ R232, R232, R105.reuse ;  /* 0x00000069e8e87220 */ /* 0x080fe20000410000 */
[-C--:B------:R-:W-:Y:S01]  /*da40*/  FMUL.FTZ R233, R233, R105.reuse ;  /* 0x00000069e9e97220 */ /* 0x080fe20000410000 */
[----:B------:R-:W-:Y:S01]  /*da50*/  LOP3.LUT R24, R39, UR28, R36, 0x96, !PT ;  /* 0x0000001c27187c12 */ /* 0x000fe2000f8e9624 */
[-C--:B------:R-:W-:Y:S01]  /*da60*/  FMUL.FTZ R234, R234, R104.reuse ;  /* 0x00000068eaea7220 */ /* 0x080fe20000410000 */
[----:B------:R-:W-:Y:S01]  /*da70*/  FMUL.FTZ R235, R235, R104 ;  /* 0x00000068ebeb7220 */ /* 0x000fe20000410000 */
[----:B------:R-:W-:Y:S01]  /*da80*/  IMAD.MOV.U32 R110, RZ, RZ, R43 ;  /* 0x000000ffff6e7224 */ /* 0x000fe200078e002b */
[----:B-----5:R-:W-:Y:S01]  /*da90*/  FMNMX.FTZ R26, R27, R26, !PT ;  /* 0x0000001a1b1a7209 */ /* 0x020fe20007810000 */
[----:B------:R-:W-:Y:S01]  /*daa0*/  IMAD.WIDE.U32 R36, R30, -0x326172a9, RZ ;  /* 0xcd9e8d571e247825 */ /* 0x000fe200078e00ff */
[C---:B------:R-:W-:Y:S01]  /*dab0*/  HMMA.16816.F32 R20, R16.reuse, R12, R20 ;  /* 0x0000000c1014723c */ /* 0x040fe20000001814 */
[----:B------:R-:W-:Y:S01]  /*dac0*/  LOP3.LUT R30, R31, UR23, R32, 0x96, !PT ;  /* 0x000000171f1e7c12 */ /* 0x000fe2000f8e9620 */
[----:B------:R-:W-:Y:S01]  /*dad0*/  MUFU.EX2 R142, R142 ;  /* 0x0000008e008e7308 */ /* 0x000fe20000000800 */
[----:B------:R-:W-:Y:S01]  /*dae0*/  IMAD.WIDE.U32 R42, R24, -0x326172a9, RZ ;  /* 0xcd9e8d57182a7825 */ /* 0x000fe200078e00ff */
[----:B------:R-:W2:Y:S01]  /*daf0*/  SHFL.BFLY PT, R107, R26, 0x1, 0x1f ;  /* 0x0c201f001a6b7f89 */ /* 0x000ea200000e0000 */
[----:B------:R-:W-:Y:S01]  /*db00*/  LOP3.LUT R159, R35, UR27, R159, 0x96, !PT ;  /* 0x0000001b239f7c12 */ /* 0x000fe2000f8e969f */
[C---:B------:R-:W-:Y:S01]  /*db10*/  HMMA.16816.F32 R248, R16.reuse, R14, R248 ;  /* 0x0000000e10f8723c */ /* 0x040fe200000018f8 */
[----:B------:R-:W-:Y:S01]  /*db20*/  FFMA.FTZ R218, R218, R105, R101 ;  /* 0x00000069dada7223 */ /* 0x000fe20000010065 */
[----:B------:R-:W-:Y:S01]  /*db30*/  LOP3.LUT R36, R43, UR25, R36, 0x96, !PT ;  /* 0x000000192b247c12 */ /* 0x000fe2000f8e9624 */
[----:B------:R-:W-:Y:S01]  /*db40*/  FFMA.FTZ R96, R221, R104, R96 ;  /* 0x00000068dd607223 */ /* 0x000fe20000010060 */
[----:B-1----:R-:W-:Y:S01]  /*db50*/  FMNMX.FTZ R106, R106, R29, !PT ;  /* 0x0000001d6a6a7209 */ /* 0x002fe20007810000 */
[----:B------:R-:W-:Y:S01]  /*db60*/  MUFU.EX2 R182, R182 ;  /* 0x000000b600b67308 */ /* 0x000fe20000000800 */
[C---:B------:R-:W-:Y:S01]  /*db70*/  HMMA.16816.F32 R236, R16.reuse, R8, R236 ;  /* 0x0000000810ec723c */ /* 0x040fe200000018ec */
[----:B------:R-:W-:Y:S01]  /*db80*/  FADD.FTZ R99, R99, R218 ;  /* 0x000000da63637221 */ /* 0x000fe20000010000 */
[C---:B------:R-:W-:Y:S01]  /*db90*/  FSETP.NEU.FTZ.AND P2, PT, R106.reuse, -INF , PT ;  /* 0xff8000006a00780b */ /* 0x040fe20003f5d000 */
[----:B------:R-:W-:Y:S01]  /*dba0*/  FMUL.FTZ R201, R106, UR36 ;  /* 0x000000246ac97c20 */ /* 0x000fe20008410000 */
[----:B------:R-:W-:Y:S01]  /*dbb0*/  FADD.FTZ R103, R103, R96 ;  /* 0x0000006067677221 */ /* 0x000fe20000010000 */
[----:B------:R-:W-:Y:S01]  /*dbc0*/  FADD.FTZ R98, R98, R99 ;  /* 0x0000006362627221 */ /* 0x000fe20000010000 */
[----:B------:R-:W-:Y:S01]  /*dbd0*/  HMMA.16816.F32 R232, R16, R10, R232 ;  /* 0x0000000a10e8723c */ /* 0x000fe200000018e8 */
[----:B------:R-:W-:Y:S01]  /*dbe0*/  FSEL R155, R106, RZ, P2 ;  /* 0x000000ff6a9b7208 */ /* 0x000fe20001000000 */
[----:B------:R-:W-:Y:S01]  /*dbf0*/  MUFU.EX2 R172, R172 ;  /* 0x000000ac00ac7308 */ /* 0x000fe20000000800 */
[----:B------:R-:W-:Y:S01]  /*dc00*/  FSEL R201, R201, RZ, P2 ;  /* 0x000000ffc9c97208 */ /* 0x000fe20001000000 */
[----:B------:R-:W-:Y:S01]  /*dc10*/  FADD.FTZ R100, R100, R103 ;  /* 0x0000006764647221 */ /* 0x000fe20000010000 */
[----:B------:R-:W-:Y:S01]  /*dc20*/  FADD.FTZ R97, R97, R98 ;  /* 0x0000006261617221 */ /* 0x000fe20000010000 */
[----:B------:R-:W-:Y:S01]  /*dc30*/  FADD.FTZ R155, R132, -R155 ;  /* 0x8000009b849b7221 */ /* 0x000fe20000010000 */
[----:B------:R-:W-:Y:S01]  /*dc40*/  IMAD.U32 R19, RZ, RZ, UR37 ;  /* 0x00000025ff137e24 */ /* 0x000fe2000f8e00ff */
[----:B------:R-:W-:Y:S01]  /*dc50*/  LOP3.LUT R17, R37, UR31, R148, 0x96, !PT ;  /* 0x0000001f25117c12 */ /* 0x000fe2000f8e9694 */
[----:B------:R-:W-:Y:S01]  /*dc60*/  IMAD.WIDE.U32 R36, R36, -0x2daee0ad, RZ ;  /* 0xd2511f5324247825 */ /* 0x000fe200078e00ff */
[----:B--2---:R-:W-:-:S03]  /*dc70*/  FMNMX.FTZ R107, R26, R107, !PT ;  /* 0x0000006b1a6b7209 */ /* 0x004fc60007810000 */
[----:B------:R-:W-:Y:S01]  /*dc80*/  FFMA.FTZ R154, R210, UR36, -R201 ;  /* 0x00000024d29a7c23 */ /* 0x000fe200080108c9 */
[----:B------:R-:W-:Y:S01]  /*dc90*/  LOP3.LUT R16, R35, UR27, R19, 0x96, !PT ;  /* 0x0000001b23107c12 */ /* 0x000fe2000f8e9613 */
[----:B------:R-:W-:Y:S01]  /*dca0*/  IMAD.WIDE.U32 R18, R17, -0x2daee0ad, RZ ;  /* 0xd2511f5311127825 */ /* 0x000fe200078e00ff */
[----:B------:R-:W-:-:S03]  /*dcb0*/  FSETP.NEU.FTZ.AND P1, PT, R107, -INF , PT ;  /* 0xff8000006b00780b */ /* 0x000fc60003f3d000 */
[----:B------:R-:W-:Y:S01]  /*dcc0*/  FMUL.FTZ R210, R107, UR36 ;  /* 0x000000246bd27c20 */ /* 0x000fe20008410000 */
[----:B------:R-:W-:Y:S01]  /*dcd0*/  FFMA.FTZ R111, R126, UR36, -R201 ;  /* 0x000000247e6f7c23 */ /* 0x000fe200080108c9 */
[----:B------:R-:W-:Y:S01]  /*dce0*/  IMAD.WIDE.U32 R140, R16, -0x326172a9, RZ ;  /* 0xcd9e8d57108c7825 */ /* 0x000fe200078e00ff */
[----:B------:R-:W-:-:S03]  /*dcf0*/  LOP3.LUT R17, R19, UR24, R38, 0x96, !PT ;  /* 0x0000001813117c12 */ /* 0x000fc6000f8e9626 */
[--C-:B------:R-:W-:Y:S01]  /*dd00*/  FFMA.FTZ R145, R134, UR36, -R201.reuse ;  /* 0x0000002486917c23 */ /* 0x100fe200080108c9 */
[----:B------:R-:W-:Y:S01]  /*dd10*/  LOP3.LUT R16, R37, UR19, R18, 0x96, !PT ;  /* 0x0000001325107c12 */ /* 0x000fe2000f8e9612 */
[----:B------:R-:W-:Y:S01]  /*dd20*/  FFMA.FTZ R134, R207, UR36, -R201 ;  /* 0x00000024cf867c23 */ /* 0x000fe200080108c9 */
[----:B------:R-:W-:Y:S01]  /*dd30*/  FSEL R210, R210, RZ, P1 ;  /* 0x000000ffd2d27208 */ /* 0x000fe20000800000 */
[----:B------:R-:W-:Y:S01]  /*dd40*/  IMAD.WIDE.U32 R18, R17, -0x326172a9, RZ ;  /* 0xcd9e8d5711127825 */ /* 0x000fe200078e00ff */
[----:B------:R-:W-:Y:S03]  /*dd50*/  MUFU.EX2 R111, R111 ;  /* 0x0000006f006f7308 */ /* 0x000fe60000000800 */
[----:B------:R-:W-:Y:S01]  /*dd60*/  FMUL.FTZ R155, R155, UR36 ;  /* 0x000000249b9b7c20 */ /* 0x000fe20008410000 */
[----:B------:R-:W-:Y:S01]  /*dd70*/  LOP3.LUT R40, R149, UR4, R140, 0x96, !PT ;  /* 0x0000000495287c12 */ /* 0x000fe2000f8e968c */
[----:B------:R-:W-:Y:S01]  /*dd80*/  IMAD.WIDE.U32 R32, R16, -0x326172a9, RZ ;  /* 0xcd9e8d5710207825 */ /* 0x000fe200078e00ff */
[----:B------:R-:W-:-:S03]  /*dd90*/  LOP3.LUT R29, R19, UR23, R42, 0x96, !PT ;  /* 0x00000017131d7c12 */ /* 0x000fc6000f8e962a */
[--C-:B------:R-:W-:Y:S01]  /*dda0*/  FFMA.FTZ R150, R25, UR36, -R210.reuse ;  /* 0x0000002419967c23 */ /* 0x100fe200080108d2 */
[--C-:B------:R-:W-:Y:S01]  /*ddb0*/  FFMA.FTZ R126, R133, UR36, -R210.reuse ;  /* 0x00000024857e7c23 */ /* 0x100fe200080108d2 */
[----:B------:R-:W-:Y:S01]  /*ddc0*/  FFMA.FTZ R113, R223, UR36, -R210 ;  /* 0x00000024df717c23 */ /* 0x000fe200080108d2 */
[----:B------:R-:W-:Y:S01]  /*ddd0*/  LOP3.LUT R16, R33, UR7, R18, 0x96, !PT ;  /* 0x0000000721107c12 */ /* 0x000fe2000f8e9612 */
[----:B------:R-:W-:Y:S01]  /*dde0*/  FFMA.FTZ R143, R129, UR36, -R210 ;  /* 0x00000024818f7c23 */ /* 0x000fe200080108d2 */
        /* <DEDUP_REMOVED lines=8> */
[----:B------:R-:W-:Y:S01]  /*de70*/  PRMT R27, R27, 0x5410, R18 ;  /* 0x000054101b1b7816 */ /* 0x000fe20000000012 */
[----:B------:R-:W-:Y:S01]  /*de80*/  MUFU.EX2 R126, R126 ;  /* 0x0000007e007e7308 */ /* 0x000fe20000000800 */
[----:B------:R-:W-:Y:S01]  /*de90*/  SHF.R.U32.HI R19, RZ, 0x18, R32 ;  /* 0x00000018ff137819 */ /* 0x000fe20000011620 */
[----:B------:R-:W-:Y:S01]  /*dea0*/  IMAD.WIDE.U32 R32, R29, -0x2daee0ad, RZ ;  /* 0xd2511f531d207825 */ /* 0x000fe200078e00ff */
[----:B------:R-:W-:-:S03]  /*deb0*/  LOP3.LUT R18, R17, 0xff, RZ, 0xc0, !PT ;  /* 0x000000ff11127812 */ /* 0x000fc600078ec0ff */
[--C-:B------:R-:W-:Y:S01]  /*dec0*/  FFMA.FTZ R122, R122, UR36, -R201.reuse ;  /* 0x000000247a7a7c23 */ /* 0x100fe200080108c9 */
[----:B------:R-:W-:Y:S01]  /*ded0*/  LOP3.LUT R17, R16, 0xffff, RZ, 0xc0, !PT ;  /* 0x0000ffff10117812 */ /* 0x000fe200078ec0ff */
[----:B------:R-:W-:Y:S01]  /*dee0*/  FFMA.FTZ R144, R173, UR36, -R201 ;  /* 0x00000024ad907c23 */ /* 0x000fe200080108c9 */
[----:B------:R-:W-:Y:S01]  /*def0*/  PRMT R19, R18, 0x5410, R19 ;  /* 0x0000541012137816 */ /* 0x000fe20000000013 */
[----:B------:R-:W1:Y:S01]  /*df00*/  MUFU.EX2 R113, R113 ;  /* 0x0000007100717308 */ /* 0x000e620000000800 */
[----:B------:R-:W-:Y:S01]  /*df10*/  SHF.R.U32.HI R17, RZ, 0x8, R17 ;  /* 0x00000008ff117819 */ /* 0x000fe20000011611 */
[----:B------:R-:W-:Y:S01]  /*df20*/  FFMA.FTZ R136, R136, UR36, -R201 ;  /* 0x0000002488887c23 */ /* 0x000fe200080108c9 */
[----:B------:R-:W-:Y:S01]  /*df30*/  LOP3.LUT R18, R16, 0xff, RZ, 0xc0, !PT ;  /* 0x000000ff10127812 */ /* 0x000fe200078ec0ff */
[--C-:B------:R-:W-:Y:S01]  /*df40*/  FFMA.FTZ R146, R190, UR36, -R210.reuse ;  /* 0x00000024be927c23 */ /* 0x100fe200080108d2 */
[--C-:B------:R-:W-:Y:S01]  /*df50*/  HSET2.LE.AND R19, R19, R102.reuse, PT ;  /* 0x0000006613137233 */ /* 0x100fe20003803000 */
[----:B------:R-:W-:Y:S01]  /*df60*/  FFMA.FTZ R70, R70, UR36, -R210 ;  /* 0x0000002446467c23 */ /* 0x000fe200080108d2 */
[----:B------:R-:W-:Y:S01]  /*df70*/  PRMT R25, R18, 0x5410, R17 ;  /* 0x0000541012197816 */ /* 0x000fe20000000011 */
[----:B------:R-:W-:Y:S01]  /*df80*/  MUFU.EX2 R150, R150 ;  /* 0x0000009600967308 */ /* 0x000fe20000000800 */
[----:B------:R-:W-:Y:S01]  /*df90*/  SHF.R.U32.HI R17, RZ, 0x10, R16 ;  /* 0x00000010ff117819 */ /* 0x000fe20000011610 */
[----:B------:R-:W-:Y:S01]  /*dfa0*/  FFMA.FTZ R69, R69, UR36, -R210 ;  /* 0x0000002445457c23 */ /* 0x000fe200080108d2 */
[----:B------:R-:W-:Y:S01]  /*dfb0*/  SHF.R.U32.HI R16, RZ, 0x18, R16 ;  /* 0x00000018ff107819 */ /* 0x000fe20000011610 */
[--C-:B------:R-:W-:Y:S01]  /*dfc0*/  FFMA.FTZ R0, R0, UR36, -R201.reuse ;  /* 0x0000002400007c23 */ /* 0x100fe200080108c9 */
[----:B------:R-:W-:Y:S01]  /*dfd0*/  LOP3.LUT R17, R17, 0xff, RZ, 0xc0, !PT ;  /* 0x000000ff11117812 */ /* 0x000fe200078ec0ff */
[----:B------:R-:W-:Y:S01]  /*dfe0*/  FFMA.FTZ R72, R72, UR36, -R210 ;  /* 0x0000002448487c23 */ /* 0x000fe200080108d2 */
[--C-:B------:R-:W-:Y:S01]  /*dff0*/  HSET2.LE.AND R18, R27, R102.reuse, PT ;  /* 0x000000661b127233 */ /* 0x100fe20003803000 */
[----:B------:R-:W2:Y:S01]  /*e000*/  MUFU.EX2 R143, R143 ;  /* 0x0000008f008f7308 */ /* 0x000ea20000000800 */
[----:B------:R-:W-:Y:S01]  /*e010*/  PRMT R17, R17, 0x5410, R16 ;  /* 0x0000541011117816 */ /* 0x000fe20000000010 */
[----:B------:R-:W-:Y:S01]  /*e020*/  FFMA.FTZ R71, R71, UR36, -R210 ;  /* 0x0000002447477c23 */ /* 0x000fe200080108d2 */
[----:B------:R-:W-:Y:S01]  /*e030*/  FSEL R16, R107, RZ, P1 ;  /* 0x000000ff6b107208 */ /* 0x000fe20000800000 */
[--C-:B------:R-:W-:Y:S01]  /*e040*/  FFMA.FTZ R74, R74, UR36, -R201.reuse ;  /* 0x000000244a4a7c23 */ /* 0x100fe200080108c9 */
[----:B-1----:R-:W-:Y:S01]  /*e050*/  F2FP.F16.F32.PACK_AB R24, R113, R126 ;  /* 0x0000007e7118723e */ /* 0x002fe200000000ff */
[--C-:B------:R-:W-:Y:S01]  /*e060*/  FFMA.FTZ R83, R83, UR36, -R201.reuse ;  /* 0x0000002453537c23 */ /* 0x100fe200080108c9 */
[--C-:B------:R-:W-:Y:S01]  /*e070*/  HSET2.LE.AND R17, R17, R102.reuse, PT ;  /* 0x0000006611117233 */ /* 0x100fe20003803000 */
[----:B------:R-:W-:Y:S01]  /*e080*/  FADD.FTZ R151, R5, -R16 ;  /* 0x8000001005977221 */ /* 0x000fe20000010000 */
[----:B------:R-:W-:Y:S01]  /*e090*/  MUFU.EX2 R154, R154 ;  /* 0x0000009a009a7308 */ /* 0x000fe20000000800 */
[----:B------:R-:W-:Y:S01]  /*e0a0*/  F2FP.F16.F32.PACK_AB R5, R111, R134 ;  /* 0x000000866f05723e */ /* 0x000fe200000000ff */
[--C-:B------:R-:W-:Y:S01]  /*e0b0*/  FFMA.FTZ R53, R53, UR36, -R201.reuse ;  /* 0x0000002435357c23 */ /* 0x100fe200080108c9 */
[----:B------:R-:W-:Y:S01]  /*e0c0*/  FMUL.FTZ R151, R151, UR36 ;  /* 0x0000002497977c20 */ /* 0x000fe20008410000 */
[----:B------:R-:W-:Y:S01]  /*e0d0*/  LOP3.LUT R19, R19, R24, RZ, 0xc0, !PT ;  /* 0x0000001813137212 */ /* 0x000fe200078ec0ff */
[--C-:B------:R-:W-:Y:S01]  /*e0e0*/  FFMA.FTZ R60, R60, UR36, -R201.reuse ;  /* 0x000000243c3c7c23 */ /* 0x100fe200080108c9 */
[----:B------:R-:W-:Y:S01]  /*e0f0*/  LOP3.LUT R18, R18, R5, RZ, 0xc0, !PT ;  /* 0x0000000512127212 */ /* 0x000fe200078ec0ff */
[--C-:B------:R-:W-:Y:S01]  /*e100*/  FFMA.FTZ R62, R62, UR36, -R201.reuse ;  /* 0x000000243e3e7c23 */ /* 0x100fe200080108c9 */
[----:B------:R-:W1:Y:S01]  /*e110*/  MUFU.EX2 R145, R145 ;  /* 0x0000009100917308 */ /* 0x000e620000000800 */
[----:B------:R-:W-:Y:S01]  /*e120*/  HSET2.LE.AND R16, R25, R102, PT ;  /* 0x0000006619107233 */ /* 0x000fe20003803000 */
[--C-:B------:R-:W-:Y:S01]  /*e130*/  FFMA.FTZ R65, R65, UR36, -R201.reuse ;  /* 0x0000002441417c23 */ /* 0x100fe200080108c9 */
[----:B--2---:R-:W-:Y:S01]  /*e140*/  F2FP.F16.F32.PACK_AB R24, R143, R150 ;  /* 0x000000968f18723e */ /* 0x004fe200000000ff */
[--C-:B------:R-:W-:Y:S01]  /*e150*/  FFMA.FTZ R73, R73, UR36, -R201.reuse ;  /* 0x0000002449497c23 */ /* 0x100fe200080108c9 */
[----:B------:R-:W-:Y:S01]  /*e160*/  LOP3.LUT R36, R33, UR33, R36, 0x96, !PT ;  /* 0x0000002121247c12 */ /* 0x000fe2000f8e9624 */
[--C-:B------:R-:W-:Y:S01]  /*e170*/  FFMA.FTZ R68, R68, UR36, -R210.reuse ;  /* 0x0000002444447c23 */ /* 0x100fe200080108d2 */
[----:B------:R-:W-:Y:S01]  /*e180*/  LOP3.LUT R17, R17, R24, RZ, 0xc0, !PT ;  /* 0x0000001811117212 */ /* 0x000fe200078ec0ff */
[----:B------:R-:W2:Y:S01]  /*e190*/  MUFU.EX2 R155, R155 ;  /* 0x0000009b009b7308 */ /* 0x000ea20000000800 */
[----:B------:R-:W-:Y:S01]  /*e1a0*/  LOP3.LUT R43, R32, 0xff, RZ, 0xc0, !PT ;  /* 0x000000ff202b7812 */ /* 0x000fe200078ec0ff */
[----:B------:R-:W-:Y:S01]  /*e1b0*/  FFMA.FTZ R67, R67, UR36, -R210 ;  /* 0x0000002443437c23 */ /* 0x000fe200080108d2 */
[----:B------:R-:W-:Y:S01]  /*e1c0*/  SHF.R.U32.HI R133, RZ, 0x18, R32 ;  /* 0x00000018ff857819 */ /* 0x000fe20000011620 */
[--C-:B------:R-:W-:Y:S01]  /*e1d0*/  FFMA.FTZ R59, R59, UR36, -R210.reuse ;  /* 0x000000243b3b7c23 */ /* 0x100fe200080108d2 */
[----:B------:R-:W-:Y:S01]  /*e1e0*/  LOP3.LUT R157, R36, 0xff, RZ, 0xc0, !PT ;  /* 0x000000ff249d7812 */ /* 0x000fe200078ec0ff */
[----:B------:R-:W-:Y:S01]  /*e1f0*/  FFMA.FTZ R58, R58, UR36, -R210 ;  /* 0x000000243a3a7c23 */ /* 0x000fe200080108d2 */
[----:B------:R-:W-:Y:S01]  /*e200*/  LOP3.LUT R41, R141, UR6, R156, 0x96, !PT ;  /* 0x000000068d297c12 */ /* 0x000fe2000f8e969c */
[----:B------:R-:W3:Y:S01]  /*e210*/  MUFU.EX2 R151, R151 ;  /* 0x0000009700977308 */ /* 0x000ee20000000800 */
[----:B-1----:R-:W-:Y:S01]  /*e220*/  F2FP.F16.F32.PACK_AB R5, R145, R154 ;  /* 0x0000009a9105723e */ /* 0x002fe200000000ff */
[----:B------:R-:W-:Y:S01]  /*e230*/  FFMA.FTZ R55, R55, UR36, -R210 ;  /* 0x0000002437377c23 */ /* 0x000fe200080108d2 */
[----:B------:R-:W-:Y:S01]  /*e240*/  LOP3.LUT R141, R141, UR6, R114, 0x96, !PT ;  /* 0x000000068d8d7c12 */ /* 0x000fe2000f8e9672 */
[--C-:B------:R-:W-:Y:S01]  /*e250*/  FFMA.FTZ R114, R224, UR36, -R201.reuse ;  /* 0x00000024e0727c23 */ /* 0x100fe200080108c9 */
[----:B------:R-:W-:Y:S01]  /*e260*/  LOP3.LUT R16, R16, R5, RZ, 0xc0, !PT ;  /* 0x0000000510107212 */ /* 0x000fe200078ec0ff */
[----:B------:R-:W-:Y:S01]  /*e270*/  FFMA.FTZ R5, R209, UR36, -R201 ;  /* 0x00000024d1057c23 */ /* 0x000fe200080108c9 */
[----:B------:R-:W-:Y:S01]  /*e280*/  IMAD.WIDE.U32 R222, R41, -0x2daee0ad, RZ ;  /* 0xd2511f5329de7825 */ /* 0x000fe200078e00ff */
[----:B------:R-:W1:Y:S03]  /*e290*/  MUFU.EX2 R129, R129 ;  /* 0x0000008100817308 */ /* 0x000e660000000800 */
[-C--:B--2---:R-:W-:Y:S01]  /*e2a0*/  FMUL.FTZ R24, R115, R155.reuse ;  /* 0x0000009b73187220 */ /* 0x084fe20000410000 */
[-C--:B------:R-:W-:Y:S01]  /*e2b0*/  FMUL.FTZ R25, R112, R155.reuse ;  /* 0x0000009b70197220 */ /* 0x080fe20000410000 */
[-C--:B------:R-:W-:Y:S01]  /*e2c0*/  FMUL.FTZ R244, R244, R155.reuse ;  /* 0x0000009bf4f47220 */ /* 0x080fe20000410000 */
[-C--:B------:R-:W-:Y:S01]  /*e2d0*/  FMUL.FTZ R245, R245, R155.reuse ;  /* 0x0000009bf5f57220 */ /* 0x080fe20000410000 */
[-C--:B------:R-:W-:Y:S01]  /*e2e0*/  FMUL.FTZ R228, R228, R155.reuse ;  /* 0x0000009be4e47220 */ /* 0x080fe20000410000 */
[----:B------:R-:W-:Y:S01]  /*e2f0*/  FMUL.FTZ R229, R229, R155 ;  /* 0x0000009be5e57220 */ /* 0x000fe20000410000 */
[----:B------:R-:W-:Y:S01]  /*e300*/  FFMA.FTZ R112, R208, UR36, -R95 ;  /* 0x00000024d0707c23 */ /* 0x000fe2000801085f */
[--C-:B------:R-:W-:Y:S01]  /*e310*/  FFMA.FTZ R115, R135, UR36, -R188.reuse ;  /* 0x0000002487737c23 */ /* 0x100fe200080108bc */
[-C--:B---3--:R-:W-:Y:S01]  /*e320*/  FMUL.FTZ R26, R110, R151.reuse ;  /* 0x000000976e1a7220 */ /* 0x088fe20000410000 */
[-C--:B------:R-:W-:Y:S01]  /*e330*/  FMUL.FTZ R27, R108, R151.reuse ;  /* 0x000000976c1b7220 */ /* 0x080fe20000410000 */
[-C--:B------:R-:W-:Y:S01]  /*e340*/  FMUL.FTZ R246, R246, R151.reuse ;  /* 0x00000097f6f67220 */ /* 0x080fe20000410000 */
[-C--:B------:R-:W-:Y:S01]  /*e350*/  FMUL.FTZ R247, R247, R151.reuse ;  /* 0x00000097f7f77220 */ /* 0x080fe20000410000 */
[----:B------:R-:W-:Y:S01]  /*e360*/  FFMA.FTZ R110, R211, UR36, -R188 ;  /* 0x00000024d36e7c23 */ /* 0x000fe200080108bc */
[-C--:B------:R-:W-:Y:S01]  /*e370*/  FMUL.FTZ R31, R243, R151.reuse ;  /* 0x00000097f31f7220 */ /* 0x080fe20000410000 */
[-C--:B------:R-:W-:Y:S01]  /*e380*/  FMUL.FTZ R230, R230, R151.reuse ;  /* 0x00000097e6e67220 */ /* 0x080fe20000410000 */
[----:B------:R-:W-:Y:S01]  /*e390*/  FMUL.FTZ R231, R231, R151 ;  /* 0x00000097e7e77220 */ /* 0x000fe20000410000 */
[----:B------:R-:W-:Y:S01]  /*e3a0*/  HMMA.16816.F32 R24, R16, R12, R24 ;  /* 0x0000000c1018723c */ /* 0x000fe20000001818 */
[----:B------:R-:W-:Y:S01]  /*e3b0*/  FFMA.FTZ R108, R226, UR36, -R201 ;  /* 0x00000024e26c7c23 */ /* 0x000fe200080108c9 */
[----:B------:R-:W2:Y:S01]  /*e3c0*/  MUFU.EX2 R110, R110 ;  /* 0x0000006e006e7308 */ /* 0x000ea20000000800 */
[----:B------:R-:W-:-:S02]  /*e3d0*/  IMAD.MOV.U32 R226, RZ, RZ, R109 ;  /* 0x000000ffffe27224 */ /* 0x000fc400078e006d */
[----:B------:R-:W-:Y:S01]  /*e3e0*/  FFMA.FTZ R109, R216, UR36, -R95 ;  /* 0x00000024d86d7c23 */ /* 0x000fe2000801085f */
[----:B------:R-:W-:Y:S01]  /*e3f0*/  FFMA.FTZ R135, R125, UR36, -R210 ;  /* 0x000000247d877c23 */ /* 0x000fe200080108d2 */
[----:B-1----:R-:W-:Y:S01]  /*e400*/  F2FP.F16.F32.PACK_AB R132, R129, R120 ;  /* 0x000000788184723e */ /* 0x002fe200000000ff */
[----:B------:R-:W-:Y:S01]  /*e410*/  IMAD.WIDE.U32 R208, R40, -0x2daee0ad, RZ ;  /* 0xd2511f5328d07825 */ /* 0x000fe200078e00ff */
[----:B------:R-:W-:-:S03]  /*e420*/  LOP3.LUT R13, R32, 0xffff, RZ, 0xc0, !PT ;  /* 0x0000ffff200d7812 */ /* 0x000fc600078ec0ff */
[----:B------:R-:W-:Y:S01]  /*e430*/  FFMA.FTZ R54, R54, UR36, -R210 ;  /* 0x0000002436367c23 */ /* 0x000fe200080108d2 */
[----:B------:R-:W-:Y:S01]  /*e440*/  SHF.R.U32.HI R12, RZ, 0x10, R32 ;  /* 0x00000010ff0c7819 */ /* 0x000fe20000011620 */
[----:B------:R-:W-:Y:S01]  /*e450*/  IMAD.WIDE.U32 R32, R30, -0x2daee0ad, RZ ;  /* 0xd2511f531e207825 */ /* 0x000fe200078e00ff */
[----:B------:R-:W-:Y:S01]  /*e460*/  SHF.R.U32.HI R30, RZ, 0x8, R13 ;  /* 0x00000008ff1e7819 */ /* 0x000fe2000001160d */
[----:B------:R-:W-:Y:S01]  /*e470*/  MUFU.EX2 R109, R109 ;  /* 0x0000006d006d7308 */ /* 0x000fe20000000800 */
[----:B------:R-:W-:Y:S01]  /*e480*/  SHF.R.U32.HI R125, RZ, 0x10, R36 ;  /* 0x00000010ff7d7819 */ /* 0x000fe20000011624 */
[--C-:B------:R-:W-:Y:S01]  /*e490*/  FFMA.FTZ R79, R79, UR36, -R210.reuse ;  /* 0x000000244f4f7c23 */ /* 0x100fe200080108d2 */
[----:B------:R-:W-:Y:S01]  /*e4a0*/  LOP3.LUT R13, R32, 0xffff, RZ, 0xc0, !PT ;  /* 0x0000ffff200d7812 */ /* 0x000fe200078ec0ff */
[----:B------:R-:W-:Y:S01]  /*e4b0*/  FFMA.FTZ R75, R75, UR36, -R210 ;  /* 0x000000244b4b7c23 */ /* 0x000fe200080108d2 */
[----:B------:R-:W-:Y:S01]  /*e4c0*/  PRMT R43, R43, 0x5410, R30 ;  /* 0x000054102b2b7816 */ /* 0x000fe2000000001e */
[----:B------:R-:W-:Y:S01]  /*e4d0*/  FFMA.FTZ R154, R217, R155, R154 ;  /* 0x0000009bd99a7223 */ /* 0x000fe2000001009a */
[----:B------:R-:W-:Y:S01]  /*e4e0*/  LOP3.LUT R30, R12, 0xff, RZ, 0xc0, !PT ;  /* 0x000000ff0c1e7812 */ /* 0x000fe200078ec0ff */
[----:B------:R-:W1:Y:S01]  /*e4f0*/  MUFU.EX2 R112, R112 ;  /* 0x0000007000707308 */ /* 0x000e620000000800 */
[----:B------:R-:W-:Y:S01]  /*e500*/  LOP3.LUT R28, R33, UR33, R28, 0x96, !PT ;  /* 0x00000021211c7c12 */ /* 0x000fe2000f8e961c */
[-C--:B------:R-:W-:Y:S01]  /*e510*/  FFMA.FTZ R150, R219, R151.reuse, R150 ;  /* 0x00000097db967223 */ /* 0x080fe20000010096 */
[----:B------:R-:W-:Y:S01]  /*e520*/  LOP3.LUT R37, R32, 0xff, RZ, 0xc0, !PT ;  /* 0x000000ff20257812 */ /* 0x000fe200078ec0ff */
[----:B------:R-:W-:Y:S01]  /*e530*/  FADD.FTZ R145, R145, R154 ;  /* 0x0000009a91917221 */ /* 0x000fe20000010000 */
[----:B------:R-:W-:Y:S01]  /*e540*/  SHF.R.U32.HI R12, RZ, 0x8, R13 ;  /* 0x00000008ff0c7819 */ /* 0x000fe2000001160d */
[----:B------:R-:W-:Y:S01]  /*e550*/  FADD.FTZ R143, R143, R150 ;  /* 0x000000968f8f7221 */ /* 0x000fe20000010000 */
[----:B------:R-:W-:Y:S01]  /*e560*/  SHF.R.U32.HI R29, RZ, 0x10, R32 ;  /* 0x00000010ff1d7819 */ /* 0x000fe20000011620 */
[----:B------:R-:W3:Y:S01]  /*e570*/  MUFU.EX2 R115, R115 ;  /* 0x0000007300737308 */ /* 0x000ee20000000800 */
[----:B------:R-:W-:Y:S01]  /*e580*/  PRMT R37, R37, 0x5410, R12 ;  /* 0x0000541025257816 */ /* 0x000fe2000000000c */
[----:B------:R-:W-:Y:S01]  /*e590*/  FADD.FTZ R134, R134, R145 ;  /* 0x0000009186867221 */ /* 0x000fe20000010000 */
[----:B------:R-:W-:Y:S01]  /*e5a0*/  LOP3.LUT R38, R28, 0xffff, RZ, 0xc0, !PT ;  /* 0x0000ffff1c267812 */ /* 0x000fe200078ec0ff */
[----:B------:R-:W-:Y:S01]  /*e5b0*/  HMMA.16816.F32 R12, R16, R14, R244 ;  /* 0x0000000e100c723c */ /* 0x000fe200000018f4 */
[----:B------:R-:W-:Y:S01]  /*e5c0*/  SHF.R.U32.HI R39, RZ, 0x18, R32 ;  /* 0x00000018ff277819 */ /* 0x000fe20000011620 */
[----:B------:R-:W-:Y:S01]  /*e5d0*/  FADD.FTZ R126, R126, R143 ;  /* 0x0000008f7e7e7221 */ /* 0x000fe20000010000 */
[----:B------:R-:W-:Y:S01]  /*e5e0*/  PRMT R133, R30, 0x5410, R133 ;  /* 0x000054101e857816 */ /* 0x000fe20000000085 */
[----:B------:R-:W-:Y:S01]  /*e5f0*/  FMUL.FTZ R30, R242, R151 ;  /* 0x00000097f21e7220 */ /* 0x000fe20000410000 */
[----:B------:R-:W-:Y:S01]  /*e600*/  LOP3.LUT R34, R29, 0xff, RZ, 0xc0, !PT ;  /* 0x000000ff1d227812 */ /* 0x000fe200078ec0ff */
[----:B------:R-:W-:Y:S01]  /*e610*/  FMUL.FTZ R29, R241, R155 ;  /* 0x0000009bf11d7220 */ /* 0x000fe20000410000 */
[----:B------:R-:W-:Y:S01]  /*e620*/  IMAD.MOV.U32 R247, RZ, RZ, R149 ;  /* 0x000000fffff77224 */ /* 0x000fe200078e0095 */
[----:B------:R-:W-:Y:S01]  /*e630*/  LOP3.LUT R197, R28, 0xff, RZ, 0xc0, !PT ;  /* 0x000000ff1cc57812 */ /* 0x000fe200078ec0ff */
[----:B------:R-:W-:Y:S01]  /*e640*/  MUFU.EX2 R117, R117 ;  /* 0x0000007500757308 */ /* 0x000fe20000000800 */
[--C-:B------:R-:W-:Y:S01]  /*e650*/  SHF.R.U32.HI R32, RZ, 0x10, R28.reuse ;  /* 0x00000010ff207819 */ /* 0x100fe2000001161c */
[----:B------:R-:W-:Y:S01]  /*e660*/  IMAD.WIDE.U32 R244, R168, -0x326172a9, RZ ;  /* 0xcd9e8d57a8f47825 */ /* 0x000fe200078e00ff */
[----:B------:R-:W-:-:S03]  /*e670*/  SHF.R.U32.HI R149, RZ, 0x18, R28 ;  /* 0x00000018ff957819 */ /* 0x000fc6000001161c */
[----:B------:R-:W-:Y:S01]  /*e680*/  FMUL.FTZ R28, R240, R155 ;  /* 0x0000009bf01c7220 */ /* 0x000fe20000410000 */
[----:B------:R-:W-:Y:S01]  /*e690*/  SHF.R.U32.HI R38, RZ, 0x8, R38 ;  /* 0x00000008ff267819 */ /* 0x000fe20000011626 */
[----:B------:R-:W-:Y:S01]  /*e6a0*/  IMAD.MOV.U32 R246, RZ, RZ, R148 ;  /* 0x000000fffff67224 */ /* 0x000fe200078e0094 */
[----:B------:R-:W-:Y:S01]  /*e6b0*/  LOP3.LUT R32, R32, 0xff, RZ, 0xc0, !PT ;  /* 0x000000ff20207812 */ /* 0x000fe200078ec0ff */
[----:B------:R-:W4:Y:S01]  /*e6c0*/  MUFU.EX2 R108, R108 ;  /* 0x0000006c006c7308 */ /* 0x000f220000000800 */
[----:B------:R-:W-:Y:S01]  /*e6d0*/  PRMT R197, R197, 0x5410, R38 ;  /* 0x00005410c5c57816 */ /* 0x000fe20000000026 */
[----:B------:R-:W-:Y:S01]  /*e6e0*/  FFMA.FTZ R148, R175, UR36, -R210 ;  /* 0x00000024af947c23 */ /* 0x000fe200080108d2 */
[----:B------:R-:W-:Y:S01]  /*e6f0*/  LOP3.LUT R38, R36, 0xffff, RZ, 0xc0, !PT ;  /* 0x0000ffff24267812 */ /* 0x000fe200078ec0ff */
[C---:B------:R-:W-:Y:S01]  /*e700*/  HMMA.16816.F32 R28, R16.reuse, R8, R28 ;  /* 0x00000008101c723c */ /* 0x040fe2000000181c */
[----:B------:R-:W-:Y:S01]  /*e710*/  PRMT R39, R34, 0x5410, R39 ;  /* 0x0000541022277816 */ /* 0x000fe20000000027 */
[----:B------:R-:W-:Y:S01]  /*e720*/  IMAD.WIDE.U32 R240, R4, -0x326172a9, RZ ;  /* 0xcd9e8d5704f07825 */ /* 0x000fe200078e00ff */
[----:B------:R-:W-:Y:S01]  /*e730*/  PRMT R149, R32, 0x5410, R149 ;  /* 0x0000541020957816 */ /* 0x000fe20000000095 */
[----:B------:R-:W-:Y:S01]  /*e740*/  MUFU.EX2 R135, R135 ;  /* 0x0000008700877308 */ /* 0x000fe20000000800 */
[----:B------:R-:W5:Y:S01]  /*e750*/  LDSM.16.MT88.4 R32, [R252+0x4400] ;  /* 0x00440000fc20783b */ /* 0x000f620000004200 */
[----:B------:R-:W-:Y:S01]  /*e760*/  HMMA.16816.F32 R16, R16, R10, R228 ;  /* 0x0000000a1010723c */ /* 0x000fe200000018e4 */
[----:B------:R-:W-:Y:S01]  /*e770*/  SHF.R.U32.HI R38, RZ, 0x8, R38 ;  /* 0x00000008ff267819 */ /* 0x000fe20000011626 */
[----:B------:R-:W-:Y:S01]  /*e780*/  FADD.FTZ R134, R111, R134 ;  /* 0x000000866f867221 */ /* 0x000fe20000010000 */
[----:B------:R-:W5:Y:S01]  /*e790*/  LDSM.16.MT88.4 R8, [R226+0x4400] ;  /* 0x00440000e208783b */ /* 0x000f620000004200 */
[--C-:B------:R-:W-:Y:S01]  /*e7a0*/  HSET2.LE.AND R37, R37, R102.reuse, PT ;  /* 0x0000006625257233 */ /* 0x100fe20003803000 */
[----:B------:R-:W-:Y:S01]  /*e7b0*/  FADD.FTZ R126, R113, R126 ;  /* 0x0000007e717e7221 */ /* 0x000fe20000010000 */
[----:B------:R-:W-:Y:S01]  /*e7c0*/  PRMT R157, R157, 0x5410, R38 ;  /* 0x000054109d9d7816 */ /* 0x000fe20000000026 */
[----:B------:R-:W4:Y:S01]  /*e7d0*/  MUFU.EX2 R118, R118 ;  /* 0x0000007600767308 */ /* 0x000f220000000800 */
[----:B--2---:R-:W-:Y:S01]  /*e7e0*/  F2FP.F16.F32.PACK_AB R38, R110, R119 ;  /* 0x000000776e26723e */ /* 0x004fe200000000ff */
[----:B------:R-:W-:Y:S01]  /*e7f0*/  FADD.FTZ R7, R7, R100 ;  /* 0x0000006407077221 */ /* 0x000fe20000010000 */
[----:B------:R-:W-:Y:S01]  /*e800*/  HSET2.LE.AND R39, R39, R102, PT ;  /* 0x0000006627277233 */ /* 0x000fe20003803000 */
[----:B------:R-:W-:Y:S01]  /*e810*/  FFMA.FTZ R94, R94, UR36, -R95 ;  /* 0x000000245e5e7c23 */ /* 0x000fe2000801085f */
[----:B------:R-:W-:-:S02]  /*e820*/  LOP3.LUT R38, R37, R38, RZ, 0xc0, !PT ;  /* 0x0000002625267212 */ /* 0x000fc400078ec0ff */
[--C-:B------:R-:W-:Y:S01]  /*e830*/  HSET2.LE.AND R37, R149, R102.reuse, PT ;  /* 0x0000006695257233 */ /* 0x100fe20003803000 */
[--C-:B------:R-:W-:Y:S01]  /*e840*/  FFMA.FTZ R149, R121, UR36, -R210.reuse ;  /* 0x0000002479957c23 */ /* 0x100fe200080108d2 */
[----:B-1----:R-:W-:Y:S01]  /*e850*/  F2FP.F16.F32.PACK_AB R42, R112, R109 ;  /* 0x0000006d702a723e */ /* 0x002fe200000000ff */
[----:B------:R-:W-:Y:S01]  /*e860*/  MUFU.EX2 R5, R5 ;  /* 0x0000000500057308 */ /* 0x000fe20000000800 */
[----:B------:R-:W-:Y:S02]  /*e870*/  LOP3.LUT R125, R125, 0xff, RZ, 0xc0, !PT ;  /* 0x000000ff7d7d7812 */ /* 0x000fe400078ec0ff */
[----:B------:R-:W-:Y:S01]  /*e880*/  LOP3.LUT R37, R37, R132, RZ, 0xc0, !PT ;  /* 0x0000008425257212 */ /* 0x000fe200078ec0ff */
[----:B------:R-:W-:Y:S01]  /*e890*/  FFMA.FTZ R132, R124, UR36, -R210 ;  /* 0x000000247c847c23 */ /* 0x000fe200080108d2 */
[----:B------:R-:W-:Y:S02]  /*e8a0*/  LOP3.LUT R39, R39, R42, RZ, 0xc0, !PT ;  /* 0x0000002a27277212 */ /* 0x000fe400078ec0ff */
[----:B------:R-:W-:Y:S01]  /*e8b0*/  SHF.R.U32.HI R42, RZ, 0x18, R36 ;  /* 0x00000018ff2a7819 */ /* 0x000fe20000011624 */
[----:B------:R-:W1:Y:S01]  /*e8c0*/  MUFU.EX2 R114, R114 ;  /* 0x0000007200727308 */ /* 0x000e620000000800 */
[----:B------:R-:W-:-:S02]  /*e8d0*/  HSET2.LE.AND R36, R197, R102, PT ;  /* 0x00000066c5247233 */ /* 0x000fc40003803000 */
[----:B---3--:R-:W-:Y:S02]  /*e8e0*/  F2FP.F16.F32.PACK_AB R121, R115, R116 ;  /* 0x000000747379723e */ /* 0x008fe400000000ff */
[----:B------:R-:W-:Y:S02]  /*e8f0*/  PRMT R125, R125, 0x5410, R42 ;  /* 0x000054107d7d7816 */ /* 0x000fe4000000002a */
[----:B------:R-:W-:Y:S01]  /*e900*/  LOP3.LUT R244, R245, R2, RZ, 0x3c, !PT ;  /* 0x00000002f5f47212 */ /* 0x000fe200078e3cff */
[----:B------:R-:W-:Y:S01]  /*e910*/  MUFU.EX2 R149, R149 ;  /* 0x0000009500957308 */ /* 0x000fe20000000800 */
[--C-:B------:R-:W-:Y:S02]  /*e920*/  HSET2.LE.AND R42, R43, R102.reuse, PT ;  /* 0x000000662b2a7233 */ /* 0x100fe40003803000 */
[----:B------:R-:W-:Y:S01]  /*e930*/  HSET2.LE.AND R43, R133, R102, PT ;  /* 0x00000066852b7233 */ /* 0x000fe20003803000 */
[----:B------:R-:W-:Y:S01]  /*e940*/  IMAD.WIDE.U32 R244, R244, -0x2daee0ad, RZ ;  /* 0xd2511f53f4f47825 */ /* 0x000fe200078e00ff */
[----:B------:R-:W-:-:S03]  /*e950*/  LOP3.LUT R36, R36, R121, RZ, 0xc0, !PT ;  /* 0x0000007924247212 */ /* 0x000fc600078ec0ff */
[----:B------:R-:W-:Y:S01]  /*e960*/  FFMA.FTZ R133, R206, UR36, -R95 ;  /* 0x00000024ce857c23 */ /* 0x000fe2000801085f */
[----:B----4-:R-:W-:Y:S01]  /*e970*/  F2FP.F16.F32.PACK_AB R41, R108, R117 ;  /* 0x000000756c29723e */ /* 0x010fe200000000ff */
[----:B------:R-:W2:Y:S01]  /*e980*/  MUFU.EX2 R132, R132 ;  /* 0x0000008400847308 */ /* 0x000ea20000000800 */
[----:B------:R-:W-:Y:S02]  /*e990*/  F2FP.F16.F32.PACK_AB R40, R118, R135 ;  /* 0x000000877628723e */ /* 0x000fe400000000ff */
[----:B------:R-:W-:Y:S01]  /*e9a0*/  LOP3.LUT R140, R199, UR4, R140, 0x96, !PT ;  /* 0x00000004c78c7c12 */ /* 0x000fe2000f8e968c */
[C---:B-----5:R-:W-:Y:S01]  /*e9b0*/  HMMA.16816.F32 R20, R36.reuse, R32, R20 ;  /* 0x000000202414723c */ /* 0x060fe20000001814 */
[----:B------:R-:W-:Y:S02]  /*e9c0*/  LOP3.LUT R42, R42, R41, RZ, 0xc0, !PT ;  /* 0x000000292a2a7212 */ /* 0x000fe400078ec0ff */
[----:B------:R-:W-:Y:S01]  /*e9d0*/  LOP3.LUT R43, R43, R40, RZ, 0xc0, !PT ;  /* 0x000000282b2b7212 */ /* 0x000fe200078ec0ff */
[----:B------:R-:W3:Y:S01]  /*e9e0*/  MUFU.EX2 R133, R133 ;  /* 0x0000008500857308 */ /* 0x000ee20000000800 */
[--C-:B------:R-:W-:Y:S01]  /*e9f0*/  HSET2.LE.AND R40, R157, R102.reuse, PT ;  /* 0x000000669d287233 */ /* 0x100fe20003803000 */
[C---:B------:R-:W-:Y:S01]  /*ea00*/  HMMA.16816.F32 R248, R36.reuse, R34, R248 ;  /* 0x0000002224f8723c */ /* 0x040fe200000018f8 */
[----:B------:R-:W-:Y:S01]  /*ea10*/  HSET2.LE.AND R41, R125, R102, PT ;  /* 0x000000667d297233 */ /* 0x000fe20003803000 */
[----:B------:R-:W-:Y:S01]  /*ea20*/  FFMA.FTZ R157, R174, UR36, -R210 ;  /* 0x00000024ae9d7c23 */ /* 0x000fe200080108d2 */
[----:B-1----:R-:W-:Y:S01]  /*ea30*/  F2FP.F16.F32.PACK_AB R125, R114, R5 ;  /* 0x00000005727d723e */ /* 0x002fe200000000ff */
[----:B------:R-:W-:Y:S01]  /*ea40*/  IMAD.WIDE.U32 R174, R159, -0x326172a9, RZ ;  /* 0xcd9e8d579fae7825 */ /* 0x000fe200078e00ff */
[----:B------:R-:W-:Y:S01]  /*ea50*/  LOP3.LUT R121, R223, UR32, R244, 0x96, !PT ;  /* 0x00000020df797c12 */ /* 0x000fe2000f8e96f4 */
[C---:B------:R-:W-:Y:S01]  /*ea60*/  HMMA.16816.F32 R236, R36.reuse, R8, R236 ;  /* 0x0000000824ec723c */ /* 0x040fe200000018ec */
[----:B--2---:R-:W-:Y:S01]  /*ea70*/  F2FP.F16.F32.PACK_AB R124, R132, R149 ;  /* 0x00000095847c723e */ /* 0x004fe200000000ff */
[----:B------:R-:W-:Y:S01]  /*ea80*/  MUFU.EX2 R144, R144 ;  /* 0x0000009000907308 */ /* 0x000fe20000000800 */
[----:B------:R-:W-:Y:S01]  /*ea90*/  LOP3.LUT R123, R209, UR28, R222, 0x96, !PT ;  /* 0x0000001cd17b7c12 */ /* 0x000fe2000f8e96de */
[----:B------:R-:W-:Y:S01]  /*eaa0*/  IMAD.WIDE.U32 R222, R140, -0x2daee0ad, RZ ;  /* 0xd2511f538cde7825 */ /* 0x000fe200078e00ff */
[----:B------:R-:W-:Y:S01]  /*eab0*/  LOP3.LUT R40, R40, R125, RZ, 0xc0, !PT ;  /* 0x0000007d28287212 */ /* 0x000fe200078ec0ff */
[----:B------:R-:W-:Y:S01]  /*eac0*/  HMMA.16816.F32 R232, R36, R10, R232 ;  /* 0x0000000a24e8723c */ /* 0x000fe200000018e8 */
[----:B------:R-:W-:Y:S01]  /*ead0*/  LOP3.LUT R41, R41, R124, RZ, 0xc0, !PT ;  /* 0x0000007c29297212 */ /* 0x000fe200078ec0ff */
[----:B------:R-:W-:-:S04]  /*eae0*/  IMAD.WIDE.U32 R224, R121, -0x326172a9, RZ ;  /* 0xcd9e8d5779e07825 */ /* 0x000fc800078e00ff */
[--C-:B------:R-:W-:Y:S01]  /*eaf0*/  FFMA.FTZ R125, R195, UR36, -R188.reuse ;  /* 0x00000024c37d7c23 */ /* 0x100fe200080108bc */
[----:B------:R-:W-:Y:S01]  /*eb00*/  FFMA.FTZ R124, R193, UR36, -R188 ;  /* 0x00000024c17c7c23 */ /* 0x000fe200080108bc */
[----:B------:R1:W-:Y:S01]  /*eb10*/  MUFU.EX2 R121, R122 ;  /* 0x0000007a00797308 */ /* 0x0003e20000000800 */
[----:B------:R-:W-:Y:S01]  /*eb20*/  LOP3.LUT R159, R175, UR6, R156, 0x96, !PT ;  /* 0x00000006af9f7c12 */ /* 0x000fe2000f8e969c */
[----:B------:R-:W-:Y:S01]  /*eb30*/  IMAD.WIDE.U32 R36, R141, -0x2daee0ad, RZ ;  /* 0xd2511f538d247825 */ /* 0x000fe200078e00ff */
[----:B------:R-:W-:Y:S01]  /*eb40*/  HMMA.16816.F32 R24, R40, R32, R24 ;  /* 0x000000202818723c */ /* 0x000fe20000001818 */
[----:B------:R-:W-:Y:S02]  /*eb50*/  LOP3.LUT R38, R225, UR31, R246, 0x96, !PT ;  /* 0x0000001fe1267c12 */ /* 0x000fe4000f8e96f6 */
[----:B------:R-:W-:Y:S01]  /*eb60*/  FADD.FTZ R5, R5, R134 ;  /* 0x0000008605057221 */ /* 0x000fe20000010000 */
[----:B------:R-:W-:Y:S01]  /*eb70*/  IMAD.WIDE.U32 R140, R123, -0x326172a9, RZ ;  /* 0xcd9e8d577b8c7825 */ /* 0x000fe200078e00ff */
[----:B------:R-:W-:-:S03]  /*eb80*/  LOP3.LUT R37, R37, UR32, R200, 0x96, !PT ;  /* 0x0000002025257c12 */ /* 0x000fc6000f8e96c8 */
[----:B------:R-:W-:Y:S01]  /*eb90*/  FFMA.FTZ R123, R137, UR36, -R188 ;  /* 0x00000024897b7c23 */ /* 0x000fe200080108bc */
[----:B------:R-:W-:Y:S01]  /*eba0*/  LOP3.LUT R36, R223, UR28, R36, 0x96, !PT ;  /* 0x0000001cdf247c12 */ /* 0x000fe2000f8e9624 */
[----:B------:R-:W-:Y:S01]  /*ebb0*/  IMAD.WIDE.U32 R38, R38, -0x2daee0ad, RZ ;  /* 0xd2511f5326267825 */ /* 0x000fe200078e00ff */
[----:B------:R-:W-:Y:S01]  /*ebc0*/  LOP3.LUT R194, R141, UR25, R224, 0x96, !PT ;  /* 0x000000198dc27c12 */ /* 0x000fe2000f8e96e0 */
[C---:B------:R-:W-:Y:S02]  /*ebd0*/  HMMA.16816.F32 R12, R40.reuse, R34, R12 ;  /* 0x00000022280c723c */ /* 0x040fe4000000180c */
[----:B------:R-:W-:Y:S01]  /*ebe0*/  FFMA.FTZ R137, R204, UR36, -R95 ;  /* 0x00000024cc897c23 */ /* 0x000fe2000801085f */
[----:B------:R-:W-:Y:S01]  /*ebf0*/  IMAD.WIDE.U32 R32, R37, -0x326172a9, RZ ;  /* 0xcd9e8d5725207825 */ /* 0x000fe200078e00ff */
[----:B------:R-:W-:Y:S03]  /*ec00*/  MUFU.EX2 R125, R125 ;  /* 0x0000007d007d7308 */ /* 0x000fe60000000800 */
[----:B------:R-:W-:Y:S01]  /*ec10*/  FFMA.FTZ R141, R131, UR36, -R201 ;  /* 0x00000024838d7c23 */ /* 0x000fe200080108c9 */
[----:B-1----:R-:W-:Y:S01]  /*ec20*/  FFMA.FTZ R122, R205, UR36, -R188 ;  /* 0x00000024cd7a7c23 */ /* 0x002fe200080108bc */
[----:B------:R-:W-:Y:S01]  /*ec30*/  IMAD.WIDE.U32 R36, R36, -0x326172a9, RZ ;  /* 0xcd9e8d5724247825 */ /* 0x000fe200078e00ff */
[----:B------:R-:W-:Y:S01]  /*ec40*/  LOP3.LUT R33, R33, UR31, R198, 0x96, !PT ;  /* 0x0000001f21217c12 */ /* 0x000fe2000f8e96c6 */
[C---:B------:R-:W-:Y:S02]  /*ec50*/  HMMA.16816.F32 R16, R40.reuse, R10, R16 ;  /* 0x0000000a2810723c */ /* 0x040fe40000001810 */
[----:B------:R-:W-:Y:S01]  /*ec60*/  FFMA.FTZ R131, R192, UR36, -R210 ;  /* 0x00000024c0837c23 */ /* 0x000fe200080108d2 */
[----:B------:R-:W-:Y:S01]  /*ec70*/  IMAD.WIDE.U32 R194, R194, -0x2daee0ad, RZ ;  /* 0xd2511f53c2c27825 */ /* 0x000fe200078e00ff */
[----:B------:R-:W-:Y:S01]  /*ec80*/  LOP3.LUT R209, R37, UR25, R32, 0x96, !PT ;  /* 0x0000001925d17c12 */ /* 0x000fe2000f8e9620 */
[----:B------:R-:W-:Y:S01]  /*ec90*/  MUFU.EX2 R137, R137 ;  /* 0x0000008900897308 */ /* 0x000fe20000000800 */
[----:B------:R-:W-:Y:S01]  /*eca0*/  LOP3.LUT R32, R39, UR24, R208, 0x96, !PT ;  /* 0x0000001827207c12 */ /* 0x000fe2000f8e96d0 */
[----:B------:R-:W-:Y:S01]  /*ecb0*/  IMAD.WIDE.U32 R224, R33, -0x2daee0ad, RZ ;  /* 0xd2511f5321e07825 */ /* 0x000fe200078e00ff */
[----:B------:R-:W-:Y:S01]  /*ecc0*/  LOP3.LUT R207, R195, UR19, R38, 0x96, !PT ;  /* 0x00000013c3cf7c12 */ /* 0x000fe2000f8e9626 */
[----:B------:R-:W-:Y:S01]  /*ecd0*/  HMMA.16816.F32 R28, R40, R8, R28 ;  /* 0x00000008281c723c */ /* 0x000fe2000000181c */
[----:B------:R-:W-:Y:S01]  /*ece0*/  LOP3.LUT R190, R247, UR4, R174, 0x96, !PT ;  /* 0x00000004f7be7c12 */ /* 0x000fe2000f8e96ae */
[----:B------:R-:W-:Y:S01]  /*ecf0*/  IMAD.WIDE.U32 R208, R209, -0x2daee0ad, RZ ;  /* 0xd2511f53d1d07825 */ /* 0x000fe200078e00ff */
[----:B------:R-:W-:Y:S01]  /*ed00*/  LOP3.LUT R33, R225, UR24, R222, 0x96, !PT ;  /* 0x00000018e1217c12 */ /* 0x000fe2000f8e96de */
[----:B------:R-:W-:Y:S02]  /*ed10*/  MUFU.EX2 R124, R124 ;  /* 0x0000007c007c7308 */ /* 0x000fe40000000800 */
[----:B------:R-:W-:Y:S01]  /*ed20*/  FADD.FTZ R149, R149, R126 ;  /* 0x0000007e95957221 */ /* 0x000fe20000010000 */
[----:B------:R-:W-:Y:S01]  /*ed30*/  IMAD.WIDE.U32 R38, R32, -0x326172a9, RZ ;  /* 0xcd9e8d5720267825 */ /* 0x000fe200078e00ff */
[----:B------:R-:W-:-:S03]  /*ed40*/  LOP3.LUT R32, R209, UR19, R224, 0x96, !PT ;  /* 0x00000013d1207c12 */ /* 0x000fc6000f8e96e0 */
[----:B------:R-:W-:Y:S01]  /*ed50*/  FADD.FTZ R114, R114, R5 ;  /* 0x0000000572727221 */ /* 0x000fe20000010000 */
[----:B---3--:R-:W-:Y:S01]  /*ed60*/  F2FP.F16.F32.PACK_AB R40, R142, R133 ;  /* 0x000000858e28723e */ /* 0x008fe200000000ff */
[----:B------:R-:W-:Y:S01]  /*ed70*/  IMAD.WIDE.U32 R34, R33, -0x326172a9, RZ ;  /* 0xcd9e8d5721227825 */ /* 0x000fe200078e00ff */
[----:B------:R-:W-:-:S03]  /*ed80*/  LOP3.LUT R193, R39, UR23, R140, 0x96, !PT ;  /* 0x0000001727c17c12 */ /* 0x000fc6000f8e968c */
[----:B------:R-:W-:Y:S01]  /*ed90*/  FFMA.FTZ R140, R202, UR36, -R95 ;  /* 0x00000024ca8c7c23 */ /* 0x000fe2000801085f */
[----:B------:R-:W-:Y:S01]  /*eda0*/  MUFU.EX2 R123, R123 ;  /* 0x0000007b007b7308 */ /* 0x000fe20000000800 */
[----:B------:R-:W-:Y:S01]  /*edb0*/  IMAD.WIDE.U32 R32, R32, -0x326172a9, RZ ;  /* 0xcd9e8d5720207825 */ /* 0x000fe200078e00ff */
[----:B------:R-:W-:-:S03]  /*edc0*/  LOP3.LUT R195, R35, UR23, R36, 0x96, !PT ;  /* 0x0000001723c37c12 */ /* 0x000fc6000f8e9624 */
[----:B------:R-:W-:Y:S01]  /*edd0*/  FADD.FTZ R132, R132, R149 ;  /* 0x0000009584847221 */ /* 0x000fe20000010000 */
[----:B------:R-:W-:Y:S01]  /*ede0*/  FADD.FTZ R117, R117, R114 ;  /* 0x0000007275757221 */ /* 0x000fe20000010000 */
[----:B------:R-:W-:Y:S01]  /*edf0*/  IMAD.WIDE.U32 R206, R207, -0x326172a9, RZ ;  /* 0xcd9e8d57cfce7825 */ /* 0x000fe200078e00ff */
[----:B------:R-:W-:-:S03]  /*ee00*/  LOP3.LUT R36, R33, UR7, R34, 0x96, !PT ;  /* 0x0000000721247c12 */ /* 0x000fc6000f8e9622 */
[----:B------:R-:W-:Y:S01]  /*ee10*/  FADD.FTZ R135, R135, R132 ;  /* 0x0000008487877221 */ /* 0x000fe20000010000 */
[----:B------:R-:W-:Y:S01]  /*ee20*/  SHF.R.U32.HI R37, RZ, 0x10, R32 ;  /* 0x00000010ff257819 */ /* 0x000fe20000011620 */
[----:B------:R-:W1:Y:S01]  /*ee30*/  MUFU.EX2 R140, R140 ;  /* 0x0000008c008c7308 */ /* 0x000e620000000800 */
[----:B------:R-:W-:Y:S01]  /*ee40*/  LOP3.LUT R197, R207, UR7, R38, 0x96, !PT ;  /* 0x00000007cfc57c12 */ /* 0x000fe2000f8e9626 */
[----:B------:R-:W-:Y:S01]  /*ee50*/  IMAD.WIDE.U32 R202, R169, -0x326172a9, RZ ;  /* 0xcd9e8d57a9ca7825 */ /* 0x000fe200078e00ff */
[----:B------:R-:W-:-:S03]  /*ee60*/  LOP3.LUT R10, R36, 0xffff, RZ, 0xc0, !PT ;  /* 0x0000ffff240a7812 */ /* 0x000fc600078ec0ff */
[----:B------:R-:W-:Y:S01]  /*ee70*/  FADD.FTZ R108, R108, R117 ;  /* 0x000000756c6c7221 */ /* 0x000fe20000010000 */
[C---:B------:R-:W-:Y:S01]  /*ee80*/  LOP3.LUT R38, R32.reuse, 0xffff, RZ, 0xc0, !PT ;  /* 0x0000ffff20267812 */ /* 0x040fe200078ec0ff */
[----:B------:R-:W-:Y:S01]  /*ee90*/  IMAD.WIDE.U32 R192, R193, -0x2daee0ad, RZ ;  /* 0xd2511f53c1c07825 */ /* 0x000fe200078e00ff */
[----:B------:R-:W-:Y:S01]  /*eea0*/  LOP3.LUT R9, R32, 0xff, RZ, 0xc0, !PT ;  /* 0x000000ff20097812 */ /* 0x000fe200078ec0ff */
[----:B------:R-:W2:Y:S01]  /*eeb0*/  MUFU.EX2 R122, R122 ;  /* 0x0000007a007a7308 */ /* 0x000ea20000000800 */
[----:B------:R-:W-:Y:S01]  /*eec0*/  SHF.R.U32.HI R8, RZ, 0x18, R32 ;  /* 0x00000018ff087819 */ /* 0x000fe20000011620 */
[----:B------:R-:W-:Y:S01]  /*eed0*/  FADD.FTZ R118, R118, R135 ;  /* 0x0000008776767221 */ /* 0x000fe20000010000 */
[----:B------:R-:W-:Y:S01]  /*eee0*/  SHF.R.U32.HI R10, RZ, 0x8, R10 ;  /* 0x00000008ff0a7819 */ /* 0x000fe2000001160a */
[----:B------:R-:W3:Y:S01]  /*eef0*/  LDSM.16.MT88.4 R32, [R252+0x4800] ;  /* 0x00480000fc20783b */ /* 0x000ee20000004200 */
[----:B------:R-:W-:Y:S01]  /*ef00*/  SHF.R.U32.HI R38, RZ, 0x8, R38 ;  /* 0x00000008ff267819 */ /* 0x000fe20000011626 */
[--C-:B------:R-:W-:Y:S01]  /*ef10*/  IMAD.MOV.U32 R132, RZ, RZ, R106.reuse ;  /* 0x000000ffff847224 */ /* 0x100fe200078e006a */
[----:B------:R-:W-:Y:S01]  /*ef20*/  LOP3.LUT R43, R37, 0xff, RZ, 0xc0, !PT ;  /* 0x000000ff252b7812 */ /* 0x000fe200078ec0ff */
[----:B------:R-:W-:Y:S01]  /*ef30*/  MUFU.EX2 R136, R136 ;  /* 0x0000008800887308 */ /* 0x000fe20000000800 */
[----:B------:R-:W-:Y:S01]  /*ef40*/  LOP3.LUT R41, R36, 0xff, RZ, 0xc0, !PT ;  /* 0x000000ff24297812 */ /* 0x000fe200078ec0ff */
[----:B------:R-:W-:Y:S01]  /*ef50*/  @P0 IMAD.MOV.U32 R132, RZ, RZ, R106 ;  /* 0x000000ffff840224 */ /* 0x000fe200078e006a */
[----:B------:R-:W-:-:S02]  /*ef60*/  PRMT R39, R9, 0x5410, R38 ;  /* 0x0000541009277816 */ /* 0x000fc40000000026 */
[----:B------:R-:W-:Y:S02]  /*ef70*/  PRMT R43, R43, 0x5410, R8 ;  /* 0x000054102b2b7816 */ /* 0x000fe40000000008 */
[----:B------:R-:W-:Y:S01]  /*ef80*/  PRMT R41, R41, 0x5410, R10 ;  /* 0x0000541029297816 */ /* 0x000fe2000000000a */
[----:B------:R-:W-:Y:S01]  /*ef90*/  MUFU.EX2 R141, R141 ;  /* 0x0000008d008d7308 */ /* 0x000fe20000000800 */
[----:B------:R-:W4:Y:S01]  /*efa0*/  LDSM.16.MT88.4 R8, [R226+0x4800] ;  /* 0x00480000e208783b */ /* 0x000f220000004200 */
[--C-:B------:R-:W-:Y:S02]  /*efb0*/  SHF.R.U32.HI R37, RZ, 0x10, R36.reuse ;  /* 0x00000010ff257819 */ /* 0x100fe40000011624 */
[----:B------:R-:W-:Y:S02]  /*efc0*/  SHF.R.U32.HI R36, RZ, 0x18, R36 ;  /* 0x00000018ff247819 */ /* 0x000fe40000011624 */
[----:B------:R-:W-:Y:S02]  /*efd0*/  LOP3.LUT R37, R37, 0xff, RZ, 0xc0, !PT ;  /* 0x000000ff25257812 */ /* 0x000fe400078ec0ff */
[----:B------:R-:W-:Y:S01]  /*efe0*/  HSET2.LE.AND R38, R39, R102, PT ;  /* 0x0000006627267233 */ /* 0x000fe20003803000 */
[----:B------:R-:W-:Y:S01]  /*eff0*/  MUFU.EX2 R131, R131 ;  /* 0x0000008300837308 */ /* 0x000fe20000000800 */
[----:B------:R-:W-:-:S02]  /*f000*/  PRMT R37, R37, 0x5410, R36 ;  /* 0x0000541025257816 */ /* 0x000fc40000000024 */
[--C-:B------:R-:W-:Y:S02]  /*f010*/  HSET2.LE.AND R39, R43, R102.reuse, PT ;  /* 0x000000662b277233 */ /* 0x100fe40003803000 */
[----:B-1----:R-:W-:Y:S02]  /*f020*/  F2FP.F16.F32.PACK_AB R36, R140, R137 ;  /* 0x000000898c24723e */ /* 0x002fe400000000ff */
[--C-:B------:R-:W-:Y:S01]  /*f030*/  HSET2.LE.AND R37, R37, R102.reuse, PT ;  /* 0x0000006625257233 */ /* 0x100fe20003803000 */
[----:B------:R-:W1:Y:S01]  /*f040*/  MUFU.EX2 R146, R146 ;  /* 0x0000009200927308 */ /* 0x000e620000000800 */
[----:B------:R-:W-:Y:S02]  /*f050*/  LOP3.LUT R39, R39, R36, RZ, 0xc0, !PT ;  /* 0x0000002427277212 */ /* 0x000fe400078ec0ff */
[----:B------:R-:W-:Y:S02]  /*f060*/  HSET2.LE.AND R36, R41, R102, PT ;  /* 0x0000006629247233 */ /* 0x000fe40003803000 */
[----:B--2---:R-:W-:-:S02]  /*f070*/  F2FP.F16.F32.PACK_AB R43, R122, R123 ;  /* 0x0000007b7a2b723e */ /* 0x004fc400000000ff */
[----:B------:R-:W-:Y:S01]  /*f080*/  F2FP.F16.F32.PACK_AB R41, R124, R125 ;  /* 0x0000007d7c29723e */ /* 0x000fe200000000ff */
[----:B------:R-:W-:Y:S01]  /*f090*/  MUFU.EX2 R148, R148 ;  /* 0x0000009400947308 */ /* 0x000fe20000000800 */
[----:B------:R-:W-:Y:S02]  /*f0a0*/  LOP3.LUT R37, R37, R40, RZ, 0xc0, !PT ;  /* 0x0000002825257212 */ /* 0x000fe400078ec0ff */
[--C-:B------:R-:W-:Y:S02]  /*f0b0*/  SHF.R.U32.HI R40, RZ, 0x10, R206.reuse ;  /* 0x00000010ff287819 */ /* 0x100fe400000116ce */
[----:B------:R-:W-:Y:S02]  /*f0c0*/  LOP3.LUT R38, R38, R43, RZ, 0xc0, !PT ;  /* 0x0000002b26267212 */ /* 0x000fe400078ec0ff */
[----:B------:R-:W-:Y:S01]  /*f0d0*/  LOP3.LUT R36, R36, R41, RZ, 0xc0, !PT ;  /* 0x0000002924247212 */ /* 0x000fe200078ec0ff */
[----:B------:R-:W2:Y:S01]  /*f0e0*/  MUFU.EX2 R157, R157 ;  /* 0x0000009d009d7308 */ /* 0x000ea20000000800 */
[----:B------:R-:W-:-:S02]  /*f0f0*/  SHF.R.U32.HI R43, RZ, 0x18, R206 ;  /* 0x00000018ff2b7819 */ /* 0x000fc400000116ce */
[----:B------:R-:W-:Y:S02]  /*f100*/  LOP3.LUT R40, R40, 0xff, RZ, 0xc0, !PT ;  /* 0x000000ff28287812 */ /* 0x000fe400078ec0ff */
[C---:B------:R-:W-:Y:S01]  /*f110*/  LOP3.LUT R173, R197.reuse, 0xffff, RZ, 0xc0, !PT ;  /* 0x0000ffffc5ad7812 */ /* 0x040fe200078ec0ff */
[C---:B---3--:R-:W-:Y:S01]  /*f120*/  HMMA.16816.F32 R20, R36.reuse, R32, R20 ;  /* 0x000000202414723c */ /* 0x048fe20000001814 */
[----:B------:R-:W-:Y:S01]  /*f130*/  PRMT R43, R40, 0x5410, R43 ;  /* 0x00005410282b7816 */ /* 0x000fe2000000002b */
[----:B------:R-:W-:Y:S01]  /*f140*/  MUFU.EX2 R70, R70 ;  /* 0x0000004600467308 */ /* 0x000fe20000000800 */
[----:B------:R-:W-:Y:S02]  /*f150*/  SHF.R.U32.HI R173, RZ, 0x8, R173 ;  /* 0x00000008ffad7819 */ /* 0x000fe400000116ad */
[----:B------:R-:W-:Y:S01]  /*f160*/  LOP3.LUT R40, R197, 0xff, RZ, 0xc0, !PT ;  /* 0x000000ffc5287812 */ /* 0x000fe200078ec0ff */
[----:B------:R-:W-:Y:S01]  /*f170*/  HMMA.16816.F32 R248, R36, R34, R248 ;  /* 0x0000002224f8723c */ /* 0x000fe200000018f8 */
[----:B------:R-:W-:-:S02]  /*f180*/  LOP3.LUT R42, R206, 0xffff, RZ, 0xc0, !PT ;  /* 0x0000ffffce2a7812 */ /* 0x000fc400078ec0ff */
[----:B------:R-:W-:Y:S01]  /*f190*/  PRMT R173, R40, 0x5410, R173 ;  /* 0x0000541028ad7816 */ /* 0x000fe200000000ad */
[----:B------:R-:W-:Y:S01]  /*f1a0*/  MUFU.EX2 R69, R69 ;  /* 0x0000004500457308 */ /* 0x000fe20000000800 */
[----:B------:R-:W-:Y:S01]  /*f1b0*/  LOP3.LUT R41, R206, 0xff, RZ, 0xc0, !PT ;  /* 0x000000ffce297812 */ /* 0x000fe200078ec0ff */
[----:B----4-:R-:W-:Y:S01]  /*f1c0*/  HMMA.16816.F32 R236, R36, R8, R236 ;  /* 0x0000000824ec723c */ /* 0x010fe200000018ec */
[----:B------:R-:W-:Y:S01]  /*f1d0*/  SHF.R.U32.HI R42, RZ, 0x8, R42 ;  /* 0x00000008ff2a7819 */ /* 0x000fe2000001162a */
[----:B------:R-:W-:Y:S01]  /*f1e0*/  IMAD.WIDE.U32 R206, R159, -0x2daee0ad, RZ ;  /* 0xd2511f539fce7825 */ /* 0x000fe200078e00ff */
[----:B------:R-:W-:-:S03]  /*f1f0*/  HSET2.LE.AND R173, R173, R102, PT ;  /* 0x00000066adad7233 */ /* 0x000fc60003803000 */
[----:B------:R-:W-:Y:S01]  /*f200*/  FFMA.FTZ R159, R191, UR36, -R188 ;  /* 0x00000024bf9f7c23 */ /* 0x000fe200080108bc */
[----:B------:R-:W-:Y:S01]  /*f210*/  PRMT R41, R41, 0x5410, R42 ;  /* 0x0000541029297816 */ /* 0x000fe2000000002a */
[----:B------:R-:W-:Y:S01]  /*f220*/  HMMA.16816.F32 R232, R36, R10, R232 ;  /* 0x0000000a24e8723c */ /* 0x000fe200000018e8 */
[----:B-1----:R-:W-:Y:S01]  /*f230*/  F2FP.F16.F32.PACK_AB R42, R146, R131 ;  /* 0x00000083922a723e */ /* 0x002fe200000000ff */
[----:B------:R-:W-:Y:S01]  /*f240*/  IMAD.WIDE.U32 R190, R190, -0x2daee0ad, RZ ;  /* 0xd2511f53bebe7825 */ /* 0x000fe200078e00ff */
[----:B--2---:R-:W-:Y:S01]  /*f250*/  F2FP.F16.F32.PACK_AB R40, R157, R148 ;  /* 0x000000949d28723e */ /* 0x004fe200000000ff */
[----:B------:R-:W-:Y:S01]  /*f260*/  MUFU.EX2 R159, R159 ;  /* 0x0000009f009f7308 */ /* 0x000fe20000000800 */
[----:B------:R-:W-:Y:S01]  /*f270*/  LOP3.LUT R169, R203, UR6, R156, 0x96, !PT ;  /* 0x00000006cba97c12 */ /* 0x000fe2000f8e969c */
[----:B------:R-:W-:Y:S01]  /*f280*/  FFMA.FTZ R156, R187, UR36, -R188 ;  /* 0x00000024bb9c7c23 */ /* 0x000fe200080108bc */
[--C-:B------:R-:W-:Y:S01]  /*f290*/  SHF.R.U32.HI R36, RZ, 0x10, R197.reuse ;  /* 0x00000010ff247819 */ /* 0x100fe200000116c5 */
[----:B------:R-:W-:Y:S01]  /*f2a0*/  FADD.FTZ R131, R131, R118 ;  /* 0x0000007683837221 */ /* 0x000fe20000010000 */
[----:B------:R-:W-:-:S02]  /*f2b0*/  SHF.R.U32.HI R197, RZ, 0x18, R197 ;  /* 0x00000018ffc57819 */ /* 0x000fc400000116c5 */
[----:B------:R-:W-:Y:S01]  /*f2c0*/  LOP3.LUT R36, R36, 0xff, RZ, 0xc0, !PT ;  /* 0x000000ff24247812 */ /* 0x000fe200078ec0ff */
[----:B------:R-:W-:Y:S01]  /*f2d0*/  MUFU.EX2 R156, R156 ;  /* 0x0000009c009c7308 */ /* 0x000fe20000000800 */
[----:B------:R-:W-:Y:S01]  /*f2e0*/  F2FP.F16.F32.PACK_AB R38, R144, R121 ;  /* 0x000000799026723e */ /* 0x000fe200000000ff */
[----:B------:R-:W-:Y:S01]  /*f2f0*/  FADD.FTZ R121, R121, R108 ;  /* 0x0000006c79797221 */ /* 0x000fe20000010000 */
[----:B------:R-:W-:Y:S01]  /*f300*/  PRMT R37, R36, 0x5410, R197 ;  /* 0x0000541024257816 */ /* 0x000fe200000000c5 */
[----:B------:R-:W-:Y:S01]  /*f310*/  FADD.FTZ R131, R146, R131 ;  /* 0x0000008392837221 */ /* 0x000fe20000010000 */
[----:B------:R-:W-:Y:S01]  /*f320*/  LOP3.LUT R36, R173, R38, RZ, 0xc0, !PT ;  /* 0x00000026ad247212 */ /* 0x000fe200078ec0ff */
[----:B------:R-:W-:Y:S01]  /*f330*/  FFMA.FTZ R173, R184, UR36, -R95 ;  /* 0x00000024b8ad7c23 */ /* 0x000fe2000801085f */
[--C-:B------:R-:W-:Y:S01]  /*f340*/  HSET2.LE.AND R38, R41, R102.reuse, PT ;  /* 0x0000006629267233 */ /* 0x100fe20003803000 */
[----:B------:R-:W-:Y:S01]  /*f350*/  MUFU.EX2 R0, R0 ;  /* 0x0000000000007308 */ /* 0x000fe20000000800 */
[--C-:B------:R-:W-:Y:S01]  /*f360*/  HSET2.LE.AND R37, R37, R102.reuse, PT ;  /* 0x0000006625257233 */ /* 0x100fe20003803000 */
[----:B------:R-:W-:Y:S01]  /*f370*/  FADD.FTZ R121, R144, R121 ;  /* 0x0000007990797221 */ /* 0x000fe20000010000 */
[----:B------:R-:W-:Y:S01]  /*f380*/  HSET2.LE.AND R39, R43, R102, PT ;  /* 0x000000662b277233 */ /* 0x000fe20003803000 */
[----:B------:R-:W-:Y:S01]  /*f390*/  FADD.FTZ R148, R148, R131 ;  /* 0x0000008394947221 */ /* 0x000fe20000010000 */
[----:B------:R-:W-:Y:S01]  /*f3a0*/  F2FP.F16.F32.PACK_AB R41, R141, R136 ;  /* 0x000000888d29723e */ /* 0x000fe200000000ff */
[----:B------:R-:W-:Y:S01]  /*f3b0*/  FADD.FTZ R136, R136, R121 ;  /* 0x0000007988887221 */ /* 0x000fe20000010000 */
[----:B------:R-:W-:Y:S01]  /*f3c0*/  LOP3.LUT R37, R37, R42, RZ, 0xc0, !PT ;  /* 0x0000002a25257212 */ /* 0x000fe200078ec0ff */
[----:B------:R-:W-:Y:S01]  /*f3d0*/  MUFU.EX2 R173, R173 ;  /* 0x000000ad00ad7308 */ /* 0x000fe20000000800 */
[----:B------:R-:W-:Y:S01]  /*f3e0*/  LOP3.LUT R38, R38, R41, RZ, 0xc0, !PT ;  /* 0x0000002926267212 */ /* 0x000fe200078ec0ff */
[----:B------:R-:W-:Y:S01]  /*f3f0*/  FADD.FTZ R141, R141, R136 ;  /* 0x000000888d8d7221 */ /* 0x000fe20000010000 */
[----:B------:R-:W-:Y:S01]  /*f400*/  LOP3.LUT R39, R39, R40, RZ, 0xc0, !PT ;  /* 0x0000002827277212 */ /* 0x000fe200078ec0ff */
[----:B------:R-:W-:Y:S01]  /*f410*/  FADD.FTZ R157, R157, R148 ;  /* 0x000000949d9d7221 */ /* 0x000fe20000010000 */
[----:B------:R-:W-:-:S02]  /*f420*/  LOP3.LUT R204, R247, UR4, R202, 0x96, !PT ;  /* 0x00000004f7cc7c12 */ /* 0x000fc4000f8e96ca */
[----:B------:R-:W-:Y:S01]  /*f430*/  LOP3.LUT R41, R203, UR6, R240, 0x96, !PT ;  /* 0x00000006cb297c12 */ /* 0x000fe2000f8e96f0 */
[----:B------:R-:W-:Y:S01]  /*f440*/  MUFU.EX2 R72, R72 ;  /* 0x0000004800487308 */ /* 0x000fe20000000800 */
[----:B------:R-:W-:Y:S01]  /*f450*/  LOP3.LUT R40, R199, UR4, R202, 0x96, !PT ;  /* 0x00000004c7287c12 */ /* 0x000fe2000f8e96ca */
[----:B------:R-:W-:Y:S01]  /*f460*/  IMAD.WIDE.U32 R202, R169, -0x2daee0ad, RZ ;  /* 0xd2511f53a9ca7825 */ /* 0x000fe200078e00ff */
[----:B------:R-:W-:Y:S01]  /*f470*/  HMMA.16816.F32 R24, R36, R32, R24 ;  /* 0x000000202418723c */ /* 0x000fe20000001818 */
[----:B------:R-:W-:Y:S01]  /*f480*/  LOP3.LUT R42, R175, UR6, R240, 0x96, !PT ;  /* 0x00000006af2a7c12 */ /* 0x000fe2000f8e96f0 */
[----:B------:R-:W-:Y:S01]  /*f490*/  @UP0 UIADD3 UR6, UR22, -0x3, URZ ;  /* 0xfffffffd16060890 */ /* 0x000fe2000fffe03f */
[----:B------:R-:W-:Y:S01]  /*f4a0*/  IMAD.WIDE.U32 R204, R204, -0x2daee0ad, RZ ;  /* 0xd2511f53cccc7825 */ /* 0x000fe200078e00ff */
[----:B------:R-:W-:-:S03]  /*f4b0*/  LOP3.LUT R43, R199, UR4, R174, 0x96, !PT ;  /* 0x00000004c72b7c12 */ /* 0x000fc6000f8e96ae */
[----:B------:R-:W-:Y:S01]  /*f4c0*/  FFMA.FTZ R174, R185, UR36, -R188 ;  /* 0x00000024b9ae7c23 */ /* 0x000fe200080108bc */
[C---:B------:R-:W-:Y:S01]  /*f4d0*/  HMMA.16816.F32 R12, R36.reuse, R34, R12 ;  /* 0x00000022240c723c */ /* 0x040fe2000000180c */
[----:B------:R-:W-:Y:S01]  /*f4e0*/  LOP3.LUT R32, R203, UR32, R244, 0x96, !PT ;  /* 0x00000020cb207c12 */ /* 0x000fe2000f8e96f4 */
[----:B------:R1:W-:Y:S01]  /*f4f0*/  MUFU.EX2 R169, R189 ;  /* 0x000000bd00a97308 */ /* 0x0003e20000000800 */
[----:B------:R-:W-:Y:S02]  /*f500*/  LOP3.LUT R202, R205, UR28, R202, 0x96, !PT ;  /* 0x0000001ccdca7c12 */ /* 0x000fe4000f8e96ca */
[----:B------:R-:W-:Y:S01]  /*f510*/  LOP3.LUT R187, R207, UR32, R244, 0x96, !PT ;  /* 0x00000020cfbb7c12 */ /* 0x000fe2000f8e96f4 */
[C---:B------:R-:W-:Y:S01]  /*f520*/  HMMA.16816.F32 R28, R36.reuse, R8, R28 ;  /* 0x00000008241c723c */ /* 0x040fe2000000181c */
[----:B------:R-:W-:Y:S01]  /*f530*/  IMAD.WIDE.U32 R34, R32, -0x326172a9, RZ ;  /* 0xcd9e8d5720227825 */ /* 0x000fe200078e00ff */
[----:B------:R-:W-:Y:S02]  /*f540*/  LOP3.LUT R206, R191, UR28, R206, 0x96, !PT ;  /* 0x0000001cbfce7c12 */ /* 0x000fe4000f8e96ce */
[----:B------:R-:W2:Y:S01]  /*f550*/  MUFU.EX2 R174, R174 ;  /* 0x000000ae00ae7308 */ /* 0x000ea20000000800 */
[----:B------:R-:W-:Y:S01]  /*f560*/  IMAD.WIDE.U32 R32, R195, -0x2daee0ad, RZ ;  /* 0xd2511f53c3207825 */ /* 0x000fe200078e00ff */
[----:B------:R-:W-:Y:S01]  /*f570*/  HMMA.16816.F32 R16, R36, R10, R16 ;  /* 0x0000000a2410723c */ /* 0x000fe20000001810 */
[----:B------:R-:W-:-:S02]  /*f580*/  LOP3.LUT R185, R35, UR31, R246, 0x96, !PT ;  /* 0x0000001f23b97c12 */ /* 0x000fc4000f8e96f6 */
[----:B------:R-:W-:Y:S01]  /*f590*/  IMAD.WIDE.U32 R202, R202, -0x326172a9, RZ ;  /* 0xcd9e8d57caca7825 */ /* 0x000fe200078e00ff */
[C---:B------:R-:W-:Y:S02]  /*f5a0*/  LOP3.LUT R175, R32.reuse, 0xffff, RZ, 0xc0, !PT ;  /* 0x0000ffff20af7812 */ /* 0x040fe400078ec0ff */
[--C-:B------:R-:W-:Y:S01]  /*f5b0*/  SHF.R.U32.HI R184, RZ, 0x10, R32.reuse ;  /* 0x00000010ffb87819 */ /* 0x100fe20000011620 */
[----:B------:R-:W-:Y:S01]  /*f5c0*/  IMAD.WIDE.U32 R196, R187, -0x326172a9, RZ ;  /* 0xcd9e8d57bbc47825 */ /* 0x000fe200078e00ff */
[----:B------:R-:W-:Y:S01]  /*f5d0*/  LOP3.LUT R9, R32, 0xff, RZ, 0xc0, !PT ;  /* 0x000000ff20097812 */ /* 0x000fe200078ec0ff */
[----:B------:R-:W-:Y:S01]  /*f5e0*/  MUFU.EX2 R71, R71 ;  /* 0x0000004700477308 */ /* 0x000fe20000000800 */
[----:B------:R-:W-:Y:S01]  /*f5f0*/  SHF.R.U32.HI R8, RZ, 0x18, R32 ;  /* 0x00000018ff087819 */ /* 0x000fe20000011620 */
[----:B------:R-:W-:Y:S01]  /*f600*/  IMAD.WIDE.U32 R222, R185, -0x2daee0ad, RZ ;  /* 0xd2511f53b9de7825 */ /* 0x000fe200078e00ff */
[----:B------:R-:W-:Y:S02]  /*f610*/  SHF.R.U32.HI R10, RZ, 0x8, R175 ;  /* 0x00000008ff0a7819 */ /* 0x000fe400000116af */
[----:B------:R-:W-:Y:S01]  /*f620*/  LOP3.LUT R39, R184, 0xff, RZ, 0xc0, !PT ;  /* 0x000000ffb8277812 */ /* 0x000fe200078ec0ff */
[----:B------:R-:W-:Y:S01]  /*f630*/  IMAD.WIDE.U32 R206, R206, -0x326172a9, RZ ;  /* 0xcd9e8d57cece7825 */ /* 0x000fe200078e00ff */
[----:B-1----:R-:W-:Y:S01]  /*f640*/  LOP3.LUT R189, R203, UR25, R34, 0x96, !PT ;  /* 0x00000019cbbd7c12 */ /* 0x002fe2000f8e9622 */
[----:B------:R-:W1:Y:S01]  /*f650*/  MUFU.EX2 R175, R186 ;  /* 0x000000ba00af7308 */ /* 0x000e620000000800 */
[----:B------:R-:W-:-:S02]  /*f660*/  LOP3.LUT R208, R33, UR33, R208, 0x96, !PT ;  /* 0x0000002121d07c12 */ /* 0x000fc4000f8e96d0 */
[----:B------:R-:W-:Y:S01]  /*f670*/  PRMT R195, R9, 0x5410, R10 ;  /* 0x0000541009c37816 */ /* 0x000fe2000000000a */
[----:B------:R-:W3:Y:S01]  /*f680*/  LDSM.16.MT88.4 R32, [R252+0x4c00] ;  /* 0x004c0000fc20783b */ /* 0x000ee20000004200 */
[----:B------:R-:W-:Y:S02]  /*f690*/  PRMT R39, R39, 0x5410, R8 ;  /* 0x0000541027277816 */ /* 0x000fe40000000008 */
[C---:B------:R-:W-:Y:S01]  /*f6a0*/  LOP3.LUT R36, R208.reuse, 0xffff, RZ, 0xc0, !PT ;  /* 0x0000ffffd0247812 */ /* 0x040fe200078ec0ff */
[----:B------:R-:W4:Y:S01]  /*f6b0*/  LDSM.16.MT88.4 R8, [R226+0x4c00] ;  /* 0x004c0000e208783b */ /* 0x000f220000004200 */
[----:B------:R-:W-:Y:S01]  /*f6c0*/  LOP3.LUT R191, R208, 0xff, RZ, 0xc0, !PT ;  /* 0x000000ffd0bf7812 */ /* 0x000fe200078ec0ff */
[----:B------:R-:W-:Y:S01]  /*f6d0*/  MUFU.EX2 R164, R164 ;  /* 0x000000a400a47308 */ /* 0x000fe20000000800 */
[----:B------:R-:W-:Y:S02]  /*f6e0*/  SHF.R.U32.HI R36, RZ, 0x8, R36 ;  /* 0x00000008ff247819 */ /* 0x000fe40000011624 */
[----:B------:R-:W-:-:S02]  /*f6f0*/  SHF.R.U32.HI R37, RZ, 0x10, R208 ;  /* 0x00000010ff257819 */ /* 0x000fc400000116d0 */
[----:B------:R-:W-:Y:S02]  /*f700*/  PRMT R191, R191, 0x5410, R36 ;  /* 0x00005410bfbf7816 */ /* 0x000fe40000000024 */
[--C-:B------:R-:W-:Y:S01]  /*f710*/  HSET2.LE.AND R38, R195, R102.reuse, PT ;  /* 0x00000066c3267233 */ /* 0x100fe20003803000 */
[----:B------:R-:W-:Y:S01]  /*f720*/  MUFU.EX2 R160, R160 ;  /* 0x000000a000a07308 */ /* 0x000fe20000000800 */
[----:B--2---:R-:W-:Y:S02]  /*f730*/  F2FP.F16.F32.PACK_AB R187, R174, R159 ;  /* 0x0000009faebb723e */ /* 0x004fe400000000ff */
[----:B------:R-:W-:Y:S02]  /*f740*/  SHF.R.U32.HI R208, RZ, 0x18, R208 ;  /* 0x00000018ffd07819 */ /* 0x000fe400000116d0 */
[----:B------:R-:W-:Y:S02]  /*f750*/  LOP3.LUT R37, R37, 0xff, RZ, 0xc0, !PT ;  /* 0x000000ff25257812 */ /* 0x000fe400078ec0ff */
[----:B------:R-:W-:Y:S01]  /*f760*/  LOP3.LUT R38, R38, R187, RZ, 0xc0, !PT ;  /* 0x000000bb26267212 */ /* 0x000fe200078ec0ff */
[----:B------:R-:W-:Y:S01]  /*f770*/  MUFU.EX2 R68, R68 ;  /* 0x0000004400447308 */ /* 0x000fe20000000800 */
[--C-:B------:R-:W-:Y:S01]  /*f780*/  HSET2.LE.AND R36, R191, R102.reuse, PT ;  /* 0x00000066bf247233 */ /* 0x100fe20003803000 */
[--C-:B------:R-:W-:Y:S01]  /*f790*/  FFMA.FTZ R191, R6, UR36, -R201.reuse ;  /* 0x0000002406bf7c23 */ /* 0x100fe200080108c9 */
[----:B------:R-:W-:Y:S01]  /*f7a0*/  PRMT R37, R37, 0x5410, R208 ;  /* 0x0000541025257816 */ /* 0x000fe200000000d0 */
[----:B------:R-:W-:Y:S01]  /*f7b0*/  FFMA.FTZ R6, R44, UR36, -R201 ;  /* 0x000000242c067c23 */ /* 0x000fe200080108c9 */
[----:B------:R-:W-:-:S02]  /*f7c0*/  HSET2.LE.AND R39, R39, R102, PT ;  /* 0x0000006627277233 */ /* 0x000fc40003803000 */
[----:B------:R-:W-:Y:S01]  /*f7d0*/  F2FP.F16.F32.PACK_AB R187, R169, R156 ;  /* 0x0000009ca9bb723e */ /* 0x000fe200000000ff */
[----:B------:R2:W-:Y:S01]  /*f7e0*/  MUFU.EX2 R185, R191 ;  /* 0x000000bf00b97308 */ /* 0x0005e20000000800 */
[----:B-1----:R-:W-:Y:S02]  /*f7f0*/  F2FP.F16.F32.PACK_AB R184, R182, R175 ;  /* 0x000000afb6b8723e */ /* 0x002fe400000000ff */
[----:B------:R-:W-:Y:S01]  /*f800*/  LOP3.LUT R36, R36, R187, RZ, 0xc0, !PT ;  /* 0x000000bb24247212 */ /* 0x000fe200078ec0ff */
[----:B------:R-:W-:Y:S01]  /*f810*/  IMAD.WIDE.U32 R186, R189, -0x2daee0ad, RZ ;  /* 0xd2511f53bdba7825 */ /* 0x000fe200078e00ff */
[----:B------:R-:W-:Y:S02]  /*f820*/  LOP3.LUT R39, R39, R184, RZ, 0xc0, !PT ;  /* 0x000000b827277212 */ /* 0x000fe400078ec0ff */
[----:B------:R-:W-:Y:S01]  /*f830*/  HSET2.LE.AND R37, R37, R102, PT ;  /* 0x0000006625257233 */ /* 0x000fe20003803000 */
[----:B------:R-:W-:Y:S01]  /*f840*/  MUFU.EX2 R6, R6 ;  /* 0x0000000600067308 */ /* 0x000fe20000000800 */
[----:B------:R-:W-:-:S02]  /*f850*/  F2FP.F16.F32.PACK_AB R184, R172, R173 ;  /* 0x000000adacb8723e */ /* 0x000fc400000000ff */
[----:B------:R-:W-:Y:S01]  /*f860*/  LOP3.LUT R44, R187, UR19, R222, 0x96, !PT ;  /* 0x00000013bb2c7c12 */ /* 0x000fe2000f8e96de */
[----:B------:R-:W-:Y:S01]  /*f870*/  FFMA.FTZ R187, R45, UR36, -R201 ;  /* 0x000000242dbb7c23 */ /* 0x000fe200080108c9 */
[----:B------:R-:W-:Y:S02]  /*f880*/  LOP3.LUT R37, R37, R184, RZ, 0xc0, !PT ;  /* 0x000000b825257212 */ /* 0x000fe400078ec0ff */
[----:B------:R-:W-:Y:S01]  /*f890*/  LOP3.LUT R194, R193, UR33, R194, 0x96, !PT ;  /* 0x00000021c1c27c12 */ /* 0x000fe2000f8e96c2 */
[----:B------:R-:W-:Y:S01]  /*f8a0*/  MUFU.EX2 R67, R67 ;  /* 0x0000004300437308 */ /* 0x000fe20000000800 */
[----:B------:R-:W-:Y:S02]  /*f8b0*/  F2FP.F16.F32.PACK_AB R184, R69, R70 ;  /* 0x0000004645b8723e */ /* 0x000fe400000000ff */
[----:B------:R-:W-:Y:S01]  /*f8c0*/  SHF.R.U32.HI R45, RZ, 0x10, R194 ;  /* 0x00000010ff2d7819 */ /* 0x000fe200000116c2 */
[----:B---3--:R-:W-:Y:S01]  /*f8d0*/  HMMA.16816.F32 R20, R36, R32, R20 ;  /* 0x000000202414723c */ /* 0x008fe20000001814 */
[----:B------:R-:W-:-:S02]  /*f8e0*/  LOP3.LUT R208, R197, UR31, R246, 0x96, !PT ;  /* 0x0000001fc5d07c12 */ /* 0x000fc4000f8e96f6 */
[----:B------:R-:W-:Y:S01]  /*f8f0*/  LOP3.LUT R45, R45, 0xff, RZ, 0xc0, !PT ;  /* 0x000000ff2d2d7812 */ /* 0x000fe200078ec0ff */
[----:B------:R-:W1:Y:S01]  /*f900*/  MUFU.EX2 R187, R187 ;  /* 0x000000bb00bb7308 */ /* 0x000e620000000800 */
[----:B------:R-:W-:Y:S01]  /*f910*/  LOP3.LUT R196, R207, UR25, R196, 0x96, !PT ;  /* 0x00000019cfc47c12 */ /* 0x000fe2000f8e96c4 */
[----:B------:R-:W-:Y:S01]  /*f920*/  HMMA.16816.F32 R248, R36, R34, R248 ;  /* 0x0000002224f8723c */ /* 0x000fe200000018f8 */
[----:B------:R-:W-:Y:S01]  /*f930*/  IMAD.WIDE.U32 R208, R208, -0x2daee0ad, RZ ;  /* 0xd2511f53d0d07825 */ /* 0x000fe200078e00ff */
[----:B------:R-:W-:-:S03]  /*f940*/  LOP3.LUT R204, R223, UR24, R204, 0x96, !PT ;  /* 0x00000018dfcc7c12 */ /* 0x000fc6000f8e96cc */
[----:B------:R-:W-:Y:S01]  /*f950*/  IMAD.WIDE.U32 R196, R196, -0x2daee0ad, RZ ;  /* 0xd2511f53c4c47825 */ /* 0x000fe200078e00ff */
[C---:B----4-:R-:W-:Y:S01]  /*f960*/  HMMA.16816.F32 R236, R36.reuse, R8, R236 ;  /* 0x0000000824ec723c */ /* 0x050fe200000018ec */
[----:B--2---:R-:W-:Y:S01]  /*f970*/  LOP3.LUT R191, R209, UR24, R190, 0x96, !PT ;  /* 0x00000018d1bf7c12 */ /* 0x004fe2000f8e96be */
[----:B------:R-:W-:Y:S01]  /*f980*/  MUFU.EX2 R76, R76 ;  /* 0x0000004c004c7308 */ /* 0x000fe20000000800 */
[----:B------:R-:W-:Y:S01]  /*f990*/  IMAD.WIDE.U32 R204, R204, -0x326172a9, RZ ;  /* 0xcd9e8d57cccc7825 */ /* 0x000fe200078e00ff */
[----:B------:R-:W-:Y:S02]  /*f9a0*/  LOP3.LUT R208, R197, UR19, R208, 0x96, !PT ;  /* 0x00000013c5d07c12 */ /* 0x000fe4000f8e96d0 */
[----:B------:R-:W-:Y:S01]  /*f9b0*/  HMMA.16816.F32 R232, R36, R10, R232 ;  /* 0x0000000a24e8723c */ /* 0x000fe200000018e8 */
[----:B------:R-:W-:Y:S01]  /*f9c0*/  IMAD.WIDE.U32 R222, R44, -0x326172a9, RZ ;  /* 0xcd9e8d572cde7825 */ /* 0x000fe200078e00ff */
[----:B------:R-:W-:Y:S02]  /*f9d0*/  LOP3.LUT R190, R205, UR23, R202, 0x96, !PT ;  /* 0x00000017cdbe7c12 */ /* 0x000fe4000f8e96ca */
[----:B------:R-:W-:Y:S01]  /*f9e0*/  MUFU.EX2 R59, R59 ;  /* 0x0000003b003b7308 */ /* 0x000fe20000000800 */
[----:B------:R-:W-:Y:S01]  /*f9f0*/  IMAD.WIDE.U32 R208, R208, -0x326172a9, RZ ;  /* 0xcd9e8d57d0d07825 */ /* 0x000fe200078e00ff */
[----:B------:R-:W-:-:S02]  /*fa00*/  LOP3.LUT R44, R223, UR7, R204, 0x96, !PT ;  /* 0x00000007df2c7c12 */ /* 0x000fc4000f8e96cc */
[C---:B------:R-:W-:Y:S02]  /*fa10*/  LOP3.LUT R38, R192.reuse, 0xffff, RZ, 0xc0, !PT ;  /* 0x0000ffffc0267812 */ /* 0x040fe400078ec0ff */
[----:B------:R-:W-:Y:S02]  /*fa20*/  SHF.R.U32.HI R36, RZ, 0x10, R192 ;  /* 0x00000010ff247819 */ /* 0x000fe400000116c0 */
[----:B------:R-:W-:Y:S01]  /*fa30*/  LOP3.LUT R39, R192, 0xff, RZ, 0xc0, !PT ;  /* 0x000000ffc0277812 */ /* 0x000fe200078ec0ff */
[----:B------:R-:W-:Y:S01]  /*fa40*/  MUFU.EX2 R58, R58 ;  /* 0x0000003a003a7308 */ /* 0x000fe20000000800 */
[----:B------:R-:W-:Y:S02]  /*fa50*/  SHF.R.U32.HI R38, RZ, 0x8, R38 ;  /* 0x00000008ff267819 */ /* 0x000fe40000011626 */
[----:B------:R-:W-:Y:S02]  /*fa60*/  SHF.R.U32.HI R37, RZ, 0x18, R192 ;  /* 0x00000018ff257819 */ /* 0x000fe400000116c0 */
[----:B------:R-:W-:-:S02]  /*fa70*/  LOP3.LUT R36, R36, 0xff, RZ, 0xc0, !PT ;  /* 0x000000ff24247812 */ /* 0x000fc400078ec0ff */
[----:B------:R-:W-:Y:S01]  /*fa80*/  PRMT R39, R39, 0x5410, R38 ;  /* 0x0000541027277816 */ /* 0x000fe20000000026 */
[----:B------:R-:W-:Y:S01]  /*fa90*/  MUFU.EX2 R53, R53 ;  /* 0x0000003500357308 */ /* 0x000fe20000000800 */
[----:B------:R-:W-:Y:S02]  /*faa0*/  LOP3.LUT R38, R194, 0xffff, RZ, 0xc0, !PT ;  /* 0x0000ffffc2267812 */ /* 0x000fe400078ec0ff */
[----:B------:R-:W-:Y:S02]  /*fab0*/  PRMT R37, R36, 0x5410, R37 ;  /* 0x0000541024257816 */ /* 0x000fe40000000025 */
[----:B------:R-:W-:Y:S02]  /*fac0*/  LOP3.LUT R36, R194, 0xff, RZ, 0xc0, !PT ;  /* 0x000000ffc2247812 */ /* 0x000fe400078ec0ff */
[----:B------:R-:W-:Y:S01]  /*fad0*/  SHF.R.U32.HI R194, RZ, 0x18, R194 ;  /* 0x00000018ffc27819 */ /* 0x000fe200000116c2 */
[----:B------:R-:W-:Y:S01]  /*fae0*/  MUFU.EX2 R60, R60 ;  /* 0x0000003c003c7308 */ /* 0x000fe20000000800 */
[----:B------:R-:W-:-:S02]  /*faf0*/  SHF.R.U32.HI R189, RZ, 0x8, R38 ;  /* 0x00000008ffbd7819 */ /* 0x000fc40000011626 */
[--C-:B------:R-:W-:Y:S02]  /*fb00*/  HSET2.LE.AND R38, R39, R102.reuse, PT ;  /* 0x0000006627267233 */ /* 0x100fe40003803000 */
[----:B------:R-:W-:Y:S02]  /*fb10*/  HSET2.LE.AND R37, R37, R102, PT ;  /* 0x0000006625257233 */ /* 0x000fe40003803000 */
[----:B-1----:R-:W-:Y:S01]  /*fb20*/  F2FP.F16.F32.PACK_AB R39, R187, R6 ;  /* 0x00000006bb27723e */ /* 0x002fe200000000ff */
[----:B------:R-:W-:Y:S01]  /*fb30*/  MUFU.EX2 R128, R128 ;  /* 0x0000008000807308 */ /* 0x000fe20000000800 */
[----:B------:R-:W-:Y:S02]  /*fb40*/  PRMT R189, R36, 0x5410, R189 ;  /* 0x0000541024bd7816 */ /* 0x000fe400000000bd */
[----:B------:R-:W-:Y:S01]  /*fb50*/  PRMT R45, R45, 0x5410, R194 ;  /* 0x000054102d2d7816 */ /* 0x000fe200000000c2 */
[----:B------:R-:W-:Y:S01]  /*fb60*/  IMAD.WIDE.U32 R194, R191, -0x326172a9, RZ ;  /* 0xcd9e8d57bfc27825 */ /* 0x000fe200078e00ff */
[----:B------:R-:W-:-:S03]  /*fb70*/  LOP3.LUT R38, R38, R39, RZ, 0xc0, !PT ;  /* 0x0000002726267212 */ /* 0x000fc600078ec0ff */
[--C-:B------:R-:W-:Y:S01]  /*fb80*/  FFMA.FTZ R191, R56, UR36, -R201.reuse ;  /* 0x0000002438bf7c23 */ /* 0x100fe200080108c9 */
[----:B------:R-:W-:Y:S01]  /*fb90*/  LOP3.LUT R39, R37, R184, RZ, 0xc0, !PT ;  /* 0x000000b825277212 */ /* 0x000fe200078ec0ff */
[--C-:B------:R-:W-:Y:S01]  /*fba0*/  FFMA.FTZ R56, R57, UR36, -R201.reuse ;  /* 0x0000002439387c23 */ /* 0x100fe200080108c9 */
[--C-:B------:R-:W-:Y:S01]  /*fbb0*/  HSET2.LE.AND R36, R189, R102.reuse, PT ;  /* 0x00000066bd247233 */ /* 0x100fe20003803000 */
[--C-:B------:R-:W-:Y:S01]  /*fbc0*/  FFMA.FTZ R57, R61, UR36, -R201.reuse ;  /* 0x000000243d397c23 */ /* 0x100fe200080108c9 */
[----:B------:R-:W-:Y:S01]  /*fbd0*/  HSET2.LE.AND R37, R45, R102, PT ;  /* 0x000000662d257233 */ /* 0x000fe20003803000 */
[--C-:B------:R-:W-:Y:S01]  /*fbe0*/  FFMA.FTZ R61, R63, UR36, -R201.reuse ;  /* 0x000000243f3d7c23 */ /* 0x100fe200080108c9 */
[----:B------:R-:W-:Y:S01]  /*fbf0*/  F2FP.F16.F32.PACK_AB R189, R185, R0 ;  /* 0x00000000b9bd723e */ /* 0x000fe200000000ff */
[--C-:B------:R-:W-:Y:S01]  /*fc00*/  FFMA.FTZ R63, R64, UR36, -R201.reuse ;  /* 0x00000024403f7c23 */ /* 0x100fe200080108c9 */
[----:B------:R-:W-:Y:S01]  /*fc10*/  F2FP.F16.F32.PACK_AB R184, R71, R72 ;  /* 0x0000004847b8723e */ /* 0x000fe200000000ff */
[--C-:B------:R-:W-:Y:S01]  /*fc20*/  FFMA.FTZ R64, R66, UR36, -R201.reuse ;  /* 0x0000002442407c23 */ /* 0x100fe200080108c9 */
[----:B------:R-:W-:Y:S01]  /*fc30*/  LOP3.LUT R36, R36, R189, RZ, 0xc0, !PT ;  /* 0x000000bd24247212 */ /* 0x000fe200078ec0ff */
[--C-:B------:R-:W-:Y:S01]  /*fc40*/  FFMA.FTZ R189, R52, UR36, -R201.reuse ;  /* 0x0000002434bd7c23 */ /* 0x100fe200080108c9 */
[----:B------:R-:W-:Y:S01]  /*fc50*/  LOP3.LUT R37, R37, R184, RZ, 0xc0, !PT ;  /* 0x000000b825257212 */ /* 0x000fe200078ec0ff */
[--C-:B------:R-:W-:Y:S01]  /*fc60*/  FFMA.FTZ R184, R48, UR36, -R201.reuse ;  /* 0x0000002430b87c23 */ /* 0x100fe200080108c9 */
[----:B------:R-:W-:Y:S01]  /*fc70*/  LOP3.LUT R192, R195, UR23, R206, 0x96, !PT ;  /* 0x00000017c3c07c12 */ /* 0x000fe2000f8e96ce */
[----:B------:R-:W-:Y:S01]  /*fc80*/  FFMA.FTZ R52, R49, UR36, -R201 ;  /* 0x0000002431347c23 */ /* 0x000fe200080108c9 */
[----:B------:R-:W-:Y:S01]  /*fc90*/  LOP3.LUT R45, R209, UR7, R194, 0x96, !PT ;  /* 0x00000007d12d7c12 */ /* 0x000fe2000f8e96c2 */
[----:B------:R-:W-:Y:S01]  /*fca0*/  MUFU.EX2 R189, R189 ;  /* 0x000000bd00bd7308 */ /* 0x000fe20000000800 */
[C---:B------:R-:W-:Y:S01]  /*fcb0*/  LOP3.LUT R193, R208.reuse, 0xffff, RZ, 0xc0, !PT ;  /* 0x0000ffffd0c17812 */ /* 0x040fe200078ec0ff */
[C---:B------:R-:W-:Y:S01]  /*fcc0*/  HMMA.16816.F32 R24, R36.reuse, R32, R24 ;  /* 0x000000202418723c */ /* 0x040fe20000001818 */
[----:B------:R-:W-:Y:S01]  /*fcd0*/  LOP3.LUT R203, R208, 0xff, RZ, 0xc0, !PT ;  /* 0x000000ffd0cb7812 */ /* 0x000fe200078ec0ff */
[----:B------:R-:W-:Y:S01]  /*fce0*/  FADD.FTZ R0, R0, R141 ;  /* 0x0000008d00007221 */ /* 0x000fe20000010000 */
[--C-:B------:R-:W-:Y:S01]  /*fcf0*/  SHF.R.U32.HI R194, RZ, 0x10, R208.reuse ;  /* 0x00000010ffc27819 */ /* 0x100fe200000116d0 */
[----:B------:R-:W-:Y:S01]  /*fd00*/  FADD.FTZ R72, R72, R157 ;  /* 0x0000009d48487221 */ /* 0x000fe20000010000 */
[----:B------:R-:W-:Y:S01]  /*fd10*/  SHF.R.U32.HI R195, RZ, 0x18, R208 ;  /* 0x00000018ffc37819 */ /* 0x000fe200000116d0 */
[----:B------:R-:W-:Y:S01]  /*fd20*/  IMAD.WIDE.U32 R208, R42, -0x2daee0ad, RZ ;  /* 0xd2511f532ad07825 */ /* 0x000fe200078e00ff */
[C---:B------:R-:W-:Y:S01]  /*fd30*/  LOP3.LUT R202, R222.reuse, 0xffff, RZ, 0xc0, !PT ;  /* 0x0000ffffdeca7812 */ /* 0x040fe200078ec0ff */
[C---:B------:R-:W-:Y:S01]  /*fd40*/  HMMA.16816.F32 R12, R36.reuse, R34, R12 ;  /* 0x00000022240c723c */ /* 0x040fe2000000180c */
[----:B------:R-:W-:Y:S01]  /*fd50*/  LOP3.LUT R247, R222, 0xff, RZ, 0xc0, !PT ;  /* 0x000000ffdef77812 */ /* 0x000fe200078ec0ff */
[----:B------:R-:W-:Y:S01]  /*fd60*/  IMAD.WIDE.U32 R32, R41, -0x2daee0ad, RZ ;  /* 0xd2511f5329207825 */ /* 0x000fe200078e00ff */
[--C-:B------:R-:W-:Y:S01]  /*fd70*/  SHF.R.U32.HI R204, RZ, 0x10, R222.reuse ;  /* 0x00000010ffcc7819 */ /* 0x100fe200000116de */
[----:B------:R-:W-:Y:S01]  /*fd80*/  MUFU.EX2 R184, R184 ;  /* 0x000000b800b87308 */ /* 0x000fe20000000800 */
[----:B------:R-:W-:Y:S01]  /*fd90*/  SHF.R.U32.HI R199, RZ, 0x18, R222 ;  /* 0x00000018ffc77819 */ /* 0x000fe200000116de */
[----:B------:R-:W-:Y:S01]  /*fda0*/  IMAD.WIDE.U32 R40, R40, -0x2daee0ad, RZ ;  /* 0xd2511f5328287825 */ /* 0x000fe200078e00ff */
[--C-:B------:R-:W-:Y:S01]  /*fdb0*/  LOP3.LUT R33, R33, UR32, R200.reuse, 0x96, !PT ;  /* 0x0000002021217c12 */ /* 0x100fe2000f8e96c8 */
[C---:B------:R-:W-:Y:S01]  /*fdc0*/  HMMA.16816.F32 R28, R36.reuse, R8, R28 ;  /* 0x00000008241c723c */ /* 0x040fe2000000181c */
[----:B------:R-:W-:Y:S01]  /*fdd0*/  LOP3.LUT R200, R209, UR32, R200, 0x96, !PT ;  /* 0x00000020d1c87c12 */ /* 0x000fe2000f8e96c8 */
[----:B------:R-:W-:Y:S01]  /*fde0*/  IMAD.WIDE.U32 R42, R43, -0x2daee0ad, RZ ;  /* 0xd2511f532b2a7825 */ /* 0x000fe200078e00ff */
[----:B------:R-:W-:Y:S01]  /*fdf0*/  LOP3.LUT R32, R41, UR28, R32, 0x96, !PT ;  /* 0x0000001c29207c12 */ /* 0x000fe2000f8e9620 */
[----:B------:R-:W-:Y:S01]  /*fe00*/  MUFU.EX2 R52, R52 ;  /* 0x0000003400347308 */ /* 0x000fe20000000800 */
[----:B------:R-:W-:Y:S01]  /*fe10*/  LOP3.LUT R204, R204, 0xff, RZ, 0xc0, !PT ;  /* 0x000000ffcccc7812 */ /* 0x000fe200078ec0ff */
[----:B------:R-:W-:Y:S01]  /*fe20*/  IMAD.WIDE.U32 R206, R33, -0x326172a9, RZ ;  /* 0xcd9e8d5721ce7825 */ /* 0x000fe200078e00ff */
[----:B------:R-:W-:Y:S01]  /*fe30*/  LOP3.LUT R208, R43, UR28, R208, 0x96, !PT ;  /* 0x0000001c2bd07c12 */ /* 0x000fe2000f8e96d0 */
[----:B------:R-:W-:Y:S01]  /*fe40*/  HMMA.16816.F32 R16, R36, R10, R16 ;  /* 0x0000000a2410723c */ /* 0x000fe20000001810 */
[----:B------:R-:W-:Y:S01]  /*fe50*/  LOP3.LUT R194, R194, 0xff, RZ, 0xc0, !PT ;  /* 0x000000ffc2c27812 */ /* 0x000fe200078ec0ff */
[----:B------:R-:W-:Y:S01]  /*fe60*/  IMAD.WIDE.U32 R222, R32, -0x326172a9, RZ ;  /* 0xcd9e8d5720de7825 */ /* 0x000fe200078e00ff */
[----:B------:R-:W-:Y:S01]  /*fe70*/  LOP3.LUT R32, R207, UR31, R198, 0x96, !PT ;  /* 0x0000001fcf207c12 */ /* 0x000fe2000f8e96c6 */
[----:B------:R-:W-:Y:S01]  /*fe80*/  MUFU.EX2 R191, R191 ;  /* 0x000000bf00bf7308 */ /* 0x000fe20000000800 */
[----:B------:R-:W-:Y:S01]  /*fe90*/  PRMT R43, R204, 0x5410, R199 ;  /* 0x00005410cc2b7816 */ /* 0x000fe200000000c7 */
[----:B------:R-:W-:Y:S01]  /*fea0*/  IMAD.WIDE.U32 R34, R200, -0x326172a9, RZ ;  /* 0xcd9e8d57c8227825 */ /* 0x000fe200078e00ff */
[----:B------:R-:W-:-:S03]  /*feb0*/  LOP3.LUT R206, R223, UR25, R206, 0x96, !PT ;  /* 0x00000019dfce7c12 */ /* 0x000fc6000f8e96ce */
[----:B------:R-:W-:Y:S01]  /*fec0*/  FADD.FTZ R185, R185, R0 ;  /* 0x00000000b9b97221 */ /* 0x000fe20000010000 */
[----:B------:R-:W-:Y:S01]  /*fed0*/  PRMT R195, R194, 0x5410, R195 ;  /* 0x00005410c2c37816 */ /* 0x000fe200000000c3 */
[----:B------:R-:W-:Y:S01]  /*fee0*/  IMAD.WIDE.U32 R208, R208, -0x326172a9, RZ ;  /* 0xcd9e8d57d0d07825 */ /* 0x000fe200078e00ff */
[----:B------:R-:W-:Y:S01]  /*fef0*/  LOP3.LUT R198, R35, UR31, R198, 0x96, !PT ;  /* 0x0000001f23c67c12 */ /* 0x000fe2000f8e96c6 */
[----:B------:R-:W-:Y:S01]  /*ff00*/  MUFU.EX2 R56, R56 ;  /* 0x0000003800387308 */ /* 0x000fe20000000800 */
[----:B------:R-:W-:Y:S01]  /*ff10*/  SHF.R.U32.HI R202, RZ, 0x8, R202 ;  /* 0x00000008ffca7819 */ /* 0x000fe200000116ca */
[----:B------:R-:W-:Y:S01]  /*ff20*/  IMAD.WIDE.U32 R32, R32, -0x2daee0ad, RZ ;  /* 0xd2511f5320207825 */ /* 0x000fe200078e00ff */
[----:B------:R-:W-:-:S03]  /*ff30*/  LOP3.LUT R41, R209, UR25, R34, 0x96, !PT ;  /* 0x00000019d1297c12 */ /* 0x000fc6000f8e9622 */
[----:B------:R-:W-:Y:S01]  /*ff40*/  FADD.FTZ R71, R71, R72 ;  /* 0x0000004847477221 */ /* 0x000fe20000010000 */
[----:B------:R-:W-:Y:S01]  /*ff50*/  PRMT R247, R247, 0x5410, R202 ;  /* 0x00005410f7f77816 */ /* 0x000fe200000000ca */
[----:B------:R-:W-:Y:S01]  /*ff60*/  IMAD.WIDE.U32 R206, R206, -0x2daee0ad, RZ ;  /* 0xd2511f53cece7825 */ /* 0x000fe200078e00ff */
[----:B------:R-:W-:Y:S01]  /*ff70*/  LOP3.LUT R33, R33, UR24, R40, 0x96, !PT ;  /* 0x0000001821217c12 */ /* 0x000fe2000f8e9628 */
[----:B------:R-:W-:Y:S01]  /*ff80*/  MUFU.EX2 R57, R57 ;  /* 0x0000003900397308 */ /* 0x000fe20000000800 */
[----:B------:R-:W-:Y:S01]  /*ff90*/  HSET2.LE.AND R43, R43, R102, PT ;  /* 0x000000662b2b7233 */ /* 0x000fe20003803000 */
[----:B------:R-:W-:Y:S01]  /*ffa0*/  IMAD.WIDE.U32 R34, R198, -0x2daee0ad, RZ ;  /* 0xd2511f53c6227825 */ /* 0x000fe200078e00ff */
[----:B------:R-:W-:-:S03]  /*ffb0*/  LOP3.LUT R32, R207, UR19, R32, 0x96, !PT ;  /* 0x00000013cf207c12 */ /* 0x000fc6000f8e9620 */
[----:B------:R-:W-:Y:S01]  /*ffc0*/  FADD.FTZ R6, R6, R185 ;  /* 0x000000b906067221 */ /* 0x000fe20000010000 */
[----:B------:R-:W-:Y:S01]  /*ffd0*/  LOP3.LUT R207, R45, 0xffff, RZ, 0xc0, !PT ;  /* 0x0000ffff2dcf7812 */ /* 0x000fe200078ec0ff */
[----:B------:R-:W-:Y:S01]  /*ffe0*/  IMAD.WIDE.U32 R40, R41, -0x2daee0ad, RZ ;  /* 0xd2511f5329287825 */ /* 0x000fe200078e00ff */
[----:B------:R-:W-:Y:S01]  /*fff0*/  LOP3.LUT R42, R35, UR24, R42, 0x96, !PT ;  /* 0x00000018232a7c12 */ /* 0x000fe2000f8e962a */
[----:B------:R-:W-:Y:S01]  /*10000*/  MUFU.EX2 R55, R55 ;  /* 0x0000003700377308 */ /* 0x000fe20000000800 */
[----:B------:R-:W-:Y:S01]  /*10010*/  SHF.R.U32.HI R207, RZ, 0x8, R207 ;  /* 0x00000008ffcf7819 */ /* 0x000fe200000116cf */
[----:B------:R-:W-:Y:S01]  /*10020*/  IMAD.WIDE.U32 R224, R33, -0x326172a9, RZ ;  /* 0xcd9e8d5721e07825 */ /* 0x000fe200078e00ff */
[----:B------:R-:W-:-:S03]  /*10030*/  LOP3.LUT R34, R41, UR19, R34, 0x96, !PT ;  /* 0x0000001329227c12 */ /* 0x000fc6000f8e9622 */
[----:B------:R-:W-:Y:S01]  /*10040*/  FADD.FTZ R70, R70, R71 ;  /* 0x0000004746467221 */ /* 0x000fe20000010000 */
[----:B------:R-:W-:Y:S01]  /*10050*/  FADD.FTZ R187, R187, R6 ;  /* 0x00000006bbbb7221 */ /* 0x000fe20000010000 */
[----:B------:R-:W-:Y:S01]  /*10060*/  IMAD.WIDE.U32 R48, R32, -0x326172a9, RZ ;  /* 0xcd9e8d5720307825 */ /* 0x000fe200078e00ff */
[----:B------:R-:W-:Y:S01]  /*10070*/  LOP3.LUT R35, R225, UR23, R222, 0x96, !PT ;  /* 0x00000017e1237c12 */ /* 0x000fe2000f8e96de */
[----:B------:R-:W-:Y:S02]  /*10080*/  MUFU.EX2 R54, R54 ;  /* 0x0000003600367308 */ /* 0x000fe40000000800 */
[----:B------:R-:W-:Y:S01]  /*10090*/  FADD.FTZ R69, R69, R70 ;  /* 0x0000004645457221 */ /* 0x000fe20000010000 */
[----:B------:R-:W-:Y:S01]  /*100a0*/  IMAD.WIDE.U32 R222, R34, -0x326172a9, RZ ;  /* 0xcd9e8d5722de7825 */ /* 0x000fe200078e00ff */
[----:B------:R-:W-:Y:S02]  /*100b0*/  LOP3.LUT R32, R49, UR7, R224, 0x96, !PT ;  /* 0x0000000731207c12 */ /* 0x000fe4000f8e96e0 */
[----:B------:R-:W-:-:S02]  /*100c0*/  LOP3.LUT R9, R48, 0xffff, RZ, 0xc0, !PT ;  /* 0x0000ffff30097812 */ /* 0x000fc400078ec0ff */
[----:B------:R-:W-:Y:S01]  /*100d0*/  LOP3.LUT R205, R48, 0xff, RZ, 0xc0, !PT ;  /* 0x000000ff30cd7812 */ /* 0x000fe200078ec0ff */
[----:B------:R-:W-:Y:S01]  /*100e0*/  MUFU.EX2 R86, R86 ;  /* 0x0000005600567308 */ /* 0x000fe20000000800 */
[--C-:B------:R-:W-:Y:S02]  /*100f0*/  SHF.R.U32.HI R33, RZ, 0x10, R48.reuse ;  /* 0x00000010ff217819 */ /* 0x100fe40000011630 */
[----:B------:R-:W-:Y:S01]  /*10100*/  SHF.R.U32.HI R41, RZ, 0x18, R48 ;  /* 0x00000018ff297819 */ /* 0x000fe20000011630 */
[----:B------:R-:W-:Y:S01]  /*10110*/  IMAD.WIDE.U32 R48, R42, -0x326172a9, RZ ;  /* 0xcd9e8d572a307825 */ /* 0x000fe200078e00ff */
[----:B------:R-:W-:Y:S02]  /*10120*/  LOP3.LUT R198, R222, 0xffff, RZ, 0xc0, !PT ;  /* 0x0000ffffdec67812 */ /* 0x000fe400078ec0ff */
[----:B------:R-:W-:Y:S01]  /*10130*/  SHF.R.U32.HI R211, RZ, 0x18, R222 ;  /* 0x00000018ffd37819 */ /* 0x000fe200000116de */
[----:B------:R-:W-:Y:S01]  /*10140*/  MUFU.EX2 R85, R85 ;  /* 0x0000005500557308 */ /* 0x000fe20000000800 */
[----:B------:R-:W-:Y:S01]  /*10150*/  LOP3.LUT R42, R49, UR23, R208, 0x96, !PT ;  /* 0x00000017312a7c12 */ /* 0x000fe2000f8e96d0 */
[----:B------:R-:W-:Y:S01]  /*10160*/  IMAD.WIDE.U32 R208, R190, -0x2daee0ad, RZ ;  /* 0xd2511f53bed07825 */ /* 0x000fe200078e00ff */
[----:B------:R-:W-:-:S03]  /*10170*/  LOP3.LUT R34, R223, UR7, R48, 0x96, !PT ;  /* 0x00000007df227c12 */ /* 0x000fc6000f8e9630 */
[----:B------:R-:W-:Y:S01]  /*10180*/  FFMA.FTZ R190, R47, UR36, -R210 ;  /* 0x000000242fbe7c23 */ /* 0x000fe200080108d2 */
[----:B------:R-:W-:Y:S02]  /*10190*/  LOP3.LUT R223, R222, 0xff, RZ, 0xc0, !PT ;  /* 0x000000ffdedf7812 */ /* 0x000fe400078ec0ff */
[----:B------:R-:W-:Y:S01]  /*101a0*/  LOP3.LUT R8, R209, UR33, R186, 0x96, !PT ;  /* 0x00000021d1087c12 */ /* 0x000fe2000f8e96ba */
[----:B------:R-:W-:Y:S01]  /*101b0*/  MUFU.EX2 R88, R88 ;  /* 0x0000005800587308 */ /* 0x000fe20000000800 */
[----:B------:R-:W-:Y:S01]  /*101c0*/  SHF.R.U32.HI R186, RZ, 0x8, R193 ;  /* 0x00000008ffba7819 */ /* 0x000fe200000116c1 */
[----:B------:R-:W-:Y:S01]  /*101d0*/  IMAD.WIDE.U32 R192, R192, -0x2daee0ad, RZ ;  /* 0xd2511f53c0c07825 */ /* 0x000fe200078e00ff */
[----:B------:R-:W-:Y:S02]  /*101e0*/  SHF.R.U32.HI R48, RZ, 0x10, R222 ;  /* 0x00000010ff307819 */ /* 0x000fe400000116de */
[----:B------:R-:W-:Y:S02]  /*101f0*/  LOP3.LUT R222, R208, 0xffff, RZ, 0xc0, !PT ;  /* 0x0000ffffd0de7812 */ /* 0x000fe400078ec0ff */
[----:B------:R-:W-:Y:S01]  /*10200*/  LOP3.LUT R194, R193, UR33, R196, 0x96, !PT ;  /* 0x00000021c1c27c12 */ /* 0x000fe2000f8e96c4 */
[----:B------:R-:W-:Y:S01]  /*10210*/  MUFU.EX2 R79, R79 ;  /* 0x0000004f004f7308 */ /* 0x000fe20000000800 */
[----:B------:R-:W-:-:S02]  /*10220*/  LOP3.LUT R204, R192, 0xffff, RZ, 0xc0, !PT ;  /* 0x0000ffffc0cc7812 */ /* 0x000fc400078ec0ff */
[----:B------:R-:W-:Y:S02]  /*10230*/  LOP3.LUT R216, R192, 0xff, RZ, 0xc0, !PT ;  /* 0x000000ffc0d87812 */ /* 0x000fe400078ec0ff */
[--C-:B------:R-:W-:Y:S02]  /*10240*/  SHF.R.U32.HI R49, RZ, 0x10, R192.reuse ;  /* 0x00000010ff317819 */ /* 0x100fe400000116c0 */
[----:B------:R-:W-:Y:S01]  /*10250*/  SHF.R.U32.HI R199, RZ, 0x18, R192 ;  /* 0x00000018ffc77819 */ /* 0x000fe200000116c0 */
[----:B------:R-:W-:Y:S01]  /*10260*/  IMAD.WIDE.U32 R192, R35, -0x2daee0ad, RZ ;  /* 0xd2511f5323c07825 */ /* 0x000fe200078e00ff */
[----:B------:R-:W-:Y:S01]  /*10270*/  LOP3.LUT R224, R208, 0xff, RZ, 0xc0, !PT ;  /* 0x000000ffd0e07812 */ /* 0x000fe200078ec0ff */
[----:B------:R-:W-:Y:S01]  /*10280*/  MUFU.EX2 R63, R63 ;  /* 0x0000003f003f7308 */ /* 0x000fe20000000800 */
[--C-:B------:R-:W-:Y:S02]  /*10290*/  SHF.R.U32.HI R200, RZ, 0x10, R208.reuse ;  /* 0x00000010ffc87819 */ /* 0x100fe400000116d0 */
[----:B------:R-:W-:-:S02]  /*102a0*/  SHF.R.U32.HI R197, RZ, 0x18, R208 ;  /* 0x00000018ffc57819 */ /* 0x000fc400000116d0 */
[----:B------:R-:W-:Y:S02]  /*102b0*/  SHF.R.U32.HI R66, RZ, 0x8, R9 ;  /* 0x00000008ff427819 */ /* 0x000fe40000011609 */
[----:B------:R-:W-:Y:S01]  /*102c0*/  LOP3.LUT R9, R193, UR33, R206, 0x96, !PT ;  /* 0x00000021c1097c12 */ /* 0x000fe2000f8e96ce */
[----:B------:R-:W-:Y:S01]  /*102d0*/  MUFU.EX2 R64, R64 ;  /* 0x0000004000407308 */ /* 0x000fe20000000800 */
[C---:B------:R-:W-:Y:S02]  /*102e0*/  LOP3.LUT R202, R192.reuse, 0xffff, RZ, 0xc0, !PT ;  /* 0x0000ffffc0ca7812 */ /* 0x040fe400078ec0ff */
[----:B------:R-:W-:Y:S02]  /*102f0*/  LOP3.LUT R231, R192, 0xff, RZ, 0xc0, !PT ;  /* 0x000000ffc0e77812 */ /* 0x000fe400078ec0ff */
[--C-:B------:R-:W-:Y:S02]  /*10300*/  SHF.R.U32.HI R208, RZ, 0x10, R192.reuse ;  /* 0x00000010ffd07819 */ /* 0x100fe400000116c0 */
[----:B------:R-:W-:Y:S01]  /*10310*/  SHF.R.U32.HI R35, RZ, 0x18, R192 ;  /* 0x00000018ff237819 */ /* 0x000fe200000116c0 */
[----:B------:R-:W-:Y:S01]  /*10320*/  IMAD.WIDE.U32 R192, R42, -0x2daee0ad, RZ ;  /* 0xd2511f532ac07825 */ /* 0x000fe200078e00ff */
[----:B------:R-:W-:Y:S01]  /*10330*/  PRMT R203, R203, 0x5410, R186 ;  /* 0x00005410cbcb7816 */ /* 0x000fe200000000ba */
[----:B------:R-:W-:Y:S01]  /*10340*/  MUFU.EX2 R61, R61 ;  /* 0x0000003d003d7308 */ /* 0x000fe20000000800 */
[----:B------:R-:W-:-:S02]  /*10350*/  LOP3.LUT R48, R48, 0xff, RZ, 0xc0, !PT ;  /* 0x000000ff30307812 */ /* 0x000fc400078ec0ff */
[----:B------:R-:W-:Y:S02]  /*10360*/  LOP3.LUT R186, R33, 0xff, RZ, 0xc0, !PT ;  /* 0x000000ff21ba7812 */ /* 0x000fe400078ec0ff */
[----:B------:R-:W-:Y:S02]  /*10370*/  PRMT R33, R205, 0x5410, R66 ;  /* 0x00005410cd217816 */ /* 0x000fe40000000042 */
[----:B------:R-:W-:Y:S01]  /*10380*/  PRMT R211, R48, 0x5410, R211 ;  /* 0x0000541030d37816 */ /* 0x000fe200000000d3 */
[----:B------:R-:W-:Y:S01]  /*10390*/  MUFU.EX2 R66, R74 ;  /* 0x0000004a00427308 */ /* 0x000fe20000000800 */
[----:B------:R-:W-:Y:S02]  /*103a0*/  LOP3.LUT R196, R193, UR33, R40, 0x96, !PT ;  /* 0x00000021c1c47c12 */ /* 0x000fe4000f8e9628 */
[----:B------:R-:W-:Y:S02]  /*103b0*/  LOP3.LUT R42, R44, 0xffff, RZ, 0xc0, !PT ;  /* 0x0000ffff2c2a7812 */ /* 0x000fe400078ec0ff */
[----:B------:R-:W-:-:S02]  /*103c0*/  SHF.R.U32.HI R48, RZ, 0x10, R44 ;  /* 0x00000010ff307819 */ /* 0x000fc4000001162c */
[----:B------:R-:W-:Y:S01]  /*103d0*/  LOP3.LUT R40, R44, 0xff, RZ, 0xc0, !PT ;  /* 0x000000ff2c287812 */ /* 0x000fe200078ec0ff */
[----:B------:R1:W-:Y:S01]  /*103e0*/  MUFU.EX2 R74, R83 ;  /* 0x00000053004a7308 */ /* 0x0003e20000000800 */
[----:B------:R-:W-:Y:S02]  /*103f0*/  SHF.R.U32.HI R198, RZ, 0x8, R198 ;  /* 0x00000008ffc67819 */ /* 0x000fe400000116c6 */
[----:B------:R-:W-:Y:S02]  /*10400*/  SHF.R.U32.HI R209, RZ, 0x18, R45 ;  /* 0x00000018ffd17819 */ /* 0x000fe4000001162d */
[----:B------:R-:W-:Y:S02]  /*10410*/  PRMT R223, R223, 0x5410, R198 ;  /* 0x00005410dfdf7816 */ /* 0x000fe400000000c6 */
[----:B------:R-:W-:Y:S01]  /*10420*/  LOP3.LUT R198, R192, 0xffff, RZ, 0xc0, !PT ;  /* 0x0000ffffc0c67812 */ /* 0x000fe200078ec0ff */
[----:B------:R-:W-:Y:S01]  /*10430*/  MUFU.EX2 R62, R62 ;  /* 0x0000003e003e7308 */ /* 0x000fe20000000800 */
[----:B------:R-:W-:-:S02]  /*10440*/  LOP3.LUT R225, R34, 0xffff, RZ, 0xc0, !PT ;  /* 0x0000ffff22e17812 */ /* 0x000fc400078ec0ff */
[----:B------:R-:W-:Y:S01]  /*10450*/  PRMT R41, R186, 0x5410, R41 ;  /* 0x00005410ba297816 */ /* 0x000fe20000000029 */
[----:B------:R-:W-:Y:S01]  /*10460*/  FFMA.FTZ R186, R50, UR36, -R210 ;  /* 0x0000002432ba7c23 */ /* 0x000fe200080108d2 */
[----:B------:R-:W-:Y:S02]  /*10470*/  SHF.R.U32.HI R193, RZ, 0x8, R42 ;  /* 0x00000008ffc17819 */ /* 0x000fe4000001162a */
[----:B------:R-:W-:Y:S01]  /*10480*/  LOP3.LUT R42, R48, 0xff, RZ, 0xc0, !PT ;  /* 0x000000ff302a7812 */ /* 0x000fe200078ec0ff */
[----:B------:R-:W-:Y:S01]  /*10490*/  MUFU.EX2 R190, R190 ;  /* 0x000000be00be7308 */ /* 0x000fe20000000800 */
[----:B-1----:R-:W-:Y:S02]  /*104a0*/  SHF.R.U32.HI R83, RZ, 0x18, R44 ;  /* 0x00000018ff537819 */ /* 0x002fe4000001162c */
[----:B------:R-:W-:Y:S02]  /*104b0*/  LOP3.LUT R44, R45, 0xff, RZ, 0xc0, !PT ;  /* 0x000000ff2d2c7812 */ /* 0x000fe400078ec0ff */
[----:B------:R-:W-:-:S02]  /*104c0*/  SHF.R.U32.HI R50, RZ, 0x10, R32 ;  /* 0x00000010ff327819 */ /* 0x000fc40000011620 */
[----:B------:R-:W-:Y:S01]  /*104d0*/  PRMT R207, R44, 0x5410, R207 ;  /* 0x000054102ccf7816 */ /* 0x000fe200000000cf */
[----:B------:R-:W-:Y:S01]  /*104e0*/  MUFU.EX2 R186, R186 ;  /* 0x000000ba00ba7308 */ /* 0x000fe20000000800 */
[----:B------:R-:W-:Y:S02]  /*104f0*/  SHF.R.U32.HI R44, RZ, 0x10, R45 ;  /* 0x00000010ff2c7819 */ /* 0x000fe4000001162d */
[----:B------:R-:W-:Y:S02]  /*10500*/  LOP3.LUT R48, R32, 0xff, RZ, 0xc0, !PT ;  /* 0x000000ff20307812 */ /* 0x000fe400078ec0ff */
[----:B------:R-:W-:Y:S02]  /*10510*/  LOP3.LUT R44, R44, 0xff, RZ, 0xc0, !PT ;  /* 0x000000ff2c2c7812 */ /* 0x000fe400078ec0ff */
[----:B------:R-:W-:Y:S01]  /*10520*/  SHF.R.U32.HI R45, RZ, 0x18, R32 ;  /* 0x00000018ff2d7819 */ /* 0x000fe20000011620 */
[----:B------:R-:W-:Y:S01]  /*10530*/  MUFU.EX2 R183, R183 ;  /* 0x000000b700b77308 */ /* 0x000fe20000000800 */
[----:B------:R-:W-:-:S02]  /*10540*/  PRMT R209, R44, 0x5410, R209 ;  /* 0x000054102cd17816 */ /* 0x000fc400000000d1 */
[----:B------:R-:W-:Y:S02]  /*10550*/  LOP3.LUT R44, R32, 0xffff, RZ, 0xc0, !PT ;  /* 0x0000ffff202c7812 */ /* 0x000fe400078ec0ff */
[----:B------:R-:W-:Y:S02]  /*10560*/  SHF.R.U32.HI R225, RZ, 0x8, R225 ;  /* 0x00000008ffe17819 */ /* 0x000fe400000116e1 */
[----:B------:R-:W-:Y:S01]  /*10570*/  LOP3.LUT R32, R34, 0xff, RZ, 0xc0, !PT ;  /* 0x000000ff22207812 */ /* 0x000fe200078ec0ff */
[----:B------:R-:W-:Y:S01]  /*10580*/  MUFU.EX2 R218, R177 ;  /* 0x000000b100da7308 */ /* 0x000fe20000000800 */
[----:B------:R-:W-:Y:S02]  /*10590*/  LOP3.LUT R205, R192, 0xff, RZ, 0xc0, !PT ;  /* 0x000000ffc0cd7812 */ /* 0x000fe400078ec0ff */
[--C-:B------:R-:W-:Y:S02]  /*105a0*/  SHF.R.U32.HI R206, RZ, 0x10, R192.reuse ;  /* 0x00000010ffce7819 */ /* 0x100fe400000116c0 */
[----:B------:R-:W-:Y:S01]  /*105b0*/  SHF.R.U32.HI R201, RZ, 0x18, R192 ;  /* 0x00000018ffc97819 */ /* 0x000fe200000116c0 */
[--C-:B------:R-:W-:Y:S01]  /*105c0*/  FFMA.FTZ R192, R77, UR36, -R210.reuse ;  /* 0x000000244dc07c23 */ /* 0x100fe200080108d2 */
[----:B------:R-:W-:Y:S01]  /*105d0*/  PRMT R225, R32, 0x5410, R225 ;  /* 0x0000541020e17816 */ /* 0x000fe200000000e1 */
[----:B------:R-:W-:Y:S01]  /*105e0*/  FFMA.FTZ R77, R80, UR36, -R210 ;  /* 0x00000024504d7c23 */ /* 0x000fe200080108d2 */
[----:B------:R-:W-:Y:S01]  /*105f0*/  SHF.R.U32.HI R32, RZ, 0x10, R34 ;  /* 0x00000010ff207819 */ /* 0x000fe20000011622 */
[--C-:B------:R-:W-:Y:S01]  /*10600*/  FFMA.FTZ R80, R127, UR36, -R188.reuse ;  /* 0x000000247f507c23 */ /* 0x100fe200080108bc */
[--C-:B------:R-:W-:Y:S01]  /*10610*/  FFMA.FTZ R127, R139, UR36, -R188.reuse ;  /* 0x000000248b7f7c23 */ /* 0x100fe200080108bc */
[----:B------:R-:W-:Y:S01]  /*10620*/  FFMA.FTZ R139, R161, UR36, -R188 ;  /* 0x00000024a18b7c23 */ /* 0x000fe200080108bc */
[----:B------:R-:W-:Y:S01]  /*10630*/  SHF.R.U32.HI R229, RZ, 0x18, R34 ;  /* 0x00000018ffe57819 */ /* 0x000fe20000011622 */
[----:B------:R-:W-:Y:S01]  /*10640*/  FFMA.FTZ R161, R165, UR36, -R188 ;  /* 0x00000024a5a17c23 */ /* 0x000fe200080108bc */
[----:B------:R-:W-:Y:S01]  /*10650*/  LOP3.LUT R32, R32, 0xff, RZ, 0xc0, !PT ;  /* 0x000000ff20207812 */ /* 0x000fe200078ec0ff */
[----:B------:R-:W-:Y:S01]  /*10660*/  FFMA.FTZ R165, R162, UR36, -R95 ;  /* 0x00000024a2a57c23 */ /* 0x000fe2000801085f */
[----:B------:R-:W-:Y:S01]  /*10670*/  LOP3.LUT R245, R8, 0xff, RZ, 0xc0, !PT ;  /* 0x000000ff08f57812 */ /* 0x000fe200078ec0ff */
[----:B------:R-:W1:Y:S01]  /*10680*/  MUFU.EX2 R139, R139 ;  /* 0x0000008b008b7308 */ /* 0x000e620000000800 */
[----:B------:R-:W-:Y:S01]  /*10690*/  PRMT R229, R32, 0x5410, R229 ;  /* 0x0000541020e57816 */ /* 0x000fe200000000e5 */
[----:B------:R-:W-:Y:S01]  /*106a0*/  FFMA.FTZ R162, R81, UR36, -R210 ;  /* 0x0000002451a27c23 */ /* 0x000fe200080108d2 */
[----:B------:R-:W-:Y:S01]  /*106b0*/  LOP3.LUT R32, R49, 0xff, RZ, 0xc0, !PT ;  /* 0x000000ff31207812 */ /* 0x000fe200078ec0ff */
[----:B------:R-:W-:Y:S01]  /*106c0*/  FFMA.FTZ R81, R130, UR36, -R95 ;  /* 0x0000002482517c23 */ /* 0x000fe2000801085f */
[----:B------:R-:W-:Y:S01]  /*106d0*/  LOP3.LUT R34, R9, 0xffff, RZ, 0xc0, !PT ;  /* 0x0000ffff09227812 */ /* 0x000fe200078ec0ff */
[--C-:B------:R-:W-:Y:S01]  /*106e0*/  FFMA.FTZ R130, R153, UR36, -R188.reuse ;  /* 0x0000002499827c23 */ /* 0x100fe200080108bc */
[----:B------:R-:W-:Y:S01]  /*106f0*/  PRMT R199, R32, 0x5410, R199 ;  /* 0x0000541020c77816 */ /* 0x000fe200000000c7 */
[----:B------:R-:W2:Y:S01]  /*10700*/  MUFU.EX2 R165, R165 ;  /* 0x000000a500a57308 */ /* 0x000ea20000000800 */
[----:B------:R-:W-:Y:S01]  /*10710*/  LOP3.LUT R32, R8, 0xffff, RZ, 0xc0, !PT ;  /* 0x0000ffff08207812 */ /* 0x000fe200078ec0ff */
[--C-:B------:R-:W-:Y:S01]  /*10720*/  FFMA.FTZ R153, R152, UR36, -R188.reuse ;  /* 0x0000002498997c23 */ /* 0x100fe200080108bc */
[----:B------:R-:W-:Y:S01]  /*10730*/  SHF.R.U32.HI R49, RZ, 0x10, R9 ;  /* 0x00000010ff317819 */ /* 0x000fe20000011609 */
[----:B------:R-:W-:Y:S01]  /*10740*/  FFMA.FTZ R152, R171, UR36, -R188 ;  /* 0x00000024ab987c23 */ /* 0x000fe200080108bc */
[----:B------:R-:W-:Y:S01]  /*10750*/  SHF.R.U32.HI R32, RZ, 0x8, R32 ;  /* 0x00000008ff207819 */ /* 0x000fe20000011620 */
[----:B------:R-:W-:Y:S01]  /*10760*/  FFMA.FTZ R171, R166, UR36, -R188 ;  /* 0x00000024a6ab7c23 */ /* 0x000fe200080108bc */
[----:B------:R-:W-:Y:S01]  /*10770*/  PRMT R42, R42, 0x5410, R83 ;  /* 0x000054102a2a7816 */ /* 0x000fe20000000053 */
[----:B------:R-:W-:Y:S01]  /*10780*/  FFMA.FTZ R83, R51, UR36, -R210 ;  /* 0x0000002433537c23 */ /* 0x000fe200080108d2 */
[----:B------:R-:W-:Y:S01]  /*10790*/  PRMT R245, R245, 0x5410, R32 ;  /* 0x00005410f5f57816 */ /* 0x000fe20000000020 */
[----:B------:R-:W-:Y:S01]  /*107a0*/  MUFU.EX2 R80, R80 ;  /* 0x0000005000507308 */ /* 0x000fe20000000800 */
[----:B------:R-:W-:-:S02]  /*107b0*/  SHF.R.U32.HI R36, RZ, 0x10, R8 ;  /* 0x00000010ff247819 */ /* 0x000fc40000011608 */
[----:B------:R-:W-:Y:S02]  /*107c0*/  SHF.R.U32.HI R243, RZ, 0x18, R8 ;  /* 0x00000018fff37819 */ /* 0x000fe40000011608 */
[----:B------:R-:W-:Y:S02]  /*107d0*/  LOP3.LUT R241, R9, 0xff, RZ, 0xc0, !PT ;  /* 0x000000ff09f17812 */ /* 0x000fe400078ec0ff */
[----:B------:R-:W-:Y:S01]  /*107e0*/  SHF.R.U32.HI R32, RZ, 0x18, R9 ;  /* 0x00000018ff207819 */ /* 0x000fe20000011609 */
[----:B------:R-:W3:Y:S01]  /*107f0*/  MUFU.EX2 R127, R127 ;  /* 0x0000007f007f7308 */ /* 0x000ee20000000800 */
[----:B------:R-:W-:Y:S01]  /*10800*/  SHF.R.U32.HI R51, RZ, 0x8, R44 ;  /* 0x00000008ff337819 */ /* 0x000fe2000001162c */
[----:B------:R-:W4:Y:S01]  /*10810*/  LDSM.16.MT88.4 R8, [R252+0x5000] ;  /* 0x00500000fc08783b */ /* 0x000f220000004200 */
[----:B------:R-:W-:Y:S02]  /*10820*/  SHF.R.U32.HI R34, RZ, 0x8, R34 ;  /* 0x00000008ff227819 */ /* 0x000fe40000011622 */
[----:B------:R-:W-:-:S02]  /*10830*/  HSET2.LE.AND R33, R33, R102, PT ;  /* 0x0000006621217233 */ /* 0x000fc40003803000 */
[----:B------:R-:W-:Y:S01]  /*10840*/  LOP3.LUT R208, R208, 0xff, RZ, 0xc0, !PT ;  /* 0x000000ffd0d07812 */ /* 0x000fe200078ec0ff */
[----:B------:R-:W5:Y:S01]  /*10850*/  MUFU.EX2 R81, R81 ;  /* 0x0000005100517308 */ /* 0x000f620000000800 */
[----:B------:R-:W-:Y:S02]  /*10860*/  LOP3.LUT R49, R49, 0xff, RZ, 0xc0, !PT ;  /* 0x000000ff31317812 */ /* 0x000fe400078ec0ff */
[----:B-1----:R-:W-:Y:S02]  /*10870*/  F2FP.F16.F32.PACK_AB R38, R164, R139 ;  /* 0x0000008ba426723e */ /* 0x002fe400000000ff */
[----:B------:R-:W-:Y:S02]  /*10880*/  PRMT R48, R48, 0x5410, R51 ;  /* 0x0000541030307816 */ /* 0x000fe40000000033 */
[----:B------:R-:W-:Y:S01]  /*10890*/  PRMT R51, R208, 0x5410, R35 ;  /* 0x00005410d0337816 */ /* 0x000fe20000000023 */
[----:B------:R-:W1:Y:S01]  /*108a0*/  MUFU.EX2 R83, R83 ;  /* 0x0000005300537308 */ /* 0x000e620000000800 */
[----:B------:R-:W-:-:S02]  /*108b0*/  PRMT R241, R241, 0x5410, R34 ;  /* 0x00005410f1f17816 */ /* 0x000fc40000000022 */
[----:B------:R-:W-:Y:S02]  /*108c0*/  PRMT R49, R49, 0x5410, R32 ;  /* 0x0000541031317816 */ /* 0x000fe40000000020 */
[----:B------:R-:W-:Y:S02]  /*108d0*/  LOP3.LUT R38, R33, R38, RZ, 0xc0, !PT ;  /* 0x0000002621267212 */ /* 0x000fe400078ec0ff */
[----:B------:R-:W1:Y:S01]  /*108e0*/  LDSM.16.MT88.4 R32, [R226+0x5000] ;  /* 0x00500000e220783b */ /* 0x000e620000004200 */
[----:B------:R-:W-:Y:S01]  /*108f0*/  LOP3.LUT R36, R36, 0xff, RZ, 0xc0, !PT ;  /* 0x000000ff24247812 */ /* 0x000fe200078ec0ff */
[----:B------:R-:W-:Y:S01]  /*10900*/  MUFU.EX2 R130, R130 ;  /* 0x0000008200827308 */ /* 0x000fe20000000800 */
[----:B------:R-:W-:Y:S01]  /*10910*/  PRMT R40, R40, 0x5410, R193 ;  /* 0x0000541028287816 */ /* 0x000fe200000000c1 */
[--C-:B------:R-:W-:Y:S01]  /*10920*/  FFMA.FTZ R193, R46, UR36, -R210.reuse ;  /* 0x000000242ec17c23 */ /* 0x100fe200080108d2 */
[----:B------:R-:W-:Y:S01]  /*10930*/  PRMT R243, R36, 0x5410, R243 ;  /* 0x0000541024f37816 */ /* 0x000fe200000000f3 */
[----:B------:R-:W-:Y:S01]  /*10940*/  FFMA.FTZ R210, R82, UR36, -R210 ;  /* 0x0000002452d27c23 */ /* 0x000fe200080108d2 */
[----:B------:R-:W-:Y:S01]  /*10950*/  HSET2.LE.AND R39, R41, R102, PT ;  /* 0x0000006629277233 */ /* 0x000fe20003803000 */
[--C-:B------:R-:W-:Y:S01]  /*10960*/  FFMA.FTZ R82, R163, UR36, -R188.reuse ;  /* 0x00000024a3527c23 */ /* 0x100fe200080108bc */
[----:B--2---:R-:W-:Y:S01]  /*10970*/  F2FP.F16.F32.PACK_AB R36, R165, R160 ;  /* 0x000000a0a524723e */ /* 0x004fe200000000ff */
[----:B------:R-:W-:Y:S01]  /*10980*/  MUFU.EX2 R153, R153 ;  /* 0x0000009900997308 */ /* 0x000fe20000000800 */
[----:B------:R-:W-:Y:S01]  /*10990*/  LOP3.LUT R44, R50, 0xff, RZ, 0xc0, !PT ;  /* 0x000000ff322c7812 */ /* 0x000fe200078ec0ff */
[----:B------:R-:W-:Y:S01]  /*109a0*/  FFMA.FTZ R50, R147, UR36, -R188 ;  /* 0x0000002493327c23 */ /* 0x000fe200080108bc */
[----:B------:R-:W-:-:S02]  /*109b0*/  LOP3.LUT R39, R39, R36, RZ, 0xc0, !PT ;  /* 0x0000002427277212 */ /* 0x000fc400078ec0ff */
[--C-:B------:R-:W-:Y:S02]  /*109c0*/  HSET2.LE.AND R40, R40, R102.reuse, PT ;  /* 0x0000006628287233 */ /* 0x100fe40003803000 */
[----:B------:R-:W-:Y:S01]  /*109d0*/  HSET2.LE.AND R36, R48, R102, PT ;  /* 0x0000006630247233 */ /* 0x000fe20003803000 */
[----:B------:R-:W-:Y:S01]  /*109e0*/  MUFU.EX2 R161, R161 ;  /* 0x000000a100a17308 */ /* 0x000fe20000000800 */
[----:B------:R-:W-:Y:S01]  /*109f0*/  F2FP.F16.F32.PACK_AB R41, R189, R184 ;  /* 0x000000b8bd29723e */ /* 0x000fe200000000ff */
[----:B------:R-:W-:Y:S01]  /*10a00*/  FADD.FTZ R184, R184, R187 ;  /* 0x000000bbb8b87221 */ /* 0x000fe20000010000 */
[----:B------:R-:W-:Y:S02]  /*10a10*/  PRMT R44, R44, 0x5410, R45 ;  /* 0x000054102c2c7816 */ /* 0x000fe4000000002d */
[----:B---3--:R-:W-:Y:S01]  /*10a20*/  F2FP.F16.F32.PACK_AB R37, R127, R80 ;  /* 0x000000507f25723e */ /* 0x008fe200000000ff */
[----:B------:R-:W-:Y:S01]  /*10a30*/  FADD.FTZ R189, R189, R184 ;  /* 0x000000b8bdbd7221 */ /* 0x000fe20000010000 */
[----:B------:R-:W-:Y:S01]  /*10a40*/  LOP3.LUT R40, R40, R41, RZ, 0xc0, !PT ;  /* 0x0000002928287212 */ /* 0x000fe200078ec0ff */
[----:B------:R-:W-:Y:S01]  /*10a50*/  MUFU.EX2 R82, R82 ;  /* 0x0000005200527308 */ /* 0x000fe20000000800 */
[----:B------:R-:W-:-:S02]  /*10a60*/  LOP3.LUT R36, R36, R37, RZ, 0xc0, !PT ;  /* 0x0000002524247212 */ /* 0x000fc400078ec0ff */
[--C-:B------:R-:W-:Y:S02]  /*10a70*/  HSET2.LE.AND R41, R42, R102.reuse, PT ;  /* 0x000000662a297233 */ /* 0x100fe40003803000 */
[--C-:B------:R-:W-:Y:S02]  /*10a80*/  HSET2.LE.AND R37, R44, R102.reuse, PT ;  /* 0x000000662c257233 */ /* 0x100fe40003803000 */
[----:B------:R-:W-:Y:S01]  /*10a90*/  F2FP.F16.F32.PACK_AB R42, R67, R68 ;  /* 0x00000044432a723e */ /* 0x000fe200000000ff */
[----:B------:R-:W-:Y:S01]  /*10aa0*/  MUFU.EX2 R171, R171 ;  /* 0x000000ab00ab7308 */ /* 0x000fe20000000800 */
[----:B-----5:R-:W-:Y:S01]  /*10ab0*/  F2FP.F16.F32.PACK_AB R44, R81, R76 ;  /* 0x0000004c512c723e */ /* 0x020fe200000000ff */
[----:B------:R-:W-:Y:S01]  /*10ac0*/  FADD.FTZ R68, R68, R69 ;  /* 0x0000004544447221 */ /* 0x000fe20000010000 */
[----:B------:R-:W-:Y:S02]  /*10ad0*/  LOP3.LUT R41, R41, R42, RZ, 0xc0, !PT ;  /* 0x0000002a29297212 */ /* 0x000fe400078ec0ff */
[----:B------:R-:W-:Y:S01]  /*10ae0*/  LOP3.LUT R37, R37, R44, RZ, 0xc0, !PT ;  /* 0x0000002c25257212 */ /* 0x000fe200078ec0ff */
[----:B------:R-:W-:Y:S01]  /*10af0*/  FADD.FTZ R68, R67, R68 ;  /* 0x0000004443447221 */ /* 0x000fe20000010000 */
[--C-:B------:R-:W-:Y:S01]  /*10b00*/  HSET2.LE.AND R42, R247, R102.reuse, PT ;  /* 0x00000066f72a7233 */ /* 0x100fe20003803000 */
[----:B------:R-:W-:Y:S01]  /*10b10*/  MUFU.EX2 R152, R152 ;  /* 0x0000009800987308 */ /* 0x000fe20000000800 */
[----:B------:R-:W-:Y:S01]  /*10b20*/  F2FP.F16.F32.PACK_AB R163, R191, R52 ;  /* 0x00000034bfa3723e */ /* 0x000fe200000000ff */
[----:B------:R-:W-:Y:S01]  /*10b30*/  FADD.FTZ R52, R52, R189 ;  /* 0x000000bd34347221 */ /* 0x000fe20000010000 */
[----:B------:R-:W-:Y:S01]  /*10b40*/  F2FP.F16.F32.PACK_AB R44, R58, R59 ;  /* 0x0000003b3a2c723e */ /* 0x000fe200000000ff */
[C---:B----4-:R-:W-:Y:S01]  /*10b50*/  HMMA.16816.F32 R20, R36.reuse, R8, R20 ;  /* 0x000000082414723c */ /* 0x050fe20000001814 */
[----:B------:R-:W-:Y:S01]  /*10b60*/  LOP3.LUT R200, R200, 0xff, RZ, 0xc0, !PT ;  /* 0x000000ffc8c87812 */ /* 0x000fe200078ec0ff */
[----:B------:R-:W-:Y:S01]  /*10b70*/  FADD.FTZ R59, R59, R68 ;  /* 0x000000443b3b7221 */ /* 0x000fe20000010000 */
[----:B------:R-:W-:Y:S01]  /*10b80*/  LOP3.LUT R42, R42, R163, RZ, 0xc0, !PT ;  /* 0x000000a32a2a7212 */ /* 0x000fe200078ec0ff */
[--C-:B------:R-:W-:Y:S01]  /*10b90*/  FFMA.FTZ R163, R84, UR36, -R95.reuse ;  /* 0x0000002454a37c23 */ /* 0x100fe2000801085f */
[----:B------:R-:W-:Y:S01]  /*10ba0*/  LOP3.LUT R43, R43, R44, RZ, 0xc0, !PT ;  /* 0x0000002c2b2b7212 */ /* 0x000fe200078ec0ff */
[----:B------:R-:W-:Y:S01]  /*10bb0*/  FFMA.FTZ R44, R78, UR36, -R95 ;  /* 0x000000244e2c7c23 */ /* 0x000fe2000801085f */
[----:B------:R-:W-:Y:S01]  /*10bc0*/  PRMT R47, R200, 0x5410, R197 ;  /* 0x00005410c82f7816 */ /* 0x000fe200000000c5 */
[----:B------:R-:W-:Y:S01]  /*10bd0*/  FFMA.FTZ R78, R138, UR36, -R95 ;  /* 0x000000248a4e7c23 */ /* 0x000fe2000801085f */
[----:B------:R-:W-:Y:S01]  /*10be0*/  HMMA.16816.F32 R248, R36, R10, R248 ;  /* 0x0000000a24f8723c */ /* 0x000fe200000018f8 */
[----:B------:R2:W-:Y:S01]  /*10bf0*/  MUFU.EX2 R147, R44 ;  /* 0x0000002c00937308 */ /* 0x0005e20000000800 */
[----:B------:R-:W-:Y:S01]  /*10c00*/  SHF.R.U32.HI R202, RZ, 0x8, R202 ;  /* 0x00000008ffca7819 */ /* 0x000fe200000116ca */
[----:B------:R-:W-:Y:S01]  /*10c10*/  FADD.FTZ R52, R191, R52 ;  /* 0x00000034bf347221 */ /* 0x000fe20000010000 */
[----:B------:R-:W-:Y:S01]  /*10c20*/  HSET2.LE.AND R47, R47, R102, PT ;  /* 0x000000662f2f7233 */ /* 0x000fe20003803000 */
[----:B------:R-:W-:Y:S01]  /*10c30*/  FADD.FTZ R58, R58, R59 ;  /* 0x0000003b3a3a7221 */ /* 0x000fe20000010000 */
[----:B------:R-:W-:Y:S01]  /*10c40*/  HMMA.16816.F32 R24, R40, R8, R24 ;  /* 0x000000082818723c */ /* 0x000fe20000001818 */
[----:B------:R-:W-:-:S02]  /*10c50*/  SHF.R.U32.HI R198, RZ, 0x8, R198 ;  /* 0x00000008ffc67819 */ /* 0x000fc400000116c6 */
[----:B------:R-:W-:Y:S01]  /*10c60*/  MUFU.EX2 R78, R78 ;  /* 0x0000004e004e7308 */ /* 0x000fe20000000800 */
[----:B------:R-:W-:Y:S02]  /*10c70*/  SHF.R.U32.HI R45, RZ, 0x8, R222 ;  /* 0x00000008ff2d7819 */ /* 0x000fe400000116de */
[C---:B-1----:R-:W-:Y:S01]  /*10c80*/  HMMA.16816.F32 R236, R36.reuse, R32, R236 ;  /* 0x0000002024ec723c */ /* 0x042fe200000018ec */
[----:B------:R-:W-:Y:S02]  /*10c90*/  F2FP.F16.F32.PACK_AB R8, R186, R83 ;  /* 0x00000053ba08723e */ /* 0x000fe400000000ff */
[C---:B------:R-:W-:Y:S01]  /*10ca0*/  F2FP.F16.F32.PACK_AB R9, R56.reuse, R53 ;  /* 0x000000353809723e */ /* 0x040fe200000000ff */
[----:B------:R-:W-:Y:S01]  /*10cb0*/  FADD.FTZ R53, R53, R52 ;  /* 0x0000003435357221 */ /* 0x000fe20000010000 */
[----:B------:R-:W-:Y:S01]  /*10cc0*/  LOP3.LUT R47, R47, R8, RZ, 0xc0, !PT ;  /* 0x000000082f2f7212 */ /* 0x000fe200078ec0ff */
[----:B------:R-:W-:Y:S01]  /*10cd0*/  HMMA.16816.F32 R232, R36, R34, R232 ;  /* 0x0000002224e8723c */ /* 0x000fe200000018e8 */
[--C-:B--2---:R-:W-:Y:S01]  /*10ce0*/  HSET2.LE.AND R44, R245, R102.reuse, PT ;  /* 0x00000066f52c7233 */ /* 0x104fe20003803000 */
[----:B------:R-:W1:Y:S01]  /*10cf0*/  LDSM.16.MT88.4 R36, [R252+0x5400] ;  /* 0x00540000fc24783b */ /* 0x000e620000004200 */
[----:B------:R-:W2:Y:S01]  /*10d00*/  MUFU.EX2 R163, R163 ;  /* 0x000000a300a37308 */ /* 0x000ea20000000800 */
[----:B------:R-:W-:Y:S01]  /*10d10*/  PRMT R231, R231, 0x5410, R202 ;  /* 0x00005410e7e77816 */ /* 0x000fe200000000ca */
[----:B------:R-:W-:Y:S01]  /*10d20*/  FADD.FTZ R56, R56, R53 ;  /* 0x0000003538387221 */ /* 0x000fe20000010000 */
[----:B------:R-:W-:Y:S01]  /*10d30*/  LOP3.LUT R44, R44, R9, RZ, 0xc0, !PT ;  /* 0x000000092c2c7212 */ /* 0x000fe200078ec0ff */
[C---:B------:R-:W-:Y:S01]  /*10d40*/  HMMA.16816.F32 R12, R40.reuse, R10, R12 ;  /* 0x0000000a280c723c */ /* 0x040fe2000000180c */
[----:B------:R-:W3:Y:S01]  /*10d50*/  LDSM.16.MT88.4 R8, [R226+0x5400] ;  /* 0x00540000e208783b */ /* 0x000ee20000004200 */
[----:B------:R-:W-:Y:S01]  /*10d60*/  PRMT R205, R205, 0x5410, R198 ;  /* 0x00005410cdcd7816 */ /* 0x000fe200000000c6 */
[----:B------:R-:W-:Y:S01]  /*10d70*/  FFMA.FTZ R198, R167, UR36, -R188 ;  /* 0x00000024a7c67c23 */ /* 0x000fe200080108bc */
[----:B------:R-:W-:Y:S01]  /*10d80*/  PRMT R45, R224, 0x5410, R45 ;  /* 0x00005410e02d7816 */ /* 0x000fe2000000002d */
[----:B------:R4:W-:Y:S01]  /*10d90*/  MUFU.EX2 R167, R50 ;  /* 0x0000003200a77308 */ /* 0x0009e20000000800 */
[----:B------:R-:W-:Y:S01]  /*10da0*/  HMMA.16816.F32 R28, R40, R32, R28 ;  /* 0x00000020281c723c */ /* 0x000fe2000000181c */
[----:B------:R-:W-:Y:S01]  /*10db0*/  HSET2.LE.AND R51, R51, R102, PT ;  /* 0x0000006633337233 */ /* 0x000fe20003803000 */
[----:B------:R-:W-:Y:S01]  /*10dc0*/  LDSM.16.MT88.4 R244, [R252+0x5c00] ;  /* 0x005c0000fcf4783b */ /* 0x000fe20000004200 */
[----:B------:R-:W-:-:S02]  /*10dd0*/  LOP3.LUT R138, R194, 0xffff, RZ, 0xc0, !PT ;  /* 0x0000ffffc28a7812 */ /* 0x000fc400078ec0ff */
[--C-:B------:R-:W-:Y:S01]  /*10de0*/  HSET2.LE.AND R45, R45, R102.reuse, PT ;  /* 0x000000662d2d7233 */ /* 0x100fe20003803000 */
[----:B------:R-:W-:Y:S01]  /*10df0*/  HMMA.16816.F32 R16, R40, R34, R16 ;  /* 0x000000222810723c */ /* 0x000fe20000001810 */
[----:B--2---:R-:W-:Y:S01]  /*10e00*/  F2FP.F16.F32.PACK_AB R32, R163, R78 ;  /* 0x0000004ea320723e */ /* 0x004fe200000000ff */
[----:B------:R-:W-:Y:S01]  /*10e10*/  MUFU.EX2 R192, R192 ;  /* 0x000000c000c07308 */ /* 0x000fe20000000800 */
[----:B------:R-:W-:Y:S02]  /*10e20*/  F2FP.F16.F32.PACK_AB R33, R153, R130 ;  /* 0x000000829921723e */ /* 0x000fe400000000ff */
[----:B------:R-:W-:Y:S02]  /*10e30*/  LOP3.LUT R51, R51, R32, RZ, 0xc0, !PT ;  /* 0x0000002033337212 */ /* 0x000fe400078ec0ff */
[C---:B------:R-:W-:Y:S01]  /*10e40*/  F2FP.F16.F32.PACK_AB R46, R60.reuse, R57 ;  /* 0x000000393c2e723e */ /* 0x040fe200000000ff */
[----:B------:R-:W-:Y:S01]  /*10e50*/  FADD.FTZ R57, R57, R56 ;  /* 0x0000003839397221 */ /* 0x000fe20000010000 */
[--C-:B------:R-:W-:Y:S01]  /*10e60*/  HSET2.LE.AND R48, R241, R102.reuse, PT ;  /* 0x00000066f1307233 */ /* 0x100fe20003803000 */
[----:B------:R-:W-:Y:S01]  /*10e70*/  MUFU.EX2 R193, R193 ;  /* 0x000000c100c17308 */ /* 0x000fe20000000800 */
[----:B----4-:R-:W-:Y:S01]  /*10e80*/  HSET2.LE.AND R50, R231, R102, PT ;  /* 0x00000066e7327233 */ /* 0x010fe20003803000 */
[----:B------:R-:W-:Y:S01]  /*10e90*/  FADD.FTZ R60, R60, R57 ;  /* 0x000000393c3c7221 */ /* 0x000fe20000010000 */
[----:B------:R-:W-:-:S02]  /*10ea0*/  SHF.R.U32.HI R32, RZ, 0x10, R194 ;  /* 0x00000010ff207819 */ /* 0x000fc400000116c2 */
[----:B------:R-:W-:Y:S02]  /*10eb0*/  F2FP.F16.F32.PACK_AB R241, R82, R161 ;  /* 0x000000a152f1723e */ /* 0x000fe400000000ff */
[----:B------:R-:W-:Y:S01]  /*10ec0*/  LOP3.LUT R50, R50, R33, RZ, 0xc0, !PT ;  /* 0x0000002132327212 */ /* 0x000fe200078ec0ff */
[----:B------:R-:W-:Y:S01]  /*10ed0*/  MUFU.EX2 R93, R93 ;  /* 0x0000005d005d7308 */ /* 0x000fe20000000800 */
[----:B------:R-:W-:Y:S02]  /*10ee0*/  SHF.R.U32.HI R138, RZ, 0x8, R138 ;  /* 0x00000008ff8a7819 */ /* 0x000fe4000001168a */
[----:B------:R-:W-:Y:S02]  /*10ef0*/  LOP3.LUT R231, R194, 0xff, RZ, 0xc0, !PT ;  /* 0x000000ffc2e77812 */ /* 0x000fe400078ec0ff */
[----:B------:R-:W-:Y:S02]  /*10f00*/  LOP3.LUT R33, R196, 0xffff, RZ, 0xc0, !PT ;  /* 0x0000ffffc4217812 */ /* 0x000fe400078ec0ff */
[----:B------:R-:W-:Y:S01]  /*10f10*/  SHF.R.U32.HI R34, RZ, 0x10, R196 ;  /* 0x00000010ff227819 */ /* 0x000fe200000116c4 */
[----:B------:R-:W-:Y:S01]  /*10f20*/  MUFU.EX2 R92, R92 ;  /* 0x0000005c005c7308 */ /* 0x000fe20000000800 */
[----:B------:R-:W-:-:S02]  /*10f30*/  LOP3.LUT R46, R45, R46, RZ, 0xc0, !PT ;  /* 0x0000002e2d2e7212 */ /* 0x000fc400078ec0ff */
[--C-:B------:R-:W-:Y:S02]  /*10f40*/  HSET2.LE.AND R49, R49, R102.reuse, PT ;  /* 0x0000006631317233 */ /* 0x100fe40003803000 */
[----:B------:R-:W-:Y:S02]  /*10f50*/  LOP3.LUT R35, R32, 0xff, RZ, 0xc0, !PT ;  /* 0x000000ff20237812 */ /* 0x000fe400078ec0ff */
[----:B------:R-:W-:Y:S01]  /*10f60*/  HSET2.LE.AND R45, R243, R102, PT ;  /* 0x00000066f32d7233 */ /* 0x000fe20003803000 */
[----:B------:R-:W2:Y:S01]  /*10f70*/  MUFU.EX2 R65, R65 ;  /* 0x0000004100417308 */ /* 0x000ea20000000800 */
[----:B------:R-:W-:Y:S02]  /*10f80*/  F2FP.F16.F32.PACK_AB R166, R147, R128 ;  /* 0x0000008093a6723e */ /* 0x000fe400000000ff */
[----:B------:R-:W-:Y:S02]  /*10f90*/  LOP3.LUT R48, R48, R241, RZ, 0xc0, !PT ;  /* 0x000000f130307212 */ /* 0x000fe400078ec0ff */
[----:B------:R-:W-:-:S02]  /*10fa0*/  PRMT R231, R231, 0x5410, R138 ;  /* 0x00005410e7e77816 */ /* 0x000fc4000000008a */
[----:B------:R-:W-:Y:S01]  /*10fb0*/  SHF.R.U32.HI R40, RZ, 0x8, R33 ;  /* 0x00000008ff287819 */ /* 0x000fe20000011621 */
[----:B------:R-:W-:Y:S01]  /*10fc0*/  MUFU.EX2 R73, R73 ;  /* 0x0000004900497308 */ /* 0x000fe20000000800 */
[----:B------:R-:W-:Y:S02]  /*10fd0*/  LOP3.LUT R32, R34, 0xff, RZ, 0xc0, !PT ;  /* 0x000000ff22207812 */ /* 0x000fe400078ec0ff */
[----:B------:R-:W-:Y:S02]  /*10fe0*/  SHF.R.U32.HI R138, RZ, 0x18, R194 ;  /* 0x00000018ff8a7819 */ /* 0x000fe400000116c2 */
[----:B------:R-:W-:Y:S02]  /*10ff0*/  LOP3.LUT R243, R196, 0xff, RZ, 0xc0, !PT ;  /* 0x000000ffc4f37812 */ /* 0x000fe400078ec0ff */
[----:B------:R-:W-:Y:S01]  /*11000*/  SHF.R.U32.HI R241, RZ, 0x18, R196 ;  /* 0x00000018fff17819 */ /* 0x000fe200000116c4 */
[----:B------:R-:W-:Y:S01]  /*11010*/  MUFU.EX2 R75, R75 ;  /* 0x0000004b004b7308 */ /* 0x000fe20000000800 */
[----:B------:R-:W-:-:S02]  /*11020*/  LOP3.LUT R49, R49, R166, RZ, 0xc0, !PT ;  /* 0x000000a631317212 */ /* 0x000fc400078ec0ff */
[----:B------:R-:W-:Y:S02]  /*11030*/  PRMT R138, R35, 0x5410, R138 ;  /* 0x00005410238a7816 */ /* 0x000fe4000000008a */
[----:B------:R-:W-:Y:S02]  /*11040*/  PRMT R243, R243, 0x5410, R40 ;  /* 0x00005410f3f37816 */ /* 0x000fe40000000028 */
[----:B------:R-:W-:Y:S01]  /*11050*/  PRMT R241, R32, 0x5410, R241 ;  /* 0x0000541020f17816 */ /* 0x000fe200000000f1 */
[----:B------:R-:W-:Y:S01]  /*11060*/  LDSM.16.MT88.4 R40, [R226+0x5800] ;  /* 0x00580000e228783b */ /* 0x000fe20000004200 */
[----:B------:R-:W-:Y:S01]  /*11070*/  F2FP.F16.F32.PACK_AB R84, R54, R55 ;  /* 0x000000373654723e */ /* 0x000fe200000000ff */
[C---:B-1----:R-:W-:Y:S01]  /*11080*/  HMMA.16816.F32 R20, R48.reuse, R36, R20 ;  /* 0x000000243014723c */ /* 0x042fe20000001814 */
[----:B------:R-:W-:Y:S01]  /*11090*/  SHF.R.U32.HI R197, RZ, 0x8, R204 ;  /* 0x00000008ffc57819 */ /* 0x000fe200000116cc */
[----:B------:R-:W1:Y:S01]  /*110a0*/  LDSM.16.MT88.4 R32, [R252+0x5800] ;  /* 0x00580000fc20783b */ /* 0x000e620000004200 */
[----:B------:R-:W-:Y:S01]  /*110b0*/  LOP3.LUT R45, R45, R84, RZ, 0xc0, !PT ;  /* 0x000000542d2d7212 */ /* 0x000fe200078ec0ff */
[----:B------:R-:W-:Y:S01]  /*110c0*/  MUFU.EX2 R77, R77 ;  /* 0x0000004d004d7308 */ /* 0x000fe20000000800 */
[----:B------:R-:W-:Y:S01]  /*110d0*/  LOP3.LUT R206, R206, 0xff, RZ, 0xc0, !PT ;  /* 0x000000ffcece7812 */ /* 0x000fe200078ec0ff */
[----:B------:R-:W-:Y:S01]  /*110e0*/  HMMA.16816.F32 R248, R48, R38, R248 ;  /* 0x0000002630f8723c */ /* 0x000fe200000018f8 */
[----:B------:R-:W-:Y:S01]  /*110f0*/  PRMT R197, R216, 0x5410, R197 ;  /* 0x00005410d8c57816 */ /* 0x000fe200000000c5 */
[----:B------:R-:W-:Y:S01]  /*11100*/  FADD.FTZ R55, R55, R58 ;  /* 0x0000003a37377221 */ /* 0x000fe20000010000 */
[----:B------:R-:W-:-:S02]  /*11110*/  PRMT R201, R206, 0x5410, R201 ;  /* 0x00005410cec97816 */ /* 0x000fc400000000c9 */
[--C-:B------:R-:W-:Y:S01]  /*11120*/  HSET2.LE.AND R199, R199, R102.reuse, PT ;  /* 0x00000066c7c77233 */ /* 0x100fe20003803000 */
[C---:B---3--:R-:W-:Y:S01]  /*11130*/  HMMA.16816.F32 R236, R48.reuse, R8, R236 ;  /* 0x0000000830ec723c */ /* 0x048fe200000018ec */
[----:B------:R-:W3:Y:S01]  /*11140*/  MUFU.EX2 R84, R198 ;  /* 0x000000c600547308 */ /* 0x000ee20000000800 */
[--C-:B------:R-:W-:Y:S01]  /*11150*/  HSET2.LE.AND R197, R197, R102.reuse, PT ;  /* 0x00000066c5c57233 */ /* 0x100fe20003803000 */
[----:B------:R-:W-:Y:S01]  /*11160*/  FADD.FTZ R54, R54, R55 ;  /* 0x0000003736367221 */ /* 0x000fe20000010000 */
[--C-:B------:R-:W-:Y:S02]  /*11170*/  HSET2.LE.AND R205, R205, R102.reuse, PT ;  /* 0x00000066cdcd7233 */ /* 0x100fe40003803000 */
[----:B------:R-:W-:Y:S01]  /*11180*/  HMMA.16816.F32 R232, R48, R10, R232 ;  /* 0x0000000a30e8723c */ /* 0x000fe200000018e8 */
[--C-:B------:R-:W-:Y:S01]  /*11190*/  HSET2.LE.AND R201, R201, R102.reuse, PT ;  /* 0x00000066c9c97233 */ /* 0x100fe20003803000 */
[----:B------:R-:W-:Y:S01]  /*111a0*/  FADD.FTZ R83, R83, R54 ;  /* 0x0000003653537221 */ /* 0x000fe20000010000 */
[----:B------:R-:W-:Y:S01]  /*111b0*/  MUFU.EX2 R48, R170 ;  /* 0x000000aa00307308 */ /* 0x000fe20000000800 */
[----:B------:R-:W-:-:S02]  /*111c0*/  HSET2.LE.AND R138, R138, R102, PT ;  /* 0x000000668a8a7233 */ /* 0x000fc40003803000 */
[C---:B------:R-:W-:Y:S01]  /*111d0*/  HMMA.16816.F32 R12, R44.reuse, R38, R12 ;  /* 0x000000262c0c723c */ /* 0x040fe2000000180c */
[----:B------:R-:W-:Y:S01]  /*111e0*/  FFMA.FTZ R49, R87, UR36, -R95 ;  /* 0x0000002457317c23 */ /* 0x000fe2000801085f */
[--C-:B------:R-:W-:Y:S01]  /*111f0*/  HSET2.LE.AND R243, R243, R102.reuse, PT ;  /* 0x00000066f3f37233 */ /* 0x100fe20003803000 */
[----:B------:R-:W-:Y:S01]  /*11200*/  FADD.FTZ R83, R186, R83 ;  /* 0x00000053ba537221 */ /* 0x000fe20000010000 */
[----:B--2---:R-:W-:Y:S01]  /*11210*/  F2FP.F16.F32.PACK_AB R5, R66, R65 ;  /* 0x000000414205723e */ /* 0x004fe200000000ff */
[----:B------:R-:W-:Y:S01]  /*11220*/  MUFU.EX2 R51, R158 ;  /* 0x0000009e00337308 */ /* 0x000fe20000000800 */
[----:B------:R-:W-:Y:S01]  /*11230*/  HMMA.16816.F32 R24, R44, R36, R24 ;  /* 0x000000242c18723c */ /* 0x000fe20000001818 */
[--C-:B------:R-:W-:Y:S02]  /*11240*/  HSET2.LE.AND R38, R223, R102.reuse, PT ;  /* 0x00000066df267233 */ /* 0x100fe40003803000 */
[----:B------:R-:W-:-:S03]  /*11250*/  HSET2.LE.AND R39, R211, R102, PT ;  /* 0x00000066d3277233 */ /* 0x000fc60003803000 */
[C---:B------:R-:W-:Y:S01]  /*11260*/  HMMA.16816.F32 R28, R44.reuse, R8, R28 ;  /* 0x000000082c1c723c */ /* 0x040fe2000000181c */
[----:B------:R-:W2:Y:S01]  /*11270*/  MUFU.EX2 R49, R49 ;  /* 0x0000003100317308 */ /* 0x000ea20000000800 */
[----:B---3--:R-:W-:Y:S02]  /*11280*/  F2FP.F16.F32.PACK_AB R37, R171, R84 ;  /* 0x00000054ab25723e */ /* 0x008fe400000000ff */
[--C-:B------:R-:W-:Y:S02]  /*11290*/  HSET2.LE.AND R36, R225, R102.reuse, PT ;  /* 0x00000066e1247233 */ /* 0x100fe40003803000 */
[----:B------:R-:W-:Y:S01]  /*112a0*/  LOP3.LUT R38, R38, R37, RZ, 0xc0, !PT ;  /* 0x0000002526267212 */ /* 0x000fe200078ec0ff */
[----:B------:R-:W-:Y:S01]  /*112b0*/  HMMA.16816.F32 R16, R44, R10, R16 ;  /* 0x0000000a2c10723c */ /* 0x000fe20000001810 */
[----:B------:R-:W-:Y:S01]  /*112c0*/  HSET2.LE.AND R37, R229, R102, PT ;  /* 0x00000066e5257233 */ /* 0x000fe20003803000 */
[----:B------:R-:W-:Y:S01]  /*112d0*/  MUFU.EX2 R44, R89 ;  /* 0x00000059002c7308 */ /* 0x000fe20000000800 */
[----:B------:R-:W-:-:S02]  /*112e0*/  F2FP.F16.F32.PACK_AB R9, R167, R152 ;  /* 0x00000098a709723e */ /* 0x000fc400000000ff */
[----:B------:R-:W-:Y:S02]  /*112f0*/  F2FP.F16.F32.PACK_AB R8, R85, R86 ;  /* 0x000000565508723e */ /* 0x000fe400000000ff */
[----:B------:R-:W-:Y:S02]  /*11300*/  LOP3.LUT R36, R36, R9, RZ, 0xc0, !PT ;  /* 0x0000000924247212 */ /* 0x000fe400078ec0ff */
[----:B------:R-:W-:Y:S01]  /*11310*/  LOP3.LUT R37, R37, R8, RZ, 0xc0, !PT ;  /* 0x0000000825257212 */ /* 0x000fe200078ec0ff */
[----:B------:R-:W3:Y:S01]  /*11320*/  MUFU.EX2 R45, R94 ;  /* 0x0000005e002d7308 */ /* 0x000ee20000000800 */
[----:B--2---:R-:W-:Y:S02]  /*11330*/  F2FP.F16.F32.PACK_AB R50, R49, R88 ;  /* 0x000000583132723e */ /* 0x004fe400000000ff */
[----:B------:R-:W-:Y:S02]  /*11340*/  HSET2.LE.AND R11, R195, R102, PT ;  /* 0x00000066c30b7233 */ /* 0x000fe40003803000 */
[----:B------:R-:W-:-:S02]  /*11350*/  LOP3.LUT R39, R39, R50, RZ, 0xc0, !PT ;  /* 0x0000003227277212 */ /* 0x000fc400078ec0ff */
[----:B------:R-:W-:Y:S01]  /*11360*/  F2FP.F16.F32.PACK_AB R46, R192, R79 ;  /* 0x0000004fc02e723e */ /* 0x000fe200000000ff */
[----:B------:R-:W2:Y:S01]  /*11370*/  MUFU.EX2 R210, R210 ;  /* 0x000000d200d27308 */ /* 0x000ea20000000800 */
[--C-:B------:R-:W-:Y:S02]  /*11380*/  HSET2.LE.AND R10, R203, R102.reuse, PT ;  /* 0x00000066cb0a7233 */ /* 0x100fe40003803000 */
[----:B------:R-:W-:Y:S01]  /*11390*/  LOP3.LUT R11, R11, R46, RZ, 0xc0, !PT ;  /* 0x0000002e0b0b7212 */ /* 0x000fe200078ec0ff */
[C---:B-1----:R-:W-:Y:S01]  /*113a0*/  HMMA.16816.F32 R20, R36.reuse, R32, R20 ;  /* 0x000000202414723c */ /* 0x042fe20000001814 */
[----:B------:R-:W-:Y:S01]  /*113b0*/  FADD.FTZ R46, R116, R97 ;  /* 0x00000061742e7221 */ /* 0x000fe20000010000 */
[----:B------:R-:W-:Y:S02]  /*113c0*/  F2FP.F16.F32.PACK_AB R9, R64, R63 ;  /* 0x0000003f4009723e */ /* 0x000fe400000000ff */
[--C-:B------:R-:W-:Y:S01]  /*113d0*/  HSET2.LE.AND R8, R207, R102.reuse, PT ;  /* 0x00000066cf087233 */ /* 0x100fe20003803000 */
[----:B------:R-:W-:Y:S01]  /*113e0*/  FADD.FTZ R46, R115, R46 ;  /* 0x0000002e732e7221 */ /* 0x000fe20000010000 */
[----:B------:R-:W-:Y:S01]  /*113f0*/  HMMA.16816.F32 R248, R36, R34, R248 ;  /* 0x0000002224f8723c */ /* 0x000fe200000018f8 */
[----:B------:R-:W-:Y:S01]  /*11400*/  LOP3.LUT R10, R10, R9, RZ, 0xc0, !PT ;  /* 0x000000090a0a7212 */ /* 0x000fe200078ec0ff */
[----:B------:R-:W1:Y:S01]  /*11410*/  MUFU.EX2 R162, R162 ;  /* 0x000000a200a27308 */ /* 0x000e620000000800 */
[----:B------:R-:W-:Y:S01]  /*11420*/  FADD.FTZ R119, R119, R46 ;  /* 0x0000002e77777221 */ /* 0x000fe20000010000 */
[----:B------:R-:W-:-:S02]  /*11430*/  HSET2.LE.AND R9, R209, R102, PT ;  /* 0x00000066d1097233 */ /* 0x000fc40003803000 */
[C---:B------:R-:W-:Y:S01]  /*11440*/  HMMA.16816.F32 R236, R36.reuse, R40, R236 ;  /* 0x0000002824ec723c */ /* 0x040fe200000018ec */
[----:B------:R-:W-:Y:S01]  /*11450*/  FADD.FTZ R110, R110, R119 ;  /* 0x000000776e6e7221 */ /* 0x000fe20000010000 */
[----:B------:R-:W-:Y:S01]  /*11460*/  F2FP.F16.F32.PACK_AB R47, R62, R61 ;  /* 0x0000003d3e2f723e */ /* 0x000fe200000000ff */
[----:B------:R-:W-:Y:S01]  /*11470*/  FADD.FTZ R61, R61, R60 ;  /* 0x0000003c3d3d7221 */ /* 0x000fe20000010000 */
[----:B------:R-:W-:Y:S01]  /*11480*/  F2FP.F16.F32.PACK_AB R50, R193, R190 ;  /* 0x000000bec132723e */ /* 0x000fe200000000ff */
[----:B------:R-:W-:Y:S01]  /*11490*/  FADD.FTZ R125, R125, R110 ;  /* 0x0000006e7d7d7221 */ /* 0x000fe20000010000 */
[----:B------:R-:W-:Y:S01]  /*114a0*/  HMMA.16816.F32 R232, R36, R42, R232 ;  /* 0x0000002a24e8723c */ /* 0x000fe200000018e8 */
[----:B------:R-:W-:Y:S01]  /*114b0*/  LOP3.LUT R8, R8, R47, RZ, 0xc0, !PT ;  /* 0x0000002f08087212 */ /* 0x000fe200078ec0ff */
[----:B------:R-:W-:Y:S01]  /*114c0*/  FADD.FTZ R190, R190, R83 ;  /* 0x00000053bebe7221 */ /* 0x000fe20000010000 */
[----:B------:R-:W-:Y:S01]  /*114d0*/  FADD.FTZ R124, R124, R125 ;  /* 0x0000007d7c7c7221 */ /* 0x000fe20000010000 */
[----:B------:R-:W-:Y:S01]  /*114e0*/  LOP3.LUT R9, R9, R50, RZ, 0xc0, !PT ;  /* 0x0000003209097212 */ /* 0x000fe200078ec0ff */
[----:B------:R-:W-:Y:S01]  /*114f0*/  FADD.FTZ R62, R62, R61 ;  /* 0x0000003d3e3e7221 */ /* 0x000fe20000010000 */
[----:B------:R-:W-:Y:S01]  /*11500*/  FADD.FTZ R190, R193, R190 ;  /* 0x000000bec1be7221 */ /* 0x000fe20000010000 */
[----:B------:R-:W-:Y:S01]  /*11510*/  FADD.FTZ R38, R120, R7 ;  /* 0x0000000778267221 */ /* 0x000fe20000010000 */
[----:B------:R-:W-:Y:S01]  /*11520*/  FADD.FTZ R123, R123, R124 ;  /* 0x0000007c7b7b7221 */ /* 0x000fe20000010000 */
[--C-:B------:R-:W-:Y:S01]  /*11530*/  HSET2.LE.AND R36, R231, R102.reuse, PT ;  /* 0x00000066e7247233 */ /* 0x100fe20003803000 */
[----:B------:R-:W-:Y:S01]  /*11540*/  FADD.FTZ R63, R63, R62 ;  /* 0x0000003e3f3f7221 */ /* 0x000fe20000010000 */
[----:B------:R-:W-:Y:S01]  /*11550*/  FADD.FTZ R38, R129, R38 ;  /* 0x0000002681267221 */ /* 0x000fe20000010000 */
[----:B------:R-:W-:Y:S01]  /*11560*/  FADD.FTZ R123, R122, R123 ;  /* 0x0000007b7a7b7221 */ /* 0x000fe20000010000 */
[----:B------:R-:W-:Y:S01]  /*11570*/  HSET2.LE.AND R102, R241, R102, PT ;  /* 0x00000066f1667233 */ /* 0x000fe20003803000 */
[C---:B------:R-:W-:Y:S01]  /*11580*/  HMMA.16816.F32 R24, R8.reuse, R32, R24 ;  /* 0x000000200818723c */ /* 0x040fe20000001818 */
[----:B------:R-:W-:Y:S01]  /*11590*/  FADD.FTZ R109, R109, R38 ;  /* 0x000000266d6d7221 */ /* 0x000fe20000010000 */
[----:B------:R-:W-:Y:S01]  /*115a0*/  FADD.FTZ R156, R156, R123 ;  /* 0x0000007b9c9c7221 */ /* 0x000fe20000010000 */
[----:B------:R-:W4:Y:S01]  /*115b0*/  LDSM.16.MT88.4 R228, [R226+0x5c00] ;  /* 0x005c0000e2e4783b */ /* 0x000f220000004200 */
[----:B------:R-:W-:Y:S01]  /*115c0*/  FADD.FTZ R79, R79, R190 ;  /* 0x000000be4f4f7221 */ /* 0x000fe20000010000 */
[----:B------:R-:W-:Y:S01]  /*115d0*/  FADD.FTZ R112, R112, R109 ;  /* 0x0000006d70707221 */ /* 0x000fe20000010000 */
[----:B------:R-:W-:Y:S01]  /*115e0*/  FADD.FTZ R156, R169, R156 ;  /* 0x0000009ca99c7221 */ /* 0x000fe20000010000 */
[C---:B------:R-:W-:Y:S01]  /*115f0*/  HMMA.16816.F32 R12, R8.reuse, R34, R12 ;  /* 0x00000022080c723c */ /* 0x040fe2000000180c */
[----:B------:R-:W-:Y:S01]  /*11600*/  F2FP.F16.F32.PACK_AB R32, R51, R48 ;  /* 0x000000303320723e */ /* 0x000fe200000000ff */
[----:B------:R-:W-:Y:S01]  /*11610*/  FADD.FTZ R133, R133, R112 ;  /* 0x0000007085857221 */ /* 0x000fe20000010000 */
[----:B------:R-:W-:Y:S01]  /*11620*/  FADD.FTZ R159, R159, R156 ;  /* 0x0000009c9f9f7221 */ /* 0x000fe20000010000 */
[----:B---3--:R-:W-:Y:S01]  /*11630*/  F2FP.F16.F32.PACK_AB R33, R45, R44 ;  /* 0x0000002c2d21723e */ /* 0x008fe200000000ff */
[----:B------:R-:W-:Y:S01]  /*11640*/  FADD.FTZ R64, R64, R63 ;  /* 0x0000003f40407221 */ /* 0x000fe20000010000 */
[----:B------:R-:W-:Y:S01]  /*11650*/  FADD.FTZ R142, R142, R133 ;  /* 0x000000858e8e7221 */ /* 0x000fe20000010000 */
[C---:B------:R-:W-:Y:S01]  /*11660*/  HMMA.16816.F32 R28, R8.reuse, R40, R28 ;  /* 0x00000028081c723c */ /* 0x040fe2000000181c */
[----:B------:R-:W-:Y:S01]  /*11670*/  F2FP.F16.F32.PACK_AB R34, R218, R183 ;  /* 0x000000b7da22723e */ /* 0x000fe200000000ff */
[----:B------:R-:W-:Y:S01]  /*11680*/  FADD.FTZ R159, R174, R159 ;  /* 0x0000009fae9f7221 */ /* 0x000fe20000010000 */
[----:B------:R-:W-:Y:S01]  /*11690*/  FADD.FTZ R137, R137, R142 ;  /* 0x0000008e89897221 */ /* 0x000fe20000010000 */
[----:B------:R-:W-:Y:S01]  /*116a0*/  LOP3.LUT R32, R243, R32, RZ, 0xc0, !PT ;  /* 0x00000020f3207212 */ /* 0x000fe200078ec0ff */
[----:B------:R-:W-:Y:S01]  /*116b0*/  FADD.FTZ R192, R192, R79 ;  /* 0x0000004fc0c07221 */ /* 0x000fe20000010000 */
[----:B------:R-:W-:Y:S01]  /*116c0*/  LOP3.LUT R34, R205, R34, RZ, 0xc0, !PT ;  /* 0x00000022cd227212 */ /* 0x000fe200078ec0ff */
[----:B------:R-:W-:Y:S01]  /*116d0*/  FADD.FTZ R140, R140, R137 ;  /* 0x000000898c8c7221 */ /* 0x000fe20000010000 */
[----:B------:R-:W-:Y:S01]  /*116e0*/  F2FP.F16.F32.PACK_AB R40, R92, R93 ;  /* 0x0000005d5c28723e */ /* 0x000fe200000000ff */
[----:B------:R-:W-:Y:S01]  /*116f0*/  FADD.FTZ R80, R80, R159 ;  /* 0x0000009f50507221 */ /* 0x000fe20000010000 */
[----:B------:R-:W-:Y:S01]  /*11700*/  LOP3.LUT R33, R102, R33, RZ, 0xc0, !PT ;  /* 0x0000002166217212 */ /* 0x000fe200078ec0ff */
[----:B------:R-:W-:Y:S01]  /*11710*/  FADD.FTZ R173, R173, R140 ;  /* 0x0000008cadad7221 */ /* 0x000fe20000010000 */
[----:B------:R-:W-:Y:S01]  /*11720*/  LOP3.LUT R35, R201, R40, RZ, 0xc0, !PT ;  /* 0x00000028c9237212 */ /* 0x000fe200078ec0ff */
[----:B------:R-:W-:Y:S01]  /*11730*/  HMMA.16816.F32 R16, R8, R42, R16 ;  /* 0x0000002a0810723c */ /* 0x000fe20000001810 */
[----:B------:R-:W-:Y:S01]  /*11740*/  FADD.FTZ R80, R127, R80 ;  /* 0x000000507f507221 */ /* 0x000fe20000010000 */
[----:B------:R-:W-:Y:S01]  /*11750*/  FADD.FTZ R172, R172, R173 ;  /* 0x000000adacac7221 */ /* 0x000fe20000010000 */
[----:B------:R-:W-:Y:S01]  /*11760*/  FADD.FTZ R65, R65, R64 ;  /* 0x0000004041417221 */ /* 0x000fe20000010000 */
[----:B------:R-:W-:-:S02]  /*11770*/  IMAD.MOV.U32 R7, RZ, RZ, R91 ;  /* 0x000000ffff077224 */ /* 0x000fc400078e005b */
[----:B------:R-:W-:Y:S01]  /*11780*/  FADD.FTZ R139, R139, R80 ;  /* 0x000000508b8b7221 */ /* 0x000fe20000010000 */
[----:B------:R-:W-:Y:S01]  /*11790*/  FADD.FTZ R175, R175, R172 ;  /* 0x000000acafaf7221 */ /* 0x000fe20000010000 */
[C---:B------:R-:W-:Y:S01]  /*117a0*/  HMMA.16816.F32 R40, R32.reuse, R244, R20 ;  /* 0x000000f42028723c */ /* 0x040fe20000001814 */
[----:B------:R-:W-:Y:S01]  /*117b0*/  F2FP.F16.F32.PACK_AB R10, R74, R73 ;  /* 0x000000494a0a723e */ /* 0x000fe200000000ff */
[----:B------:R-:W-:Y:S01]  /*117c0*/  FADD.FTZ R164, R164, R139 ;  /* 0x0000008ba4a47221 */ /* 0x000fe20000010000 */
[----:B------:R-:W-:Y:S01]  /*117d0*/  FADD.FTZ R175, R182, R175 ;  /* 0x000000afb6af7221 */ /* 0x000fe20000010000 */
[----:B--2---:R-:W-:Y:S01]  /*117e0*/  F2FP.F16.F32.PACK_AB R8, R210, R77 ;  /* 0x0000004dd208723e */ /* 0x004fe200000000ff */
[----:B------:R-:W-:Y:S01]  /*117f0*/  FADD.FTZ R66, R66, R65 ;  /* 0x0000004142427221 */ /* 0x000fe20000010000 */
[----:B------:R-:W-:Y:S01]  /*11800*/  FADD.FTZ R161, R161, R164 ;  /* 0x000000a4a1a17221 */ /* 0x000fe20000010000 */
[----:B------:R-:W-:Y:S01]  /*11810*/  FADD.FTZ R76, R76, R175 ;  /* 0x000000af4c4c7221 */ /* 0x000fe20000010000 */
[----:B-1----:R-:W-:Y:S01]  /*11820*/  F2FP.F16.F32.PACK_AB R21, R162, R75 ;  /* 0x0000004ba215723e */ /* 0x002fe200000000ff */
[----:B------:R-:W-:Y:S01]  /*11830*/  FADD.FTZ R75, R75, R192 ;  /* 0x000000c04b4b7221 */ /* 0x000fe20000010000 */
        /* <DEDUP_REMOVED lines=10> */
[----:B------:R-:W-:Y:S01]  /*118e0*/  HMMA.16816.F32 R248, R32, R246, R248 ;  /* 0x000000f620f8723c */ /* 0x000fe200000018f8 */
[----:B------:R-:W-:Y:S01]  /*118f0*/  FADD.FTZ R153, R153, R130 ;  /* 0x0000008299997221 */ /* 0x000fe20000010000 */
[----:B------:R-:W-:Y:S01]  /*11900*/  FADD.FTZ R73, R73, R66 ;  /* 0x0000004249497221 */ /* 0x000fe20000010000 */
[----:B------:R-:W-:Y:S01]  /*11910*/  FADD.FTZ R128, R128, R165 ;  /* 0x000000a580807221 */ /* 0x000fe20000010000 */
[----:B------:R-:W-:Y:S01]  /*11920*/  STL.64 [R1], R40 ;  /* 0x0000002801007387 */ /* 0x000fe20000100a00 */
[----:B------:R-:W-:Y:S01]  /*11930*/  FADD.FTZ R152, R152, R153 ;  /* 0x0000009998987221 */ /* 0x000fe20000010000 */
[----:B------:R-:W-:Y:S01]  /*11940*/  HMMA.16816.F32 R8, R20, R244, R24 ;  /* 0x000000f41408723c */ /* 0x000fe20000001818 */
[----:B------:R-:W-:Y:S01]  /*11950*/  FADD.FTZ R147, R147, R128 ;  /* 0x0000008093937221 */ /* 0x000fe20000010000 */
[----:B------:R-:W-:Y:S01]  /*11960*/  STL.64 [R1+0x8], R42 ;  /* 0x0000082a01007387 */ /* 0x000fe20000100a00 */
[----:B------:R-:W-:Y:S01]  /*11970*/  FADD.FTZ R167, R167, R152 ;  /* 0x00000098a7a77221 */ /* 0x000fe20000010000 */
[----:B------:R-:W-:Y:S01]  /*11980*/  FADD.FTZ R77, R77, R162 ;  /* 0x000000a24d4d7221 */ /* 0x000fe20000010000 */
[----:B------:R-:W-:Y:S01]  /*11990*/  FADD.FTZ R78, R78, R147 ;  /* 0x000000934e4e7221 */ /* 0x000fe20000010000 */
[----:B----4-:R-:W-:Y:S01]  /*119a0*/  HMMA.16816.F32 R236, R32, R228, R236 ;  /* 0x000000e420ec723c */ /* 0x010fe200000018ec */
[----:B------:R-:W-:Y:S01]  /*119b0*/  FADD.FTZ R84, R84, R167 ;  /* 0x000000a754547221 */ /* 0x000fe20000010000 */
[----:B------:R-:W-:-:S02]  /*119c0*/  IMAD.MOV.U32 R5, RZ, RZ, R107 ;  /* 0x000000ffff057224 */ /* 0x000fc400078e006b */
[----:B------:R-:W-:Y:S01]  /*119d0*/  FADD.FTZ R163, R163, R78 ;  /* 0x0000004ea3a37221 */ /* 0x000fe20000010000 */
[----:B------:R-:W-:Y:S02]  /*119e0*/  @P0 IMAD.MOV.U32 R5, RZ, RZ, R107 ;  /* 0x000000ffff050224 */ /* 0x000fe400078e006b */
[----:B------:R-:W-:Y:S01]  /*119f0*/  FADD.FTZ R171, R171, R84 ;  /* 0x00000054abab7221 */ /* 0x000fe20000010000 */
[----:B------:R-:W-:Y:S01]  /*11a00*/  HMMA.16816.F32 R232, R32, R230, R232 ;  /* 0x000000e620e8723c */ /* 0x000fe200000018e8 */
[----:B------:R-:W-:Y:S01]  /*11a10*/  FADD.FTZ R86, R86, R163 ;  /* 0x000000a356567221 */ /* 0x000fe20000010000 */
[----:B------:R-:W-:Y:S02]  /*11a20*/  @P0 IMAD.MOV.U32 R7, RZ, RZ, R91 ;  /* 0x000000ffff070224 */ /* 0x000fe400078e005b */
[----:B------:R-:W-:Y:S01]  /*11a30*/  FADD.FTZ R48, R48, R171 ;  /* 0x000000ab30307221 */ /* 0x000fe20000010000 */
[----:B------:R-:W-:Y:S01]  /*11a40*/  FADD.FTZ R217, R74, R73 ;  /* 0x000000494ad97221 */ /* 0x000fe20000010000 */
[----:B------:R-:W-:Y:S01]  /*11a50*/  FADD.FTZ R85, R85, R86 ;  /* 0x0000005655557221 */ /* 0x000fe20000010000 */
[----:B------:R-:W-:Y:S01]  /*11a60*/  HMMA.16816.F32 R240, R20, R228, R28 ;  /* 0x000000e414f0723c */ /* 0x000fe2000000181c */
[----:B------:R-:W-:Y:S01]  /*11a70*/  FADD.FTZ R48, R51, R48 ;  /* 0x0000003033307221 */ /* 0x000fe20000010000 */
[----:B------:R-:W-:Y:S01]  /*11a80*/  FADD.FTZ R219, R210, R77 ;  /* 0x0000004dd2db7221 */ /* 0x000fe20000010000 */
[----:B------:R-:W-:Y:S01]  /*11a90*/  FADD.FTZ R88, R88, R85 ;  /* 0x0000005558587221 */ /* 0x000fe20000010000 */
[----:B------:R1:W-:Y:S01]  /*11aa0*/  STL.64 [R1+0x10], R8 ;  /* 0x0000100801007387 */ /* 0x0003e20000100a00 */
[----:B------:R-:W-:-:S02]  /*11ab0*/  FADD.FTZ R183, R183, R48 ;  /* 0x00000030b7b77221 */ /* 0x000fc40000010000 */
[----:B------:R-:W-:Y:S01]  /*11ac0*/  FADD.FTZ R49, R49, R88 ;  /* 0x0000005831317221 */ /* 0x000fe20000010000 */
[----:B------:R-:W-:Y:S01]  /*11ad0*/  HMMA.16816.F32 R244, R20, R246, R12 ;  /* 0x000000f614f4723c */ /* 0x000fe2000000180c */
[----:B------:R2:W-:Y:S01]  /*11ae0*/  STL.64 [R1+0x18], R10 ;  /* 0x0000180a01007387 */ /* 0x0005e20000100a00 */
[----:B------:R-:W-:Y:S01]  /*11af0*/  FADD.FTZ R218, R218, R183 ;  /* 0x000000b7dada7221 */ /* 0x000fe20000010000 */
[----:B------:R-:W-:-:S03]  /*11b00*/  FADD.FTZ R44, R44, R49 ;  /* 0x000000312c2c7221 */ /* 0x000fc60000010000 */
[----:B------:R-:W-:Y:S01]  /*11b10*/  HMMA.16816.F32 R228, R20, R230, R16 ;  /* 0x000000e614e4723c */ /* 0x000fe20000001810 */
[----:B------:R-:W-:-:S04]  /*11b20*/  FADD.FTZ R44, R45, R44 ;  /* 0x0000002c2d2c7221 */ /* 0x000fc80000010000 */
[----:B------:R-:W-:-:S04]  /*11b30*/  FADD.FTZ R93, R93, R44 ;  /* 0x0000002c5d5d7221 */ /* 0x000fc80000010000 */
[----:B------:R-:W-:Y:S01]  /*11b40*/  FADD.FTZ R221, R92, R93 ;  /* 0x0000005d5cdd7221 */ /* 0x000fe20000010000 */
[--C-:B-1----:R-:W-:Y:S02]  /*11b50*/  IMAD.MOV.U32 R8, RZ, RZ, R90.reuse ;  /* 0x000000ffff087224 */ /* 0x102fe400078e005a */
[----:B------:R-:W-:Y:S01]  /*11b60*/  @P0 IMAD.MOV.U32 R8, RZ, RZ, R90 ;  /* 0x000000ffff080224 */ /* 0x000fe200078e005a */
[----:B------:R-:W-:Y:S11]  /*11b70*/  @P0 BRA `(.L_x_395) ;  /* 0x0000000000040947 */ /* 0x000ff60003800000 */
.L_x_391:
[----:B------:R-:W-:-:S12]  /*11b80*/  UIADD3 UR6, UR35, -0x1, URZ ;  /* 0xffffffff23067890 */ /* 0x000fd8000fffe03f */
.L_x_395:
[----:B------:R-:W-:-:S13]  /*11b90*/  ISETP.LE.AND P0, PT, RZ, UR6, PT ;  /* 0x00000006ff007c0c */ /* 0x000fda000bf03270 */
[----:B------:R-:W-:Y:S05]  /*11ba0*/  @!P0 BRA `(.L_x_396) ;  /* 0x0000006c00e08947 */ /* 0x000fea0003800000 */
[----:B--2---:R-:W2:Y:S01]  /*11bb0*/  LDL.64 R10, [R1+0x50] ;  /* 0x00005000010a7983 */ /* 0x004ea20000100a00 */
[----:B------:R-:W-:Y:S01]  /*11bc0*/  ULDC UR4, c[0x0][0x2d0] ;  /* 0x0000b40000047ab9 */ /* 0x000fe20000000800 */
[----:B------:R-:W-:Y:S01]  /*11bd0*/  PRMT R0, R3, 0x7054, R3 ;  /* 0x0000705403007816 */ /* 0x000fe20000000003 */
[----:B------:R-:W-:Y:S01]  /*11be0*/  UIMAD.WIDE.U32 UR38, UR8, 0x60, URZ ;  /* 0x00000060082678a5 */ /* 0x000fe2000f8e003f */
[----:B------:R-:W-:Y:S01]  /*11bf0*/  MOV R224, R5 ;  /* 0x0000000500e07202 */ /* 0x000fe20000000f00 */
[----:B------:R-:W-:Y:S01]  /*11c00*/  UIMAD UR37, UR9, 0x60, URZ ;  /* 0x00000060092578a4 */ /* 0x000fe2000f8e023f */
[----:B------:R-:W-:Y:S01]  /*11c10*/  MOV R225, R132 ;  /* 0x0000008400e17202 */ /* 0x000fe20000000f00 */
[----:B------:R-:W-:Y:S01]  /*11c20*/  UIMAD.WIDE.U32 UR44, UR10, 0x60, URZ ;  /* 0x000000600a2c78a5 */ /* 0x000fe2000f8e003f */
[----:B------:R-:W-:Y:S01]  /*11c30*/  MOV R223, R8 ;  /* 0x0000000800df7202 */ /* 0x000fe20000000f00 */
[----:B------:R-:W-:Y:S01]  /*11c40*/  UIMAD UR40, UR11, 0x60, URZ ;  /* 0x000000600b2878a4 */ /* 0x000fe2000f8e023f */
[----:B------:R-:W-:Y:S01]  /*11c50*/  IMAD.MOV.U32 R222, RZ, RZ, R7 ;  /* 0x000000ffffde7224 */ /* 0x000fe200078e0007 */
[----:B------:R-:W-:-:S02]  /*11c60*/  USHF.L.U64.HI UR7, UR8, 0x6, UR9 ;  /* 0x0000000608077899 */ /* 0x000fc40008010209 */
        /* <DEDUP_REMOVED lines=8> */
[----:B------:R-:W2:Y:S08]  /*11cf0*/  @!P1 LDC.64 R10, c[0x0][0x220] ;  /* 0x00008800ff0a9b82 */ /* 0x000eb00000000a00 */
[----:B------:R-:W3:Y:S08]  /*11d00*/  @!P1 LDC.64 R14, c[0x0][0x220] ;  /* 0x00008800ff0e9b82 */ /* 0x000ef00000000a00 */
[----:B------:R-:W4:Y:S01]  /*11d10*/  @!P1 LDC.64 R12, c[0x0][0x220] ;  /* 0x00008800ff0c9b82 */ /* 0x000f220000000a00 */
[----:B--2---:R2:W-:Y:S04]  /*11d20*/  @!P1 STL.64 [R1+0x38], R10 ;  /* 0x0000380a01009387 */ /* 0x0045e80000100a00 */
[----:B---3--:R-:W-:Y:S04]  /*11d30*/  @!P1 STL.64 [R1+0x30], R14 ;  /* 0x0000300e01009387 */ /* 0x008fe80000100a00 */
[----:B----4-:R3:W-:Y:S01]  /*11d40*/  @!P1 STL.64 [R1+0x28], R12 ;  /* 0x0000280c01009387 */ /* 0x0107e20000100a00 */
[----:B--2---:R-:W2:Y:S01]  /*11d50*/  @!P1 LDC.64 R10, c[0x0][0x220] ;  /* 0x00008800ff0a9b82 */ /* 0x004ea20000000a00 */
[----:B---3--:R-:W-:-:S02]  /*11d60*/  IMAD.WIDE.U32 R12, R168, -0x326172a9, RZ ;  /* 0xcd9e8d57a80c7825 */ /* 0x008fc400078e00ff */
[----:B--2---:R2:W-:Y:S04]  /*11d70*/  @!P1 STL.64 [R1+0x20], R10 ;  /* 0x0000200a01009387 */ /* 0x0045e80000100a00 */
[----:B------:R3:W-:Y:S04]  /*11d80*/  STL [R1+0x5c], R0 ;  /* 0x00005c0001007387 */ /* 0x0007e80000100800 */
[----:B------:R-:W-:Y:S01]  /*11d90*/  STL.64 [R1+0x68], R12 ;  /* 0x0000680c01007387 */ /* 0x000fe20000100a00 */
[----:B--2---:R-:W-:Y:S01]  /*11da0*/  IMAD.WIDE.U32 R10, R4, -0x326172a9, RZ ;  /* 0xcd9e8d57040a7825 */ /* 0x004fe200078e00ff */
[----:B---3--:R-:W-:-:S03]  /*11db0*/  LOP3.LUT R0, R13, R2, RZ, 0x3c, !PT ;  /* 0x000000020d007212 */ /* 0x008fc600078e3cff */
[----:B------:R-:W-:Y:S01]  /*11dc0*/  IMAD.WIDE.U32 R4, R176, -0x2daee0ad, RZ ;  /* 0xd2511f53b0047825 */ /* 0x000fe200078e00ff */
[----:B------:R-:W-:Y:S01]  /*11dd0*/  LOP3.LUT R2, R11, R2, RZ, 0x3c, !PT ;  /* 0x000000020b027212 */ /* 0x000fe200078e3cff */
[----:B------:R-:W-:Y:S04]  /*11de0*/  STL.64 [R1+0x60], R10 ;  /* 0x0000600a01007387 */ /* 0x000fe80000100a00 */
[----:B------:R2:W-:Y:S01]  /*11df0*/  STL.64 [R1+0x80], R4 ;  /* 0x0000800401007387 */ /* 0x0005e20000100a00 */
[----:B------:R-:W-:-:S04]  /*11e00*/  IMAD.WIDE.U32 R2, R2, -0x2daee0ad, RZ ;  /* 0xd2511f5302027825 */ /* 0x000fc800078e00ff */
[----:B--2---:R-:W-:-:S05]  /*11e10*/  IMAD.WIDE.U32 R4, R0, -0x2daee0ad, RZ ;  /* 0xd2511f5300047825 */ /* 0x004fca00078e00ff */
[----:B------:R-:W-:Y:S04]  /*11e20*/  STL.64 [R1+0x78], R4 ;  /* 0x0000780401007387 */ /* 0x000fe80000100a00 */
[----:B------:R2:W-:Y:S02]  /*11e30*/  STL.64 [R1+0x70], R2 ;  /* 0x0000700201007387 */ /* 0x0005e40000100a00 */
[----:B--2---:R-:W-:Y:S01]  /*11e40*/  MOV R2, R178 ;  /* 0x000000b200027202 */ /* 0x004fe20000000f00 */
[----:B------:R-:W-:-:S05]  /*11e50*/  IMAD.MOV.U32 R3, RZ, RZ, R181 ;  /* 0x000000ffff037224 */ /* 0x000fca00078e00b5 */
[----:B------:R2:W-:Y:S01]  /*11e60*/  STL.64 [R1+0x88], R2 ;  /* 0x0000880201007387 */ /* 0x0005e20000100a00 */
[----:B------:R-:W-:Y:S05]  /*11e70*/  BRA `(.L_x_397) ;  /* 0x0000000000dc7947 */ /* 0x000fea0003800000 */
.L_x_399:
        /* <DEDUP_REMOVED lines=22> */
[C---:B------:R-:W-:Y:S02]  /*11fe0*/  @!P1 LEA.HI.X R137, R141.reuse, R137, R140, 0x1, P6 ;  /* 0x000000898d899211 */ /* 0x040fe400030f0c8c */
        /* <DEDUP_REMOVED lines=9> */
[----:B----4-:R-:W-:Y:S02]  /*12080*/  @!P1 LEA R152, P4, R143, R132, 0x1 ;  /* 0x000000848f989211 */ /* 0x010fe400078808ff */
        /* <DEDUP_REMOVED lines=22> */
.L_x_397:
[----:B---3--:R-:W3:Y:S01]  /*121f0*/  LDL.64 R12, [R1+0x88] ;  /* 0x00008800010c7983 */ /* 0x008ee20000100a00 */
[----:B------:R-:W-:Y:S04]  /*12200*/  DEPBAR.LE SB0, 0x0 ;  /* 0x000080000000791a */ /* 0x000fe80000000000 */
[----:B------:R-:W-:Y:S01]  /*12210*/  MOV R104, UR6 ;  /* 0x0000000600687c02 */ /* 0x000fe20008000f00 */
[----:B--2---:R-:W2:Y:S01]  /*12220*/  LDL R2, [R1+0x38] ;  /* 0x0000380001027983 */ /* 0x004ea20000100800 */
[----:B------:R-:W-:Y:S02]  /*12230*/  USHF.R.S32.HI UR11, URZ, 0x1f, UR6 ;  /* 0x0000001f3f0b7899 */ /* 0x000fe40008011406 */
[----:B------:R-:W-:Y:S01]  /*12240*/  UIMAD UR10, UR12, UR6, URZ ;  /* 0x000000060c0a72a4 */ /* 0x000fe2000f8e023f */
[----:B------:R-:W4:Y:S01]  /*12250*/  LDL R7, [R1+0x3c] ;  /* 0x00003c0001077983 */ /* 0x000f220000100800 */
[----:B------:R-:W-:Y:S02]  /*12260*/  USHF.L.U32 UR42, UR6, 0x2, URZ ;  /* 0x00000002062a7899 */ /* 0x000fe4000800063f */
[----:B------:R-:W-:Y:S01]  /*12270*/  UIMAD UR10, UR11, UR13, UR10 ;  /* 0x0000000d0b0a72a4 */ /* 0x000fe2000f8e020a */
[----:B------:R-:W5:Y:S01]  /*12280*/  LDL R10, [R1+0x30] ;  /* 0x00003000010a7983 */ /* 0x000f620000100800 */
[----:B------:R-:W-:Y:S02]  /*12290*/  UIADD3 UR11, UR27, -0x4498517b, URZ ;  /* 0xbb67ae851b0b7890 */ /* 0x000fe4000fffe03f */
[----:B------:R-:W-:Y:S01]  /*122a0*/  UIADD3 UR35, UR42, 0x1, URZ ;  /* 0x000000012a237890 */ /* 0x000fe2000fffe03f */
[----:B------:R-:W5:Y:S01]  /*122b0*/  LDL R6, [R1+0x34] ;  /* 0x0000340001067983 */ /* 0x000f620000100800 */
[----:B------:R-:W-:Y:S03]  /*122c0*/  UIADD3 UR36, UR26, 0x3c6ef372, URZ ;  /* 0x3c6ef3721a247890 */ /* 0x000fe6000fffe03f */
[----:B------:R-:W5:Y:S04]  /*122d0*/  LDL R9, [R1+0x28] ;  /* 0x0000280001097983 */ /* 0x000f680000100800 */
[----:B------:R-:W5:Y:S04]  /*122e0*/  LDL R5, [R1+0x2c] ;  /* 0x00002c0001057983 */ /* 0x000f680000100800 */
[----:B------:R-:W5:Y:S04]  /*122f0*/  LDL R8, [R1+0x20] ;  /* 0x0000200001087983 */ /* 0x000f680000100800 */
[----:B------:R-:W5:Y:S01]  /*12300*/  LDL R4, [R1+0x24] ;  /* 0x0000240001047983 */ /* 0x000f620000100800 */
[----:B------:R-:W-:Y:S06]  /*12310*/  BAR.SYNC.DEFER_BLOCKING 0x0 ;  /* 0x0000000000007b1d */ /* 0x000fec0000010000 */
[----:B------:R-:W-:Y:S06]  /*12320*/  @P1 STS.64 [R227+0x4008], RZ ;  /* 0x004008ffe3001388 */ /* 0x000fec0000000a00 */
[----:B------:R-:W-:Y:S04]  /*12330*/  @P1 STS [R227+0x4000], RZ ;  /* 0x004000ffe3001388 */ /* 0x000fe80000000800 */
[----:B------:R-:W-:Y:S01]  /*12340*/  @P1 STS [R227+0x4004], RZ ;  /* 0x004004ffe3001388 */ /* 0x000fe20000000800 */
[----:B---3--:R-:W-:Y:S05]  /*12350*/  IMAD.WIDE.U32 R104, R104, UR13, R12 ;  /* 0x0000000d68687c25 */ /* 0x008fea000f8e000c */
[----:B------:R-:W-:Y:S01]  /*12360*/  IADD3 R0, R105, UR10, RZ ;  /* 0x0000000a69007c10 */ /* 0x000fe2000fffe0ff */
[----:B------:R-:W-:Y:S01]  /*12370*/  UIADD3 UR10, UR26, -0x61c88647, URZ ;  /* 0x9e3779b91a0a7890 */ /* 0x000fe2000fffe03f */
[C---:B--2---:R-:W-:Y:S02]  /*12380*/  @!P1 LEA R120, P4, R104.reuse, R2, 0x1 ;  /* 0x0000000268789211 */ /* 0x044fe400078808ff */
[C---:B------:R-:W-:Y:S02]  /*12390*/  @!P1 IADD3 R3, P3, R104.reuse, UR30, RZ ;  /* 0x0000001e68039c10 */ /* 0x040fe4000ff7e0ff */
[----:B----4-:R-:W-:Y:S02]  /*123a0*/  @!P1 LEA.HI.X R121, R104, R7, R0, 0x1, P4 ;  /* 0x0000000768799211 */ /* 0x010fe400020f0c00 */
[----:B------:R-:W-:Y:S02]  /*123b0*/  @!P1 IADD3.X R2, R0, UR29, RZ, P3, !PT ;  /* 0x0000001d00029c10 */ /* 0x000fe40009ffe4ff */
[C---:B-----5:R-:W-:Y:S01]  /*123c0*/  @!P1 LEA R114, P3, R3.reuse, R10, 0x1 ;  /* 0x0000000a03729211 */ /* 0x060fe200078608ff */
[----:B------:R-:W-:Y:S01]  /*123d0*/  @!PT LDS RZ, [RZ] ;  /* 0x00000000fffff984 */ /* 0x000fe20000000800 */
[----:B------:R-:W-:Y:S01]  /*123e0*/  @!PT LDS RZ, [RZ] ;  /* 0x00000000fffff984 */ /* 0x000fe20000000800 */
[----:B------:R-:W-:Y:S01]  /*123f0*/  @!PT LDS RZ, [RZ] ;  /* 0x00000000fffff984 */ /* 0x000fe20000000800 */
[----:B------:R-:W-:Y:S01]  /*12400*/  @!P1 LDGSTS.E.BYPASS.LTC128B.128 [R227+0x4000], desc[UR20][R120.64] ;  /* 0x0400000078e39fae */ /* 0x000fe2000b901d54 */
[----:B------:R-:W-:Y:S02]  /*12410*/  @!P1 IADD3 R97, P2, R104, UR22, RZ ;  /* 0x0000001668619c10 */ /* 0x000fe4000ff5e0ff */
[----:B------:R-:W-:Y:S02]  /*12420*/  @!P1 LEA.HI.X R115, R3, R6, R2, 0x1, P3 ;  /* 0x0000000603739211 */ /* 0x000fe400018f0c02 */
[----:B------:R-:W-:Y:S02]  /*12430*/  @!P1 IADD3.X R96, R0, UR7, RZ, P2, !PT ;  /* 0x0000000700609c10 */ /* 0x000fe400097fe4ff */
[C---:B------:R-:W-:Y:S01]  /*12440*/  @!P1 LEA R112, P2, R97.reuse, R9, 0x1 ;  /* 0x0000000961709211 */ /* 0x040fe200078408ff */
[----:B------:R-:W-:Y:S01]  /*12450*/  @P1 STS.128 [R227+0x4800], RZ ;  /* 0x004800ffe3001388 */ /* 0x000fe20000000c00 */
[----:B------:R-:W-:Y:S02]  /*12460*/  @!P1 IADD3 R99, P0, R104, UR38, RZ ;  /* 0x0000002668639c10 */ /* 0x000fe4000ff1e0ff */
[----:B------:R-:W-:Y:S02]  /*12470*/  @!P1 LEA.HI.X R113, R97, R5, R96, 0x1, P2 ;  /* 0x0000000561719211 */ /* 0x000fe400010f0c60 */
[----:B------:R-:W-:Y:S02]  /*12480*/  @!P1 IADD3.X R98, R0, UR37, RZ, P0, !PT ;  /* 0x0000002500629c10 */ /* 0x000fe400087fe4ff */
[C---:B------:R-:W-:Y:S01]  /*12490*/  @!P1 LEA R106, P0, R99.reuse, R8, 0x1 ;  /* 0x00000008636a9211 */ /* 0x040fe200078008ff */
[----:B------:R-:W-:Y:S01]  /*124a0*/  @!PT LDS RZ, [RZ] ;  /* 0x00000000fffff984 */ /* 0x000fe20000000800 */
[----:B------:R-:W-:Y:S01]  /*124b0*/  @!PT LDS RZ, [RZ] ;  /* 0x00000000fffff984 */ /* 0x000fe20000000800 */
[----:B------:R-:W-:Y:S01]  /*124c0*/  @!PT LDS RZ, [RZ] ;  /* 0x00000000fffff984 */ /* 0x000fe20000000800 */
[----:B------:R-:W-:Y:S01]  /*124d0*/  @!P1 LDGSTS.E.BYPASS.LTC128B.128 [R227+0x4800], desc[UR20][R114.64] ;  /* 0x0480000072e39fae */ /* 0x000fe2000b901d54 */
[----:B------:R-:W-:Y:S02]  /*124e0*/  MOV R3, UR6 ;  /* 0x0000000600037c02 */ /* 0x000fe40008000f00 */
[----:B------:R-:W-:Y:S02]  /*124f0*/  @!P1 LEA.HI.X R107, R99, R4, R98, 0x1, P0 ;  /* 0x00000004636b9211 */ /* 0x000fe400000f0c62 */
[----:B------:R-:W-:Y:S02]  /*12500*/  LEA R2, R3, R220, 0x7 ;  /* 0x000000dc03027211 */ /* 0x000fe400078e38ff */
[----:B------:R-:W-:Y:S01]  /*12510*/  ISETP.LT.AND P2, PT, RZ, UR6, PT ;  /* 0x00000006ff007c0c */ /* 0x000fe2000bf41270 */
[----:B------:R-:W-:Y:S01]  /*12520*/  @P1 STS.128 [R227+0x5000], RZ ;  /* 0x005000ffe3001388 */ /* 0x000fe20000000c00 */
[----:B------:R-:W-:Y:S02]  /*12530*/  I2FP.F32.S32 R3, R2 ;  /* 0x0000000200037245 */ /* 0x000fe40000201400 */
[C---:B------:R-:W-:Y:S02]  /*12540*/  IADD3 R0, R2.reuse, 0x1, RZ ;  /* 0x0000000102007810 */ /* 0x040fe40007ffe0ff */
[C---:B------:R-:W-:Y:S02]  /*12550*/  IADD3 R216, R2.reuse, 0x8, RZ ;  /* 0x0000000802d87810 */ /* 0x040fe40007ffe0ff */
[----:B------:R-:W-:Y:S01]  /*12560*/  I2FP.F32.S32 R0, R0 ;  /* 0x0000000000007245 */ /* 0x000fe20000201400 */
[----:B------:R-:W-:Y:S01]  /*12570*/  @!PT LDS RZ, [RZ] ;  /* 0x00000000fffff984 */ /* 0x000fe20000000800 */
[----:B------:R-:W-:Y:S01]  /*12580*/  @!PT LDS RZ, [RZ] ;  /* 0x00000000fffff984 */ /* 0x000fe20000000800 */
[----:B------:R-:W-:Y:S01]  /*12590*/  @!PT LDS RZ, [RZ] ;  /* 0x00000000fffff984 */ /* 0x000fe20000000800 */
[----:B------:R-:W-:Y:S01]  /*125a0*/  @!P1 LDGSTS.E.BYPASS.LTC128B.128 [R227+0x5000], desc[UR20][R112.64] ;  /* 0x0500000070e39fae */ /* 0x000fe2000b901d54 */
[C---:B------:R-:W-:Y:S07]  /*125b0*/  IADD3 R226, R2.reuse, 0x9, RZ ;  /* 0x0000000902e27810 */ /* 0x040fee0007ffe0ff */
[----:B------:R-:W-:Y:S08]  /*125c0*/  @P1 STS.128 [R227+0x5800], RZ ;  /* 0x005800ffe3001388 */ /* 0x000ff00000000c00 */
[----:B------:R-:W-:Y:S01]  /*125d0*/  @!PT LDS RZ, [RZ] ;  /* 0x00000000fffff984 */ /* 0x000fe20000000800 */
[----:B------:R-:W-:Y:S01]  /*125e0*/  @!PT LDS RZ, [RZ] ;  /* 0x00000000fffff984 */ /* 0x000fe20000000800 */
[----:B------:R-:W-:Y:S01]  /*125f0*/  @!PT LDS RZ, [RZ] ;  /* 0x00000000fffff984 */ /* 0x000fe20000000800 */
[----:B------:R2:W-:Y:S08]  /*12600*/  @!P1 LDGSTS.E.BYPASS.LTC128B.128 [R227+0x5800], desc[UR20][R106.64] ;  /* 0x058000006ae39fae */ /* 0x0005f0000b901d54 */
[----:B------:R-:W-:Y:S08]  /*12610*/  LDSM.16.M88.4 R208, [R215] ;  /* 0x00000000d7d0783b */ /* 0x000ff00000000200 */
[----:B------:R-:W0:Y:S08]  /*12620*/  LDGDEPBAR ;  /* 0x00000000000079af */ /* 0x000e300000000000 */
[----:B------:R-:W3:Y:S08]  /*12630*/  LDSM.16.M88.4 R204, [R214+0x2000] ;  /* 0x00200000d6cc783b */ /* 0x000ef00000000200 */
[----:B------:R-:W4:Y:S08]  /*12640*/  LDSM.16.M88.4 R200, [R214+0x2400] ;  /* 0x00240000d6c8783b */ /* 0x000f300000000200 */
[----:B------:R-:W5:Y:S08]  /*12650*/  LDSM.16.M88.4 R196, [R214+0x2800] ;  /* 0x00280000d6c4783b */ /* 0x000f700000000200 */
[----:B------:R-:W1:Y:S08]  /*12660*/  LDSM.16.M88.4 R192, [R214+0x2c00] ;  /* 0x002c0000d6c0783b */ /* 0x000e700000000200 */
[----:B------:R-:W2:Y:S01]  /*12670*/  LDSM.16.M88.4 R188, [R214+0x3000] ;  /* 0x00300000d6bc783b */ /* 0x000ea20000000200 */
[C---:B---3--:R-:W-:Y:S07]  /*12680*/  HMMA.16816.F32 R4, R208.reuse, R204, RZ ;  /* 0x000000ccd004723c */ /* 0x048fee00000018ff */
[----:B------:R-:W3:Y:S01]  /*12690*/  LDSM.16.M88.4 R184, [R214+0x3400] ;  /* 0x00340000d6b8783b */ /* 0x000ee20000000200 */
[C---:B------:R-:W-:Y:S07]  /*126a0*/  HMMA.16816.F32 R12, R208.reuse, R206, RZ ;  /* 0x000000ced00c723c */ /* 0x040fee00000018ff */
[----:B------:R-:W3:Y:S01]  /*126b0*/  LDSM.16.M88.4 R180, [R214+0x3800] ;  /* 0x00380000d6b4783b */ /* 0x000ee20000000200 */
[C---:B----4-:R-:W-:Y:S07]  /*126c0*/  HMMA.16816.F32 R20, R208.reuse, R200, RZ ;  /* 0x000000c8d014723c */ /* 0x050fee00000018ff */
[----:B------:R-:W4:Y:S01]  /*126d0*/  LDSM.16.M88.4 R176, [R214+0x3c00] ;  /* 0x003c0000d6b0783b */ /* 0x000f220000000200 */
[C---:B------:R-:W-:Y:S06]  /*126e0*/  HMMA.16816.F32 R28, R208.reuse, R202, RZ ;  /* 0x000000cad01c723c */ /* 0x040fec00000018ff */
[C---:B-----5:R-:W-:Y:S01]  /*126f0*/  HMMA.16816.F32 R36, R208.reuse, R196, RZ ;  /* 0x000000c4d024723c */ /* 0x060fe200000018ff */
[----:B------:R-:W5:Y:S05]  /*12700*/  LDSM.16.M88.4 R172, [R215+0x1000] ;  /* 0x00100000d7ac783b */ /* 0x000f6a0000000200 */
[C---:B------:R-:W-:Y:S03]  /*12710*/  HMMA.16816.F32 R44, R208.reuse, R198, RZ ;  /* 0x000000c6d02c723c */ /* 0x040fe600000018ff */
[----:B------:R-:W-:Y:S03]  /*12720*/  LDSM.16.M88.4 R168, [R213] ;  /* 0x00000000d5a8783b */ /* 0x000fe60000000200 */
[C---:B-1----:R-:W-:Y:S05]  /*12730*/  HMMA.16816.F32 R52, R208.reuse, R192, RZ ;  /* 0x000000c0d034723c */ /* 0x042fea00000018ff */
[----:B------:R-:W1:Y:S01]  /*12740*/  LDSM.16.M88.4 R164, [R212] ;  /* 0x00000000d4a4783b */ /* 0x000e620000000200 */
[C---:B------:R-:W-:Y:S06]  /*12750*/  HMMA.16816.F32 R60, R208.reuse, R194, RZ ;  /* 0x000000c2d03c723c */ /* 0x040fec00000018ff */
[C---:B--2---:R-:W-:Y:S01]  /*12760*/  HMMA.16816.F32 R68, R208.reuse, R188, RZ ;  /* 0x000000bcd044723c */ /* 0x044fe200000018ff */
[----:B------:R-:W2:Y:S05]  /*12770*/  LDSM.16.M88.4 R132, [R213+0x1000] ;  /* 0x00100000d584783b */ /* 0x000eaa0000000200 */
[C---:B------:R-:W-:Y:S03]  /*12780*/  HMMA.16816.F32 R76, R208.reuse, R190, RZ ;  /* 0x000000bed04c723c */ /* 0x040fe600000018ff */
[----:B------:R-:W2:Y:S03]  /*12790*/  LDSM.16.M88.4 R160, [R212+0x400] ;  /* 0x00040000d4a0783b */ /* 0x000ea60000000200 */
[C---:B---3--:R-:W-:Y:S05]  /*127a0*/  HMMA.16816.F32 R84, R208.reuse, R184, RZ ;  /* 0x000000b8d054723c */ /* 0x048fea00000018ff */
[----:B------:R-:W3:Y:S01]  /*127b0*/  LDSM.16.M88.4 R156, [R212+0x800] ;  /* 0x00080000d49c783b */ /* 0x000ee20000000200 */
[C---:B------:R-:W-:Y:S06]  /*127c0*/  HMMA.16816.F32 R92, R208.reuse, R186, RZ ;  /* 0x000000bad05c723c */ /* 0x040fec00000018ff */
[C---:B------:R-:W-:Y:S01]  /*127d0*/  HMMA.16816.F32 R100, R208.reuse, R180, RZ ;  /* 0x000000b4d064723c */ /* 0x040fe200000018ff */
[----:B------:R-:W3:Y:S05]  /*127e0*/  LDSM.16.M88.4 R152, [R212+0xc00] ;  /* 0x000c0000d498783b */ /* 0x000eea0000000200 */
[C---:B------:R-:W-:Y:S03]  /*127f0*/  HMMA.16816.F32 R108, R208.reuse, R182, RZ ;  /* 0x000000b6d06c723c */ /* 0x040fe600000018ff */
[----:B------:R-:W3:Y:S03]  /*12800*/  LDSM.16.M88.4 R148, [R212+0x1000] ;  /* 0x00100000d494783b */ /* 0x000ee60000000200 */
[C---:B----4-:R-:W-:Y:S05]  /*12810*/  HMMA.16816.F32 R116, R208.reuse, R176, RZ ;  /* 0x000000b0d074723c */ /* 0x050fea00000018ff */
[----:B------:R-:W4:Y:S01]  /*12820*/  LDSM.16.M88.4 R144, [R212+0x1400] ;  /* 0x00140000d490783b */ /* 0x000f220000000200 */
[----:B------:R-:W-:Y:S06]  /*12830*/  HMMA.16816.F32 R124, R208, R178, RZ ;  /* 0x000000b2d07c723c */ /* 0x000fec00000018ff */
[C---:B-----5:R-:W-:Y:S01]  /*12840*/  HMMA.16816.F32 R32, R172.reuse, R202, RZ ;  /* 0x000000caac20723c */ /* 0x060fe200000018ff */
[----:B------:R-:W5:Y:S05]  /*12850*/  LDL.64 R208, [R1+0x80] ;  /* 0x0000800001d07983 */ /* 0x000f6a0000100a00 */
[C---:B------:R-:W-:Y:S01]  /*12860*/  HMMA.16816.F32 R8, R172.reuse, R204, RZ ;  /* 0x000000ccac08723c */ /* 0x040fe200000018ff */
[----:B------:R-:W5:Y:S05]  /*12870*/  LDL.64 R202, [R1+0x70] ;  /* 0x0000700001ca7983 */ /* 0x000f6a0000100a00 */
[C---:B------:R-:W-:Y:S01]  /*12880*/  HMMA.16816.F32 R24, R172.reuse, R200, RZ ;  /* 0x000000c8ac18723c */ /* 0x040fe200000018ff */
[----:B------:R-:W5:Y:S05]  /*12890*/  LDL.64 R204, [R1+0x78] ;  /* 0x0000780001cc7983 */ /* 0x000f6a0000100a00 */
[C---:B------:R-:W-:Y:S01]  /*128a0*/  HMMA.16816.F32 R96, R172.reuse, R186, RZ ;  /* 0x000000baac60723c */ /* 0x040fe200000018ff */
[----:B------:R-:W5:Y:S05]  /*128b0*/  LDL.64 R200, [R1+0x60] ;  /* 0x0000600001c87983 */ /* 0x000f6a0000100a00 */
[----:B------:R-:W-:Y:S01]  /*128c0*/  HMMA.16816.F32 R16, R172, R206, RZ ;  /* 0x000000ceac10723c */ /* 0x000fe200000018ff */
[----:B------:R-:W5:Y:S05]  /*128d0*/  LDL.64 R186, [R1+0x68] ;  /* 0x0000680001ba7983 */ /* 0x000f6a0000100a00 */
[-C--:B-1----:R-:W-:Y:S01]  /*128e0*/  HMMA.16816.F32 R4, R168, R164.reuse, R4 ;  /* 0x000000a4a804723c */ /* 0x082fe20000001804 */
[----:B------:R-:W1:Y:S05]  /*128f0*/  LDSM.16.M88.4 R140, [R212+0x1800] ;  /* 0x00180000d48c783b */ /* 0x000e6a0000000200 */
[----:B--2---:R-:W-:Y:S03]  /*12900*/  HMMA.16816.F32 R8, R132, R164, R8 ;  /* 0x000000a48408723c */ /* 0x004fe60000001808 */
[----:B------:R-:W2:Y:S03]  /*12910*/  LDSM.16.M88.4 R136, [R212+0x1c00] ;  /* 0x001c0000d488783b */ /* 0x000ea60000000200 */
[-C--:B------:R-:W-:Y:S01]  /*12920*/  HMMA.16816.F32 R12, R168, R166.reuse, R12 ;  /* 0x000000a6a80c723c */ /* 0x080fe2000000180c */
[----:B------:R-:W-:Y:S04]  /*12930*/  DEPBAR.LE SB0, 0x0 ;  /* 0x000080000000791a */ /* 0x000fe80000000000 */
[----:B------:R-:W-:Y:S01]  /*12940*/  BAR.SYNC.DEFER_BLOCKING 0x0 ;  /* 0x0000000000007b1d */ /* 0x000fe20000010000 */
[----:B------:R-:W-:Y:S06]  /*12950*/  HMMA.16816.F32 R16, R132, R166, R16 ;  /* 0x000000a68410723c */ /* 0x000fec0000001810 */
[----:B------:R-:W-:Y:S05]  /*12960*/  HMMA.16816.F32 R40, R172, R196, RZ ;  /* 0x000000c4ac28723c */ /* 0x000fea00000018ff */
[C---:B------:R-:W-:Y:S01]  /*12970*/  FFMA.FTZ R4, R3.reuse, UR5, R4 ;  /* 0x0000000503047c23 */ /* 0x040fe20008010004 */
[-C--:B------:R-:W-:Y:S05]  /*12980*/  HMMA.16816.F32 R20, R168, R160.reuse, R20 ;  /* 0x000000a0a814723c */ /* 0x080fea0000001814 */
[C---:B------:R-:W-:Y:S01]  /*12990*/  FFMA.FTZ R6, R3.reuse, UR5, R6 ;  /* 0x0000000503067c23 */ /* 0x040fe20008010006 */
[----:B------:R-:W-:Y:S05]  /*129a0*/  HMMA.16816.F32 R24, R132, R160, R24 ;  /* 0x000000a08418723c */ /* 0x000fea0000001818 */
[C---:B------:R-:W-:Y:S01]  /*129b0*/  FFMA.FTZ R8, R3.reuse, UR5, R8 ;  /* 0x0000000503087c23 */ /* 0x040fe20008010008 */
[----:B------:R-:W-:Y:S05]  /*129c0*/  HMMA.16816.F32 R48, R172, R198, RZ ;  /* 0x000000c6ac30723c */ /* 0x000fea00000018ff */
[----:B------:R-:W-:Y:S01]  /*129d0*/  FFMA.FTZ R10, R3, UR5, R10 ;  /* 0x00000005030a7c23 */ /* 0x000fe2000801000a */
[-C--:B------:R-:W-:Y:S05]  /*129e0*/  HMMA.16816.F32 R28, R168, R162.reuse, R28 ;  /* 0x000000a2a81c723c */ /* 0x080fea000000181c */
[----:B------:R-:W-:Y:S01]  /*129f0*/  I2FP.F32.S32 R3, R216 ;  /* 0x000000d800037245 */ /* 0x000fe20000201400 */
[----:B------:R-:W-:Y:S05]  /*12a00*/  HMMA.16816.F32 R32, R132, R162, R32 ;  /* 0x000000a28420723c */ /* 0x000fea0000001820 */
[----:B------:R-:W-:Y:S01]  /*12a10*/  IADD3 R216, R2, 0x11, RZ ;  /* 0x0000001102d87810 */ /* 0x000fe20007ffe0ff */
[----:B------:R-:W-:Y:S05]  /*12a20*/  HMMA.16816.F32 R56, R172, R192, RZ ;  /* 0x000000c0ac38723c */ /* 0x000fea00000018ff */
[C---:B------:R-:W-:Y:S01]  /*12a30*/  FFMA.FTZ R5, R0.reuse, UR5, R5 ;  /* 0x0000000500057c23 */ /* 0x040fe20008010005 */
[C---:B------:R-:W-:Y:S01]  /*12a40*/  FFMA.FTZ R7, R0.reuse, UR5, R7 ;  /* 0x0000000500077c23 */ /* 0x040fe20008010007 */
[C---:B------:R-:W-:Y:S01]  /*12a50*/  FFMA.FTZ R9, R0.reuse, UR5, R9 ;  /* 0x0000000500097c23 */ /* 0x040fe20008010009 */
[----:B------:R-:W-:Y:S01]  /*12a60*/  FFMA.FTZ R11, R0, UR5, R11 ;  /* 0x00000005000b7c23 */ /* 0x000fe2000801000b */
[-C--:B---3--:R-:W-:Y:S05]  /*12a70*/  HMMA.16816.F32 R36, R168, R156.reuse, R36 ;  /* 0x0000009ca824723c */ /* 0x088fea0000001824 */
[----:B------:R-:W-:Y:S01]  /*12a80*/  I2FP.F32.S32 R0, R226 ;  /* 0x000000e200007245 */ /* 0x000fe20000201400 */
[C---:B------:R-:W-:Y:S01]  /*12a90*/  FFMA.FTZ R12, R3.reuse, UR5, R12 ;  /* 0x00000005030c7c23 */ /* 0x040fe2000801000c */
[C---:B------:R-:W-:Y:S01]  /*12aa0*/  IADD3 R226, R2.reuse, 0x18, RZ ;  /* 0x0000001802e27810 */ /* 0x040fe20007ffe0ff */
[C---:B------:R-:W-:Y:S01]  /*12ab0*/  FFMA.FTZ R14, R3.reuse, UR5, R14 ;  /* 0x00000005030e7c23 */ /* 0x040fe2000801000e */
[----:B------:R-:W-:Y:S04]  /*12ac0*/  HMMA.16816.F32 R40, R132, R156, R40 ;  /* 0x0000009c8428723c */ /* 0x000fe80000001828 */
[C---:B------:R-:W-:Y:S01]  /*12ad0*/  FFMA.FTZ R16, R3.reuse, UR5, R16 ;  /* 0x0000000503107c23 */ /* 0x040fe20008010010 */
[----:B------:R-:W-:Y:S01]  /*12ae0*/  FFMA.FTZ R18, R3, UR5, R18 ;  /* 0x0000000503127c23 */ /* 0x000fe20008010012 */
[----:B------:R-:W-:Y:S01]  /*12af0*/  IADD3 R3, R2, 0x10, RZ ;  /* 0x0000001002037810 */ /* 0x000fe20007ffe0ff */
[C---:B------:R-:W-:Y:S01]  /*12b00*/  FFMA.FTZ R13, R0.reuse, UR5, R13 ;  /* 0x00000005000d7c23 */ /* 0x040fe2000801000d */
[C---:B------:R-:W-:Y:S01]  /*12b10*/  FFMA.FTZ R15, R0.reuse, UR5, R15 ;  /* 0x00000005000f7c23 */ /* 0x040fe2000801000f */
[----:B------:R-:W-:Y:S03]  /*12b20*/  HMMA.16816.F32 R64, R172, R194, RZ ;  /* 0x000000c2ac40723c */ /* 0x000fe600000018ff */
[----:B------:R-:W-:Y:S01]  /*12b30*/  I2FP.F32.S32 R3, R3 ;  /* 0x0000000300037245 */ /* 0x000fe20000201400 */
[C---:B------:R-:W-:Y:S01]  /*12b40*/  FFMA.FTZ R17, R0.reuse, UR5, R17 ;  /* 0x0000000500117c23 */ /* 0x040fe20008010011 */
[----:B------:R-:W-:Y:S01]  /*12b50*/  FFMA.FTZ R19, R0, UR5, R19 ;  /* 0x0000000500137c23 */ /* 0x000fe20008010013 */
[----:B------:R-:W-:Y:S01]  /*12b60*/  I2FP.F32.S32 R0, R216 ;  /* 0x000000d800007245 */ /* 0x000fe20000201400 */
[-C--:B------:R-:W-:Y:S05]  /*12b70*/  HMMA.16816.F32 R44, R168, R158.reuse, R44 ;  /* 0x0000009ea82c723c */ /* 0x080fea000000182c */
[----:B------:R-:W-:Y:S01]  /*12b80*/  IADD3 R216, R2, 0x19, RZ ;  /* 0x0000001902d87810 */ /* 0x000fe20007ffe0ff */
[C---:B------:R-:W-:Y:S01]  /*12b90*/  FFMA.FTZ R20, R3.reuse, UR5, R20 ;  /* 0x0000000503147c23 */ /* 0x040fe20008010014 */
[C---:B------:R-:W-:Y:S01]  /*12ba0*/  FFMA.FTZ R22, R3.reuse, UR5, R22 ;  /* 0x0000000503167c23 */ /* 0x040fe20008010016 */
[C---:B------:R-:W-:Y:S01]  /*12bb0*/  FFMA.FTZ R24, R3.reuse, UR5, R24 ;  /* 0x0000000503187c23 */ /* 0x040fe20008010018 */
[----:B------:R-:W-:Y:S04]  /*12bc0*/  HMMA.16816.F32 R48, R132, R158, R48 ;  /* 0x0000009e8430723c */ /* 0x000fe80000001830 */
[----:B------:R-:W-:Y:S01]  /*12bd0*/  FFMA.FTZ R26, R3, UR5, R26 ;  /* 0x00000005031a7c23 */ /* 0x000fe2000801001a */
[----:B------:R-:W-:Y:S01]  /*12be0*/  I2FP.F32.S32 R3, R226 ;  /* 0x000000e200037245 */ /* 0x000fe20000201400 */
[----:B------:R-:W-:Y:S01]  /*12bf0*/  FFMA.FTZ R21, R0, UR5, R21 ;  /* 0x0000000500157c23 */ /* 0x000fe20008010015 */
[----:B------:R-:W-:Y:S01]  /*12c00*/  IADD3 R226, R2, 0x28, RZ ;  /* 0x0000002802e27810 */ /* 0x000fe20007ffe0ff */
[C---:B------:R-:W-:Y:S01]  /*12c10*/  FFMA.FTZ R23, R0.reuse, UR5, R23 ;  /* 0x0000000500177c23 */ /* 0x040fe20008010017 */
[----:B------:R-:W-:Y:S03]  /*12c20*/  HMMA.16816.F32 R72, R172, R188, RZ ;  /* 0x000000bcac48723c */ /* 0x000fe600000018ff */
[C---:B------:R-:W-:Y:S01]  /*12c30*/  FFMA.FTZ R25, R0.reuse, UR5, R25 ;  /* 0x0000000500197c23 */ /* 0x040fe20008010019 */
[----:B------:R-:W-:Y:S01]  /*12c40*/  FFMA.FTZ R27, R0, UR5, R27 ;  /* 0x00000005001b7c23 */ /* 0x000fe2000801001b */
[----:B------:R-:W-:Y:S01]  /*12c50*/  I2FP.F32.S32 R0, R216 ;  /* 0x000000d800007245 */ /* 0x000fe20000201400 */
[C---:B------:R-:W-:Y:S01]  /*12c60*/  FFMA.FTZ R28, R3.reuse, UR5, R28 ;  /* 0x00000005031c7c23 */ /* 0x040fe2000801001c */
[C---:B------:R-:W-:Y:S01]  /*12c70*/  IADD3 R216, R2.reuse, 0x21, RZ ;  /* 0x0000002102d87810 */ /* 0x040fe20007ffe0ff */
[C---:B------:R-:W-:Y:S01]  /*12c80*/  FFMA.FTZ R30, R3.reuse, UR5, R30 ;  /* 0x00000005031e7c23 */ /* 0x040fe2000801001e */
[-C--:B------:R-:W-:Y:S05]  /*12c90*/  HMMA.16816.F32 R52, R168, R152.reuse, R52 ;  /* 0x00000098a834723c */ /* 0x080fea0000001834 */
[C---:B------:R-:W-:Y:S01]  /*12ca0*/  FFMA.FTZ R32, R3.reuse, UR5, R32 ;  /* 0x0000000503207c23 */ /* 0x040fe20008010020 */
[----:B------:R-:W-:Y:S01]  /*12cb0*/  FFMA.FTZ R34, R3, UR5, R34 ;  /* 0x0000000503227c23 */ /* 0x000fe20008010022 */
[----:B------:R-:W-:Y:S01]  /*12cc0*/  IADD3 R3, R2, 0x20, RZ ;  /* 0x0000002002037810 */ /* 0x000fe20007ffe0ff */
[C---:B------:R-:W-:Y:S01]  /*12cd0*/  FFMA.FTZ R29, R0.reuse, UR5, R29 ;  /* 0x00000005001d7c23 */ /* 0x040fe2000801001d */
[----:B------:R-:W-:Y:S04]  /*12ce0*/  HMMA.16816.F32 R56, R132, R152, R56 ;  /* 0x000000988438723c */ /* 0x000fe80000001838 */
[----:B------:R-:W-:Y:S01]  /*12cf0*/  I2FP.F32.S32 R3, R3 ;  /* 0x0000000300037245 */ /* 0x000fe20000201400 */
[C---:B------:R-:W-:Y:S01]  /*12d00*/  FFMA.FTZ R31, R0.reuse, UR5, R31 ;  /* 0x00000005001f7c23 */ /* 0x040fe2000801001f */
        /* <DEDUP_REMOVED lines=32> */
[----:B------:R-:W-:Y:S03]  /*12f10*/  HMMA.16816.F32 R88, R172, R184, RZ ;  /* 0x000000b8ac58723c */ /* 0x000fe600000018ff */
[----:B------:R-:W-:Y:S01]  /*12f20*/  IADD3 R216, R2, 0x39, RZ ;  /* 0x0000003902d87810 */ /* 0x000fe20007ffe0ff */
[C---:B------:R-:W-:Y:S01]  /*12f30*/  FFMA.FTZ R52, R3.reuse, UR5, R52 ;  /* 0x0000000503347c23 */ /* 0x040fe20008010034 */
[C---:B------:R-:W-:Y:S01]  /*12f40*/  FFMA.FTZ R54, R3.reuse, UR5, R54 ;  /* 0x0000000503367c23 */ /* 0x040fe20008010036 */
[C---:B------:R-:W-:Y:S01]  /*12f50*/  FFMA.FTZ R56, R3.reuse, UR5, R56 ;  /* 0x0000000503387c23 */ /* 0x040fe20008010038 */
[----:B------:R-:W-:Y:S01]  /*12f60*/  FFMA.FTZ R58, R3, UR5, R58 ;  /* 0x00000005033a7c23 */ /* 0x000fe2000801003a */
[----:B------:R-:W-:Y:S01]  /*12f70*/  I2FP.F32.S32 R3, R226 ;  /* 0x000000e200037245 */ /* 0x000fe20000201400 */
[-C--:B------:R-:W-:Y:S05]  /*12f80*/  HMMA.16816.F32 R76, R168, R150.reuse, R76 ;  /* 0x00000096a84c723c */ /* 0x080fea000000184c */
[----:B------:R-:W-:Y:S01]  /*12f90*/  FMNMX.FTZ R226, R4, R225, !PT ;  /* 0x000000e104e27209 */ /* 0x000fe20007810000 */
[C---:B------:R-:W-:Y:S01]  /*12fa0*/  FFMA.FTZ R53, R0.reuse, UR5, R53 ;  /* 0x0000000500357c23 */ /* 0x040fe20008010035 */
[C---:B------:R-:W-:Y:S01]  /*12fb0*/  FFMA.FTZ R55, R0.reuse, UR5, R55 ;  /* 0x0000000500377c23 */ /* 0x040fe20008010037 */
[C---:B------:R-:W-:Y:S01]  /*12fc0*/  FFMA.FTZ R57, R0.reuse, UR5, R57 ;  /* 0x0000000500397c23 */ /* 0x040fe20008010039 */
[----:B------:R-:W-:Y:S04]  /*12fd0*/  HMMA.16816.F32 R80, R132, R150, R80 ;  /* 0x000000968450723c */ /* 0x000fe80000001850 */
[----:B------:R-:W-:Y:S01]  /*12fe0*/  FMNMX.FTZ R226, R5, R226, !PT ;  /* 0x000000e205e27209 */ /* 0x000fe20007810000 */
[----:B------:R-:W-:Y:S01]  /*12ff0*/  FFMA.FTZ R59, R0, UR5, R59 ;  /* 0x00000005003b7c23 */ /* 0x000fe2000801003b */
[----:B------:R-:W-:Y:S01]  /*13000*/  I2FP.F32.S32 R0, R216 ;  /* 0x000000d800007245 */ /* 0x000fe20000201400 */
[C---:B------:R-:W-:Y:S01]  /*13010*/  FFMA.FTZ R60, R3.reuse, UR5, R60 ;  /* 0x00000005033c7c23 */ /* 0x040fe2000801003c */
[C---:B------:R-:W-:Y:S01]  /*13020*/  IADD3 R216, R2.reuse, 0x41, RZ ;  /* 0x0000004102d87810 */ /* 0x040fe20007ffe0ff */
[-C--:B----4-:R-:W-:Y:S05]  /*13030*/  HMMA.16816.F32 R84, R168, R144.reuse, R84 ;  /* 0x00000090a854723c */ /* 0x090fea0000001854 */
[C---:B------:R-:W-:Y:S01]  /*13040*/  FFMA.FTZ R62, R3.reuse, UR5, R62 ;  /* 0x00000005033e7c23 */ /* 0x040fe2000801003e */
[C---:B------:R-:W-:Y:S01]  /*13050*/  FFMA.FTZ R64, R3.reuse, UR5, R64 ;  /* 0x0000000503407c23 */ /* 0x040fe20008010040 */
[----:B------:R-:W-:Y:S01]  /*13060*/  FFMA.FTZ R66, R3, UR5, R66 ;  /* 0x0000000503427c23 */ /* 0x000fe20008010042 */
[----:B------:R-:W-:Y:S01]  /*13070*/  IADD3 R3, R2, 0x40, RZ ;  /* 0x0000004002037810 */ /* 0x000fe20007ffe0ff */
[----:B------:R-:W-:Y:S04]  /*13080*/  HMMA.16816.F32 R88, R132, R144, R88 ;  /* 0x000000908458723c */ /* 0x000fe80000001858 */
[----:B------:R-:W-:Y:S01]  /*13090*/  I2FP.F32.S32 R3, R3 ;  /* 0x0000000300037245 */ /* 0x000fe20000201400 */
[C---:B------:R-:W-:Y:S01]  /*130a0*/  FFMA.FTZ R61, R0.reuse, UR5, R61 ;  /* 0x00000005003d7c23 */ /* 0x040fe2000801003d */
[C---:B------:R-:W-:Y:S01]  /*130b0*/  FFMA.FTZ R63, R0.reuse, UR5, R63 ;  /* 0x00000005003f7c23 */ /* 0x040fe2000801003f */
[C---:B------:R-:W-:Y:S01]  /*130c0*/  FFMA.FTZ R65, R0.reuse, UR5, R65 ;  /* 0x0000000500417c23 */ /* 0x040fe20008010041 */
[----:B------:R-:W-:Y:S01]  /*130d0*/  FFMA.FTZ R67, R0, UR5, R67 ;  /* 0x0000000500437c23 */ /* 0x000fe20008010043 */
[----:B------:R-:W-:Y:S03]  /*130e0*/  HMMA.16816.F32 R104, R172, R180, RZ ;  /* 0x000000b4ac68723c */ /* 0x000fe600000018ff */
[----:B------:R-:W-:Y:S01]  /*130f0*/  I2FP.F32.S32 R0, R216 ;  /* 0x000000d800007245 */ /* 0x000fe20000201400 */
[C---:B------:R-:W-:Y:S01]  /*13100*/  FFMA.FTZ R68, R3.reuse, UR5, R68 ;  /* 0x0000000503447c23 */ /* 0x040fe20008010044 */
[----:B------:R-:W-:Y:S01]  /*13110*/  FMNMX.FTZ R216, R12, R226, !PT ;  /* 0x000000e20cd87209 */ /* 0x000fe20007810000 */
[C---:B------:R-:W-:Y:S01]  /*13120*/  FFMA.FTZ R70, R3.reuse, UR5, R70 ;  /* 0x0000000503467c23 */ /* 0x040fe20008010046 */
[C---:B------:R-:W-:Y:S01]  /*13130*/  FFMA.FTZ R72, R3.reuse, UR5, R72 ;  /* 0x0000000503487c23 */ /* 0x040fe20008010048 */
[----:B------:R-:W-:Y:S01]  /*13140*/  FFMA.FTZ R74, R3, UR5, R74 ;  /* 0x00000005034a7c23 */ /* 0x000fe2000801004a */
[-C--:B------:R-:W-:Y:S05]  /*13150*/  HMMA.16816.F32 R92, R168, R146.reuse, R92 ;  /* 0x00000092a85c723c */ /* 0x080fea000000185c */
[----:B------:R-:W-:Y:S01]  /*13160*/  IADD3 R3, R2, 0x48, RZ ;  /* 0x0000004802037810 */ /* 0x000fe20007ffe0ff */
[C---:B------:R-:W-:Y:S01]  /*13170*/  FFMA.FTZ R69, R0.reuse, UR5, R69 ;  /* 0x0000000500457c23 */ /* 0x040fe20008010045 */
[----:B------:R-:W-:Y:S01]  /*13180*/  FMNMX.FTZ R226, R13, R216, !PT ;  /* 0x000000d80de27209 */ /* 0x000fe20007810000 */
[C---:B------:R-:W-:Y:S01]  /*13190*/  FFMA.FTZ R71, R0.reuse, UR5, R71 ;  /* 0x0000000500477c23 */ /* 0x040fe20008010047 */
[----:B------:R-:W-:Y:S04]  /*131a0*/  HMMA.16816.F32 R96, R132, R146, R96 ;  /* 0x000000928460723c */ /* 0x000fe80000001860 */
[----:B------:R-:W-:Y:S01]  /*131b0*/  I2FP.F32.S32 R3, R3 ;  /* 0x0000000300037245 */ /* 0x000fe20000201400 */
[----:B------:R-:W-:Y:S01]  /*131c0*/  FFMA.FTZ R73, R0, UR5, R73 ;  /* 0x0000000500497c23 */ /* 0x000fe20008010049 */
[----:B------:R-:W-:Y:S01]  /*131d0*/  IADD3 R216, R2, 0x49, RZ ;  /* 0x0000004902d87810 */ /* 0x000fe20007ffe0ff */
[----:B------:R-:W-:Y:S01]  /*131e0*/  FFMA.FTZ R75, R0, UR5, R75 ;  /* 0x00000005004b7c23 */ /* 0x000fe2000801004b */
[----:B------:R-:W-:Y:S01]  /*131f0*/  FMNMX.FTZ R226, R20, R226, !PT ;  /* 0x000000e214e27209 */ /* 0x000fe20007810000 */
[----:B------:R-:W-:Y:S03]  /*13200*/  HMMA.16816.F32 R112, R172, R182, RZ ;  /* 0x000000b6ac70723c */ /* 0x000fe600000018ff */
[----:B------:R-:W-:Y:S01]  /*13210*/  I2FP.F32.S32 R0, R216 ;  /* 0x000000d800007245 */ /* 0x000fe20000201400 */
[----:B------:R-:W-:Y:S01]  /*13220*/  FFMA.FTZ R76, R3, UR5, R76 ;  /* 0x00000005034c7c23 */ /* 0x000fe2000801004c */
[----:B------:R-:W-:Y:S01]  /*13230*/  FMNMX.FTZ R216, R21, R226, !PT ;  /* 0x000000e215d87209 */ /* 0x000fe20007810000 */
[C---:B------:R-:W-:Y:S01]  /*13240*/  FFMA.FTZ R78, R3.reuse, UR5, R78 ;  /* 0x00000005034e7c23 */ /* 0x040fe2000801004e */
[C---:B------:R-:W-:Y:S01]  /*13250*/  FFMA.FTZ R80, R3.reuse, UR5, R80 ;  /* 0x0000000503507c23 */ /* 0x040fe20008010050 */
[----:B------:R-:W-:Y:S01]  /*13260*/  FFMA.FTZ R82, R3, UR5, R82 ;  /* 0x0000000503527c23 */ /* 0x000fe20008010052 */
[-C--:B-1----:R-:W-:Y:S05]  /*13270*/  HMMA.16816.F32 R100, R168, R140.reuse, R100 ;  /* 0x0000008ca864723c */ /* 0x082fea0000001864 */
[----:B------:R-:W-:Y:S01]  /*13280*/  IADD3 R3, R2, 0x50, RZ ;  /* 0x0000005002037810 */ /* 0x000fe20007ffe0ff */
[----:B------:R-:W-:Y:S01]  /*13290*/  FFMA.FTZ R77, R0, UR5, R77 ;  /* 0x00000005004d7c23 */ /* 0x000fe2000801004d */
        /* <DEDUP_REMOVED lines=19> */
[----:B------:R-:W-:Y:S01]  /*133d0*/  FFMA.FTZ R87, R0, UR5, R87 ;  /* 0x0000000500577c23 */ /* 0x000fe20008010057 */
[----:B------:R-:W-:Y:S04]  /*133e0*/  HMMA.16816.F32 R112, R132, R142, R112 ;  /* 0x0000008e8470723c */ /* 0x000fe80000001870 */
[----:B------:R-:W-:Y:S01]  /*133f0*/  IADD3 R216, R2, 0x59, RZ ;  /* 0x0000005902d87810 */ /* 0x000fe20007ffe0ff */
[C---:B------:R-:W-:Y:S01]  /*13400*/  FFMA.FTZ R89, R0.reuse, UR5, R89 ;  /* 0x0000000500597c23 */ /* 0x040fe20008010059 */
[----:B------:R-:W-:Y:S01]  /*13410*/  I2FP.F32.S32 R3, R3 ;  /* 0x0000000300037245 */ /* 0x000fe20000201400 */
        /* <DEDUP_REMOVED lines=9> */
[-C--:B--2---:R-:W-:Y:S05]  /*134b0*/  HMMA.16816.F32 R116, R168, R136.reuse, R116 ;  /* 0x00000088a874723c */ /* 0x084fea0000001874 */
[----:B------:R-:W-:Y:S01]  /*134c0*/  IADD3 R3, R2, 0x60, RZ ;  /* 0x0000006002037810 */ /* 0x000fe20007ffe0ff */
[----:B------:R-:W-:Y:S01]  /*134d0*/  FFMA.FTZ R93, R0, UR5, R93 ;  /* 0x00000005005d7c23 */ /* 0x000fe2000801005d */
        /* <DEDUP_REMOVED lines=8> */
[-C--:B------:R-:W-:Y:S05]  /*13560*/  HMMA.16816.F32 R124, R168, R138.reuse, R124 ;  /* 0x0000008aa87c723c */ /* 0x080fea000000187c */
[----:B------:R-:W-:Y:S01]  /*13570*/  I2FP.F32.S32 R0, R216 ;  /* 0x000000d800007245 */ /* 0x000fe20000201400 */
[C---:B------:R-:W-:Y:S01]  /*13580*/  FFMA.FTZ R100, R3.reuse, UR5, R100 ;  /* 0x0000000503647c23 */ /* 0x040fe20008010064 */
[----:B------:R-:W-:Y:S01]  /*13590*/  FMNMX.FTZ R216, R60, R226, !PT ;  /* 0x000000e23cd87209 */ /* 0x000fe20007810000 */
[----:B------:R-:W-:Y:S01]  /*135a0*/  FFMA.FTZ R102, R3, UR5, R102 ;  /* 0x0000000503667c23 */ /* 0x000fe20008010066 */
[----:B------:R-:W-:Y:S04]  /*135b0*/  HMMA.16816.F32 R128, R132, R138, R128 ;  /* 0x0000008a8480723c */ /* 0x000fe80000001880 */
[----:B------:R-:W-:Y:S01]  /*135c0*/  FMNMX.FTZ R226, R61, R216, !PT ;  /* 0x000000d83de27209 */ /* 0x000fe20007810000 */
[C---:B------:R-:W-:Y:S01]  /*135d0*/  FFMA.FTZ R104, R3.reuse, UR5, R104 ;  /* 0x0000000503687c23 */ /* 0x040fe20008010068 */
[C---:B------:R-:W-:Y:S01]  /*135e0*/  IADD3 R216, R2.reuse, 0x69, RZ ;  /* 0x0000006902d87810 */ /* 0x040fe20007ffe0ff */
[----:B------:R-:W-:Y:S01]  /*135f0*/  FFMA.FTZ R106, R3, UR5, R106 ;  /* 0x00000005036a7c23 */ /* 0x000fe2000801006a */
[----:B------:R-:W-:Y:S03]  /*13600*/  IADD3 R3, R2, 0x68, RZ ;  /* 0x0000006802037810 */ /* 0x000fe60007ffe0ff */
[----:B------:R-:W-:Y:S01]  /*13610*/  FMNMX.FTZ R226, R68, R226, !PT ;  /* 0x000000e244e27209 */ /* 0x000fe20007810000 */
[C---:B------:R-:W-:Y:S01]  /*13620*/  FFMA.FTZ R101, R0.reuse, UR5, R101 ;  /* 0x0000000500657c23 */ /* 0x040fe20008010065 */
[----:B------:R-:W-:Y:S01]  /*13630*/  I2FP.F32.S32 R3, R3 ;  /* 0x0000000300037245 */ /* 0x000fe20000201400 */
[C---:B------:R-:W-:Y:S01]  /*13640*/  FFMA.FTZ R103, R0.reuse, UR5, R103 ;  /* 0x0000000500677c23 */ /* 0x040fe20008010067 */
[----:B-----5:R-:W-:Y:S01]  /*13650*/  LOP3.LUT R133, R205, UR11, R208, 0x96, !PT ;  /* 0x0000000bcd857c12 */ /* 0x020fe2000f8e96d0 */
        /* <DEDUP_REMOVED lines=8> */
[----:B------:R-:W-:Y:S01]  /*136e0*/  FMNMX.FTZ R226, R76, R216, !PT ;  /* 0x000000d84ce27209 */ /* 0x000fe20007810000 */
[----:B------:R-:W-:Y:S01]  /*136f0*/  FFMA.FTZ R109, R0, UR5, R109 ;  /* 0x00000005006d7c23 */ /* 0x000fe2000801006d */
[----:B------:R-:W-:Y:S01]  /*13700*/  IADD3 R3, R2, 0x70, RZ ;  /* 0x0000007002037810 */ /* 0x000fe20007ffe0ff */
[----:B------:R-:W-:Y:S01]  /*13710*/  FFMA.FTZ R111, R0, UR5, R111 ;  /* 0x00000005006f7c23 */ /* 0x000fe2000801006f */
[----:B------:R-:W-:Y:S01]  /*13720*/  IADD3 R216, R2, 0x71, RZ ;  /* 0x0000007102d87810 */ /* 0x000fe20007ffe0ff */
[C---:B------:R-:W-:Y:S01]  /*13730*/  FFMA.FTZ R113, R0.reuse, UR5, R113 ;  /* 0x0000000500717c23 */ /* 0x040fe20008010071 */
[----:B------:R-:W-:Y:S01]  /*13740*/  FMNMX.FTZ R226, R77, R226, !PT ;  /* 0x000000e24de27209 */ /* 0x000fe20007810000 */
[----:B------:R-:W-:Y:S01]  /*13750*/  FFMA.FTZ R115, R0, UR5, R115 ;  /* 0x0000000500737c23 */ /* 0x000fe20008010073 */
[----:B------:R-:W-:Y:S01]  /*13760*/  I2FP.F32.S32 R3, R3 ;  /* 0x0000000300037245 */ /* 0x000fe20000201400 */
[----:B------:R-:W-:Y:S01]  /*13770*/  IMAD.WIDE.U32 R206, R133, -0x326172a9, RZ ;  /* 0xcd9e8d5785ce7825 */ /* 0x000fe200078e00ff */
[----:B------:R-:W-:Y:S02]  /*13780*/  I2FP.F32.S32 R0, R216 ;  /* 0x000000d800007245 */ /* 0x000fe40000201400 */
[----:B------:R-:W-:Y:S01]  /*13790*/  FMNMX.FTZ R216, R84, R226, !PT ;  /* 0x000000e254d87209 */ /* 0x000fe20007810000 */
[C---:B------:R-:W-:Y:S01]  /*137a0*/  FFMA.FTZ R116, R3.reuse, UR5, R116 ;  /* 0x0000000503747c23 */ /* 0x040fe20008010074 */
[----:B------:R-:W-:Y:S01]  /*137b0*/  MOV R226, UR42 ;  /* 0x0000002a00e27c02 */ /* 0x000fe20008000f00 */
[----:B------:R-:W-:Y:S01]  /*137c0*/  FFMA.FTZ R118, R3, UR5, R118 ;  /* 0x0000000503767c23 */ /* 0x000fe20008010076 */
[----:B------:R-:W-:Y:S01]  /*137d0*/  FMNMX.FTZ R216, R85, R216, !PT ;  /* 0x000000d855d87209 */ /* 0x000fe20007810000 */
[----:B------:R-:W-:Y:S01]  /*137e0*/  FFMA.FTZ R120, R3, UR5, R120 ;  /* 0x0000000503787c23 */ /* 0x000fe20008010078 */
[----:B------:R-:W-:Y:S01]  /*137f0*/  LOP3.LUT R226, R209, UR27, R226, 0x96, !PT ;  /* 0x0000001bd1e27c12 */ /* 0x000fe2000f8e96e2 */
[----:B------:R-:W-:Y:S01]  /*13800*/  FFMA.FTZ R122, R3, UR5, R122 ;  /* 0x00000005037a7c23 */ /* 0x000fe2000801007a */
[----:B------:R-:W-:Y:S01]  /*13810*/  IADD3 R3, R2, 0x78, RZ ;  /* 0x0000007802037810 */ /* 0x000fe20007ffe0ff */
[----:B------:R-:W-:Y:S01]  /*13820*/  FFMA.FTZ R117, R0, UR5, R117 ;  /* 0x0000000500757c23 */ /* 0x000fe20008010075 */
[----:B------:R-:W-:Y:S01]  /*13830*/  FMNMX.FTZ R216, R92, R216, !PT ;  /* 0x000000d85cd87209 */ /* 0x000fe20007810000 */
[C---:B------:R-:W-:Y:S01]  /*13840*/  FFMA.FTZ R119, R0.reuse, UR5, R119 ;  /* 0x0000000500777c23 */ /* 0x040fe20008010077 */
[----:B------:R-:W-:Y:S01]  /*13850*/  I2FP.F32.S32 R3, R3 ;  /* 0x0000000300037245 */ /* 0x000fe20000201400 */
[----:B------:R-:W-:Y:S01]  /*13860*/  FFMA.FTZ R121, R0, UR5, R121 ;  /* 0x0000000500797c23 */ /* 0x000fe20008010079 */
[----:B------:R-:W-:Y:S01]  /*13870*/  IADD3 R2, R2, 0x79, RZ ;  /* 0x0000007902027810 */ /* 0x000fe20007ffe0ff */
[----:B------:R-:W-:Y:S01]  /*13880*/  FFMA.FTZ R123, R0, UR5, R123 ;  /* 0x00000005007b7c23 */ /* 0x000fe2000801007b */
[----:B------:R-:W-:Y:S01]  /*13890*/  FMNMX.FTZ R0, R93, R216, !PT ;  /* 0x000000d85d007209 */ /* 0x000fe20007810000 */
[----:B------:R-:W-:Y:S01]  /*138a0*/  FFMA.FTZ R124, R3, UR5, R124 ;  /* 0x00000005037c7c23 */ /* 0x000fe2000801007c */
[----:B------:R-:W-:Y:S01]  /*138b0*/  LOP3.LUT R216, R203, UR11, R208, 0x96, !PT ;  /* 0x0000000bcbd87c12 */ /* 0x000fe2000f8e96d0 */
[C---:B------:R-:W-:Y:S01]  /*138c0*/  FFMA.FTZ R126, R3.reuse, UR5, R126 ;  /* 0x00000005037e7c23 */ /* 0x040fe2000801007e */
[----:B------:R-:W-:Y:S01]  /*138d0*/  FMNMX.FTZ R0, R100, R0, !PT ;  /* 0x0000000064007209 */ /* 0x000fe20007810000 */
[C---:B------:R-:W-:Y:S01]  /*138e0*/  FFMA.FTZ R128, R3.reuse, UR5, R128 ;  /* 0x0000000503807c23 */ /* 0x040fe20008010080 */
[----:B------:R-:W-:Y:S01]  /*138f0*/  FFMA.FTZ R130, R3, UR5, R130 ;  /* 0x0000000503827c23 */ /* 0x000fe20008010082 */
[----:B------:R-:W-:Y:S01]  /*13900*/  IMAD.WIDE.U32 R150, R226, -0x326172a9, RZ ;  /* 0xcd9e8d57e2967825 */ /* 0x000fe200078e00ff */
[----:B------:R-:W-:Y:S02]  /*13910*/  FMNMX.FTZ R3, R101, R0, !PT ;  /* 0x0000000065037209 */ /* 0x000fe40007810000 */
[----:B------:R-:W-:Y:S01]  /*13920*/  MOV R0, UR35 ;  /* 0x0000002300007c02 */ /* 0x000fe20008000f00 */
[----:B------:R-:W-:Y:S01]  /*13930*/  IMAD.WIDE.U32 R210, R216, -0x326172a9, RZ ;  /* 0xcd9e8d57d8d27825 */ /* 0x000fe200078e00ff */
[----:B------:R-:W-:Y:S02]  /*13940*/  FMNMX.FTZ R3, R108, R3, !PT ;  /* 0x000000036c037209 */ /* 0x000fe40007810000 */
[----:B------:R-:W-:Y:S02]  /*13950*/  I2FP.F32.S32 R216, R2 ;  /* 0x0000000200d87245 */ /* 0x000fe40000201400 */
[----:B------:R-:W-:Y:S02]  /*13960*/  FMNMX.FTZ R3, R109, R3, !PT ;  /* 0x000000036d037209 */ /* 0x000fe40007810000 */
[----:B------:R-:W-:Y:S01]  /*13970*/  LOP3.LUT R0, R209, UR27, R0, 0x96, !PT ;  /* 0x0000001bd1007c12 */ /* 0x000fe2000f8e9600 */
[----:B------:R-:W-:Y:S01]  /*13980*/  FFMA.FTZ R125, R216, UR5, R125 ;  /* 0x00000005d87d7c23 */ /* 0x000fe2000801007d */
[----:B------:R-:W-:Y:S02]  /*13990*/  FMNMX.FTZ R226, R116, R3, !PT ;  /* 0x0000000374e27209 */ /* 0x000fe40007810000 */
[----:B------:R-:W-:Y:S01]  /*139a0*/  FMNMX.FTZ R2, R6, R224, !PT ;  /* 0x000000e006027209 */ /* 0x000fe20007810000 */
[----:B------:R-:W-:Y:S01]  /*139b0*/  IMAD.WIDE.U32 R146, R0, -0x326172a9, RZ ;  /* 0xcd9e8d5700927825 */ /* 0x000fe200078e00ff */
[----:B------:R-:W-:Y:S02]  /*139c0*/  FMNMX.FTZ R3, R117, R226, !PT ;  /* 0x000000e275037209 */ /* 0x000fe40007810000 */
[----:B------:R-:W-:Y:S02]  /*139d0*/  LOP3.LUT R139, R151, UR10, R186, 0x96, !PT ;  /* 0x0000000a978b7c12 */ /* 0x000fe4000f8e96ba */
[----:B------:R-:W-:Y:S02]  /*139e0*/  FMNMX.FTZ R226, R124, R3, !PT ;  /* 0x000000037ce27209 */ /* 0x000fe40007810000 */
[----:B------:R-:W-:Y:S02]  /*139f0*/  LOP3.LUT R138, R207, UR36, R150, 0x96, !PT ;  /* 0x00000024cf8a7c12 */ /* 0x000fe4000f8e9696 */
[----:B------:R-:W-:Y:S02]  /*13a00*/  LOP3.LUT R0, R151, UR10, R200, 0x96, !PT ;  /* 0x0000000a97007c12 */ /* 0x000fe4000f8e96c8 */
[----:B------:R-:W-:Y:S02]  /*13a10*/  FMNMX.FTZ R145, R7, R2, !PT ;  /* 0x0000000207917209 */ /* 0x000fe40007810000 */
[----:B------:R-:W-:Y:S01]  /*13a20*/  FMNMX.FTZ R226, R125, R226, !PT ;  /* 0x000000e27de27209 */ /* 0x000fe20007810000 */
[----:B------:R-:W-:Y:S06]  /*13a30*/  @P2 BRA `(.L_x_399) ;  /* 0xffffffe400102947 */ /* 0x000fec000383ffff */
.L_x_398:
[----:B------:R-:W-:Y:S01]  /*13a40*/  FMNMX.FTZ R2, R14, R145, !PT ;  /* 0x000000910e027209 */ /* 0x000fe20007810000 */
[----:B------:R-:W-:Y:S01]  /*13a50*/  UIADD3 UR35, UR26, -0x4ab325aa, URZ ;  /* 0xb54cda561a237890 */ /* 0x000fe2000fffe03f */
[----:B------:R-:W-:Y:S01]  /*13a60*/  LOP3.LUT R132, R147, UR10, R186, 0x96, !PT ;  /* 0x0000000a93847c12 */ /* 0x000fe2000f8e96ba */
[----:B------:R-:W-:Y:S01]  /*13a70*/  FFMA.FTZ R127, R216, UR5, R127 ;  /* 0x00000005d87f7c23 */ /* 0x000fe2000801007f */
[----:B------:R-:W-:Y:S01]  /*13a80*/  FMNMX.FTZ R133, R15, R2, !PT ;  /* 0x000000020f857209 */ /* 0x000fe20007810000 */
[----:B------:R-:W2:Y:S01]  /*13a90*/  SHFL.BFLY PT, R3, R226, 0x2, 0x1f ;  /* 0x0c401f00e2037f89 */ /* 0x000ea200000e0000 */
[--C-:B------:R-:W-:Y:S01]  /*13aa0*/  LOP3.LUT R140, R207, UR36, R146.reuse, 0x96, !PT ;  /* 0x00000024cf8c7c12 */ /* 0x100fe2000f8e9692 */
[----:B------:R-:W-:Y:S01]  /*13ab0*/  UIADD3 UR11, UR27, 0x646e171e, URZ ;  /* 0x646e171e1b0b7890 */ /* 0x000fe2000fffe03f */
[----:B------:R-:W-:Y:S01]  /*13ac0*/  FMNMX.FTZ R134, R22, R133, !PT ;  /* 0x0000008516867209 */ /* 0x000fe20007810000 */
[----:B------:R-:W-:Y:S01]  /*13ad0*/  FFMA.FTZ R129, R216, UR5, R129 ;  /* 0x00000005d8817c23 */ /* 0x000fe20008010081 */
[----:B-1----:R-:W-:Y:S01]  /*13ae0*/  LOP3.LUT R148, R211, UR36, R146, 0x96, !PT ;  /* 0x00000024d3947c12 */ /* 0x002fe2000f8e9692 */
[----:B------:R-:W-:Y:S01]  /*13af0*/  IMAD.WIDE.U32 R140, R140, -0x2daee0ad, RZ ;  /* 0xd2511f538c8c7825 */ /* 0x000fe200078e00ff */
[----:B------:R-:W-:Y:S01]  /*13b00*/  FMNMX.FTZ R135, R23, R134, !PT ;  /* 0x0000008617877209 */ /* 0x000fe20007810000 */
[----:B------:R-:W-:Y:S01]  /*13b10*/  UIADD3 UR41, UR42, 0x2, URZ ;  /* 0x000000022a297890 */ /* 0x000fe2000fffe03f */
[----:B------:R-:W-:Y:S01]  /*13b20*/  LOP3.LUT R136, R211, UR36, R150, 0x96, !PT ;  /* 0x00000024d3887c12 */ /* 0x000fe2000f8e9696 */
[----:B------:R-:W-:Y:S01]  /*13b30*/  IMAD.WIDE.U32 R144, R0, -0x2daee0ad, RZ ;  /* 0xd2511f5300907825 */ /* 0x000fe200078e00ff */
[----:B------:R-:W-:Y:S01]  /*13b40*/  FMNMX.FTZ R0, R30, R135, !PT ;  /* 0x000000871e007209 */ /* 0x000fe20007810000 */
[----:B------:R-:W-:Y:S01]  /*13b50*/  UIADD3 UR42, UR42, 0x3, URZ ;  /* 0x000000032a2a7890 */ /* 0x000fe2000fffe03f */
[----:B------:R-:W-:Y:S01]  /*13b60*/  LOP3.LUT R133, R147, UR10, R200, 0x96, !PT ;  /* 0x0000000a93857c12 */ /* 0x000fe2000f8e96c8 */
[----:B------:R-:W-:Y:S01]  /*13b70*/  FFMA.FTZ R131, R216, UR5, R131 ;  /* 0x00000005d8837c23 */ /* 0x000fe20008010083 */
[----:B------:R-:W-:Y:S01]  /*13b80*/  FMNMX.FTZ R135, R31, R0, !PT ;  /* 0x000000001f877209 */ /* 0x000fe20007810000 */
[----:B------:R-:W-:Y:S01]  /*13b90*/  IMAD.WIDE.U32 R158, R132, -0x2daee0ad, RZ ;  /* 0xd2511f53849e7825 */ /* 0x000fe200078e00ff */
[----:B------:R-:W-:Y:S01]  /*13ba0*/  LOP3.LUT R134, R145, UR32, R202, 0x96, !PT ;  /* 0x0000002091867c12 */ /* 0x000fe2000f8e96ca */
[----:B------:R-:W-:Y:S01]  /*13bb0*/  UIADD3 UR6, UR6, -0x1, URZ ;  /* 0xffffffff06067890 */ /* 0x000fe2000fffe03f */
[----:B------:R-:W-:Y:S01]  /*13bc0*/  FMNMX.FTZ R132, R38, R135, !PT ;  /* 0x0000008726847209 */ /* 0x000fe20007810000 */
[----:B------:R-:W-:Y:S01]  /*13bd0*/  IMAD.WIDE.U32 R142, R139, -0x2daee0ad, RZ ;  /* 0xd2511f538b8e7825 */ /* 0x000fe200078e00ff */
[--C-:B------:R-:W-:Y:S02]  /*13be0*/  LOP3.LUT R0, R159, UR32, R204.reuse, 0x96, !PT ;  /* 0x000000209f007c12 */ /* 0x100fe4000f8e96cc */
[----:B------:R-:W-:Y:S01]  /*13bf0*/  FMNMX.FTZ R135, R39, R132, !PT ;  /* 0x0000008427877209 */ /* 0x000fe20007810000 */
[----:B------:R-:W-:Y:S01]  /*13c00*/  IMAD.WIDE.U32 R138, R138, -0x2daee0ad, RZ ;  /* 0xd2511f538a8a7825 */ /* 0x000fe200078e00ff */
[----:B--2---:R-:W-:Y:S02]  /*13c10*/  FMNMX.FTZ R3, R226, R3, !PT ;  /* 0x00000003e2037209 */ /* 0x004fe40007810000 */
[----:B------:R-:W-:Y:S01]  /*13c20*/  FMNMX.FTZ R146, R46, R135, !PT ;  /* 0x000000872e927209 */ /* 0x000fe20007810000 */
[----:B------:R-:W-:Y:S01]  /*13c30*/  IMAD.WIDE.U32 R136, R136, -0x2daee0ad, RZ ;  /* 0xd2511f5388887825 */ /* 0x000fe200078e00ff */
[----:B------:R-:W-:Y:S01]  /*13c40*/  LOP3.LUT R2, R143, UR32, R204, 0x96, !PT ;  /* 0x000000208f027c12 */ /* 0x000fe2000f8e96cc */
[----:B------:R-:W1:Y:S01]  /*13c50*/  SHFL.BFLY PT, R132, R3, 0x1, 0x1f ;  /* 0x0c201f0003847f89 */ /* 0x000e6200000e0000 */
[----:B------:R-:W-:Y:S01]  /*13c60*/  FMNMX.FTZ R135, R47, R146, !PT ;  /* 0x000000922f877209 */ /* 0x000fe20007810000 */
[----:B------:R-:W-:Y:S01]  /*13c70*/  IMAD.WIDE.U32 R162, R134, -0x326172a9, RZ ;  /* 0xcd9e8d5786a27825 */ /* 0x000fe200078e00ff */
[----:B------:R-:W-:Y:S02]  /*13c80*/  LOP3.LUT R144, R137, UR28, R144, 0x96, !PT ;  /* 0x0000001c89907c12 */ /* 0x000fe4000f8e9690 */
        /* <DEDUP_REMOVED lines=9> */
[----:B------:R-:W-:Y:S01]  /*13d20*/  LOP3.LUT R158, R141, UR28, R158, 0x96, !PT ;  /* 0x0000001c8d9e7c12 */ /* 0x000fe2000f8e969e */
[----:B------:R-:W-:Y:S01]  /*13d30*/  IMAD.WIDE.U32 R164, R133, -0x326172a9, RZ ;  /* 0xcd9e8d5785a47825 */ /* 0x000fe200078e00ff */
[----:B------:R-:W-:Y:S02]  /*13d40*/  FMNMX.FTZ R133, R63, R134, !PT ;  /* 0x000000863f857209 */ /* 0x000fe40007810000 */
[----:B------:R-:W-:Y:S01]  /*13d50*/  LOP3.LUT R162, R145, UR25, R162, 0x96, !PT ;  /* 0x0000001991a27c12 */ /* 0x000fe2000f8e96a2 */
[----:B------:R-:W-:Y:S01]  /*13d60*/  IMAD.WIDE.U32 R170, R0, -0x326172a9, RZ ;  /* 0xcd9e8d5700aa7825 */ /* 0x000fe200078e00ff */
[--C-:B------:R-:W-:Y:S02]  /*13d70*/  LOP3.LUT R0, R163, UR31, R210.reuse, 0x96, !PT ;  /* 0x0000001fa3007c12 */ /* 0x100fe4000f8e96d2 */
[----:B-1----:R-:W-:Y:S01]  /*13d80*/  FMNMX.FTZ R132, R3, R132, !PT ;  /* 0x0000008403847209 */ /* 0x002fe20007810000 */
[----:B------:R-:W-:Y:S01]  /*13d90*/  IMAD.WIDE.U32 R150, R2, -0x2daee0ad, RZ ;  /* 0xd2511f5302967825 */ /* 0x000fe200078e00ff */
[----:B------:R-:W-:Y:S02]  /*13da0*/  FMNMX.FTZ R2, R70, R133, !PT ;  /* 0x0000008546027209 */ /* 0x000fe40007810000 */
[----:B------:R-:W-:Y:S01]  /*13db0*/  FSETP.NEU.FTZ.AND P0, PT, R132, -INF , PT ;  /* 0xff8000008400780b */ /* 0x000fe20003f1d000 */
        /* <DEDUP_REMOVED lines=9> */
[----:B------:R-:W-:Y:S01]  /*13e50*/  FMUL.FTZ R0, R132, UR4 ;  /* 0x0000000484007c20 */ /* 0x000fe20008410000 */
[----:B------:R-:W-:Y:S01]  /*13e60*/  LOP3.LUT R135, R171, UR31, R206, 0x96, !PT ;  /* 0x0000001fab877c12 */ /* 0x000fe2000f8e96ce */
[----:B------:R-:W-:Y:S01]  /*13e70*/  IMAD.WIDE.U32 R154, R136, -0x326172a9, RZ ;  /* 0xcd9e8d57889a7825 */ /* 0x000fe200078e00ff */
[----:B------:R-:W-:Y:S02]  /*13e80*/  LOP3.LUT R156, R143, UR25, R156, 0x96, !PT ;  /* 0x000000198f9c7c12 */ /* 0x000fe4000f8e969c */
[----:B------:R-:W-:Y:S01]  /*13e90*/  FSEL R133, R0, RZ, P0 ;  /* 0x000000ff00857208 */ /* 0x000fe20000000000 */
[----:B------:R-:W-:Y:S01]  /*13ea0*/  IMAD.WIDE.U32 R162, R162, -0x2daee0ad, RZ ;  /* 0xd2511f53a2a27825 */ /* 0x000fe200078e00ff */
[----:B------:R-:W-:Y:S02]  /*13eb0*/  FMNMX.FTZ R0, R86, R139, !PT ;  /* 0x0000008b56007209 */ /* 0x000fe40007810000 */
[----:B------:R-:W-:Y:S01]  /*13ec0*/  LOP3.LUT R145, R155, UR23, R144, 0x96, !PT ;  /* 0x000000179b917c12 */ /* 0x000fe2000f8e9690 */
[--C-:B------:R-:W-:Y:S01]  /*13ed0*/  FFMA.FTZ R178, R84, UR4, -R133.reuse ;  /* 0x0000000454b27c23 */ /* 0x100fe20008010885 */
[----:B------:R-:W-:Y:S01]  /*13ee0*/  FMNMX.FTZ R141, R87, R0, !PT ;  /* 0x00000000578d7209 */ /* 0x000fe20007810000 */
[----:B------:R-:W-:Y:S01]  /*13ef0*/  IMAD.WIDE.U32 R148, R148, -0x2daee0ad, RZ ;  /* 0xd2511f5394947825 */ /* 0x000fe200078e00ff */
[----:B------:R-:W-:Y:S02]  /*13f00*/  LOP3.LUT R2, R163, UR19, R152, 0x96, !PT ;  /* 0x00000013a3027c12 */ /* 0x000fe4000f8e9698 */
[----:B------:R-:W-:Y:S01]  /*13f10*/  FMNMX.FTZ R0, R94, R141, !PT ;  /* 0x0000008d5e007209 */ /* 0x000fe20007810000 */
[--C-:B------:R-:W-:Y:S01]  /*13f20*/  FFMA.FTZ R52, R52, UR4, -R133.reuse ;  /* 0x0000000434347c23 */ /* 0x100fe20008010885 */
[----:B------:R-:W-:Y:S01]  /*13f30*/  LOP3.LUT R160, R149, UR28, R160, 0x96, !PT ;  /* 0x0000001c95a07c12 */ /* 0x000fe2000f8e96a0 */
[--C-:B------:R-:W-:Y:S01]  /*13f40*/  FFMA.FTZ R139, R13, UR4, -R133.reuse ;  /* 0x000000040d8b7c23 */ /* 0x100fe20008010885 */
[----:B------:R-:W-:Y:S01]  /*13f50*/  FMNMX.FTZ R13, R95, R0, !PT ;  /* 0x000000005f0d7209 */ /* 0x000fe20007810000 */
[--C-:B------:R-:W-:Y:S01]  /*13f60*/  FFMA.FTZ R179, R85, UR4, -R133.reuse ;  /* 0x0000000455b37c23 */ /* 0x100fe20008010885 */
[----:B------:R-:W-:Y:S01]  /*13f70*/  LOP3.LUT R3, R147, UR24, R148, 0x96, !PT ;  /* 0x0000001893037c12 */ /* 0x000fe2000f8e9694 */
[--C-:B------:R-:W-:Y:S01]  /*13f80*/  FFMA.FTZ R180, R108, UR4, -R133.reuse ;  /* 0x000000046cb47c23 */ /* 0x100fe20008010885 */
[----:B------:R-:W-:Y:S01]  /*13f90*/  FMNMX.FTZ R136, R102, R13, !PT ;  /* 0x0000000d66887209 */ /* 0x000fe20007810000 */
[----:B------:R-:W-:Y:S04]  /*13fa0*/  IMAD.WIDE.U32 R160, R160, -0x326172a9, RZ ;  /* 0xcd9e8d57a0a07825 */ /* 0x000fe800078e00ff */
[--C-:B------:R-:W-:Y:S01]  /*13fb0*/  FFMA.FTZ R183, R109, UR4, -R133.reuse ;  /* 0x000000046db77c23 */ /* 0x100fe20008010885 */
[----:B------:R-:W-:Y:S01]  /*13fc0*/  MUFU.EX2 R178, R178 ;  /* 0x000000b200b27308 */ /* 0x000fe20000000800 */
        /* <DEDUP_REMOVED lines=9> */
[----:B------:R-:W-:Y:S01]  /*14060*/  IMAD.WIDE.U32 R164, R164, -0x2daee0ad, RZ ;  /* 0xd2511f53a4a47825 */ /* 0x000fe200078e00ff */
[----:B------:R-:W-:Y:S03]  /*14070*/  LOP3.LUT R170, R159, UR25, R170, 0x96, !PT ;  /* 0x000000199faa7c12 */ /* 0x000fe6000f8e96aa */
[--C-:B------:R-:W-:Y:S01]  /*14080*/  FFMA.FTZ R136, R28, UR4, -R133.reuse ;  /* 0x000000041c887c23 */ /* 0x100fe20008010885 */
[----:B------:R-:W-:Y:S04]  /*14090*/  IMAD.WIDE.U32 R148, R135, -0x2daee0ad, RZ ;  /* 0xd2511f5387947825 */ /* 0x000fe800078e00ff */
[--C-:B------:R-:W-:Y:S01]  /*140a0*/  FFMA.FTZ R135, R12, UR4, -R133.reuse ;  /* 0x000000040c877c23 */ /* 0x100fe20008010885 */
[----:B------:R-:W-:Y:S01]  /*140b0*/  MUFU.EX2 R183, R183 ;  /* 0x000000b700b77308 */ /* 0x000fe20000000800 */
[----:B------:R-:W-:Y:S01]  /*140c0*/  LOP3.LUT R12, R165, UR19, R146, 0x96, !PT ;  /* 0x00000013a50c7c12 */ /* 0x000fe2000f8e9692 */
[--C-:B------:R-:W-:Y:S01]  /*140d0*/  FFMA.FTZ R189, R124, UR4, -R133.reuse ;  /* 0x000000047cbd7c23 */ /* 0x100fe20008010885 */
[----:B------:R-:W-:Y:S01]  /*140e0*/  FMNMX.FTZ R146, R118, R13, !PT ;  /* 0x0000000d76927209 */ /* 0x000fe20007810000 */
[----:B------:R-:W-:Y:S01]  /*140f0*/  IMAD.WIDE.U32 R170, R170, -0x2daee0ad, RZ ;  /* 0xd2511f53aaaa7825 */ /* 0x000fe200078e00ff */
[----:B------:R-:W-:Y:S02]  /*14100*/  LOP3.LUT R140, R149, UR24, R140, 0x96, !PT ;  /* 0x00000018958c7c12 */ /* 0x000fe4000f8e968c */
[----:B------:R-:W-:Y:S01]  /*14110*/  FMNMX.FTZ R13, R119, R146, !PT ;  /* 0x00000092770d7209 */ /* 0x000fe20007810000 */
[----:B------:R-:W-:Y:S01]  /*14120*/  IMAD.WIDE.U32 R156, R156, -0x2daee0ad, RZ ;  /* 0xd2511f539c9c7825 */ /* 0x000fe200078e00ff */
[----:B------:R-:W-:Y:S01]  /*14130*/  LOP3.LUT R138, R171, UR19, R148, 0x96, !PT ;  /* 0x00000013ab8a7c12 */ /* 0x000fe2000f8e9694 */
[----:B------:R-:W-:Y:S01]  /*14140*/  MUFU.EX2 R184, R184 ;  /* 0x000000b800b87308 */ /* 0x000fe20000000800 */
[----:B------:R-:W-:Y:S01]  /*14150*/  FMNMX.FTZ R28, R126, R13, !PT ;  /* 0x0000000d7e1c7209 */ /* 0x000fe20007810000 */
[----:B------:R-:W-:Y:S01]  /*14160*/  IMAD.WIDE.U32 R148, R134, -0x326172a9, RZ ;  /* 0xcd9e8d5786947825 */ /* 0x000fe200078e00ff */
[----:B------:R-:W-:Y:S02]  /*14170*/  LOP3.LUT R137, R157, UR19, R150, 0x96, !PT ;  /* 0x000000139d897c12 */ /* 0x000fe4000f8e9696 */
[----:B------:R-:W-:Y:S01]  /*14180*/  FMNMX.FTZ R143, R127, R28, !PT ;  /* 0x0000001c7f8f7209 */ /* 0x000fe20007810000 */
[----:B------:R-:W-:Y:S01]  /*14190*/  IMAD.WIDE.U32 R150, R2, -0x326172a9, RZ ;  /* 0xcd9e8d5702967825 */ /* 0x000fe200078e00ff */
[----:B------:R-:W-:Y:S03]  /*141a0*/  LOP3.LUT R142, R149, UR23, R142, 0x96, !PT ;  /* 0x00000017958e7c12 */ /* 0x000fe6000f8e968e */
[----:B------:R1:W-:Y:S01]  /*141b0*/  MUFU.EX2 R134, R139 ;  /* 0x0000008b00867308 */ /* 0x0003e20000000800 */
[--C-:B------:R-:W-:Y:S01]  /*141c0*/  FFMA.FTZ R190, R125, UR4, -R133.reuse ;  /* 0x000000047dbe7c23 */ /* 0x100fe20008010885 */
[----:B------:R-:W-:Y:S01]  /*141d0*/  IMAD.WIDE.U32 R152, R137, -0x326172a9, RZ ;  /* 0xcd9e8d5789987825 */ /* 0x000fe200078e00ff */
[----:B------:R-:W-:Y:S01]  /*141e0*/  LOP3.LUT R154, R151, UR35, R154, 0x96, !PT ;  /* 0x00000023979a7c12 */ /* 0x000fe2000f8e969a */
[----:B------:R-:W2:Y:S01]  /*141f0*/  SHFL.BFLY PT, R28, R143, 0x2, 0x1f ;  /* 0x0c401f008f1c7f89 */ /* 0x000ea200000e0000 */
[----:B------:R-:W-:Y:S01]  /*14200*/  LOP3.LUT R146, R150, 0xffff, RZ, 0xc0, !PT ;  /* 0x0000ffff96927812 */ /* 0x000fe200078ec0ff */
[--C-:B------:R-:W-:Y:S01]  /*14210*/  FFMA.FTZ R191, R116, UR4, -R133.reuse ;  /* 0x0000000474bf7c23 */ /* 0x100fe20008010885 */
[----:B------:R-:W-:Y:S01]  /*14220*/  SHF.R.U32.HI R149, RZ, 0x10, R150 ;  /* 0x00000010ff957819 */ /* 0x000fe20000011696 */
[----:B------:R-:W-:Y:S01]  /*14230*/  IMAD.MOV.U32 R116, RZ, RZ, R200 ;  /* 0x000000ffff747224 */ /* 0x000fe200078e00c8 */
[----:B------:R-:W-:Y:S01]  /*14240*/  LOP3.LUT R151, R150, 0xff, RZ, 0xc0, !PT ;  /* 0x000000ff96977812 */ /* 0x000fe200078ec0ff */
[----:B------:R-:W-:Y:S01]  /*14250*/  MUFU.EX2 R189, R189 ;  /* 0x000000bd00bd7308 */ /* 0x000fe20000000800 */
[----:B------:R-:W-:Y:S01]  /*14260*/  SHF.R.U32.HI R13, RZ, 0x18, R150 ;  /* 0x00000018ff0d7819 */ /* 0x000fe20000011696 */
[--C-:B------:R-:W-:Y:S01]  /*14270*/  FFMA.FTZ R137, R5, UR4, -R133.reuse ;  /* 0x0000000405897c23 */ /* 0x100fe20008010885 */
[----:B------:R-:W-:Y:S01]  /*14280*/  FMNMX.FTZ R150, R8, R222, !PT ;  /* 0x000000de08967209 */ /* 0x000fe20007810000 */
[----:B------:R-:W-:Y:S01]  /*14290*/  IMAD.WIDE.U32 R168, R140, -0x326172a9, RZ ;  /* 0xcd9e8d578ca87825 */ /* 0x000fe200078e00ff */
[----:B------:R-:W-:Y:S02]  /*142a0*/  LOP3.LUT R148, R153, UR35, R148, 0x96, !PT ;  /* 0x0000002399947c12 */ /* 0x000fe4000f8e9694 */
[C---:B------:R-:W-:Y:S03]  /*142b0*/  LOP3.LUT R5, R152.reuse, 0xffff, RZ, 0xc0, !PT ;  /* 0x0000ffff98057812 */ /* 0x040fe600078ec0ff */
[----:B------:R-:W-:Y:S01]  /*142c0*/  MUFU.EX2 R190, R190 ;  /* 0x000000be00be7308 */ /* 0x000fe20000000800 */
[----:B------:R-:W-:Y:S01]  /*142d0*/  LOP3.LUT R144, R152, 0xff, RZ, 0xc0, !PT ;  /* 0x000000ff98907812 */ /* 0x000fe200078ec0ff */
[--C-:B-1----:R-:W-:Y:S01]  /*142e0*/  FFMA.FTZ R139, R29, UR4, -R133.reuse ;  /* 0x000000041d8b7c23 */ /* 0x102fe20008010885 */
[--C-:B------:R-:W-:Y:S01]  /*142f0*/  SHF.R.U32.HI R2, RZ, 0x10, R152.reuse ;  /* 0x00000010ff027819 */ /* 0x100fe20000011698 */
[----:B------:R-:W-:Y:S01]  /*14300*/  FFMA.FTZ R141, R21, UR4, -R133 ;  /* 0x00000004158d7c23 */ /* 0x000fe20008010885 */
[----:B------:R-:W-:Y:S01]  /*14310*/  SHF.R.U32.HI R4, RZ, 0x18, R152 ;  /* 0x00000018ff047819 */ /* 0x000fe20000011698 */
[----:B------:R-:W-:Y:S01]  /*14320*/  IMAD.WIDE.U32 R152, R3, -0x326172a9, RZ ;  /* 0xcd9e8d5703987825 */ /* 0x000fe200078e00ff */
[----:B------:R-:W-:Y:S03]  /*14330*/  FMNMX.FTZ R3, R9, R150, !PT ;  /* 0x0000009609037209 */ /* 0x000fe60007810000 */
[----:B------:R-:W-:Y:S01]  /*14340*/  MUFU.EX2 R135, R135 ;  /* 0x0000008700877308 */ /* 0x000fe20000000800 */
[----:B------:R-:W-:Y:S01]  /*14350*/  SHF.R.U32.HI R147, RZ, 0x8, R5 ;  /* 0x00000008ff937819 */ /* 0x000fe20000011605 */
[--C-:B------:R-:W-:Y:S01]  /*14360*/  FFMA.FTZ R29, R20, UR4, -R133.reuse ;  /* 0x00000004141d7c23 */ /* 0x100fe20008010885 */
[----:B------:R-:W-:Y:S01]  /*14370*/  FMNMX.FTZ R140, R16, R3, !PT ;  /* 0x00000003108c7209 */ /* 0x000fe20007810000 */
[----:B------:R-:W-:Y:S01]  /*14380*/  IMAD.WIDE.U32 R166, R138, -0x326172a9, RZ ;  /* 0xcd9e8d578aa67825 */ /* 0x000fe200078e00ff */
[----:B------:R-:W-:Y:S02]  /*14390*/  LOP3.LUT R20, R153, UR23, R160, 0x96, !PT ;  /* 0x0000001799147c12 */ /* 0x000fe4000f8e96a0 */
[----:B------:R-:W-:Y:S01]  /*143a0*/  FMNMX.FTZ R21, R17, R140, !PT ;  /* 0x0000008c11157209 */ /* 0x000fe20007810000 */
[--C-:B------:R-:W-:Y:S01]  /*143b0*/  FFMA.FTZ R140, R44, UR4, -R133.reuse ;  /* 0x000000042c8c7c23 */ /* 0x100fe20008010885 */
[----:B------:R-:W-:Y:S01]  /*143c0*/  LOP3.LUT R153, R169, UR23, R158, 0x96, !PT ;  /* 0x00000017a9997c12 */ /* 0x000fe2000f8e969e */
[----:B------:R-:W-:Y:S01]  /*143d0*/  IMAD.WIDE.U32 R158, R12, -0x326172a9, RZ ;  /* 0xcd9e8d570c9e7825 */ /* 0x000fe200078e00ff */
[----:B------:R-:W-:Y:S01]  /*143e0*/  FMNMX.FTZ R12, R24, R21, !PT ;  /* 0x00000015180c7209 */ /* 0x000fe20007810000 */
[----:B------:R-:W-:Y:S01]  /*143f0*/  MUFU.EX2 R0, R0 ;  /* 0x0000000000007308 */ /* 0x000fe20000000800 */
[----:B------:R-:W-:Y:S01]  /*14400*/  LOP3.LUT R3, R167, UR35, R168, 0x96, !PT ;  /* 0x00000023a7037c12 */ /* 0x000fe2000f8e96a8 */
[----:B------:R-:W-:Y:S01]  /*14410*/  IMAD.WIDE.U32 R174, R20, -0x2daee0ad, RZ ;  /* 0xd2511f5314ae7825 */ /* 0x000fe200078e00ff */
[----:B------:R-:W-:Y:S02]  /*14420*/  FMNMX.FTZ R21, R25, R12, !PT ;  /* 0x0000000c19157209 */ /* 0x000fe40007810000 */
[----:B------:R-:W-:Y:S01]  /*14430*/  LOP3.LUT R12, R159, UR35, R152, 0x96, !PT ;  /* 0x000000239f0c7c12 */ /* 0x000fe2000f8e9698 */
[----:B------:R-:W-:Y:S01]  /*14440*/  IMAD.WIDE.U32 R160, R142, -0x2daee0ad, RZ ;  /* 0xd2511f538ea07825 */ /* 0x000fe200078e00ff */
[----:B------:R-:W-:Y:S03]  /*14450*/  FMNMX.FTZ R44, R32, R21, !PT ;  /* 0x00000015202c7209 */ /* 0x000fe60007810000 */
[----:B------:R-:W-:Y:S01]  /*14460*/  MUFU.EX2 R140, R140 ;  /* 0x0000008c008c7308 */ /* 0x000fe20000000800 */
[----:B--2---:R-:W-:Y:S01]  /*14470*/  FMNMX.FTZ R21, R143, R28, !PT ;  /* 0x0000001c8f157209 */ /* 0x004fe20007810000 */
[--C-:B------:R-:W-:Y:S01]  /*14480*/  FFMA.FTZ R143, R45, UR4, -R133.reuse ;  /* 0x000000042d8f7c23 */ /* 0x100fe20008010885 */
[----:B------:R-:W-:Y:S01]  /*14490*/  FMNMX.FTZ R45, R33, R44, !PT ;  /* 0x0000002c212d7209 */ /* 0x000fe20007810000 */
[--C-:B------:R-:W-:Y:S01]  /*144a0*/  FFMA.FTZ R142, R36, UR4, -R133.reuse ;  /* 0x00000004248e7c23 */ /* 0x100fe20008010885 */
[----:B------:R-:W-:Y:S01]  /*144b0*/  LOP3.LUT R152, R158, 0xffff, RZ, 0xc0, !PT ;  /* 0x0000ffff9e987812 */ /* 0x000fe200078ec0ff */
[----:B------:R-:W1:Y:S01]  /*144c0*/  SHFL.BFLY PT, R36, R21, 0x1, 0x1f ;  /* 0x0c201f0015247f89 */ /* 0x000e6200000e0000 */
[----:B------:R-:W-:Y:S03]  /*144d0*/  FMNMX.FTZ R28, R40, R45, !PT ;  /* 0x0000002d281c7209 */ /* 0x000fe60007810000 */
[----:B------:R-:W-:Y:S01]  /*144e0*/  MUFU.EX2 R143, R143 ;  /* 0x0000008f008f7308 */ /* 0x000fe20000000800 */
[----:B------:R-:W-:Y:S01]  /*144f0*/  LOP3.LUT R168, R158, 0xff, RZ, 0xc0, !PT ;  /* 0x000000ff9ea87812 */ /* 0x000fe200078ec0ff */
[----:B------:R-:W-:Y:S01]  /*14500*/  IMAD.WIDE.U32 R172, R145, -0x2daee0ad, RZ ;  /* 0xd2511f5391ac7825 */ /* 0x000fe200078e00ff */
[----:B------:R-:W-:Y:S02]  /*14510*/  FMNMX.FTZ R45, R41, R28, !PT ;  /* 0x0000001c292d7209 */ /* 0x000fe40007810000 */
[--C-:B------:R-:W-:Y:S01]  /*14520*/  SHF.R.U32.HI R159, RZ, 0x10, R158.reuse ;  /* 0x00000010ff9f7819 */ /* 0x100fe2000001169e */
[--C-:B------:R-:W-:Y:S01]  /*14530*/  FFMA.FTZ R53, R53, UR4, -R133.reuse ;  /* 0x0000000435357c23 */ /* 0x100fe20008010885 */
[----:B------:R-:W-:Y:S03]  /*14540*/  FMNMX.FTZ R28, R48, R45, !PT ;  /* 0x0000002d301c7209 */ /* 0x000fe60007810000 */
[----:B------:R-:W2:Y:S01]  /*14550*/  MUFU.EX2 R137, R137 ;  /* 0x0000008900897308 */ /* 0x000ea20000000800 */
[----:B------:R-:W-:Y:S01]  /*14560*/  SHF.R.U32.HI R171, RZ, 0x18, R158 ;  /* 0x00000018ffab7819 */ /* 0x000fe2000001169e */
[--C-:B------:R-:W-:Y:S01]  /*14570*/  FFMA.FTZ R158, R37, UR4, -R133.reuse ;  /* 0x00000004259e7c23 */ /* 0x100fe20008010885 */
[----:B------:R-:W-:Y:S01]  /*14580*/  FMNMX.FTZ R37, R49, R28, !PT ;  /* 0x0000001c31257209 */ /* 0x000fe20007810000 */
[--C-:B------:R-:W-:Y:S01]  /*14590*/  FFMA.FTZ R60, R60, UR4, -R133.reuse ;  /* 0x000000043c3c7c23 */ /* 0x100fe20008010885 */
[----:B------:R-:W-:Y:S01]  /*145a0*/  LOP3.LUT R157, R166, 0xffff, RZ, 0xc0, !PT ;  /* 0x0000ffffa69d7812 */ /* 0x000fe200078ec0ff */
[----:B------:R-:W-:Y:S01]  /*145b0*/  FFMA.FTZ R61, R61, UR4, -R133 ;  /* 0x000000043d3d7c23 */ /* 0x000fe20008010885 */
[----:B------:R-:W-:Y:S03]  /*145c0*/  FMNMX.FTZ R44, R56, R37, !PT ;  /* 0x00000025382c7209 */ /* 0x000fe60007810000 */
[----:B------:R-:W-:Y:S01]  /*145d0*/  MUFU.EX2 R179, R179 ;  /* 0x000000b300b37308 */ /* 0x000fe20000000800 */
[----:B------:R-:W-:Y:S01]  /*145e0*/  LOP3.LUT R150, R166, 0xff, RZ, 0xc0, !PT ;  /* 0x000000ffa6967812 */ /* 0x000fe200078ec0ff */
[----:B------:R-:W-:Y:S01]  /*145f0*/  IMAD.MOV.U32 R124, RZ, RZ, R206 ;  /* 0x000000ffff7c7224 */ /* 0x000fe200078e00ce */
[----:B------:R-:W-:Y:S01]  /*14600*/  FMNMX.FTZ R37, R57, R44, !PT ;  /* 0x0000002c39257209 */ /* 0x000fe20007810000 */
[----:B------:R-:W-:Y:S01]  /*14610*/  IMAD.MOV.U32 R108, RZ, RZ, R204 ;  /* 0x000000ffff6c7224 */ /* 0x000fe200078e00cc */
[----:B------:R-:W-:Y:S01]  /*14620*/  SHF.R.U32.HI R155, RZ, 0x10, R166 ;  /* 0x00000010ff9b7819 */ /* 0x000fe200000116a6 */
[----:B------:R-:W-:Y:S01]  /*14630*/  IMAD.MOV.U32 R125, RZ, RZ, R207 ;  /* 0x000000ffff7d7224 */ /* 0x000fe200078e00cf */
[----:B------:R-:W-:Y:S03]  /*14640*/  FMNMX.FTZ R44, R64, R37, !PT ;  /* 0x00000025402c7209 */ /* 0x000fe60007810000 */
[----:B------:R3:W-:Y:S01]  /*14650*/  MUFU.EX2 R138, R29 ;  /* 0x0000001d008a7308 */ /* 0x0007e20000000800 */
[----:B------:R-:W-:Y:S01]  /*14660*/  LOP3.LUT R45, R161, UR11, R156, 0x96, !PT ;  /* 0x0000000ba12d7c12 */ /* 0x000fe2000f8e969c */
[----:B------:R-:W-:Y:S01]  /*14670*/  IMAD.MOV.U32 R109, RZ, RZ, R205 ;  /* 0x000000ffff6d7224 */ /* 0x000fe200078e00cd */
[----:B------:R-:W-:Y:S02]  /*14680*/  FMNMX.FTZ R5, R65, R44, !PT ;  /* 0x0000002c41057209 */ /* 0x000fe40007810000 */
[----:B------:R-:W-:Y:S02]  /*14690*/  SHF.R.U32.HI R28, RZ, 0x10, R160 ;  /* 0x00000010ff1c7819 */ /* 0x000fe400000116a0 */
[----:B------:R-:W-:Y:S03]  /*146a0*/  FMNMX.FTZ R44, R72, R5, !PT ;  /* 0x00000005482c7209 */ /* 0x000fe60007810000 */
[----:B------:R4:W-:Y:S01]  /*146b0*/  MUFU.EX2 R145, R158 ;  /* 0x0000009e00917308 */ /* 0x0009e20000000800 */
[----:B-1----:R-:W-:Y:S02]  /*146c0*/  FMNMX.FTZ R5, R21, R36, !PT ;  /* 0x0000002415057209 */ /* 0x002fe40007810000 */
[----:B------:R-:W-:Y:S02]  /*146d0*/  FMNMX.FTZ R21, R73, R44, !PT ;  /* 0x0000002c49157209 */ /* 0x000fe40007810000 */
[----:B------:R-:W-:Y:S02]  /*146e0*/  PRMT R44, R144, 0x5410, R147 ;  /* 0x00005410902c7816 */ /* 0x000fe40000000093 */
[----:B------:R-:W-:Y:S03]  /*146f0*/  LOP3.LUT R147, R2, 0xff, RZ, 0xc0, !PT ;  /* 0x000000ff02937812 */ /* 0x000fe600078ec0ff */
[----:B------:R1:W-:Y:S01]  /*14700*/  MUFU.EX2 R144, R52 ;  /* 0x0000003400907308 */ /* 0x0003e20000000800 */
[----:B------:R-:W-:Y:S01]  /*14710*/  FMNMX.FTZ R36, R80, R21, !PT ;  /* 0x0000001550247209 */ /* 0x000fe20007810000 */
[----:B------:R-:W-:Y:S01]  /*14720*/  FMUL.FTZ R2, R5, UR4 ;  /* 0x0000000405027c20 */ /* 0x000fe20008410000 */
[----:B------:R-:W-:Y:S02]  /*14730*/  PRMT R21, R147, 0x5410, R4 ;  /* 0x0000541093157816 */ /* 0x000fe40000000004 */
[----:B------:R-:W-:Y:S02]  /*14740*/  FSETP.NEU.FTZ.AND P0, PT, R5, -INF , PT ;  /* 0xff8000000500780b */ /* 0x000fe40003f1d000 */
[----:B---3--:R-:W-:Y:S03]  /*14750*/  SHF.R.U32.HI R29, RZ, 0x18, R166 ;  /* 0x00000018ff1d7819 */ /* 0x008fe600000116a6 */
[----:B------:R3:W-:Y:S01]  /*14760*/  MUFU.EX2 R147, R53 ;  /* 0x0000003500937308 */ /* 0x0007e20000000800 */
[----:B------:R-:W-:Y:S02]  /*14770*/  FMNMX.FTZ R165, R81, R36, !PT ;  /* 0x0000002451a57209 */ /* 0x000fe40007810000 */
[C---:B------:R-:W-:Y:S02]  /*14780*/  LOP3.LUT R166, R160.reuse, 0xffff, RZ, 0xc0, !PT ;  /* 0x0000ffffa0a67812 */ /* 0x040fe400078ec0ff */
[----:B------:R-:W-:Y:S02]  /*14790*/  LOP3.LUT R161, R160, 0xff, RZ, 0xc0, !PT ;  /* 0x000000ffa0a17812 */ /* 0x000fe400078ec0ff */
[----:B------:R-:W-:Y:S03]  /*147a0*/  SHF.R.U32.HI R156, RZ, 0x18, R160 ;  /* 0x00000018ff9c7819 */ /* 0x000fe600000116a0 */
[----:B------:R-:W-:Y:S01]  /*147b0*/  MUFU.EX2 R136, R136 ;  /* 0x0000008800887308 */ /* 0x000fe20000000800 */
[----:B------:R-:W-:Y:S02]  /*147c0*/  FSEL R4, R2, RZ, P0 ;  /* 0x000000ff02047208 */ /* 0x000fe40000000000 */
[C---:B------:R-:W-:Y:S02]  /*147d0*/  LOP3.LUT R37, R172.reuse, 0xffff, RZ, 0xc0, !PT ;  /* 0x0000ffffac257812 */ /* 0x040fe400078ec0ff */
[----:B------:R-:W-:Y:S01]  /*147e0*/  LOP3.LUT R163, R172, 0xff, RZ, 0xc0, !PT ;  /* 0x000000ffaca37812 */ /* 0x000fe200078ec0ff */
[----:B------:R-:W-:Y:S01]  /*147f0*/  FFMA.FTZ R36, R14, UR4, -R4 ;  /* 0x000000040e247c23 */ /* 0x000fe20008010804 */
[----:B----4-:R-:W-:Y:S01]  /*14800*/  SHF.R.U32.HI R158, RZ, 0x10, R172 ;  /* 0x00000010ff9e7819 */ /* 0x010fe200000116ac */
[----:B------:R-:W-:Y:S01]  /*14810*/  FFMA.FTZ R204, R110, UR4, -R4 ;  /* 0x000000046ecc7c23 */ /* 0x000fe20008010804 */
[----:B------:R-:W-:Y:S01]  /*14820*/  SHF.R.U32.HI R160, RZ, 0x18, R172 ;  /* 0x00000018ffa07819 */ /* 0x000fe200000116ac */
[----:B------:R-:W-:Y:S01]  /*14830*/  IMAD.MOV.U32 R110, RZ, RZ, R210 ;  /* 0x000000ffff6e7224 */ /* 0x000fe200078e00d2 */
[----:B------:R-:W-:Y:S01]  /*14840*/  FMNMX.FTZ R172, R88, R165, !PT ;  /* 0x000000a558ac7209 */ /* 0x000fe20007810000 */
[----:B------:R-:W-:Y:S01]  /*14850*/  FFMA.FTZ R206, R111, UR4, -R4 ;  /* 0x000000046fce7c23 */ /* 0x000fe20008010804 */
[----:B------:R-:W-:Y:S01]  /*14860*/  SHF.R.U32.HI R146, RZ, 0x8, R146 ;  /* 0x00000008ff927819 */ /* 0x000fe20000011692 */
[----:B------:R-:W-:Y:S01]  /*14870*/  IMAD.MOV.U32 R111, RZ, RZ, R211 ;  /* 0x000000ffff6f7224 */ /* 0x000fe200078e00d3 */
[----:B------:R-:W-:Y:S01]  /*14880*/  LOP3.LUT R2, R149, 0xff, RZ, 0xc0, !PT ;  /* 0x000000ff95027812 */ /* 0x000fe200078ec0ff */
[--C-:B------:R-:W-:Y:S01]  /*14890*/  FFMA.FTZ R193, R79, UR4, -R4.reuse ;  /* 0x000000044fc17c23 */ /* 0x100fe20008010804 */
[----:B------:R-:W-:Y:S01]  /*148a0*/  FMNMX.FTZ R149, R89, R172, !PT ;  /* 0x000000ac59957209 */ /* 0x000fe20007810000 */
[----:B------:R-:W-:Y:S01]  /*148b0*/  FFMA.FTZ R196, R71, UR4, -R4 ;  /* 0x0000000447c47c23 */ /* 0x000fe20008010804 */
[----:B-1----:R-:W-:Y:S01]  /*148c0*/  PRMT R52, R151, 0x5410, R146 ;  /* 0x0000541097347816 */ /* 0x002fe20000000092 */
[--C-:B------:R-:W-:Y:S01]  /*148d0*/  FFMA.FTZ R207, R102, UR4, -R4.reuse ;  /* 0x0000000466cf7c23 */ /* 0x100fe20008010804 */
[----:B------:R-:W-:Y:S01]  /*148e0*/  PRMT R13, R2, 0x5410, R13 ;  /* 0x00005410020d7816 */ /* 0x000fe2000000000d */
[----:B------:R1:W-:Y:S01]  /*148f0*/  MUFU.EX2 R146, R36 ;  /* 0x0000002400927308 */ /* 0x0003e20000000800 */
[----:B------:R-:W-:Y:S01]  /*14900*/  FMNMX.FTZ R2, R96, R149, !PT ;  /* 0x0000009560027209 */ /* 0x000fe20007810000 */
[--C-:B------:R-:W-:Y:S01]  /*14910*/  FFMA.FTZ R151, R15, UR4, -R4.reuse ;  /* 0x000000040f977c23 */ /* 0x100fe20008010804 */
[C---:B------:R-:W-:Y:S01]  /*14920*/  LOP3.LUT R15, R148.reuse, 0xffff, RZ, 0xc0, !PT ;  /* 0x0000ffff940f7812 */ /* 0x040fe200078ec0ff */
[--C-:B------:R-:W-:Y:S01]  /*14930*/  FFMA.FTZ R210, R103, UR4, -R4.reuse ;  /* 0x0000000467d27c23 */ /* 0x100fe20008010804 */
[----:B---3--:R-:W-:Y:S01]  /*14940*/  FMNMX.FTZ R53, R97, R2, !PT ;  /* 0x0000000261357209 */ /* 0x008fe20007810000 */
[--C-:B------:R-:W-:Y:S01]  /*14950*/  FFMA.FTZ R216, R127, UR4, -R4.reuse ;  /* 0x000000047fd87c23 */ /* 0x100fe20008010804 */
[----:B------:R-:W-:Y:S03]  /*14960*/  LOP3.LUT R20, R148, 0xff, RZ, 0xc0, !PT ;  /* 0x000000ff94147812 */ /* 0x000fe600078ec0ff */
[----:B------:R3:W4:Y:S01]  /*14970*/  MUFU.EX2 R149, R151 ;  /* 0x0000009700957308 */ /* 0x0007220000000800 */
[----:B------:R-:W-:Y:S01]  /*14980*/  FMNMX.FTZ R172, R104, R53, !PT ;  /* 0x0000003568ac7209 */ /* 0x000fe20007810000 */
[--C-:B------:R-:W-:Y:S01]  /*14990*/  FFMA.FTZ R2, R6, UR4, -R4.reuse ;  /* 0x0000000406027c23 */ /* 0x100fe20008010804 */
[----:B------:R-:W-:Y:S01]  /*149a0*/  SHF.R.U32.HI R15, RZ, 0x8, R15 ;  /* 0x00000008ff0f7819 */ /* 0x000fe2000001160f */
[--C-:B------:R-:W-:Y:S01]  /*149b0*/  FFMA.FTZ R165, R30, UR4, -R4.reuse ;  /* 0x000000041ea57c23 */ /* 0x100fe20008010804 */
[----:B------:R-:W-:Y:S01]  /*149c0*/  FMNMX.FTZ R53, R105, R172, !PT ;  /* 0x000000ac69357209 */ /* 0x000fe20007810000 */
[----:B------:R-:W-:Y:S01]  /*149d0*/  FFMA.FTZ R198, R94, UR4, -R4 ;  /* 0x000000045ec67c23 */ /* 0x000fe20008010804 */
[----:B------:R-:W-:Y:S03]  /*149e0*/  FMNMX.FTZ R6, R10, R223, !PT ;  /* 0x000000df0a067209 */ /* 0x000fe60007810000 */
[----:B------:R-:W-:Y:S01]  /*149f0*/  MUFU.EX2 R2, R2 ;  /* 0x0000000200027308 */ /* 0x000fe20000000800 */
[----:B-1----:R-:W-:Y:S01]  /*14a00*/  FMNMX.FTZ R36, R112, R53, !PT ;  /* 0x0000003570247209 */ /* 0x002fe20007810000 */
[----:B------:R-:W-:Y:S01]  /*14a10*/  IMAD.MOV.U32 R94, RZ, RZ, R202 ;  /* 0x000000ffff5e7224 */ /* 0x000fe200078e00ca */
[----:B------:R-:W-:Y:S01]  /*14a20*/  PRMT R20, R20, 0x5410, R15 ;  /* 0x0000541014147816 */ /* 0x000fe2000000000f */
[--C-:B------:R-:W-:Y:S01]  /*14a30*/  FFMA.FTZ R202, R86, UR4, -R4.reuse ;  /* 0x0000000456ca7c23 */ /* 0x100fe20008010804 */
[----:B------:R-:W-:Y:S01]  /*14a40*/  FMNMX.FTZ R15, R113, R36, !PT ;  /* 0x00000024710f7209 */ /* 0x000fe20007810000 */
[----:B------:R-:W-:Y:S01]  /*14a50*/  FFMA.FTZ R62, R62, UR4, -R4 ;  /* 0x000000043e3e7c23 */ /* 0x000fe20008010804 */
[----:B------:R-:W-:Y:S03]  /*14a60*/  LOP3.LUT R162, R173, UR11, R162, 0x96, !PT ;  /* 0x0000000bada27c12 */ /* 0x000fe6000f8e96a2 */
[----:B------:R-:W-:Y:S01]  /*14a70*/  MUFU.EX2 R193, R193 ;  /* 0x000000c100c17308 */ /* 0x000fe20000000800 */
[----:B------:R-:W-:Y:S01]  /*14a80*/  FMNMX.FTZ R172, R120, R15, !PT ;  /* 0x0000000f78ac7209 */ /* 0x000fe20007810000 */
[--C-:B---3--:R-:W-:Y:S01]  /*14a90*/  FFMA.FTZ R151, R7, UR4, -R4.reuse ;  /* 0x0000000407977c23 */ /* 0x108fe20008010804 */
[----:B------:R-:W-:Y:S01]  /*14aa0*/  FMNMX.FTZ R7, R11, R6, !PT ;  /* 0x000000060b077209 */ /* 0x000fe20007810000 */
[--C-:B------:R-:W-:Y:S01]  /*14ab0*/  FFMA.FTZ R63, R63, UR4, -R4.reuse ;  /* 0x000000043f3f7c23 */ /* 0x100fe20008010804 */
[----:B------:R-:W-:Y:S01]  /*14ac0*/  FMNMX.FTZ R53, R121, R172, !PT ;  /* 0x000000ac79357209 */ /* 0x000fe20007810000 */
[--C-:B------:R-:W-:Y:S01]  /*14ad0*/  FFMA.FTZ R192, R78, UR4, -R4.reuse ;  /* 0x000000044ec07c23 */ /* 0x100fe20008010804 */
[----:B------:R-:W-:Y:S03]  /*14ae0*/  FMNMX.FTZ R36, R18, R7, !PT ;  /* 0x0000000712247209 */ /* 0x000fe60007810000 */
[----:B------:R-:W-:Y:S01]  /*14af0*/  MUFU.EX2 R151, R151 ;  /* 0x0000009700977308 */ /* 0x000fe20000000800 */
[----:B------:R-:W-:Y:S01]  /*14b00*/  FMNMX.FTZ R172, R128, R53, !PT ;  /* 0x0000003580ac7209 */ /* 0x000fe20007810000 */
[--C-:B------:R-:W-:Y:S01]  /*14b10*/  FFMA.FTZ R195, R70, UR4, -R4.reuse ;  /* 0x0000000446c37c23 */ /* 0x100fe20008010804 */
[----:B------:R-:W-:Y:S01]  /*14b20*/  FMNMX.FTZ R7, R19, R36, !PT ;  /* 0x0000002413077209 */ /* 0x000fe20007810000 */
[--C-:B------:R-:W-:Y:S01]  /*14b30*/  FFMA.FTZ R36, R31, UR4, -R4.reuse ;  /* 0x000000041f247c23 */ /* 0x100fe20008010804 */
[----:B------:R-:W-:Y:S01]  /*14b40*/  SHF.R.U32.HI R157, RZ, 0x8, R157 ;  /* 0x00000008ff9d7819 */ /* 0x000fe2000001169d */
[----:B------:R-:W-:Y:S01]  /*14b50*/  FFMA.FTZ R31, R22, UR4, -R4 ;  /* 0x00000004161f7c23 */ /* 0x000fe20008010804 */
[----:B------:R-:W-:Y:S03]  /*14b60*/  FMNMX.FTZ R30, R26, R7, !PT ;  /* 0x000000071a1e7209 */ /* 0x000fe60007810000 */
[----:B------:R-:W-:Y:S01]  /*14b70*/  MUFU.EX2 R62, R62 ;  /* 0x0000003e003e7308 */ /* 0x000fe20000000800 */
[----:B------:R-:W-:Y:S01]  /*14b80*/  FMNMX.FTZ R7, R129, R172, !PT ;  /* 0x000000ac81077209 */ /* 0x000fe20007810000 */
[----:B------:R-:W-:Y:S01]  /*14b90*/  IMAD.WIDE.U32 R172, R153, -0x2daee0ad, RZ ;  /* 0xd2511f5399ac7825 */ /* 0x000fe200078e00ff */
[----:B------:R-:W-:Y:S02]  /*14ba0*/  SHF.R.U32.HI R6, RZ, 0x10, R148 ;  /* 0x00000010ff067819 */ /* 0x000fe40000011694 */
[----:B------:R-:W-:Y:S01]  /*14bb0*/  FMNMX.FTZ R53, R27, R30, !PT ;  /* 0x0000001e1b357209 */ /* 0x000fe20007810000 */
[----:B------:R-:W-:Y:S01]  /*14bc0*/  FFMA.FTZ R211, R126, UR4, -R4 ;  /* 0x000000047ed37c23 */ /* 0x000fe20008010804 */
[----:B------:R-:W-:Y:S03]  /*14bd0*/  LOP3.LUT R30, R6, 0xff, RZ, 0xc0, !PT ;  /* 0x000000ff061e7812 */ /* 0x000fe600078ec0ff */
[----:B------:R1:W-:Y:S01]  /*14be0*/  MUFU.EX2 R153, R36 ;  /* 0x0000002400997308 */ /* 0x0003e20000000800 */
[----:B------:R-:W-:Y:S01]  /*14bf0*/  LOP3.LUT R169, R175, UR11, R164, 0x96, !PT ;  /* 0x0000000bafa97c12 */ /* 0x000fe2000f8e96a4 */
[----:B------:R-:W3:Y:S01]  /*14c00*/  SHFL.BFLY PT, R6, R7, 0x2, 0x1f ;  /* 0x0c401f0007067f89 */ /* 0x000ee200000e0000 */
[----:B------:R-:W-:Y:S01]  /*14c10*/  LOP3.LUT R167, R174, 0xffff, RZ, 0xc0, !PT ;  /* 0x0000ffffaea77812 */ /* 0x000fe200078ec0ff */
[----:B------:R-:W-:Y:S01]  /*14c20*/  FFMA.FTZ R175, R92, UR4, -R133 ;  /* 0x000000045caf7c23 */ /* 0x000fe20008010885 */
[----:B------:R-:W-:Y:S01]  /*14c30*/  SHF.R.U32.HI R164, RZ, 0x10, R174 ;  /* 0x00000010ffa47819 */ /* 0x000fe200000116ae */
[----:B------:R-:W-:Y:S01]  /*14c40*/  FFMA.FTZ R200, R118, UR4, -R4 ;  /* 0x0000000476c87c23 */ /* 0x000fe20008010804 */
[----:B------:R-:W-:Y:S03]  /*14c50*/  LOP3.LUT R181, R174, 0xff, RZ, 0xc0, !PT ;  /* 0x000000ffaeb57812 */ /* 0x000fe600078ec0ff */
[----:B------:R-:W-:Y:S01]  /*14c60*/  MUFU.EX2 R63, R63 ;  /* 0x0000003f003f7308 */ /* 0x000fe20000000800 */
[----:B------:R-:W-:Y:S01]  /*14c70*/  SHF.R.U32.HI R177, RZ, 0x18, R174 ;  /* 0x00000018ffb17819 */ /* 0x000fe200000116ae */
[----:B------:R-:W-:Y:S01]  /*14c80*/  FFMA.FTZ R197, R119, UR4, -R4 ;  /* 0x0000000477c57c23 */ /* 0x000fe20008010804 */
[----:B------:R-:W-:Y:S02]  /*14c90*/  FMNMX.FTZ R174, R34, R53, !PT ;  /* 0x0000003522ae7209 */ /* 0x000fe40007810000 */
[----:B------:R-:W-:Y:S02]  /*14ca0*/  SHF.R.U32.HI R15, RZ, 0x18, R148 ;  /* 0x00000018ff0f7819 */ /* 0x000fe40000011694 */
[----:B------:R-:W-:Y:S03]  /*14cb0*/  FMNMX.FTZ R53, R35, R174, !PT ;  /* 0x000000ae23357209 */ /* 0x000fe60007810000 */
[----:B------:R5:W-:Y:S01]  /*14cc0*/  MUFU.EX2 R148, R165 ;  /* 0x000000a500947308 */ /* 0x000be20000000800 */
[----:B-1----:R-:W-:Y:S01]  /*14cd0*/  PRMT R36, R150, 0x5410, R157 ;  /* 0x0000541096247816 */ /* 0x002fe2000000009d */
[----:B------:R-:W-:Y:S01]  /*14ce0*/  FFMA.FTZ R157, R23, UR4, -R4 ;  /* 0x00000004179d7c23 */ /* 0x000fe20008010804 */
[----:B------:R-:W-:Y:S02]  /*14cf0*/  LOP3.LUT R22, R173, UR11, R170, 0x96, !PT ;  /* 0x0000000bad167c12 */ /* 0x000fe4000f8e96aa */
[----:B------:R-:W-:Y:S02]  /*14d00*/  LOP3.LUT R170, R154, 0xff, RZ, 0xc0, !PT ;  /* 0x000000ff9aaa7812 */ /* 0x000fe400078ec0ff */
[----:B------:R-:W-:Y:S03]  /*14d10*/  LOP3.LUT R174, R155, 0xff, RZ, 0xc0, !PT ;  /* 0x000000ff9bae7812 */ /* 0x000fe600078ec0ff */
[----:B------:R1:W-:Y:S01]  /*14d20*/  MUFU.EX2 R150, R31 ;  /* 0x0000001f00967308 */ /* 0x0003e20000000800 */
[----:B------:R-:W-:Y:S02]  /*14d30*/  LOP3.LUT R164, R164, 0xff, RZ, 0xc0, !PT ;  /* 0x000000ffa4a47812 */ /* 0x000fe400078ec0ff */
[----:B---3--:R-:W-:Y:S02]  /*14d40*/  FMNMX.FTZ R7, R7, R6, !PT ;  /* 0x0000000607077209 */ /* 0x008fe40007810000 */
[----:B------:R-:W-:Y:S02]  /*14d50*/  PRMT R29, R174, 0x5410, R29 ;  /* 0x00005410ae1d7816 */ /* 0x000fe4000000001d */
[----:B------:R-:W-:Y:S03]  /*14d60*/  SHF.R.U32.HI R174, RZ, 0x18, R154 ;  /* 0x00000018ffae7819 */ /* 0x000fe6000001169a */
[----:B------:R-:W-:Y:S01]  /*14d70*/  MUFU.EX2 R192, R192 ;  /* 0x000000c000c07308 */ /* 0x000fe20000000800 */
[----:B-----5:R-:W-:Y:S02]  /*14d80*/  LOP3.LUT R165, R172, 0xff, RZ, 0xc0, !PT ;  /* 0x000000ffaca57812 */ /* 0x020fe400078ec0ff */
[----:B------:R-:W-:Y:S07]  /*14d90*/  PRMT R177, R164, 0x5410, R177 ;  /* 0x00005410a4b17816 */ /* 0x000fee00000000b1 */
[----:B------:R-:W-:Y:S01]  /*14da0*/  MUFU.EX2 R195, R195 ;  /* 0x000000c300c37308 */ /* 0x000fe20000000800 */
[----:B-1----:R-:W-:Y:S02]  /*14db0*/  PRMT R31, R30, 0x5410, R15 ;  /* 0x000054101e1f7816 */ /* 0x002fe4000000000f */
[----:B------:R-:W-:Y:S02]  /*14dc0*/  FMNMX.FTZ R30, R42, R53, !PT ;  /* 0x000000352a1e7209 */ /* 0x000fe40007810000 */
[----:B------:R-:W-:Y:S02]  /*14dd0*/  LOP3.LUT R15, R154, 0xffff, RZ, 0xc0, !PT ;  /* 0x0000ffff9a0f7812 */ /* 0x000fe400078ec0ff */
[----:B------:R-:W-:Y:S03]  /*14de0*/  FMNMX.FTZ R53, R43, R30, !PT ;  /* 0x0000001e2b357209 */ /* 0x000fe60007810000 */
[----:B------:R-:W-:Y:S01]  /*14df0*/  MUFU.EX2 R196, R196 ;  /* 0x000000c400c47308 */ /* 0x000fe20000000800 */
[----:B------:R-:W-:Y:S02]  /*14e00*/  SHF.R.U32.HI R23, RZ, 0x8, R15 ;  /* 0x00000008ff177819 */ /* 0x000fe4000001160f */
[----:B------:R-:W-:Y:S02]  /*14e10*/  FMNMX.FTZ R30, R50, R53, !PT ;  /* 0x00000035321e7209 */ /* 0x000fe40007810000 */
[----:B------:R-:W-:Y:S02]  /*14e20*/  PRMT R170, R170, 0x5410, R23 ;  /* 0x00005410aaaa7816 */ /* 0x000fe40000000017 */
[----:B------:R-:W-:Y:S03]  /*14e30*/  FMNMX.FTZ R23, R51, R30, !PT ;  /* 0x0000001e33177209 */ /* 0x000fe60007810000 */
[----:B------:R-:W-:Y:S01]  /*14e40*/  MUFU.EX2 R175, R175 ;  /* 0x000000af00af7308 */ /* 0x000fe20000000800 */
[----:B------:R-:W-:Y:S01]  /*14e50*/  SHF.R.U32.HI R15, RZ, 0x8, R152 ;  /* 0x00000008ff0f7819 */ /* 0x000fe20000011698 */
[----:B------:R-:W-:Y:S01]  /*14e60*/  FFMA.FTZ R152, R46, UR4, -R4 ;  /* 0x000000042e987c23 */ /* 0x000fe20008010804 */
[----:B------:R-:W-:Y:S02]  /*14e70*/  FMNMX.FTZ R6, R58, R23, !PT ;  /* 0x000000173a067209 */ /* 0x000fe40007810000 */
[----:B------:R-:W-:Y:S02]  /*14e80*/  PRMT R168, R168, 0x5410, R15 ;  /* 0x00005410a8a87816 */ /* 0x000fe4000000000f */
[----:B------:R-:W-:Y:S03]  /*14e90*/  FMNMX.FTZ R15, R59, R6, !PT ;  /* 0x000000063b0f7209 */ /* 0x000fe60007810000 */
[----:B------:R1:W-:Y:S01]  /*14ea0*/  MUFU.EX2 R155, R157 ;  /* 0x0000009d009b7308 */ /* 0x0003e20000000800 */
[----:B------:R-:W-:Y:S01]  /*14eb0*/  SHF.R.U32.HI R53, RZ, 0x10, R154 ;  /* 0x00000010ff357819 */ /* 0x000fe2000001169a */
[--C-:B------:R-:W-:Y:S01]  /*14ec0*/  FFMA.FTZ R154, R38, UR4, -R4.reuse ;  /* 0x00000004269a7c23 */ /* 0x100fe20008010804 */
[----:B------:R-:W-:Y:S02]  /*14ed0*/  FMNMX.FTZ R6, R66, R15, !PT ;  /* 0x0000000f42067209 */ /* 0x000fe40007810000 */
[----:B------:R-:W-:Y:S02]  /*14ee0*/  LOP3.LUT R53, R53, 0xff, RZ, 0xc0, !PT ;  /* 0x000000ff35357812 */ /* 0x000fe400078ec0ff */
[----:B------:R-:W-:Y:S03]  /*14ef0*/  FMNMX.FTZ R15, R67, R6, !PT ;  /* 0x00000006430f7209 */ /* 0x000fe60007810000 */
[----:B------:R-:W-:Y:S01]  /*14f00*/  MUFU.EX2 R139, R139 ;  /* 0x0000008b008b7308 */ /* 0x000fe20000000800 */
[----:B------:R-:W-:Y:S01]  /*14f10*/  LOP3.LUT R30, R159, 0xff, RZ, 0xc0, !PT ;  /* 0x000000ff9f1e7812 */ /* 0x000fe200078ec0ff */
[----:B------:R-:W3:Y:S01]  /*14f20*/  SHFL.BFLY PT, R6, R7, 0x1, 0x1f ;  /* 0x0c201f0007067f89 */ /* 0x000ee200000e0000 */
[----:B------:R-:W-:Y:S01]  /*14f30*/  FMNMX.FTZ R176, R74, R15, !PT ;  /* 0x0000000f4ab07209 */ /* 0x000fe20007810000 */
[----:B------:R-:W-:Y:S01]  /*14f40*/  FFMA.FTZ R159, R39, UR4, -R4 ;  /* 0x00000004279f7c23 */ /* 0x000fe20008010804 */
[----:B------:R-:W-:Y:S02]  /*14f50*/  PRMT R53, R53, 0x5410, R174 ;  /* 0x0000541035357816 */ /* 0x000fe400000000ae */
[----:B------:R-:W-:Y:S01]  /*14f60*/  FMNMX.FTZ R23, R75, R176, !PT ;  /* 0x000000b04b177209 */ /* 0x000fe20007810000 */
[----:B------:R-:W-:Y:S01]  /*14f70*/  FFMA.FTZ R176, R93, UR4, -R133 ;  /* 0x000000045db07c23 */ /* 0x000fe20008010885 */
[----:B------:R-:W-:Y:S01]  /*14f80*/  PRMT R15, R30, 0x5410, R171 ;  /* 0x000054101e0f7816 */ /* 0x000fe200000000ab */
[----:B-1----:R-:W-:Y:S01]  /*14f90*/  FFMA.FTZ R157, R47, UR4, -R4 ;  /* 0x000000042f9d7c23 */ /* 0x002fe20008010804 */
[----:B------:R-:W-:Y:S01]  /*14fa0*/  FMNMX.FTZ R174, R82, R23, !PT ;  /* 0x0000001752ae7209 */ /* 0x000fe20007810000 */
[----:B------:R-:W-:Y:S01]  /*14fb0*/  MUFU.EX2 R142, R142 ;  /* 0x0000008e008e7308 */ /* 0x000fe20000000800 */
[----:B------:R-:W-:Y:S02]  /*14fc0*/  LOP3.LUT R38, R172, 0xffff, RZ, 0xc0, !PT ;  /* 0x0000ffffac267812 */ /* 0x000fe400078ec0ff */
[----:B------:R-:W-:Y:S02]  /*14fd0*/  FMNMX.FTZ R171, R83, R174, !PT ;  /* 0x000000ae53ab7209 */ /* 0x000fe40007810000 */
[--C-:B------:R-:W-:Y:S02]  /*14fe0*/  SHF.R.U32.HI R47, RZ, 0x10, R172.reuse ;  /* 0x00000010ff2f7819 */ /* 0x100fe400000116ac */
[----:B------:R-:W-:Y:S03]  /*14ff0*/  SHF.R.U32.HI R46, RZ, 0x18, R172 ;  /* 0x00000018ff2e7819 */ /* 0x000fe600000116ac */
[----:B------:R-:W-:Y:S01]  /*15000*/  MUFU.EX2 R176, R176 ;  /* 0x000000b000b07308 */ /* 0x000fe20000000800 */
[----:B------:R-:W-:Y:S02]  /*15010*/  SHF.R.U32.HI R172, RZ, 0x8, R166 ;  /* 0x00000008ffac7819 */ /* 0x000fe400000116a6 */
[----:B------:R-:W-:Y:S02]  /*15020*/  FMNMX.FTZ R166, R90, R171, !PT ;  /* 0x000000ab5aa67209 */ /* 0x000fe40007810000 */
[----:B------:R-:W-:Y:S02]  /*15030*/  LOP3.LUT R30, R3, 0xffff, RZ, 0xc0, !PT ;  /* 0x0000ffff031e7812 */ /* 0x000fe400078ec0ff */
[----:B------:R-:W-:Y:S03]  /*15040*/  LOP3.LUT R39, R28, 0xff, RZ, 0xc0, !PT ;  /* 0x000000ff1c277812 */ /* 0x000fe600078ec0ff */
[----:B------:R-:W-:Y:S01]  /*15050*/  MUFU.EX2 R141, R141 ;  /* 0x0000008d008d7308 */ /* 0x000fe20000000800 */
[----:B------:R-:W-:Y:S02]  /*15060*/  PRMT R28, R161, 0x5410, R172 ;  /* 0x00005410a11c7816 */ /* 0x000fe400000000ac */
[----:B------:R-:W-:Y:S02]  /*15070*/  FMNMX.FTZ R161, R91, R166, !PT ;  /* 0x000000a65ba17209 */ /* 0x000fe40007810000 */
[----:B------:R-:W-:Y:S02]  /*15080*/  LOP3.LUT R23, R3, 0xff, RZ, 0xc0, !PT ;  /* 0x000000ff03177812 */ /* 0x000fe400078ec0ff */
[----:B------:R-:W-:Y:S03]  /*15090*/  SHF.R.U32.HI R30, RZ, 0x8, R30 ;  /* 0x00000008ff1e7819 */ /* 0x000fe6000001161e */
[----:B------:R-:W-:Y:S01]  /*150a0*/  MUFU.EX2 R60, R60 ;  /* 0x0000003c003c7308 */ /* 0x000fe20000000800 */
[----:B---3--:R-:W-:Y:S02]  /*150b0*/  FMNMX.FTZ R7, R7, R6, !PT ;  /* 0x0000000607077209 */ /* 0x008fe40007810000 */
[----:B------:R-:W-:Y:S01]  /*150c0*/  FMNMX.FTZ R6, R98, R161, !PT ;  /* 0x000000a162067209 */ /* 0x000fe20007810000 */
[----:B------:R-:W-:Y:S01]  /*150d0*/  FFMA.FTZ R161, R55, UR4, -R4 ;  /* 0x0000000437a17c23 */ /* 0x000fe20008010804 */
[----:B------:R-:W-:Y:S02]  /*150e0*/  PRMT R23, R23, 0x5410, R30 ;  /* 0x0000541017177816 */ /* 0x000fe4000000001e */
[--C-:B------:R-:W-:Y:S03]  /*150f0*/  SHF.R.U32.HI R171, RZ, 0x10, R3.reuse ;  /* 0x00000010ffab7819 */ /* 0x100fe60000011603 */
[----:B------:R-:W-:Y:S01]  /*15100*/  MUFU.EX2 R61, R61 ;  /* 0x0000003d003d7308 */ /* 0x000fe20000000800 */
[----:B------:R-:W-:Y:S01]  /*15110*/  SHF.R.U32.HI R30, RZ, 0x18, R3 ;  /* 0x00000018ff1e7819 */ /* 0x000fe20000011603 */
[----:B------:R-:W-:Y:S01]  /*15120*/  FMUL.FTZ R3, R7, UR4 ;  /* 0x0000000407037c20 */ /* 0x000fe20008410000 */
[----:B------:R-:W-:Y:S02]  /*15130*/  FMNMX.FTZ R173, R99, R6, !PT ;  /* 0x0000000663ad7209 */ /* 0x000fe40007810000 */
[----:B------:R-:W-:Y:S02]  /*15140*/  FSETP.NEU.FTZ.AND P0, PT, R7, -INF , PT ;  /* 0xff8000000700780b */ /* 0x000fe40003f1d000 */
[----:B------:R-:W-:Y:S01]  /*15150*/  PRMT R39, R39, 0x5410, R156 ;  /* 0x0000541027277816 */ /* 0x000fe2000000009c */
[----:B------:R-:W-:Y:S01]  /*15160*/  FFMA.FTZ R156, R54, UR4, -R4 ;  /* 0x00000004369c7c23 */ /* 0x000fe20008010804 */
[----:B------:R-:W-:Y:S01]  /*15170*/  FMNMX.FTZ R54, R106, R173, !PT ;  /* 0x000000ad6a367209 */ /* 0x000fe20007810000 */
[----:B------:R-:W-:Y:S01]  /*15180*/  MUFU.EX2 R152, R152 ;  /* 0x0000009800987308 */ /* 0x000fe20000000800 */
[----:B------:R-:W-:Y:S02]  /*15190*/  FSEL R6, R3, RZ, P0 ;  /* 0x000000ff03067208 */ /* 0x000fe40000000000 */
[----:B------:R-:W-:Y:S02]  /*151a0*/  LOP3.LUT R166, R12, 0xffff, RZ, 0xc0, !PT ;  /* 0x0000ffff0ca67812 */ /* 0x000fe400078ec0ff */
[----:B------:R-:W-:Y:S01]  /*151b0*/  FMNMX.FTZ R173, R107, R54, !PT ;  /* 0x000000366bad7209 */ /* 0x000fe20007810000 */
[--C-:B------:R-:W-:Y:S01]  /*151c0*/  FFMA.FTZ R3, R8, UR4, -R6.reuse ;  /* 0x0000000408037c23 */ /* 0x100fe20008010806 */
[----:B------:R-:W-:Y:S01]  /*151d0*/  SHF.R.U32.HI R54, RZ, 0x8, R37 ;  /* 0x00000008ff367819 */ /* 0x000fe20000011625 */
[----:B------:R-:W-:Y:S01]  /*151e0*/  FFMA.FTZ R16, R16, UR4, -R6 ;  /* 0x0000000410107c23 */ /* 0x000fe20008010806 */
[----:B------:R-:W-:Y:S01]  /*151f0*/  SHF.R.U32.HI R8, RZ, 0x8, R166 ;  /* 0x00000008ff087819 */ /* 0x000fe200000116a6 */
[--C-:B------:R-:W-:Y:S01]  /*15200*/  FFMA.FTZ R25, R25, UR4, -R6.reuse ;  /* 0x0000000419197c23 */ /* 0x100fe20008010806 */
[----:B------:R-:W-:Y:S01]  /*15210*/  FMNMX.FTZ R166, R114, R173, !PT ;  /* 0x000000ad72a67209 */ /* 0x000fe20007810000 */
[----:B------:R-:W-:Y:S01]  /*15220*/  MUFU.EX2 R3, R3 ;  /* 0x0000000300037308 */ /* 0x000fe20000000800 */
[----:B------:R-:W-:Y:S01]  /*15230*/  LOP3.LUT R55, R12, 0xff, RZ, 0xc0, !PT ;  /* 0x000000ff0c377812 */ /* 0x000fe200078ec0ff */
[----:B------:R-:W-:Y:S01]  /*15240*/  FFMA.FTZ R174, R9, UR4, -R6 ;  /* 0x0000000409ae7c23 */ /* 0x000fe20008010806 */
[----:B------:R-:W-:Y:S01]  /*15250*/  PRMT R54, R163, 0x5410, R54 ;  /* 0x00005410a3367816 */ /* 0x000fe20000000036 */
[--C-:B------:R-:W-:Y:S01]  /*15260*/  FFMA.FTZ R164, R40, UR4, -R6.reuse ;  /* 0x0000000428a47c23 */ /* 0x100fe20008010806 */
[----:B------:R-:W-:Y:S01]  /*15270*/  FMNMX.FTZ R163, R115, R166, !PT ;  /* 0x000000a673a37209 */ /* 0x000fe20007810000 */
[----:B------:R-:W-:Y:S01]  /*15280*/  FFMA.FTZ R48, R48, UR4, -R6 ;  /* 0x0000000430307c23 */ /* 0x000fe20008010806 */
[----:B------:R-:W-:Y:S03]  /*15290*/  PRMT R55, R55, 0x5410, R8 ;  /* 0x0000541037377816 */ /* 0x000fe60000000008 */
[----:B------:R1:W-:Y:S01]  /*152a0*/  MUFU.EX2 R166, R174 ;  /* 0x000000ae00a67308 */ /* 0x0003e20000000800 */
[----:B------:R-:W-:Y:S01]  /*152b0*/  FMNMX.FTZ R8, R122, R163, !PT ;  /* 0x000000a37a087209 */ /* 0x000fe20007810000 */
[--C-:B------:R-:W-:Y:S01]  /*152c0*/  FFMA.FTZ R88, R88, UR4, -R6.reuse ;  /* 0x0000000458587c23 */ /* 0x100fe20008010806 */
[----:B------:R-:W-:Y:S01]  /*152d0*/  LOP3.LUT R171, R171, 0xff, RZ, 0xc0, !PT ;  /* 0x000000ffabab7812 */ /* 0x000fe200078ec0ff */
[--C-:B------:R-:W-:Y:S01]  /*152e0*/  FFMA.FTZ R89, R89, UR4, -R6.reuse ;  /* 0x0000000459597c23 */ /* 0x100fe20008010806 */
[----:B------:R-:W-:Y:S01]  /*152f0*/  LOP3.LUT R173, R158, 0xff, RZ, 0xc0, !PT ;  /* 0x000000ff9ead7812 */ /* 0x000fe200078ec0ff */
[----:B------:R-:W-:Y:S01]  /*15300*/  FFMA.FTZ R64, R64, UR4, -R6 ;  /* 0x0000000440407c23 */ /* 0x000fe20008010806 */
[----:B------:R-:W-:Y:S03]  /*15310*/  FMNMX.FTZ R9, R123, R8, !PT ;  /* 0x000000087b097209 */ /* 0x000fe60007810000 */
[----:B------:R3:W-:Y:S01]  /*15320*/  MUFU.EX2 R158, R16 ;  /* 0x00000010009e7308 */ /* 0x0007e20000000800 */
[----:B------:R-:W-:Y:S01]  /*15330*/  SHF.R.U32.HI R163, RZ, 0x10, R12 ;  /* 0x00000010ffa37819 */ /* 0x000fe2000001160c */
[----:B------:R-:W-:Y:S01]  /*15340*/  FFMA.FTZ R65, R65, UR4, -R6 ;  /* 0x0000000441417c23 */ /* 0x000fe20008010806 */
[----:B------:R-:W-:Y:S01]  /*15350*/  PRMT R37, R171, 0x5410, R30 ;  /* 0x00005410ab257816 */ /* 0x000fe2000000001e */
[--C-:B------:R-:W-:Y:S01]  /*15360*/  FFMA.FTZ R129, R129, UR4, -R6.reuse ;  /* 0x0000000481817c23 */ /* 0x100fe20008010806 */
[----:B------:R-:W-:Y:S01]  /*15370*/  LOP3.LUT R172, R45, 0xffff, RZ, 0xc0, !PT ;  /* 0x0000ffff2dac7812 */ /* 0x000fe200078ec0ff */
[----:B------:R-:W-:Y:S01]  /*15380*/  FFMA.FTZ R120, R120, UR4, -R6 ;  /* 0x0000000478787c23 */ /* 0x000fe20008010806 */
[----:B------:R-:W-:Y:S03]  /*15390*/  SHF.R.U32.HI R30, RZ, 0x18, R12 ;  /* 0x00000018ff1e7819 */ /* 0x000fe6000001160c */
[----:B------:R-:W-:Y:S01]  /*153a0*/  MUFU.EX2 R88, R88 ;  /* 0x0000005800587308 */ /* 0x000fe20000000800 */
[----:B------:R-:W-:Y:S01]  /*153b0*/  FMNMX.FTZ R12, R130, R9, !PT ;  /* 0x00000009820c7209 */ /* 0x000fe20007810000 */
[----:B-1----:R-:W-:Y:S01]  /*153c0*/  FFMA.FTZ R174, R17, UR4, -R6 ;  /* 0x0000000411ae7c23 */ /* 0x002fe20008010806 */
[----:B------:R-:W-:Y:S02]  /*153d0*/  LOP3.LUT R163, R163, 0xff, RZ, 0xc0, !PT ;  /* 0x000000ffa3a37812 */ /* 0x000fe400078ec0ff */
[----:B------:R-:W-:Y:S02]  /*153e0*/  SHF.R.U32.HI R38, RZ, 0x8, R38 ;  /* 0x00000008ff267819 */ /* 0x000fe40000011626 */
[----:B------:R-:W-:Y:S03]  /*153f0*/  LOP3.LUT R171, R45, 0xff, RZ, 0xc0, !PT ;  /* 0x000000ff2dab7812 */ /* 0x000fe600078ec0ff */
[----:B------:R-:W-:Y:S01]  /*15400*/  MUFU.EX2 R89, R89 ;  /* 0x0000005900597308 */ /* 0x000fe20000000800 */
[----:B------:R-:W-:Y:S02]  /*15410*/  SHF.R.U32.HI R172, RZ, 0x8, R172 ;  /* 0x00000008ffac7819 */ /* 0x000fe400000116ac */
[----:B------:R-:W-:Y:S02]  /*15420*/  FMNMX.FTZ R8, R131, R12, !PT ;  /* 0x0000000c83087209 */ /* 0x000fe40007810000 */
[----:B------:R-:W-:Y:S02]  /*15430*/  PRMT R12, R163, 0x5410, R30 ;  /* 0x00005410a30c7816 */ /* 0x000fe4000000001e */
[----:B------:R-:W-:Y:S03]  /*15440*/  PRMT R38, R165, 0x5410, R38 ;  /* 0x00005410a5267816 */ /* 0x000fe60000000026 */
[----:B------:R1:W5:Y:S01]  /*15450*/  MUFU.EX2 R163, R174 ;  /* 0x000000ae00a37308 */ /* 0x0003620000000800 */
[----:B------:R-:W-:Y:S01]  /*15460*/  PRMT R30, R171, 0x5410, R172 ;  /* 0x00005410ab1e7816 */ /* 0x000fe200000000ac */
[----:B------:R-:W2:Y:S01]  /*15470*/  SHFL.BFLY PT, R9, R8, 0x2, 0x1f ;  /* 0x0c401f0008097f89 */ /* 0x000ea200000e0000 */
[--C-:B------:R-:W-:Y:S02]  /*15480*/  SHF.R.U32.HI R172, RZ, 0x10, R45.reuse ;  /* 0x00000010ffac7819 */ /* 0x100fe4000001162d */
[----:B------:R-:W-:Y:S02]  /*15490*/  SHF.R.U32.HI R171, RZ, 0x18, R45 ;  /* 0x00000018ffab7819 */ /* 0x000fe4000001162d */
[----:B------:R-:W-:Y:S03]  /*154a0*/  LOP3.LUT R17, R162, 0xffff, RZ, 0xc0, !PT ;  /* 0x0000ffffa2117812 */ /* 0x000fe600078ec0ff */
[----:B------:R4:W-:Y:S01]  /*154b0*/  MUFU.EX2 R165, R25 ;  /* 0x0000001900a57308 */ /* 0x0009e20000000800 */
[----:B------:R-:W-:Y:S02]  /*154c0*/  LOP3.LUT R172, R172, 0xff, RZ, 0xc0, !PT ;  /* 0x000000ffacac7812 */ /* 0x000fe400078ec0ff */
[----:B------:R-:W-:Y:S02]  /*154d0*/  LOP3.LUT R45, R47, 0xff, RZ, 0xc0, !PT ;  /* 0x000000ff2f2d7812 */ /* 0x000fe400078ec0ff */
[----:B---3--:R-:W-:Y:S01]  /*154e0*/  PRMT R16, R173, 0x5410, R160 ;  /* 0x00005410ad107816 */ /* 0x008fe200000000a0 */
[--C-:B------:R-:W-:Y:S01]  /*154f0*/  FFMA.FTZ R160, R24, UR4, -R6.reuse ;  /* 0x0000000418a07c23 */ /* 0x100fe20008010806 */
[----:B------:R-:W-:Y:S03]  /*15500*/  LOP3.LUT R24, R162, 0xff, RZ, 0xc0, !PT ;  /* 0x000000ffa2187812 */ /* 0x000fe600078ec0ff */
[----:B------:R-:W-:Y:S01]  /*15510*/  MUFU.EX2 R157, R157 ;  /* 0x0000009d009d7308 */ /* 0x000fe20000000800 */
[----:B------:R-:W-:Y:S01]  /*15520*/  SHF.R.U32.HI R17, RZ, 0x8, R17 ;  /* 0x00000008ff117819 */ /* 0x000fe20000011611 */
[----:B-1----:R-:W-:Y:S01]  /*15530*/  FFMA.FTZ R174, R69, UR4, -R133 ;  /* 0x0000000445ae7c23 */ /* 0x002fe20008010885 */
[----:B------:R-:W-:Y:S01]  /*15540*/  PRMT R47, R172, 0x5410, R171 ;  /* 0x00005410ac2f7816 */ /* 0x000fe200000000ab */
[----:B------:R-:W-:Y:S01]  /*15550*/  FFMA.FTZ R69, R49, UR4, -R6 ;  /* 0x0000000431457c23 */ /* 0x000fe20008010806 */
[----:B------:R-:W-:Y:S01]  /*15560*/  PRMT R45, R45, 0x5410, R46 ;  /* 0x000054102d2d7816 */ /* 0x000fe2000000002e */
[----:B------:R-:W-:Y:S01]  /*15570*/  FFMA.FTZ R172, R32, UR4, -R6 ;  /* 0x0000000420ac7c23 */ /* 0x000fe20008010806 */
[----:B------:R-:W-:Y:S03]  /*15580*/  SHF.R.U32.HI R171, RZ, 0x10, R162 ;  /* 0x00000010ffab7819 */ /* 0x000fe600000116a2 */
[----:B------:R-:W-:Y:S01]  /*15590*/  MUFU.EX2 R174, R174 ;  /* 0x000000ae00ae7308 */ /* 0x000fe20000000800 */
[----:B------:R-:W-:Y:S01]  /*155a0*/  SHF.R.U32.HI R46, RZ, 0x8, R167 ;  /* 0x00000008ff2e7819 */ /* 0x000fe200000116a7 */
[----:B------:R-:W-:Y:S01]  /*155b0*/  FFMA.FTZ R167, R33, UR4, -R6 ;  /* 0x0000000421a77c23 */ /* 0x000fe20008010806 */
[----:B------:R-:W-:Y:S02]  /*155c0*/  PRMT R24, R24, 0x5410, R17 ;  /* 0x0000541018187816 */ /* 0x000fe40000000011 */
[----:B------:R-:W-:Y:S02]  /*155d0*/  SHF.R.U32.HI R17, RZ, 0x18, R162 ;  /* 0x00000018ff117819 */ /* 0x000fe400000116a2 */
[----:B------:R-:W-:Y:S03]  /*155e0*/  LOP3.LUT R32, R171, 0xff, RZ, 0xc0, !PT ;  /* 0x000000ffab207812 */ /* 0x000fe600078ec0ff */
[----:B------:R1:W-:Y:S01]  /*155f0*/  MUFU.EX2 R162, R172 ;  /* 0x000000ac00a27308 */ /* 0x0003e20000000800 */
[----:B------:R-:W-:Y:S02]  /*15600*/  PRMT R181, R181, 0x5410, R46 ;  /* 0x00005410b5b57816 */ /* 0x000fe4000000002e */
[----:B------:R-:W-:Y:S02]  /*15610*/  LOP3.LUT R46, R22, 0xffff, RZ, 0xc0, !PT ;  /* 0x0000ffff162e7812 */ /* 0x000fe400078ec0ff */
[----:B----4-:R-:W-:Y:S02]  /*15620*/  PRMT R25, R32, 0x5410, R17 ;  /* 0x0000541020197816 */ /* 0x010fe40000000011 */
[----:B------:R-:W-:Y:S03]  /*15630*/  LOP3.LUT R40, R169, 0xffff, RZ, 0xc0, !PT ;  /* 0x0000ffffa9287812 */ /* 0x000fe600078ec0ff */
[----:B------:R-:W-:Y:S01]  /*15640*/  MUFU.EX2 R154, R154 ;  /* 0x0000009a009a7308 */ /* 0x000fe20000000800 */
[----:B------:R-:W-:Y:S02]  /*15650*/  LOP3.LUT R32, R22, 0xff, RZ, 0xc0, !PT ;  /* 0x000000ff16207812 */ /* 0x000fe400078ec0ff */
[----:B------:R-:W-:Y:S02]  /*15660*/  SHF.R.U32.HI R173, RZ, 0x8, R46 ;  /* 0x00000008ffad7819 */ /* 0x000fe4000001162e */
[----:B------:R-:W-:Y:S02]  /*15670*/  SHF.R.U32.HI R46, RZ, 0x8, R40 ;  /* 0x00000008ff2e7819 */ /* 0x000fe40000011628 */
[----:B------:R-:W-:Y:S01]  /*15680*/  PRMT R40, R32, 0x5410, R173 ;  /* 0x0000541020287816 */ /* 0x000fe200000000ad */
[----:B------:R-:W-:Y:S01]  /*15690*/  FFMA.FTZ R173, R68, UR4, -R133 ;  /* 0x0000000444ad7c23 */ /* 0x000fe20008010885 */
[----:B--2---:R-:W-:Y:S01]  /*156a0*/  FMNMX.FTZ R9, R8, R9, !PT ;  /* 0x0000000908097209 */ /* 0x004fe20007810000 */
[----:B------:R-:W-:Y:S01]  /*156b0*/  FFMA.FTZ R68, R56, UR4, -R6 ;  /* 0x0000000438447c23 */ /* 0x000fe20008010806 */
[--C-:B------:R-:W-:Y:S01]  /*156c0*/  SHF.R.U32.HI R171, RZ, 0x10, R22.reuse ;  /* 0x00000010ffab7819 */ /* 0x100fe20000011616 */
[----:B------:R-:W2:Y:S01]  /*156d0*/  LDL R56, [R1+0x5c] ;  /* 0x00005c0001387983 */ /* 0x000ea20000100800 */
[--C-:B-1----:R-:W-:Y:S01]  /*156e0*/  SHF.R.U32.HI R172, RZ, 0x10, R169.reuse ;  /* 0x00000010ffac7819 */ /* 0x102fe200000116a9 */
[----:B------:R-:W-:Y:S01]  /*156f0*/  MUFU.EX2 R173, R173 ;  /* 0x000000ad00ad7308 */ /* 0x000fe20000000800 */
[----:B------:R-:W-:Y:S01]  /*15700*/  SHF.R.U32.HI R22, RZ, 0x18, R22 ;  /* 0x00000018ff167819 */ /* 0x000fe20000011616 */
[----:B------:R-:W1:Y:S01]  /*15710*/  SHFL.BFLY PT, R8, R9, 0x1, 0x1f ;  /* 0x0c201f0009087f89 */ /* 0x000e6200000e0000 */
[----:B------:R-:W-:Y:S02]  /*15720*/  SHF.R.U32.HI R17, RZ, 0x18, R169 ;  /* 0x00000018ff117819 */ /* 0x000fe400000116a9 */
[----:B------:R-:W-:Y:S02]  /*15730*/  LOP3.LUT R171, R171, 0xff, RZ, 0xc0, !PT ;  /* 0x000000ffabab7812 */ /* 0x000fe400078ec0ff */
[----:B------:R-:W-:Y:S03]  /*15740*/  LOP3.LUT R172, R172, 0xff, RZ, 0xc0, !PT ;  /* 0x000000ffacac7812 */ /* 0x000fe600078ec0ff */
[----:B------:R-:W-:Y:S01]  /*15750*/  MUFU.EX2 R159, R159 ;  /* 0x0000009f009f7308 */ /* 0x000fe20000000800 */
[----:B------:R-:W-:Y:S01]  /*15760*/  PRMT R32, R171, 0x5410, R22 ;  /* 0x00005410ab207816 */ /* 0x000fe20000000016 */
[----:B------:R-:W-:Y:S01]  /*15770*/  FFMA.FTZ R171, R76, UR4, -R133 ;  /* 0x000000044cab7c23 */ /* 0x000fe20008010885 */
[----:B------:R-:W-:Y:S01]  /*15780*/  PRMT R17, R172, 0x5410, R17 ;  /* 0x00005410ac117816 */ /* 0x000fe20000000011 */
[--C-:B------:R-:W-:Y:S01]  /*15790*/  FFMA.FTZ R172, R77, UR4, -R133.reuse ;  /* 0x000000044dac7c23 */ /* 0x100fe20008010885 */
[----:B------:R-:W-:Y:S01]  /*157a0*/  LOP3.LUT R33, R169, 0xff, RZ, 0xc0, !PT ;  /* 0x000000ffa9217812 */ /* 0x000fe200078ec0ff */
[----:B------:R-:W-:Y:S01]  /*157b0*/  FFMA.FTZ R77, R57, UR4, -R6 ;  /* 0x00000004394d7c23 */ /* 0x000fe20008010806 */
[----:B------:R-:W-:Y:S01]  /*157c0*/  F2FP.F16.F32.PACK_AB R49, R137, R0 ;  /* 0x000000008931723e */ /* 0x000fe200000000ff */
[----:B------:R-:W-:Y:S01]  /*157d0*/  FFMA.FTZ R133, R117, UR4, -R133 ;  /* 0x0000000475857c23 */ /* 0x000fe20008010885 */
[----:B------:R-:W-:Y:S01]  /*157e0*/  PRMT R33, R33, 0x5410, R46 ;  /* 0x0000541021217816 */ /* 0x000fe2000000002e */
[----:B------:R-:W-:Y:S02]  /*157f0*/  IMAD.MOV.U32 R117, RZ, RZ, R201 ;  /* 0x000000ffff757224 */ /* 0x000fe400078e00c9 */
[----:B------:R-:W-:Y:S01]  /*15800*/  FFMA.FTZ R169, R41, UR4, -R6 ;  /* 0x0000000429a97c23 */ /* 0x000fe20008010806 */
[----:B------:R-:W-:Y:S01]  /*15810*/  F2FP.F16.F32.PACK_AB R41, R134, R135 ;  /* 0x000000878629723e */ /* 0x000fe200000000ff */
[----:B------:R-:W-:Y:S01]  /*15820*/  MUFU.EX2 R171, R171 ;  /* 0x000000ab00ab7308 */ /* 0x000fe20000000800 */
[--C-:B------:R-:W-:Y:S01]  /*15830*/  FFMA.FTZ R201, R95, UR4, -R4.reuse ;  /* 0x000000045fc97c23 */ /* 0x100fe20008010804 */
[----:B------:R-:W-:Y:S02]  /*15840*/  IMAD.MOV.U32 R95, RZ, RZ, R203 ;  /* 0x000000ffff5f7224 */ /* 0x000fe400078e00cb */
[----:B------:R-:W-:Y:S01]  /*15850*/  FFMA.FTZ R203, R87, UR4, -R4 ;  /* 0x0000000457cb7c23 */ /* 0x000fe20008010804 */
[----:B-1----:R-:W-:Y:S05]  /*15860*/  FMNMX.FTZ R8, R9, R8, !PT ;  /* 0x0000000809087209 */ /* 0x002fea0007810000 */
[----:B------:R-:W-:Y:S01]  /*15870*/  MUFU.EX2 R172, R172 ;  /* 0x000000ac00ac7308 */ /* 0x000fe20000000800 */
[C---:B------:R-:W-:Y:S01]  /*15880*/  FSETP.NEU.FTZ.AND P0, PT, R8.reuse, -INF , PT ;  /* 0xff8000000800780b */ /* 0x040fe20003f1d000 */
[----:B------:R-:W-:Y:S05]  /*15890*/  FMUL.FTZ R9, R8, UR4 ;  /* 0x0000000408097c20 */ /* 0x000fea0008410000 */
[----:B------:R-:W-:Y:S03]  /*158a0*/  FSEL R9, R9, RZ, P0 ;  /* 0x000000ff09097208 */ /* 0x000fe60000000000 */
[----:B------:R-:W-:Y:S02]  /*158b0*/  MUFU.EX2 R156, R156 ;  /* 0x0000009c009c7308 */ /* 0x000fe40000000800 */
[--C-:B------:R-:W-:Y:S01]  /*158c0*/  FFMA.FTZ R10, R10, UR4, -R9.reuse ;  /* 0x000000040a0a7c23 */ /* 0x100fe20008010809 */
[--C-:B------:R-:W-:Y:S01]  /*158d0*/  FFMA.FTZ R84, R51, UR4, -R9.reuse ;  /* 0x0000000433547c23 */ /* 0x100fe20008010809 */
[--C-:B------:R-:W-:Y:S01]  /*158e0*/  FFMA.FTZ R103, R11, UR4, -R9.reuse ;  /* 0x000000040b677c23 */ /* 0x100fe20008010809 */
[--C-:B------:R-:W-:Y:S05]  /*158f0*/  FFMA.FTZ R87, R34, UR4, -R9.reuse ;  /* 0x0000000422577c23 */ /* 0x100fea0008010809 */
[----:B------:R1:W-:Y:S01]  /*15900*/  MUFU.EX2 R4, R10 ;  /* 0x0000000a00047308 */ /* 0x0003e20000000800 */
[--C-:B------:R-:W-:Y:S01]  /*15910*/  FFMA.FTZ R79, R50, UR4, -R9.reuse ;  /* 0x00000004324f7c23 */ /* 0x100fe20008010809 */
[--C-:B------:R-:W-:Y:S01]  /*15920*/  FFMA.FTZ R71, R42, UR4, -R9.reuse ;  /* 0x000000042a477c23 */ /* 0x100fe20008010809 */
[--C-:B------:R-:W-:Y:S01]  /*15930*/  FFMA.FTZ R85, R58, UR4, -R9.reuse ;  /* 0x000000043a557c23 */ /* 0x100fe20008010809 */
[----:B------:R-:W-:Y:S02]  /*15940*/  IMAD.MOV.U32 R58, RZ, RZ, R110 ;  /* 0x000000ffff3a7224 */ /* 0x000fe400078e006e */
[----:B------:R-:W-:Y:S01]  /*15950*/  FFMA.FTZ R86, R59, UR4, -R9 ;  /* 0x000000043b567c23 */ /* 0x000fe20008010809 */
[----:B------:R-:W-:Y:S02]  /*15960*/  IMAD.MOV.U32 R59, RZ, RZ, R111 ;  /* 0x000000ffff3b7224 */ /* 0x000fe400078e006f */
[--C-:B------:R-:W-:Y:S01]  /*15970*/  FFMA.FTZ R101, R18, UR4, -R9.reuse ;  /* 0x0000000412657c23 */ /* 0x100fe20008010809 */
[----:B------:R-:W-:Y:S01]  /*15980*/  F2FP.F16.F32.PACK_AB R18, R149, R146 ;  /* 0x000000929512723e */ /* 0x000fe200000000ff */
[--C-:B------:R-:W-:Y:S01]  /*15990*/  FFMA.FTZ R100, R19, UR4, -R9.reuse ;  /* 0x0000000413647c23 */ /* 0x100fe20008010809 */
[----:B-----5:R-:W-:Y:S01]  /*159a0*/  F2FP.F16.F32.PACK_AB R19, R163, R158 ;  /* 0x0000009ea313723e */ /* 0x020fe200000000ff */
[--C-:B------:R-:W-:Y:S01]  /*159b0*/  FFMA.FTZ R78, R43, UR4, -R9.reuse ;  /* 0x000000042b4e7c23 */ /* 0x100fe20008010809 */
[--C-:B------:R-:W-:Y:S01]  /*159c0*/  FFMA.FTZ R93, R26, UR4, -R9.reuse ;  /* 0x000000041a5d7c23 */ /* 0x100fe20008010809 */
[----:B------:R-:W-:Y:S01]  /*159d0*/  F2FP.F16.F32.PACK_AB R26, R153, R148 ;  /* 0x00000094991a723e */ /* 0x000fe200000000ff */
[----:B------:R-:W-:Y:S01]  /*159e0*/  MUFU.EX2 R101, R101 ;  /* 0x0000006500657308 */ /* 0x000fe20000000800 */
[--C-:B------:R-:W-:Y:S01]  /*159f0*/  FFMA.FTZ R92, R27, UR4, -R9.reuse ;  /* 0x000000041b5c7c23 */ /* 0x100fe20008010809 */
[----:B------:R-:W-:Y:S01]  /*15a00*/  F2FP.F16.F32.PACK_AB R27, R166, R3 ;  /* 0x00000003a61b723e */ /* 0x000fe200000000ff */
[--C-:B------:R-:W-:Y:S01]  /*15a10*/  FFMA.FTZ R83, R83, UR4, -R9.reuse ;  /* 0x0000000453537c23 */ /* 0x100fe20008010809 */
[----:B-1----:R-:W-:Y:S01]  /*15a20*/  F2FP.F16.F32.PACK_AB R10, R145, R142 ;  /* 0x0000008e910a723e */ /* 0x002fe200000000ff */
        /* <DEDUP_REMOVED lines=13> */
[----:B------:R-:W-:Y:S08]  /*15b00*/  FFMA.FTZ R107, R107, UR4, -R9 ;  /* 0x000000046b6b7c23 */ /* 0x000ff00008010809 */
[----:B------:R-:W-:Y:S10]  /*15b10*/  MUFU.EX2 R103, R103 ;  /* 0x0000006700677308 */ /* 0x000ff40000000800 */
[----:B------:R-:W-:Y:S10]  /*15b20*/  MUFU.EX2 R98, R98 ;  /* 0x0000006200627308 */ /* 0x000ff40000000800 */
[----:B------:R-:W-:Y:S10]  /*15b30*/  MUFU.EX2 R99, R99 ;  /* 0x0000006300637308 */ /* 0x000ff40000000800 */
[----:B------:R-:W-:Y:S10]  /*15b40*/  MUFU.EX2 R161, R161 ;  /* 0x000000a100a17308 */ /* 0x000ff40000000800 */
[----:B------:R-:W-:Y:S10]  /*15b50*/  MUFU.EX2 R87, R87 ;  /* 0x0000005700577308 */ /* 0x000ff40000000800 */
[----:B------:R-:W1:Y:S10]  /*15b60*/  MUFU.EX2 R70, R70 ;  /* 0x0000004600467308 */ /* 0x000e740000000800 */
[----:B------:R-:W-:Y:S10]  /*15b70*/  MUFU.EX2 R167, R167 ;  /* 0x000000a700a77308 */ /* 0x000ff40000000800 */
[----:B------:R-:W-:Y:S01]  /*15b80*/  MUFU.EX2 R79, R79 ;  /* 0x0000004f004f7308 */ /* 0x000fe20000000800 */
[----:B-1----:R-:W-:Y:S09]  /*15b90*/  F2FP.F16.F32.PACK_AB R35, R70, R87 ;  /* 0x000000574623723e */ /* 0x002ff200000000ff */
        /* <DEDUP_REMOVED lines=8> */
[----:B------:R-:W1:Y:S10]  /*15c20*/  MUFU.EX2 R77, R77 ;  /* 0x0000004d004d7308 */ /* 0x000e740000000800 */
[----:B------:R-:W3:Y:S10]  /*15c30*/  MUFU.EX2 R160, R160 ;  /* 0x000000a000a07308 */ /* 0x000ef40000000800 */
[----:B------:R-:W-:Y:S01]  /*15c40*/  MUFU.EX2 R164, R164 ;  /* 0x000000a400a47308 */ /* 0x000fe20000000800 */
[----:B-1----:R-:W-:Y:S09]  /*15c50*/  F2FP.F16.F32.PACK_AB R48, R77, R68 ;  /* 0x000000444d30723e */ /* 0x002ff200000000ff */
[----:B------:R-:W1:Y:S10]  /*15c60*/  MUFU.EX2 R169, R169 ;  /* 0x000000a900a97308 */ /* 0x000e740000000800 */
[----:B------:R-:W-:Y:S10]  /*15c70*/  MUFU.EX2 R93, R93 ;  /* 0x0000005d005d7308 */ /* 0x000ff40000000800 */
[----:B------:R-:W4:Y:S10]  /*15c80*/  MUFU.EX2 R92, R92 ;  /* 0x0000005c005c7308 */ /* 0x000f340000000800 */
[----:B------:R-:W-:Y:S10]  /*15c90*/  MUFU.EX2 R64, R64 ;  /* 0x0000004000407308 */ /* 0x000ff40000000800 */
[----:B------:R-:W5:Y:S10]  /*15ca0*/  MUFU.EX2 R65, R65 ;  /* 0x0000004100417308 */ /* 0x000f740000000800 */
[----:B------:R-:W-:Y:S10]  /*15cb0*/  MUFU.EX2 R198, R198 ;  /* 0x000000c600c67308 */ /* 0x000ff40000000800 */
[----:B------:R-:W-:Y:S10]  /*15cc0*/  MUFU.EX2 R201, R201 ;  /* 0x000000c900c97308 */ /* 0x000ff40000000800 */
[----:B------:R-:W-:Y:S01]  /*15cd0*/  MUFU.EX2 R202, R202 ;  /* 0x000000ca00ca7308 */ /* 0x000fe20000000800 */
[--C-:B--2---:R-:W-:Y:S09]  /*15ce0*/  HSET2.LE.AND R22, R44, R56.reuse, PT ;  /* 0x000000382c167233 */ /* 0x104ff20003803000 */
[----:B------:R-:W-:Y:S01]  /*15cf0*/  MUFU.EX2 R203, R203 ;  /* 0x000000cb00cb7308 */ /* 0x000fe20000000800 */
[--C-:B------:R-:W-:Y:S02]  /*15d00*/  HSET2.LE.AND R28, R28, R56.reuse, PT ;  /* 0x000000381c1c7233 */ /* 0x100fe40003803000 */
[--C-:B------:R-:W-:Y:S02]  /*15d10*/  HSET2.LE.AND R11, R30, R56.reuse, PT ;  /* 0x000000381e0b7233 */ /* 0x100fe40003803000 */
[----:B------:R-:W-:Y:S02]  /*15d20*/  LOP3.LUT R22, R22, R41, RZ, 0xc0, !PT ;  /* 0x0000002916167212 */ /* 0x000fe400078ec0ff */
[----:B------:R-:W-:Y:S03]  /*15d30*/  F2FP.F16.F32.PACK_AB R41, R139, R136 ;  /* 0x000000888b29723e */ /* 0x000fe600000000ff */
[----:B------:R-:W-:Y:S01]  /*15d40*/  MUFU.EX2 R204, R204 ;  /* 0x000000cc00cc7308 */ /* 0x000fe20000000800 */
[--C-:B------:R-:W-:Y:S02]  /*15d50*/  HSET2.LE.AND R36, R36, R56.reuse, PT ;  /* 0x0000003824247233 */ /* 0x100fe40003803000 */
[----:B------:R-:W-:Y:S02]  /*15d60*/  LOP3.LUT R30, R28, R41, RZ, 0xc0, !PT ;  /* 0x000000291c1e7212 */ /* 0x000fe400078ec0ff */
[--C-:B------:R-:W-:Y:S02]  /*15d70*/  HSET2.LE.AND R23, R23, R56.reuse, PT ;  /* 0x0000003817177233 */ /* 0x100fe40003803000 */
[----:B------:R-:W-:Y:S03]  /*15d80*/  F2FP.F16.F32.PACK_AB R41, R143, R140 ;  /* 0x0000008c8f29723e */ /* 0x000fe600000000ff */
[----:B------:R-:W-:Y:S01]  /*15d90*/  MUFU.EX2 R91, R91 ;  /* 0x0000005b005b7308 */ /* 0x000fe20000000800 */
[--C-:B------:R-:W-:Y:S02]  /*15da0*/  HSET2.LE.AND R46, R38, R56.reuse, PT ;  /* 0x00000038262e7233 */ /* 0x100fe40003803000 */
[----:B------:R-:W-:Y:S02]  /*15db0*/  LOP3.LUT R38, R36, R41, RZ, 0xc0, !PT ;  /* 0x0000002924267212 */ /* 0x000fe400078ec0ff */
[--C-:B------:R-:W-:Y:S02]  /*15dc0*/  HSET2.LE.AND R21, R21, R56.reuse, PT ;  /* 0x0000003815157233 */ /* 0x100fe40003803000 */
[----:B------:R-:W-:Y:S03]  /*15dd0*/  F2FP.F16.F32.PACK_AB R44, R141, R138 ;  /* 0x0000008a8d2c723e */ /* 0x000fe600000000ff */
[----:B------:R-:W-:Y:S01]  /*15de0*/  MUFU.EX2 R191, R191 ;  /* 0x000000bf00bf7308 */ /* 0x000fe20000000800 */
[----:B------:R-:W-:Y:S02]  /*15df0*/  LOP3.LUT R36, R23, R10, RZ, 0xc0, !PT ;  /* 0x0000000a17247212 */ /* 0x000fe400078ec0ff */
[--C-:B------:R-:W-:Y:S02]  /*15e00*/  HSET2.LE.AND R31, R31, R56.reuse, PT ;  /* 0x000000381f1f7233 */ /* 0x100fe40003803000 */
[----:B------:R-:W-:Y:S02]  /*15e10*/  F2FP.F16.F32.PACK_AB R10, R151, R2 ;  /* 0x00000002970a723e */ /* 0x000fe400000000ff */
[----:B------:R-:W-:Y:S03]  /*15e20*/  LOP3.LUT R28, R11, R44, RZ, 0xc0, !PT ;  /* 0x0000002c0b1c7212 */ /* 0x000fe600078ec0ff */
[----:B------:R-:W-:Y:S01]  /*15e30*/  MUFU.EX2 R211, R211 ;  /* 0x000000d300d37308 */ /* 0x000fe20000000800 */
[----:B------:R-:W-:Y:S02]  /*15e40*/  LOP3.LUT R23, R21, R18, RZ, 0xc0, !PT ;  /* 0x0000001215177212 */ /* 0x000fe400078ec0ff */
[----:B------:R-:W-:Y:S02]  /*15e50*/  F2FP.F16.F32.PACK_AB R11, R61, R60 ;  /* 0x0000003c3d0b723e */ /* 0x000fe400000000ff */
[----:B------:R-:W-:Y:S02]  /*15e60*/  LOP3.LUT R21, R31, R10, RZ, 0xc0, !PT ;  /* 0x0000000a1f157212 */ /* 0x000fe400078ec0ff */
[--C-:B------:R-:W-:Y:S03]  /*15e70*/  HSET2.LE.AND R10, R29, R56.reuse, PT ;  /* 0x000000381d0a7233 */ /* 0x100fe60003803000 */
[----:B------:R-:W-:Y:S01]  /*15e80*/  MUFU.EX2 R216, R216 ;  /* 0x000000d800d87308 */ /* 0x000fe20000000800 */
[--C-:B------:R-:W-:Y:S02]  /*15e90*/  HSET2.LE.AND R31, R39, R56.reuse, PT ;  /* 0x00000038271f7233 */ /* 0x100fe40003803000 */
[--C-:B------:R-:W-:Y:S02]  /*15ea0*/  HSET2.LE.AND R29, R47, R56.reuse, PT ;  /* 0x000000382f1d7233 */ /* 0x100fe40003803000 */
[--C-:B------:R-:W-:Y:S01]  /*15eb0*/  HSET2.LE.AND R34, R54, R56.reuse, PT ;  /* 0x0000003836227233 */ /* 0x100fe20003803000 */
[----:B------:R-:W-:Y:S01]  /*15ec0*/  IMAD.U32 R54, RZ, RZ, UR41 ;  /* 0x00000029ff367e24 */ /* 0x000fe2000f8e00ff */
[----:B------:R-:W-:Y:S03]  /*15ed0*/  F2FP.F16.F32.PACK_AB R18, R155, R150 ;  /* 0x000000969b12723e */ /* 0x000fe600000000ff */
[----:B------:R-:W-:Y:S01]  /*15ee0*/  MUFU.EX2 R200, R200 ;  /* 0x000000c800c87308 */ /* 0x000fe20000000800 */
[----:B------:R-:W-:Y:S02]  /*15ef0*/  LOP3.LUT R46, R46, R11, RZ, 0xc0, !PT ;  /* 0x0000000b2e2e7212 */ /* 0x000fe400078ec0ff */
[--C-:B------:R-:W-:Y:S02]  /*15f00*/  HSET2.LE.AND R40, R40, R56.reuse, PT ;  /* 0x0000003828287233 */ /* 0x100fe40003803000 */
[----:B------:R-:W-:Y:S02]  /*15f10*/  F2FP.F16.F32.PACK_AB R39, R157, R152 ;  /* 0x000000989d27723e */ /* 0x000fe400000000ff */
[----:B------:R-:W-:Y:S03]  /*15f20*/  F2FP.F16.F32.PACK_AB R11, R147, R144 ;  /* 0x00000090930b723e */ /* 0x000fe600000000ff */
[----:B------:R-:W-:Y:S01]  /*15f30*/  MUFU.EX2 R197, R197 ;  /* 0x000000c500c57308 */ /* 0x000fe20000000800 */
[----:B------:R-:W-:Y:S02]  /*15f40*/  LOP3.LUT R31, R31, R26, RZ, 0xc0, !PT ;  /* 0x0000001a1f1f7212 */ /* 0x000fe400078ec0ff */
[----:B------:R-:W-:Y:S02]  /*15f50*/  LOP3.LUT R29, R29, R18, RZ, 0xc0, !PT ;  /* 0x000000121d1d7212 */ /* 0x000fe400078ec0ff */
[--C-:B------:R-:W-:Y:S02]  /*15f60*/  HSET2.LE.AND R37, R37, R56.reuse, PT ;  /* 0x0000003825257233 */ /* 0x100fe40003803000 */
[--C-:B------:R-:W-:Y:S03]  /*15f70*/  HSET2.LE.AND R26, R52, R56.reuse, PT ;  /* 0x00000038341a7233 */ /* 0x100fe60003803000 */
[----:B------:R-:W-:Y:S01]  /*15f80*/  MUFU.EX2 R129, R129 ;  /* 0x0000008100817308 */ /* 0x000fe20000000800 */
[----:B------:R-:W-:Y:S02]  /*15f90*/  LOP3.LUT R39, R10, R39, RZ, 0xc0, !PT ;  /* 0x000000270a277212 */ /* 0x000fe400078ec0ff */
[--C-:B------:R-:W-:Y:S02]  /*15fa0*/  HSET2.LE.AND R45, R45, R56.reuse, PT ;  /* 0x000000382d2d7233 */ /* 0x100fe40003803000 */
[----:B------:R-:W-:Y:S02]  /*15fb0*/  F2FP.F16.F32.PACK_AB R18, R159, R154 ;  /* 0x0000009a9f12723e */ /* 0x000fe400000000ff */
[----:B------:R-:W-:Y:S03]  /*15fc0*/  LOP3.LUT R54, R209, UR27, R54, 0x96, !PT ;  /* 0x0000001bd1367c12 */ /* 0x000fe6000f8e9636 */
[----:B------:R-:W-:Y:S01]  /*15fd0*/  MUFU.EX2 R120, R120 ;  /* 0x0000007800787308 */ /* 0x000fe20000000800 */
[----:B------:R-:W-:Y:S02]  /*15fe0*/  LOP3.LUT R44, R40, R11, RZ, 0xc0, !PT ;  /* 0x0000000b282c7212 */ /* 0x000fe400078ec0ff */
[--C-:B------:R-:W-:Y:S02]  /*15ff0*/  HSET2.LE.AND R32, R32, R56.reuse, PT ;  /* 0x0000003820207233 */ /* 0x100fe40003803000 */
[----:B------:R-:W-:Y:S02]  /*16000*/  F2FP.F16.F32.PACK_AB R10, R63, R62 ;  /* 0x0000003e3f0a723e */ /* 0x000fe400000000ff */
[----:B------:R-:W-:Y:S03]  /*16010*/  F2FP.F16.F32.PACK_AB R11, R161, R156 ;  /* 0x0000009ca10b723e */ /* 0x000fe600000000ff */
[----:B------:R-:W-:Y:S01]  /*16020*/  MUFU.EX2 R130, R130 ;  /* 0x0000008200827308 */ /* 0x000fe20000000800 */
[--C-:B------:R-:W-:Y:S02]  /*16030*/  HSET2.LE.AND R170, R170, R56.reuse, PT ;  /* 0x00000038aaaa7233 */ /* 0x100fe40003803000 */
[--C-:B------:R-:W-:Y:S02]  /*16040*/  HSET2.LE.AND R16, R16, R56.reuse, PT ;  /* 0x0000003810107233 */ /* 0x100fe40003803000 */
[----:B------:R-:W-:Y:S02]  /*16050*/  LOP3.LUT R37, R37, R18, RZ, 0xc0, !PT ;  /* 0x0000001225257212 */ /* 0x000fe400078ec0ff */
[----:B------:R-:W-:Y:S03]  /*16060*/  LOP3.LUT R26, R26, R19, RZ, 0xc0, !PT ;  /* 0x000000131a1a7212 */ /* 0x000fe600078ec0ff */
[----:B------:R-:W-:Y:S01]  /*16070*/  MUFU.EX2 R131, R131 ;  /* 0x0000008300837308 */ /* 0x000fe20000000800 */
[--C-:B------:R-:W-:Y:S01]  /*16080*/  HSET2.LE.AND R40, R55, R56.reuse, PT ;  /* 0x0000003837287233 */ /* 0x100fe20003803000 */
[----:B------:R-:W-:Y:S01]  /*16090*/  IMAD.WIDE.U32 R54, R54, -0x326172a9, RZ ;  /* 0xcd9e8d5736367825 */ /* 0x000fe200078e00ff */
[--C-:B------:R-:W-:Y:S02]  /*160a0*/  HSET2.LE.AND R13, R13, R56.reuse, PT ;  /* 0x000000380d0d7233 */ /* 0x100fe40003803000 */
[----:B------:R-:W-:Y:S02]  /*160b0*/  LOP3.LUT R47, R45, R10, RZ, 0xc0, !PT ;  /* 0x0000000a2d2f7212 */ /* 0x000fe400078ec0ff */
[----:B------:R-:W-:Y:S03]  /*160c0*/  F2FP.F16.F32.PACK_AB R19, R167, R162 ;  /* 0x000000a2a713723e */ /* 0x000fe600000000ff */
[----:B------:R-:W-:Y:S01]  /*160d0*/  MUFU.EX2 R122, R122 ;  /* 0x0000007a007a7308 */ /* 0x000fe20000000800 */
[----:B------:R-:W-:Y:S02]  /*160e0*/  F2FP.F16.F32.PACK_AB R18, R100, R101 ;  /* 0x000000656412723e */ /* 0x000fe400000000ff */
[----:B------:R-:W-:Y:S02]  /*160f0*/  LOP3.LUT R45, R32, R11, RZ, 0xc0, !PT ;  /* 0x0000000b202d7212 */ /* 0x000fe400078ec0ff */
[--C-:B------:R-:W-:Y:S02]  /*16100*/  HSET2.LE.AND R32, R24, R56.reuse, PT ;  /* 0x0000003818207233 */ /* 0x100fe40003803000 */
[----:B------:R-:W-:Y:S03]  /*16110*/  LOP3.LUT R24, R170, R27, RZ, 0xc0, !PT ;  /* 0x0000001baa187212 */ /* 0x000fe600078ec0ff */
[----:B------:R-:W-:Y:S01]  /*16120*/  MUFU.EX2 R75, R75 ;  /* 0x0000004b004b7308 */ /* 0x000fe20000000800 */
[----:B------:R-:W-:Y:S02]  /*16130*/  LOP3.LUT R35, R16, R35, RZ, 0xc0, !PT ;  /* 0x0000002310237212 */ /* 0x000fe400078ec0ff */
[--C-:B------:R-:W-:Y:S02]  /*16140*/  HSET2.LE.AND R15, R15, R56.reuse, PT ;  /* 0x000000380f0f7233 */ /* 0x100fe40003803000 */
[----:B------:R-:W-:Y:S02]  /*16150*/  LOP3.LUT R34, R34, R19, RZ, 0xc0, !PT ;  /* 0x0000001322227212 */ /* 0x000fe400078ec0ff */
[--C-:B------:R-:W-:Y:S03]  /*16160*/  HSET2.LE.AND R42, R168, R56.reuse, PT ;  /* 0x00000038a82a7233 */ /* 0x100fe60003803000 */
[----:B------:R-:W-:Y:S01]  /*16170*/  MUFU.EX2 R207, R207 ;  /* 0x000000cf00cf7308 */ /* 0x000fe20000000800 */
[----:B------:R-:W-:Y:S02]  /*16180*/  LOP3.LUT R27, R13, R18, RZ, 0xc0, !PT ;  /* 0x000000120d1b7212 */ /* 0x000fe400078ec0ff */
[--C-:B------:R-:W-:Y:S02]  /*16190*/  HSET2.LE.AND R41, R12, R56.reuse, PT ;  /* 0x000000380c297233 */ /* 0x100fe40003803000 */
[----:B------:R-:W-:Y:S02]  /*161a0*/  F2FP.F16.F32.PACK_AB R16, R84, R79 ;  /* 0x0000004f5410723e */ /* 0x000fe400000000ff */
[----:B------:R-:W-:Y:S03]  /*161b0*/  F2FP.F16.F32.PACK_AB R19, R69, R76 ;  /* 0x0000004c4513723e */ /* 0x000fe600000000ff */
[----:B------:R-:W-:Y:S01]  /*161c0*/  MUFU.EX2 R210, R210 ;  /* 0x000000d200d27308 */ /* 0x000fe20000000800 */
[----:B------:R-:W-:Y:S02]  /*161d0*/  LOP3.LUT R13, R55, UR10, R116, 0x96, !PT ;  /* 0x0000000a370d7c12 */ /* 0x000fe4000f8e9674 */
[----:B------:R-:W-:Y:S02]  /*161e0*/  F2FP.F16.F32.PACK_AB R18, R78, R71 ;  /* 0x000000474e12723e */ /* 0x000fe400000000ff */
[--C-:B------:R-:W-:Y:S02]  /*161f0*/  HSET2.LE.AND R20, R20, R56.reuse, PT ;  /* 0x0000003814147233 */ /* 0x100fe40003803000 */
[----:B------:R-:W-:Y:S02]  /*16200*/  LOP3.LUT R43, R15, R16, RZ, 0xc0, !PT ;  /* 0x000000100f2b7212 */ /* 0x000fe400078ec0ff */
[--C-:B------:R-:W-:Y:S02]  /*16210*/  HSET2.LE.AND R17, R17, R56.reuse, PT ;  /* 0x0000003811117233 */ /* 0x100fe40003803000 */
[----:B------:R-:W-:Y:S02]  /*16220*/  LOP3.LUT R42, R42, R19, RZ, 0xc0, !PT ;  /* 0x000000132a2a7212 */ /* 0x000fe400078ec0ff */
[----:B------:R-:W-:Y:S02]  /*16230*/  LOP3.LUT R12, R59, UR36, R54, 0x96, !PT ;  /* 0x000000243b0c7c12 */ /* 0x000fe4000f8e9636 */
[----:B------:R-:W-:Y:S01]  /*16240*/  LOP3.LUT R41, R41, R18, RZ, 0xc0, !PT ;  /* 0x0000001229297212 */ /* 0x000fe200078ec0ff */
[----:B------:R-:W-:Y:S01]  /*16250*/  IMAD.WIDE.U32 R18, R13, -0x2daee0ad, RZ ;  /* 0xd2511f530d127825 */ /* 0x000fe200078e00ff */
[----:B------:R-:W-:Y:S02]  /*16260*/  F2FP.F16.F32.PACK_AB R16, R86, R85 ;  /* 0x000000555610723e */ /* 0x000fe400000000ff */
[----:B------:R-:W-:Y:S02]  /*16270*/  LOP3.LUT R20, R20, R49, RZ, 0xc0, !PT ;  /* 0x0000003114147212 */ /* 0x000fe400078ec0ff */
[--C-:B------:R-:W-:Y:S02]  /*16280*/  HSET2.LE.AND R33, R33, R56.reuse, PT ;  /* 0x0000003821217233 */ /* 0x100fe40003803000 */
[----:B------:R-:W-:Y:S01]  /*16290*/  LOP3.LUT R49, R17, R16, RZ, 0xc0, !PT ;  /* 0x0000001011317212 */ /* 0x000fe200078ec0ff */
[----:B------:R-:W-:Y:S01]  /*162a0*/  IMAD.WIDE.U32 R16, R12, -0x2daee0ad, RZ ;  /* 0xd2511f530c107825 */ /* 0x000fe200078e00ff */
[--C-:B------:R-:W-:Y:S02]  /*162b0*/  HSET2.LE.AND R53, R53, R56.reuse, PT ;  /* 0x0000003835357233 */ /* 0x100fe40003803000 */
[----:B------:R-:W-:Y:S02]  /*162c0*/  F2FP.F16.F32.PACK_AB R52, R103, R4 ;  /* 0x000000046734723e */ /* 0x000fe400000000ff */
[----:B------:R-:W-:Y:S02]  /*162d0*/  LOP3.LUT R13, R19, UR32, R94, 0x96, !PT ;  /* 0x00000020130d7c12 */ /* 0x000fe4000f8e965e */
[----:B------:R-:W-:Y:S02]  /*162e0*/  LOP3.LUT R48, R33, R48, RZ, 0xc0, !PT ;  /* 0x0000003021307212 */ /* 0x000fe400078ec0ff */
[--C-:B------:R-:W-:Y:S02]  /*162f0*/  HSET2.LE.AND R33, R25, R56.reuse, PT ;  /* 0x0000003819217233 */ /* 0x100fe40003803000 */
[----:B------:R-:W-:Y:S01]  /*16300*/  LOP3.LUT R25, R53, R52, RZ, 0xc0, !PT ;  /* 0x0000003435197212 */ /* 0x000fe200078ec0ff */
[----:B------:R-:W-:Y:S01]  /*16310*/  IMAD.WIDE.U32 R52, R13, -0x326172a9, RZ ;  /* 0xcd9e8d570d347825 */ /* 0x000fe200078e00ff */
[----:B------:R-:W-:Y:S02]  /*16320*/  LOP3.LUT R12, R17, UR28, R18, 0x96, !PT ;  /* 0x0000001c110c7c12 */ /* 0x000fe4000f8e9612 */
[----:B---3--:R-:W-:Y:S02]  /*16330*/  F2FP.F16.F32.PACK_AB R11, R165, R160 ;  /* 0x000000a0a50b723e */ /* 0x008fe400000000ff */
[----:B------:R-:W-:Y:S01]  /*16340*/  HSET2.LE.AND R50, R181, R56, PT ;  /* 0x00000038b5327233 */ /* 0x000fe20003803000 */
[----:B------:R-:W-:Y:S01]  /*16350*/  IMAD.WIDE.U32 R18, R12, -0x326172a9, RZ ;  /* 0xcd9e8d570c127825 */ /* 0x000fe200078e00ff */
[----:B------:R-:W-:Y:S02]  /*16360*/  LOP3.LUT R12, R53, UR31, R58, 0x96, !PT ;  /* 0x0000001f350c7c12 */ /* 0x000fe4000f8e963a */
[----:B------:R-:W-:Y:S02]  /*16370*/  LOP3.LUT R32, R32, R11, RZ, 0xc0, !PT ;  /* 0x0000000b20207212 */ /* 0x000fe400078ec0ff */
[----:B------:R-:W-:Y:S01]  /*16380*/  LOP3.LUT R13, R19, UR25, R52, 0x96, !PT ;  /* 0x00000019130d7c12 */ /* 0x000fe2000f8e9634 */
[----:B------:R-:W-:Y:S01]  /*16390*/  IMAD.WIDE.U32 R52, R12, -0x2daee0ad, RZ ;  /* 0xd2511f530c347825 */ /* 0x000fe200078e00ff */
[----:B-1----:R-:W-:Y:S02]  /*163a0*/  F2FP.F16.F32.PACK_AB R11, R169, R164 ;  /* 0x000000a4a90b723e */ /* 0x002fe400000000ff */
[----:B----4-:R-:W-:Y:S02]  /*163b0*/  F2FP.F16.F32.PACK_AB R10, R92, R93 ;  /* 0x0000005d5c0a723e */ /* 0x010fe400000000ff */
[----:B------:R-:W-:Y:S02]  /*163c0*/  LOP3.LUT R12, R53, UR24, R16, 0x96, !PT ;  /* 0x00000018350c7c12 */ /* 0x000fe4000f8e9610 */
[----:B------:R-:W-:Y:S02]  /*163d0*/  LOP3.LUT R40, R40, R11, RZ, 0xc0, !PT ;  /* 0x0000000b28287212 */ /* 0x000fe400078ec0ff */
[----:B-----5:R-:W-:Y:S01]  /*163e0*/  F2FP.F16.F32.PACK_AB R11, R65, R64 ;  /* 0x00000040410b723e */ /* 0x020fe200000000ff */
[----:B------:R-:W-:Y:S01]  /*163f0*/  IMAD.WIDE.U32 R16, R12, -0x326172a9, RZ ;  /* 0xcd9e8d570c107825 */ /* 0x000fe200078e00ff */
[----:B------:R-:W-:Y:S02]  /*16400*/  LOP3.LUT R33, R33, R10, RZ, 0xc0, !PT ;  /* 0x0000000a21217212 */ /* 0x000fe400078ec0ff */
[----:B------:R-:W-:Y:S02]  /*16410*/  LOP3.LUT R50, R50, R11, RZ, 0xc0, !PT ;  /* 0x0000000b32327212 */ /* 0x000fe400078ec0ff */
[----:B------:R-:W-:Y:S01]  /*16420*/  LOP3.LUT R12, R17, UR23, R18, 0x96, !PT ;  /* 0x00000017110c7c12 */ /* 0x000fe2000f8e9612 */
[----:B------:R-:W-:Y:S01]  /*16430*/  IMAD.WIDE.U32 R18, R13, -0x2daee0ad, RZ ;  /* 0xd2511f530d127825 */ /* 0x000fe200078e00ff */
[----:B------:R-:W-:Y:S02]  /*16440*/  LOP3.LUT R10, R55, UR10, R186, 0x96, !PT ;  /* 0x0000000a370a7c12 */ /* 0x000fe4000f8e96ba */
[----:B------:R-:W-:Y:S01]  /*16450*/  LOP3.LUT R11, R125, UR36, R54, 0x96, !PT ;  /* 0x000000247d0b7c12 */ /* 0x000fe2000f8e9636 */
[----:B------:R-:W-:Y:S01]  /*16460*/  IMAD.MOV.U32 R55, RZ, RZ, R125 ;  /* 0x000000ffff377224 */ /* 0x000fe200078e007d */
[----:B------:R-:W-:Y:S01]  /*16470*/  LOP3.LUT R13, R19, UR19, R52, 0x96, !PT ;  /* 0x00000013130d7c12 */ /* 0x000fe2000f8e9634 */
[----:B------:R-:W-:Y:S04]  /*16480*/  IMAD.MOV.U32 R54, RZ, RZ, R124 ;  /* 0x000000ffff367224 */ /* 0x000fe800078e007c */
[----:B------:R-:W-:Y:S05]  /*16490*/  IMAD.WIDE.U32 R52, R13, -0x326172a9, RZ ;  /* 0xcd9e8d570d347825 */ /* 0x000fea00078e00ff */
[----:B------:R-:W-:Y:S02]  /*164a0*/  LOP3.LUT R17, R53, UR35, R16, 0x96, !PT ;  /* 0x0000002335117c12 */ /* 0x000fe4000f8e9610 */
[C---:B------:R-:W-:Y:S01]  /*164b0*/  LOP3.LUT R16, R52.reuse, 0xffff, RZ, 0xc0, !PT ;  /* 0x0000ffff34107812 */ /* 0x040fe200078ec0ff */
[----:B------:R-:W-:Y:S01]  /*164c0*/  IMAD.MOV.U32 R53, RZ, RZ, R109 ;  /* 0x000000ffff357224 */ /* 0x000fe200078e006d */
[----:B------:R-:W-:Y:S02]  /*164d0*/  LOP3.LUT R125, R52, 0xff, RZ, 0xc0, !PT ;  /* 0x000000ff347d7812 */ /* 0x000fe400078ec0ff */
[--C-:B------:R-:W-:Y:S02]  /*164e0*/  SHF.R.U32.HI R15, RZ, 0x10, R52.reuse ;  /* 0x00000010ff0f7819 */ /* 0x100fe40000011634 */
[----:B------:R-:W-:Y:S01]  /*164f0*/  SHF.R.U32.HI R119, RZ, 0x18, R52 ;  /* 0x00000018ff777819 */ /* 0x000fe20000011634 */
[----:B------:R-:W-:Y:S01]  /*16500*/  IMAD.MOV.U32 R52, RZ, RZ, R108 ;  /* 0x000000ffff347224 */ /* 0x000fe200078e006c */
[----:B------:R-:W-:Y:S01]  /*16510*/  SHF.R.U32.HI R16, RZ, 0x8, R16 ;  /* 0x00000008ff107819 */ /* 0x000fe20000011610 */
[----:B------:R-:W-:Y:S01]  /*16520*/  IMAD.WIDE.U32 R108, R12, -0x2daee0ad, RZ ;  /* 0xd2511f530c6c7825 */ /* 0x000fe200078e00ff */
[----:B------:R-:W-:Y:S02]  /*16530*/  SHF.R.U32.HI R124, RZ, 0x10, R17 ;  /* 0x00000010ff7c7819 */ /* 0x000fe40000011611 */
[C---:B------:R-:W-:Y:S01]  /*16540*/  LOP3.LUT R19, R17.reuse, 0xffff, RZ, 0xc0, !PT ;  /* 0x0000ffff11137812 */ /* 0x040fe200078ec0ff */
[----:B------:R-:W-:Y:S01]  /*16550*/  IMAD.MOV.U32 R14, RZ, RZ, R52 ;  /* 0x000000ffff0e7224 */ /* 0x000fe200078e0034 */
[C---:B------:R-:W-:Y:S01]  /*16560*/  LOP3.LUT R13, R108.reuse, 0xffff, RZ, 0xc0, !PT ;  /* 0x0000ffff6c0d7812 */ /* 0x040fe200078ec0ff */
[----:B------:R-:W-:Y:S01]  /*16570*/  IMAD.MOV.U32 R52, RZ, RZ, R186 ;  /* 0x000000ffff347224 */ /* 0x000fe200078e00ba */
[----:B------:R-:W-:Y:S02]  /*16580*/  LOP3.LUT R110, R108, 0xff, RZ, 0xc0, !PT ;  /* 0x000000ff6c6e7812 */ /* 0x000fe400078ec0ff */
[----:B------:R-:W-:Y:S02]  /*16590*/  LOP3.LUT R126, R17, 0xff, RZ, 0xc0, !PT ;  /* 0x000000ff117e7812 */ /* 0x000fe400078ec0ff */
[----:B------:R-:W-:Y:S02]  /*165a0*/  PRMT R125, R125, 0x5410, R16 ;  /* 0x000054107d7d7816 */ /* 0x000fe40000000010 */
[----:B------:R-:W-:Y:S02]  /*165b0*/  SHF.R.U32.HI R13, RZ, 0x8, R13 ;  /* 0x00000008ff0d7819 */ /* 0x000fe4000001160d */
[--C-:B------:R-:W-:Y:S02]  /*165c0*/  SHF.R.U32.HI R12, RZ, 0x10, R108.reuse ;  /* 0x00000010ff0c7819 */ /* 0x100fe4000001166c */
[----:B------:R-:W-:Y:S02]  /*165d0*/  SHF.R.U32.HI R17, RZ, 0x18, R17 ;  /* 0x00000018ff117819 */ /* 0x000fe40000011611 */
[----:B------:R-:W-:Y:S02]  /*165e0*/  LOP3.LUT R124, R124, 0xff, RZ, 0xc0, !PT ;  /* 0x000000ff7c7c7812 */ /* 0x000fe400078ec0ff */
[----:B------:R-:W-:Y:S01]  /*165f0*/  LOP3.LUT R16, R15, 0xff, RZ, 0xc0, !PT ;  /* 0x000000ff0f107812 */ /* 0x000fe200078ec0ff */
[----:B------:R-:W-:Y:S01]  /*16600*/  IMAD.MOV.U32 R15, RZ, RZ, R53 ;  /* 0x000000ffff0f7224 */ /* 0x000fe200078e0035 */
[----:B------:R-:W-:Y:S01]  /*16610*/  PRMT R110, R110, 0x5410, R13 ;  /* 0x000054106e6e7816 */ /* 0x000fe2000000000d */
[----:B------:R-:W-:Y:S01]  /*16620*/  IMAD.MOV.U32 R15, RZ, RZ, R95 ;  /* 0x000000ffff0f7224 */ /* 0x000fe200078e005f */
[----:B------:R-:W-:Y:S01]  /*16630*/  SHF.R.U32.HI R108, RZ, 0x18, R108 ;  /* 0x00000018ff6c7819 */ /* 0x000fe2000001166c */
[----:B------:R-:W-:Y:S01]  /*16640*/  FADD.FTZ R15, -R8, R223 ;  /* 0x000000df080f7221 */ /* 0x000fe20000010100 */
[----:B------:R-:W-:Y:S01]  /*16650*/  PRMT R124, R124, 0x5410, R17 ;  /* 0x000054107c7c7816 */ /* 0x000fe20000000011 */
[----:B------:R-:W-:Y:S01]  /*16660*/  IMAD.MOV.U32 R53, RZ, RZ, R187 ;  /* 0x000000ffff357224 */ /* 0x000fe200078e00bb */
[----:B------:R-:W-:Y:S01]  /*16670*/  PRMT R119, R16, 0x5410, R119 ;  /* 0x0000541010777816 */ /* 0x000fe20000000077 */
[----:B------:R-:W-:Y:S01]  /*16680*/  IMAD.WIDE.U32 R16, R10, -0x2daee0ad, RZ ;  /* 0xd2511f530a107825 */ /* 0x000fe200078e00ff */
[----:B------:R-:W-:Y:S02]  /*16690*/  LOP3.LUT R13, R12, 0xff, RZ, 0xc0, !PT ;  /* 0x000000ff0c0d7812 */ /* 0x000fe400078ec0ff */
[----:B------:R-:W-:Y:S01]  /*166a0*/  SHF.R.U32.HI R19, RZ, 0x8, R19 ;  /* 0x00000008ff137819 */ /* 0x000fe20000011613 */
[----:B------:R-:W-:Y:S01]  /*166b0*/  IMAD.MOV.U32 R223, RZ, RZ, R8 ;  /* 0x000000ffffdf7224 */ /* 0x000fe200078e0008 */
[----:B------:R-:W-:Y:S01]  /*166c0*/  PRMT R108, R13, 0x5410, R108 ;  /* 0x000054100d6c7816 */ /* 0x000fe2000000006c */
[----:B------:R-:W-:Y:S01]  /*166d0*/  IMAD.WIDE.U32 R12, R11, -0x2daee0ad, RZ ;  /* 0xd2511f530b0c7825 */ /* 0x000fe200078e00ff */
[----:B------:R-:W-:Y:S02]  /*166e0*/  LOP3.LUT R10, R17, UR32, R14, 0x96, !PT ;  /* 0x00000020110a7c12 */ /* 0x000fe4000f8e960e */
[----:B------:R-:W-:Y:S02]  /*166f0*/  LOP3.LUT R181, R109, UR11, R18, 0x96, !PT ;  /* 0x0000000b6db57c12 */ /* 0x000fe4000f8e9612 */
[----:B------:R-:W-:Y:S01]  /*16700*/  LOP3.LUT R11, R13, UR28, R16, 0x96, !PT ;  /* 0x0000001c0d0b7c12 */ /* 0x000fe2000f8e9610 */
[----:B------:R-:W-:Y:S01]  /*16710*/  IMAD.WIDE.U32 R16, R10, -0x326172a9, RZ ;  /* 0xcd9e8d570a107825 */ /* 0x000fe200078e00ff */
[----:B------:R-:W-:Y:S04]  /*16720*/  PRMT R126, R126, 0x5410, R19 ;  /* 0x000054107e7e7816 */ /* 0x000fe80000000013 */
[----:B------:R-:W-:Y:S05]  /*16730*/  LOP3.LUT R10, R17, UR31, R54, 0x96, !PT ;  /* 0x0000001f110a7c12 */ /* 0x000fea000f8e9636 */
[----:B------:R-:W-:Y:S05]  /*16740*/  IMAD.WIDE.U32 R18, R10, -0x2daee0ad, RZ ;  /* 0xd2511f530a127825 */ /* 0x000fea00078e00ff */
[----:B------:R-:W-:Y:S01]  /*16750*/  LOP3.LUT R10, R19, UR24, R12, 0x96, !PT ;  /* 0x00000018130a7c12 */ /* 0x000fe2000f8e960c */
[----:B------:R-:W-:Y:S05]  /*16760*/  IMAD.WIDE.U32 R12, R11, -0x326172a9, RZ ;  /* 0xcd9e8d570b0c7825 */ /* 0x000fea00078e00ff */
[----:B------:R-:W-:Y:S05]  /*16770*/  LOP3.LUT R16, R13, UR25, R16, 0x96, !PT ;  /* 0x000000190d107c12 */ /* 0x000fea000f8e9610 */
[----:B------:R-:W-:Y:S05]  /*16780*/  IMAD.WIDE.U32 R16, R16, -0x2daee0ad, RZ ;  /* 0xd2511f5310107825 */ /* 0x000fea00078e00ff */
[----:B------:R-:W-:Y:S01]  /*16790*/  LOP3.LUT R11, R17, UR19, R18, 0x96, !PT ;  /* 0x00000013110b7c12 */ /* 0x000fe2000f8e9612 */
[----:B------:R-:W-:Y:S05]  /*167a0*/  IMAD.WIDE.U32 R18, R10, -0x326172a9, RZ ;  /* 0xcd9e8d570a127825 */ /* 0x000fea00078e00ff */
[----:B------:R-:W-:Y:S01]  /*167b0*/  LOP3.LUT R10, R19, UR23, R12, 0x96, !PT ;  /* 0x00000017130a7c12 */ /* 0x000fe2000f8e960c */
[----:B------:R-:W-:Y:S04]  /*167c0*/  IMAD.WIDE.U32 R12, R11, -0x326172a9, RZ ;  /* 0xcd9e8d570b0c7825 */ /* 0x000fe800078e00ff */
[----:B------:R-:W-:Y:S01]  /*167d0*/  IMAD.MOV.U32 R19, RZ, RZ, R209 ;  /* 0x000000ffff137224 */ /* 0x000fe200078e00d1 */
[----:B------:R-:W-:Y:S01]  /*167e0*/  LOP3.LUT R11, R13, UR35, R18, 0x96, !PT ;  /* 0x000000230d0b7c12 */ /* 0x000fe2000f8e9612 */
[----:B------:R-:W-:Y:S01]  /*167f0*/  IMAD.MOV.U32 R18, RZ, RZ, R208 ;  /* 0x000000ffff127224 */ /* 0x000fe200078e00d0 */
[C---:B------:R-:W-:Y:S02]  /*16800*/  LOP3.LUT R13, R12.reuse, 0xffff, RZ, 0xc0, !PT ;  /* 0x0000ffff0c0d7812 */ /* 0x040fe400078ec0ff */
[--C-:B------:R-:W-:Y:S02]  /*16810*/  SHF.R.U32.HI R185, RZ, 0x10, R12.reuse ;  /* 0x00000010ffb97819 */ /* 0x100fe4000001160c */
[----:B------:R-:W-:Y:S02]  /*16820*/  LOP3.LUT R194, R12, 0xff, RZ, 0xc0, !PT ;  /* 0x000000ff0cc27812 */ /* 0x000fe400078ec0ff */
[----:B------:R-:W-:Y:S02]  /*16830*/  SHF.R.U32.HI R13, RZ, 0x8, R13 ;  /* 0x00000008ff0d7819 */ /* 0x000fe4000001160d */
[----:B------:R-:W-:Y:S02]  /*16840*/  SHF.R.U32.HI R12, RZ, 0x18, R12 ;  /* 0x00000018ff0c7819 */ /* 0x000fe4000001160c */
[----:B------:R-:W-:Y:S02]  /*16850*/  LOP3.LUT R185, R185, 0xff, RZ, 0xc0, !PT ;  /* 0x000000ffb9b97812 */ /* 0x000fe400078ec0ff */
[----:B------:R-:W-:Y:S02]  /*16860*/  PRMT R194, R194, 0x5410, R13 ;  /* 0x00005410c2c27816 */ /* 0x000fe4000000000d */
[----:B------:R-:W-:Y:S01]  /*16870*/  PRMT R185, R185, 0x5410, R12 ;  /* 0x00005410b9b97816 */ /* 0x000fe2000000000c */
[----:B------:R-:W-:Y:S01]  /*16880*/  IMAD.WIDE.U32 R12, R10, -0x2daee0ad, RZ ;  /* 0xd2511f530a0c7825 */ /* 0x000fe200078e00ff */
[C---:B------:R-:W-:Y:S02]  /*16890*/  LOP3.LUT R10, R11.reuse, 0xffff, RZ, 0xc0, !PT ;  /* 0x0000ffff0b0a7812 */ /* 0x040fe400078ec0ff */
[----:B------:R-:W-:Y:S02]  /*168a0*/  LOP3.LUT R187, R11, 0xff, RZ, 0xc0, !PT ;  /* 0x000000ff0bbb7812 */ /* 0x000fe400078ec0ff */
[----:B------:R-:W-:Y:S02]  /*168b0*/  SHF.R.U32.HI R10, RZ, 0x8, R10 ;  /* 0x00000008ff0a7819 */ /* 0x000fe4000001160a */
[----:B------:R-:W-:Y:S02]  /*168c0*/  LOP3.LUT R209, R13, UR11, R16, 0x96, !PT ;  /* 0x0000000b0dd17c12 */ /* 0x000fe4000f8e9610 */
[----:B------:R-:W-:Y:S01]  /*168d0*/  PRMT R187, R187, 0x5410, R10 ;  /* 0x00005410bbbb7816 */ /* 0x000fe2000000000a */
[----:B------:R-:W-:Y:S01]  /*168e0*/  IMAD.U32 R10, RZ, RZ, UR42 ;  /* 0x0000002aff0a7e24 */ /* 0x000fe2000f8e00ff */
[--C-:B------:R-:W-:Y:S02]  /*168f0*/  SHF.R.U32.HI R186, RZ, 0x10, R11.reuse ;  /* 0x00000010ffba7819 */ /* 0x100fe4000001160b */
[----:B------:R-:W-:Y:S02]  /*16900*/  LOP3.LUT R13, R12, 0xffff, RZ, 0xc0, !PT ;  /* 0x0000ffff0c0d7812 */ /* 0x000fe400078ec0ff */
[----:B------:R-:W-:Y:S02]  /*16910*/  LOP3.LUT R10, R19, UR27, R10, 0x96, !PT ;  /* 0x0000001b130a7c12 */ /* 0x000fe4000f8e960a */
[----:B------:R-:W-:Y:S02]  /*16920*/  SHF.R.U32.HI R11, RZ, 0x18, R11 ;  /* 0x00000018ff0b7819 */ /* 0x000fe4000001160b */
[----:B------:R-:W-:Y:S01]  /*16930*/  LOP3.LUT R186, R186, 0xff, RZ, 0xc0, !PT ;  /* 0x000000ffbaba7812 */ /* 0x000fe200078ec0ff */
[----:B------:R-:W-:Y:S01]  /*16940*/  IMAD.WIDE.U32 R16, R10, -0x326172a9, RZ ;  /* 0xcd9e8d570a107825 */ /* 0x000fe200078e00ff */
[----:B------:R-:W-:Y:S02]  /*16950*/  SHF.R.U32.HI R13, RZ, 0x8, R13 ;  /* 0x00000008ff0d7819 */ /* 0x000fe4000001160d */
[----:B------:R-:W-:Y:S02]  /*16960*/  LOP3.LUT R170, R12, 0xff, RZ, 0xc0, !PT ;  /* 0x000000ff0caa7812 */ /* 0x000fe400078ec0ff */
[----:B------:R-:W-:Y:S02]  /*16970*/  LOP3.LUT R10, R17, UR10, R52, 0x96, !PT ;  /* 0x0000000a110a7c12 */ /* 0x000fe4000f8e9634 */
[----:B------:R-:W-:Y:S02]  /*16980*/  PRMT R186, R186, 0x5410, R11 ;  /* 0x00005410baba7816 */ /* 0x000fe4000000000b */
[--C-:B------:R-:W-:Y:S01]  /*16990*/  SHF.R.U32.HI R168, RZ, 0x10, R12.reuse ;  /* 0x00000010ffa87819 */ /* 0x100fe2000001160c */
[----:B------:R-:W-:Y:S01]  /*169a0*/  IMAD.WIDE.U32 R52, R10, -0x2daee0ad, RZ ;  /* 0xd2511f530a347825 */ /* 0x000fe200078e00ff */
[----:B------:R-:W-:Y:S02]  /*169b0*/  PRMT R170, R170, 0x5410, R13 ;  /* 0x00005410aaaa7816 */ /* 0x000fe4000000000d */
[----:B------:R-:W-:Y:S02]  /*169c0*/  SHF.R.U32.HI R13, RZ, 0x18, R12 ;  /* 0x00000018ff0d7819 */ /* 0x000fe4000001160c */
[----:B------:R-:W-:Y:S01]  /*169d0*/  LOP3.LUT R10, R53, UR32, R14, 0x96, !PT ;  /* 0x00000020350a7c12 */ /* 0x000fe2000f8e960e */
[----:B------:R-:W-:Y:S01]  /*169e0*/  IMAD.MOV.U32 R14, RZ, RZ, R94 ;  /* 0x000000ffff0e7224 */ /* 0x000fe200078e005e */
[----:B------:R-:W-:Y:S03]  /*169f0*/  LOP3.LUT R168, R168, 0xff, RZ, 0xc0, !PT ;  /* 0x000000ffa8a87812 */ /* 0x000fe600078ec0ff */
[----:B------:R-:W-:Y:S01]  /*16a00*/  IMAD.WIDE.U32 R18, R10, -0x326172a9, RZ ;  /* 0xcd9e8d570a127825 */ /* 0x000fe200078e00ff */
[----:B------:R-:W-:Y:S02]  /*16a10*/  LOP3.LUT R10, R55, UR36, R16, 0x96, !PT ;  /* 0x00000024370a7c12 */ /* 0x000fe4000f8e9610 */
[----:B------:R-:W-:Y:S02]  /*16a20*/  PRMT R168, R168, 0x5410, R13 ;  /* 0x00005410a8a87816 */ /* 0x000fe4000000000d */
[----:B------:R-:W-:Y:S01]  /*16a30*/  LOP3.LUT R12, R19, UR31, R54, 0x96, !PT ;  /* 0x0000001f130c7c12 */ /* 0x000fe2000f8e9636 */
[----:B------:R-:W-:Y:S05]  /*16a40*/  IMAD.WIDE.U32 R10, R10, -0x2daee0ad, RZ ;  /* 0xd2511f530a0a7825 */ /* 0x000fea00078e00ff */
[----:B------:R-:W-:Y:S01]  /*16a50*/  LOP3.LUT R11, R11, UR28, R52, 0x96, !PT ;  /* 0x0000001c0b0b7c12 */ /* 0x000fe2000f8e9634 */
[----:B------:R-:W-:Y:S04]  /*16a60*/  IMAD.WIDE.U32 R52, R12, -0x2daee0ad, RZ ;  /* 0xd2511f530c347825 */ /* 0x000fe800078e00ff */
[----:B------:R-:W-:Y:S01]  /*16a70*/  IMAD.WIDE.U32 R12, R11, -0x326172a9, RZ ;  /* 0xcd9e8d570b0c7825 */ /* 0x000fe200078e00ff */
[----:B------:R-:W-:Y:S04]  /*16a80*/  LOP3.LUT R10, R53, UR24, R10, 0x96, !PT ;  /* 0x00000018350a7c12 */ /* 0x000fe8000f8e960a */
[----:B------:R-:W-:Y:S01]  /*16a90*/  LOP3.LUT R18, R13, UR25, R18, 0x96, !PT ;  /* 0x000000190d127c12 */ /* 0x000fe2000f8e9612 */
[----:B------:R-:W-:Y:S04]  /*16aa0*/  IMAD.WIDE.U32 R54, R10, -0x326172a9, RZ ;  /* 0xcd9e8d570a367825 */ /* 0x000fe800078e00ff */
[----:B------:R-:W-:Y:S01]  /*16ab0*/  IMAD.WIDE.U32 R18, R18, -0x2daee0ad, RZ ;  /* 0xd2511f5312127825 */ /* 0x000fe200078e00ff */
[----:B------:R-:W-:Y:S03]  /*16ac0*/  LOP3.LUT R10, R55, UR23, R12, 0x96, !PT ;  /* 0x00000017370a7c12 */ /* 0x000fe6000f8e960c */
[----:B------:R-:W-:Y:S01]  /*16ad0*/  IMAD.MOV.U32 R55, RZ, RZ, R117 ;  /* 0x000000ffff377224 */ /* 0x000fe200078e0075 */
[----:B------:R-:W-:Y:S05]  /*16ae0*/  LOP3.LUT R11, R19, UR19, R52, 0x96, !PT ;  /* 0x00000013130b7c12 */ /* 0x000fea000f8e9634 */
[----:B------:R-:W-:Y:S03]  /*16af0*/  IMAD.WIDE.U32 R52, R11, -0x326172a9, RZ ;  /* 0xcd9e8d570b347825 */ /* 0x000fe600078e00ff */
[C---:B------:R-:W-:Y:S02]  /*16b00*/  LOP3.LUT R12, R52.reuse, 0xffff, RZ, 0xc0, !PT ;  /* 0x0000ffff340c7812 */ /* 0x040fe400078ec0ff */
[----:B------:R-:W-:Y:S02]  /*16b10*/  LOP3.LUT R117, R52, 0xff, RZ, 0xc0, !PT ;  /* 0x000000ff34757812 */ /* 0x000fe400078ec0ff */
[----:B------:R-:W-:Y:S02]  /*16b20*/  SHF.R.U32.HI R12, RZ, 0x8, R12 ;  /* 0x00000008ff0c7819 */ /* 0x000fe4000001160c */
[----:B------:R-:W-:Y:S02]  /*16b30*/  SHF.R.U32.HI R111, RZ, 0x10, R52 ;  /* 0x00000010ff6f7819 */ /* 0x000fe40000011634 */
[----:B------:R-:W-:Y:S02]  /*16b40*/  PRMT R117, R117, 0x5410, R12 ;  /* 0x0000541075757816 */ /* 0x000fe4000000000c */
[----:B------:R-:W-:Y:S02]  /*16b50*/  SHF.R.U32.HI R12, RZ, 0x18, R52 ;  /* 0x00000018ff0c7819 */ /* 0x000fe40000011634 */
[----:B------:R-:W-:Y:S02]  /*16b60*/  LOP3.LUT R111, R111, 0xff, RZ, 0xc0, !PT ;  /* 0x000000ff6f6f7812 */ /* 0x000fe400078ec0ff */
[----:B------:R-:W-:Y:S01]  /*16b70*/  LOP3.LUT R11, R53, UR35, R54, 0x96, !PT ;  /* 0x00000023350b7c12 */ /* 0x000fe2000f8e9636 */
[----:B------:R-:W-:Y:S01]  /*16b80*/  IMAD.MOV.U32 R54, RZ, RZ, R116 ;  /* 0x000000ffff367224 */ /* 0x000fe200078e0074 */
[----:B------:R-:W-:Y:S01]  /*16b90*/  PRMT R111, R111, 0x5410, R12 ;  /* 0x000054106f6f7816 */ /* 0x000fe2000000000c */
[----:B------:R-:W-:Y:S01]  /*16ba0*/  IMAD.WIDE.U32 R12, R10, -0x2daee0ad, RZ ;  /* 0xd2511f530a0c7825 */ /* 0x000fe200078e00ff */
[----:B------:R-:W-:Y:S02]  /*16bb0*/  SHF.R.U32.HI R116, RZ, 0x10, R11 ;  /* 0x00000010ff747819 */ /* 0x000fe4000001160b */
[----:B------:R-:W-:Y:S02]  /*16bc0*/  LOP3.LUT R118, R11, 0xff, RZ, 0xc0, !PT ;  /* 0x000000ff0b767812 */ /* 0x000fe400078ec0ff */
[----:B------:R-:W-:Y:S02]  /*16bd0*/  SHF.R.U32.HI R94, RZ, 0x10, R12 ;  /* 0x00000010ff5e7819 */ /* 0x000fe4000001160c */
[----:B------:R-:W-:Y:S02]  /*16be0*/  LOP3.LUT R182, R13, UR11, R18, 0x96, !PT ;  /* 0x0000000b0db67c12 */ /* 0x000fe4000f8e9612 */
[----:B------:R-:W-:Y:S02]  /*16bf0*/  LOP3.LUT R10, R12, 0xffff, RZ, 0xc0, !PT ;  /* 0x0000ffff0c0a7812 */ /* 0x000fe400078ec0ff */
[----:B------:R-:W-:Y:S02]  /*16c00*/  SHF.R.U32.HI R13, RZ, 0x18, R12 ;  /* 0x00000018ff0d7819 */ /* 0x000fe4000001160c */
[----:B------:R-:W-:Y:S02]  /*16c10*/  LOP3.LUT R94, R94, 0xff, RZ, 0xc0, !PT ;  /* 0x000000ff5e5e7812 */ /* 0x000fe400078ec0ff */
[----:B------:R-:W-:Y:S02]  /*16c20*/  SHF.R.U32.HI R10, RZ, 0x8, R10 ;  /* 0x00000008ff0a7819 */ /* 0x000fe4000001160a */
[----:B------:R-:W-:Y:S02]  /*16c30*/  PRMT R94, R94, 0x5410, R13 ;  /* 0x000054105e5e7816 */ /* 0x000fe4000000000d */
[----:B------:R-:W-:Y:S02]  /*16c40*/  LOP3.LUT R13, R11, 0xffff, RZ, 0xc0, !PT ;  /* 0x0000ffff0b0d7812 */ /* 0x000fe400078ec0ff */
[----:B------:R-:W-:Y:S02]  /*16c50*/  SHF.R.U32.HI R11, RZ, 0x18, R11 ;  /* 0x00000018ff0b7819 */ /* 0x000fe4000001160b */
[----:B------:R-:W-:Y:S02]  /*16c60*/  LOP3.LUT R95, R12, 0xff, RZ, 0xc0, !PT ;  /* 0x000000ff0c5f7812 */ /* 0x000fe400078ec0ff */
[----:B------:R-:W-:Y:S02]  /*16c70*/  LOP3.LUT R116, R116, 0xff, RZ, 0xc0, !PT ;  /* 0x000000ff74747812 */ /* 0x000fe400078ec0ff */
[----:B------:R-:W-:Y:S02]  /*16c80*/  PRMT R95, R95, 0x5410, R10 ;  /* 0x000054105f5f7816 */ /* 0x000fe4000000000a */
[----:B------:R-:W-:Y:S02]  /*16c90*/  PRMT R116, R116, 0x5410, R11 ;  /* 0x0000541074747816 */ /* 0x000fe4000000000b */
[----:B------:R-:W-:Y:S02]  /*16ca0*/  LOP3.LUT R10, R17, UR10, R54, 0x96, !PT ;  /* 0x0000000a110a7c12 */ /* 0x000fe4000f8e9636 */
[----:B------:R-:W-:Y:S02]  /*16cb0*/  LOP3.LUT R11, R59, UR36, R16, 0x96, !PT ;  /* 0x000000243b0b7c12 */ /* 0x000fe4000f8e9610 */
[----:B------:R-:W-:Y:S01]  /*16cc0*/  SHF.R.U32.HI R13, RZ, 0x8, R13 ;  /* 0x00000008ff0d7819 */ /* 0x000fe2000001160d */
[----:B------:R-:W2:Y:S02]  /*16cd0*/  LDL.LU R59, [R1+0x18] ;  /* 0x00001800013b7983 */ /* 0x000ea40000300800 */
[----:B------:R-:W-:Y:S01]  /*16ce0*/  IMAD.WIDE.U32 R52, R11, -0x2daee0ad, RZ ;  /* 0xd2511f530b347825 */ /* 0x000fe200078e00ff */
[----:B------:R-:W-:Y:S03]  /*16cf0*/  PRMT R118, R118, 0x5410, R13 ;  /* 0x0000541076767816 */ /* 0x000fe6000000000d */
[----:B------:R-:W-:Y:S05]  /*16d00*/  IMAD.WIDE.U32 R12, R10, -0x2daee0ad, RZ ;  /* 0xd2511f530a0c7825 */ /* 0x000fea00078e00ff */
[----:B------:R-:W-:Y:S02]  /*16d10*/  LOP3.LUT R10, R13, UR32, R14, 0x96, !PT ;  /* 0x000000200d0a7c12 */ /* 0x000fe4000f8e960e */
[----:B------:R-:W-:Y:S03]  /*16d20*/  LOP3.LUT R11, R53, UR28, R12, 0x96, !PT ;  /* 0x0000001c350b7c12 */ /* 0x000fe6000f8e960c */
[----:B------:R-:W-:Y:S04]  /*16d30*/  IMAD.WIDE.U32 R16, R10, -0x326172a9, RZ ;  /* 0xcd9e8d570a107825 */ /* 0x000fe800078e00ff */
[----:B------:R-:W-:Y:S01]  /*16d40*/  IMAD.WIDE.U32 R12, R11, -0x326172a9, RZ ;  /* 0xcd9e8d570b0c7825 */ /* 0x000fe200078e00ff */
[----:B------:R-:W-:Y:S02]  /*16d50*/  LOP3.LUT R10, R17, UR31, R58, 0x96, !PT ;  /* 0x0000001f110a7c12 */ /* 0x000fe4000f8e963a */
[----:B------:R-:W3:Y:S02]  /*16d60*/  LDL.LU R58, [R1+0x1c] ;  /* 0x00001c00013a7983 */ /* 0x000ee40000300800 */
[----:B------:R-:W-:Y:S01]  /*16d70*/  LOP3.LUT R16, R13, UR25, R16, 0x96, !PT ;  /* 0x000000190d107c12 */ /* 0x000fe2000f8e9610 */
[----:B------:R-:W-:Y:S01]  /*16d80*/  IMAD.WIDE.U32 R18, R10, -0x2daee0ad, RZ ;  /* 0xd2511f530a127825 */ /* 0x000fe200078e00ff */
[----:B------:R-:W4:Y:S03]  /*16d90*/  LDL.LU R57, [R1] ;  /* 0x0000000001397983 */ /* 0x000f260000300800 */
[----:B------:R-:W-:Y:S01]  /*16da0*/  FADD.FTZ R13, -R132, R225 ;  /* 0x000000e1840d7221 */ /* 0x000fe20000010100 */
[----:B------:R-:W-:Y:S01]  /*16db0*/  IMAD.WIDE.U32 R16, R16, -0x2daee0ad, RZ ;  /* 0xd2511f5310107825 */ /* 0x000fe200078e00ff */
[----:B------:R-:W5:Y:S02]  /*16dc0*/  LDL.LU R55, [R1+0x4] ;  /* 0x0000040001377983 */ /* 0x000f640000300800 */
[----:B------:R-:W-:Y:S01]  /*16dd0*/  LOP3.LUT R10, R19, UR24, R52, 0x96, !PT ;  /* 0x00000018130a7c12 */ /* 0x000fe2000f8e9634 */
[----:B------:R-:W-:Y:S01]  /*16de0*/  IMAD.MOV.U32 R225, RZ, RZ, R56 ;  /* 0x000000ffffe17224 */ /* 0x000fe200078e0038 */
[----:B------:R-:W-:Y:S01]  /*16df0*/  LOP3.LUT R11, R17, UR19, R18, 0x96, !PT ;  /* 0x00000013110b7c12 */ /* 0x000fe2000f8e9612 */
[----:B------:R-:W4:Y:S01]  /*16e00*/  LDL.LU R54, [R1+0x8] ;  /* 0x0000080001367983 */ /* 0x000f220000300800 */
[----:B------:R-:W-:Y:S01]  /*16e10*/  FADD.FTZ R17, -R5, R224 ;  /* 0x000000e005117221 */ /* 0x000fe20000010100 */
[----:B------:R-:W-:Y:S01]  /*16e20*/  IMAD.WIDE.U32 R52, R10, -0x326172a9, RZ ;  /* 0xcd9e8d570a347825 */ /* 0x000fe200078e00ff */
[--C-:B------:R-:W-:Y:S01]  /*16e30*/  HSET2.LE.AND R124, R124, R225.reuse, PT ;  /* 0x000000e17c7c7233 */ /* 0x100fe20003803000 */
[----:B------:R-:W5:Y:S02]  /*16e40*/  LDL.LU R51, [R1+0xc] ;  /* 0x00000c0001337983 */ /* 0x000f640000300800 */
[----:B------:R-:W-:Y:S01]  /*16e50*/  IMAD.WIDE.U32 R18, R11, -0x326172a9, RZ ;  /* 0xcd9e8d570b127825 */ /* 0x000fe200078e00ff */
[----:B------:R-:W-:Y:S03]  /*16e60*/  LOP3.LUT R10, R53, UR23, R12, 0x96, !PT ;  /* 0x00000017350a7c12 */ /* 0x000fe6000f8e960c */
[----:B------:R-:W-:Y:S01]  /*16e70*/  IMAD.MOV.U32 R224, RZ, RZ, R5 ;  /* 0x000000ffffe07224 */ /* 0x000fe200078e0005 */
[----:B------:R-:W-:Y:S02]  /*16e80*/  LOP3.LUT R199, R19, UR35, R52, 0x96, !PT ;  /* 0x0000002313c77c12 */ /* 0x000fe4000f8e9634 */
[----:B------:R-:W5:Y:S01]  /*16e90*/  LDL.LU R52, [R1+0x10] ;  /* 0x0000100001347983 */ /* 0x000f620000300800 */
[--C-:B------:R-:W-:Y:S02]  /*16ea0*/  SHF.R.U32.HI R102, RZ, 0x10, R18.reuse ;  /* 0x00000010ff667819 */ /* 0x100fe40000011612 */
[----:B------:R-:W-:Y:S01]  /*16eb0*/  SHF.R.U32.HI R11, RZ, 0x18, R18 ;  /* 0x00000018ff0b7819 */ /* 0x000fe20000011612 */
[----:B------:R-:W5:Y:S01]  /*16ec0*/  LDL.LU R53, [R1+0x14] ;  /* 0x0000140001357983 */ /* 0x000f620000300800 */
[----:B------:R-:W-:Y:S02]  /*16ed0*/  LOP3.LUT R102, R102, 0xff, RZ, 0xc0, !PT ;  /* 0x000000ff66667812 */ /* 0x000fe400078ec0ff */
[----:B------:R-:W-:Y:S02]  /*16ee0*/  LOP3.LUT R12, R18, 0xffff, RZ, 0xc0, !PT ;  /* 0x0000ffff120c7812 */ /* 0x000fe400078ec0ff */
[----:B------:R-:W-:Y:S01]  /*16ef0*/  PRMT R102, R102, 0x5410, R11 ;  /* 0x0000541066667816 */ /* 0x000fe2000000000b */
[----:B------:R-:W-:Y:S01]  /*16f00*/  IMAD.WIDE.U32 R10, R10, -0x2daee0ad, RZ ;  /* 0xd2511f530a0a7825 */ /* 0x000fe200078e00ff */
[----:B------:R-:W-:Y:S02]  /*16f10*/  LOP3.LUT R109, R18, 0xff, RZ, 0xc0, !PT ;  /* 0x000000ff126d7812 */ /* 0x000fe400078ec0ff */
[----:B------:R-:W-:Y:S02]  /*16f20*/  SHF.R.U32.HI R12, RZ, 0x8, R12 ;  /* 0x00000008ff0c7819 */ /* 0x000fe4000001160c */
[----:B------:R-:W-:Y:S01]  /*16f30*/  LOP3.LUT R127, R11, UR11, R16, 0x96, !PT ;  /* 0x0000000b0b7f7c12 */ /* 0x000fe2000f8e9610 */
[----:B------:R-:W-:Y:S01]  /*16f40*/  FADD.FTZ R16, -R7, R222 ;  /* 0x000000de07107221 */ /* 0x000fe20000010100 */
[C---:B------:R-:W-:Y:S01]  /*16f50*/  LOP3.LUT R226, R10.reuse, 0xffff, RZ, 0xc0, !PT ;  /* 0x0000ffff0ae27812 */ /* 0x040fe200078ec0ff */
[----:B------:R-:W5:Y:S01]  /*16f60*/  LDL R222, [R1+0x58] ;  /* 0x0000580001de7983 */ /* 0x000f620000100800 */
[----:B------:R-:W-:Y:S01]  /*16f70*/  LOP3.LUT R14, R10, 0xff, RZ, 0xc0, !PT ;  /* 0x000000ff0a0e7812 */ /* 0x000fe200078ec0ff */
[----:B------:R-:W-:Y:S01]  /*16f80*/  FMUL.FTZ R11, R17, UR4 ;  /* 0x00000004110b7c20 */ /* 0x000fe20008410000 */
[--C-:B------:R-:W-:Y:S02]  /*16f90*/  SHF.R.U32.HI R208, RZ, 0x10, R10.reuse ;  /* 0x00000010ffd07819 */ /* 0x100fe4000001160a */
[----:B------:R-:W-:Y:S01]  /*16fa0*/  SHF.R.U32.HI R205, RZ, 0x18, R10 ;  /* 0x00000018ffcd7819 */ /* 0x000fe2000001160a */
[----:B------:R-:W-:Y:S01]  /*16fb0*/  FMUL.FTZ R10, R13, UR4 ;  /* 0x000000040d0a7c20 */ /* 0x000fe20008410000 */
[----:B------:R-:W-:Y:S01]  /*16fc0*/  PRMT R109, R109, 0x5410, R12 ;  /* 0x000054106d6d7816 */ /* 0x000fe2000000000c */
[----:B------:R-:W-:Y:S01]  /*16fd0*/  FMUL.FTZ R12, R16, UR4 ;  /* 0x00000004100c7c20 */ /* 0x000fe20008410000 */
[----:B------:R-:W1:Y:S01]  /*16fe0*/  MUFU.EX2 R11, R11 ;  /* 0x0000000b000b7308 */ /* 0x000e620000000800 */
[----:B------:R-:W-:Y:S01]  /*16ff0*/  FMUL.FTZ R13, R15, UR4 ;  /* 0x000000040f0d7c20 */ /* 0x000fe20008410000 */
[----:B------:R-:W-:Y:S01]  /*17000*/  FFMA.FTZ R15, R66, UR4, -R9 ;  /* 0x00000004420f7c23 */ /* 0x000fe20008010809 */
[--C-:B------:R-:W-:Y:S01]  /*17010*/  FFMA.FTZ R66, R72, UR4, -R6.reuse ;  /* 0x0000000448427c23 */ /* 0x100fe20008010806 */
[--C-:B------:R-:W-:Y:S01]  /*17020*/  FFMA.FTZ R72, R80, UR4, -R6.reuse ;  /* 0x0000000450487c23 */ /* 0x100fe20008010806 */
[--C-:B------:R-:W-:Y:S01]  /*17030*/  FFMA.FTZ R80, R96, UR4, -R6.reuse ;  /* 0x0000000460507c23 */ /* 0x100fe20008010806 */
[----:B------:R-:W-:Y:S01]  /*17040*/  FFMA.FTZ R96, R112, UR4, -R6 ;  /* 0x0000000470607c23 */ /* 0x000fe20008010806 */
[----:B------:R-:W-:Y:S03]  /*17050*/  LOP3.LUT R208, R208, 0xff, RZ, 0xc0, !PT ;  /* 0x000000ffd0d07812 */ /* 0x000fe600078ec0ff */
[----:B------:R-:W1:Y:S01]  /*17060*/  MUFU.EX2 R10, R10 ;  /* 0x0000000a000a7308 */ /* 0x000e620000000800 */
[----:B------:R-:W-:Y:S09]  /*17070*/  PRMT R205, R208, 0x5410, R205 ;  /* 0x00005410d0cd7816 */ /* 0x000ff200000000cd */
[----:B------:R-:W1:Y:S02]  /*17080*/  MUFU.EX2 R12, R12 ;  /* 0x0000000c000c7308 */ /* 0x000e640000000800 */
[C---:B-1----:R-:W-:Y:S01]  /*17090*/  FMUL.FTZ R246, R11.reuse, R246 ;  /* 0x000000f60bf67220 */ /* 0x042fe20000410000 */
[C---:B------:R-:W-:Y:S01]  /*170a0*/  FMUL.FTZ R247, R11.reuse, R247 ;  /* 0x000000f70bf77220 */ /* 0x040fe20000410000 */
[C---:B------:R-:W-:Y:S01]  /*170b0*/  FMUL.FTZ R242, R11.reuse, R242 ;  /* 0x000000f20bf27220 */ /* 0x040fe20000410000 */
[C---:B------:R-:W-:Y:S01]  /*170c0*/  FMUL.FTZ R243, R11.reuse, R243 ;  /* 0x000000f30bf37220 */ /* 0x040fe20000410000 */
[C---:B------:R-:W-:Y:S01]  /*170d0*/  FMUL.FTZ R230, R11.reuse, R230 ;  /* 0x000000e60be67220 */ /* 0x040fe20000410000 */
[----:B------:R-:W-:Y:S03]  /*170e0*/  FMUL.FTZ R231, R11, R231 ;  /* 0x000000e70be77220 */ /* 0x000fe60000410000 */
[----:B------:R-:W1:Y:S01]  /*170f0*/  MUFU.EX2 R13, R13 ;  /* 0x0000000d000d7308 */ /* 0x000e620000000800 */
[C---:B------:R-:W-:Y:S01]  /*17100*/  FMUL.FTZ R244, R10.reuse, R244 ;  /* 0x000000f40af47220 */ /* 0x040fe20000410000 */
[C---:B------:R-:W-:Y:S01]  /*17110*/  FMUL.FTZ R245, R10.reuse, R245 ;  /* 0x000000f50af57220 */ /* 0x040fe20000410000 */
[C---:B------:R-:W-:Y:S01]  /*17120*/  FMUL.FTZ R240, R10.reuse, R240 ;  /* 0x000000f00af07220 */ /* 0x040fe20000410000 */
[C---:B------:R-:W-:Y:S01]  /*17130*/  FMUL.FTZ R241, R10.reuse, R241 ;  /* 0x000000f10af17220 */ /* 0x040fe20000410000 */
[C---:B------:R-:W-:Y:S01]  /*17140*/  FMUL.FTZ R228, R10.reuse, R228 ;  /* 0x000000e40ae47220 */ /* 0x040fe20000410000 */
[----:B------:R-:W-:Y:S01]  /*17150*/  FMUL.FTZ R229, R10, R229 ;  /* 0x000000e50ae57220 */ /* 0x000fe20000410000 */
[----:B------:R-:W-:Y:S03]  /*17160*/  FFMA.FTZ R0, R217, R10, R0 ;  /* 0x0000000ad9007223 */ /* 0x000fe60000010000 */
[----:B------:R-:W-:Y:S01]  /*17170*/  MUFU.EX2 R15, R15 ;  /* 0x0000000f000f7308 */ /* 0x000fe20000000800 */
        /* <DEDUP_REMOVED lines=8> */
[C---:B-1----:R-:W-:Y:S01]  /*17200*/  FMUL.FTZ R250, R13.reuse, R250 ;  /* 0x000000fa0dfa7220 */ /* 0x042fe20000410000 */
[C---:B------:R-:W-:Y:S01]  /*17210*/  FMUL.FTZ R251, R13.reuse, R251 ;  /* 0x000000fb0dfb7220 */ /* 0x040fe20000410000 */
[C---:B------:R-:W-:Y:S01]  /*17220*/  FMUL.FTZ R238, R13.reuse, R238 ;  /* 0x000000ee0dee7220 */ /* 0x040fe20000410000 */
[C---:B------:R-:W-:Y:S01]  /*17230*/  FMUL.FTZ R239, R13.reuse, R239 ;  /* 0x000000ef0def7220 */ /* 0x040fe20000410000 */
[C---:B------:R-:W-:Y:S01]  /*17240*/  FMUL.FTZ R234, R13.reuse, R234 ;  /* 0x000000ea0dea7220 */ /* 0x040fe20000410000 */
[----:B------:R-:W-:Y:S01]  /*17250*/  FMUL.FTZ R235, R13, R235 ;  /* 0x000000eb0deb7220 */ /* 0x000fe20000410000 */
[----:B------:R-:W-:Y:S03]  /*17260*/  FFMA.FTZ R3, R218, R12, R3 ;  /* 0x0000000cda037223 */ /* 0x000fe60000010003 */
[----:B------:R-:W-:Y:S01]  /*17270*/  MUFU.EX2 R80, R80 ;  /* 0x0000005000507308 */ /* 0x000fe20000000800 */
[----:B------:R-:W-:Y:S01]  /*17280*/  FADD.FTZ R151, R151, R2 ;  /* 0x0000000297977221 */ /* 0x000fe20000010000 */
[----:B------:R-:W-:Y:S03]  /*17290*/  FFMA.FTZ R4, R221, R13, R4 ;  /* 0x0000000ddd047223 */ /* 0x000fe60000010004 */
[----:B------:R-:W-:Y:S01]  /*172a0*/  FADD.FTZ R146, R146, R151 ;  /* 0x0000009792927221 */ /* 0x000fe20000010000 */
[----:B------:R-:W-:Y:S04]  /*172b0*/  FADD.FTZ R4, R103, R4 ;  /* 0x0000000467047221 */ /* 0x000fe80000010000 */
[----:B------:R-:W-:Y:S01]  /*172c0*/  MUFU.EX2 R66, R66 ;  /* 0x0000004200427308 */ /* 0x000fe20000000800 */
[----:B------:R-:W-:Y:S01]  /*172d0*/  FADD.FTZ R149, R149, R146 ;  /* 0x0000009295957221 */ /* 0x000fe20000010000 */
[----:B------:R-:W-:Y:S03]  /*172e0*/  FADD.FTZ R101, R101, R4 ;  /* 0x0000000465657221 */ /* 0x000fe60000010000 */
[----:B------:R-:W-:Y:S01]  /*172f0*/  FADD.FTZ R150, R150, R149 ;  /* 0x0000009596967221 */ /* 0x000fe20000010000 */
[----:B------:R-:W-:Y:S04]  /*17300*/  FADD.FTZ R100, R100, R101 ;  /* 0x0000006564647221 */ /* 0x000fe80000010000 */
[----:B------:R-:W-:Y:S01]  /*17310*/  MUFU.EX2 R96, R96 ;  /* 0x0000006000607308 */ /* 0x000fe20000000800 */
[----:B------:R-:W-:Y:S01]  /*17320*/  FADD.FTZ R155, R155, R150 ;  /* 0x000000969b9b7221 */ /* 0x000fe20000010000 */
[----:B------:R-:W-:Y:S03]  /*17330*/  FADD.FTZ R93, R93, R100 ;  /* 0x000000645d5d7221 */ /* 0x000fe60000010000 */
        /* <DEDUP_REMOVED lines=19> */
[C---:B--2---:R-:W-:Y:S01]  /*17470*/  FMUL.FTZ R18, R11.reuse, R59 ;  /* 0x0000003b0b127220 */ /* 0x044fe20000410000 */
[----:B---3--:R-:W-:Y:S01]  /*17480*/  FMUL.FTZ R19, R11, R58 ;  /* 0x0000003a0b137220 */ /* 0x008fe20000410000 */
[C---:B----4-:R-:W-:Y:S01]  /*17490*/  FMUL.FTZ R54, R13.reuse, R54 ;  /* 0x000000360d367220 */ /* 0x050fe20000410000 */
[----:B-----5:R-:W-:Y:S01]  /*174a0*/  FMUL.FTZ R16, R10, R52 ;  /* 0x000000340a107220 */ /* 0x020fe20000410000 */
[----:B------:R-:W-:Y:S02]  /*174b0*/  FMUL.FTZ R52, R12, R57 ;  /* 0x000000390c347220 */ /* 0x000fe40000410000 */
[----:B------:R-:W1:Y:S01]  /*174c0*/  LDSM.16.MT88.4 R56, [R252+0x4000] ;  /* 0x00400000fc38783b */ /* 0x000e620000004200 */
[----:B------:R-:W-:Y:S01]  /*174d0*/  FMUL.FTZ R17, R10, R53 ;  /* 0x000000350a117220 */ /* 0x000fe20000410000 */
[----:B------:R-:W-:Y:S01]  /*174e0*/  FMUL.FTZ R53, R12, R55 ;  /* 0x000000370c357220 */ /* 0x000fe20000410000 */
[----:B------:R-:W-:Y:S01]  /*174f0*/  FMUL.FTZ R55, R13, R51 ;  /* 0x000000330d377220 */ /* 0x000fe20000410000 */
[--C-:B------:R-:W-:Y:S01]  /*17500*/  HSET2.LE.AND R51, R177, R225.reuse, PT ;  /* 0x000000e1b1337233 */ /* 0x100fe20003803000 */
[----:B------:R-:W-:Y:S01]  /*17510*/  FADD.FTZ R13, R166, R3 ;  /* 0x00000003a60d7221 */ /* 0x000fe20000010000 */
[----:B------:R-:W-:Y:S01]  /*17520*/  LOP3.LUT R177, R199, 0xff, RZ, 0xc0, !PT ;  /* 0x000000ffc7b17812 */ /* 0x000fe200078ec0ff */
[----:B------:R-:W-:Y:S01]  /*17530*/  MUFU.EX2 R3, R115 ;  /* 0x0000007300037308 */ /* 0x000fe20000000800 */
[--C-:B------:R-:W-:Y:S01]  /*17540*/  FFMA.FTZ R10, R74, UR4, -R9.reuse ;  /* 0x000000044a0a7c23 */ /* 0x100fe20008010809 */
[----:B------:R-:W-:Y:S01]  /*17550*/  FFMA.FTZ R74, R82, UR4, -R9 ;  /* 0x00000004524a7c23 */ /* 0x000fe20008010809 */
[----:B------:R-:W-:Y:S01]  /*17560*/  F2FP.F16.F32.PACK_AB R12, R210, R207 ;  /* 0x000000cfd20c723e */ /* 0x000fe200000000ff */
[----:B------:R-:W-:Y:S06]  /*17570*/  FADD.FTZ R158, R158, R13 ;  /* 0x0000000d9e9e7221 */ /* 0x000fec0000010000 */
[----:B------:R-:W-:Y:S01]  /*17580*/  MUFU.EX2 R74, R74 ;  /* 0x0000004a004a7308 */ /* 0x000fe20000000800 */
[----:B------:R-:W-:Y:S04]  /*17590*/  FADD.FTZ R163, R163, R158 ;  /* 0x0000009ea3a37221 */ /* 0x000fe80000010000 */
[----:B------:R-:W-:Y:S05]  /*175a0*/  FADD.FTZ R160, R160, R163 ;  /* 0x000000a3a0a07221 */ /* 0x000fea0000010000 */
[----:B------:R-:W-:Y:S01]  /*175b0*/  MUFU.EX2 R10, R10 ;  /* 0x0000000a000a7308 */ /* 0x000fe20000000800 */
[----:B------:R-:W-:Y:S04]  /*175c0*/  FADD.FTZ R165, R165, R160 ;  /* 0x000000a0a5a57221 */ /* 0x000fe80000010000 */
[----:B------:R-:W-:Y:S05]  /*175d0*/  FADD.FTZ R162, R162, R165 ;  /* 0x000000a5a2a27221 */ /* 0x000fea0000010000 */
[----:B------:R-:W-:Y:S01]  /*175e0*/  MUFU.EX2 R13, R107 ;  /* 0x0000006b000d7308 */ /* 0x000fe20000000800 */
[----:B------:R-:W-:Y:S04]  /*175f0*/  FADD.FTZ R167, R167, R162 ;  /* 0x000000a2a7a77221 */ /* 0x000fe80000010000 */
[----:B------:R-:W-:Y:S01]  /*17600*/  FADD.FTZ R164, R164, R167 ;  /* 0x000000a7a4a47221 */ /* 0x000fe20000010000 */
[-C--:B-1----:R-:W-:Y:S05]  /*17610*/  HMMA.16816.F32 R16, R20, R56.reuse, R16 ;  /* 0x000000381410723c */ /* 0x082fea0000001810 */
[----:B------:R-:W-:Y:S01]  /*17620*/  FADD.FTZ R169, R169, R164 ;  /* 0x000000a4a9a97221 */ /* 0x000fe20000010000 */
[C---:B------:R-:W-:Y:S05]  /*17630*/  HMMA.16816.F32 R52, R24.reuse, R56, R52 ;  /* 0x000000381834723c */ /* 0x040fea0000001834 */
[----:B------:R-:W-:Y:S01]  /*17640*/  FADD.FTZ R76, R76, R169 ;  /* 0x000000a94c4c7221 */ /* 0x000fe20000010000 */
[-C--:B------:R-:W-:Y:S05]  /*17650*/  HMMA.16816.F32 R248, R24, R58.reuse, R248 ;  /* 0x0000003a18f8723c */ /* 0x080fea00000018f8 */
[----:B------:R-:W-:Y:S01]  /*17660*/  FADD.FTZ R69, R69, R76 ;  /* 0x0000004c45457221 */ /* 0x000fe20000010000 */
[C---:B------:R-:W-:Y:S01]  /*17670*/  HMMA.16816.F32 R244, R20.reuse, R58, R244 ;  /* 0x0000003a14f4723c */ /* 0x040fe200000018f4 */
[----:B------:R-:W1:Y:S04]  /*17680*/  LDSM.16.MT88.4 R56, [R222+0x4000] ;  /* 0x00400000de38783b */ /* 0x000e680000004200 */
[----:B------:R-:W-:Y:S06]  /*17690*/  FADD.FTZ R68, R68, R69 ;  /* 0x0000004544447221 */ /* 0x000fec0000010000 */
[----:B------:R-:W-:Y:S04]  /*176a0*/  FADD.FTZ R77, R77, R68 ;  /* 0x000000444d4d7221 */ /* 0x000fe80000010000 */
[----:B------:R-:W-:Y:S04]  /*176b0*/  FADD.FTZ R64, R64, R77 ;  /* 0x0000004d40407221 */ /* 0x000fe80000010000 */
[----:B------:R-:W-:Y:S01]  /*176c0*/  FADD.FTZ R65, R65, R64 ;  /* 0x0000004041417221 */ /* 0x000fe20000010000 */
[C---:B-1----:R-:W-:Y:S06]  /*176d0*/  HMMA.16816.F32 R240, R20.reuse, R56, R240 ;  /* 0x0000003814f0723c */ /* 0x042fec00000018f0 */
[----:B------:R-:W-:Y:S01]  /*176e0*/  HMMA.16816.F32 R228, R20, R58, R228 ;  /* 0x0000003a14e4723c */ /* 0x000fe200000018e4 */
[----:B------:R-:W1:Y:S05]  /*176f0*/  LDSM.16.MT88.4 R20, [R252+0x4400] ;  /* 0x00440000fc14783b */ /* 0x000e6a0000004200 */
[C---:B------:R-:W-:Y:S01]  /*17700*/  HMMA.16816.F32 R236, R24.reuse, R56, R236 ;  /* 0x0000003818ec723c */ /* 0x040fe200000018ec */
[----:B------:R2:W-:Y:S05]  /*17710*/  MUFU.EX2 R57, R188 ;  /* 0x000000bc00397308 */ /* 0x0005ea0000000800 */
[----:B------:R-:W-:Y:S01]  /*17720*/  HMMA.16816.F32 R232, R24, R58, R232 ;  /* 0x0000003a18e8723c */ /* 0x000fe200000018e8 */
[----:B------:R-:W-:Y:S04]  /*17730*/  LDSM.16.MT88.4 R24, [R252+0x4c00] ;  /* 0x004c0000fc18783b */ /* 0x000fe80000004200 */
[----:B------:R-:W3:Y:S01]  /*17740*/  MUFU.EX2 R59, R206 ;  /* 0x000000ce003b7308 */ /* 0x000ee20000000800 */
[----:B------:R-:W-:Y:S01]  /*17750*/  FFMA.FTZ R56, R67, UR4, -R9 ;  /* 0x0000000443387c23 */ /* 0x000fe20008010809 */
[--C-:B------:R-:W-:Y:S01]  /*17760*/  FFMA.FTZ R67, R73, UR4, -R6.reuse ;  /* 0x0000000449437c23 */ /* 0x100fe20008010806 */
[--C-:B------:R-:W-:Y:S03]  /*17770*/  FFMA.FTZ R73, R81, UR4, -R6.reuse ;  /* 0x0000000451497c23 */ /* 0x100fe60008010806 */
[--C-:B------:R-:W-:Y:S04]  /*17780*/  FFMA.FTZ R81, R97, UR4, -R6.reuse ;  /* 0x0000000461517c23 */ /* 0x100fe80008010806 */
[----:B------:R-:W4:Y:S01]  /*17790*/  MUFU.EX2 R56, R56 ;  /* 0x0000003800387308 */ /* 0x000f220000000800 */
[----:B------:R-:W-:Y:S01]  /*177a0*/  FFMA.FTZ R97, R113, UR4, -R6 ;  /* 0x0000000471617c23 */ /* 0x000fe20008010806 */
[----:B------:R-:W-:Y:S02]  /*177b0*/  SHF.R.U32.HI R113, RZ, 0x10, R127 ;  /* 0x00000010ff717819 */ /* 0x000fe4000001167f */
[----:B--2---:R-:W-:Y:S02]  /*177c0*/  SHF.R.U32.HI R188, RZ, 0x10, R199 ;  /* 0x00000010ffbc7819 */ /* 0x004fe400000116c7 */
[----:B------:R-:W-:Y:S04]  /*177d0*/  LOP3.LUT R113, R113, 0xff, RZ, 0xc0, !PT ;  /* 0x000000ff71717812 */ /* 0x000fe800078ec0ff */
[----:B------:R-:W2:Y:S01]  /*177e0*/  MUFU.EX2 R73, R73 ;  /* 0x0000004900497308 */ /* 0x000ea20000000800 */
[----:B---3--:R-:W-:Y:S02]  /*177f0*/  F2FP.F16.F32.PACK_AB R2, R59, R204 ;  /* 0x000000cc3b02723e */ /* 0x008fe400000000ff */
[----:B------:R-:W-:Y:S07]  /*17800*/  LOP3.LUT R188, R188, 0xff, RZ, 0xc0, !PT ;  /* 0x000000ffbcbc7812 */ /* 0x000fee00078ec0ff */
[----:B------:R-:W-:Y:S01]  /*17810*/  MUFU.EX2 R81, R81 ;  /* 0x0000005100517308 */ /* 0x000fe20000000800 */
[-C--:B-1----:R-:W-:Y:S06]  /*17820*/  HMMA.16816.F32 R16, R28, R20.reuse, R16 ;  /* 0x000000141c10723c */ /* 0x082fec0000001810 */
[C---:B------:R-:W-:Y:S03]  /*17830*/  HMMA.16816.F32 R52, R32.reuse, R20, R52 ;  /* 0x000000142034723c */ /* 0x040fe60000001834 */
[----:B------:R-:W1:Y:S03]  /*17840*/  MUFU.EX2 R67, R67 ;  /* 0x0000004300437308 */ /* 0x000e660000000800 */
[-C--:B------:R-:W-:Y:S07]  /*17850*/  HMMA.16816.F32 R248, R32, R22.reuse, R248 ;  /* 0x0000001620f8723c */ /* 0x080fee00000018f8 */
[----:B------:R-:W3:Y:S01]  /*17860*/  MUFU.EX2 R97, R97 ;  /* 0x0000006100617308 */ /* 0x000ee20000000800 */
[C---:B------:R-:W-:Y:S01]  /*17870*/  HMMA.16816.F32 R244, R28.reuse, R22, R244 ;  /* 0x000000161cf4723c */ /* 0x040fe200000018f4 */
[----:B------:R-:W5:Y:S08]  /*17880*/  LDSM.16.MT88.4 R20, [R222+0x4400] ;  /* 0x00440000de14783b */ /* 0x000f700000004200 */
[----:B------:R4:W-:Y:S02]  /*17890*/  MUFU.EX2 R58, R133 ;  /* 0x00000085003a7308 */ /* 0x0009e40000000800 */
[----:B----4-:R-:W-:Y:S04]  /*178a0*/  SHF.R.U32.HI R133, RZ, 0x8, R226 ;  /* 0x00000008ff857819 */ /* 0x010fe800000116e2 */
[----:B------:R-:W-:Y:S01]  /*178b0*/  PRMT R133, R14, 0x5410, R133 ;  /* 0x000054100e857816 */ /* 0x000fe20000000085 */
[-C--:B-----5:R-:W-:Y:S06]  /*178c0*/  HMMA.16816.F32 R240, R28, R20.reuse, R240 ;  /* 0x000000141cf0723c */ /* 0x0a0fec00000018f0 */
[C---:B------:R-:W-:Y:S06]  /*178d0*/  HMMA.16816.F32 R236, R32.reuse, R20, R236 ;  /* 0x0000001420ec723c */ /* 0x040fec00000018ec */
[-C--:B------:R-:W-:Y:S06]  /*178e0*/  HMMA.16816.F32 R232, R32, R22.reuse, R232 ;  /* 0x0000001620e8723c */ /* 0x080fec00000018e8 */
[----:B------:R-:W-:Y:S01]  /*178f0*/  HMMA.16816.F32 R228, R28, R22, R228 ;  /* 0x000000161ce4723c */ /* 0x000fe200000018e4 */
[----:B------:R-:W4:Y:S04]  /*17900*/  LDSM.16.MT88.4 R20, [R252+0x4800] ;  /* 0x00480000fc14783b */ /* 0x000f280000004200 */
[----:B------:R-:W-:Y:S02]  /*17910*/  F2FP.F16.F32.PACK_AB R33, R174, R173 ;  /* 0x000000adae21723e */ /* 0x000fe400000000ff */
[--C-:B------:R-:W-:Y:S04]  /*17920*/  HSET2.LE.AND R30, R194, R225.reuse, PT ;  /* 0x000000e1c21e7233 */ /* 0x100fe80003803000 */
[----:B------:R-:W-:Y:S02]  /*17930*/  F2FP.F16.F32.PACK_AB R29, R172, R171 ;  /* 0x000000abac1d723e */ /* 0x000fe400000000ff */
[--C-:B------:R-:W-:Y:S02]  /*17940*/  HSET2.LE.AND R31, R185, R225.reuse, PT ;  /* 0x000000e1b91f7233 */ /* 0x100fe40003803000 */
[----:B------:R-:W-:Y:S02]  /*17950*/  LOP3.LUT R30, R30, R29, RZ, 0xc0, !PT ;  /* 0x0000001d1e1e7212 */ /* 0x000fe400078ec0ff */
[--C-:B------:R-:W-:Y:S02]  /*17960*/  HSET2.LE.AND R29, R186, R225.reuse, PT ;  /* 0x000000e1ba1d7233 */ /* 0x100fe40003803000 */
[----:B------:R-:W-:Y:S02]  /*17970*/  F2FP.F16.F32.PACK_AB R34, R193, R192 ;  /* 0x000000c0c122723e */ /* 0x000fe400000000ff */
[C---:B------:R-:W-:Y:S01]  /*17980*/  F2FP.F16.F32.PACK_AB R32, R196.reuse, R195 ;  /* 0x000000c3c420723e */ /* 0x040fe200000000ff */
[----:B------:R-:W-:Y:S01]  /*17990*/  FADD.FTZ R195, R195, R62 ;  /* 0x0000003ec3c37221 */ /* 0x000fe20000010000 */
[----:B------:R-:W-:Y:S02]  /*179a0*/  LOP3.LUT R31, R31, R34, RZ, 0xc0, !PT ;  /* 0x000000221f1f7212 */ /* 0x000fe400078ec0ff */
[----:B------:R-:W-:Y:S01]  /*179b0*/  LOP3.LUT R29, R29, R32, RZ, 0xc0, !PT ;  /* 0x000000201d1d7212 */ /* 0x000fe200078ec0ff */
[----:B------:R-:W-:Y:S01]  /*179c0*/  FADD.FTZ R195, R196, R195 ;  /* 0x000000c3c4c37221 */ /* 0x000fe20000010000 */
[----:B------:R-:W-:Y:S02]  /*179d0*/  LOP3.LUT R34, R182, 0xff, RZ, 0xc0, !PT ;  /* 0x000000ffb6227812 */ /* 0x000fe400078ec0ff */
[----:B------:R-:W-:Y:S01]  /*179e0*/  SHF.R.U32.HI R32, RZ, 0x18, R182 ;  /* 0x00000018ff207819 */ /* 0x000fe200000116b6 */
[----:B------:R-:W-:Y:S01]  /*179f0*/  FADD.FTZ R192, R192, R195 ;  /* 0x000000c3c0c07221 */ /* 0x000fe20000010000 */
[----:B------:R-:W-:Y:S02]  /*17a00*/  LOP3.LUT R35, R182, 0xffff, RZ, 0xc0, !PT ;  /* 0x0000ffffb6237812 */ /* 0x000fe400078ec0ff */
[----:B------:R-:W-:Y:S01]  /*17a10*/  LOP3.LUT R28, R199, 0xffff, RZ, 0xc0, !PT ;  /* 0x0000ffffc71c7812 */ /* 0x000fe200078ec0ff */
[----:B------:R-:W-:Y:S01]  /*17a20*/  FADD.FTZ R193, R193, R192 ;  /* 0x000000c0c1c17221 */ /* 0x000fe20000010000 */
[----:B------:R-:W-:Y:S02]  /*17a30*/  SHF.R.U32.HI R35, RZ, 0x8, R35 ;  /* 0x00000008ff237819 */ /* 0x000fe40000011623 */
[----:B------:R-:W-:Y:S02]  /*17a40*/  SHF.R.U32.HI R28, RZ, 0x8, R28 ;  /* 0x00000008ff1c7819 */ /* 0x000fe4000001161c */
[----:B------:R-:W-:Y:S01]  /*17a50*/  SHF.R.U32.HI R199, RZ, 0x18, R199 ;  /* 0x00000018ffc77819 */ /* 0x000fe200000116c7 */
[-C--:B----4-:R-:W-:Y:S05]  /*17a60*/  HMMA.16816.F32 R16, R36, R20.reuse, R16 ;  /* 0x000000142410723c */ /* 0x090fea0000001810 */
[----:B------:R-:W-:Y:S01]  /*17a70*/  PRMT R177, R177, 0x5410, R28 ;  /* 0x00005410b1b17816 */ /* 0x000fe2000000001c */
[C---:B------:R-:W-:Y:S05]  /*17a80*/  HMMA.16816.F32 R52, R40.reuse, R20, R52 ;  /* 0x000000142834723c */ /* 0x040fea0000001834 */
[--C-:B------:R-:W-:Y:S01]  /*17a90*/  HSET2.LE.AND R28, R187, R225.reuse, PT ;  /* 0x000000e1bb1c7233 */ /* 0x100fe20003803000 */
[-C--:B------:R-:W-:Y:S05]  /*17aa0*/  HMMA.16816.F32 R248, R40, R22.reuse, R248 ;  /* 0x0000001628f8723c */ /* 0x080fea00000018f8 */
[----:B------:R-:W-:Y:S01]  /*17ab0*/  LOP3.LUT R28, R28, R33, RZ, 0xc0, !PT ;  /* 0x000000211c1c7212 */ /* 0x000fe200078ec0ff */
[----:B------:R-:W-:Y:S01]  /*17ac0*/  HMMA.16816.F32 R244, R36, R22, R244 ;  /* 0x0000001624f4723c */ /* 0x000fe200000018f4 */
[----:B------:R-:W4:Y:S04]  /*17ad0*/  LDSM.16.MT88.4 R20, [R222+0x4800] ;  /* 0x00480000de14783b */ /* 0x000f280000004200 */
[----:B------:R-:W-:Y:S01]  /*17ae0*/  SHF.R.U32.HI R33, RZ, 0x10, R182 ;  /* 0x00000010ff217819 */ /* 0x000fe200000116b6 */
[C---:B------:R-:W-:Y:S05]  /*17af0*/  HMMA.16816.F32 R16, R44.reuse, R24, R16 ;  /* 0x000000182c10723c */ /* 0x040fea0000001810 */
[----:B------:R-:W-:Y:S02]  /*17b00*/  LOP3.LUT R33, R33, 0xff, RZ, 0xc0, !PT ;  /* 0x000000ff21217812 */ /* 0x000fe400078ec0ff */
[----:B------:R-:W-:Y:S04]  /*17b10*/  PRMT R188, R188, 0x5410, R199 ;  /* 0x00005410bcbc7816 */ /* 0x000fe800000000c7 */
[----:B------:R-:W-:Y:S07]  /*17b20*/  PRMT R112, R33, 0x5410, R32 ;  /* 0x0000541021707816 */ /* 0x000fee0000000020 */
[----:B------:R-:W-:Y:S06]  /*17b30*/  HMMA.16816.F32 R244, R44, R26, R244 ;  /* 0x0000001a2cf4723c */ /* 0x000fec00000018f4 */
[-C--:B----4-:R-:W-:Y:S06]  /*17b40*/  HMMA.16816.F32 R240, R36, R20.reuse, R240 ;  /* 0x0000001424f0723c */ /* 0x090fec00000018f0 */
[C---:B------:R-:W-:Y:S06]  /*17b50*/  HMMA.16816.F32 R236, R40.reuse, R20, R236 ;  /* 0x0000001428ec723c */ /* 0x040fec00000018ec */
[-C--:B------:R-:W-:Y:S05]  /*17b60*/  HMMA.16816.F32 R232, R40, R22.reuse, R232 ;  /* 0x0000001628e8723c */ /* 0x080fea00000018e8 */
[----:B------:R-:W-:Y:S01]  /*17b70*/  F2FP.F16.F32.PACK_AB R20, R56, R15 ;  /* 0x0000000f3814723e */ /* 0x000fe200000000ff */
[----:B------:R-:W-:Y:S05]  /*17b80*/  HMMA.16816.F32 R228, R36, R22, R228 ;  /* 0x0000001624e4723c */ /* 0x000fea00000018e4 */
[----:B------:R-:W-:Y:S01]  /*17b90*/  LOP3.LUT R51, R51, R20, RZ, 0xc0, !PT ;  /* 0x0000001433337212 */ /* 0x000fe200078ec0ff */
[--C-:B------:R-:W-:Y:S01]  /*17ba0*/  FFMA.FTZ R41, R104, UR4, -R6.reuse ;  /* 0x0000000468297c23 */ /* 0x100fe20008010806 */
[----:B------:R-:W4:Y:S01]  /*17bb0*/  LDSM.16.MT88.4 R20, [R222+0x4c00] ;  /* 0x004c0000de14783b */ /* 0x000f220000004200 */
[----:B------:R-:W-:Y:S02]  /*17bc0*/  LOP3.LUT R36, R209, 0xff, RZ, 0xc0, !PT ;  /* 0x000000ffd1247812 */ /* 0x000fe400078ec0ff */
[----:B------:R5:W-:Y:S01]  /*17bd0*/  MUFU.EX2 R82, R41 ;  /* 0x0000002900527308 */ /* 0x000be20000000800 */
[----:B------:R-:W-:Y:S01]  /*17be0*/  F2FP.F16.F32.PACK_AB R39, R176, R175 ;  /* 0x000000afb027723e */ /* 0x000fe200000000ff */
[C---:B------:R-:W-:Y:S05]  /*17bf0*/  HMMA.16816.F32 R52, R48.reuse, R24, R52 ;  /* 0x000000183034723c */ /* 0x040fea0000001834 */
[----:B------:R-:W-:Y:S01]  /*17c00*/  F2FP.F16.F32.PACK_AB R43, R179, R178 ;  /* 0x000000b2b32b723e */ /* 0x000fe200000000ff */
[----:B------:R-:W-:Y:S05]  /*17c10*/  HMMA.16816.F32 R248, R48, R26, R248 ;  /* 0x0000001a30f8723c */ /* 0x000fea00000018f8 */
[----:B------:R-:W-:Y:S01]  /*17c20*/  SHF.R.U32.HI R24, RZ, 0x18, R209 ;  /* 0x00000018ff187819 */ /* 0x000fe200000116d1 */
[----:B------:R-:W-:Y:S01]  /*17c30*/  FFMA.FTZ R104, R128, UR4, -R6 ;  /* 0x0000000480687c23 */ /* 0x000fe20008010806 */
[----:B------:R-:W-:Y:S01]  /*17c40*/  LOP3.LUT R25, R209, 0xffff, RZ, 0xc0, !PT ;  /* 0x0000ffffd1197812 */ /* 0x000fe200078ec0ff */
[----:B------:R-:W-:Y:S03]  /*17c50*/  FADD.FTZ R15, R15, R86 ;  /* 0x000000560f0f7221 */ /* 0x000fe60000010000 */
[----:B------:R-:W-:Y:S01]  /*17c60*/  SHF.R.U32.HI R25, RZ, 0x8, R25 ;  /* 0x00000008ff197819 */ /* 0x000fe20000011619 */
[----:B------:R-:W-:Y:S01]  /*17c70*/  MUFU.EX2 R104, R104 ;  /* 0x0000006800687308 */ /* 0x000fe20000000800 */
[----:B------:R-:W-:Y:S01]  /*17c80*/  SHF.R.U32.HI R37, RZ, 0x10, R209 ;  /* 0x00000010ff257819 */ /* 0x000fe200000116d1 */
[----:B------:R-:W-:Y:S01]  /*17c90*/  FADD.FTZ R15, R56, R15 ;  /* 0x0000000f380f7221 */ /* 0x000fe20000010000 */
[----:B------:R-:W-:Y:S02]  /*17ca0*/  PRMT R36, R36, 0x5410, R25 ;  /* 0x0000541024247816 */ /* 0x000fe40000000019 */
[----:B------:R-:W-:Y:S02]  /*17cb0*/  LOP3.LUT R37, R37, 0xff, RZ, 0xc0, !PT ;  /* 0x000000ff25257812 */ /* 0x000fe400078ec0ff */
[----:B------:R-:W-:Y:S02]  /*17cc0*/  SHF.R.U32.HI R38, RZ, 0x10, R181 ;  /* 0x00000010ff267819 */ /* 0x000fe400000116b5 */
[----:B------:R-:W-:Y:S02]  /*17cd0*/  PRMT R37, R37, 0x5410, R24 ;  /* 0x0000541025257816 */ /* 0x000fe40000000018 */
[----:B------:R-:W2:Y:S01]  /*17ce0*/  LDSM.16.MT88.4 R24, [R252+0x5000] ;  /* 0x00500000fc18783b */ /* 0x000ea20000004200 */
[--C-:B------:R-:W-:Y:S02]  /*17cf0*/  HSET2.LE.AND R36, R36, R225.reuse, PT ;  /* 0x000000e124247233 */ /* 0x100fe40003803000 */
[----:B------:R-:W-:Y:S02]  /*17d00*/  LOP3.LUT R38, R38, 0xff, RZ, 0xc0, !PT ;  /* 0x000000ff26267812 */ /* 0x000fe400078ec0ff */
[----:B------:R-:W-:Y:S01]  /*17d10*/  F2FP.F16.F32.PACK_AB R42, R201, R198 ;  /* 0x000000c6c92a723e */ /* 0x000fe200000000ff */
[-C--:B----4-:R-:W-:Y:S05]  /*17d20*/  HMMA.16816.F32 R240, R44, R20.reuse, R240 ;  /* 0x000000142cf0723c */ /* 0x090fea00000018f0 */
[----:B------:R-:W-:Y:S01]  /*17d30*/  LOP3.LUT R36, R36, R43, RZ, 0xc0, !PT ;  /* 0x0000002b24247212 */ /* 0x000fe200078ec0ff */
[----:B------:R-:W-:Y:S05]  /*17d40*/  HMMA.16816.F32 R236, R48, R20, R236 ;  /* 0x0000001430ec723c */ /* 0x000fea00000018ec */
[--C-:B------:R-:W-:Y:S01]  /*17d50*/  HSET2.LE.AND R37, R37, R225.reuse, PT ;  /* 0x000000e125257233 */ /* 0x100fe20003803000 */
[-C--:B------:R-:W-:Y:S05]  /*17d60*/  HMMA.16816.F32 R228, R44, R22.reuse, R228 ;  /* 0x000000162ce4723c */ /* 0x080fea00000018e4 */
[C---:B------:R-:W-:Y:S01]  /*17d70*/  LOP3.LUT R21, R181.reuse, 0xffff, RZ, 0xc0, !PT ;  /* 0x0000ffffb5157812 */ /* 0x040fe200078ec0ff */
[----:B------:R-:W-:Y:S05]  /*17d80*/  HMMA.16816.F32 R232, R48, R22, R232 ;  /* 0x0000001630e8723c */ /* 0x000fea00000018e8 */
[----:B------:R-:W-:Y:S01]  /*17d90*/  LOP3.LUT R20, R181, 0xff, RZ, 0xc0, !PT ;  /* 0x000000ffb5147812 */ /* 0x000fe200078ec0ff */
[--C-:B------:R-:W-:Y:S01]  /*17da0*/  FFMA.FTZ R44, R105, UR4, -R6.reuse ;  /* 0x00000004692c7c23 */ /* 0x100fe20008010806 */
[----:B------:R-:W-:Y:S01]  /*17db0*/  SHF.R.U32.HI R21, RZ, 0x8, R21 ;  /* 0x00000008ff157819 */ /* 0x000fe20000011615 */
[----:B------:R-:W-:Y:S02]  /*17dc0*/  FFMA.FTZ R6, R121, UR4, -R6 ;  /* 0x0000000479067c23 */ /* 0x000fe40008010806 */
[----:B------:R4:W-:Y:S01]  /*17dd0*/  MUFU.EX2 R11, R44 ;  /* 0x0000002c000b7308 */ /* 0x0009e20000000800 */
[----:B------:R-:W-:Y:S02]  /*17de0*/  PRMT R194, R20, 0x5410, R21 ;  /* 0x0000541014c27816 */ /* 0x000fe40000000015 */
[----:B------:R-:W3:Y:S01]  /*17df0*/  LDSM.16.MT88.4 R20, [R222+0x5000] ;  /* 0x00500000de14783b */ /* 0x000ee20000004200 */
[----:B------:R-:W-:Y:S01]  /*17e00*/  SHF.R.U32.HI R181, RZ, 0x18, R181 ;  /* 0x00000018ffb57819 */ /* 0x000fe200000116b5 */
[C---:B--2---:R-:W-:Y:S05]  /*17e10*/  HMMA.16816.F32 R16, R28.reuse, R24, R16 ;  /* 0x000000181c10723c */ /* 0x044fea0000001810 */
[----:B------:R-:W-:Y:S01]  /*17e20*/  PRMT R182, R38, 0x5410, R181 ;  /* 0x0000541026b67816 */ /* 0x000fe200000000b5 */
[C---:B------:R-:W-:Y:S05]  /*17e30*/  HMMA.16816.F32 R244, R28.reuse, R26, R244 ;  /* 0x0000001a1cf4723c */ /* 0x040fea00000018f4 */
[----:B------:R-:W-:Y:S02]  /*17e40*/  PRMT R181, R34, 0x5410, R35 ;  /* 0x0000541022b57816 */ /* 0x000fe40000000023 */
[----:B------:R-:W2:Y:S01]  /*17e50*/  LDSM.16.MT88.4 R32, [R252+0x5400] ;  /* 0x00540000fc20783b */ /* 0x000ea20000004200 */
[----:B------:R-:W-:Y:S03]  /*17e60*/  F2FP.F16.F32.PACK_AB R45, R73, R72 ;  /* 0x00000048492d723e */ /* 0x000fe600000000ff */
[----:B------:R-:W-:Y:S02]  /*17e70*/  F2FP.F16.F32.PACK_AB R46, R83, R74 ;  /* 0x0000004a532e723e */ /* 0x000fe400000000ff */
[--C-:B------:R-:W-:Y:S02]  /*17e80*/  HSET2.LE.AND R38, R170, R225.reuse, PT ;  /* 0x000000e1aa267233 */ /* 0x100fe40003803000 */
[--C-:B------:R-:W-:Y:S01]  /*17e90*/  HSET2.LE.AND R48, R118, R225.reuse, PT ;  /* 0x000000e176307233 */ /* 0x100fe20003803000 */
[----:B------:R-:W-:Y:S01]  /*17ea0*/  FADD.FTZ R118, R137, R0 ;  /* 0x0000000089767221 */ /* 0x000fe20000010000 */
[--C-:B------:R-:W-:Y:S01]  /*17eb0*/  HSET2.LE.AND R50, R117, R225.reuse, PT ;  /* 0x000000e175327233 */ /* 0x100fe20003803000 */
[--C-:B------:R-:W-:Y:S01]  /*17ec0*/  FFMA.FTZ R0, R90, UR4, -R9.reuse ;  /* 0x000000045a007c23 */ /* 0x100fe20008010809 */
[----:B------:R-:W-:Y:S01]  /*17ed0*/  LOP3.LUT R38, R38, R39, RZ, 0xc0, !PT ;  /* 0x0000002726267212 */ /* 0x000fe200078ec0ff */
[----:B------:R-:W-:Y:S01]  /*17ee0*/  FADD.FTZ R135, R135, R118 ;  /* 0x0000007687877221 */ /* 0x000fe20000010000 */
[--C-:B------:R-:W-:Y:S01]  /*17ef0*/  HSET2.LE.AND R39, R168, R225.reuse, PT ;  /* 0x000000e1a8277233 */ /* 0x100fe20003803000 */
[----:B------:R-:W-:Y:S01]  /*17f00*/  FFMA.FTZ R9, R123, UR4, -R9 ;  /* 0x000000047b097c23 */ /* 0x000fe20008010809 */
[----:B-1----:R-:W-:Y:S01]  /*17f10*/  F2FP.F16.F32.PACK_AB R43, R67, R66 ;  /* 0x00000042432b723e */ /* 0x002fe200000000ff */
[----:B------:R-:W1:Y:S01]  /*17f20*/  MUFU.EX2 R0, R0 ;  /* 0x0000000000007308 */ /* 0x000e620000000800 */
[--C-:B------:R-:W-:Y:S01]  /*17f30*/  HSET2.LE.AND R182, R182, R225.reuse, PT ;  /* 0x000000e1b6b67233 */ /* 0x100fe20003803000 */
[----:B------:R-:W-:Y:S01]  /*17f40*/  FADD.FTZ R66, R66, R65 ;  /* 0x0000004142427221 */ /* 0x000fe20000010000 */
[----:B------:R-:W-:Y:S02]  /*17f50*/  LOP3.LUT R39, R39, R42, RZ, 0xc0, !PT ;  /* 0x0000002a27277212 */ /* 0x000fe400078ec0ff */
[----:B------:R-:W-:Y:S01]  /*17f60*/  F2FP.F16.F32.PACK_AB R42, R203, R202 ;  /* 0x000000cacb2a723e */ /* 0x000fe200000000ff */
[----:B------:R-:W-:Y:S01]  /*17f70*/  FADD.FTZ R67, R67, R66 ;  /* 0x0000004243437221 */ /* 0x000fe20000010000 */
[C---:B---3--:R-:W-:Y:S03]  /*17f80*/  HMMA.16816.F32 R240, R28.reuse, R20, R240 ;  /* 0x000000141cf0723c */ /* 0x048fe600000018f0 */
[----:B------:R-:W-:Y:S01]  /*17f90*/  MUFU.EX2 R9, R9 ;  /* 0x0000000900097308 */ /* 0x000fe20000000800 */
[----:B------:R-:W-:Y:S01]  /*17fa0*/  LOP3.LUT R37, R37, R42, RZ, 0xc0, !PT ;  /* 0x0000002a25257212 */ /* 0x000fe200078ec0ff */
[----:B------:R-:W-:Y:S01]  /*17fb0*/  FADD.FTZ R72, R72, R67 ;  /* 0x0000004348487221 */ /* 0x000fe20000010000 */
[----:B------:R-:W-:Y:S01]  /*17fc0*/  SHF.R.U32.HI R42, RZ, 0x18, R127 ;  /* 0x00000018ff2a7819 */ /* 0x000fe2000001167f */
[----:B------:R-:W-:Y:S01]  /*17fd0*/  HMMA.16816.F32 R228, R28, R22, R228 ;  /* 0x000000161ce4723c */ /* 0x000fe200000018e4 */
[----:B------:R-:W3:Y:S03]  /*17fe0*/  LDSM.16.MT88.4 R28, [R222+0x5400] ;  /* 0x00540000de1c783b */ /* 0x000ee60000004200 */
[----:B------:R-:W-:Y:S01]  /*17ff0*/  LOP3.LUT R40, R127, 0xffff, RZ, 0xc0, !PT ;  /* 0x0000ffff7f287812 */ /* 0x000fe200078ec0ff */
[----:B------:R-:W-:Y:S01]  /*18000*/  FADD.FTZ R73, R73, R72 ;  /* 0x0000004849497221 */ /* 0x000fe20000010000 */
[----:B------:R-:W-:Y:S01]  /*18010*/  LOP3.LUT R105, R127, 0xff, RZ, 0xc0, !PT ;  /* 0x000000ff7f697812 */ /* 0x000fe200078ec0ff */
[----:B------:R-:W-:Y:S01]  /*18020*/  FADD.FTZ R202, R202, R193 ;  /* 0x000000c1caca7221 */ /* 0x000fe20000010000 */
[C---:B--2---:R-:W-:Y:S05]  /*18030*/  HMMA.16816.F32 R16, R36.reuse, R32, R16 ;  /* 0x000000202410723c */ /* 0x044fea0000001810 */
[----:B------:R-:W-:Y:S01]  /*18040*/  SHF.R.U32.HI R40, RZ, 0x8, R40 ;  /* 0x00000008ff287819 */ /* 0x000fe20000011628 */
[C---:B------:R-:W-:Y:S05]  /*18050*/  HMMA.16816.F32 R244, R36.reuse, R34, R244 ;  /* 0x0000002224f4723c */ /* 0x040fea00000018f4 */
[----:B------:R-:W-:Y:S01]  /*18060*/  PRMT R105, R105, 0x5410, R40 ;  /* 0x0000541069697816 */ /* 0x000fe20000000028 */
[----:B------:R-:W-:Y:S01]  /*18070*/  FADD.FTZ R203, R203, R202 ;  /* 0x000000cacbcb7221 */ /* 0x000fe20000010000 */
[--C-:B------:R-:W-:Y:S04]  /*18080*/  HSET2.LE.AND R40, R126, R225.reuse, PT ;  /* 0x000000e17e287233 */ /* 0x100fe80003803000 */
[----:B------:R-:W-:Y:S01]  /*18090*/  PRMT R113, R113, 0x5410, R42 ;  /* 0x0000541071717816 */ /* 0x000fe2000000002a */
[----:B------:R-:W-:Y:S01]  /*180a0*/  FADD.FTZ R198, R198, R203 ;  /* 0x000000cbc6c67221 */ /* 0x000fe20000010000 */
[----:B------:R-:W-:Y:S02]  /*180b0*/  LOP3.LUT R40, R40, R43, RZ, 0xc0, !PT ;  /* 0x0000002b28287212 */ /* 0x000fe400078ec0ff */
[--C-:B------:R-:W-:Y:S01]  /*180c0*/  HSET2.LE.AND R42, R125, R225.reuse, PT ;  /* 0x000000e17d2a7233 */ /* 0x100fe20003803000 */
[----:B------:R-:W-:Y:S01]  /*180d0*/  FADD.FTZ R198, R201, R198 ;  /* 0x000000c6c9c67221 */ /* 0x000fe20000010000 */
[--C-:B------:R-:W-:Y:S02]  /*180e0*/  HSET2.LE.AND R43, R119, R225.reuse, PT ;  /* 0x000000e1772b7233 */ /* 0x100fe40003803000 */
[----:B-----5:R-:W-:Y:S01]  /*180f0*/  F2FP.F16.F32.PACK_AB R41, R75, R10 ;  /* 0x0000000a4b29723e */ /* 0x020fe200000000ff */
[----:B------:R-:W-:Y:S01]  /*18100*/  FADD.FTZ R10, R10, R15 ;  /* 0x0000000f0a0a7221 */ /* 0x000fe20000010000 */
[----:B------:R-:W-:Y:S01]  /*18110*/  LOP3.LUT R42, R42, R45, RZ, 0xc0, !PT ;  /* 0x0000002d2a2a7212 */ /* 0x000fe200078ec0ff */
[----:B------:R-:W-:Y:S01]  /*18120*/  FADD.FTZ R207, R207, R198 ;  /* 0x000000c6cfcf7221 */ /* 0x000fe20000010000 */
[----:B------:R-:W-:Y:S01]  /*18130*/  LOP3.LUT R43, R43, R46, RZ, 0xc0, !PT ;  /* 0x0000002e2b2b7212 */ /* 0x000fe200078ec0ff */
[----:B------:R-:W-:Y:S01]  /*18140*/  FADD.FTZ R75, R75, R10 ;  /* 0x0000000a4b4b7221 */ /* 0x000fe20000010000 */
[C---:B---3--:R-:W-:Y:S01]  /*18150*/  HMMA.16816.F32 R240, R36.reuse, R28, R240 ;  /* 0x0000001c24f0723c */ /* 0x048fe200000018f0 */
[----:B----4-:R-:W-:Y:S02]  /*18160*/  LDSM.16.MT88.4 R44, [R222+0x5800] ;  /* 0x00580000de2c783b */ /* 0x010fe40000004200 */
[----:B------:R-:W-:Y:S01]  /*18170*/  LOP3.LUT R41, R124, R41, RZ, 0xc0, !PT ;  /* 0x000000297c297212 */ /* 0x000fe200078ec0ff */
[----:B------:R-:W-:Y:S01]  /*18180*/  FADD.FTZ R74, R74, R75 ;  /* 0x0000004b4a4a7221 */ /* 0x000fe20000010000 */
[--C-:B------:R-:W-:Y:S01]  /*18190*/  HSET2.LE.AND R51, R111, R225.reuse, PT ;  /* 0x000000e16f337233 */ /* 0x100fe20003803000 */
[----:B------:R-:W-:Y:S05]  /*181a0*/  HMMA.16816.F32 R228, R36, R30, R228 ;  /* 0x0000001e24e4723c */ /* 0x000fea00000018e4 */
[----:B------:R-:W-:Y:S01]  /*181b0*/  LOP3.LUT R51, R51, R2, RZ, 0xc0, !PT ;  /* 0x0000000233337212 */ /* 0x000fe200078ec0ff */
[C---:B------:R-:W-:Y:S01]  /*181c0*/  HMMA.16816.F32 R248, R40.reuse, R26, R248 ;  /* 0x0000001a28f8723c */ /* 0x040fe200000018f8 */
[----:B------:R-:W2:Y:S04]  /*181d0*/  MUFU.EX2 R2, R114 ;  /* 0x0000007200027308 */ /* 0x000ea80000000800 */
[----:B------:R-:W-:Y:S01]  /*181e0*/  F2FP.F16.F32.PACK_AB R39, R183, R180 ;  /* 0x000000b4b727723e */ /* 0x000fe200000000ff */
[C---:B------:R-:W-:Y:S05]  /*181f0*/  HMMA.16816.F32 R52, R40.reuse, R24, R52 ;  /* 0x000000182834723c */ /* 0x040fea0000001834 */
[----:B------:R-:W-:Y:S01]  /*18200*/  F2FP.F16.F32.PACK_AB R37, R57, R184 ;  /* 0x000000b83925723e */ /* 0x000fe200000000ff */
[C---:B------:R-:W-:Y:S05]  /*18210*/  HMMA.16816.F32 R236, R40.reuse, R20, R236 ;  /* 0x0000001428ec723c */ /* 0x040fea00000018ec */
[----:B------:R-:W-:Y:S01]  /*18220*/  LOP3.LUT R50, R50, R39, RZ, 0xc0, !PT ;  /* 0x0000002732327212 */ /* 0x000fe200078ec0ff */
[----:B------:R-:W-:Y:S01]  /*18230*/  HMMA.16816.F32 R232, R40, R22, R232 ;  /* 0x0000001628e8723c */ /* 0x000fe200000018e8 */
[----:B------:R3:W-:Y:S04]  /*18240*/  MUFU.EX2 R41, R6 ;  /* 0x0000000600297308 */ /* 0x0007e80000000800 */
[--C-:B------:R-:W-:Y:S01]  /*18250*/  HSET2.LE.AND R26, R109, R225.reuse, PT ;  /* 0x000000e16d1a7233 */ /* 0x100fe20003803000 */
[----:B------:R-:W-:Y:S01]  /*18260*/  FADD.FTZ R21, R134, R135 ;  /* 0x0000008786157221 */ /* 0x000fe20000010000 */
[--C-:B------:R-:W-:Y:S01]  /*18270*/  HSET2.LE.AND R20, R194, R225.reuse, PT ;  /* 0x000000e1c2147233 */ /* 0x100fe20003803000 */
[----:B------:R-:W-:Y:S03]  /*18280*/  FADD.FTZ R83, R83, R74 ;  /* 0x0000004a53537221 */ /* 0x000fe60000010000 */
[----:B------:R-:W-:Y:S01]  /*18290*/  F2FP.F16.F32.PACK_AB R23, R97, R96 ;  /* 0x000000606117723e */ /* 0x000fe200000000ff */
[----:B------:R-:W-:Y:S01]  /*182a0*/  FADD.FTZ R138, R138, R21 ;  /* 0x000000158a8a7221 */ /* 0x000fe20000010000 */
[----:B------:R-:W-:Y:S01]  /*182b0*/  F2FP.F16.F32.PACK_AB R25, R89, R88 ;  /* 0x000000585919723e */ /* 0x000fe200000000ff */
[----:B------:R-:W-:Y:S01]  /*182c0*/  FADD.FTZ R88, R88, R73 ;  /* 0x0000004958587221 */ /* 0x000fe20000010000 */
[----:B------:R-:W-:Y:S01]  /*182d0*/  LOP3.LUT R48, R48, R37, RZ, 0xc0, !PT ;  /* 0x0000002530307212 */ /* 0x000fe200078ec0ff */
[----:B------:R-:W-:Y:S01]  /*182e0*/  FADD.FTZ R141, R141, R138 ;  /* 0x0000008a8d8d7221 */ /* 0x000fe20000010000 */
[----:B------:R-:W-:Y:S01]  /*182f0*/  LOP3.LUT R26, R26, R23, RZ, 0xc0, !PT ;  /* 0x000000171a1a7212 */ /* 0x000fe200078ec0ff */
[----:B------:R-:W4:Y:S01]  /*18300*/  LDSM.16.MT88.4 R36, [R252+0x5800] ;  /* 0x00580000fc24783b */ /* 0x000f220000004200 */
        /* <DEDUP_REMOVED lines=8> */
[----:B------:R-:W-:Y:S01]  /*18390*/  F2FP.F16.F32.PACK_AB R24, R99, R98 ;  /* 0x000000626318723e */ /* 0x000fe200000000ff */
        /* <DEDUP_REMOVED lines=9> */
[--C-:B------:R-:W-:Y:S01]  /*18430*/  HSET2.LE.AND R27, R102, R225.reuse, PT ;  /* 0x000000e1661b7233 */ /* 0x100fe20003803000 */
[----:B------:R-:W-:Y:S01]  /*18440*/  FADD.FTZ R98, R98, R91 ;  /* 0x0000005b62627221 */ /* 0x000fe20000010000 */
[--C-:B------:R-:W-:Y:S01]  /*18450*/  HSET2.LE.AND R24, R177, R225.reuse, PT ;  /* 0x000000e1b1187233 */ /* 0x100fe20003803000 */
[----:B------:R-:W-:Y:S01]  /*18460*/  FADD.FTZ R143, R143, R140 ;  /* 0x0000008c8f8f7221 */ /* 0x000fe20000010000 */
[----:B---3--:R-:W-:Y:S01]  /*18470*/  F2FP.F16.F32.PACK_AB R6, R131, R130 ;  /* 0x000000828306723e */ /* 0x008fe200000000ff */
[C---:B------:R-:W-:Y:S05]  /*18480*/  HMMA.16816.F32 R52, R20.reuse, R32, R52 ;  /* 0x000000201434723c */ /* 0x040fea0000001834 */
[--C-:B------:R-:W-:Y:S01]  /*18490*/  HSET2.LE.AND R49, R116, R225.reuse, PT ;  /* 0x000000e174317233 */ /* 0x100fe20003803000 */
[C---:B------:R-:W-:Y:S05]  /*184a0*/  HMMA.16816.F32 R248, R20.reuse, R34, R248 ;  /* 0x0000002214f8723c */ /* 0x040fea00000018f8 */
[----:B------:R-:W-:Y:S01]  /*184b0*/  F2FP.F16.F32.PACK_AB R33, R11, R82 ;  /* 0x000000520b21723e */ /* 0x000fe200000000ff */
[C---:B------:R-:W-:Y:S05]  /*184c0*/  HMMA.16816.F32 R236, R20.reuse, R28, R236 ;  /* 0x0000001c14ec723c */ /* 0x040fea00000018ec */
[----:B--2---:R-:W-:Y:S01]  /*184d0*/  F2FP.F16.F32.PACK_AB R32, R3, R2 ;  /* 0x000000020320723e */ /* 0x004fe200000000ff */
[----:B------:R-:W-:Y:S05]  /*184e0*/  HMMA.16816.F32 R232, R20, R30, R232 ;  /* 0x0000001e14e8723c */ /* 0x000fea00000018e8 */
[----:B------:R-:W-:Y:S01]  /*184f0*/  LOP3.LUT R24, R24, R33, RZ, 0xc0, !PT ;  /* 0x0000002118187212 */ /* 0x000fe200078ec0ff */
[----:B------:R-:W-:Y:S01]  /*18500*/  FADD.FTZ R144, R144, R143 ;  /* 0x0000008f90907221 */ /* 0x000fe20000010000 */
[----:B------:R-:W-:Y:S01]  /*18510*/  LOP3.LUT R27, R27, R32, RZ, 0xc0, !PT ;  /* 0x000000201b1b7212 */ /* 0x000fe200078ec0ff */
[----:B------:R-:W-:Y:S01]  /*18520*/  FADD.FTZ R81, R81, R80 ;  /* 0x0000005051517221 */ /* 0x000fe20000010000 */
[----:B------:R-:W1:Y:S02]  /*18530*/  LDSM.16.MT88.4 R32, [R252+0x5c00] ;  /* 0x005c0000fc20783b */ /* 0x000e640000004200 */
[----:B------:R-:W-:Y:S01]  /*18540*/  LOP3.LUT R49, R49, R12, RZ, 0xc0, !PT ;  /* 0x0000000c31317212 */ /* 0x000fe200078ec0ff */
[----:B------:R-:W-:Y:S01]  /*18550*/  FADD.FTZ R147, R147, R144 ;  /* 0x0000009093937221 */ /* 0x000fe20000010000 */
[----:B------:R-:W2:Y:S01]  /*18560*/  MUFU.EX2 R12, R106 ;  /* 0x0000006a000c7308 */ /* 0x000ea20000000800 */
[----:B------:R-:W-:Y:S01]  /*18570*/  F2FP.F16.F32.PACK_AB R21, R190, R189 ;  /* 0x000000bdbe15723e */ /* 0x000fe200000000ff */
[----:B------:R-:W-:Y:S01]  /*18580*/  FADD.FTZ R99, R99, R98 ;  /* 0x0000006263637221 */ /* 0x000fe20000010000 */
[--C-:B------:R-:W-:Y:S01]  /*18590*/  HSET2.LE.AND R30, R95, R225.reuse, PT ;  /* 0x000000e15f1e7233 */ /* 0x100fe20003803000 */
[----:B------:R-:W-:Y:S01]  /*185a0*/  FADD.FTZ R60, R60, R147 ;  /* 0x000000933c3c7221 */ /* 0x000fe20000010000 */
[C---:B----4-:R-:W-:Y:S05]  /*185b0*/  HMMA.16816.F32 R16, R48.reuse, R36, R16 ;  /* 0x000000243010723c */ /* 0x050fea0000001810 */
[--C-:B------:R-:W-:Y:S01]  /*185c0*/  HSET2.LE.AND R25, R188, R225.reuse, PT ;  /* 0x000000e1bc197233 */ /* 0x100fe20003803000 */
[C---:B------:R-:W-:Y:S05]  /*185d0*/  HMMA.16816.F32 R244, R48.reuse, R38, R244 ;  /* 0x0000002630f4723c */ /* 0x040fea00000018f4 */
[--C-:B------:R-:W-:Y:S01]  /*185e0*/  HSET2.LE.AND R28, R181, R225.reuse, PT ;  /* 0x000000e1b51c7233 */ /* 0x100fe20003803000 */
[C---:B------:R-:W-:Y:S05]  /*185f0*/  HMMA.16816.F32 R240, R48.reuse, R44, R240 ;  /* 0x0000002c30f0723c */ /* 0x040fea00000018f0 */
[----:B--2---:R-:W-:Y:S01]  /*18600*/  F2FP.F16.F32.PACK_AB R4, R13, R12 ;  /* 0x0000000c0d04723e */ /* 0x004fe200000000ff */
[----:B------:R-:W-:Y:S05]  /*18610*/  HMMA.16816.F32 R228, R48, R46, R228 ;  /* 0x0000002e30e4723c */ /* 0x000fea00000018e4 */
[----:B------:R-:W-:Y:S01]  /*18620*/  LOP3.LUT R25, R25, R4, RZ, 0xc0, !PT ;  /* 0x0000000419197212 */ /* 0x000fe200078ec0ff */
[----:B------:R-:W-:Y:S01]  /*18630*/  FADD.FTZ R60, R61, R60 ;  /* 0x0000003c3d3c7221 */ /* 0x000fe20000010000 */
[--C-:B------:R-:W-:Y:S01]  /*18640*/  HSET2.LE.AND R31, R94, R225.reuse, PT ;  /* 0x000000e15e1f7233 */ /* 0x100fe20003803000 */
[----:B------:R-:W-:Y:S03]  /*18650*/  FADD.FTZ R82, R82, R81 ;  /* 0x0000005152527221 */ /* 0x000fe60000010000 */
[----:B------:R-:W-:Y:S01]  /*18660*/  F2FP.F16.F32.PACK_AB R29, R58, R191 ;  /* 0x000000bf3a1d723e */ /* 0x000fe200000000ff */
[C---:B------:R-:W-:Y:S05]  /*18670*/  HMMA.16816.F32 R248, R24.reuse, R38, R248 ;  /* 0x0000002618f8723c */ /* 0x040fea00000018f8 */
[----:B------:R-:W-:Y:S01]  /*18680*/  F2FP.F16.F32.PACK_AB R4, R216, R211 ;  /* 0x000000d3d804723e */ /* 0x000fe200000000ff */
[C---:B------:R-:W-:Y:S05]  /*18690*/  HMMA.16816.F32 R52, R24.reuse, R36, R52 ;  /* 0x000000241834723c */ /* 0x040fea0000001834 */
[----:B------:R-:W-:Y:S01]  /*186a0*/  LOP3.LUT R28, R28, R29, RZ, 0xc0, !PT ;  /* 0x0000001d1c1c7212 */ /* 0x000fe200078ec0ff */
[C---:B------:R-:W-:Y:S05]  /*186b0*/  HMMA.16816.F32 R236, R24.reuse, R44, R236 ;  /* 0x0000002c18ec723c */ /* 0x040fea00000018ec */
[----:B------:R-:W-:Y:S01]  /*186c0*/  LOP3.LUT R31, R31, R4, RZ, 0xc0, !PT ;  /* 0x000000041f1f7212 */ /* 0x000fe200078ec0ff */
[----:B------:R-:W-:Y:S05]  /*186d0*/  HMMA.16816.F32 R232, R24, R46, R232 ;  /* 0x0000002e18e8723c */ /* 0x000fea00000018e8 */
[--C-:B------:R-:W-:Y:S01]  /*186e0*/  HSET2.LE.AND R29, R112, R225.reuse, PT ;  /* 0x000000e1701d7233 */ /* 0x100fe20003803000 */
[----:B------:R-:W-:Y:S01]  /*186f0*/  FADD.FTZ R173, R173, R60 ;  /* 0x0000003cadad7221 */ /* 0x000fe20000010000 */
[----:B------:R-:W-:Y:S01]  /*18700*/  F2FP.F16.F32.PACK_AB R4, R197, R200 ;  /* 0x000000c8c504723e */ /* 0x000fe200000000ff */
[----:B------:R-:W-:Y:S03]  /*18710*/  FADD.FTZ R12, R12, R99 ;  /* 0x000000630c0c7221 */ /* 0x000fe60000010000 */
[----:B------:R-:W-:Y:S01]  /*18720*/  LOP3.LUT R30, R30, R21, RZ, 0xc0, !PT ;  /* 0x000000151e1e7212 */ /* 0x000fe200078ec0ff */
[----:B------:R-:W-:Y:S01]  /*18730*/  FADD.FTZ R174, R174, R173 ;  /* 0x000000adaeae7221 */ /* 0x000fe20000010000 */
[----:B------:R-:W-:Y:S01]  /*18740*/  LOP3.LUT R29, R29, R4, RZ, 0xc0, !PT ;  /* 0x000000041d1d7212 */ /* 0x000fe200078ec0ff */
[----:B------:R-:W2:Y:S01]  /*18750*/  LDSM.16.MT88.4 R20, [R222+0x5c00] ;  /* 0x005c0000de14783b */ /* 0x000ea20000004200 */
[--C-:B------:R-:W-:Y:S01]  /*18760*/  HSET2.LE.AND R38, R133, R225.reuse, PT ;  /* 0x000000e185267233 */ /* 0x100fe20003803000 */
[----:B------:R-:W-:Y:S01]  /*18770*/  FADD.FTZ R171, R171, R174 ;  /* 0x000000aeabab7221 */ /* 0x000fe20000010000 */
[----:B------:R-:W-:Y:S01]  /*18780*/  F2FP.F16.F32.PACK_AB R37, R129, R104 ;  /* 0x000000688125723e */ /* 0x000fe200000000ff */
[----:B------:R-:W-:Y:S01]  /*18790*/  FADD.FTZ R207, R210, R207 ;  /* 0x000000cfd2cf7221 */ /* 0x000fe20000010000 */
[--C-:B------:R-:W-:Y:S01]  /*187a0*/  HSET2.LE.AND R39, R205, R225.reuse, PT ;  /* 0x000000e1cd277233 */ /* 0x100fe20003803000 */
[C---:B-1----:R-:W-:Y:S05]  /*187b0*/  HMMA.16816.F32 R16, R28.reuse, R32, R16 ;  /* 0x000000201c10723c */ /* 0x042fea0000001810 */
[----:B------:R-:W-:Y:S01]  /*187c0*/  LOP3.LUT R38, R38, R37, RZ, 0xc0, !PT ;  /* 0x0000002526267212 */ /* 0x000fe200078ec0ff */
[-C--:B------:R-:W-:Y:S05]  /*187d0*/  HMMA.16816.F32 R244, R28, R34.reuse, R244 ;  /* 0x000000221cf4723c */ /* 0x080fea00000018f4 */
[--C-:B------:R-:W-:Y:S01]  /*187e0*/  HSET2.LE.AND R36, R105, R225.reuse, PT ;  /* 0x000000e169247233 */ /* 0x100fe20003803000 */
[----:B------:R-:W-:Y:S01]  /*187f0*/  FADD.FTZ R171, R172, R171 ;  /* 0x000000abacab7221 */ /* 0x000fe20000010000 */
[----:B------:R-:W-:Y:S01]  /*18800*/  HSET2.LE.AND R37, R113, R225, PT ;  /* 0x000000e171257233 */ /* 0x000fe20003803000 */
[----:B------:R-:W-:Y:S03]  /*18810*/  IMAD.MOV.U32 R225, RZ, RZ, R132 ;  /* 0x000000ffffe17224 */ /* 0x000fe600078e0084 */
[----:B------:R-:W-:Y:S01]  /*18820*/  F2FP.F16.F32.PACK_AB R25, R41, R120 ;  /* 0x000000782919723e */ /* 0x000fe200000000ff */
[----:B------:R-:W-:Y:S01]  /*18830*/  FADD.FTZ R178, R178, R171 ;  /* 0x000000abb2b27221 */ /* 0x000fe20000010000 */
[----:B------:R-:W-:Y:S01]  /*18840*/  F2FP.F16.F32.PACK_AB R4, R9, R122 ;  /* 0x0000007a0904723e */ /* 0x000fe200000000ff */
[----:B------:R-:W-:Y:S01]  /*18850*/  FADD.FTZ R11, R11, R82 ;  /* 0x000000520b0b7221 */ /* 0x000fe20000010000 */
[----:B------:R-:W-:Y:S01]  /*18860*/  LOP3.LUT R36, R36, R25, RZ, 0xc0, !PT ;  /* 0x0000001924247212 */ /* 0x000fe200078ec0ff */
[----:B------:R-:W-:Y:S01]  /*18870*/  FADD.FTZ R178, R179, R178 ;  /* 0x000000b2b3b27221 */ /* 0x000fe20000010000 */
[----:B------:R-:W-:Y:S01]  /*18880*/  STL.64 [R1+0x10], R16 ;  /* 0x0000101001007387 */ /* 0x000fe20000100a00 */
[----:B------:R-:W-:Y:S01]  /*18890*/  LOP3.LUT R39, R39, R6, RZ, 0xc0, !PT ;  /* 0x0000000627277212 */ /* 0x000fe200078ec0ff */
[----:B------:R-:W-:Y:S01]  /*188a0*/  FADD.FTZ R13, R13, R12 ;  /* 0x0000000c0d0d7221 */ /* 0x000fe20000010000 */
[----:B------:R-:W-:Y:S01]  /*188b0*/  LOP3.LUT R37, R37, R4, RZ, 0xc0, !PT ;  /* 0x0000000425257212 */ /* 0x000fe200078ec0ff */
[----:B------:R-:W-:Y:S01]  /*188c0*/  FADD.FTZ R175, R175, R178 ;  /* 0x000000b2afaf7221 */ /* 0x000fe20000010000 */
[----:B------:R-:W-:Y:S01]  /*188d0*/  FADD.FTZ R204, R204, R207 ;  /* 0x000000cfcccc7221 */ /* 0x000fe20000010000 */
[----:B------:R1:W-:Y:S01]  /*188e0*/  STL.64 [R1+0x18], R18 ;  /* 0x0000181201007387 */ /* 0x0003e20000100a00 */
[----:B------:R-:W-:Y:S01]  /*188f0*/  FADD.FTZ R96, R96, R11 ;  /* 0x0000000b60607221 */ /* 0x000fe20000010000 */
[----:B------:R-:W-:Y:S01]  /*18900*/  FADD.FTZ R175, R176, R175 ;  /* 0x000000afb0af7221 */ /* 0x000fe20000010000 */
[----:B------:R-:W-:Y:S01]  /*18910*/  FADD.FTZ R2, R2, R13 ;  /* 0x0000000d02027221 */ /* 0x000fe20000010000 */
[----:B------:R-:W-:Y:S04]  /*18920*/  HMMA.16816.F32 R248, R36, R34, R248 ;  /* 0x0000002224f8723c */ /* 0x000fe800000018f8 */
[----:B------:R-:W-:Y:S01]  /*18930*/  FADD.FTZ R184, R184, R175 ;  /* 0x000000afb8b87221 */ /* 0x000fe20000010000 */
[----:B------:R-:W-:Y:S01]  /*18940*/  FADD.FTZ R59, R59, R204 ;  /* 0x000000cc3b3b7221 */ /* 0x000fe20000010000 */
[C---:B--2---:R-:W-:Y:S05]  /*18950*/  HMMA.16816.F32 R240, R28.reuse, R20, R240 ;  /* 0x000000141cf0723c */ /* 0x044fea00000018f0 */
[----:B------:R-:W-:Y:S01]  /*18960*/  FADD.FTZ R57, R57, R184 ;  /* 0x000000b839397221 */ /* 0x000fe20000010000 */
[----:B------:R-:W-:Y:S05]  /*18970*/  HMMA.16816.F32 R228, R28, R22, R228 ;  /* 0x000000161ce4723c */ /* 0x000fea00000018e4 */
[----:B------:R-:W-:Y:S01]  /*18980*/  FADD.FTZ R180, R180, R57 ;  /* 0x00000039b4b47221 */ /* 0x000fe20000010000 */
[C---:B------:R-:W-:Y:S05]  /*18990*/  HMMA.16816.F32 R236, R36.reuse, R20, R236 ;  /* 0x0000001424ec723c */ /* 0x040fea00000018ec */
[----:B------:R-:W-:Y:S01]  /*189a0*/  FADD.FTZ R180, R183, R180 ;  /* 0x000000b4b7b47221 */ /* 0x000fe20000010000 */
[C---:B-1----:R-:W-:Y:S05]  /*189b0*/  HMMA.16816.F32 R16, R36.reuse, R32, R52 ;  /* 0x000000202410723c */ /* 0x042fea0000001834 */
        /* <DEDUP_REMOVED lines=11> */
[----:B------:R-:W-:Y:S01]  /*18a70*/  FADD.FTZ R189, R189, R58 ;  /* 0x0000003abdbd7221 */ /* 0x000fe20000010000 */
[----:B------:R3:W-:Y:S01]  /*18a80*/  STL.64 [R1], R16 ;  /* 0x0000001001007387 */ /* 0x0007e20000100a00 */
[----:B------:R-:W-:Y:S01]  /*18a90*/  FADD.FTZ R211, R211, R200 ;  /* 0x000000c8d3d37221 */ /* 0x000fe20000010000 */
[----:B------:R-:W-:Y:S01]  /*18aa0*/  FADD.FTZ R104, R104, R41 ;  /* 0x0000002968687221 */ /* 0x000fe20000010000 */
[----:B------:R-:W-:Y:S01]  /*18ab0*/  FADD.FTZ R130, R130, R9 ;  /* 0x0000000982827221 */ /* 0x000fe20000010000 */
[----:B------:R-:W-:Y:S01]  /*18ac0*/  FADD.FTZ R217, R190, R189 ;  /* 0x000000bdbed97221 */ /* 0x000fe20000010000 */
[----:B------:R-:W-:Y:S01]  /*18ad0*/  FADD.FTZ R219, R216, R211 ;  /* 0x000000d3d8db7221 */ /* 0x000fe20000010000 */
[----:B------:R3:W-:Y:S01]  /*18ae0*/  STL.64 [R1+0x8], R18 ;  /* 0x0000081201007387 */ /* 0x0007e20000100a00 */
[----:B------:R-:W-:Y:S01]  /*18af0*/  FADD.FTZ R218, R129, R104 ;  /* 0x0000006881da7221 */ /* 0x000fe20000010000 */
[----:B------:R-:W-:Y:S02]  /*18b00*/  IMAD.MOV.U32 R222, RZ, RZ, R7 ;  /* 0x000000ffffde7224 */ /* 0x000fe400078e0007 */
[----:B------:R-:W-:Y:S01]  /*18b10*/  FADD.FTZ R221, R131, R130 ;  /* 0x0000008283dd7221 */ /* 0x000fe20000010000 */
[----:B------:R-:W-:Y:S06]  /*18b20*/  @P2 BRA `(.L_x_397) ;  /* 0xffffff9400b02947 */ /* 0x000fec000383ffff */
.L_x_396:
[----:B------:R-:W4:Y:S04]  /*18b30*/  LDL.LU R21, [R1+0x4] ;  /* 0x0000040001157983 */ /* 0x000f280000300800 */
[----:B------:R-:W5:Y:S04]  /*18b40*/  SHFL.BFLY PT, R0, R217, 0x2, 0x1f ;  /* 0x0c401f00d9007f89 */ /* 0x000f6800000e0000 */
[----:B------:R-:W2:Y:S04]  /*18b50*/  SHFL.BFLY PT, R2, R219, 0x2, 0x1f ;  /* 0x0c401f00db027f89 */ /* 0x000ea800000e0000 */
[----:B------:R-:W2:Y:S04]  /*18b60*/  SHFL.BFLY PT, R9, R218, 0x2, 0x1f ;  /* 0x0c401f00da097f89 */ /* 0x000ea800000e0000 */
[----:B------:R-:W2:Y:S01]  /*18b70*/  SHFL.BFLY PT, R4, R221, 0x2, 0x1f ;  /* 0x0c401f00dd047f89 */ /* 0x000ea200000e0000 */
[----:B------:R-:W-:Y:S01]  /*18b80*/  MOV R15, 0x3f800000 ;  /* 0x3f800000000f7802 */ /* 0x000fe20000000f00 */
[----:B------:R-:W-:-:S02]  /*18b90*/  ULDC UR5, c[0x0][0x38c] ;  /* 0x0000e30000057ab9 */ /* 0x000fc40000000800 */
[----:B-1----:R-:W4:Y:S04]  /*18ba0*/  LDL.LU R24, [R1+0x8] ;  /* 0x0000080001187983 */ /* 0x002f280000300800 */
[----:B------:R-:W4:Y:S04]  /*18bb0*/  LDL.LU R25, [R1+0xc] ;  /* 0x00000c0001197983 */ /* 0x000f280000300800 */
[----:B------:R-:W4:Y:S04]  /*18bc0*/  LDL.LU R22, [R1] ;  /* 0x0000000001167983 */ /* 0x000f280000300800 */
[----:B---3--:R-:W3:Y:S04]  /*18bd0*/  LDL.LU R18, [R1+0x14] ;  /* 0x0000140001127983 */ /* 0x008ee80000300800 */
[----:B------:R-:W3:Y:S04]  /*18be0*/  LDL.LU R17, [R1+0x18] ;  /* 0x0000180001117983 */ /* 0x000ee80000300800 */
[----:B------:R-:W3:Y:S04]  /*18bf0*/  LDL.LU R19, [R1+0x1c] ;  /* 0x00001c0001137983 */ /* 0x000ee80000300800 */
[----:B------:R-:W3:Y:S01]  /*18c00*/  LDL.LU R20, [R1+0x10] ;  /* 0x0000100001147983 */ /* 0x000ee20000300800 */
[----:B-----5:R-:W-:Y:S01]  /*18c10*/  FADD.FTZ R13, R0, R217 ;  /* 0x000000d9000d7221 */ /* 0x020fe20000010000 */
[----:B--2---:R-:W-:Y:S01]  /*18c20*/  FADD.FTZ R2, R2, R219 ;  /* 0x000000db02027221 */ /* 0x004fe20000010000 */
[----:B------:R-:W-:Y:S01]  /*18c30*/  FADD.FTZ R9, R9, R218 ;  /* 0x000000da09097221 */ /* 0x000fe20000010000 */
[----:B------:R-:W1:Y:S01]  /*18c40*/  S2R R0, SR_TID.X ;  /* 0x0000000000007919 */ /* 0x000e620000002100 */
[----:B------:R-:W-:Y:S01]  /*18c50*/  FADD.FTZ R3, R4, R221 ;  /* 0x000000dd04037221 */ /* 0x000fe20000010000 */
[----:B------:R-:W-:Y:S01]  /*18c60*/  MOV R16, 0x3f800000 ;  /* 0x3f80000000107802 */ /* 0x000fe20000000f00 */
[----:B------:R-:W-:Y:S01]  /*18c70*/  IMAD.MOV.U32 R14, RZ, RZ, 0x3f800000 ;  /* 0x3f800000ff0e7424 */ /* 0x000fe200078e00ff */
[----:B------:R-:W2:Y:S01]  /*18c80*/  SHFL.BFLY PT, R12, R13, 0x1, 0x1f ;  /* 0x0c201f000d0c7f89 */ /* 0x000ea200000e0000 */
[----:B------:R-:W5:Y:S01]  /*18c90*/  S2UR UR4, SR_CgaCtaId ;  /* 0x00000000000479c3 */ /* 0x000f620000008800 */
[----:B------:R-:W-:-:S02]  /*18ca0*/  UISETP.NE.AND UP0, UPT, UR17, -0x1, UPT ;  /* 0xffffffff1100788c */ /* 0x000fc4000bf05270 */
[----:B------:R-:W5:Y:S04]  /*18cb0*/  SHFL.BFLY PT, R11, R2, 0x1, 0x1f ;  /* 0x0c201f00020b7f89 */ /* 0x000f6800000e0000 */
[----:B------:R-:W1:Y:S04]  /*18cc0*/  SHFL.BFLY PT, R10, R9, 0x1, 0x1f ;  /* 0x0c201f00090a7f89 */ /* 0x000e6800000e0000 */
[----:B------:R-:W1:Y:S01]  /*18cd0*/  SHFL.BFLY PT, R6, R3, 0x1, 0x1f ;  /* 0x0c201f0003067f89 */ /* 0x000e6200000e0000 */
[----:B--2---:R-:W-:Y:S01]  /*18ce0*/  FADD.FTZ R12, R13, R12 ;  /* 0x0000000c0d0c7221 */ /* 0x004fe20000010000 */
[----:B------:R-:W-:-:S02]  /*18cf0*/  IMAD.MOV.U32 R13, RZ, RZ, 0x3f800000 ;  /* 0x3f800000ff0d7424 */ /* 0x000fc400078e00ff */
[----:B-----5:R-:W-:Y:S02]  /*18d00*/  FADD.FTZ R11, R2, R11 ;  /* 0x0000000b020b7221 */ /* 0x020fe40000010000 */
[----:B------:R-:W-:Y:S01]  /*18d10*/  FSETP.NE.FTZ.AND P4, PT, R12, RZ, PT ;  /* 0x000000ff0c00720b */ /* 0x000fe20003f95000 */
[----:B-1----:R-:W-:Y:S02]  /*18d20*/  FADD.FTZ R10, R9, R10 ;  /* 0x0000000a090a7221 */ /* 0x002fe40000010000 */
[----:B------:R-:W-:Y:S02]  /*18d30*/  FSETP.NE.FTZ.AND P3, PT, R11, RZ, PT ;  /* 0x000000ff0b00720b */ /* 0x000fe40003f75000 */
[----:B------:R-:W-:Y:S01]  /*18d40*/  SHF.R.S32.HI R9, RZ, 0x1f, R0 ;  /* 0x0000001fff097819 */ /* 0x000fe20000011400 */
[----:B------:R-:W-:Y:S01]  /*18d50*/  FADD.FTZ R6, R3, R6 ;  /* 0x0000000603067221 */ /* 0x000fe20000010000 */
[----:B------:R-:W-:Y:S02]  /*18d60*/  FSETP.NE.FTZ.AND P2, PT, R10, RZ, PT ;  /* 0x000000ff0a00720b */ /* 0x000fe40003f55000 */
[----:B------:R-:W-:-:S02]  /*18d70*/  LEA.HI R4, R9, R0, RZ, 0x2 ;  /* 0x0000000009047211 */ /* 0x000fc400078f10ff */
[-C--:B------:R-:W-:Y:S02]  /*18d80*/  LEA.HI R3, R9, R0.reuse, RZ, 0x5 ;  /* 0x0000000009037211 */ /* 0x080fe400078f28ff */
[----:B------:R-:W1:Y:S01]  /*18d90*/  @P4 MUFU.RCP R15, R12 ;  /* 0x0000000c000f4308 */ /* 0x000e620000001000 */
[----:B------:R-:W-:Y:S02]  /*18da0*/  LOP3.LUT R9, R4, 0xfffffffc, RZ, 0xc0, !PT ;  /* 0xfffffffc04097812 */ /* 0x000fe400078ec0ff */
[----:B------:R-:W-:Y:S02]  /*18db0*/  FSETP.NE.FTZ.AND P1, PT, R6, RZ, PT ;  /* 0x000000ff0600720b */ /* 0x000fe40003f35000 */
[----:B------:R-:W-:Y:S02]  /*18dc0*/  SHF.R.S32.HI R2, RZ, 0x5, R3 ;  /* 0x00000005ff027819 */ /* 0x000fe40000011403 */
[----:B------:R-:W-:Y:S01]  /*18dd0*/  IADD3 R9, -R9, R0, RZ ;  /* 0x0000000009097210 */ /* 0x000fe20007ffe1ff */
[----:B------:R-:W2:Y:S01]  /*18de0*/  @P3 MUFU.RCP R16, R11 ;  /* 0x0000000b00103308 */ /* 0x000ea20000001000 */
[----:B------:R-:W-:-:S02]  /*18df0*/  SHF.R.S32.HI R4, RZ, 0x2, R4 ;  /* 0x00000002ff047819 */ /* 0x000fc40000011404 */
[----:B------:R-:W-:-:S05]  /*18e00*/  LEA R2, R2, R9, 0x8 ;  /* 0x0000000902027211 */ /* 0x000fca00078e40ff */
[----:B------:R-:W5:Y:S01]  /*18e10*/  @P2 MUFU.RCP R13, R10 ;  /* 0x0000000a000d2308 */ /* 0x000f620000001000 */
[----:B-1----:R-:W-:-:S04]  /*18e20*/  FMUL.FTZ R15, R15, UR5 ;  /* 0x000000050f0f7c20 */ /* 0x002fc80008410000 */
[C---:B------:R-:W-:Y:S01]  /*18e30*/  FMUL.FTZ R244, R15.reuse, R244 ;  /* 0x000000f40ff47220 */ /* 0x040fe20000410000 */
[C---:B------:R-:W-:Y:S01]  /*18e40*/  FMUL.FTZ R245, R15.reuse, R245 ;  /* 0x000000f50ff57220 */ /* 0x040fe20000410000 */
[C---:B------:R-:W-:Y:S01]  /*18e50*/  FMUL.FTZ R240, R15.reuse, R240 ;  /* 0x000000f00ff07220 */ /* 0x040fe20000410000 */
[----:B------:R-:W1:Y:S01]  /*18e60*/  @P1 MUFU.RCP R14, R6 ;  /* 0x00000006000e1308 */ /* 0x000e620000001000 */
[----:B--2---:R-:W-:Y:S01]  /*18e70*/  FMUL.FTZ R16, R16, UR5 ;  /* 0x0000000510107c20 */ /* 0x004fe20008410000 */
[----:B------:R-:W-:Y:S01]  /*18e80*/  FMUL.FTZ R241, R15, R241 ;  /* 0x000000f10ff17220 */ /* 0x000fe20000410000 */
[----:B------:R-:W-:Y:S01]  /*18e90*/  F2FP.F16.F32.PACK_AB R245, R245, R244 ;  /* 0x000000f4f5f5723e */ /* 0x000fe200000000ff */
[----:B------:R-:W-:Y:S01]  /*18ea0*/  FMUL.FTZ R228, R15, R228 ;  /* 0x000000e40fe47220 */ /* 0x000fe20000410000 */
[C---:B------:R-:W-:Y:S01]  /*18eb0*/  FMUL.FTZ R246, R16.reuse, R246 ;  /* 0x000000f610f67220 */ /* 0x040fe20000410000 */
[C---:B------:R-:W-:Y:S01]  /*18ec0*/  FMUL.FTZ R247, R16.reuse, R247 ;  /* 0x000000f710f77220 */ /* 0x040fe20000410000 */
[C---:B------:R-:W-:Y:S01]  /*18ed0*/  FMUL.FTZ R242, R16.reuse, R242 ;  /* 0x000000f210f27220 */ /* 0x040fe20000410000 */
[C---:B------:R-:W-:Y:S01]  /*18ee0*/  FMUL.FTZ R243, R16.reuse, R243 ;  /* 0x000000f310f37220 */ /* 0x040fe20000410000 */
[----:B-----5:R-:W-:Y:S01]  /*18ef0*/  FMUL.FTZ R13, R13, UR5 ;  /* 0x000000050d0d7c20 */ /* 0x020fe20008410000 */
[C---:B------:R-:W-:Y:S01]  /*18f00*/  FMUL.FTZ R230, R16.reuse, R230 ;  /* 0x000000e610e67220 */ /* 0x040fe20000410000 */
[----:B------:R-:W-:Y:S01]  /*18f10*/  FMUL.FTZ R231, R16, R231 ;  /* 0x000000e710e77220 */ /* 0x000fe20000410000 */
[----:B------:R-:W-:Y:S01]  /*18f20*/  F2FP.F16.F32.PACK_AB R247, R247, R246 ;  /* 0x000000f6f7f7723e */ /* 0x000fe200000000ff */
[C---:B------:R-:W-:Y:S01]  /*18f30*/  FMUL.FTZ R248, R13.reuse, R248 ;  /* 0x000000f80df87220 */ /* 0x040fe20000410000 */
[C---:B------:R-:W-:Y:S01]  /*18f40*/  FMUL.FTZ R249, R13.reuse, R249 ;  /* 0x000000f90df97220 */ /* 0x040fe20000410000 */
[C---:B------:R-:W-:Y:S01]  /*18f50*/  FMUL.FTZ R236, R13.reuse, R236 ;  /* 0x000000ec0dec7220 */ /* 0x040fe20000410000 */
[C---:B------:R-:W-:Y:S01]  /*18f60*/  FMUL.FTZ R237, R13.reuse, R237 ;  /* 0x000000ed0ded7220 */ /* 0x040fe20000410000 */
[----:B-1----:R-:W-:Y:S01]  /*18f70*/  FMUL.FTZ R14, R14, UR5 ;  /* 0x000000050e0e7c20 */ /* 0x002fe20008410000 */
[----:B------:R-:W-:Y:S01]  /*18f80*/  UMOV UR5, 0x400 ;  /* 0x0000040000057882 */ /* 0x000fe20000000000 */
[----:B------:R-:W-:Y:S01]  /*18f90*/  FMUL.FTZ R232, R13, R232 ;  /* 0x000000e80de87220 */ /* 0x000fe20000410000 */
[----:B------:R-:W-:Y:S01]  /*18fa0*/  ULEA UR4, UR4, UR5, 0x18 ;  /* 0x0000000504047291 */ /* 0x000fe2000f8ec03f */
[C---:B------:R-:W-:Y:S01]  /*18fb0*/  FMUL.FTZ R250, R14.reuse, R250 ;  /* 0x000000fa0efa7220 */ /* 0x040fe20000410000 */
[C---:B------:R-:W-:Y:S01]  /*18fc0*/  FMUL.FTZ R251, R14.reuse, R251 ;  /* 0x000000fb0efb7220 */ /* 0x040fe20000410000 */
[C---:B------:R-:W-:Y:S01]  /*18fd0*/  FMUL.FTZ R238, R14.reuse, R238 ;  /* 0x000000ee0eee7220 */ /* 0x040fe20000410000 */
[C---:B------:R-:W-:Y:S01]  /*18fe0*/  FMUL.FTZ R239, R14.reuse, R239 ;  /* 0x000000ef0eef7220 */ /* 0x040fe20000410000 */
[C---:B------:R-:W-:Y:S01]  /*18ff0*/  FMUL.FTZ R234, R14.reuse, R234 ;  /* 0x000000ea0eea7220 */ /* 0x040fe20000410000 */
[----:B------:R-:W-:Y:S01]  /*19000*/  FMUL.FTZ R235, R14, R235 ;  /* 0x000000eb0eeb7220 */ /* 0x000fe20000410000 */
[----:B------:R-:W-:-:S02]  /*19010*/  F2FP.F16.F32.PACK_AB R249, R249, R248 ;  /* 0x000000f8f9f9723e */ /* 0x000fc400000000ff */
[----:B------:R-:W-:Y:S02]  /*19020*/  F2FP.F16.F32.PACK_AB R251, R251, R250 ;  /* 0x000000fafbfb723e */ /* 0x000fe400000000ff */
[----:B------:R-:W-:Y:S02]  /*19030*/  F2FP.F16.F32.PACK_AB R240, R241, R240 ;  /* 0x000000f0f1f0723e */ /* 0x000fe400000000ff */
[----:B------:R-:W-:Y:S02]  /*19040*/  F2FP.F16.F32.PACK_AB R242, R243, R242 ;  /* 0x000000f2f3f2723e */ /* 0x000fe400000000ff */
[----:B------:R-:W-:Y:S02]  /*19050*/  F2FP.F16.F32.PACK_AB R236, R237, R236 ;  /* 0x000000ecedec723e */ /* 0x000fe400000000ff */
[----:B------:R-:W-:Y:S02]  /*19060*/  F2FP.F16.F32.PACK_AB R238, R239, R238 ;  /* 0x000000eeefee723e */ /* 0x000fe400000000ff */
[----:B------:R-:W-:-:S02]  /*19070*/  F2FP.F16.F32.PACK_AB R230, R231, R230 ;  /* 0x000000e6e7e6723e */ /* 0x000fc400000000ff */
[----:B------:R-:W-:Y:S01]  /*19080*/  F2FP.F16.F32.PACK_AB R234, R235, R234 ;  /* 0x000000eaebea723e */ /* 0x000fe200000000ff */
[----:B----4-:R-:W-:Y:S01]  /*19090*/  FMUL.FTZ R21, R13, R21 ;  /* 0x000000150d157220 */ /* 0x010fe20000410000 */
[C---:B------:R-:W-:Y:S01]  /*190a0*/  FMUL.FTZ R24, R14.reuse, R24 ;  /* 0x000000180e187220 */ /* 0x040fe20000410000 */
[----:B------:R-:W-:-:S05]  /*190b0*/  FMUL.FTZ R27, R14, R25 ;  /* 0x000000190e1b7220 */ /* 0x000fca0000410000 */
[----:B------:R-:W-:Y:S01]  /*190c0*/  F2FP.F16.F32.PACK_AB R24, R27, R24 ;  /* 0x000000181b18723e */ /* 0x000fe200000000ff */
[C---:B---3--:R-:W-:Y:S01]  /*190d0*/  FMUL.FTZ R18, R15.reuse, R18 ;  /* 0x000000120f127220 */ /* 0x048fe20000410000 */
[C---:B------:R-:W-:Y:S01]  /*190e0*/  FMUL.FTZ R17, R16.reuse, R17 ;  /* 0x0000001110117220 */ /* 0x040fe20000410000 */
[----:B------:R-:W-:Y:S01]  /*190f0*/  FMUL.FTZ R9, R15, R20 ;  /* 0x000000140f097220 */ /* 0x000fe20000410000 */
[----:B------:R-:W-:Y:S01]  /*19100*/  FMUL.FTZ R20, R16, R19 ;  /* 0x0000001310147220 */ /* 0x000fe20000410000 */
[----:B------:R-:W-:Y:S01]  /*19110*/  SHF.R.S32.HI R19, RZ, 0x1f, R4 ;  /* 0x0000001fff137819 */ /* 0x000fe20000011404 */
[----:B------:R-:W-:Y:S01]  /*19120*/  FMUL.FTZ R16, R13, R22 ;  /* 0x000000160d107220 */ /* 0x000fe20000410000 */
[----:B------:R-:W-:Y:S01]  /*19130*/  FMUL.FTZ R15, R15, R229 ;  /* 0x000000e50f0f7220 */ /* 0x000fe20000410000 */
[----:B------:R-:W-:Y:S01]  /*19140*/  F2FP.F16.F32.PACK_AB R9, R18, R9 ;  /* 0x000000091209723e */ /* 0x000fe200000000ff */
[----:B------:R-:W-:Y:S01]  /*19150*/  FMUL.FTZ R13, R13, R233 ;  /* 0x000000e90d0d7220 */ /* 0x000fe20000410000 */
[----:B------:R-:W-:-:S02]  /*19160*/  LEA.HI R19, R19, R4, RZ, 0x3 ;  /* 0x0000000413137211 */ /* 0x000fc400078f18ff */
[----:B------:R-:W-:Y:S02]  /*19170*/  F2FP.F16.F32.PACK_AB R20, R20, R17 ;  /* 0x000000111414723e */ /* 0x000fe400000000ff */
[----:B------:R-:W-:Y:S02]  /*19180*/  LOP3.LUT R19, R19, 0xfffffff8, RZ, 0xc0, !PT ;  /* 0xfffffff813137812 */ /* 0x000fe400078ec0ff */
[----:B------:R-:W-:Y:S02]  /*19190*/  F2FP.F16.F32.PACK_AB R16, R21, R16 ;  /* 0x000000101510723e */ /* 0x000fe400000000ff */
[----:B------:R-:W-:Y:S01]  /*191a0*/  F2FP.F16.F32.PACK_AB R15, R15, R228 ;  /* 0x000000e40f0f723e */ /* 0x000fe200000000ff */
[----:B------:R-:W-:Y:S01]  /*191b0*/  IMAD.IADD R19, R4, 0x1, -R19 ;  /* 0x0000000104137824 */ /* 0x000fe200078e0a13 */
[----:B------:R-:W-:-:S04]  /*191c0*/  F2FP.F16.F32.PACK_AB R13, R13, R232 ;  /* 0x000000e80d0d723e */ /* 0x000fc800000000ff */
[----:B------:R-:W-:-:S04]  /*191d0*/  LEA.HI R22, R19, R19, RZ, 0x1 ;  /* 0x0000001313167211 */ /* 0x000fc800078f08ff */
[----:B------:R-:W-:Y:S02]  /*191e0*/  SHF.R.S32.HI R23, RZ, 0x1, R22 ;  /* 0x00000001ff177819 */ /* 0x000fe40000011416 */
[----:B------:R-:W-:Y:S02]  /*191f0*/  LOP3.LUT R22, R22, 0x3fffffe, RZ, 0xc0, !PT ;  /* 0x03fffffe16167812 */ /* 0x000fe400078ec0ff */
[----:B------:R-:W-:Y:S02]  /*19200*/  SHF.L.U32 R25, R23, 0x6, RZ ;  /* 0x0000000617197819 */ /* 0x000fe400000006ff */
[----:B------:R-:W-:Y:S02]  /*19210*/  IADD3 R19, R19, -R22, RZ ;  /* 0x8000001613137210 */ /* 0x000fe40007ffe0ff */
[----:B------:R-:W-:Y:S02]  /*19220*/  LOP3.LUT R25, R25, 0xc0, RZ, 0xc0, !PT ;  /* 0x000000c019197812 */ /* 0x000fe400078ec0ff */
[----:B------:R-:W-:Y:S01]  /*19230*/  LOP3.LUT P5, RZ, R23, 0x2, RZ, 0xc0, !PT ;  /* 0x0000000217ff7812 */ /* 0x000fe200078ac0ff */
[----:B------:R-:W-:Y:S01]  /*19240*/  IMAD R2, R19, 0x10, R2 ;  /* 0x0000001013027824 */ /* 0x000fe200078e0202 */
[----:B------:R-:W-:-:S02]  /*19250*/  LEA.HI R25, R25, R25, RZ, 0x1d ;  /* 0x0000001919197211 */ /* 0x000fc400078fe8ff */
[----:B------:R-:W-:Y:S02]  /*19260*/  LOP3.LUT R19, R23, 0x1, RZ, 0xc0, !PT ;  /* 0x0000000117137812 */ /* 0x000fe400078ec0ff */
[----:B------:R-:W-:Y:S02]  /*19270*/  LEA R25, R2, R25, 0x1 ;  /* 0x0000001902197211 */ /* 0x000fe400078e08ff */
[----:B------:R-:W-:Y:S02]  /*19280*/  ISETP.NE.U32.AND P0, PT, R19, 0x1, PT ;  /* 0x000000011300780c */ /* 0x000fe40003f05070 */
[----:B------:R-:W-:Y:S02]  /*19290*/  MOV R2, 0x10 ;  /* 0x0000001000027802 */ /* 0x000fe40000000f00 */
[----:B------:R-:W-:Y:S01]  /*192a0*/  LEA R25, R25, UR4, 0x1 ;  /* 0x0000000419197c11 */ /* 0x000fe2000f8e08ff */
[----:B------:R-:W-:Y:S01]  /*192b0*/  @UP0 ULDC.64 UR4, c[0x0][0x298] ;  /* 0x0000a60000040ab9 */ /* 0x000fe20000000a00 */
[----:B------:R-:W-:Y:S01]  /*192c0*/  SEL R2, R2, 0xfffffff0, P0 ;  /* 0xfffffff002027807 */ /* 0x000fe20000000000 */
[----:B------:R-:W-:Y:S01]  /*192d0*/  @UP0 UIMAD.WIDE.U32 UR8, UR17, UR4, URZ ;  /* 0x00000004110802a5 */ /* 0x000fe2000f8e003f */
[----:B------:R-:W-:Y:S01]  /*192e0*/  PLOP3.LUT P0, PT, PT, PT, UP0, 0x80, 0x0 ;  /* 0x000000000000781c */ /* 0x000fe20003f0f008 */
[----:B------:R1:W-:Y:S01]  /*192f0*/  STS [R25], R9 ;  /* 0x0000000919007388 */ /* 0x0003e20000000800 */
[C---:B------:R-:W-:Y:S01]  /*19300*/  IADD3 R27, R25.reuse, 0x20, RZ ;  /* 0x00000020191b7810 */ /* 0x040fe20007ffe0ff */
[C---:B------:R-:W-:Y:S01]  /*19310*/  IMAD.IADD R14, R25.reuse, 0x1, R2 ;  /* 0x00000001190e7824 */ /* 0x040fe200078e0202 */
[----:B------:R-:W-:Y:S01]  /*19320*/  @UP0 UIMAD UR6, UR17, UR5, UR9 ;  /* 0x00000005110602a4 */ /* 0x000fe2000f8e0209 */
[----:B------:R1:W-:Y:S01]  /*19330*/  STS [R25+0x200], R20 ;  /* 0x0002001419007388 */ /* 0x0003e20000000800 */
[----:B------:R-:W-:-:S03]  /*19340*/  @P5 IADD3 R27, R25, -0x20, RZ ;  /* 0xffffffe0191b5810 */ /* 0x000fc60007ffe0ff */
[----:B------:R1:W-:Y:S04]  /*19350*/  STS [R14], R245 ;  /* 0x000000f50e007388 */ /* 0x0003e80000000800 */
[----:B------:R1:W-:Y:S04]  /*19360*/  STS [R14+0x200], R247 ;  /* 0x000200f70e007388 */ /* 0x0003e80000000800 */
[----:B------:R1:W-:Y:S01]  /*19370*/  STS [R25+0x1000], R16 ;  /* 0x0010001019007388 */ /* 0x0003e20000000800 */
[----:B------:R-:W-:Y:S05]  /*19380*/  @P0 BRA `(.L_x_400) ;  /* 0x00000000001c0947 */ /* 0x000fea0003800000 */
[----:B------:R-:W2:Y:S01]  /*19390*/  S2UR UR7, SR_CTAID.Y ;  /* 0x00000000000779c3 */ /* 0x000ea20000002600 */
[----:B------:R-:W-:Y:S01]  /*193a0*/  ULDC.64 UR4, c[0x0][0x290] ;  /* 0x0000a40000047ab9 */ /* 0x000fe20000000a00 */
[----:B--2---:R-:W-:Y:S02]  /*193b0*/  USHF.R.S32.HI UR6, URZ, 0x1f, UR7 ;  /* 0x0000001f3f067899 */ /* 0x004fe40008011407 */
[----:B------:R-:W-:Y:S02]  /*193c0*/  UIMAD.WIDE.U32 UR8, UR7, UR4, URZ ;  /* 0x00000004070872a5 */ /* 0x000fe4000f8e003f */
[----:B------:R-:W-:-:S04]  /*193d0*/  UIMAD UR6, UR6, UR4, URZ ;  /* 0x00000004060672a4 */ /* 0x000fc8000f8e023f */
[----:B------:R-:W-:-:S04]  /*193e0*/  UIMAD UR6, UR7, UR5, UR6 ;  /* 0x00000005070672a4 */ /* 0x000fc8000f8e0206 */
[----:B------:R-:W-:-:S12]  /*193f0*/  UIADD3 UR6, UR9, UR6, URZ ;  /* 0x0000000609067290 */ /* 0x000fd8000fffe03f */
.L_x_400:
[----:B------:R-:W-:Y:S01]  /*19400*/  ULDC.U8 UR4, c[0x0][0x3d9] ;  /* 0x0000f64000047ab9 */ /* 0x000fe20000000000 */
[----:B------:R-:W-:Y:S01]  /*19410*/  IMAD.IADD R28, R2, 0x1, R27 ;  /* 0x00000001021c7824 */ /* 0x000fe200078e021b */
[----:B------:R-:W-:Y:S01]  /*19420*/  ISETP.NE.AND P0, PT, RZ, UR4, PT ;  /* 0x00000004ff007c0c */ /* 0x000fe2000bf05270 */
[----:B------:R-:W-:Y:S01]  /*19430*/  ULDC.U8 UR7, c[0x0][0x3d8] ;  /* 0x0000f60000077ab9 */ /* 0x000fe20000000000 */
[----:B------:R-:W2:Y:S01]  /*19440*/  S2R R23, SR_CTAID.Y ;  /* 0x0000000000177919 */ /* 0x000ea20000002600 */
[----:B------:R-:W3:Y:S01]  /*19450*/  @P4 LDC R21, c[0x0][0x2e8] ;  /* 0x0000ba00ff154b82 */ /* 0x000ee20000000800 */
[----:B------:R-:W-:Y:S01]  /*19460*/  ISETP.NE.AND P6, PT, RZ, UR7, PT ;  /* 0x00000007ff007c0c */ /* 0x000fe2000bfc5270 */
[----:B------:R4:W2:Y:S01]  /*19470*/  @P4 MUFU.LG2 R22, R12 ;  /* 0x0000000c00164308 */ /* 0x0008a20000000c00 */
[----:B------:R-:W2:Y:S02]  /*19480*/  S2R R19, SR_CTAID.Z ;  /* 0x0000000000137919 */ /* 0x000ea40000002700 */
[----:B------:R-:W-:Y:S01]  /*19490*/  ISETP.EQ.AND P6, PT, RZ, UR4, P6 ;  /* 0x00000004ff007c0c */ /* 0x000fe2000b7c2270 */
[----:B-1----:R-:W1:Y:S02]  /*194a0*/  S2R R9, SR_CTAID.X ;  /* 0x0000000000097919 */ /* 0x002e640000002500 */
[----:B------:R-:W1:Y:S02]  /*194b0*/  @P3 LDC R2, c[0x0][0x2e8] ;  /* 0x0000ba00ff023b82 */ /* 0x000e640000000800 */
[----:B------:R-:W1:Y:S01]  /*194c0*/  @P3 MUFU.LG2 R11, R11 ;  /* 0x0000000b000b3308 */ /* 0x000e620000000c00 */
[----:B------:R-:W1:Y:S01]  /*194d0*/  S2R R18, SR_TID.X ;  /* 0x0000000000127919 */ /* 0x000e620000002100 */
[----:B------:R-:W-:Y:S04]  /*194e0*/  STS [R25+0x1200], R24 ;  /* 0x0012001819007388 */ /* 0x000fe80000000800 */
[----:B------:R-:W5:Y:S02]  /*194f0*/  @P0 LDC.64 R16, c[0x0][0x2c0] ;  /* 0x0000b000ff100b82 */ /* 0x000f640000000a00 */
[----:B------:R-:W-:Y:S01]  /*19500*/  @!P6 PLOP3.LUT P5, PT, PT, PT, PT, 0x8, 0x0 ;  /* 0x000000000000e81c */ /* 0x000fe20003fae170 */
[----:B------:R-:W-:Y:S04]  /*19510*/  STS [R14+0x1000], R249 ;  /* 0x001000f90e007388 */ /* 0x000fe80000000800 */
[----:B------:R-:W-:Y:S01]  /*19520*/  STS [R14+0x1200], R251 ;  /* 0x001200fb0e007388 */ /* 0x000fe20000000800 */
[----:B------:R-:W1:Y:S03]  /*19530*/  @P0 LDC R20, c[0x0][0x2c0] ;  /* 0x0000b000ff140b82 */ /* 0x000e660000000800 */
[----:B------:R-:W-:Y:S04]  /*19540*/  STS [R27], R240 ;  /* 0x000000f01b007388 */ /* 0x000fe80000000800 */
[----:B------:R-:W-:Y:S04]  /*19550*/  STS [R27+0x200], R242 ;  /* 0x000200f21b007388 */ /* 0x000fe80000000800 */
[----:B------:R-:W-:Y:S04]  /*19560*/  STS [R28], R15 ;  /* 0x0000000f1c007388 */ /* 0x000fe80000000800 */
[----:B------:R-:W-:Y:S01]  /*19570*/  STS [R28+0x200], R230 ;  /* 0x000200e61c007388 */ /* 0x000fe20000000800 */
[----:B-----5:R-:W-:-:S02]  /*19580*/  @P0 IMAD R26, R17, R16, RZ ;  /* 0x00000010111a0224 */ /* 0x020fc400078e02ff */
[----:B------:R-:W-:Y:S01]  /*19590*/  @P0 IMAD.MOV.U32 R16, RZ, RZ, 0x1 ;  /* 0x00000001ff100424 */ /* 0x000fe200078e00ff */
[----:B------:R-:W-:Y:S04]  /*195a0*/  STS [R27+0x1000], R236 ;  /* 0x001000ec1b007388 */ /* 0x000fe80000000800 */
[----:B------:R-:W-:Y:S04]  /*195b0*/  STS [R27+0x1200], R238 ;  /* 0x001200ee1b007388 */ /* 0x000fe80000000800 */
[----:B------:R-:W-:Y:S04]  /*195c0*/  STS [R28+0x1000], R13 ;  /* 0x0010000d1c007388 */ /* 0x000fe80000000800 */
[----:B------:R5:W-:Y:S02]  /*195d0*/  STS [R28+0x1200], R234 ;  /* 0x001200ea1c007388 */ /* 0x000be40000000800 */
[----:B-----5:R-:W-:Y:S01]  /*195e0*/  @!P6 CS2R R28, SRZ ;  /* 0x00000000001ce805 */ /* 0x020fe2000001ff00 */
[----:B-1234-:R-:W-:Y:S06]  /*195f0*/  @!P6 BRA `(.L_x_401) ;  /* 0x000000000020e947 */ /* 0x01efec0003800000 */
        /* <DEDUP_REMOVED lines=8> */
.L_x_401:
[----:B------:R-:W-:Y:S05]  /*19680*/  @P0 BRA `(.L_x_402) ;  /* 0x0000000000180947 */ /* 0x000fea0003800000 */
[----:B------:R-:W1:Y:S01]  /*19690*/  LDC R26, c[0x0][0x2c4] ;  /* 0x0000b100ff1a7b82 */ /* 0x000e620000000800 */
[----:B------:R-:W-:Y:S02]  /*196a0*/  ISETP.NE.AND P0, PT, RZ, UR7, PT ;  /* 0x00000007ff007c0c */ /* 0x000fe4000bf05270 */
[----:B------:R-:W-:-:S05]  /*196b0*/  MOV R20, 0x1 ;  /* 0x0000000100147802 */ /* 0x000fca0000000f00 */
[----:B------:R-:W2:Y:S08]  /*196c0*/  LDC R13, c[0x0][0x270] ;  /* 0x00009c00ff0d7b82 */ /* 0x000eb00000000800 */
[----:B-1----:R-:W2:Y:S02]  /*196d0*/  @P0 LDC R26, c[0x0][0x2e4] ;  /* 0x0000b900ff1a0b82 */ /* 0x002ea40000000800 */
[----:B--2---:R-:W-:-:S07]  /*196e0*/  IMAD R16, R26, R13, RZ ;  /* 0x0000000d1a107224 */ /* 0x004fce00078e02ff */
.L_x_402:
[----:B------:R-:W-:Y:S01]  /*196f0*/  BAR.SYNC.DEFER_BLOCKING 0x0 ;  /* 0x0000000000007b1d */ /* 0x000fe20000010000 */
[----:B------:R-:W-:Y:S01]  /*19700*/  LOP3.LUT R17, R3, 0xffffffe0, RZ, 0xc0, !PT ;  /* 0xffffffe003117812 */ /* 0x000fe200078ec0ff */
[----:B------:R-:W-:Y:S02]  /*19710*/  IMAD R23, R23, R16, RZ ;  /* 0x0000001017177224 */ /* 0x000fe400078e02ff */
[----:B------:R-:W-:Y:S01]  /*19720*/  @P4 FMUL.FTZ R25, R22, 0.69314718246459960938 ;  /* 0x3f31721816194820 */ /* 0x000fe20000410000 */
[----:B------:R-:W-:Y:S01]  /*19730*/  @P3 FMUL.FTZ R22, R11, 0.69314718246459960938 ;  /* 0x3f3172180b163820 */ /* 0x000fe20000410000 */
[----:B------:R-:W-:Y:S02]  /*19740*/  IADD3 R17, -R17, R0, RZ ;  /* 0x0000000011117210 */ /* 0x000fe40007ffe1ff */
[----:B------:R-:W1:Y:S01]  /*19750*/  @P2 LDC R24, c[0x0][0x2e8] ;  /* 0x0000ba00ff182b82 */ /* 0x000e620000000800 */
[----:B------:R-:W2:Y:S01]  /*19760*/  @P2 MUFU.LG2 R10, R10 ;  /* 0x0000000a000a2308 */ /* 0x000ea20000000c00 */
[----:B------:R-:W-:Y:S01]  /*19770*/  SEL R23, R23, RZ, !P5 ;  /* 0x000000ff17177207 */ /* 0x000fe20006800000 */
[----:B------:R-:W-:Y:S01]  /*19780*/  BSSY B0, `(.L_x_403) ;  /* 0x000004b000007945 */ /* 0x000fe20003800000 */
[----:B------:R-:W-:Y:S01]  /*19790*/  LOP3.LUT P0, RZ, R17, 0x3, RZ, 0xc0, !PT ;  /* 0x0000000311ff7812 */ /* 0x000fe2000780c0ff */
[----:B------:R-:W-:Y:S01]  /*197a0*/  IMAD R17, R9, R20, RZ ;  /* 0x0000001409117224 */ /* 0x000fe200078e02ff */
[----:B------:R-:W-:Y:S01]  /*197b0*/  MOV R16, 0x7f800000 ;  /* 0x7f80000000107802 */ /* 0x000fe20000000f00 */
[----:B------:R-:W-:Y:S01]  /*197c0*/  IMAD R9, R19, R26, R23 ;  /* 0x0000001a13097224 */ /* 0x000fe200078e0217 */
[----:B------:R-:W3:Y:S01]  /*197d0*/  @P1 LDC R3, c[0x0][0x2e8] ;  /* 0x0000ba00ff031b82 */ /* 0x000ee20000000800 */
[----:B------:R-:W4:Y:S01]  /*197e0*/  @P1 MUFU.LG2 R6, R6 ;  /* 0x0000000600061308 */ /* 0x000f220000000c00 */
[----:B------:R-:W-:-:S02]  /*197f0*/  IMAD.SHL.U32 R17, R17, 0x80, RZ ;  /* 0x0000008011117824 */ /* 0x000fc400078e00ff */
[----:B------:R-:W-:Y:S01]  /*19800*/  @P3 FFMA.FTZ R16, R5, R2, R22 ;  /* 0x0000000205103223 */ /* 0x000fe20000010016 */
[----:B------:R-:W-:Y:S02]  /*19810*/  SHF.R.S32.HI R5, RZ, 0x1f, R18 ;  /* 0x0000001fff057819 */ /* 0x000fe40000011412 */
[----:B------:R-:W-:Y:S01]  /*19820*/  MOV R0, 0x7f800000 ;  /* 0x7f80000000007802 */ /* 0x000fe20000000f00 */
[----:B------:R-:W-:Y:S01]  /*19830*/  @P4 FFMA.FTZ R0, R132, R21, R25 ;  /* 0x0000001584004223 */ /* 0x000fe20000010019 */
[----:B------:R-:W-:Y:S01]  /*19840*/  SHF.R.S32.HI R23, RZ, 0x1f, R17 ;  /* 0x0000001fff177819 */ /* 0x000fe20000011411 */
[----:B------:R-:W-:Y:S01]  /*19850*/  IMAD.MOV.U32 R21, RZ, RZ, 0x7f800000 ;  /* 0x7f800000ff157424 */ /* 0x000fe200078e00ff */
[----:B------:R1:W3:Y:S01]  /*19860*/  LDS.128 R12, [R227+0x1800] ;  /* 0x00180000e30c7984 */ /* 0x0002e20000000c00 */
[----:B------:R-:W-:Y:S01]  /*19870*/  IADD3 R17, P4, P3, R17, R28, R9 ;  /* 0x0000001c11117210 */ /* 0x000fe20007b9e009 */
[----:B--2---:R-:W-:Y:S01]  /*19880*/  @P2 FMUL.FTZ R10, R10, 0.69314718246459960938 ;  /* 0x3f3172180a0a2820 */ /* 0x004fe20000410000 */
[----:B------:R-:W-:-:S02]  /*19890*/  LEA.HI R5, R5, R18, RZ, 0x2 ;  /* 0x0000001205057211 */ /* 0x000fc400078f10ff */
[----:B------:R-:W-:Y:S01]  /*198a0*/  SHF.R.S32.HI R28, RZ, 0x1f, R9 ;  /* 0x0000001fff1c7819 */ /* 0x000fe20000011409 */
[----:B-1----:R-:W-:Y:S01]  /*198b0*/  @P2 FFMA.FTZ R21, R7, R24, R10 ;  /* 0x0000001807152223 */ /* 0x002fe2000001000a */
[----:B------:R-:W-:Y:S01]  /*198c0*/  MOV R22, 0x7f800000 ;  /* 0x7f80000000167802 */ /* 0x000fe20000000f00 */
[----:B----4-:R-:W-:Y:S01]  /*198d0*/  @P1 FMUL.FTZ R11, R6, 0.69314718246459960938 ;  /* 0x3f317218060b1820 */ /* 0x010fe20000410000 */
[----:B------:R-:W-:Y:S02]  /*198e0*/  SHF.R.S32.HI R32, RZ, 0x2, R5 ;  /* 0x00000002ff207819 */ /* 0x000fe40000011405 */
[----:B------:R-:W-:Y:S01]  /*198f0*/  IADD3.X R23, R23, R29, R28, P4, P3 ;  /* 0x0000001d17177210 */ /* 0x000fe200027e641c */
[----:B---3--:R-:W-:Y:S01]  /*19900*/  @P1 FFMA.FTZ R22, R8, R3, R11 ;  /* 0x0000000308161223 */ /* 0x008fe2000001000b */
[----:B------:R-:W-:Y:S06]  /*19910*/  @P0 BRA `(.L_x_404) ;  /* 0x0000000000c40947 */ /* 0x000fec0003800000 */
[----:B------:R-:W1:Y:S02]  /*19920*/  S2R R2, SR_TID.X ;  /* 0x0000000000027919 */ /* 0x000e640000002100 */
[----:B-1----:R-:W-:-:S04]  /*19930*/  SHF.R.S32.HI R3, RZ, 0x1f, R2 ;  /* 0x0000001fff037819 */ /* 0x002fc80000011402 */
[----:B------:R-:W-:-:S04]  /*19940*/  LEA.HI R3, R3, R2, RZ, 0x5 ;  /* 0x0000000203037211 */ /* 0x000fc800078f28ff */
[----:B------:R-:W-:Y:S02]  /*19950*/  SHF.R.S32.HI R7, RZ, 0x5, R3 ;  /* 0x00000005ff077819 */ /* 0x000fe40000011403 */
[----:B------:R-:W-:Y:S02]  /*19960*/  LOP3.LUT R3, R3, 0xffffffe0, RZ, 0xc0, !PT ;  /* 0xffffffe003037812 */ /* 0x000fe400078ec0ff */
[----:B------:R-:W-:-:S03]  /*19970*/  SHF.R.S32.HI R6, RZ, 0x1f, R7 ;  /* 0x0000001fff067819 */ /* 0x000fc60000011407 */
[----:B------:R-:W-:Y:S01]  /*19980*/  IMAD.IADD R3, R2, 0x1, -R3 ;  /* 0x0000000102037824 */ /* 0x000fe200078e0a03 */
[----:B------:R-:W-:-:S04]  /*19990*/  LEA.HI R6, R6, R7, RZ, 0x2 ;  /* 0x0000000706067211 */ /* 0x000fc800078f10ff */
        /* <DEDUP_REMOVED lines=21> */
[----:B------:R-:W-:Y:S02]  /*19af0*/  @!P4 IADD3 R27, P1, R26, R17, RZ ;  /* 0x000000111a1bc210 */ /* 0x000fe40007f3e0ff */
[----:B------:R-:W-:-:S02]  /*19b00*/  @!P6 LEA.HI.X.SX32 R20, R34, R23, 0x1, P0 ;  /* 0x000000172214e211 */ /* 0x000fc400000f0eff */
[----:B------:R-:W3:Y:S01]  /*19b10*/  @!P4 LDC.64 R6, c[0x0][0x2b0] ;  /* 0x0000ac00ff06cb82 */ /* 0x000ee20000000a00 */
[-C--:B------:R-:W-:Y:S02]  /*19b20*/  @!P4 LEA.HI.X.SX32 R26, R26, R23.reuse, 0x1, P1 ;  /* 0x000000171a1ac211 */ /* 0x080fe400008f0eff */
[----:B------:R-:W-:Y:S02]  /*19b30*/  @!P5 LEA.HI.X.SX32 R28, R28, R23, 0x1, P2 ;  /* 0x000000171c1cd211 */ /* 0x000fe400010f0eff */
[----:B------:R-:W-:-:S03]  /*19b40*/  @!P3 IADD3 R17, P0, R30, R17, RZ ;  /* 0x000000111e11b210 */ /* 0x000fc60007f1e0ff */
[----:B------:R-:W4:Y:S01]  /*19b50*/  @!P3 LDC.64 R2, c[0x0][0x2b0] ;  /* 0x0000ac00ff02bb82 */ /* 0x000f220000000a00 */
[----:B-1----:R-:W-:Y:S02]  /*19b60*/  @!P6 LEA R10, P2, R24, R10, 0x2 ;  /* 0x0000000a180ae211 */ /* 0x002fe400078410ff */
        /* <DEDUP_REMOVED lines=12> */
.L_x_404:
[----:B------:R-:W-:Y:S05]  /*19c30*/  BSYNC B0 ;  /* 0x0000000000007941 */ /* 0x000fea0003800000 */
.L_x_403:
[----:B-1----:R-:W2:Y:S01]  /*19c40*/  LDL.LU.64 R6, [R1+0x50] ;  /* 0x0000500001067983 */ /* 0x002ea20000300a00 */
[----:B------:R-:W-:Y:S01]  /*19c50*/  ULDC UR4, c[0x0][0x2d0] ;  /* 0x0000b40000047ab9 */ /* 0x000fe20000000800 */
[----:B------:R-:W-:Y:S01]  /*19c60*/  VIADD R0, R32, 0x20 ;  /* 0x0000002020007836 */ /* 0x000fe20000000000 */
[----:B------:R-:W-:Y:S01]  /*19c70*/  LOP3.LUT R5, R5, 0xfffffffc, RZ, 0xc0, !PT ;  /* 0xfffffffc05057812 */ /* 0x000fe200078ec0ff */
[----:B------:R-:W-:Y:S01]  /*19c80*/  IMAD.U32 R11, RZ, RZ, UR18 ;  /* 0x00000012ff0b7e24 */ /* 0x000fe2000f8e00ff */
[----:B------:R-:W-:Y:S01]  /*19c90*/  SHF.R.S32.HI R3, RZ, 0x1f, R19 ;  /* 0x0000001fff037819 */ /* 0x000fe20000011413 */
[----:B------:R-:W-:Y:S01]  /*19ca0*/  BSSY B0, `(.L_x_405) ;  /* 0x0000020000007945 */ /* 0x000fe20003800000 */
[----:B------:R-:W-:Y:S01]  /*19cb0*/  SHF.R.S32.HI R33, RZ, 0x1f, R32 ;  /* 0x0000001fff217819 */ /* 0x000fe20000011420 */
[----:B------:R-:W-:-:S04]  /*19cc0*/  IMAD.IADD R2, R18, 0x1, -R5 ;  /* 0x0000000112027824 */ /* 0x000fc800078e0a05 */
[----:B------:R-:W-:Y:S02]  /*19cd0*/  IMAD.SHL.U32 R2, R2, 0x8, RZ ;  /* 0x0000000802027824 */ /* 0x000fe400078e00ff */
[----:B------:R-:W-:-:S03]  /*19ce0*/  IMAD.WIDE R10, R11, 0x80, R32 ;  /* 0x000000800b0a7825 */ /* 0x000fc600078e0220 */
[----:B------:R-:W-:Y:S02]  /*19cf0*/  SHF.R.S32.HI R2, RZ, 0x1f, R2 ;  /* 0x0000001fff027819 */ /* 0x000fe40000011402 */
[C---:B--2---:R-:W-:Y:S01]  /*19d00*/  ISETP.GE.AND P4, PT, R6.reuse, UR4, PT ;  /* 0x0000000406007c0c */ /* 0x044fe2000bf86270 */
[----:B------:R-:W-:Y:S01]  /*19d10*/  ULDC.64 UR4, c[0x0][0x2a0] ;  /* 0x0000a80000047ab9 */ /* 0x000fe20000000a00 */
[----:B------:R-:W-:Y:S02]  /*19d20*/  IADD3 R8, P0, R6, UR8, RZ ;  /* 0x0000000806087c10 */ /* 0x000fe4000ff1e0ff */
[----:B------:R-:W-:Y:S01]  /*19d30*/  ISETP.GE.OR P2, PT, R0, UR14, P4 ;  /* 0x0000000e00007c0c */ /* 0x000fe2000a746670 */
[----:B------:R-:W-:Y:S01]  /*19d40*/  VIADD R0, R32, 0x40 ;  /* 0x0000004020007836 */ /* 0x000fe20000000000 */
[----:B------:R-:W-:Y:S01]  /*19d50*/  ISETP.GE.OR P3, PT, R4, UR14, P4 ;  /* 0x0000000e04007c0c */ /* 0x000fe2000a766670 */
[----:B------:R-:W-:Y:S01]  /*19d60*/  VIADD R4, R32, 0x60 ;  /* 0x0000006020047836 */ /* 0x000fe20000000000 */
[----:B------:R-:W-:-:S02]  /*19d70*/  IADD3.X R9, R2, UR6, RZ, P0, !PT ;  /* 0x0000000602097c10 */ /* 0x000fc400087fe4ff */
[----:B------:R-:W-:Y:S01]  /*19d80*/  ISETP.GE.OR P1, PT, R0, UR14, P4 ;  /* 0x0000000e00007c0c */ /* 0x000fe2000a726670 */
[----:B------:R-:W-:Y:S01]  /*19d90*/  IMAD R0, R3, UR4, RZ ;  /* 0x0000000403007c24 */ /* 0x000fe2000f8e02ff */
[----:B------:R-:W-:Y:S01]  /*19da0*/  ISETP.GE.OR P4, PT, R4, UR14, P4 ;  /* 0x0000000e04007c0c */ /* 0x000fe2000a786670 */
[C---:B------:R-:W-:Y:S01]  /*19db0*/  IMAD.WIDE.U32 R8, R19.reuse, UR4, R8 ;  /* 0x0000000413087c25 */ /* 0x040fe2000f8e0008 */
[----:B------:R1:W2:Y:S03]  /*19dc0*/  LDS.128 R4, [R227] ;  /* 0x00000000e3047984 */ /* 0x0002a60000000c00 */
[----:B------:R-:W-:-:S04]  /*19dd0*/  IMAD R0, R19, UR5, R0 ;  /* 0x0000000513007c24 */ /* 0x000fc8000f8e0200 */
        /* <DEDUP_REMOVED lines=12> */
.L_x_406:
[----:B------:R-:W-:Y:S05]  /*19ea0*/  BSYNC B0 ;  /* 0x0000000000007941 */ /* 0x000fea0003800000 */
.L_x_405:
        /* <DEDUP_REMOVED lines=16> */
.L_x_408:
[----:B------:R-:W-:Y:S05]  /*19fb0*/  BSYNC B0 ;  /* 0x0000000000007941 */ /* 0x000fea0003800000 */
.L_x_407:
[----:B---34-:R3:W4:Y:S01]  /*19fc0*/  LDS.128 R4, [R227+0x1000] ;  /* 0x00100000e3047984 */ /* 0x0187220000000c00 */
        /* <DEDUP_REMOVED lines=14> */
[----:B----4-:R4:W-:Y:S02]  /*1a0b0*/  STG.E.128 desc[UR20][R2.64], R4 ;  /* 0x0000000402007986 */ /* 0x0109e4000c101d14 */
.L_x_410:
[----:B------:R-:W-:Y:S05]  /*1a0c0*/  BSYNC B0 ;  /* 0x0000000000007941 */ /* 0x000fea0003800000 */
.L_x_409:
        /* <DEDUP_REMOVED lines=15> */
.L_x_361:
        /* <DEDUP_REMOVED lines=23> */
[----:B------:R-:W-:Y:S01]  /*1a330*/  SHF.R.S32.HI R9, RZ, 0x1f, R8 ;  /* 0x0000001fff097819 */ /* 0x000fe20000011408 */
        /* <DEDUP_REMOVED lines=10> */
[----:B------:R-:W-:Y:S01]  /*1a3e0*/  ISETP.GE.AND P1, PT, R0, UR33, PT ;  /* 0x0000002100007c0c */ /* 0x000fe2000bf26270 */
        /* <DEDUP_REMOVED lines=8> */
[C---:B------:R-:W-:Y:S01]  /*1a470*/  ISETP.NE.OR P2, PT, R3.reuse, RZ, P2 ;  /* 0x000000ff0300720c */ /* 0x040fe20001745670 */
[----:B------:R-:W-:Y:S01]  /*1a480*/  ULDC UR4, c[0x0][0x2d0] ;  /* 0x0000b40000047ab9 */ /* 0x000fe20000000800 */
[----:B------:R-:W-:Y:S01]  /*1a490*/  @UP3 UIMAD UR9, UR17, UR9, UR13 ;  /* 0x00000009110932a4 */ /* 0x000fe2000f8e020d */
[----:B------:R-:W-:Y:S01]  /*1a4a0*/  ISETP.GE.AND P5, PT, R2, UR4, PT ;  /* 0x0000000402007c0c */ /* 0x000fe2000bfa6270 */
[----:B------:R-:W-:Y:S01]  /*1a4b0*/  UIMAD UR11, UR31, UR11, URZ ;  /* 0x0000000b1f0b72a4 */ /* 0x000fe2000f8e023f */
[----:B------:R-:W-:Y:S01]  /*1a4c0*/  ISETP.NE.OR P1, PT, R3, RZ, P1 ;  /* 0x000000ff0300720c */ /* 0x000fe20000f25670 */
[----:B------:R-:W-:Y:S01]  /*1a4d0*/  @UP1 ULDC UR7, c[0x0][0x2c4] ;  /* 0x0000b10000071ab9 */ /* 0x000fe20000000800 */
[----:B------:R-:W-:Y:S01]  /*1a4e0*/  @!UP3 UIADD3 UR9, UR23, UR8, URZ ;  /* 0x000000081709b290 */ /* 0x000fe2000fffe03f */
[----:B------:R-:W-:Y:S01]  /*1a4f0*/  ISETP.GE.OR P6, PT, R8, UR33, P5 ;  /* 0x0000002108007c0c */ /* 0x000fe2000afc6670 */
[----:B------:R-:W-:Y:S01]  /*1a500*/  @!UP3 UMOV UR12, UR22 ;  /* 0x00000016000cbc82 */ /* 0x000fe20008000000 */
[----:B------:R-:W-:Y:S01]  /*1a510*/  @!UP0 UIMAD UR17, UR31, UR7, URZ ;  /* 0x000000071f1182a4 */ /* 0x000fe2000f8e023f */
[C---:B------:R-:W-:Y:S01]  /*1a520*/  IADD3 R6, P0, R2.reuse, UR12, RZ ;  /* 0x0000000c02067c10 */ /* 0x040fe2000ff1e0ff */
[----:B------:R-:W-:Y:S01]  /*1a530*/  @UP2 ULDC UR13, c[0x0][0x2c0] ;  /* 0x0000b000000d2ab9 */ /* 0x000fe20000000800 */
[----:B------:R-:W-:Y:S01]  /*1a540*/  USEL UR11, UR11, URZ, !UP1 ;  /* 0x0000003f0b0b7287 */ /* 0x000fe2000c800000 */
[----:B------:R-:W-:Y:S01]  /*1a550*/  @!UP2 UMOV UR13, 0x1 ;  /* 0x00000001000da882 */ /* 0x000fe20000000000 */
[----:B------:R-:W-:Y:S01]  /*1a560*/  @!UP2 UMOV UR14, UR6 ;  /* 0x00000006000eac82 */ /* 0x000fe20008000000 */
[----:B------:R-:W-:Y:S01]  /*1a570*/  UIMAD UR32, UR32, UR13, URZ ;  /* 0x0000000d202072a4 */ /* 0x000fe2000f8e023f */
[----:B------:R-:W-:Y:S01]  /*1a580*/  LEA.HI.X.SX32 R7, R2, UR9, 0x1, P0 ;  /* 0x0000000902077c11 */ /* 0x000fe200080f0eff */
[----:B------:R-:W-:Y:S01]  /*1a590*/  UIMAD UR11, UR30, UR14, UR11 ;  /* 0x0000000e1e0b72a4 */ /* 0x000fe2000f8e020b */
[----:B------:R-:W-:Y:S01]  /*1a5a0*/  ISETP.GE.OR P0, PT, R5, UR33, P5 ;  /* 0x0000002105007c0c */ /* 0x000fe2000af06670 */
[----:B------:R-:W-:Y:S01]  /*1a5b0*/  @!UP1 UMOV UR24, URZ ;  /* 0x0000003f00189c82 */ /* 0x000fe20008000000 */
[----:B------:R-:W-:Y:S01]  /*1a5c0*/  @!UP1 UMOV UR25, URZ ;  /* 0x0000003f00199c82 */ /* 0x000fe20008000000 */
[----:B------:R-:W-:Y:S01]  /*1a5d0*/  @UP1 UMOV UR24, UR17 ;  /* 0x0000001100181c82 */ /* 0x000fe20008000000 */
[----:B------:R-:W-:Y:S01]  /*1a5e0*/  @UP1 USHF.R.S32.HI UR25, URZ, 0x1f, UR17 ;  /* 0x0000001f3f191899 */ /* 0x000fe20008011411 */
[----:B------:R-:W-:Y:S01]  /*1a5f0*/  IMAD.WIDE.U32 R10, R10, UR30, R6 ;  /* 0x0000001e0a0a7c25 */ /* 0x000fe2000f8e0006 */
[----:B------:R-:W-:-:S02]  /*1a600*/  USHF.R.S32.HI UR4, URZ, 0x1f, UR32 ;  /* 0x0000001f3f047899 */ /* 0x000fc40008011420 */
[----:B------:R-:W-:Y:S01]  /*1a610*/  USHF.R.S32.HI UR6, URZ, 0x1f, UR11 ;  /* 0x0000001f3f067899 */ /* 0x000fe2000801140b */
[----:B------:R-:W-:Y:S01]  /*1a620*/  IMAD.U32 R7, RZ, RZ, UR18 ;  /* 0x00000012ff077e24 */ /* 0x000fe2000f8e00ff */
[----:B------:R-:W-:Y:S01]  /*1a630*/  UIADD3 UR32, UP1, UP0, UR32, UR24, UR11 ;  /* 0x0000001820207290 */ /* 0x000fe2000f83e00b */
[----:B------:R-:W-:Y:S02]  /*1a640*/  VIADD R13, R11, UR5 ;  /* 0x000000050b0d7c36 */ /* 0x000fe40008000000 */
[----:B------:R-:W-:Y:S01]  /*1a650*/  IMAD.WIDE R6, R7, 0x80, R8 ;  /* 0x0000008007067825 */ /* 0x000fe200078e0208 */
        /* <DEDUP_REMOVED lines=12> */
.L_x_412:
[----:B------:R-:W-:Y:S05]  /*1a720*/  BSYNC B0 ;  /* 0x0000000000007941 */ /* 0x000fea0003800000 */
.L_x_411:
        /* <DEDUP_REMOVED lines=17> */
.L_x_414:
[----:B------:R-:W-:Y:S05]  /*1a840*/  BSYNC B0 ;  /* 0x0000000000007941 */ /* 0x000fea0003800000 */
.L_x_413:
        /* <DEDUP_REMOVED lines=15> */
.L_x_416:
[----:B------:R-:W-:Y:S05]  /*1a940*/  BSYNC B0 ;  /* 0x0000000000007941 */ /* 0x000fea0003800000 */
.L_x_415:
        /* <DEDUP_REMOVED lines=15> */
.L_x_418:
[----:B------:R-:W-:Y:S05]  /*1aa40*/  BSYNC B0 ;  /* 0x0000000000007941 */ /* 0x000fea0003800000 */
.L_x_417:
        /* <DEDUP_REMOVED lines=10> */
.L_x_420:
[----:B------:R-:W-:Y:S05]  /*1aaf0*/  BSYNC B0 ;  /* 0x0000000000007941 */ /* 0x000fea0003800000 */
.L_x_419:
        /* <DEDUP_REMOVED lines=10> */
.L_x_422:
[----:B------:R-:W-:Y:S05]  /*1aba0*/  BSYNC B0 ;  /* 0x0000000000007941 */ /* 0x000fea0003800000 */
.L_x_421:
        /* <DEDUP_REMOVED lines=10> */
.L_x_424:
[----:B------:R-:W-:Y:S05]  /*1ac50*/  BSYNC B0 ;  /* 0x0000000000007941 */ /* 0x000fea0003800000 */
.L_x_423:
[----:B------:R-:W-:Y:S05]  /*1ac60*/  @P1 EXIT ;  /* 0x000000000000194d */ /* 0x000fea0003800000 */
[----:B------:R-:W-:Y:S01]  /*1ac70*/  IMAD R0, R0, UR13, RZ ;  /* 0x0000000d00007c24 */ /* 0x000fe2000f8e02ff */
[----:B------:R-:W-:Y:S01]  /*1ac80*/  ULDC.64 UR4, c[0x0][0x2b0] ;  /* 0x0000ac0000047ab9 */ /* 0x000fe20000000a00 */
[----:B----4-:R-:W-:-:S03]  /*1ac90*/  IMAD.MOV.U32 R5, RZ, RZ, 0x7f800000 ;  /* 0x7f800000ff057424 */ /* 0x010fc600078e00ff */
[----:B------:R-:W-:-:S04]  /*1aca0*/  IADD3 R3, P0, R0, UR32, RZ ;  /* 0x0000002000037c10 */ /* 0x000fc8000ff1e0ff */
[----:B------:R-:W-:Y:S02]  /*1acb0*/  LEA.HI.X.SX32 R0, R0, UR24, 0x1, P0 ;  /* 0x0000001800007c11 */ /* 0x000fe400080f0eff */
[----:B------:R-:W-:-:S04]  /*1acc0*/  LEA R2, P0, R3, UR4, 0x2 ;  /* 0x0000000403027c11 */ /* 0x000fc8000f8010ff */
[----:B------:R-:W-:-:S05]  /*1acd0*/  LEA.HI.X R3, R3, UR5, R0, 0x2, P0 ;  /* 0x0000000503037c11 */ /* 0x000fca00080f1400 */
[----:B------:R-:W-:Y:S01]  /*1ace0*/  STG.E desc[UR20][R2.64], R5 ;  /* 0x0000000502007986 */ /* 0x000fe2000c101914 */
[----:B------:R-:W-:Y:S05]  /*1acf0*/  EXIT ;  /* 0x000000000000794d */ /* 0x000fea0003800000 */
.L_x_425:
        /* <DEDUP_REMOVED lines=16> */
.L_x_725:


//--------------------- .text._ZN5flash16flash_fwd_kernelI23Flash_fwd_kernel_traitsILi32ELi128ELi128ELi4ELb0ELb0EN7cutlass6half_tE19Flash_kernel_traitsILi32ELi128ELi128ELi4ES3_EELb1ELb1ELb0ELb0ELb0ELb0ELb0ELb1EEEvNS_16Flash_fwd_paramsE --------------------------
	.section	.text._ZN5flash16flash_fwd_kernelI23Flash_fwd_kernel_traitsILi32ELi128ELi128ELi4ELb0ELb0EN7cutlass6half_tE19Flash_kernel_traitsILi32ELi128ELi128ELi4ES3_EELb1ELb1ELb0ELb0ELb0ELb0ELb0ELb1EEEvNS_16Flash_fwd_paramsE,"ax",@progbits
	.align	128
        .global         _ZN5flash16flash_fwd_kernelI23Flash_fwd_kernel_traitsILi32ELi128ELi128ELi4ELb0ELb0EN7cutlass6half_tE19Flash_kernel_traitsILi32ELi128ELi128ELi4ES3_EELb1ELb1ELb0ELb0ELb0ELb0ELb0ELb1EEEvNS_16Flash_fwd_paramsE
        .type           _ZN5flash16flash_fwd_kernelI23Flash_fwd_kernel_traitsILi32ELi128ELi128ELi4ELb0ELb0EN7cutlass6half_tE19Flash_kernel_traitsILi32ELi128ELi128ELi4ES3_EELb1ELb1ELb0ELb0ELb0ELb0ELb0ELb1EEEvNS_16Flash_fwd_paramsE,@function
        .size           _ZN5flash16flash_fwd_kernelI23Flash_fwd_kernel_traitsILi32ELi128ELi128ELi4ELb0ELb0EN7cutlass6half_tE19Flash_kernel_traitsILi32ELi128ELi128ELi4ES3_EELb1ELb1ELb0ELb0ELb0ELb0ELb0ELb1EEEvNS_16Flash_fwd_paramsE,(.L_x_726 - _ZN5flash16flash_fwd_kernelI23Flash_fwd_kernel_traitsILi32ELi128ELi128ELi4ELb0ELb0EN7cutlass6half_tE19Flash_kernel_traitsILi32ELi128ELi128ELi4ES3_EELb1ELb1ELb0ELb0ELb0ELb0ELb0ELb1EEEvNS_16Flash_fwd_paramsE)
        .other          _ZN5flash16flash_fwd_kernelI23Flash_fwd_kernel_traitsILi32ELi128ELi128ELi4ELb0ELb0EN7cutlass6half_tE19Flash_kernel_traitsILi32ELi128ELi128ELi4ES3_EELb1ELb1ELb0ELb0ELb0ELb0ELb0ELb1EEEvNS_16Flash_fwd_paramsE,@"STO_CUDA_ENTRY STV_DEFAULT"
_ZN5flash16flash_fwd_kernelI23Flash_fwd_kernel_traitsILi32ELi128ELi128ELi4ELb0ELb0EN7cutlass6half_tE19Flash_kernel_traitsILi32ELi128ELi128ELi4ES3_EELb1ELb1ELb0ELb0ELb0ELb0ELb0ELb1EEEvNS_16Flash_fwd_paramsE:
.text._ZN5flash16flash_fwd_kernelI23Flash_fwd_kernel_traitsILi32ELi128ELi128ELi4ELb0ELb0EN7cutlass6half_tE19Flash_kernel_traitsILi32ELi128ELi128ELi4ES3_EELb1ELb1ELb0ELb0ELb0ELb0ELb0ELb1EEEvNS_16Flash_fwd_paramsE:
        /* <DEDUP_REMOVED lines=15> */
[----:B------:R-:W-:Y:S08]  /*00f0*/  S2UR UR21, SR_CTAID.Y ;  /* 0x00000000001579c3 */ /* 0x000ff00000002600 */
[----:B------:R-:W1:Y:S01]  /*0100*/  S2UR UR4, SR_CTAID.Z ;  /* 0x00000000000479c3 */ /* 0x000e620000002700 */
[----:B--2---:R-:W-:-:S07]  /*0110*/  @P2 IMAD.MOV.U32 R2, RZ, RZ, R9 ;  /* 0x000000ffff022224 */ /* 0x004fce00078e0009 */
[----:B------:R-:W2:Y:S01]  /*0120*/  @P2 LDC R0, c[0x0][0x3b0] ;  /* 0x0000ec00ff002b82 */ /* 0x000ea20000000800 */
[----:B---3--:R-:W-:-:S06]  /*0130*/  @P2 IMAD.MOV.U32 R3, RZ, RZ, R8 ;  /* 0x000000ffff032224 */ /* 0x008fcc00078e0008 */
[----:B------:R-:W2:Y:S01]  /*0140*/  @P2 LDG.E.64 R2, desc[UR32][R2.64] ;  /* 0x0000002002022981 */ /* 0x000ea2000c1e1b00 */
[----:B------:R-:W-:Y:S02]  /*0150*/  UISETP.NE.U32.AND UP2, UPT, UR8, URZ, UPT ;  /* 0x0000003f0800728c */ /* 0x000fe4000bf45070 */
[----:B------:R-:W-:Y:S02]  /*0160*/  UISETP.NE.U32.AND UP1, UPT, UR6, URZ, UPT ;  /* 0x0000003f0600728c */ /* 0x000fe4000bf25070 */
[----:B------:R-:W-:Y:S02]  /*0170*/  UISETP.NE.AND.EX UP2, UPT, UR9, URZ, UPT, UP2 ;  /* 0x0000003f0900728c */ /* 0x000fe4000bf45320 */
[----:B------:R-:W-:Y:S02]  /*0180*/  UISETP.NE.AND.EX UP1, UPT, UR7, URZ, UPT, UP1 ;  /* 0x0000003f0700728c */ /* 0x000fe4000bf25310 */
[----:B-1----:R-:W-:Y:S01]  /*0190*/  ULOP3.LUT UR5, UR4, UR29, UR21, 0xfe, !UPT ;  /* 0x0000001d04057292 */ /* 0x002fe2000f8efe15 */
[----:B------:R-:W-:Y:S01]  /*01a0*/  ULDC.64 UR8, c[0x0][0x2f0] ;  /* 0x0000bc0000087ab9 */ /* 0x000fe20000000a00 */
[----:B------:R-:W-:Y:S01]  /*01b0*/  PLOP3.LUT P0, PT, PT, PT, UP2, 0x80, 0x0 ;  /* 0x000000000000781c */ /* 0x000fe20003f0f028 */
[----:B------:R-:W-:-:S03]  /*01c0*/  UIMAD.WIDE UR8, UR21, 0x4, UR8 ;  /* 0x00000004150878a5 */ /* 0x000fc6000f8e0208 */
[----:B----4-:R-:W-:Y:S01]  /*01d0*/  LOP3.LUT P3, RZ, R197, UR5, RZ, 0xfc, !PT ;  /* 0x00000005c5ff7c12 */ /* 0x010fe2000f86fcff */
[----:B------:R-:W-:Y:S01]  /*01e0*/  ULDC.U8 UR5, c[0x0][0x3c2] ;  /* 0x0000f08000057ab9 */ /* 0x000fe20000000000 */
[----:B------:R-:W-:Y:S01]  /*01f0*/  ULDC.64 UR6, c[0x0][0x2f8] ;  /* 0x0000be0000067ab9 */ /* 0x000fe20000000a00 */
[----:B------:R-:W-:Y:S02]  /*0200*/  UISETP.NE.AND UP3, UPT, UR5, URZ, UPT ;  /* 0x0000003f0500728c */ /* 0x000fe4000bf65270 */
[----:B------:R-:W-:Y:S01]  /*0210*/  UISETP.EQ.U32.AND UP0, UPT, UR6, URZ, UPT ;  /* 0x0000003f0600728c */ /* 0x000fe2000bf02070 */
[----:B------:R-:W-:-:S03]  /*0220*/  @UP1 ULDC.64 UR10, c[0x0][0x300] ;  /* 0x0000c000000a1ab9 */ /* 0x000fc60000000a00 */
[----:B------:R-:W-:-:S04]  /*0230*/  UISETP.EQ.OR.EX UP0, UPT, UR7, URZ, !UP3, UP0 ;  /* 0x0000003f0700728c */ /* 0x000fc8000df02700 */
[----:B------:R-:W1:Y:S01]  /*0240*/  @!P3 LDC.64 R6, c[0x0][0x3b8] ;  /* 0x0000ee00ff06bb82 */ /* 0x000e620000000a00 */
[----:B------:R-:W-:Y:S01]  /*0250*/  @UP1 UIMAD.WIDE UR10, UR21, 0x4, UR10 ;  /* 0x00000004150a18a5 */ /* 0x000fe2000f8e020a */
        /* <DEDUP_REMOVED lines=10> */
[----:B------:R-:W-:Y:S01]  /*0300*/  ULDC.64 UR8, c[0x0][0x2f8] ;  /* 0x0000be0000087ab9 */ /* 0x000fe20000000a00 */
[----:B-1----:R-:W-:Y:S02]  /*0310*/  @!P3 IMAD.MOV.U32 R4, RZ, RZ, R9 ;  /* 0x000000ffff04b224 */ /* 0x002fe400078e0009 */
[----:B------:R-:W-:-:S05]  /*0320*/  @!P3 IMAD.MOV.U32 R5, RZ, RZ, R8 ;  /* 0x000000ffff05b224 */ /* 0x000fca00078e0008 */
[----:B------:R1:W-:Y:S01]  /*0330*/  @!P3 STG.E.64 desc[UR32][R6.64+0x8], R4 ;  /* 0x000008040600b986 */ /* 0x0003e2000c101b20 */
[----:B------:R-:W-:Y:S01]  /*0340*/  PLOP3.LUT P2, PT, PT, PT, UP0, 0x80, 0x0 ;  /* 0x000000000000781c */ /* 0x000fe20003f4f008 */
[----:B------:R-:W-:Y:S02]  /*0350*/  UIMAD.WIDE UR8, UR21, 0x4, UR8 ;  /* 0x00000004150878a5 */ /* 0x000fe4000f8e0208 */
[----:B-1----:R-:W2:Y:S04]  /*0360*/  @P0 LDG.E R7, desc[UR32][R2.64] ;  /* 0x0000002002070981 */ /* 0x002ea8000c1e1900 */
[----:B------:R1:W3:Y:S01]  /*0370*/  @P0 LDG.E R6, desc[UR32][R2.64+0x4] ;  /* 0x0000042002060981 */ /* 0x0002e2000c1e1900 */
[----:B------:R-:W-:Y:S02]  /*0380*/  IMAD.U32 R4, RZ, RZ, UR10 ;  /* 0x0000000aff047e24 */ /* 0x000fe4000f8e00ff */
[----:B------:R-:W-:-:S05]  /*0390*/  IMAD.U32 R5, RZ, RZ, UR11 ;  /* 0x0000000bff057e24 */ /* 0x000fca000f8e00ff */
[----:B------:R-:W4:Y:S01]  /*03a0*/  @P1 LDG.E R4, desc[UR32][R4.64] ;  /* 0x0000002004041981 */ /* 0x000f22000c1e1900 */
[----:B-1----:R-:W-:Y:S02]  /*03b0*/  IMAD.U32 R2, RZ, RZ, UR8 ;  /* 0x00000008ff027e24 */ /* 0x002fe4000f8e00ff */
[----:B------:R-:W-:-:S05]  /*03c0*/  IMAD.U32 R3, RZ, RZ, UR9 ;  /* 0x00000009ff037e24 */ /* 0x000fca000f8e00ff */
[----:B------:R-:W5:Y:S01]  /*03d0*/  @!P2 LDG.E R0, desc[UR32][R2.64] ;  /* 0x000000200200a981 */ /* 0x000f62000c1e1900 */
[----:B------:R-:W-:Y:S01]  /*03e0*/  UMOV UR28, 0xffffffff ;  /* 0xffffffff001c7882 */ /* 0x000fe20000000000 */
[----:B------:R-:W-:Y:S01]  /*03f0*/  UMOV UR25, URZ ;  /* 0x0000003f00197c82 */ /* 0x000fe20008000000 */
[----:B------:R-:W-:Y:S01]  /*0400*/  UMOV UR8, 0xffffffff ;  /* 0xffffffff00087882 */ /* 0x000fe20000000000 */
[----:B------:R-:W-:-:S04]  /*0410*/  SHF.R.S32.HI R15, RZ, 0x1f, R197 ;  /* 0x0000001fff0f7819 */ /* 0x000fc800000114c5 */
[----:B------:R-:W-:Y:S02]  /*0420*/  LEA.HI R181, R15, R197, RZ, 0x5 ;  /* 0x000000c50fb57211 */ /* 0x000fe400078f28ff */
[----:B--2---:R-:W-:Y:S02]  /*0430*/  @P0 R2UR UR28, R7 ;  /* 0x00000000071c02ca */ /* 0x004fe400000e0000 */
[----:B---3--:R-:W-:Y:S02]  /*0440*/  @P0 R2UR UR30, R6 ;  /* 0x00000000061e02ca */ /* 0x008fe400000e0000 */
[----:B------:R-:W-:-:S04]  /*0450*/  ISETP.NE.U32.AND P0, PT, RZ, UR6, PT ;  /* 0x00000006ff007c0c */ /* 0x000fc8000bf05070 */
[----:B------:R-:W-:-:S07]  /*0460*/  ISETP.NE.AND.EX P0, PT, RZ, UR7, PT, P0 ;  /* 0x00000007ff007c0c */ /* 0x000fce000bf05300 */
[----:B------:R-:W-:Y:S01]  /*0470*/  @UP2 UIADD3 UR30, UR30, -UR28, URZ ;  /* 0x8000001c1e1e2290 */ /* 0x000fe2000fffe03f */
[----:B----4-:R-:W-:-:S06]  /*0480*/  @P1 R2UR UR25, R4 ;  /* 0x00000000041912ca */ /* 0x010fcc00000e0000 */
[----:B------:R-:W-:Y:S01]  /*0490*/  @!UP2 ULDC UR30, c[0x0][0x2c4] ;  /* 0x0000b100001eaab9 */ /* 0x000fe20000000800 */
[----:B-----5:R-:W-:Y:S01]  /*04a0*/  @!P2 R2UR UR8, R0 ;  /* 0x000000000008a2ca */ /* 0x020fe200000e0000 */
[----:B------:R-:W-:-:S14]  /*04b0*/  @!P0 BRA `(.L_x_426) ;  /* 0x00000000001c8947 */ /* 0x000fdc0003800000 */
[----:B------:R-:W-:-:S13]  /*04c0*/  PLOP3.LUT P0, PT, PT, PT, UP3, 0x80, 0x0 ;  /* 0x000000000000781c */ /* 0x000fda0003f0f038 */
[----:B------:R-:W2:Y:S04]  /*04d0*/  @P0 LDG.E R0, desc[UR32][R2.64+0x4] ;  /* 0x0000042002000981 */ /* 0x000ea8000c1e1900 */
[----:B------:R-:W3:Y:S01]  /*04e0*/  @!P0 LDG.E R2, desc[UR32][R2.64] ;  /* 0x0000002002028981 */ /* 0x000ee2000c1e1900 */
[----:B--2---:R-:W-:-:S13]  /*04f0*/  @P0 R2UR UR5, R0 ;  /* 0x00000000000502ca */ /* 0x004fda00000e0000 */
[----:B------:R-:W-:-:S07]  /*0500*/  @UP3 UIADD3 UR5, UR5, -UR8, URZ ;  /* 0x8000000805053290 */ /* 0x000fce000fffe03f */
[----:B---3--:R-:W-:Y:S01]  /*0510*/  @!P0 R2UR UR5, R2 ;  /* 0x00000000020582ca */ /* 0x008fe200000e0000 */
[----:B------:R-:W-:-:S14]  /*0520*/  BRA `(.L_x_427) ;  /* 0x0000000000047947 */ /* 0x000fdc0003800000 */
.L_x_426:
[----:B------:R-:W-:-:S05]  /*0530*/  ULDC UR5, c[0x0][0x2c8] ;  /* 0x0000b20000057ab9 */ /* 0x000fca0000000800 */
.L_x_427:
        /* <DEDUP_REMOVED lines=38> */
[----:B------:R-:W-:Y:S01]  /*07a0*/  ULDC UR9, c[0x0][0x270] ;  /* 0x00009c0000097ab9 */ /* 0x000fe20000000800 */
[----:B------:R-:W-:Y:S01]  /*07b0*/  LOP3.LUT R5, R181, 0xffffffe0, RZ, 0xc0, !PT ;  /* 0xffffffe0b5057812 */ /* 0x000fe200078ec0ff */
[----:B------:R-:W-:Y:S01]  /*07c0*/  UIMAD UR9, UR21, UR9, UR4 ;  /* 0x00000009150972a4 */ /* 0x000fe2000f8e0204 */
[CC--:B------:R-:W-:Y:S01]  /*07d0*/  LEA.HI R6, R15.reuse, R197.reuse, RZ, 0x2 ;  /* 0x000000c50f067211 */ /* 0x0c0fe200078f10ff */
[----:B------:R-:W-:Y:S01]  /*07e0*/  UISETP.NE.AND UP1, UPT, UR28, -0x1, UPT ;  /* 0xffffffff1c00788c */ /* 0x000fe2000bf25270 */
[----:B------:R-:W-:Y:S01]  /*07f0*/  LEA.HI R22, R15, R197, RZ, 0x3 ;  /* 0x000000c50f167211 */ /* 0x000fe200078f18ff */
[----:B------:R-:W-:Y:S01]  /*0800*/  USHF.L.U32 UR7, UR9, 0x5, URZ ;  /* 0x0000000509077899 */ /* 0x000fe2000800063f */
[----:B------:R-:W-:Y:S01]  /*0810*/  IMAD.IADD R18, R197, 0x1, -R5 ;  /* 0x00000001c5127824 */ /* 0x000fe200078e0a05 */
[----:B------:R-:W-:Y:S01]  /*0820*/  UISETP.NE.AND UP0, UPT, UR8, -0x1, UPT ;  /* 0xffffffff0800788c */ /* 0x000fe2000bf05270 */
[----:B------:R-:W-:Y:S01]  /*0830*/  SHF.R.S32.HI R20, RZ, 0x3, R22 ;  /* 0x00000003ff147819 */ /* 0x000fe20000011416 */
[----:B------:R-:W-:Y:S01]  /*0840*/  USHF.R.S32.HI UR6, URZ, 0x1f, UR7 ;  /* 0x0000001f3f067899 */ /* 0x000fe20008011407 */
[----:B------:R-:W-:Y:S01]  /*0850*/  SHF.R.S32.HI R182, RZ, 0x5, R181 ;  /* 0x00000005ffb67819 */ /* 0x000fe200000114b5 */
[----:B------:R-:W-:Y:S01]  /*0860*/  UIADD3 UR5, UR31, -0x1, URZ ;  /* 0xffffffff1f057890 */ /* 0x000fe2000fffe03f */
[--C-:B------:R-:W-:Y:S01]  /*0870*/  SHF.R.S32.HI R5, RZ, 0x1f, R18.reuse ;  /* 0x0000001fff057819 */ /* 0x100fe20000011412 */
[----:B------:R-:W-:Y:S01]  /*0880*/  UIADD3 UR22, -UR17, UR30, URZ ;  /* 0x0000001e11167290 */ /* 0x000fe2000fffe13f */
[----:B------:R-:W-:Y:S01]  /*0890*/  IADD3 R9, P3, P0, R9, UR7, R18 ;  /* 0x0000000709097c10 */ /* 0x000fe2000f87e012 */
[----:B------:R-:W-:Y:S01]  /*08a0*/  @UP1 ULDC.64 UR18, c[0x0][0x240] ;  /* 0x0000900000121ab9 */ /* 0x000fe20000000a00 */
[----:B------:R-:W-:-:S02]  /*08b0*/  @!UP1 USHF.R.S32.HI UR10, URZ, 0x1f, UR21 ;  /* 0x0000001f3f0a9899 */ /* 0x000fc40008011415 */
[----:B------:R-:W-:Y:S01]  /*08c0*/  IADD3.X R205, R8, UR6, R5, P3, P0 ;  /* 0x0000000608cd7c10 */ /* 0x000fe20009fe0405 */
[----:B------:R-:W-:Y:S01]  /*08d0*/  @UP1 UIMAD.WIDE.U32 UR14, UR28, UR18, URZ ;  /* 0x000000121c0e12a5 */ /* 0x000fe2000f8e003f */
[----:B------:R3:W-:Y:S01]  /*08e0*/  STL [R1+0x334], R9 ;  /* 0x0003340901007387 */ /* 0x0007e20000100800 */
[----:B-1----:R-:W-:Y:S01]  /*08f0*/  IABS R7, R10 ;  /* 0x0000000a00077213 */ /* 0x002fe20000000000 */
[----:B------:R-:W-:Y:S01]  /*0900*/  @!UP1 ULDC.64 UR6, c[0x0][0x228] ;  /* 0x00008a0000069ab9 */ /* 0x000fe20000000a00 */
[----:B------:R-:W-:Y:S02]  /*0910*/  @UP1 UIMAD UR19, UR28, UR19, UR15 ;  /* 0x000000131c1312a4 */ /* 0x000fe4000f8e020f */
[----:B------:R-:W1:Y:S01]  /*0920*/  I2F.RP R2, R7 ;  /* 0x0000000700027306 */ /* 0x000e620000209400 */
[----:B------:R-:W-:Y:S02]  /*0930*/  @!UP1 UIMAD UR10, UR10, UR6, URZ ;  /* 0x000000060a0a92a4 */ /* 0x000fe4000f8e023f */
[----:B------:R-:W-:Y:S01]  /*0940*/  UIMAD UR15, UR5, -0x80, UR12 ;  /* 0xffffff80050f78a4 */ /* 0x000fe2000f8e020c */
[----:B--2---:R-:W-:Y:S01]  /*0950*/  IABS R4, R4 ;  /* 0x0000000400047213 */ /* 0x004fe20000000000 */
[----:B------:R-:W-:-:S02]  /*0960*/  @UP0 UIADD3 UR13, UR25, UR8, URZ ;  /* 0x00000008190d0290 */ /* 0x000fc4000fffe03f */
[----:B------:R-:W-:Y:S02]  /*0970*/  @!UP1 UIMAD UR7, UR21, UR7, UR10 ;  /* 0x00000007150792a4 */ /* 0x000fe4000f8e020a */
[----:B------:R-:W-:Y:S01]  /*0980*/  @!UP1 UIMAD.WIDE.U32 UR26, UR21, UR6, URZ ;  /* 0x00000006151a92a5 */ /* 0x000fe2000f8e003f */
[----:B------:R-:W-:Y:S02]  /*0990*/  @UP0 ULDC.64 UR10, c[0x0][0x248] ;  /* 0x00009200000a0ab9 */ /* 0x000fe40000000a00 */
[----:B------:R-:W-:Y:S01]  /*09a0*/  ULDC UR6, c[0x0][0x2d4] ;  /* 0x0000b50000067ab9 */ /* 0x000fe20000000800 */
[----:B------:R-:W-:Y:S01]  /*09b0*/  @UP0 UIMAD.WIDE.U32 UR36, UR13, UR10, URZ ;  /* 0x0000000a0d2402a5 */ /* 0x000fe2000f8e003f */
[----:B-1----:R-:W1:Y:S01]  /*09c0*/  MUFU.RCP R2, R2 ;  /* 0x0000000200027308 */ /* 0x002e620000001000 */
[----:B------:R-:W-:Y:S02]  /*09d0*/  UIMAD UR6, UR9, UR6, UR17 ;  /* 0x00000006090672a4 */ /* 0x000fe4000f8e0211 */
[----:B------:R-:W-:Y:S01]  /*09e0*/  @UP0 UIMAD UR13, UR13, UR11, URZ ;  /* 0x0000000b0d0d02a4 */ /* 0x000fe2000f8e023f */
[----:B------:R-:W-:Y:S01]  /*09f0*/  ULDC UR50, c[0x0][0x2d8] ;  /* 0x0000b60000327ab9 */ /* 0x000fe20000000800 */
[----:B------:R-:W-:Y:S01]  /*0a00*/  @UP1 UMOV UR24, UR14 ;  /* 0x0000000e00181c82 */ /* 0x000fe20008000000 */
[----:B------:R-:W-:-:S02]  /*0a10*/  UIMAD UR38, UR6, UR50, URZ ;  /* 0x00000032062672a4 */ /* 0x000fc4000f8e023f */
[----:B------:R-:W-:Y:S01]  /*0a20*/  @UP0 UIADD3 UR13, UR37, UR13, URZ ;  /* 0x0000000d250d0290 */ /* 0x000fe2000fffe03f */
[----:B------:R-:W-:Y:S01]  /*0a30*/  @UP0 UMOV UR14, UR36 ;  /* 0x00000024000e0c82 */ /* 0x000fe20008000000 */
[----:B------:R-:W-:Y:S01]  /*0a40*/  @!UP1 UIADD3 UR19, UR27, UR7, URZ ;  /* 0x000000071b139290 */ /* 0x000fe2000fffe03f */
[----:B------:R-:W-:Y:S01]  /*0a50*/  @!UP1 UMOV UR24, UR26 ;  /* 0x0000001a00189c82 */ /* 0x000fe20008000000 */
[----:B-1----:R-:W-:-:S04]  /*0a60*/  VIADD R2, R2, 0xffffffe ;  /* 0x0ffffffe02027836 */ /* 0x002fc80000000000 */
[----:B------:R-:W1:Y:S02]  /*0a70*/  F2I.FTZ.U32.TRUNC.NTZ R3, R2 ;  /* 0x0000000200037305 */ /* 0x000e64000021f000 */
[----:B-1----:R-:W-:Y:S02]  /*0a80*/  IMAD.MOV R0, RZ, RZ, -R3 ;  /* 0x000000ffff007224 */ /* 0x002fe400078e0a03 */
        /* <DEDUP_REMOVED lines=8> */
[----:B------:R-:W-:Y:S01]  /*0b10*/  ISETP.GT.U32.AND P1, PT, R7, R3, PT ;  /* 0x000000030700720c */ /* 0x000fe20003f24070 */
[----:B------:R-:W-:Y:S01]  /*0b20*/  VIADD R4, R2, 0x20 ;  /* 0x0000002002047836 */ /* 0x000fe20000000000 */
[----:B------:R-:W-:-:S04]  /*0b30*/  LEA.HI R5, R6, R2, RZ, 0x1 ;  /* 0x0000000206057211 */ /* 0x000fc800078f08ff */
[C---:B------:R-:W-:Y:S02]  /*0b40*/  ISETP.GE.AND P6, PT, R4.reuse, UR22, PT ;  /* 0x0000001604007c0c */ /* 0x040fe4000bfc6270 */
[C---:B------:R-:W-:Y:S02]  /*0b50*/  ISETP.GE.AND P4, PT, R4.reuse, UR15, PT ;  /* 0x0000000f04007c0c */ /* 0x040fe4000bf86270 */
[----:B------:R-:W-:Y:S01]  /*0b60*/  ISETP.GE.AND P2, PT, R4, UR15, PT ;  /* 0x0000000f04007c0c */ /* 0x000fe2000bf46270 */
[----:B------:R-:W-:Y:S02]  /*0b70*/  VIADD R4, R2, 0x40 ;  /* 0x0000004002047836 */ /* 0x000fe40000000000 */
[----:B------:R-:W-:Y:S02]  /*0b80*/  @!P1 IMAD.IADD R3, R3, 0x1, -R7 ;  /* 0x0000000103039824 */ /* 0x000fe400078e0a07 */
[----:B------:R-:W-:Y:S01]  /*0b90*/  @!P1 VIADD R0, R0, 0x1 ;  /* 0x0000000100009836 */ /* 0x000fe20000000000 */
[----:B------:R-:W-:-:S02]  /*0ba0*/  ISETP.GE.AND P5, PT, R4, UR22, PT ;  /* 0x0000001604007c0c */ /* 0x000fc4000bfa6270 */
[----:B------:R-:W-:Y:S01]  /*0bb0*/  ISETP.GE.U32.AND P0, PT, R3, R7, PT ;  /* 0x000000070300720c */ /* 0x000fe20003f06070 */
[----:B------:R-:W-:Y:S01]  /*0bc0*/  IMAD.SHL.U32 R7, R20, 0x40, RZ ;  /* 0x0000004014077824 */ /* 0x000fe200078e00ff */
[C---:B------:R-:W-:Y:S02]  /*0bd0*/  ISETP.GE.AND P3, PT, R4.reuse, UR15, PT ;  /* 0x0000000f04007c0c */ /* 0x040fe4000bf66270 */
[----:B------:R-:W-:Y:S02]  /*0be0*/  ISETP.GE.AND P1, PT, R4, UR15, PT ;  /* 0x0000000f04007c0c */ /* 0x000fe4000bf26270 */
[----:B------:R-:W-:Y:S02]  /*0bf0*/  LOP3.LUT R4, R6, 0xfffffffc, RZ, 0xc0, !PT ;  /* 0xfffffffc06047812 */ /* 0x000fe400078ec0ff */
[----:B------:R-:W-:-:S03]  /*0c00*/  SHF.R.S32.HI R3, RZ, 0x1f, R2 ;  /* 0x0000001fff037819 */ /* 0x000fc60000011402 */
[----:B------:R-:W-:Y:S02]  /*0c10*/  IMAD.IADD R4, R197, 0x1, -R4 ;  /* 0x00000001c5047824 */ /* 0x000fe400078e0a04 */
[----:B------:R-:W-:Y:S01]  /*0c20*/  @P0 VIADD R0, R0, 0x1 ;  /* 0x0000000100000836 */ /* 0x000fe20000000000 */
[----:B------:R-:W-:-:S13]  /*0c30*/  PLOP3.LUT P0, PT, PT, PT, UP0, 0x80, 0x0 ;  /* 0x000000000000781c */ /* 0x000fda0003f0f008 */
[----:B---3--:R-:W-:Y:S05]  /*0c40*/  @P0 BRA `(.L_x_429) ;  /* 0x0000000000340947 */ /* 0x008fea0003800000 */
        /* <DEDUP_REMOVED lines=13> */
.L_x_429:
[----:B------:R-:W-:Y:S01]  /*0d20*/  @UP0 UIADD3 UR18, UR25, UR8, URZ ;  /* 0x0000000819120290 */ /* 0x000fe2000fffe03f */
[----:B------:R-:W-:Y:S01]  /*0d30*/  IMAD.SHL.U32 R238, R4, 0x8, RZ ;  /* 0x0000000804ee7824 */ /* 0x000fe200078e00ff */
[----:B------:R-:W-:Y:S01]  /*0d40*/  LOP3.LUT R4, R7, 0xc0, RZ, 0xc0, !PT ;  /* 0x000000c007047812 */ /* 0x000fe200078ec0ff */
[----:B------:R-:W-:Y:S01]  /*0d50*/  @UP0 ULDC.64 UR8, c[0x0][0x250] ;  /* 0x0000940000080ab9 */ /* 0x000fe20000000a00 */
[----:B------:R-:W-:Y:S01]  /*0d60*/  LOP3.LUT R7, R5, 0x7fffffe, RZ, 0xc0, !PT ;  /* 0x07fffffe05077812 */ /* 0x000fe200078ec0ff */
[----:B------:R-:W-:Y:S01]  /*0d70*/  @UP0 UIMAD.WIDE.U32 UR6, UR18, UR8, URZ ;  /* 0x00000008120602a5 */ /* 0x000fe2000f8e003f */
[----:B------:R-:W-:Y:S01]  /*0d80*/  LOP3.LUT R5, R10, UR4, RZ, 0x3c, !PT ;  /* 0x000000040a057c12 */ /* 0x000fe2000f8e3cff */
[----:B------:R-:W-:Y:S01]  /*0d90*/  @UP0 UIMAD UR18, UR18, UR9, URZ ;  /* 0x00000009121202a4 */ /* 0x000fe2000f8e023f */
[----:B------:R-:W-:Y:S01]  /*0da0*/  P2R R6, PR, RZ, 0x2 ;  /* 0x00000002ff067803 */ /* 0x000fe20000000000 */
[----:B------:R-:W-:Y:S01]  /*0db0*/  USHF.R.S32.HI UR23, URZ, 0x1f, UR4 ;  /* 0x0000001f3f177899 */ /* 0x000fe20008011404 */
[----:B------:R-:W-:Y:S01]  /*0dc0*/  ISETP.GE.AND P1, PT, R5, RZ, PT ;  /* 0x000000ff0500720c */ /* 0x000fe20003f26270 */
[----:B------:R-:W-:Y:S01]  /*0dd0*/  @UP0 UIADD3 UR18, UR7, UR18, URZ ;  /* 0x0000001207120290 */ /* 0x000fe2000fffe03f */
[----:B------:R-:W-:Y:S01]  /*0de0*/  SHF.R.S32.HI R239, RZ, 0x1f, R238 ;  /* 0x0000001fffef7819 */ /* 0x000fe200000114ee */
[----:B------:R-:W-:Y:S01]  /*0df0*/  @UP0 UMOV UR20, UR6 ;  /* 0x0000000600140c82 */ /* 0x000fe20008000000 */
        /* <DEDUP_REMOVED lines=14> */
[----:B------:R-:W-:-:S12]  /*0ee0*/  UIADD3 UR18, UR21, UR18, URZ ;  /* 0x0000001215127290 */ /* 0x000fd8000fffe03f */
.L_x_430:
[----:B------:R-:W-:Y:S01]  /*0ef0*/  ISETP.GE.AND P0, PT, R5, RZ, PT ;  /* 0x000000ff0500720c */ /* 0x000fe20003f06270 */
[----:B------:R-:W1:Y:S01]  /*0f00*/  S2UR UR21, SR_CgaCtaId ;  /* 0x00000000001579c3 */ /* 0x000e620000008800 */
[----:B------:R-:W-:Y:S01]  /*0f10*/  IMAD.IADD R0, R2, 0x1, -R7 ;  /* 0x0000000102007824 */ /* 0x000fe200078e0a07 */
[----:B------:R-:W-:Y:S01]  /*0f20*/  ULDC.64 UR6, c[0x0][0x258] ;  /* 0x0000960000067ab9 */ /* 0x000fe20000000a00 */
[----:B------:R-:W-:Y:S01]  /*0f30*/  LOP3.LUT R5, R4, 0x18, R238, 0xf8, !PT ;  /* 0x0000001804057812 */ /* 0x000fe200078ef8ee */
[----:B------:R-:W-:Y:S01]  /*0f40*/  UIMAD UR23, UR23, UR6, URZ ;  /* 0x00000006171772a4 */ /* 0x000fe2000f8e023f */
[----:B------:R-:W-:Y:S01]  /*0f50*/  IMAD R7, R182, 0x8, R0 ;  /* 0x00000008b6077824 */ /* 0x000fe200078e0200 */
[----:B------:R-:W-:Y:S01]  /*0f60*/  SHF.R.U32.HI R6, RZ, 0x3, R4 ;  /* 0x00000003ff067819 */ /* 0x000fe20000011604 */
[----:B------:R-:W-:Y:S01]  /*0f70*/  IMAD.U32 R0, RZ, RZ, UR6 ;  /* 0x00000006ff007e24 */ /* 0x000fe2000f8e00ff */
[----:B------:R-:W-:Y:S01]  /*0f80*/  LEA.HI R15, R15, R197, RZ, 0x4 ;  /* 0x000000c50f0f7211 */ /* 0x000fe200078f20ff */
[----:B------:R-:W-:Y:S01]  /*0f90*/  UIMAD UR7, UR4, UR7, UR23 ;  /* 0x00000007040772a4 */ /* 0x000fe2000f8e0217 */
[----:B------:R-:W-:Y:S01]  /*0fa0*/  LOP3.LUT R6, R5, R6, RZ, 0x3c, !PT ;  /* 0x0000000605067212 */ /* 0x000fe200078e3cff */
[----:B------:R-:W-:Y:S01]  /*0fb0*/  IMAD.U32 R4, RZ, RZ, UR29 ;  /* 0x0000001dff047e24 */ /* 0x000fe2000f8e00ff */
[----:B------:R-:W-:Y:S01]  /*0fc0*/  SHF.R.S32.HI R14, RZ, 0x4, R15 ;  /* 0x00000004ff0e7819 */ /* 0x000fe2000001140f */
[----:B------:R-:W-:Y:S01]  /*0fd0*/  @!P0 IMAD.MOV R16, RZ, RZ, -R16 ;  /* 0x000000ffff108224 */ /* 0x000fe200078e0a10 */
[----:B------:R-:W-:Y:S01]  /*0fe0*/  IADD3 R8, P0, R238, UR24, RZ ;  /* 0x00000018ee087c10 */ /* 0x000fe2000ff1e0ff */
[----:B------:R-:W-:Y:S01]  /*0ff0*/  IMAD.U32 R6, R7, 0x20, R6 ;  /* 0x0000002007067824 */ /* 0x000fe200078e0006 */
[----:B------:R-:W-:Y:S01]  /*1000*/  BSSY B0, `(.L_x_431) ;  /* 0x0000025000007945 */ /* 0x000fe20003800000 */
[----:B------:R-:W-:Y:S01]  /*1010*/  IMAD.WIDE R4, R4, 0x80, R2 ;  /* 0x0000008004047825 */ /* 0x000fe200078e0202 */
[----:B------:R-:W-:-:S02]  /*1020*/  IADD3.X R9, R239, UR19, RZ, P0, !PT ;  /* 0x00000013ef097c10 */ /* 0x000fc400087fe4ff */
[----:B------:R-:W-:Y:S01]  /*1030*/  ISETP.NE.AND P0, PT, R10, RZ, PT ;  /* 0x000000ff0a00720c */ /* 0x000fe20003f05270 */
[----:B------:R-:W-:Y:S01]  /*1040*/  VIADD R21, R2, 0x60 ;  /* 0x0000006002157836 */ /* 0x000fe20000000000 */
[----:B------:R-:W-:Y:S01]  /*1050*/  SHF.R.S32.HI R19, RZ, 0x1f, R18 ;  /* 0x0000001fff137819 */ /* 0x000fe20000011412 */
[----:B------:R-:W-:Y:S01]  /*1060*/  IMAD.WIDE.U32 R8, R0, UR4, R8 ;  /* 0x0000000400087c25 */ /* 0x000fe2000f8e0008 */
[C---:B------:R-:W-:Y:S01]  /*1070*/  LOP3.LUT R0, R15.reuse, 0xfffffff0, RZ, 0xc0, !PT ;  /* 0xfffffff00f007812 */ /* 0x040fe200078ec0ff */
[----:B------:R-:W-:Y:S01]  /*1080*/  UMOV UR4, 0x400 ;  /* 0x0000040000047882 */ /* 0x000fe20000000000 */
[----:B------:R-:W-:Y:S01]  /*1090*/  LEA.HI R15, R15, R14, RZ, 0x1 ;  /* 0x0000000e0f0f7211 */ /* 0x000fe200078f08ff */
[----:B-1----:R-:W-:Y:S01]  /*10a0*/  ULEA UR4, UR21, UR4, 0x18 ;  /* 0x0000000415047291 */ /* 0x002fe2000f8ec03f */
[----:B------:R-:W-:Y:S02]  /*10b0*/  VIADD R7, R9, UR7 ;  /* 0x0000000709077c36 */ /* 0x000fe40008000000 */
[----:B------:R-:W-:-:S03]  /*10c0*/  IMAD.IADD R0, R197, 0x1, -R0 ;  /* 0x00000001c5007824 */ /* 0x000fc600078e0a00 */
[----:B------:R-:W-:Y:S02]  /*10d0*/  @!P0 LOP3.LUT R16, RZ, R10, RZ, 0x33, !PT ;  /* 0x0000000aff108212 */ /* 0x000fe400078e33ff */
[----:B------:R-:W-:Y:S02]  /*10e0*/  ISETP.GE.AND P0, PT, R2, UR22, PT ;  /* 0x0000001602007c0c */ /* 0x000fe4000bf06270 */
[----:B------:R-:W-:Y:S02]  /*10f0*/  LEA.HI R17, R0, R0, RZ, 0x1 ;  /* 0x0000000000117211 */ /* 0x000fe400078f08ff */
[----:B------:R-:W-:-:S09]  /*1100*/  LEA R230, R6, UR4, 0x1 ;  /* 0x0000000406e67c11 */ /* 0x000fd2000f8e08ff */
        /* <DEDUP_REMOVED lines=20> */
.L_x_432:
[----:B------:R-:W-:Y:S05]  /*1250*/  BSYNC B0 ;  /* 0x0000000000007941 */ /* 0x000fea0003800000 */
.L_x_431:
[----:B------:R-:W-:Y:S01]  /*1260*/  LOP3.LUT R15, R15, 0xfffffffe, RZ, 0xc0, !PT ;  /* 0xfffffffe0f0f7812 */ /* 0x000fe200078ec0ff */
[----:B------:R-:W-:Y:S01]  /*1270*/  BSSY B0, `(.L_x_433) ;  /* 0x000001e000007945 */ /* 0x000fe20003800000 */
[----:B------:R-:W-:Y:S02]  /*1280*/  LOP3.LUT R10, R17, 0x7fffffe, RZ, 0xc0, !PT ;  /* 0x07fffffe110a7812 */ /* 0x000fe400078ec0ff */
[----:B------:R-:W-:Y:S01]  /*1290*/  SHF.R.S32.HI R11, RZ, 0x1f, R0 ;  /* 0x0000001fff0b7819 */ /* 0x000fe20000011400 */
[----:B------:R-:W-:Y:S01]  /*12a0*/  IMAD.IADD R15, R14, 0x1, -R15 ;  /* 0x000000010e0f7824 */ /* 0x000fe200078e0a0f */
[----:B------:R-:W-:Y:S01]  /*12b0*/  LEA.HI R183, R19, R18, RZ, 0x2 ;  /* 0x0000001213b77211 */ /* 0x000fe200078f10ff */
[----:B------:R-:W-:Y:S01]  /*12c0*/  IMAD.IADD R180, R0, 0x1, -R10 ;  /* 0x0000000100b47824 */ /* 0x000fe200078e0a0a */
[----:B------:R-:W-:Y:S02]  /*12d0*/  ISETP.GE.AND P0, PT, R21, UR22, PT ;  /* 0x0000001615007c0c */ /* 0x000fe4000bf06270 */
[----:B------:R-:W-:-:S02]  /*12e0*/  LEA.HI R19, R11, R0, RZ, 0x3 ;  /* 0x000000000b137211 */ /* 0x000fc400078f18ff */
        /* <DEDUP_REMOVED lines=22> */
.L_x_434:
[----:B------:R-:W-:Y:S05]  /*1450*/  BSYNC B0 ;  /* 0x0000000000007941 */ /* 0x000fea0003800000 */
.L_x_433:
        /* <DEDUP_REMOVED lines=10> */
[----:B--2-4-:R-:W-:Y:S02]  /*1500*/  IMAD R12, R10, UR6, RZ ;  /* 0x000000060a0c7c24 */ /* 0x014fe4000f8e02ff */
        /* <DEDUP_REMOVED lines=11> */
.L_x_436:
[----:B------:R-:W-:Y:S05]  /*15c0*/  BSYNC B0 ;  /* 0x0000000000007941 */ /* 0x000fea0003800000 */
.L_x_435:
        /* <DEDUP_REMOVED lines=21> */
.L_x_438:
[----:B------:R-:W-:Y:S05]  /*1720*/  BSYNC B0 ;  /* 0x0000000000007941 */ /* 0x000fea0003800000 */
.L_x_437:
[C---:B------:R-:W-:Y:S01]  /*1730*/  IMAD R0, R3.reuse, UR10, RZ ;  /* 0x0000000a03007c24 */ /* 0x040fe2000f8e02ff */
[----:B------:R-:W-:Y:S01]  /*1740*/  SHF.R.S32.HI R10, RZ, 0x1, R17 ;  /* 0x00000001ff0a7819 */ /* 0x000fe20000011411 */
[C---:B------:R-:W-:Y:S01]  /*1750*/  IMAD.WIDE.U32 R6, R2.reuse, UR10, R238 ;  /* 0x0000000a02067c25 */ /* 0x040fe2000f8e00ee */
[----:B------:R-:W-:Y:S01]  /*1760*/  SHF.R.S32.HI R9, RZ, 0x1f, R17 ;  /* 0x0000001fff097819 */ /* 0x000fe20000011411 */
[----:B------:R-:W-:Y:S01]  /*1770*/  ULDC.64 UR6, c[0x0][0x260] ;  /* 0x0000980000067ab9 */ /* 0x000fe20000000a00 */
[----:B------:R-:W-:Y:S01]  /*1780*/  ISETP.GE.AND P0, PT, R2, UR15, PT ;  /* 0x0000000f02007c0c */ /* 0x000fe2000bf06270 */
[----:B------:R-:W-:Y:S01]  /*1790*/  IMAD R3, R3, UR8, RZ ;  /* 0x0000000803037c24 */ /* 0x000fe2000f8e02ff */
[----:B------:R-:W-:Y:S01]  /*17a0*/  IADD3 R6, P6, R6, UR14, RZ ;  /* 0x0000000e06067c10 */ /* 0x000fe2000ffde0ff */
[C---:B------:R-:W-:Y:S01]  /*17b0*/  IMAD R8, R2.reuse, UR11, R0 ;  /* 0x0000000b02087c24 */ /* 0x040fe2000f8e0200 */
[C---:B------:R-:W-:Y:S01]  /*17c0*/  ISETP.GE.AND P5, PT, R2.reuse, UR15, PT ;  /* 0x0000000f02007c0c */ /* 0x040fe2000bfa6270 */
[C---:B------:R-:W-:Y:S01]  /*17d0*/  IMAD R11, R2.reuse, UR9, R3 ;  /* 0x00000009020b7c24 */ /* 0x040fe2000f8e0203 */
[----:B------:R-:W-:Y:S01]  /*17e0*/  LEA.HI R3, R9, R10, RZ, 0x2 ;  /* 0x0000000a09037211 */ /* 0x000fe200078f10ff */
[----:B-1----:R-:W-:Y:S01]  /*17f0*/  IMAD.WIDE.U32 R4, R2, UR8, R238 ;  /* 0x0000000802047c25 */ /* 0x002fe2000f8e00ee */
[----:B------:R-:W-:Y:S01]  /*1800*/  SHF.R.S32.HI R2, RZ, 0x1f, R16 ;  /* 0x0000001fff027819 */ /* 0x000fe20000011410 */
[----:B------:R-:W-:Y:S01]  /*1810*/  USHF.L.U64.HI UR36, UR10, 0x7, UR11 ;  /* 0x000000070a247899 */ /* 0x000fe2000801020b */
[----:B------:R-:W-:Y:S01]  /*1820*/  IADD3.X R7, R7, UR13, R8, P6, !PT ;  /* 0x0000000d07077c10 */ /* 0x000fe2000b7fe408 */
[----:B------:R-:W-:Y:S01]  /*1830*/  IMAD.IADD R14, R197, 0x1, -R14 ;  /* 0x00000001c50e7824 */ /* 0x000fe200078e0a0e */
[----:B------:R-:W-:Y:S01]  /*1840*/  LOP3.LUT R8, R3, 0xfffffffc, RZ, 0xc0, !PT ;  /* 0xfffffffc03087812 */ /* 0x000fe200078ec0ff */
[----:B------:R-:W-:Y:S01]  /*1850*/  IMAD R3, R2, UR6, RZ ;  /* 0x0000000602037c24 */ /* 0x000fe2000f8e02ff */
[----:B------:R-:W-:Y:S01]  /*1860*/  IADD3 R4, P6, R4, UR20, RZ ;  /* 0x0000001404047c10 */ /* 0x000fe2000ffde0ff */
[----:B--2-4-:R-:W-:Y:S01]  /*1870*/  IMAD.WIDE.U32 R12, R16, UR6, R6 ;  /* 0x00000006100c7c25 */ /* 0x014fe2000f8e0006 */
[----:B------:R-:W-:Y:S01]  /*1880*/  LEA.HI R0, R14, R14, RZ, 0x1 ;  /* 0x0000000e0e007211 */ /* 0x000fe200078f08ff */
[----:B------:R-:W-:Y:S01]  /*1890*/  USHF.L.U32 UR37, UR10, 0x7, URZ ;  /* 0x000000070a257899 */ /* 0x000fe2000800063f */
[----:B------:R-:W-:Y:S01]  /*18a0*/  IADD3.X R5, R5, UR18, R11, P6, !PT ;  /* 0x0000001205057c10 */ /* 0x000fe2000b7fe40b */
[----:B------:R-:W-:Y:S01]  /*18b0*/  IMAD.IADD R18, R10, 0x1, -R8 ;  /* 0x000000010a127824 */ /* 0x000fe200078e0a08 */
[----:B------:R1:W-:Y:S01]  /*18c0*/  STL.64 [R1+0x320], R12 ;  /* 0x0003200c01007387 */ /* 0x0003e20000100a00 */
[----:B------:R-:W-:Y:S01]  /*18d0*/  IMAD R8, R16, UR7, R3 ;  /* 0x0000000710087c24 */ /* 0x000fe2000f8e0203 */
[----:B------:R-:W-:Y:S01]  /*18e0*/  ULDC.64 UR6, c[0x0][0x268] ;  /* 0x00009a0000067ab9 */ /* 0x000fe20000000a00 */
[----:B------:R-:W-:Y:S01]  /*18f0*/  IMAD.MOV.U32 R198, RZ, RZ, R12 ;  /* 0x000000ffffc67224 */ /* 0x000fe200078e000c */
[----:B------:R-:W-:Y:S01]  /*1900*/  SHF.R.S32.HI R17, RZ, 0x1, R0 ;  /* 0x00000001ff117819 */ /* 0x000fe20000011400 */
[----:B------:R-:W-:Y:S01]  /*1910*/  USHF.R.S32.HI UR18, URZ, 0x1f, UR5 ;  /* 0x0000001f3f127899 */ /* 0x000fe20008011405 */
[----:B------:R-:W-:Y:S01]  /*1920*/  IADD3 R199, R13, R8, RZ ;  /* 0x000000080dc77210 */ /* 0x000fe20007ffe0ff */
[----:B------:R-:W-:Y:S01]  /*1930*/  UIMAD UR13, UR36, UR5, URZ ;  /* 0x00000005240d72a4 */ /* 0x000fe2000f8e023f */
[----:B------:R-:W-:Y:S01]  /*1940*/  MOV R3, UR5 ;  /* 0x0000000500037c02 */ /* 0x000fe20008000f00 */
[----:B------:R-:W-:Y:S01]  /*1950*/  IMAD R2, R2, UR6, RZ ;  /* 0x0000000602027c24 */ /* 0x000fe2000f8e02ff */
[----:B------:R-:W-:Y:S01]  /*1960*/  LOP3.LUT R9, R0, 0x7fffffe, RZ, 0xc0, !PT ;  /* 0x07fffffe00097812 */ /* 0x000fe200078ec0ff */
[----:B------:R2:W-:Y:S01]  /*1970*/  STL.64 [R1+0x318], R198 ;  /* 0x000318c601007387 */ /* 0x0005e20000100a00 */
[----:B------:R-:W-:Y:S01]  /*1980*/  IMAD.SHL.U32 R0, R17, 0x40, RZ ;  /* 0x0000004011007824 */ /* 0x000fe200078e00ff */
[----:B------:R-:W-:Y:S01]  /*1990*/  UIMAD UR13, UR18, UR37, UR13 ;  /* 0x00000025120d72a4 */ /* 0x000fe2000f8e020d */
[----:B------:R-:W-:Y:S01]  /*19a0*/  IMAD R10, R16, UR7, R2 ;  /* 0x00000007100a7c24 */ /* 0x000fe2000f8e0202 */
[----:B------:R-:W-:Y:S01]  /*19b0*/  BSSY B0, `(.L_x_439) ;  /* 0x0000019000007945 */ /* 0x000fe20003800000 */
[----:B------:R-:W-:Y:S01]  /*19c0*/  IMAD.WIDE.U32 R2, R3, UR37, R198 ;  /* 0x0000002503027c25 */ /* 0x000fe2000f8e00c6 */
[----:B------:R-:W-:-:S02]  /*19d0*/  LOP3.LUT R0, R0, 0xc0, RZ, 0xc0, !PT ;  /* 0x000000c000007812 */ /* 0x000fc400078ec0ff */
[----:B------:R-:W-:Y:S01]  /*19e0*/  ISETP.GE.AND P6, PT, R21, UR15, PT ;  /* 0x0000000f15007c0c */ /* 0x000fe2000bfc6270 */
[----:B------:R-:W-:Y:S02]  /*19f0*/  IMAD.SHL.U32 R6, R20, 0x8, RZ ;  /* 0x0000000814067824 */ /* 0x000fe400078e00ff */
[----:B------:R-:W-:Y:S02]  /*1a00*/  IMAD.IADD R9, R14, 0x1, -R9 ;  /* 0x000000010e097824 */ /* 0x000fe400078e0a09 */
[----:B-1----:R-:W-:Y:S01]  /*1a10*/  IMAD.WIDE.U32 R12, R16, UR6, R4 ;  /* 0x00000006100c7c25 */ /* 0x002fe2000f8e0004 */
[----:B------:R-:W-:Y:S02]  /*1a20*/  IADD3 R5, R3, UR13, RZ ;  /* 0x0000000d03057c10 */ /* 0x000fe4000fffe0ff */
[----:B------:R-:W-:Y:S02]  /*1a30*/  LOP3.LUT R4, R0, 0x8, R6, 0xf8, !PT ;  /* 0x0000000800047812 */ /* 0x000fe400078ef806 */
[----:B------:R2:W-:Y:S01]  /*1a40*/  STL.64 [R1+0x338], R12 ;  /* 0x0003380c01007387 */ /* 0x0005e20000100a00 */
[----:B------:R-:W-:Y:S01]  /*1a50*/  SHF.R.U32.HI R0, RZ, 0x3, R0 ;  /* 0x00000003ff007819 */ /* 0x000fe20000011600 */
        /* <DEDUP_REMOVED lines=14> */
.L_x_440:
[----:B------:R-:W-:Y:S05]  /*1b40*/  BSYNC B0 ;  /* 0x0000000000007941 */ /* 0x000fea0003800000 */
.L_x_439:
[----:B------:R-:W-:Y:S01]  /*1b50*/  USHF.L.U64.HI UR13, UR10, 0x5, UR11 ;  /* 0x000000050a0d7899 */ /* 0x000fe2000801020b */
[----:B------:R-:W-:Y:S01]  /*1b60*/  BSSY B0, `(.L_x_441) ;  /* 0x0000011000007945 */ /* 0x000fe20003800000 */
[----:B------:R-:W-:Y:S01]  /*1b70*/  USHF.L.U32 UR14, UR10, 0x5, URZ ;  /* 0x000000050a0e7899 */ /* 0x000fe2000800063f */
[----:B------:R-:W-:Y:S02]  /*1b80*/  LOP3.LUT R8, R4, R0, RZ, 0x3c, !PT ;  /* 0x0000000004087212 */ /* 0x000fe400078e3cff */
[----:B------:R-:W-:Y:S05]  /*1b90*/  @P4 BRA `(.L_x_442) ;  /* 0x0000000000344947 */ /* 0x000fea0003800000 */
[----:B------:R-:W-:Y:S02]  /*1ba0*/  ULDC UR6, c[0x0][0x2d0] ;  /* 0x0000b40000067ab9 */ /* 0x000fe40000000800 */
[----:B------:R-:W-:-:S13]  /*1bb0*/  ISETP.GE.AND P0, PT, R238, UR6, PT ;  /* 0x00000006ee007c0c */ /* 0x000fda000bf06270 */
[----:B------:R1:W-:Y:S01]  /*1bc0*/  @P0 STS.128 [R230+0x2800], RZ ;  /* 0x002800ffe6000388 */ /* 0x0003e20000000c00 */
[----:B------:R-:W-:Y:S05]  /*1bd0*/  @P0 BRA `(.L_x_442) ;  /* 0x0000000000240947 */ /* 0x000fea0003800000 */
[----:B------:R-:W-:Y:S01]  /*1be0*/  IADD3 R0, P0, R2, UR14, RZ ;  /* 0x0000000e02007c10 */ /* 0x000fe2000ff1e0ff */
[----:B------:R-:W-:-:S03]  /*1bf0*/  ULDC.64 UR6, c[0x0][0x218] ;  /* 0x0000860000067ab9 */ /* 0x000fc60000000a00 */
[----:B----4-:R-:W-:Y:S02]  /*1c00*/  IADD3.X R7, R5, UR13, RZ, P0, !PT ;  /* 0x0000000d05077c10 */ /* 0x010fe400087fe4ff */
[----:B------:R-:W-:-:S04]  /*1c10*/  LEA R6, P0, R0, UR6, 0x1 ;  /* 0x0000000600067c11 */ /* 0x000fc8000f8008ff */
[----:B------:R-:W-:-:S05]  /*1c20*/  LEA.HI.X R7, R0, UR7, R7, 0x1, P0 ;  /* 0x0000000700077c11 */ /* 0x000fca00080f0c07 */
[----:B------:R-:W-:Y:S01]  /*1c30*/  @!PT LDS RZ, [RZ] ;  /* 0x00000000fffff984 */ /* 0x000fe20000000800 */
[----:B------:R-:W-:Y:S01]  /*1c40*/  @!PT LDS RZ, [RZ] ;  /* 0x00000000fffff984 */ /* 0x000fe20000000800 */
[----:B------:R-:W-:Y:S01]  /*1c50*/  @!PT LDS RZ, [RZ] ;  /* 0x00000000fffff984 */ /* 0x000fe20000000800 */
[----:B------:R4:W-:Y:S04]  /*1c60*/  LDGSTS.E.BYPASS.LTC128B.128 [R230+0x2800], desc[UR32][R6.64] ;  /* 0x0280000006e67fae */ /* 0x0009e8000b901d60 */
.L_x_442:
[----:B------:R-:W-:Y:S05]  /*1c70*/  BSYNC B0 ;  /* 0x0000000000007941 */ /* 0x000fea0003800000 */
.L_x_441:
        /* <DEDUP_REMOVED lines=8> */
[----:B----4-:R-:W-:Y:S02]  /*1d00*/  IMAD.U32 R7, RZ, RZ, UR10 ;  /* 0x0000000aff077e24 */ /* 0x010fe4000f8e00ff */
        /* <DEDUP_REMOVED lines=9> */
.L_x_444:
[----:B------:R-:W-:Y:S05]  /*1da0*/  BSYNC B0 ;  /* 0x0000000000007941 */ /* 0x000fea0003800000 */
.L_x_443:
        /* <DEDUP_REMOVED lines=18> */
.L_x_446:
[----:B------:R-:W-:Y:S05]  /*1ed0*/  BSYNC B0 ;  /* 0x0000000000007941 */ /* 0x000fea0003800000 */
.L_x_445:
[----:B------:R-:W0:Y:S01]  /*1ee0*/  LDGDEPBAR ;  /* 0x00000000000079af */ /* 0x000e220000000000 */
[----:B------:R-:W-:Y:S01]  /*1ef0*/  IMAD.SHL.U32 R0, R18, 0x40, RZ ;  /* 0x0000004012007824 */ /* 0x000fe200078e00ff */
[----:B------:R-:W-:Y:S01]  /*1f00*/  LEA R4, R182, UR17, 0x4 ;  /* 0x00000011b6047c11 */ /* 0x000fe2000f8e20ff */
[----:B-1----:R-:W-:Y:S01]  /*1f10*/  IMAD.SHL.U32 R3, R19, 0x20, RZ ;  /* 0x0000002013037824 */ /* 0x002fe200078e00ff */
[----:B------:R-:W-:Y:S01]  /*1f20*/  SHF.R.S32.HI R51, RZ, 0x2, R183 ;  /* 0x00000002ff337819 */ /* 0x000fe200000114b7 */
[----:B------:R-:W-:Y:S01]  /*1f30*/  IMAD.SHL.U32 R2, R15, 0x8, RZ ;  /* 0x000000080f027824 */ /* 0x000fe200078e00ff */
[----:B------:R-:W-:Y:S01]  /*1f40*/  LOP3.LUT R0, R0, 0xc0, RZ, 0xc0, !PT ;  /* 0x000000c000007812 */ /* 0x000fe200078ec0ff */
[----:B------:R-:W-:Y:S01]  /*1f50*/  IMAD.IADD R11, R13, 0x1, R10 ;  /* 0x000000010d0b7824 */ /* 0x000fe200078e020a */
[----:B------:R-:W-:Y:S01]  /*1f60*/  LOP3.LUT R50, R3, 0xffffff00, RZ, 0xc0, !PT ;  /* 0xffffff0003327812 */ /* 0x000fe200078ec0ff */
[----:B------:R-:W-:Y:S01]  /*1f70*/  IMAD.U32 R3, RZ, RZ, UR12 ;  /* 0x0000000cff037e24 */ /* 0x000fe2000f8e00ff */
[----:B------:R-:W-:Y:S01]  /*1f80*/  MOV R10, R12 ;  /* 0x0000000c000a7202 */ /* 0x000fe20000000f00 */
[----:B------:R-:W-:Y:S01]  /*1f90*/  USHF.L.U64.HI UR24, UR8, 0x7, UR9 ;  /* 0x0000000708187899 */ /* 0x000fe20008010209 */
[----:B------:R-:W-:Y:S01]  /*1fa0*/  LOP3.LUT R5, R0, 0x8, R2, 0xf8, !PT ;  /* 0x0000000800057812 */ /* 0x000fe200078ef802 */
[----:B------:R-:W-:Y:S01]  /*1fb0*/  USHF.L.U32 UR25, UR8, 0x7, URZ ;  /* 0x0000000708197899 */ /* 0x000fe2000800063f */
[----:B------:R-:W-:Y:S01]  /*1fc0*/  SHF.R.U32.HI R2, RZ, 0x3, R0 ;  /* 0x00000003ff027819 */ /* 0x000fe20000011600 */
[----:B------:R1:W-:Y:S01]  /*1fd0*/  STL.64 [R1+0x328], R10 ;  /* 0x0003280a01007387 */ /* 0x0003e20000100a00 */
[----:B------:R-:W-:Y:S01]  /*1fe0*/  LEA R0, R182, R50, 0x9 ;  /* 0x00000032b6007211 */ /* 0x000fe200078e48ff */
[----:B------:R-:W-:Y:S01]  /*1ff0*/  UIMAD UR6, UR24, UR5, URZ ;  /* 0x00000005180672a4 */ /* 0x000fe2000f8e023f */
[----:B------:R-:W-:Y:S01]  /*2000*/  LOP3.LUT R49, R5, R2, RZ, 0x3c, !PT ;  /* 0x0000000205317212 */ /* 0x000fe200078e3cff */
[----:B----4-:R-:W-:Y:S01]  /*2010*/  IMAD R6, R15, 0x8, R9 ;  /* 0x000000080f067824 */ /* 0x010fe200078e0209 */
[----:B------:R-:W-:Y:S01]  /*2020*/  IADD3 R4, R4, 0x1, R51 ;  /* 0x0000000104047810 */ /* 0x000fe20007ffe033 */
[----:B------:R-:W-:Y:S01]  /*2030*/  IMAD R2, R180, 0x20, R0 ;  /* 0x00000020b4027824 */ /* 0x000fe200078e0200 */
[----:B------:R-:W-:Y:S01]  /*2040*/  UIMAD UR6, UR18, UR25, UR6 ;  /* 0x00000019120672a4 */ /* 0x000fe2000f8e0206 */
[----:B------:R-:W-:Y:S01]  /*2050*/  BSSY B0, `(.L_x_447) ;  /* 0x000001d000007945 */ /* 0x000fe20003800000 */
[----:B------:R-:W-:-:S04]  /*2060*/  DEPBAR.LE SB0, 0x0 ;  /* 0x000080000000791a */ /* 0x000fc80000000000 */
[----:B------:R-:W-:Y:S01]  /*2070*/  BAR.SYNC.DEFER_BLOCKING 0x0 ;  /* 0x0000000000007b1d */ /* 0x000fe20000010000 */
[----:B------:R-:W-:Y:S01]  /*2080*/  IADD3 R4, R3, -UR30, R4 ;  /* 0x8000001e03047c10 */ /* 0x000fe2000fffe004 */
[----:B------:R-:W-:Y:S01]  /*2090*/  IMAD.U32 R3, RZ, RZ, UR5 ;  /* 0x00000005ff037e24 */ /* 0x000fe2000f8e00ff */
[----:B------:R-:W-:Y:S01]  /*20a0*/  IADD3 R2, R49, R2, RZ ;  /* 0x0000000231027210 */ /* 0x000fe20007ffe0ff */
[----:B------:R-:W-:Y:S01]  /*20b0*/  IMAD.U32 R0, R6, 0x20, R8 ;  /* 0x0000002006007824 */ /* 0x000fe200078e0008 */
        /* <DEDUP_REMOVED lines=22> */
.L_x_448:
[----:B------:R-:W-:Y:S05]  /*2220*/  BSYNC B0 ;  /* 0x0000000000007941 */ /* 0x000fea0003800000 */
.L_x_447:
        /* <DEDUP_REMOVED lines=19> */
.L_x_450:
[----:B------:R-:W-:Y:S05]  /*2360*/  BSYNC B0 ;  /* 0x0000000000007941 */ /* 0x000fea0003800000 */
.L_x_449:
        /* <DEDUP_REMOVED lines=19> */
.L_x_452:
[----:B------:R-:W-:Y:S05]  /*24a0*/  BSYNC B0 ;  /* 0x0000000000007941 */ /* 0x000fea0003800000 */
.L_x_451:
        /* <DEDUP_REMOVED lines=19> */
.L_x_454:
[----:B------:R-:W-:Y:S05]  /*25e0*/  BSYNC B0 ;  /* 0x0000000000007941 */ /* 0x000fea0003800000 */
.L_x_453:
[----:B--2---:R-:W-:Y:S01]  /*25f0*/  LDSM.16.M88.4 R12, [R219] ;  /* 0x00000000db0c783b */ /* 0x004fe20000000200 */
[----:B------:R-:W-:Y:S01]  /*2600*/  LOP3.LUT P0, RZ, R17, 0x2, RZ, 0xc0, !PT ;  /* 0x0000000211ff7812 */ /* 0x000fe2000780c0ff */
[----:B------:R-:W-:Y:S01]  /*2610*/  IMAD.MOV.U32 R0, RZ, RZ, 0x10 ;  /* 0x00000010ff007424 */ /* 0x000fe200078e00ff */
[----:B------:R-:W-:Y:S01]  /*2620*/  LOP3.LUT P1, RZ, R18, 0x2, RZ, 0xc0, !PT ;  /* 0x0000000212ff7812 */ /* 0x000fe2000782c0ff */
[----:B-1----:R-:W1:Y:S01]  /*2630*/  LDSM.16.M88.4 R4, [R216+0x2000] ;  /* 0x00200000d804783b */ /* 0x002e620000000200 */
[----:B------:R-:W-:Y:S01]  /*2640*/  VIADD R2, R216, 0x2000 ;  /* 0x00002000d8027836 */ /* 0x000fe20000000000 */
[----:B------:R-:W-:Y:S01]  /*2650*/  UISETP.GE.AND UP0, UPT, UR31, 0x2, UPT ;  /* 0x000000021f00788c */ /* 0x000fe2000bf06270 */
[----:B------:R-:W-:Y:S01]  /*2660*/  SEL R0, R0, 0xfffffff0, !P1 ;  /* 0xfffffff000007807 */ /* 0x000fe20004800000 */
[----:B------:R-:W2:Y:S01]  /*2670*/  LDSM.16.M88.4 R8, [R219+0x1000] ;  /* 0x00100000db08783b */ /* 0x000ea20000000200 */
[----:B------:R-:W-:Y:S01]  /*2680*/  VIADD R221, R216, 0x2020 ;  /* 0x00002020d8dd7836 */ /* 0x000fe20000000000 */
[----:B------:R-:W-:Y:S01]  /*2690*/  UIADD3 UR40, UR35, 0x646e171e, URZ ;  /* 0x646e171e23287890 */ /* 0x000fe2000fffe03f */
[----:B------:R-:W-:Y:S01]  /*26a0*/  LEA R220, R0, R219, 0x1 ;  /* 0x000000db00dc7211 */ /* 0x000fe200078e08ff */
[----:B------:R-:W5:Y:S01]  /*26b0*/  LDSM.16.M88.4 R44, [R216+0x2400] ;  /* 0x00240000d82c783b */ /* 0x000f620000000200 */
[----:B------:R-:W-:Y:S01]  /*26c0*/  UIADD3 UR39, UR34, -0x4ab325aa, URZ ;  /* 0xb54cda5622277890 */ /* 0x000fe2000fffe03f */
[----:B------:R-:W-:Y:S01]  /*26d0*/  @P0 VIADD R221, R2, 0xffffffe0 ;  /* 0xffffffe002dd0836 */ /* 0x000fe20000000000 */
[----:B------:R-:W-:Y:S01]  /*26e0*/  SHF.R.S32.HI R2, RZ, 0x1f, R181 ;  /* 0x0000001fff027819 */ /* 0x000fe200000114b5 */
[----:B------:R-:W3:Y:S01]  /*26f0*/  LDSM.16.M88.4 R40, [R216+0x2800] ;  /* 0x00280000d828783b */ /* 0x000ee20000000200 */
[----:B------:R-:W-:Y:S01]  /*2700*/  PLOP3.LUT P0, PT, PT, PT, UP0, 0x80, 0x0 ;  /* 0x000000000000781c */ /* 0x000fe20003f0f008 */
[----:B------:R-:W-:Y:S01]  /*2710*/  ULDC.U8 UR23, c[0x0][0x388] ;  /* 0x0000e20000177ab9 */ /* 0x000fe20000000000 */
[----:B------:R-:W-:Y:S01]  /*2720*/  LEA.HI R2, R2, R182, RZ, 0x2 ;  /* 0x000000b602027211 */ /* 0x000fe200078f10ff */
[----:B------:R-:W4:Y:S01]  /*2730*/  LDSM.16.M88.4 R36, [R216+0x2c00] ;  /* 0x002c0000d824783b */ /* 0x000f220000000200 */
[C---:B------:R-:W-:Y:S01]  /*2740*/  VIADD R228, R221.reuse, 0x400 ;  /* 0x00000400dde47836 */ /* 0x040fe20000000000 */
[C---:B------:R-:W-:Y:S01]  /*2750*/  IADD3 R226, R221.reuse, 0xc00, RZ ;  /* 0x00000c00dde27810 */ /* 0x040fe20007ffe0ff */
[C---:B------:R-:W-:Y:S01]  /*2760*/  VIADD R227, R221.reuse, 0x800 ;  /* 0x00000800dde37836 */ /* 0x040fe20000000000 */
[----:B------:R-:W4:Y:S01]  /*2770*/  LDSM.16.M88.4 R32, [R216+0x3000] ;  /* 0x00300000d820783b */ /* 0x000f220000000200 */
[----:B------:R-:W-:Y:S01]  /*2780*/  LOP3.LUT R2, R2, 0xffffffc, RZ, 0xc0, !PT ;  /* 0x0ffffffc02027812 */ /* 0x000fe200078ec0ff */
[C---:B------:R-:W-:Y:S01]  /*2790*/  VIADD R225, R221.reuse, 0x1000 ;  /* 0x00001000dde17836 */ /* 0x040fe20000000000 */
[C---:B------:R-:W-:Y:S01]  /*27a0*/  IADD3 R223, R221.reuse, 0x1800, RZ ;  /* 0x00001800dddf7810 */ /* 0x040fe20007ffe0ff */
[----:B------:R-:W4:Y:S01]  /*27b0*/  LDSM.16.M88.4 R28, [R216+0x3400] ;  /* 0x00340000d81c783b */ /* 0x000f220000000200 */
[----:B------:R-:W-:-:S02]  /*27c0*/  VIADD R224, R221, 0x1400 ;  /* 0x00001400dde07836 */ /* 0x000fc40000000000 */
[----:B------:R-:W-:Y:S01]  /*27d0*/  IMAD.IADD R3, R182, 0x1, -R2 ;  /* 0x00000001b6037824 */ /* 0x000fe200078e0a02 */
[----:B------:R-:W4:Y:S01]  /*27e0*/  LDSM.16.M88.4 R24, [R216+0x3800] ;  /* 0x00380000d818783b */ /* 0x000f220000000200 */
[----:B------:R-:W-:Y:S02]  /*27f0*/  IMAD R2, R180, 0x20, R50 ;  /* 0x00000020b4027824 */ /* 0x000fe400078e0232 */
[----:B------:R-:W-:Y:S01]  /*2800*/  IMAD R181, R3, 0x10, R51 ;  /* 0x0000001003b57824 */ /* 0x000fe200078e0233 */
[----:B------:R-:W4:Y:S01]  /*2810*/  LDSM.16.M88.4 R20, [R216+0x3c00] ;  /* 0x003c0000d814783b */ /* 0x000f220000000200 */
[----:B------:R-:W-:Y:S01]  /*2820*/  MOV R3, UR12 ;  /* 0x0000000c00037c02 */ /* 0x000fe20008000f00 */
[----:B------:R-:W-:Y:S02]  /*2830*/  IMAD.IADD R2, R49, 0x1, R2 ;  /* 0x0000000131027824 */ /* 0x000fe400078e0202 */
[----:B------:R-:W-:Y:S01]  /*2840*/  LDSM.16.M88.4 R68, [R221] ;  /* 0x00000000dd44783b */ /* 0x000fe20000000200 */
[----:B------:R-:W-:Y:S01]  /*2850*/  VIADDMNMX R50, R48, 0x8, R3, PT ;  /* 0x0000000830327846 */ /* 0x000fe20003800103 */
[----:B------:R-:W-:Y:S01]  /*2860*/  VIADD R222, R221, 0x1c00 ;  /* 0x00001c00ddde7836 */ /* 0x000fe20000000000 */
[-C--:B-1----:R-:W-:Y:S01]  /*2870*/  HMMA.16816.F32 R176, R12, R4.reuse, RZ ;  /* 0x000000040cb0723c */ /* 0x082fe200000018ff */
[----:B------:R-:W-:Y:S04]  /*2880*/  LDSM.16.M88.4 R64, [R221+0x400] ;  /* 0x00040000dd40783b */ /* 0x000fe80000000200 */
[----:B------:R-:W-:Y:S01]  /*2890*/  LDSM.16.M88.4 R60, [R221+0x800] ;  /* 0x00080000dd3c783b */ /* 0x000fe20000000200 */
[C---:B--2---:R-:W-:Y:S03]  /*28a0*/  HMMA.16816.F32 R172, R8.reuse, R4, RZ ;  /* 0x0000000408ac723c */ /* 0x044fe600000018ff */
[----:B------:R-:W-:Y:S03]  /*28b0*/  LDSM.16.M88.4 R56, [R221+0xc00] ;  /* 0x000c0000dd38783b */ /* 0x000fe60000000200 */
[-C--:B------:R-:W-:Y:S01]  /*28c0*/  HMMA.16816.F32 R168, R8, R6.reuse, RZ ;  /* 0x0000000608a8723c */ /* 0x080fe200000018ff */
[----:B------:R-:W-:Y:S04]  /*28d0*/  LDSM.16.M88.4 R52, [R221+0x1000] ;  /* 0x00100000dd34783b */ /* 0x000fe80000000200 */
[----:B------:R-:W-:Y:S01]  /*28e0*/  LDSM.16.M88.4 R72, [R221+0x1400] ;  /* 0x00140000dd48783b */ /* 0x000fe20000000200 */
[----:B------:R-:W-:Y:S03]  /*28f0*/  HMMA.16816.F32 R164, R12, R6, RZ ;  /* 0x000000060ca4723c */ /* 0x000fe600000018ff */
[----:B------:R-:W1:Y:S03]  /*2900*/  LDSM.16.M88.4 R4, [R220+0x1000] ;  /* 0x00100000dc04783b */ /* 0x000e660000000200 */
[C---:B-----5:R-:W-:Y:S01]  /*2910*/  HMMA.16816.F32 R160, R8.reuse, R44, RZ ;  /* 0x0000002c08a0723c */ /* 0x060fe200000018ff */
[----:B------:R-:W2:Y:S04]  /*2920*/  LDSM.16.M88.4 R76, [R221+0x1800] ;  /* 0x00180000dd4c783b */ /* 0x000ea80000000200 */
[----:B------:R-:W5:Y:S01]  /*2930*/  LDSM.16.M88.4 R80, [R221+0x1c00] ;  /* 0x001c0000dd50783b */ /* 0x000f620000000200 */
[C---:B---3--:R-:W-:Y:S03]  /*2940*/  HMMA.16816.F32 R156, R8.reuse, R40, RZ ;  /* 0x00000028089c723c */ /* 0x048fe600000018ff */
[----:B------:R-:W3:Y:S03]  /*2950*/  LDSM.16.M88.4 R16, [R220] ;  /* 0x00000000dc10783b */ /* 0x000ee60000000200 */
[C---:B----4-:R-:W-:Y:S01]  /*2960*/  HMMA.16816.F32 R144, R8.reuse, R36, RZ ;  /* 0x000000240890723c */ /* 0x050fe200000018ff */
[----:B------:R-:W0:Y:S04]  /*2970*/  LDGDEPBAR ;  /* 0x00000000000079af */ /* 0x000e280000000000 */
[----:B------:R4:W-:Y:S01]  /*2980*/  STL [R1+0x330], R181 ;  /* 0x000330b501007387 */ /* 0x0009e20000100800 */
[C---:B------:R-:W-:Y:S06]  /*2990*/  HMMA.16816.F32 R136, R8.reuse, R32, RZ ;  /* 0x000000200888723c */ /* 0x040fec00000018ff */
[C---:B------:R-:W-:Y:S06]  /*29a0*/  HMMA.16816.F32 R128, R8.reuse, R28, RZ ;  /* 0x0000001c0880723c */ /* 0x040fec00000018ff */
        /* <DEDUP_REMOVED lines=9> */
[----:B------:R-:W-:Y:S06]  /*2a40*/  HMMA.16816.F32 R108, R8, R22, RZ ;  /* 0x00000016086c723c */ /* 0x000fec00000018ff */
        /* <DEDUP_REMOVED lines=14> */
[C---:B-1----:R-:W-:Y:S06]  /*2b30*/  HMMA.16816.F32 R172, R4.reuse, R68, R172 ;  /* 0x0000004404ac723c */ /* 0x042fec00000018ac */
[C---:B------:R-:W-:Y:S06]  /*2b40*/  HMMA.16816.F32 R160, R4.reuse, R64, R160 ;  /* 0x0000004004a0723c */ /* 0x040fec00000018a0 */
[C---:B------:R-:W-:Y:S06]  /*2b50*/  HMMA.16816.F32 R156, R4.reuse, R60, R156 ;  /* 0x0000003c049c723c */ /* 0x040fec000000189c */
[C---:B------:R-:W-:Y:S06]  /*2b60*/  HMMA.16816.F32 R144, R4.reuse, R56, R144 ;  /* 0x000000380490723c */ /* 0x040fec0000001890 */
[C---:B------:R-:W-:Y:S06]  /*2b70*/  HMMA.16816.F32 R184, R4.reuse, R52, R136 ;  /* 0x0000003404b8723c */ /* 0x040fec0000001888 */
[C---:B------:R-:W-:Y:S06]  /*2b80*/  HMMA.16816.F32 R188, R4.reuse, R72, R128 ;  /* 0x0000004804bc723c */ /* 0x040fec0000001880 */
[C---:B--2---:R-:W-:Y:S06]  /*2b90*/  HMMA.16816.F32 R200, R4.reuse, R76, R120 ;  /* 0x0000004c04c8723c */ /* 0x044fec0000001878 */
        /* <DEDUP_REMOVED lines=9> */
[----:B---3--:R-:W-:Y:S01]  /*2c30*/  HMMA.16816.F32 R108, R16, R60, R96 ;  /* 0x0000003c106c723c */ /* 0x008fe20000001860 */
[----:B------:R-:W-:-:S05]  /*2c40*/  IMAD.U32 R4, RZ, RZ, UR29 ;  /* 0x0000001dff047e24 */ /* 0x000fca000f8e00ff */
[----:B------:R-:W-:Y:S01]  /*2c50*/  LEA R196, R4, R182, 0x3 ;  /* 0x000000b604c47211 */ /* 0x000fe200078e18ff */
[----:B------:R-:W-:Y:S01]  /*2c60*/  IMAD.SHL.U32 R4, R197, 0x2, RZ ;  /* 0x00000002c5047824 */ /* 0x000fe200078e00ff */
[C---:B------:R-:W-:Y:S06]  /*2c70*/  HMMA.16816.F32 R112, R16.reuse, R56, R88 ;  /* 0x000000381070723c */ /* 0x040fec0000001858 */
[C---:B------:R-:W-:Y:S06]  /*2c80*/  HMMA.16816.F32 R120, R16.reuse, R72, R36 ;  /* 0x000000481078723c */ /* 0x040fec0000001824 */
[C---:B------:R-:W-:Y:S06]  /*2c90*/  HMMA.16816.F32 R124, R16.reuse, R76, R28 ;  /* 0x0000004c107c723c */ /* 0x040fec000000181c */
[C---:B------:R-:W-:Y:S06]  /*2ca0*/  HMMA.16816.F32 R128, R16.reuse, R80, R8 ;  /* 0x000000501080723c */ /* 0x040fec0000001808 */
[C---:B------:R-:W-:Y:S06]  /*2cb0*/  HMMA.16816.F32 R176, R16.reuse, R68, R176 ;  /* 0x0000004410b0723c */ /* 0x040fec00000018b0 */
[C---:B------:R-:W-:Y:S06]  /*2cc0*/  HMMA.16816.F32 R104, R16.reuse, R64, R104 ;  /* 0x000000401068723c */ /* 0x040fec0000001868 */
[C---:B------:R-:W-:Y:S06]  /*2cd0*/  HMMA.16816.F32 R116, R16.reuse, R52, R44 ;  /* 0x000000341074723c */ /* 0x040fec000000182c */
[----:B------:R-:W-:Y:S01]  /*2ce0*/  HMMA.16816.F32 R88, R16, R70, R164 ;  /* 0x000000461058723c */ /* 0x000fe200000018a4 */
[----:B------:R-:W-:-:S02]  /*2cf0*/  VIADDMNMX R52, R48, 0x40, R3, PT ;  /* 0x0000004030347846 */ /* 0x000fc40003800103 */
[C---:B------:R-:W-:Y:S02]  /*2d00*/  VIADDMNMX R53, R48.reuse, 0x48, R3, PT ;  /* 0x0000004830357846 */ /* 0x040fe40003800103 */
[----:B------:R-:W-:Y:S01]  /*2d10*/  VIMNMX R48, R48, UR12, PT ;  /* 0x0000000c30307c48 */ /* 0x000fe2000bfe0100 */
[C---:B------:R-:W-:Y:S06]  /*2d20*/  HMMA.16816.F32 R100, R16.reuse, R66, R100 ;  /* 0x000000421064723c */ /* 0x040fec0000001864 */
[C---:B------:R-:W-:Y:S06]  /*2d30*/  HMMA.16816.F32 R92, R16.reuse, R62, R92 ;  /* 0x0000003e105c723c */ /* 0x040fec000000185c */
[C---:B------:R-:W-:Y:S06]  /*2d40*/  HMMA.16816.F32 R84, R16.reuse, R58, R84 ;  /* 0x0000003a1054723c */ /* 0x040fec0000001854 */
[C---:B------:R-:W-:Y:S06]  /*2d50*/  HMMA.16816.F32 R96, R16.reuse, R54, R40 ;  /* 0x000000361060723c */ /* 0x040fec0000001828 */
[C---:B------:R-:W-:Y:S06]  /*2d60*/  HMMA.16816.F32 R72, R16.reuse, R74, R32 ;  /* 0x0000004a1048723c */ /* 0x040fec0000001820 */
[C---:B------:R-:W-:Y:S06]  /*2d70*/  HMMA.16816.F32 R76, R16.reuse, R78, R24 ;  /* 0x0000004e104c723c */ /* 0x040fec0000001818 */
[----:B------:R-:W-:Y:S07]  /*2d80*/  HMMA.16816.F32 R80, R16, R82, R12 ;  /* 0x000000521050723c */ /* 0x000fee000000180c */
[----:B------:R-:W-:Y:S01]  /*2d90*/  LOP3.LUT R15, R4, 0x6, RZ, 0xc0, !PT ;  /* 0x00000006040f7812 */ /* 0x000fe200078ec0ff */
[----:B------:R-:W-:Y:S06]  /*2da0*/  BAR.SYNC.DEFER_BLOCKING 0x0 ;  /* 0x0000000000007b1d */ /* 0x000fec0000010000 */
[----:B----4-:R-:W-:Y:S10]  /*2db0*/  @!P0 BRA `(.L_x_455) ;  /* 0x0000000000ec8947 */ /* 0x010ff40003800000 */
[----:B------:R-:W-:Y:S01]  /*2dc0*/  ULDC UR6, c[0x0][0x2d0] ;  /* 0x0000b40000067ab9 */ /* 0x000fe20000000800 */
[----:B------:R-:W-:Y:S01]  /*2dd0*/  UIADD3 UR12, UR31, -0x2, URZ ;  /* 0xfffffffe1f0c7890 */ /* 0x000fe2000fffe03f */
[----:B------:R-:W-:Y:S01]  /*2de0*/  ISETP.GE.AND P1, PT, R238, UR6, PT ;  /* 0x00000006ee007c0c */ /* 0x000fe2000bf26270 */
[----:B------:R-:W-:Y:S01]  /*2df0*/  IMAD.U32 R9, RZ, RZ, UR10 ;  /* 0x0000000aff097e24 */ /* 0x000fe2000f8e00ff */
[----:B------:R-:W-:Y:S01]  /*2e00*/  BSSY B0, `(.L_x_456) ;  /* 0x0000035000007945 */ /* 0x000fe20003800000 */
[----:B------:R-:W-:Y:S01]  /*2e10*/  USHF.R.S32.HI UR7, URZ, 0x1f, UR12 ;  /* 0x0000001f3f077899 */ /* 0x000fe2000801140c */
[----:B------:R-:W-:Y:S01]  /*2e20*/  IMAD.U32 R8, RZ, RZ, UR11 ;  /* 0x0000000bff087e24 */ /* 0x000fe2000f8e00ff */
[----:B------:R-:W-:Y:S01]  /*2e30*/  UIMAD UR6, UR36, UR12, URZ ;  /* 0x0000000c240672a4 */ /* 0x000fe2000f8e023f */
[----:B------:R-:W-:-:S03]  /*2e40*/  IMAD.U32 R3, RZ, RZ, UR12 ;  /* 0x0000000cff037e24 */ /* 0x000fc6000f8e00ff */
[----:B------:R-:W-:Y:S01]  /*2e50*/  UIMAD UR6, UR7, UR37, UR6 ;  /* 0x00000025070672a4 */ /* 0x000fe2000f8e0206 */
[----:B------:R-:W-:-:S03]  /*2e60*/  IMAD.WIDE.U32 R4, R3, UR37, R198 ;  /* 0x0000002503047c25 */ /* 0x000fc6000f8e00c6 */
[----:B------:R-:W1:Y:S01]  /*2e70*/  @!P1 LDC.64 R12, c[0x0][0x218] ;  /* 0x00008600ff0c9b82 */ /* 0x000e620000000a00 */
[----:B------:R-:W-:Y:S01]  /*2e80*/  IMAD.U32 R3, RZ, RZ, UR10 ;  /* 0x0000000aff037e24 */ /* 0x000fe2000f8e00ff */
[----:B------:R2:W-:Y:S01]  /*2e90*/  @P1 STS [R230+0x2000], RZ ;  /* 0x002000ffe6001388 */ /* 0x0005e20000000800 */
[----:B------:R-:W-:-:S03]  /*2ea0*/  VIADD R7, R5, UR6 ;  /* 0x0000000605077c36 */ /* 0x000fc60008000000 */
[----:B------:R-:W-:Y:S01]  /*2eb0*/  @!P1 LEA R6, P2, R3, R4, 0x6 ;  /* 0x0000000403069211 */ /* 0x000fe200078430ff */
[----:B------:R2:W-:Y:S01]  /*2ec0*/  @P1 STS [R230+0x2004], RZ ;  /* 0x002004ffe6001388 */ /* 0x0005e20000000800 */
[----:B------:R-:W3:Y:S01]  /*2ed0*/  @!P1 LDC.64 R10, c[0x0][0x218] ;  /* 0x00008600ff0a9b82 */ /* 0x000ee20000000a00 */
[----:B------:R-:W-:Y:S02]  /*2ee0*/  @!P1 IADD3 R3, P3, R4, UR14, RZ ;  /* 0x0000000e04039c10 */ /* 0x000fe4000ff7e0ff */
[----:B------:R-:W-:Y:S01]  /*2ef0*/  @!P1 LEA.HI.X R14, R9, R7, R8, 0x6, P2 ;  /* 0x00000007090e9211 */ /* 0x000fe200010f3408 */
[----:B------:R2:W-:Y:S01]  /*2f00*/  @P1 STS.64 [R230+0x2008], RZ ;  /* 0x002008ffe6001388 */ /* 0x0005e20000000a00 */
[----:B------:R-:W-:-:S03]  /*2f10*/  @!P1 IADD3.X R9, R7, UR13, RZ, P3, !PT ;  /* 0x0000000d07099c10 */ /* 0x000fc60009ffe4ff */
        /* <DEDUP_REMOVED lines=35> */
.L_x_457:
[----:B------:R-:W-:Y:S05]  /*3150*/  BSYNC B0 ;  /* 0x0000000000007941 */ /* 0x000fea0003800000 */
.L_x_456:
[----:B------:R-:W0:Y:S02]  /*3160*/  LDGDEPBAR ;  /* 0x00000000000079af */ /* 0x000e240000000000 */
.L_x_455:
[----:B------:R-:W-:Y:S01]  /*3170*/  IMAD.U32 R3, RZ, RZ, UR5 ;  /* 0x00000005ff037e24 */ /* 0x000fe2000f8e00ff */
[----:B------:R-:W-:Y:S01]  /*3180*/  STL [R1+0x374], R239 ;  /* 0x000374ef01007387 */ /* 0x000fe20000100800 */
[----:B------:R-:W-:Y:S01]  /*3190*/  ULDC UR43, c[0x0][0x2ec] ;  /* 0x0000bb00002b7ab9 */ /* 0x000fe20000000800 */
[----:B------:R-:W-:Y:S02]  /*31a0*/  IMAD.MOV.U32 R137, RZ, RZ, R183 ;  /* 0x000000ffff897224 */ /* 0x000fe400078e00b7 */
[----:B------:R-:W-:Y:S01]  /*31b0*/  IMAD R3, R3, 0x80, R15 ;  /* 0x0000008003037824 */ /* 0x000fe200078e020f */
[----:B------:R-:W-:Y:S03]  /*31c0*/  STL [R1+0x370], R238 ;  /* 0x000370ee01007387 */ /* 0x000fe60000100800 */
[C---:B------:R-:W-:Y:S01]  /*31d0*/  VIADD R24, R3.reuse, 0x1 ;  /* 0x0000000103187836 */ /* 0x040fe20000000000 */
[CC--:B------:R-:W-:Y:S01]  /*31e0*/  ISETP.GE.AND P2, PT, R3.reuse, R48.reuse, PT ;  /* 0x000000300300720c */ /* 0x0c0fe20003f46270 */
[C---:B------:R-:W-:Y:S01]  /*31f0*/  VIADD R23, R3.reuse, 0x8 ;  /* 0x0000000803177836 */ /* 0x040fe20000000000 */
[----:B------:R-:W-:Y:S01]  /*3200*/  STL [R1+0x36c], R230 ;  /* 0x00036ce601007387 */ /* 0x000fe20000100800 */
[C---:B------:R-:W-:Y:S01]  /*3210*/  VIADD R22, R3.reuse, 0x9 ;  /* 0x0000000903167836 */ /* 0x040fe20000000000 */
[-C--:B------:R-:W-:Y:S01]  /*3220*/  ISETP.GE.AND P1, PT, R24, R48.reuse, PT ;  /* 0x000000301800720c */ /* 0x080fe20003f26270 */
[C---:B------:R-:W-:Y:S01]  /*3230*/  VIADD R21, R3.reuse, 0x10 ;  /* 0x0000001003157836 */ /* 0x040fe20000000000 */
[----:B------:R-:W-:Y:S01]  /*3240*/  FSEL R67, R176, -INF , !P2 ;  /* 0xff800000b0437808 */ /* 0x000fe20005000000 */
[----:B------:R-:W-:Y:S01]  /*3250*/  VIADD R20, R3, 0x11 ;  /* 0x0000001103147836 */ /* 0x000fe20000000000 */
[-C--:B------:R-:W-:Y:S01]  /*3260*/  ISETP.GE.AND P3, PT, R23, R48.reuse, PT ;  /* 0x000000301700720c */ /* 0x080fe20003f66270 */
[----:B------:R-:W-:Y:S01]  /*3270*/  VIADD R19, R3, 0x18 ;  /* 0x0000001803137836 */ /* 0x000fe20000000000 */
[----:B------:R-:W-:Y:S01]  /*3280*/  FSEL R66, R177, -INF , !P1 ;  /* 0xff800000b1427808 */ /* 0x000fe20004800000 */
[C---:B------:R-:W-:Y:S01]  /*3290*/  VIADD R18, R3.reuse, 0x19 ;  /* 0x0000001903127836 */ /* 0x040fe20000000000 */
[----:B------:R-:W-:Y:S01]  /*32a0*/  ISETP.GE.AND P2, PT, R22, R48, PT ;  /* 0x000000301600720c */ /* 0x000fe20003f46270 */
[C---:B------:R-:W-:Y:S01]  /*32b0*/  VIADD R17, R3.reuse, 0x20 ;  /* 0x0000002003117836 */ /* 0x040fe20000000000 */
[----:B------:R-:W-:Y:S01]  /*32c0*/  FSEL R65, R88, -INF , !P3 ;  /* 0xff80000058417808 */ /* 0x000fe20005800000 */
[----:B------:R-:W-:Y:S01]  /*32d0*/  VIADD R16, R3, 0x21 ;  /* 0x0000002103107836 */ /* 0x000fe20000000000 */
[----:B-1----:R-:W-:Y:S01]  /*32e0*/  FMNMX.FTZ R4, R67, R66, !PT ;  /* 0x0000004243047209 */ /* 0x002fe20007810000 */
[----:B------:R-:W-:Y:S01]  /*32f0*/  VIADD R15, R3, 0x28 ;  /* 0x00000028030f7836 */ /* 0x000fe20000000000 */
[----:B------:R-:W-:Y:S01]  /*3300*/  ISETP.GE.AND P1, PT, R21, R48, PT ;  /* 0x000000301500720c */ /* 0x000fe20003f26270 */
[----:B------:R-:W-:Y:S01]  /*3310*/  VIADD R14, R3, 0x29 ;  /* 0x00000029030e7836 */ /* 0x000fe20000000000 */
[----:B------:R-:W-:Y:S01]  /*3320*/  FSEL R64, R89, -INF , !P2 ;  /* 0xff80000059407808 */ /* 0x000fe20005000000 */
[----:B--2---:R-:W-:Y:S01]  /*3330*/  VIADD R13, R3, 0x30 ;  /* 0x00000030030d7836 */ /* 0x004fe20000000000 */
[----:B------:R-:W-:Y:S01]  /*3340*/  FMNMX.FTZ R4, R65, R4, !PT ;  /* 0x0000000441047209 */ /* 0x000fe20007810000 */
[C---:B------:R-:W-:Y:S01]  /*3350*/  VIADD R12, R3.reuse, 0x31 ;  /* 0x00000031030c7836 */ /* 0x040fe20000000000 */
[----:B------:R-:W-:Y:S01]  /*3360*/  ISETP.GE.AND P5, PT, R20, R48, PT ;  /* 0x000000301400720c */ /* 0x000fe20003fa6270 */
[C---:B------:R-:W-:Y:S01]  /*3370*/  VIADD R11, R3.reuse, 0x38 ;  /* 0x00000038030b7836 */ /* 0x040fe20000000000 */
[----:B------:R-:W-:Y:S01]  /*3380*/  FSEL R63, R104, -INF , !P1 ;  /* 0xff800000683f7808 */ /* 0x000fe20004800000 */
[C---:B------:R-:W-:Y:S01]  /*3390*/  VIADD R10, R3.reuse, 0x39 ;  /* 0x00000039030a7836 */ /* 0x040fe20000000000 */
[----:B------:R-:W-:Y:S01]  /*33a0*/  FMNMX.FTZ R4, R64, R4, !PT ;  /* 0x0000000440047209 */ /* 0x000fe20007810000 */
[----:B------:R-:W-:Y:S01]  /*33b0*/  VIADD R9, R3, 0x40 ;  /* 0x0000004003097836 */ /* 0x000fe20000000000 */
[----:B------:R-:W-:Y:S01]  /*33c0*/  ISETP.GE.AND P4, PT, R19, R48, PT ;  /* 0x000000301300720c */ /* 0x000fe20003f86270 */
[----:B------:R-:W-:Y:S01]  /*33d0*/  VIADD R8, R3, 0x41 ;  /* 0x0000004103087836 */ /* 0x000fe20000000000 */
[----:B------:R-:W-:Y:S01]  /*33e0*/  FSEL R62, R105, -INF , !P5 ;  /* 0xff800000693e7808 */ /* 0x000fe20006800000 */
[----:B------:R-:W-:Y:S01]  /*33f0*/  VIADD R7, R3, 0x48 ;  /* 0x0000004803077836 */ /* 0x000fe20000000000 */
        /* <DEDUP_REMOVED lines=11> */
[C---:B------:R-:W-:Y:S01]  /*34b0*/  VIADD R37, R3.reuse, 0x60 ;  /* 0x0000006003257836 */ /* 0x040fe20000000000 */
[----:B------:R-:W-:Y:S01]  /*34c0*/  FMNMX.FTZ R4, R60, R4, !PT ;  /* 0x000000043c047209 */ /* 0x000fe20007810000 */
[C---:B------:R-:W-:Y:S01]  /*34d0*/  VIADD R56, R3.reuse, 0x61 ;  /* 0x0000006103387836 */ /* 0x040fe20000000000 */
[----:B------:R-:W-:Y:S01]  /*34e0*/  ISETP.GE.AND P6, PT, R16, R48, PT ;  /* 0x000000301000720c */ /* 0x000fe20003fc6270 */
[C---:B------:R-:W-:Y:S01]  /*34f0*/  VIADD R58, R3.reuse, 0x68 ;  /* 0x00000068033a7836 */ /* 0x040fe20000000000 */
[----:B------:R-:W-:Y:S01]  /*3500*/  FSEL R57, R108, -INF , !P2 ;  /* 0xff8000006c397808 */ /* 0x000fe20005000000 */
[----:B------:R-:W-:Y:S01]  /*3510*/  VIADD R61, R3, 0x69 ;  /* 0x00000069033d7836 */ /* 0x000fe20000000000 */
[----:B------:R-:W-:Y:S01]  /*3520*/  FMNMX.FTZ R4, R59, R4, !PT ;  /* 0x000000043b047209 */ /* 0x000fe20007810000 */
[----:B------:R-:W-:Y:S01]  /*3530*/  VIADD R71, R3, 0x70 ;  /* 0x0000007003477836 */ /* 0x000fe20000000000 */
[----:B------:R-:W-:Y:S01]  /*3540*/  ISETP.GE.AND P1, PT, R15, R48, PT ;  /* 0x000000300f00720c */ /* 0x000fe20003f26270 */
[----:B------:R-:W-:Y:S01]  /*3550*/  VIADD R69, R3, 0x71 ;  /* 0x0000007103457836 */ /* 0x000fe20000000000 */
[----:B------:R-:W-:Y:S01]  /*3560*/  FSEL R55, R109, -INF , !P6 ;  /* 0xff8000006d377808 */ /* 0x000fe20007000000 */
[----:B------:R-:W-:Y:S01]  /*3570*/  VIADD R70, R3, 0x78 ;  /* 0x0000007803467836 */ /* 0x000fe20000000000 */
[----:B------:R-:W-:Y:S01]  /*3580*/  FMNMX.FTZ R4, R57, R4, !PT ;  /* 0x0000000439047209 */ /* 0x000fe20007810000 */
[----:B------:R-:W-:Y:S01]  /*3590*/  STL [R1+0x368], R228 ;  /* 0x000368e401007387 */ /* 0x000fe20000100800 */
[----:B------:R-:W-:-:S02]  /*35a0*/  ISETP.GE.AND P5, PT, R14, R48, PT ;  /* 0x000000300e00720c */ /* 0x000fc40003fa6270 */
[----:B------:R-:W-:Y:S01]  /*35b0*/  FSEL R54, R92, -INF , !P1 ;  /* 0xff8000005c367808 */ /* 0x000fe20004800000 */
[----:B------:R-:W-:Y:S01]  /*35c0*/  STL [R1+0x364], R227 ;  /* 0x000364e301007387 */ /* 0x000fe20000100800 */
[----:B------:R-:W-:Y:S02]  /*35d0*/  FMNMX.FTZ R4, R55, R4, !PT ;  /* 0x0000000437047209 */ /* 0x000fe40007810000 */
[----:B------:R-:W-:Y:S01]  /*35e0*/  ISETP.GE.AND P4, PT, R13, R48, PT ;  /* 0x000000300d00720c */ /* 0x000fe20003f86270 */
[----:B------:R-:W-:Y:S01]  /*35f0*/  STL [R1+0x360], R226 ;  /* 0x000360e201007387 */ /* 0x000fe20000100800 */
[----:B------:R-:W-:Y:S02]  /*3600*/  FSEL R51, R93, -INF , !P5 ;  /* 0xff8000005d337808 */ /* 0x000fe40006800000 */
        /* <DEDUP_REMOVED lines=41> */
[----:B------:R-:W-:Y:S01]  /*38a0*/  FSEL R38, R72, -INF , !P5 ;  /* 0xff80000048267808 */ /* 0x000fe20006800000 */
[----:B------:R-:W-:Y:S01]  /*38b0*/  VIADD R72, R3, 0x79 ;  /* 0x0000007903487836 */ /* 0x000fe20000000000 */
        /* <DEDUP_REMOVED lines=25> */
[----:B------:R-:W-:Y:S02]  /*3a50*/  FSEL R27, R81, -INF , !P1 ;  /* 0xff800000511b7808 */ /* 0x000fe40004800000 */
[----:B------:R-:W-:-:S04]  /*3a60*/  FMNMX.FTZ R4, R28, R4, !PT ;  /* 0x000000041c047209 */ /* 0x000fc80007810000 */
[----:B------:R-:W-:-:S05]  /*3a70*/  FMNMX.FTZ R4, R27, R4, !PT ;  /* 0x000000041b047209 */ /* 0x000fca0007810000 */
[----:B------:R-:W1:Y:S02]  /*3a80*/  SHFL.BFLY PT, R68, R4, 0x2, 0x1f ;  /* 0x0c401f0004447f89 */ /* 0x000e6400000e0000 */
[----:B-1----:R-:W-:-:S05]  /*3a90*/  FMNMX.FTZ R4, R4, R68, !PT ;  /* 0x0000004404047209 */ /* 0x002fca0007810000 */
[----:B------:R-:W1:Y:S02]  /*3aa0*/  SHFL.BFLY PT, R68, R4, 0x1, 0x1f ;  /* 0x0c201f0004447f89 */ /* 0x000e6400000e0000 */
[----:B-1----:R-:W-:-:S04]  /*3ab0*/  FMNMX.FTZ R136, R4, R68, !PT ;  /* 0x0000004404887209 */ /* 0x002fc80007810000 */
[C---:B------:R-:W-:Y:S01]  /*3ac0*/  FSETP.NEU.FTZ.AND P1, PT, R136.reuse, -INF , PT ;  /* 0xff8000008800780b */ /* 0x040fe20003f3d000 */
[----:B------:R1:W-:Y:S01]  /*3ad0*/  STL [R1+0x37c], R136 ;  /* 0x00037c8801007387 */ /* 0x0003e20000100800 */
[----:B------:R-:W-:-:S03]  /*3ae0*/  FMUL.FTZ R4, R136, UR43 ;  /* 0x0000002b88047c20 */ /* 0x000fc60008410000 */
[----:B------:R-:W2:Y:S02]  /*3af0*/  LDL R138, [R1+0x334] ;  /* 0x00033400018a7983 */ /* 0x000ea40000100800 */
[----:B------:R-:W-:-:S05]  /*3b00*/  FSEL R4, R4, RZ, P1 ;  /* 0x000000ff04047208 */ /* 0x000fca0000800000 */
[--C-:B------:R-:W-:Y:S01]  /*3b10*/  FFMA.FTZ R67, R67, UR43, -R4.reuse ;  /* 0x0000002b43437c23 */ /* 0x100fe20008010804 */
[--C-:B------:R-:W-:Y:S01]  /*3b20*/  FFMA.FTZ R66, R66, UR43, -R4.reuse ;  /* 0x0000002b42427c23 */ /* 0x100fe20008010804 */
[--C-:B------:R-:W-:Y:S01]  /*3b30*/  FFMA.FTZ R222, R31, UR43, -R4.reuse ;  /* 0x0000002b1fde7c23 */ /* 0x100fe20008010804 */
[--C-:B------:R-:W-:Y:S01]  /*3b40*/  FFMA.FTZ R220, R30, UR43, -R4.reuse ;  /* 0x0000002b1edc7c23 */ /* 0x100fe20008010804 */
[--C-:B------:R-:W-:Y:S01]  /*3b50*/  FFMA.FTZ R65, R65, UR43, -R4.reuse ;  /* 0x0000002b41417c23 */ /* 0x100fe20008010804 */
[----:B------:R-:W-:Y:S01]  /*3b60*/  MUFU.EX2 R31, R67 ;  /* 0x00000043001f7308 */ /* 0x000fe20000000800 */
[--C-:B------:R-:W-:Y:S01]  /*3b70*/  FFMA.FTZ R224, R29, UR43, -R4.reuse ;  /* 0x0000002b1de07c23 */ /* 0x100fe20008010804 */
[C---:B------:R-:W-:Y:S01]  /*3b80*/  ISETP.GE.AND P5, PT, R3.reuse, R50, PT ;  /* 0x000000320300720c */ /* 0x040fe20003fa6270 */
[----:B------:R-:W-:Y:S01]  /*3b90*/  FFMA.FTZ R64, R64, UR43, -R4 ;  /* 0x0000002b40407c23 */ /* 0x000fe20008010804 */
[----:B------:R-:W-:-:S04]  /*3ba0*/  ISETP.GE.AND P4, PT, R3, R52, PT ;  /* 0x000000340300720c */ /* 0x000fc80003f86270 */
[----:B------:R-:W3:Y:S01]  /*3bb0*/  MUFU.EX2 R30, R66 ;  /* 0x00000042001e7308 */ /* 0x000ee20000000800 */
[----:B------:R-:W-:Y:S01]  /*3bc0*/  ISETP.GE.AND P3, PT, R3, R53, PT ;  /* 0x000000350300720c */ /* 0x000fe20003f66270 */
[----:B------:R-:W-:Y:S01]  /*3bd0*/  FFMA.FTZ R227, R28, UR43, -R4 ;  /* 0x0000002b1ce37c23 */ /* 0x000fe20008010804 */
[C---:B------:R-:W-:Y:S01]  /*3be0*/  ISETP.GE.AND P6, PT, R24.reuse, R50, PT ;  /* 0x000000321800720c */ /* 0x040fe20003fc6270 */
[----:B-1----:R-:W-:Y:S01]  /*3bf0*/  IMAD.MOV.U32 R136, RZ, RZ, R196 ;  /* 0x000000ffff887224 */ /* 0x002fe200078e00c4 */
[----:B------:R-:W-:-:S03]  /*3c00*/  ISETP.GE.AND P2, PT, R24, R52, PT ;  /* 0x000000341800720c */ /* 0x000fc60003f46270 */
[----:B------:R-:W1:Y:S01]  /*3c10*/  MUFU.EX2 R29, R65 ;  /* 0x00000041001d7308 */ /* 0x000e620000000800 */
[----:B------:R-:W-:Y:S01]  /*3c20*/  ISETP.GE.AND P1, PT, R24, R53, PT ;  /* 0x000000351800720c */ /* 0x000fe20003f26270 */
[----:B------:R-:W-:Y:S01]  /*3c30*/  FFMA.FTZ R63, R63, UR43, -R4 ;  /* 0x0000002b3f3f7c23 */ /* 0x000fe20008010804 */
[----:B------:R-:W-:Y:S02]  /*3c40*/  FSEL R24, R178, -INF , !P5 ;  /* 0xff800000b2187808 */ /* 0x000fe40006800000 */
[----:B------:R-:W-:Y:S02]  /*3c50*/  FSEL R128, R172, -INF , !P4 ;  /* 0xff800000ac807808 */ /* 0x000fe40006000000 */
[----:B------:R-:W-:Y:S01]  /*3c60*/  FSEL R178, R174, -INF , !P3 ;  /* 0xff800000aeb27808 */ /* 0x000fe20005800000 */
[----:B------:R-:W4:Y:S01]  /*3c70*/  MUFU.EX2 R28, R64 ;  /* 0x00000040001c7308 */ /* 0x000f220000000800 */
[C---:B------:R-:W-:Y:S02]  /*3c80*/  ISETP.GE.AND P4, PT, R23.reuse, R50, PT ;  /* 0x000000321700720c */ /* 0x040fe40003f86270 */
[----:B------:R-:W-:-:S02]  /*3c90*/  ISETP.GE.AND P5, PT, R23, R52, PT ;  /* 0x000000341700720c */ /* 0x000fc40003fa6270 */
[----:B------:R-:W-:Y:S01]  /*3ca0*/  ISETP.GE.AND P3, PT, R23, R53, PT ;  /* 0x000000351700720c */ /* 0x000fe20003f66270 */
[--C-:B------:R-:W-:Y:S01]  /*3cb0*/  FFMA.FTZ R223, R27, UR43, -R4.reuse ;  /* 0x0000002b1bdf7c23 */ /* 0x100fe20008010804 */
[----:B------:R-:W-:Y:S01]  /*3cc0*/  FSEL R23, R179, -INF , !P6 ;  /* 0xff800000b3177808 */ /* 0x000fe20007000000 */
[----:B------:R-:W-:Y:S01]  /*3cd0*/  FFMA.FTZ R62, R62, UR43, -R4 ;  /* 0x0000002b3e3e7c23 */ /* 0x000fe20008010804 */
[----:B------:R4:W4:Y:S01]  /*3ce0*/  MUFU.EX2 R27, R63 ;  /* 0x0000003f001b7308 */ /* 0x0009220000000800 */
[----:B------:R-:W-:Y:S02]  /*3cf0*/  FSEL R125, R173, -INF , !P2 ;  /* 0xff800000ad7d7808 */ /* 0x000fe40005000000 */
[----:B------:R-:W-:Y:S02]  /*3d00*/  FSEL R177, R175, -INF , !P1 ;  /* 0xff800000afb17808 */ /* 0x000fe40004800000 */
[C---:B------:R-:W-:Y:S02]  /*3d10*/  ISETP.GE.AND P6, PT, R22.reuse, R50, PT ;  /* 0x000000321600720c */ /* 0x040fe40003fc6270 */
[----:B------:R-:W-:-:S02]  /*3d20*/  ISETP.GE.AND P2, PT, R22, R52, PT ;  /* 0x000000341600720c */ /* 0x000fc40003f46270 */
[----:B------:R-:W-:Y:S01]  /*3d30*/  ISETP.GE.AND P1, PT, R22, R53, PT ;  /* 0x000000351600720c */ /* 0x000fe20003f26270 */
[--C-:B------:R-:W-:Y:S01]  /*3d40*/  FFMA.FTZ R92, R60, UR43, -R4.reuse ;  /* 0x0000002b3c5c7c23 */ /* 0x100fe20008010804 */
[----:B------:R-:W-:Y:S01]  /*3d50*/  FSEL R22, R90, -INF , !P4 ;  /* 0xff8000005a167808 */ /* 0x000fe20006000000 */
[--C-:B------:R-:W-:Y:S01]  /*3d60*/  FFMA.FTZ R93, R59, UR43, -R4.reuse ;  /* 0x0000002b3b5d7c23 */ /* 0x100fe20008010804 */
[----:B------:R-:W-:Y:S01]  /*3d70*/  FMNMX.FTZ R3, R24, R23, !PT ;  /* 0x0000001718037209 */ /* 0x000fe20007810000 */
        /* <DEDUP_REMOVED lines=19> */
[----:B------:R-:W-:Y:S01]  /*3eb0*/  FSEL R124, R168, -INF , !P5 ;  /* 0xff800000a87c7808 */ /* 0x000fe20006800000 */
[----:B------:R-:W4:Y:S01]  /*3ec0*/  MUFU.EX2 R4, R62 ;  /* 0x0000003e00047308 */ /* 0x000f220000000800 */
[----:B------:R-:W-:Y:S01]  /*3ed0*/  FSEL R175, R170, -INF , !P3 ;  /* 0xff800000aaaf7808 */ /* 0x000fe20005800000 */
[----:B---3--:R-:W-:Y:S01]  /*3ee0*/  FADD.FTZ R32, R31, R30 ;  /* 0x0000001e1f207221 */ /* 0x008fe20000010000 */
[----:B------:R-:W-:-:S02]  /*3ef0*/  ISETP.GE.AND P4, PT, R21, R50, PT ;  /* 0x000000321500720c */ /* 0x000fc40003f86270 */
[C---:B------:R-:W-:Y:S02]  /*3f00*/  ISETP.GE.AND P5, PT, R21.reuse, R52, PT ;  /* 0x000000341500720c */ /* 0x040fe40003fa6270 */
[----:B------:R-:W-:Y:S02]  /*3f10*/  ISETP.GE.AND P3, PT, R21, R53, PT ;  /* 0x000000351500720c */ /* 0x000fe40003f66270 */
[----:B------:R-:W-:Y:S02]  /*3f20*/  FSEL R21, R91, -INF , !P6 ;  /* 0xff8000005b157808 */ /* 0x000fe40007000000 */
[----:B------:R-:W-:Y:S01]  /*3f30*/  FMNMX.FTZ R3, R22, R3, !PT ;  /* 0x0000000316037209 */ /* 0x000fe20007810000 */
[----:B-1----:R-:W-:Y:S01]  /*3f40*/  FADD.FTZ R32, R29, R32 ;  /* 0x000000201d207221 */ /* 0x002fe20000010000 */
[----:B------:R-:W-:Y:S02]  /*3f50*/  FSEL R121, R169, -INF , !P2 ;  /* 0xff800000a9797808 */ /* 0x000fe40005000000 */
[----:B------:R-:W-:-:S02]  /*3f60*/  FSEL R173, R171, -INF , !P1 ;  /* 0xff800000abad7808 */ /* 0x000fc40004800000 */
[C---:B------:R-:W-:Y:S02]  /*3f70*/  ISETP.GE.AND P6, PT, R20.reuse, R50, PT ;  /* 0x000000321400720c */ /* 0x040fe40003fc6270 */
[C---:B------:R-:W-:Y:S02]  /*3f80*/  ISETP.GE.AND P2, PT, R20.reuse, R52, PT ;  /* 0x000000341400720c */ /* 0x040fe40003f46270 */
[----:B------:R-:W-:Y:S02]  /*3f90*/  ISETP.GE.AND P1, PT, R20, R53, PT ;  /* 0x000000351400720c */ /* 0x000fe40003f26270 */
[----:B------:R-:W-:Y:S02]  /*3fa0*/  FSEL R20, R106, -INF , !P4 ;  /* 0xff8000006a147808 */ /* 0x000fe40006000000 */
[----:B------:R-:W-:Y:S02]  /*3fb0*/  FMNMX.FTZ R3, R21, R3, !PT ;  /* 0x0000000315037209 */ /* 0x000fe40007810000 */
[----:B----4-:R-:W-:Y:S01]  /*3fc0*/  F2FP.F16.F32.PACK_AB R63, R30, R31 ;  /* 0x0000001f1e3f723e */ /* 0x010fe200000000ff */
[----:B------:R-:W-:Y:S01]  /*3fd0*/  FADD.FTZ R30, R28, R32 ;  /* 0x000000201c1e7221 */ /* 0x000fe20000010000 */
[----:B------:R-:W-:-:S02]  /*3fe0*/  FSEL R120, R160, -INF , !P5 ;  /* 0xff800000a0787808 */ /* 0x000fc40006800000 */
[----:B------:R-:W-:Y:S02]  /*3ff0*/  FSEL R172, R162, -INF , !P3 ;  /* 0xff800000a2ac7808 */ /* 0x000fe40005800000 */
[C---:B------:R-:W-:Y:S02]  /*4000*/  ISETP.GE.AND P4, PT, R19.reuse, R50, PT ;  /* 0x000000321300720c */ /* 0x040fe40003f86270 */
[C---:B------:R-:W-:Y:S02]  /*4010*/  ISETP.GE.AND P5, PT, R19.reuse, R52, PT ;  /* 0x000000341300720c */ /* 0x040fe40003fa6270 */
[----:B------:R-:W-:Y:S02]  /*4020*/  ISETP.GE.AND P3, PT, R19, R53, PT ;  /* 0x000000351300720c */ /* 0x000fe40003f66270 */
[----:B------:R-:W-:Y:S02]  /*4030*/  FSEL R19, R107, -INF , !P6 ;  /* 0xff8000006b137808 */ /* 0x000fe40007000000 */
[----:B------:R-:W-:-:S02]  /*4040*/  FMNMX.FTZ R3, R20, R3, !PT ;  /* 0x0000000314037209 */ /* 0x000fc40007810000 */
[----:B------:R-:W-:Y:S01]  /*4050*/  F2FP.F16.F32.PACK_AB R64, R28, R29 ;  /* 0x0000001d1c40723e */ /* 0x000fe200000000ff */
[----:B------:R-:W-:Y:S01]  /*4060*/  FADD.FTZ R28, R27, R30 ;  /* 0x0000001e1b1c7221 */ /* 0x000fe20000010000 */
[----:B------:R-:W-:Y:S02]  /*4070*/  FSEL R117, R161, -INF , !P2 ;  /* 0xff800000a1757808 */ /* 0x000fe40005000000 */
[----:B------:R-:W-:Y:S02]  /*4080*/  FSEL R171, R163, -INF , !P1 ;  /* 0xff800000a3ab7808 */ /* 0x000fe40004800000 */
[C---:B------:R-:W-:Y:S02]  /*4090*/  ISETP.GE.AND P6, PT, R18.reuse, R50, PT ;  /* 0x000000321200720c */ /* 0x040fe40003fc6270 */
[C---:B------:R-:W-:Y:S02]  /*40a0*/  ISETP.GE.AND P2, PT, R18.reuse, R52, PT ;  /* 0x000000341200720c */ /* 0x040fe40003f46270 */
[----:B------:R-:W-:-:S02]  /*40b0*/  ISETP.GE.AND P1, PT, R18, R53, PT ;  /* 0x000000351200720c */ /* 0x000fc40003f26270 */
[----:B------:R-:W-:Y:S02]  /*40c0*/  FSEL R18, R102, -INF , !P4 ;  /* 0xff80000066127808 */ /* 0x000fe40006000000 */
[----:B------:R-:W-:Y:S01]  /*40d0*/  FMNMX.FTZ R3, R19, R3, !PT ;  /* 0x0000000313037209 */ /* 0x000fe20007810000 */
[----:B------:R-:W-:Y:S01]  /*40e0*/  FADD.FTZ R129, R4, R28 ;  /* 0x0000001c04817221 */ /* 0x000fe20000010000 */
[-C--:B------:R-:W-:Y:S02]  /*40f0*/  ISETP.GE.AND P4, PT, R17, R50.reuse, PT ;  /* 0x000000321100720c */ /* 0x080fe40003f86270 */
[----:B------:R-:W-:Y:S02]  /*4100*/  FSEL R28, R103, -INF , !P6 ;  /* 0xff800000671c7808 */ /* 0x000fe40007000000 */
[----:B------:R-:W-:Y:S02]  /*4110*/  FMNMX.FTZ R3, R18, R3, !PT ;  /* 0x0000000312037209 */ /* 0x000fe40007810000 */
[----:B------:R-:W-:-:S02]  /*4120*/  ISETP.GE.AND P6, PT, R16, R50, PT ;  /* 0x000000321000720c */ /* 0x000fc40003fc6270 */
[----:B------:R-:W-:Y:S02]  /*4130*/  FSEL R59, R110, -INF , !P4 ;  /* 0xff8000006e3b7808 */ /* 0x000fe40006000000 */
[----:B------:R-:W-:Y:S02]  /*4140*/  FMNMX.FTZ R3, R28, R3, !PT ;  /* 0x000000031c037209 */ /* 0x000fe40007810000 */
[----:B------:R-:W-:Y:S02]  /*4150*/  FSEL R113, R153, -INF , !P2 ;  /* 0xff80000099717808 */ /* 0x000fe40005000000 */
[----:B------:R-:W-:Y:S02]  /*4160*/  FSEL R169, R155, -INF , !P1 ;  /* 0xff8000009ba97808 */ /* 0x000fe40004800000 */
[C---:B------:R-:W-:Y:S02]  /*4170*/  ISETP.GE.AND P2, PT, R16.reuse, R52, PT ;  /* 0x000000341000720c */ /* 0x040fe40003f46270 */
[----:B------:R-:W-:-:S02]  /*4180*/  ISETP.GE.AND P1, PT, R16, R53, PT ;  /* 0x000000351000720c */ /* 0x000fc40003f26270 */
[-C--:B------:R-:W-:Y:S02]  /*4190*/  ISETP.GE.AND P4, PT, R15, R50.reuse, PT ;  /* 0x000000320f00720c */ /* 0x080fe40003f86270 */
[----:B------:R-:W-:Y:S02]  /*41a0*/  FSEL R16, R111, -INF , !P6 ;  /* 0xff8000006f107808 */ /* 0x000fe40007000000 */
[----:B------:R-:W-:Y:S02]  /*41b0*/  FMNMX.FTZ R3, R59, R3, !PT ;  /* 0x000000033b037209 */ /* 0x000fe40007810000 */
[----:B------:R-:W-:Y:S02]  /*41c0*/  ISETP.GE.AND P6, PT, R14, R50, PT ;  /* 0x000000320e00720c */ /* 0x000fe40003fc6270 */
[----:B------:R-:W-:Y:S02]  /*41d0*/  FSEL R62, R94, -INF , !P4 ;  /* 0xff8000005e3e7808 */ /* 0x000fe40006000000 */
[----:B------:R-:W-:-:S02]  /*41e0*/  FMNMX.FTZ R3, R16, R3, !PT ;  /* 0x0000000310037209 */ /* 0x000fc40007810000 */
        /* <DEDUP_REMOVED lines=12> */
[----:B------:R-:W-:Y:S02]  /*42b0*/  FSEL R116, R152, -INF , !P5 ;  /* 0xff80000098747808 */ /* 0x000fe40006800000 */
[----:B------:R-:W-:Y:S02]  /*42c0*/  FSEL R170, R154, -INF , !P3 ;  /* 0xff8000009aaa7808 */ /* 0x000fe40005800000 */
[----:B------:R-:W-:Y:S02]  /*42d0*/  ISETP.GE.AND P4, PT, R9, R50, PT ;  /* 0x000000320900720c */ /* 0x000fe40003f86270 */
[----:B------:R-:W-:Y:S02]  /*42e0*/  FSEL R29, R87, -INF , !P6 ;  /* 0xff800000571d7808 */ /* 0x000fe40007000000 */
[----:B------:R-:W-:Y:S02]  /*42f0*/  FMNMX.FTZ R3, R54, R3, !PT ;  /* 0x0000000336037209 */ /* 0x000fe40007810000 */
[----:B------:R-:W-:-:S02]  /*4300*/  ISETP.GE.AND P5, PT, R17, R52, PT ;  /* 0x000000341100720c */ /* 0x000fc40003fa6270 */
[-C--:B------:R-:W-:Y:S02]  /*4310*/  ISETP.GE.AND P3, PT, R17, R53.reuse, PT ;  /* 0x000000351100720c */ /* 0x080fe40003f66270 */
[----:B------:R-:W-:Y:S02]  /*4320*/  FSEL R161, R159, -INF , !P1 ;  /* 0xff8000009fa17808 */ /* 0x000fe40004800000 */
[----:B------:R-:W-:Y:S02]  /*4330*/  ISETP.GE.AND P1, PT, R14, R53, PT ;  /* 0x000000350e00720c */ /* 0x000fe40003f26270 */
[----:B------:R-:W-:Y:S02]  /*4340*/  ISETP.GE.AND P6, PT, R8, R50, PT ;  /* 0x000000320800720c */ /* 0x000fe40003fc6270 */
[----:B------:R-:W-:Y:S02]  /*4350*/  FSEL R51, R118, -INF , !P4 ;  /* 0xff80000076337808 */ /* 0x000fe40006000000 */
[----:B------:R-:W-:-:S02]  /*4360*/  FMNMX.FTZ R3, R29, R3, !PT ;  /* 0x000000031d037209 */ /* 0x000fc40007810000 */
[----:B------:R-:W-:Y:S02]  /*4370*/  FSEL R112, R156, -INF , !P5 ;  /* 0xff8000009c707808 */ /* 0x000fe40006800000 */
[----:B------:R-:W-:Y:S02]  /*4380*/  FSEL R162, R158, -INF , !P3 ;  /* 0xff8000009ea27808 */ /* 0x000fe40005800000 */
[----:B------:R-:W-:Y:S02]  /*4390*/  ISETP.GE.AND P5, PT, R15, R52, PT ;  /* 0x000000340f00720c */ /* 0x000fe40003fa6270 */
[----:B------:R-:W-:Y:S02]  /*43a0*/  FSEL R158, R151, -INF , !P1 ;  /* 0xff800000979e7808 */ /* 0x000fe40004800000 */
[----:B------:R-:W-:Y:S02]  /*43b0*/  ISETP.GE.AND P1, PT, R12, R53, PT ;  /* 0x000000350c00720c */ /* 0x000fe40003f26270 */
[----:B------:R-:W-:-:S02]  /*43c0*/  ISETP.GE.AND P4, PT, R7, R50, PT ;  /* 0x000000320700720c */ /* 0x000fc40003f86270 */
[----:B------:R-:W-:Y:S02]  /*43d0*/  FSEL R49, R119, -INF , !P6 ;  /* 0xff80000077317808 */ /* 0x000fe40007000000 */
[----:B------:R-:W-:Y:S02]  /*43e0*/  FMNMX.FTZ R3, R51, R3, !PT ;  /* 0x0000000333037209 */ /* 0x000fe40007810000 */
[----:B------:R-:W-:Y:S02]  /*43f0*/  ISETP.GE.AND P3, PT, R15, R53, PT ;  /* 0x000000350f00720c */ /* 0x000fe40003f66270 */
[----:B------:R-:W-:Y:S02]  /*4400*/  FSEL R110, R148, -INF , !P5 ;  /* 0xff800000946e7808 */ /* 0x000fe40006800000 */
[----:B------:R-:W-:Y:S02]  /*4410*/  ISETP.GE.AND P5, PT, R13, R52, PT ;  /* 0x000000340d00720c */ /* 0x000fe40003fa6270 */
[----:B------:R-:W-:-:S02]  /*4420*/  FSEL R156, R147, -INF , !P1 ;  /* 0xff800000939c7808 */ /* 0x000fc40004800000 */
[----:B------:R-:W-:Y:S02]  /*4430*/  ISETP.GE.AND P1, PT, R10, R53, PT ;  /* 0x000000350a00720c */ /* 0x000fe40003f26270 */
[----:B------:R-:W-:Y:S02]  /*4440*/  ISETP.GE.AND P6, PT, R6, R50, PT ;  /* 0x000000320600720c */ /* 0x000fe40003fc6270 */
[----:B------:R-:W-:Y:S02]  /*4450*/  FSEL R45, R98, -INF , !P4 ;  /* 0xff800000622d7808 */ /* 0x000fe40006000000 */
[----:B------:R-:W-:Y:S02]  /*4460*/  FMNMX.FTZ R3, R49, R3, !PT ;  /* 0x0000000331037209 */ /* 0x000fe40007810000 */
[----:B------:R-:W-:Y:S02]  /*4470*/  FSEL R111, R157, -INF , !P2 ;  /* 0xff8000009d6f7808 */ /* 0x000fe40005000000 */
[----:B------:R-:W-:-:S02]  /*4480*/  ISETP.GE.AND P2, PT, R14, R52, PT ;  /* 0x000000340e00720c */ /* 0x000fc40003f46270 */
[----:B------:R-:W-:Y:S02]  /*4490*/  FSEL R159, R150, -INF , !P3 ;  /* 0xff800000969f7808 */ /* 0x000fe40005800000 */
[----:B------:R-:W-:Y:S02]  /*44a0*/  ISETP.GE.AND P3, PT, R13, R53, PT ;  /* 0x000000350d00720c */ /* 0x000fe40003f66270 */
[----:B------:R-:W-:Y:S02]  /*44b0*/  FSEL R108, R144, -INF , !P5 ;  /* 0xff800000906c7808 */ /* 0x000fe40006800000 */
[----:B------:R-:W-:Y:S02]  /*44c0*/  ISETP.GE.AND P5, PT, R11, R52, PT ;  /* 0x000000340b00720c */ /* 0x000fe40003fa6270 */
[----:B------:R-:W-:Y:S02]  /*44d0*/  FSEL R154, R143, -INF , !P1 ;  /* 0xff8000008f9a7808 */ /* 0x000fe40004800000 */
        /* <DEDUP_REMOVED lines=10> */
[----:B------:R-:W-:Y:S02]  /*4580*/  FSEL R43, R122, -INF , !P4 ;  /* 0xff8000007a2b7808 */ /* 0x000fe40006000000 */
[----:B------:R-:W-:Y:S02]  /*4590*/  FMNMX.FTZ R3, R44, R3, !PT ;  /* 0x000000032c037209 */ /* 0x000fe40007810000 */
[----:B------:R-:W-:-:S02]  /*45a0*/  ISETP.GE.AND P5, PT, R9, R52, PT ;  /* 0x000000340900720c */ /* 0x000fc40003fa6270 */
[----:B------:R-:W-:Y:S02]  /*45b0*/  FSEL R152, R187, -INF , !P1 ;  /* 0xff800000bb987808 */ /* 0x000fe40004800000 */
[----:B------:R-:W-:Y:S02]  /*45c0*/  ISETP.GE.AND P1, PT, R6, R53, PT ;  /* 0x000000350600720c */ /* 0x000fe40003f26270 */
[----:B------:R-:W-:Y:S02]  /*45d0*/  FSEL R106, R145, -INF , !P2 ;  /* 0xff800000916a7808 */ /* 0x000fe40005000000 */
[----:B------:R-:W-:Y:S02]  /*45e0*/  FSEL R42, R123, -INF , !P6 ;  /* 0xff8000007b2a7808 */ /* 0x000fe40007000000 */
[----:B------:R-:W-:Y:S02]  /*45f0*/  ISETP.GE.AND P2, PT, R10, R52, PT ;  /* 0x000000340a00720c */ /* 0x000fe40003f46270 */
[----:B------:R-:W-:-:S02]  /*4600*/  FSEL R155, R142, -INF , !P3 ;  /* 0xff8000008e9b7808 */ /* 0x000fc40005800000 */
[----:B------:R-:W-:Y:S02]  /*4610*/  ISETP.GE.AND P6, PT, R26, R50, PT ;  /* 0x000000321a00720c */ /* 0x000fe40003fc6270 */
[----:B------:R-:W-:Y:S02]  /*4620*/  FMNMX.FTZ R3, R43, R3, !PT ;  /* 0x000000032b037209 */ /* 0x000fe40007810000 */
[----:B------:R-:W-:Y:S02]  /*4630*/  ISETP.GE.AND P3, PT, R9, R53, PT ;  /* 0x000000350900720c */ /* 0x000fe40003f66270 */
[----:B------:R-:W-:Y:S02]  /*4640*/  FSEL R101, R184, -INF , !P5 ;  /* 0xff800000b8657808 */ /* 0x000fe40006800000 */
[----:B------:R-:W-:Y:S02]  /*4650*/  ISETP.GE.AND P5, PT, R7, R52, PT ;  /* 0x000000340700720c */ /* 0x000fe40003fa6270 */
[----:B------:R-:W-:-:S02]  /*4660*/  FSEL R150, R135, -INF , !P1 ;  /* 0xff80000087967808 */ /* 0x000fc40004800000 */
[----:B------:R-:W-:Y:S02]  /*4670*/  ISETP.GE.AND P1, PT, R34, R50, PT ;  /* 0x000000322200720c */ /* 0x000fe40003f26270 */
[----:B------:R-:W-:Y:S02]  /*4680*/  FSEL R102, R141, -INF , !P2 ;  /* 0xff8000008d667808 */ /* 0x000fe40005000000 */
[----:B------:R-:W-:Y:S02]  /*4690*/  FSEL R41, R74, -INF , !P6 ;  /* 0xff8000004a297808 */ /* 0x000fe40007000000 */
[----:B------:R-:W-:Y:S02]  /*46a0*/  FMNMX.FTZ R3, R42, R3, !PT ;  /* 0x000000032a037209 */ /* 0x000fe40007810000 */
[----:B------:R-:W-:Y:S02]  /*46b0*/  ISETP.GE.AND P2, PT, R8, R52, PT ;  /* 0x000000340800720c */ /* 0x000fe40003f46270 */
[----:B------:R-:W-:-:S02]  /*46c0*/  FSEL R153, R186, -INF , !P3 ;  /* 0xff800000ba997808 */ /* 0x000fc40005800000 */
[----:B------:R-:W-:Y:S02]  /*46d0*/  ISETP.GE.AND P3, PT, R7, R53, PT ;  /* 0x000000350700720c */ /* 0x000fe40003f66270 */
[----:B------:R-:W-:Y:S02]  /*46e0*/  FSEL R97, R132, -INF , !P5 ;  /* 0xff80000084617808 */ /* 0x000fe40006800000 */
[----:B------:R-:W-:Y:S02]  /*46f0*/  ISETP.GE.AND P5, PT, R5, R52, PT ;  /* 0x000000340500720c */ /* 0x000fe40003fa6270 */
[----:B------:R-:W-:Y:S02]  /*4700*/  FSEL R40, R75, -INF , !P1 ;  /* 0xff8000004b287808 */ /* 0x000fe40004800000 */
[----:B------:R-:W-:Y:S02]  /*4710*/  ISETP.GE.AND P1, PT, R37, R50, PT ;  /* 0x000000322500720c */ /* 0x000fe40003f26270 */
[----:B------:R-:W-:-:S02]  /*4720*/  FMNMX.FTZ R3, R41, R3, !PT ;  /* 0x0000000329037209 */ /* 0x000fc40007810000 */
        /* <DEDUP_REMOVED lines=8> */
[----:B------:R-:W-:Y:S02]  /*47b0*/  FSEL R96, R133, -INF , !P2 ;  /* 0xff80000085607808 */ /* 0x000fe40005000000 */
[----:B------:R-:W-:Y:S02]  /*47c0*/  ISETP.GE.AND P2, PT, R25, R53, PT ;  /* 0x000000351900720c */ /* 0x000fe40003f46270 */
[----:B------:R-:W-:Y:S02]  /*47d0*/  FSEL R149, R190, -INF , !P3 ;  /* 0xff800000be957808 */ /* 0x000fe40005800000 */
[----:B------:R-:W-:-:S02]  /*47e0*/  FSEL R38, R127, -INF , !P5 ;  /* 0xff8000007f267808 */ /* 0x000fc40006800000 */
[----:B------:R-:W-:Y:S02]  /*47f0*/  ISETP.GE.AND P3, PT, R58, R50, PT ;  /* 0x000000323a00720c */ /* 0x000fe40003f66270 */
[----:B------:R-:W-:Y:S02]  /*4800*/  FMNMX.FTZ R3, R39, R3, !PT ;  /* 0x0000000327037209 */ /* 0x000fe40007810000 */
[----:B------:R-:W-:Y:S02]  /*4810*/  ISETP.GE.AND P4, PT, R25, R52, PT ;  /* 0x000000341900720c */ /* 0x000fe40003f86270 */
[----:B------:R-:W-:Y:S02]  /*4820*/  FSEL R148, R191, -INF , !P2 ;  /* 0xff800000bf947808 */ /* 0x000fe40005000000 */
[----:B------:R-:W-:Y:S02]  /*4830*/  ISETP.GE.AND P2, PT, R61, R50, PT ;  /* 0x000000323d00720c */ /* 0x000fe40003f46270 */
[----:B------:R-:W-:-:S02]  /*4840*/  FSEL R36, R78, -INF , !P3 ;  /* 0xff8000004e247808 */ /* 0x000fc40005800000 */
[----:B------:R-:W-:Y:S02]  /*4850*/  FMNMX.FTZ R3, R38, R3, !PT ;  /* 0x0000000326037209 */ /* 0x000fe40007810000 */
[----:B------:R-:W-:Y:S02]  /*4860*/  FSEL R90, R189, -INF , !P4 ;  /* 0xff800000bd5a7808 */ /* 0x000fe40006000000 */
[-C--:B------:R-:W-:Y:S02]  /*4870*/  ISETP.GE.AND P4, PT, R71, R50.reuse, PT ;  /* 0x000000324700720c */ /* 0x080fe40003f86270 */
[----:B------:R-:W-:Y:S02]  /*4880*/  FSEL R35, R79, -INF , !P2 ;  /* 0xff8000004f237808 */ /* 0x000fe40005000000 */
[----:B------:R-:W-:Y:S02]  /*4890*/  FMNMX.FTZ R3, R36, R3, !PT ;  /* 0x0000000324037209 */ /* 0x000fe40007810000 */
[----:B------:R-:W-:-:S02]  /*48a0*/  ISETP.GE.AND P3, PT, R69, R50, PT ;  /* 0x000000324500720c */ /* 0x000fc40003f66270 */
[----:B------:R-:W-:Y:S02]  /*48b0*/  FSEL R33, R130, -INF , !P4 ;  /* 0xff80000082217808 */ /* 0x000fe40006000000 */
[----:B------:R-:W-:Y:S02]  /*48c0*/  FMNMX.FTZ R3, R35, R3, !PT ;  /* 0x0000000323037209 */ /* 0x000fe40007810000 */
[----:B------:R-:W-:Y:S02]  /*48d0*/  FSEL R32, R131, -INF , !P3 ;  /* 0xff80000083207808 */ /* 0x000fe40005800000 */
[----:B------:R-:W-:Y:S02]  /*48e0*/  ISETP.GE.AND P5, PT, R70, R50, PT ;  /* 0x000000324600720c */ /* 0x000fe40003fa6270 */
[----:B------:R-:W-:Y:S01]  /*48f0*/  FMNMX.FTZ R3, R33, R3, !PT ;  /* 0x0000000321037209 */ /* 0x000fe20007810000 */
[----:B------:R-:W-:Y:S01]  /*4900*/  IMAD.WIDE.U32 R66, R136, -0x326172a9, RZ ;  /* 0xcd9e8d5788427825 */ /* 0x000fe200078e00ff */
[----:B------:R-:W-:-:S02]  /*4910*/  LOP3.LUT R176, R205, UR34, RZ, 0x3c, !PT ;  /* 0x00000022cdb07c12 */ /* 0x000fc4000f8e3cff */
[----:B------:R-:W-:Y:S02]  /*4920*/  ISETP.GE.AND P3, PT, R72, R50, PT ;  /* 0x000000324800720c */ /* 0x000fe40003f66270 */
[----:B------:R-:W-:Y:S02]  /*4930*/  FSEL R31, R82, -INF , !P5 ;  /* 0xff800000521f7808 */ /* 0x000fe40006800000 */
[----:B------:R-:W-:Y:S01]  /*4940*/  FMNMX.FTZ R3, R32, R3, !PT ;  /* 0x0000000320037209 */ /* 0x000fe20007810000 */
[----:B------:R-:W-:Y:S01]  /*4950*/  USHF.L.U32 UR42, UR5, 0x2, URZ ;  /* 0x00000002052a7899 */ /* 0x000fe2000800063f */
[----:B------:R-:W-:Y:S02]  /*4960*/  LOP3.LUT R48, R67, R176, RZ, 0x3c, !PT ;  /* 0x000000b043307212 */ /* 0x000fe400078e3cff */
[----:B------:R-:W-:Y:S02]  /*4970*/  FSEL R30, R83, -INF , !P3 ;  /* 0xff800000531e7808 */ /* 0x000fe40005800000 */
[----:B------:R-:W-:Y:S01]  /*4980*/  FMNMX.FTZ R3, R31, R3, !PT ;  /* 0x000000031f037209 */ /* 0x000fe20007810000 */
[----:B------:R-:W-:Y:S01]  /*4990*/  ULOP3.LUT UR6, UR42, UR35, URZ, 0x3c, !UPT ;  /* 0x000000232a067292 */ /* 0x000fe2000f8e3c3f */
[----:B--2---:R-:W-:Y:S01]  /*49a0*/  IMAD.WIDE.U32 R138, R138, -0x2daee0ad, RZ ;  /* 0xd2511f538a8a7825 */ /* 0x004fe200078e00ff */
[----:B------:R-:W-:Y:S01]  /*49b0*/  UIADD3 UR20, UR35, -0x4498517b, URZ ;  /* 0xbb67ae8523147890 */ /* 0x000fe2000fffe03f */
[----:B------:R-:W-:-:S02]  /*49c0*/  FMNMX.FTZ R3, R30, R3, !PT ;  /* 0x000000031e037209 */ /* 0x000fc40007810000 */
[----:B------:R-:W-:Y:S01]  /*49d0*/  IMAD.WIDE.U32 R46, R48, -0x2daee0ad, RZ ;  /* 0xd2511f53302e7825 */ /* 0x000fe200078e00ff */
[----:B------:R-:W-:Y:S02]  /*49e0*/  F2FP.F16.F32.PACK_AB R65, R4, R27 ;  /* 0x0000001b0441723e */ /* 0x000fe400000000ff */
[----:B------:R-:W-:Y:S01]  /*49f0*/  LOP3.LUT R5, R139, UR6, RZ, 0x3c, !PT ;  /* 0x000000068b057c12 */ /* 0x000fe2000f8e3cff */
[----:B------:R-:W1:Y:S01]  /*4a00*/  SHFL.BFLY PT, R8, R3, 0x2, 0x1f ;  /* 0x0c401f0003087f89 */ /* 0x000e6200000e0000 */
[----:B------:R-:W-:Y:S01]  /*4a10*/  LOP3.LUT R4, R47, UR20, R138, 0x96, !PT ;  /* 0x000000142f047c12 */ /* 0x000fe2000f8e968a */
[----:B------:R-:W-:Y:S01]  /*4a20*/  UIADD3 UR21, UR34, -0x61c88647, URZ ;  /* 0x9e3779b922157890 */ /* 0x000fe2000fffe03f */
[C---:B------:R-:W-:Y:S01]  /*4a30*/  ISETP.GE.AND P6, PT, R26.reuse, R52, PT ;  /* 0x000000341a00720c */ /* 0x040fe20003fc6270 */
[----:B------:R-:W-:Y:S01]  /*4a40*/  UIADD3 UR19, UR34, 0x3c6ef372, URZ ;  /* 0x3c6ef37222137890 */ /* 0x000fe2000fffe03f */
[----:B------:R-:W-:Y:S01]  /*4a50*/  ISETP.GE.AND P1, PT, R26, R53, PT ;  /* 0x000000351a00720c */ /* 0x000fe20003f26270 */
[----:B------:R-:W-:Y:S01]  /*4a60*/  IMAD.WIDE.U32 R6, R5, -0x326172a9, RZ ;  /* 0xcd9e8d5705067825 */ /* 0x000fe200078e00ff */
[----:B------:R-:W-:Y:S03]  /*4a70*/  STL [R1+0x380], R50 ;  /* 0x0003803201007387 */ /* 0x000fe60000100800 */
[----:B------:R-:W-:Y:S01]  /*4a80*/  IMAD.WIDE.U32 R26, R4, -0x326172a9, RZ ;  /* 0xcd9e8d57041a7825 */ /* 0x000fe200078e00ff */
[----:B------:R-:W-:Y:S01]  /*4a90*/  STL [R1+0x2a0], R176 ;  /* 0x0002a0b001007387 */ /* 0x000fe20000100800 */
[----:B------:R-:W-:-:S03]  /*4aa0*/  LOP3.LUT R4, R7, UR21, R66, 0x96, !PT ;  /* 0x0000001507047c12 */ /* 0x000fc6000f8e9642 */
[----:B------:R-:W-:Y:S04]  /*4ab0*/  STL.64 [R1+0x310], R66 ;  /* 0x0003104201007387 */ /* 0x000fe80000100a00 */
[----:B------:R2:W-:Y:S01]  /*4ac0*/  STL.64 [R1+0x150], R6 ;  /* 0x0001500601007387 */ /* 0x0005e20000100a00 */
[----:B------:R-:W-:Y:S01]  /*4ad0*/  UIADD3 UR18, UR35, 0x76cf5d0a, URZ ;  /* 0x76cf5d0a23127890 */ /* 0x000fe2000fffe03f */
[----:B------:R-:W-:Y:S01]  /*4ae0*/  IMAD.WIDE.U32 R4, R4, -0x2daee0ad, RZ ;  /* 0xd2511f5304047825 */ /* 0x000fe200078e00ff */
[----:B------:R-:W-:-:S04]  /*4af0*/  UIADD3 UR16, UR35, 0x32370b8f, URZ ;  /* 0x32370b8f23107890 */ /* 0x000fc8000fffe03f */
[----:B------:R-:W-:Y:S01]  /*4b00*/  LOP3.LUT R5, R5, UR18, R46, 0x96, !PT ;  /* 0x0000001205057c12 */ /* 0x000fe2000f8e962e */
[----:B------:R-:W-:Y:S01]  /*4b10*/  UIADD3 UR15, UR34, 0x78dde6e4, URZ ;  /* 0x78dde6e4220f7890 */ /* 0x000fe2000fffe03f */
[----:B-1----:R-:W-:Y:S01]  /*4b20*/  FMNMX.FTZ R3, R3, R8, !PT ;  /* 0x0000000803037209 */ /* 0x002fe20007810000 */
[----:B------:R-:W-:Y:S01]  /*4b30*/  UIADD3 UR17, UR34, -0x255992d5, URZ ;  /* 0xdaa66d2b22117890 */ /* 0x000fe2000fffe03f */
[----:B--2---:R-:W-:-:S05]  /*4b40*/  LOP3.LUT R6, R27, UR19, R6, 0x96, !PT ;  /* 0x000000131b067c12 */ /* 0x004fca000f8e9606 */
[----:B------:R-:W-:-:S05]  /*4b50*/  IMAD.WIDE.U32 R6, R6, -0x2daee0ad, RZ ;  /* 0xd2511f5306067825 */ /* 0x000fca00078e00ff */
[----:B------:R-:W-:Y:S01]  /*4b60*/  LOP3.LUT R7, R7, UR16, R4, 0x96, !PT ;  /* 0x0000001007077c12 */ /* 0x000fe2000f8e9604 */
[----:B------:R-:W-:-:S04]  /*4b70*/  IMAD.WIDE.U32 R4, R5, -0x326172a9, RZ ;  /* 0xcd9e8d5705047825 */ /* 0x000fc800078e00ff */
[----:B------:R-:W-:Y:S01]  /*4b80*/  IMAD.WIDE.U32 R8, R7, -0x326172a9, RZ ;  /* 0xcd9e8d5707087825 */ /* 0x000fe200078e00ff */
[----:B------:R-:W-:-:S04]  /*4b90*/  LOP3.LUT R5, R5, UR17, R26, 0x96, !PT ;  /* 0x0000001105057c12 */ /* 0x000fc8000f8e961a */
[----:B------:R-:W-:Y:S02]  /*4ba0*/  LOP3.LUT R7, R9, UR15, R4, 0x96, !PT ;  /* 0x0000000f09077c12 */ /* 0x000fe4000f8e9604 */
[----:B------:R-:W1:Y:S01]  /*4bb0*/  SHFL.BFLY PT, R9, R3, 0x1, 0x1f ;  /* 0x0c201f0003097f89 */ /* 0x000e6200000e0000 */
[----:B------:R-:W-:Y:S01]  /*4bc0*/  UIADD3 UR14, UR35, -0x126145ec, URZ ;  /* 0xed9eba14230e7890 */ /* 0x000fe2000fffe03f */
[----:B------:R-:W-:Y:S01]  /*4bd0*/  IMAD.WIDE.U32 R4, R5, -0x2daee0ad, RZ ;  /* 0xd2511f5305047825 */ /* 0x000fe200078e00ff */
[----:B------:R-:W-:-:S03]  /*4be0*/  UIADD3 UR12, UR35, -0x56f99767, URZ ;  /* 0xa9066899230c7890 */ /* 0x000fc6000fffe03f */
[----:B------:R-:W-:Y:S01]  /*4bf0*/  IMAD.WIDE.U32 R10, R7, -0x2daee0ad, RZ ;  /* 0xd2511f53070a7825 */ /* 0x000fe200078e00ff */
[----:B------:R-:W-:-:S04]  /*4c00*/  LOP3.LUT R6, R5, UR14, R6, 0x96, !PT ;  /* 0x0000000e05067c12 */ /* 0x000fc8000f8e9606 */
[----:B------:R-:W-:Y:S01]  /*4c10*/  LOP3.LUT R4, R11, UR12, R4, 0x96, !PT ;  /* 0x0000000c0b047c12 */ /* 0x000fe2000f8e9604 */
[----:B------:R-:W-:-:S04]  /*4c20*/  IMAD.WIDE.U32 R6, R6, -0x326172a9, RZ ;  /* 0xcd9e8d5706067825 */ /* 0x000fc800078e00ff */
[----:B------:R-:W-:Y:S01]  /*4c30*/  IMAD.WIDE.U32 R4, R4, -0x326172a9, RZ ;  /* 0xcd9e8d5704047825 */ /* 0x000fe200078e00ff */
[----:B------:R-:W-:-:S04]  /*4c40*/  ISETP.GE.AND P3, PT, R37, R52, PT ;  /* 0x000000342500720c */ /* 0x000fc80003f66270 */
[----:B------:R-:W-:Y:S02]  /*4c50*/  LOP3.LUT R6, R5, UR39, R6, 0x96, !PT ;  /* 0x0000002705067c12 */ /* 0x000fe4000f8e9606 */
[----:B-1----:R-:W-:Y:S02]  /*4c60*/  FMNMX.FTZ R135, R3, R9, !PT ;  /* 0x0000000903877209 */ /* 0x002fe40007810000 */
[----:B------:R-:W-:Y:S01]  /*4c70*/  LOP3.LUT R3, R6, 0xff, RZ, 0xc0, !PT ;  /* 0x000000ff06037812 */ /* 0x000fe200078ec0ff */
[----:B------:R-:W-:Y:S01]  /*4c80*/  UIADD3 UR13, UR34, 0x1715609d, URZ ;  /* 0x1715609d220d7890 */ /* 0x000fe2000fffe03f */
[----:B------:R-:W-:Y:S02]  /*4c90*/  FSEL R67, R200, -INF , !P3 ;  /* 0xff800000c8437808 */ /* 0x000fe40005800000 */
[----:B------:R-:W-:Y:S02]  /*4ca0*/  ISETP.LE.U32.AND P3, PT, R3, UR23, PT ;  /* 0x0000001703007c0c */ /* 0x000fe4000bf63070 */
[----:B------:R-:W-:-:S02]  /*4cb0*/  LOP3.LUT R3, R6, 0xffff, RZ, 0xc0, !PT ;  /* 0x0000ffff06037812 */ /* 0x000fc400078ec0ff */
[----:B------:R-:W-:Y:S02]  /*4cc0*/  LOP3.LUT R15, R7, UR13, R8, 0x96, !PT ;  /* 0x0000000d070f7c12 */ /* 0x000fe4000f8e9608 */
[----:B------:R-:W-:Y:S02]  /*4cd0*/  SHF.R.U32.HI R7, RZ, 0x8, R3 ;  /* 0x00000008ff077819 */ /* 0x000fe40000011603 */
[----:B------:R-:W-:Y:S02]  /*4ce0*/  FSEL R140, R194, -INF , !P1 ;  /* 0xff800000c28c7808 */ /* 0x000fe40004800000 */
[----:B------:R-:W-:Y:S02]  /*4cf0*/  ISETP.GE.AND P1, PT, R56, R53, PT ;  /* 0x000000353800720c */ /* 0x000fe40003f26270 */
[----:B------:R-:W-:Y:S02]  /*4d00*/  LOP3.LUT R7, R7, 0xffff, RZ, 0xc0, !PT ;  /* 0x0000ffff07077812 */ /* 0x000fe400078ec0ff */
[----:B------:R-:W-:-:S02]  /*4d10*/  FSEL R131, R203, -INF , !P1 ;  /* 0xff800000cb837808 */ /* 0x000fc40004800000 */
[----:B------:R-:W-:Y:S02]  /*4d20*/  ISETP.LE.U32.AND P1, PT, R7, UR23, PT ;  /* 0x0000001707007c0c */ /* 0x000fe4000bf23070 */
[C---:B------:R-:W-:Y:S02]  /*4d30*/  PRMT R147, R63.reuse, 0x7610, R147 ;  /* 0x000076103f937816 */ /* 0x040fe40000000093 */
[----:B------:R-:W-:-:S03]  /*4d40*/  PRMT R146, R63, 0x7632, R146 ;  /* 0x000076323f927816 */ /* 0x000fc60000000092 */
[----:B------:R-:W-:Y:S01]  /*4d50*/  @!P3 HADD2 R73, -R147.H0_H0, -RZ.H0_H0 ;  /* 0xa00000ff9349b230 */ /* 0x000fe20000000900 */
[----:B------:R-:W-:-:S05]  /*4d60*/  PRMT R50, R147, 0x5410, R146 ;  /* 0x0000541093327816 */ /* 0x000fca0000000092 */
[----:B------:R-:W-:Y:S01]  /*4d70*/  @!P1 HADD2 R74, -R146.H0_H0, -RZ.H0_H0 ;  /* 0xa00000ff924a9230 */ /* 0x000fe20000000900 */
[----:B------:R-:W-:Y:S01]  /*4d80*/  @!P3 PRMT R147, R73, 0x5410, RZ ;  /* 0x000054104993b816 */ /* 0x000fe200000000ff */
[----:B------:R-:W-:Y:S03]  /*4d90*/  STL [R1+0x384], R135 ;  /* 0x0003848701007387 */ /* 0x000fe60000100800 */
[----:B------:R-:W-:Y:S01]  /*4da0*/  @!P1 PRMT R146, R74, 0x5410, RZ ;  /* 0x000054104a929816 */ /* 0x000fe200000000ff */
[----:B------:R-:W-:Y:S04]  /*4db0*/  STL [R1+0x388], R50 ;  /* 0x0003883201007387 */ /* 0x000fe80000100800 */
[----:B------:R1:W-:Y:S04]  /*4dc0*/  STL.64 [R1+0x390], R146 ;  /* 0x0003909201007387 */ /* 0x0003e80000100a00 */
[----:B-1----:R-:W2:Y:S01]  /*4dd0*/  LDL.64 R146, [R1+0x310] ;  /* 0x0003100001927983 */ /* 0x002ea20000100a00 */
[----:B------:R-:W-:Y:S01]  /*4de0*/  ISETP.GE.AND P5, PT, R37, R53, PT ;  /* 0x000000352500720c */ /* 0x000fe20003fa6270 */
[----:B------:R-:W-:-:S03]  /*4df0*/  FMUL.FTZ R8, R135, UR43 ;  /* 0x0000002b87087c20 */ /* 0x000fc60008410000 */
[----:B------:R-:W-:Y:S02]  /*4e00*/  FSEL R132, R202, -INF , !P5 ;  /* 0xff800000ca847808 */ /* 0x000fe40006800000 */
[----:B------:R-:W-:-:S04]  /*4e10*/  FSETP.NEU.FTZ.AND P5, PT, R135, -INF , PT ;  /* 0xff8000008700780b */ /* 0x000fc80003fbd000 */
[----:B------:R-:W-:-:S05]  /*4e20*/  FSEL R3, R8, RZ, P5 ;  /* 0x000000ff08037208 */ /* 0x000fca0002800000 */
[--C-:B------:R-:W-:Y:S01]  /*4e30*/  FFMA.FTZ R8, R24, UR43, -R3.reuse ;  /* 0x0000002b18087c23 */ /* 0x100fe20008010803 */
[----:B------:R-:W-:-:S03]  /*4e40*/  FFMA.FTZ R7, R23, UR43, -R3 ;  /* 0x0000002b17077c23 */ /* 0x000fc60008010803 */
[----:B------:R-:W-:Y:S08]  /*4e50*/  MUFU.EX2 R14, R8 ;  /* 0x00000008000e7308 */ /* 0x000ff00000000800 */
[----:B------:R1:W3:Y:S02]  /*4e60*/  MUFU.EX2 R13, R7 ;  /* 0x00000007000d7308 */ /* 0x0002e40000000800 */
[----:B-1----:R-:W-:-:S02]  /*4e70*/  SHF.R.U32.HI R7, RZ, 0x18, R6 ;  /* 0x00000018ff077819 */ /* 0x002fc40000011606 */
[----:B------:R-:W-:Y:S02]  /*4e80*/  SHF.R.U32.HI R6, RZ, 0x10, R6 ;  /* 0x00000010ff067819 */ /* 0x000fe40000011606 */
[----:B------:R-:W-:Y:S02]  /*4e90*/  ISETP.LE.U32.AND P3, PT, R7, UR23, PT ;  /* 0x0000001707007c0c */ /* 0x000fe4000bf63070 */
[----:B------:R-:W-:-:S04]  /*4ea0*/  LOP3.LUT R6, R6, 0xff, RZ, 0xc0, !PT ;  /* 0x000000ff06067812 */ /* 0x000fc800078ec0ff */
[----:B------:R-:W-:Y:S02]  /*4eb0*/  ISETP.LE.U32.AND P1, PT, R6, UR23, PT ;  /* 0x0000001706007c0c */ /* 0x000fe4000bf23070 */
[----:B---3--:R-:W-:-:S04]  /*4ec0*/  F2FP.F16.F32.PACK_AB R6, R13, R14 ;  /* 0x0000000e0d06723e */ /* 0x008fc800000000ff */
[----:B------:R-:W-:Y:S01]  /*4ed0*/  PRMT R145, R6, 0x7632, R145 ;  /* 0x0000763206917816 */ /* 0x000fe20000000091 */
[----:B------:R-:W-:Y:S01]  /*4ee0*/  IMAD.MOV.U32 R180, RZ, RZ, R137 ;  /* 0x000000ffffb47224 */ /* 0x000fe200078e0089 */
[----:B------:R-:W-:Y:S02]  /*4ef0*/  LOP3.LUT R5, R4, 0xffff, RZ, 0xc0, !PT ;  /* 0x0000ffff04057812 */ /* 0x000fe400078ec0ff */
[----:B------:R-:W-:Y:S01]  /*4f00*/  PRMT R144, R6, 0x7610, R144 ;  /* 0x0000761006907816 */ /* 0x000fe20000000090 */
[----:B------:R-:W-:Y:S01]  /*4f10*/  @!P3 HADD2 R75, -R145.H0_H0, -RZ.H0_H0 ;  /* 0xa00000ff914bb230 */ /* 0x000fe20000000900 */
[----:B------:R-:W-:Y:S01]  /*4f20*/  LOP3.LUT R6, R4, 0xff, RZ, 0xc0, !PT ;  /* 0x000000ff04067812 */ /* 0x000fe200078ec0ff */
[----:B------:R-:W-:Y:S01]  /*4f30*/  IMAD.MOV.U32 R230, RZ, RZ, R180 ;  /* 0x000000ffffe67224 */ /* 0x000fe200078e00b4 */
[----:B------:R-:W-:Y:S01]  /*4f40*/  SHF.R.U32.HI R5, RZ, 0x8, R5 ;  /* 0x00000008ff057819 */ /* 0x000fe20000011605 */
[----:B------:R-:W-:Y:S01]  /*4f50*/  @!P1 HADD2 R76, -R144.H0_H0, -RZ.H0_H0 ;  /* 0xa00000ff904c9230 */ /* 0x000fe20000000900 */
[----:B------:R-:W-:-:S02]  /*4f60*/  PRMT R180, R144, 0x5410, R145 ;  /* 0x0000541090b47816 */ /* 0x000fc40000000091 */
[----:B------:R-:W-:Y:S02]  /*4f70*/  @!P3 PRMT R145, R75, 0x5410, RZ ;  /* 0x000054104b91b816 */ /* 0x000fe400000000ff */
[----:B------:R-:W-:Y:S02]  /*4f80*/  ISETP.LE.U32.AND P3, PT, R6, UR23, PT ;  /* 0x0000001706007c0c */ /* 0x000fe4000bf63070 */
[----:B------:R-:W-:Y:S02]  /*4f90*/  LOP3.LUT R5, R5, 0xffff, RZ, 0xc0, !PT ;  /* 0x0000ffff05057812 */ /* 0x000fe400078ec0ff */
[----:B------:R-:W-:Y:S02]  /*4fa0*/  @!P1 PRMT R144, R76, 0x5410, RZ ;  /* 0x000054104c909816 */ /* 0x000fe400000000ff */
[----:B------:R-:W-:Y:S01]  /*4fb0*/  ISETP.LE.U32.AND P1, PT, R5, UR23, PT ;  /* 0x0000001705007c0c */ /* 0x000fe2000bf23070 */
[----:B------:R-:W-:Y:S01]  /*4fc0*/  FFMA.FTZ R5, R22, UR43, -R3 ;  /* 0x0000002b16057c23 */ /* 0x000fe20008010803 */
[----:B------:R-:W-:-:S03]  /*4fd0*/  PRMT R143, R64, 0x7610, R143 ;  /* 0x00007610408f7816 */ /* 0x000fc6000000008f */
[----:B------:R1:W-:Y:S01]  /*4fe0*/  MUFU.EX2 R12, R5 ;  /* 0x00000005000c7308 */ /* 0x0003e20000000800 */
[----:B------:R-:W-:Y:S01]  /*4ff0*/  PRMT R142, R64, 0x7632, R142 ;  /* 0x00007632408e7816 */ /* 0x000fe2000000008e */
[----:B------:R-:W-:Y:S01]  /*5000*/  @!P3 HADD2 R78, -R143.H0_H0, -RZ.H0_H0 ;  /* 0xa00000ff8f4eb230 */ /* 0x000fe20000000900 */
[--C-:B------:R-:W-:Y:S02]  /*5010*/  SHF.R.U32.HI R6, RZ, 0x10, R4.reuse ;  /* 0x00000010ff067819 */ /* 0x100fe40000011604 */
[----:B------:R-:W-:Y:S02]  /*5020*/  SHF.R.U32.HI R4, RZ, 0x18, R4 ;  /* 0x00000018ff047819 */ /* 0x000fe40000011604 */
[----:B------:R-:W-:Y:S01]  /*5030*/  PRMT R221, R143, 0x5410, R142 ;  /* 0x000054108fdd7816 */ /* 0x000fe2000000008e */
[----:B------:R-:W-:Y:S01]  /*5040*/  @!P1 HADD2 R77, -R142.H0_H0, -RZ.H0_H0 ;  /* 0xa00000ff8e4d9230 */ /* 0x000fe20000000900 */
[----:B------:R-:W-:Y:S01]  /*5050*/  @!P3 PRMT R143, R78, 0x5410, RZ ;  /* 0x000054104e8fb816 */ /* 0x000fe200000000ff */
[----:B-1----:R-:W-:-:S04]  /*5060*/  FFMA.FTZ R5, R21, UR43, -R3 ;  /* 0x0000002b15057c23 */ /* 0x002fc80008010803 */
[----:B------:R1:W3:Y:S01]  /*5070*/  MUFU.EX2 R11, R5 ;  /* 0x00000005000b7308 */ /* 0x0002e20000000800 */
[----:B------:R-:W-:Y:S02]  /*5080*/  ISETP.LE.U32.AND P3, PT, R4, UR23, PT ;  /* 0x0000001704007c0c */ /* 0x000fe4000bf63070 */
[----:B------:R-:W-:Y:S02]  /*5090*/  LOP3.LUT R4, R6, 0xff, RZ, 0xc0, !PT ;  /* 0x000000ff06047812 */ /* 0x000fe400078ec0ff */
[----:B------:R-:W-:Y:S02]  /*50a0*/  @!P1 PRMT R142, R77, 0x5410, RZ ;  /* 0x000054104d8e9816 */ /* 0x000fe400000000ff */
[----:B------:R-:W-:Y:S01]  /*50b0*/  ISETP.LE.U32.AND P1, PT, R4, UR23, PT ;  /* 0x0000001704007c0c */ /* 0x000fe2000bf23070 */
[----:B-1----:R-:W-:Y:S01]  /*50c0*/  IMAD.WIDE.U32 R4, R15, -0x2daee0ad, RZ ;  /* 0xd2511f530f047825 */ /* 0x002fe200078e00ff */
[----:B---3--:R-:W-:-:S04]  /*50d0*/  F2FP.F16.F32.PACK_AB R8, R11, R12 ;  /* 0x0000000c0b08723e */ /* 0x008fc800000000ff */
[----:B------:R-:W-:Y:S02]  /*50e0*/  LOP3.LUT R6, R5, UR40, R10, 0x96, !PT ;  /* 0x0000002805067c12 */ /* 0x000fe4000f8e960a */
[----:B------:R-:W-:Y:S02]  /*50f0*/  PRMT R75, R8, 0x7632, R75 ;  /* 0x00007632084b7816 */ /* 0x000fe4000000004b */
[----:B------:R-:W-:Y:S02]  /*5100*/  LOP3.LUT R7, R6, 0xffff, RZ, 0xc0, !PT ;  /* 0x0000ffff06077812 */ /* 0x000fe400078ec0ff */
[----:B------:R-:W-:Y:S02]  /*5110*/  PRMT R74, R8, 0x7610, R74 ;  /* 0x00007610084a7816 */ /* 0x000fe4000000004a */
[----:B------:R-:W-:Y:S01]  /*5120*/  SHF.R.U32.HI R7, RZ, 0x8, R7 ;  /* 0x00000008ff077819 */ /* 0x000fe20000011607 */
[----:B------:R-:W-:Y:S01]  /*5130*/  @!P3 HADD2 R80, -R75.H0_H0, -RZ.H0_H0 ;  /* 0xa00000ff4b50b230 */ /* 0x000fe20000000900 */
[----:B------:R-:W-:-:S02]  /*5140*/  PRMT R50, R74, 0x5410, R75 ;  /* 0x000054104a327816 */ /* 0x000fc4000000004b */
[----:B------:R-:W-:Y:S02]  /*5150*/  LOP3.LUT R7, R7, 0xffff, RZ, 0xc0, !PT ;  /* 0x0000ffff07077812 */ /* 0x000fe400078ec0ff */
[----:B------:R-:W-:Y:S02]  /*5160*/  @!P3 PRMT R75, R80, 0x5410, RZ ;  /* 0x00005410504bb816 */ /* 0x000fe400000000ff */
[----:B------:R-:W-:Y:S01]  /*5170*/  ISETP.LE.U32.AND P3, PT, R7, UR23, PT ;  /* 0x0000001707007c0c */ /* 0x000fe2000bf63070 */
[--C-:B------:R-:W-:Y:S01]  /*5180*/  FFMA.FTZ R7, R20, UR43, -R3.reuse ;  /* 0x0000002b14077c23 */ /* 0x100fe20008010803 */
[----:B------:R-:W-:Y:S01]  /*5190*/  FFMA.FTZ R8, R19, UR43, -R3 ;  /* 0x0000002b13087c23 */ /* 0x000fe20008010803 */
[----:B------:R-:W-:Y:S02]  /*51a0*/  @!P1 HADD2 R79, -R74.H0_H0, -RZ.H0_H0 ;  /* 0xa00000ff4a4f9230 */ /* 0x000fe40000000900 */
[----:B------:R1:W-:Y:S01]  /*51b0*/  MUFU.EX2 R9, R7 ;  /* 0x0000000700097308 */ /* 0x0003e20000000800 */
[----:B------:R-:W-:-:S02]  /*51c0*/  ISETP.GE.AND P2, PT, R34, R53, PT ;  /* 0x000000352200720c */ /* 0x000fc40003f46270 */
[----:B------:R-:W-:-:S05]  /*51d0*/  @!P1 PRMT R74, R79, 0x5410, RZ ;  /* 0x000054104f4a9816 */ /* 0x000fca00000000ff */
[----:B------:R-:W3:Y:S01]  /*51e0*/  MUFU.EX2 R15, R8 ;  /* 0x00000008000f7308 */ /* 0x000ee20000000800 */
[----:B------:R-:W-:Y:S02]  /*51f0*/  ISETP.GE.AND P4, PT, R34, R52, PT ;  /* 0x000000342200720c */ /* 0x000fe40003f86270 */
[----:B-1----:R-:W-:-:S04]  /*5200*/  LOP3.LUT R7, R6, 0xff, RZ, 0xc0, !PT ;  /* 0x000000ff06077812 */ /* 0x002fc800078ec0ff */
[----:B------:R-:W-:Y:S02]  /*5210*/  ISETP.LE.U32.AND P1, PT, R7, UR23, PT ;  /* 0x0000001707007c0c */ /* 0x000fe4000bf23070 */
[--C-:B------:R-:W-:Y:S02]  /*5220*/  SHF.R.U32.HI R7, RZ, 0x18, R6.reuse ;  /* 0x00000018ff077819 */ /* 0x100fe40000011606 */
[----:B------:R-:W-:Y:S02]  /*5230*/  SHF.R.U32.HI R6, RZ, 0x10, R6 ;  /* 0x00000010ff067819 */ /* 0x000fe40000011606 */
[----:B------:R-:W-:Y:S02]  /*5240*/  FSEL R137, R195, -INF , !P2 ;  /* 0xff800000c3897808 */ /* 0x000fe40005000000 */
[----:B------:R-:W-:Y:S02]  /*5250*/  ISETP.GE.AND P2, PT, R58, R53, PT ;  /* 0x000000353a00720c */ /* 0x000fe40003f46270 */
[----:B------:R-:W-:-:S02]  /*5260*/  FSEL R88, R192, -INF , !P6 ;  /* 0xff800000c0587808 */ /* 0x000fc40007000000 */
[----:B------:R-:W-:Y:S02]  /*5270*/  LOP3.LUT R6, R6, 0xff, RZ, 0xc0, !PT ;  /* 0x000000ff06067812 */ /* 0x000fe400078ec0ff */
[-C--:B------:R-:W-:Y:S02]  /*5280*/  ISETP.GE.AND P6, PT, R56, R52.reuse, PT ;  /* 0x000000343800720c */ /* 0x080fe40003fc6270 */
[----:B------:R-:W-:Y:S02]  /*5290*/  FSEL R68, R193, -INF , !P4 ;  /* 0xff800000c1447808 */ /* 0x000fe40006000000 */
[----:B------:R-:W-:Y:S02]  /*52a0*/  ISETP.GE.AND P4, PT, R58, R52, PT ;  /* 0x000000343a00720c */ /* 0x000fe40003f86270 */
[----:B------:R-:W-:Y:S02]  /*52b0*/  FSEL R73, R210, -INF , !P2 ;  /* 0xff800000d2497808 */ /* 0x000fe40005000000 */
[----:B------:R-:W-:-:S02]  /*52c0*/  ISETP.LE.U32.AND P2, PT, R6, UR23, PT ;  /* 0x0000001706007c0c */ /* 0x000fc4000bf43070 */
[----:B------:R-:W-:Y:S02]  /*52d0*/  FSEL R66, R201, -INF , !P6 ;  /* 0xff800000c9427808 */ /* 0x000fe40007000000 */
[----:B------:R-:W-:Y:S02]  /*52e0*/  PRMT R141, R65, 0x7610, R141 ;  /* 0x00007610418d7816 */ /* 0x000fe4000000008d */
[C---:B------:R-:W-:Y:S02]  /*52f0*/  ISETP.GE.AND P5, PT, R61.reuse, R52, PT ;  /* 0x000000343d00720c */ /* 0x040fe40003fa6270 */
[----:B------:R-:W-:Y:S02]  /*5300*/  ISETP.GE.AND P6, PT, R61, R53, PT ;  /* 0x000000353d00720c */ /* 0x000fe40003fc6270 */
[----:B------:R-:W-:Y:S02]  /*5310*/  FSEL R61, R208, -INF , !P4 ;  /* 0xff800000d03d7808 */ /* 0x000fe40006000000 */
[----:B------:R-:W-:-:S02]  /*5320*/  ISETP.LE.U32.AND P4, PT, R7, UR23, PT ;  /* 0x0000001707007c0c */ /* 0x000fc4000bf83070 */
[----:B---3--:R-:W-:Y:S01]  /*5330*/  F2FP.F16.F32.PACK_AB R6, R15, R9 ;  /* 0x000000090f06723e */ /* 0x008fe200000000ff */
[----:B------:R-:W-:Y:S01]  /*5340*/  @!P1 HADD2 R82, -R141.H0_H0, -RZ.H0_H0 ;  /* 0xa00000ff8d529230 */ /* 0x000fe20000000900 */
[----:B------:R-:W-:Y:S01]  /*5350*/  PRMT R78, R65, 0x7632, R78 ;  /* 0x00007632414e7816 */ /* 0x000fe2000000004e */
[----:B------:R-:W-:Y:S01]  /*5360*/  IMAD.MOV.U32 R135, RZ, RZ, R48 ;  /* 0x000000ffff877224 */ /* 0x000fe200078e0030 */
[----:B------:R-:W-:Y:S02]  /*5370*/  PRMT R79, R6, 0x7610, R79 ;  /* 0x00007610064f7816 */ /* 0x000fe4000000004f */
[----:B------:R-:W-:Y:S02]  /*5380*/  PRMT R48, R141, 0x5410, R78 ;  /* 0x000054108d307816 */ /* 0x000fe4000000004e */
[----:B------:R-:W-:Y:S01]  /*5390*/  @!P1 PRMT R141, R82, 0x5410, RZ ;  /* 0x00005410528d9816 */ /* 0x000fe200000000ff */
[----:B------:R-:W-:Y:S01]  /*53a0*/  @!P2 HADD2 R84, -R79.H0_H0, -RZ.H0_H0 ;  /* 0xa00000ff4f54a230 */ /* 0x000fe20000000900 */
[----:B------:R-:W-:-:S02]  /*53b0*/  PRMT R82, R6, 0x7632, R82 ;  /* 0x0000763206527816 */ /* 0x000fc40000000052 */
[----:B------:R-:W-:Y:S01]  /*53c0*/  LOP3.LUT R5, R4, 0xffff, RZ, 0xc0, !PT ;  /* 0x0000ffff04057812 */ /* 0x000fe200078ec0ff */
[----:B------:R-:W-:Y:S01]  /*53d0*/  MUFU.EX2 R20, R92 ;  /* 0x0000005c00147308 */ /* 0x000fe20000000800 */
[----:B------:R-:W-:Y:S01]  /*53e0*/  PRMT R239, R79, 0x5410, R82 ;  /* 0x000054104fef7816 */ /* 0x000fe20000000052 */
[----:B------:R-:W-:Y:S01]  /*53f0*/  @!P4 HADD2 R83, -R82.H0_H0, -RZ.H0_H0 ;  /* 0xa00000ff5253c230 */ /* 0x000fe20000000900 */
[----:B------:R-:W-:Y:S02]  /*5400*/  SHF.R.U32.HI R5, RZ, 0x8, R5 ;  /* 0x00000008ff057819 */ /* 0x000fe40000011605 */
[----:B------:R-:W-:-:S03]  /*5410*/  @!P2 PRMT R79, R84, 0x5410, RZ ;  /* 0x00005410544fa816 */ /* 0x000fc600000000ff */
[----:B------:R-:W1:Y:S01]  /*5420*/  MUFU.EX2 R22, R93 ;  /* 0x0000005d00167308 */ /* 0x000e620000000800 */
[-C--:B------:R-:W-:Y:S02]  /*5430*/  ISETP.GE.AND P2, PT, R72, R52.reuse, PT ;  /* 0x000000344800720c */ /* 0x080fe40003f46270 */
[----:B------:R-:W-:Y:S02]  /*5440*/  LOP3.LUT R5, R5, 0xffff, RZ, 0xc0, !PT ;  /* 0x0000ffff05057812 */ /* 0x000fe400078ec0ff */
[----:B------:R-:W-:Y:S02]  /*5450*/  @!P4 PRMT R82, R83, 0x5410, RZ ;  /* 0x000054105352c816 */ /* 0x000fe400000000ff */
[----:B------:R-:W-:Y:S02]  /*5460*/  ISETP.GE.AND P4, PT, R70, R52, PT ;  /* 0x000000344600720c */ /* 0x000fe40003f86270 */
[----:B------:R-:W-:Y:S02]  /*5470*/  FSEL R34, R245, -INF , !P2 ;  /* 0xff800000f5227808 */ /* 0x000fe40005000000 */
[----:B------:R-:W-:-:S02]  /*5480*/  LOP3.LUT R6, R4, 0xff, RZ, 0xc0, !PT ;  /* 0x000000ff04067812 */ /* 0x000fc400078ec0ff */
[----:B------:R-:W-:Y:S01]  /*5490*/  ISETP.LE.U32.AND P2, PT, R5, UR23, PT ;  /* 0x0000001705007c0c */ /* 0x000fe2000bf43070 */
[----:B------:R-:W-:Y:S01]  /*54a0*/  FFMA.FTZ R5, R18, UR43, -R3 ;  /* 0x0000002b12057c23 */ /* 0x000fe20008010803 */
[----:B------:R-:W-:Y:S02]  /*54b0*/  FSEL R37, R244, -INF , !P4 ;  /* 0xff800000f4257808 */ /* 0x000fe40006000000 */
[----:B------:R-:W-:Y:S01]  /*54c0*/  ISETP.LE.U32.AND P4, PT, R6, UR23, PT ;  /* 0x0000001706007c0c */ /* 0x000fe2000bf83070 */
[----:B------:R3:W-:Y:S01]  /*54d0*/  MUFU.EX2 R17, R5 ;  /* 0x0000000500117308 */ /* 0x0007e20000000800 */
[----:B-1----:R-:W-:-:S04]  /*54e0*/  F2FP.F16.F32.PACK_AB R6, R22, R20 ;  /* 0x000000141606723e */ /* 0x002fc800000000ff */
[----:B------:R-:W-:Y:S01]  /*54f0*/  PRMT R92, R6, 0x7610, R92 ;  /* 0x00007610065c7816 */ /* 0x000fe2000000005c */
[----:B---3--:R-:W-:-:S04]  /*5500*/  FFMA.FTZ R5, R28, UR43, -R3 ;  /* 0x0000002b1c057c23 */ /* 0x008fc80008010803 */
[----:B------:R1:W3:Y:S01]  /*5510*/  MUFU.EX2 R21, R5 ;  /* 0x0000000500157308 */ /* 0x0002e20000000800 */
[----:B------:R-:W-:Y:S01]  /*5520*/  PRMT R84, R6, 0x7632, R84 ;  /* 0x0000763206547816 */ /* 0x000fe20000000054 */
[----:B------:R-:W-:Y:S01]  /*5530*/  @!P4 HADD2 R85, -R92.H0_H0, -RZ.H0_H0 ;  /* 0xa00000ff5c55c230 */ /* 0x000fe20000000900 */
[----:B------:R-:W-:Y:S02]  /*5540*/  UIADD3 UR45, UR42, 0x1, URZ ;  /* 0x000000012a2d7890 */ /* 0x000fe4000fffe03f */
[----:B------:R-:W-:Y:S02]  /*5550*/  PRMT R134, R92, 0x5410, R84 ;  /* 0x000054105c867816 */ /* 0x000fe40000000054 */
[----:B------:R-:W-:Y:S02]  /*5560*/  @!P4 PRMT R92, R85, 0x5410, RZ ;  /* 0x00005410555cc816 */ /* 0x000fe400000000ff */
[----:B-1----:R-:W-:-:S04]  /*5570*/  SHF.R.U32.HI R5, RZ, 0x10, R4 ;  /* 0x00000010ff057819 */ /* 0x002fc80000011604 */
[----:B------:R-:W-:-:S04]  /*5580*/  LOP3.LUT R5, R5, 0xff, RZ, 0xc0, !PT ;  /* 0x000000ff05057812 */ /* 0x000fc800078ec0ff */
[----:B------:R-:W-:Y:S01]  /*5590*/  ISETP.LE.U32.AND P4, PT, R5, UR23, PT ;  /* 0x0000001705007c0c */ /* 0x000fe2000bf83070 */
[----:B------:R-:W-:Y:S01]  /*55a0*/  ULOP3.LUT UR45, UR45, UR35, URZ, 0x3c, !UPT ;  /* 0x000000232d2d7292 */ /* 0x000fe2000f8e3c3f */
[----:B------:R-:W-:Y:S02]  /*55b0*/  SHF.R.U32.HI R6, RZ, 0x18, R4 ;  /* 0x00000018ff067819 */ /* 0x000fe40000011604 */
[----:B---3--:R-:W-:Y:S01]  /*55c0*/  F2FP.F16.F32.PACK_AB R4, R21, R17 ;  /* 0x000000111504723e */ /* 0x008fe200000000ff */
[----:B------:R-:W-:-:S03]  /*55d0*/  @!P2 HADD2 R87, -R84.H0_H0, -RZ.H0_H0 ;  /* 0xa00000ff5457a230 */ /* 0x000fc60000000900 */
[C---:B------:R-:W-:Y:S02]  /*55e0*/  PRMT R77, R4.reuse, 0x7610, R77 ;  /* 0x00007610044d7816 */ /* 0x040fe4000000004d */
[----:B------:R-:W-:Y:S02]  /*55f0*/  PRMT R85, R4, 0x7632, R85 ;  /* 0x0000763204557816 */ /* 0x000fe40000000055 */
[----:B------:R-:W-:Y:S01]  /*5600*/  LOP3.LUT R4, R139, UR45, RZ, 0x3c, !PT ;  /* 0x0000002d8b047c12 */ /* 0x000fe2000f8e3cff */
[----:B------:R-:W-:Y:S01]  /*5610*/  FADD.FTZ R7, R14, R13 ;  /* 0x0000000d0e077221 */ /* 0x000fe20000010000 */
[----:B------:R-:W-:Y:S01]  /*5620*/  @!P4 HADD2 R86, -R77.H0_H0, -RZ.H0_H0 ;  /* 0xa00000ff4d56c230 */ /* 0x000fe20000000900 */
[----:B------:R-:W-:Y:S02]  /*5630*/  @!P2 PRMT R84, R87, 0x5410, RZ ;  /* 0x000054105754a816 */ /* 0x000fe400000000ff */
[----:B------:R-:W-:-:S04]  /*5640*/  IMAD.WIDE.U32 R64, R4, -0x326172a9, RZ ;  /* 0xcd9e8d5704407825 */ /* 0x000fc800078e00ff */
[----:B------:R-:W-:Y:S01]  /*5650*/  FADD.FTZ R5, R12, R7 ;  /* 0x000000070c057221 */ /* 0x000fe20000010000 */
[----:B------:R-:W-:Y:S02]  /*5660*/  ISETP.GE.AND P2, PT, R72, R53, PT ;  /* 0x000000354800720c */ /* 0x000fe40003f46270 */
[----:B------:R-:W-:Y:S02]  /*5670*/  PRMT R72, R77, 0x5410, R85 ;  /* 0x000054104d487816 */ /* 0x000fe40000000055 */
[----:B------:R-:W-:Y:S01]  /*5680*/  @!P4 PRMT R77, R86, 0x5410, RZ ;  /* 0x00005410564dc816 */ /* 0x000fe200000000ff */
[----:B------:R-:W-:Y:S01]  /*5690*/  FADD.FTZ R5, R11, R5 ;  /* 0x000000050b057221 */ /* 0x000fe20000010000 */
[----:B------:R-:W-:Y:S02]  /*56a0*/  ISETP.LE.U32.AND P4, PT, R6, UR23, PT ;  /* 0x0000001706007c0c */ /* 0x000fe4000bf83070 */
[----:B--2---:R-:W-:Y:S02]  /*56b0*/  LOP3.LUT R4, R65, UR21, R146, 0x96, !PT ;  /* 0x0000001541047c12 */ /* 0x004fe4000f8e9692 */
[----:B------:R-:W-:Y:S01]  /*56c0*/  LOP3.LUT R6, R27, UR19, R64, 0x96, !PT ;  /* 0x000000131b067c12 */ /* 0x000fe2000f8e9640 */
[----:B------:R-:W-:-:S02]  /*56d0*/  FADD.FTZ R14, R9, R5 ;  /* 0x00000005090e7221 */ /* 0x000fc40000010000 */
[----:B------:R-:W-:-:S04]  /*56e0*/  IMAD.WIDE.U32 R4, R4, -0x2daee0ad, RZ ;  /* 0xd2511f5304047825 */ /* 0x000fc800078e00ff */
[----:B------:R-:W-:Y:S01]  /*56f0*/  IMAD.WIDE.U32 R6, R6, -0x2daee0ad, RZ ;  /* 0xd2511f5306067825 */ /* 0x000fe200078e00ff */
[----:B------:R-:W-:-:S04]  /*5700*/  LOP3.LUT R10, R5, UR18, R46, 0x96, !PT ;  /* 0x00000012050a7c12 */ /* 0x000fc8000f8e962e */
[----:B------:R-:W-:Y:S01]  /*5710*/  LOP3.LUT R8, R7, UR16, R4, 0x96, !PT ;  /* 0x0000001007087c12 */ /* 0x000fe2000f8e9604 */
        /* <DEDUP_REMOVED lines=8> */
[----:B------:R-:W-:Y:S01]  /*57a0*/  IMAD.WIDE.U32 R6, R6, -0x326172a9, RZ ;  /* 0xcd9e8d5706067825 */ /* 0x000fe200078e00ff */
[----:B------:R-:W-:Y:S03]  /*57b0*/  MUFU.EX2 R10, R164 ;  /* 0x000000a4000a7308 */ /* 0x000fe60000000800 */
[----:B------:R-:W-:-:S05]  /*57c0*/  IMAD.WIDE.U32 R4, R4, -0x326172a9, RZ ;  /* 0xcd9e8d5704047825 */ /* 0x000fca00078e00ff */
[----:B------:R-:W1:Y:S01]  /*57d0*/  MUFU.EX2 R19, R165 ;  /* 0x000000a500137308 */ /* 0x000e620000000800 */
[----:B------:R-:W-:Y:S01]  /*57e0*/  LOP3.LUT R6, R5, UR39, R6, 0x96, !PT ;  /* 0x0000002705067c12 */ /* 0x000fe2000f8e9606 */
[----:B------:R-:W-:Y:S01]  /*57f0*/  @!P4 HADD2 R89, -R85.H0_H0, -RZ.H0_H0 ;  /* 0xa00000ff5559c230 */ /* 0x000fe20000000900 */
[----:B------:R-:W-:Y:S02]  /*5800*/  FSEL R58, R209, -INF , !P5 ;  /* 0xff800000d13a7808 */ /* 0x000fe40006800000 */
[----:B------:R-:W-:Y:S02]  /*5810*/  ISETP.GE.AND P5, PT, R71, R52, PT ;  /* 0x000000344700720c */ /* 0x000fe40003fa6270 */
[----:B------:R-:W-:Y:S02]  /*5820*/  LOP3.LUT R23, R7, UR13, R8, 0x96, !PT ;  /* 0x0000000d07177c12 */ /* 0x000fe4000f8e9608 */
[----:B------:R-:W-:Y:S01]  /*5830*/  LOP3.LUT R7, R6, 0xff, RZ, 0xc0, !PT ;  /* 0x000000ff06077812 */ /* 0x000fe200078ec0ff */
[----:B------:R-:W-:Y:S01]  /*5840*/  @!P3 HADD2 R81, -R78.H0_H0, -RZ.H0_H0 ;  /* 0xa00000ff4e51b230 */ /* 0x000fe20000000900 */
[----:B------:R-:W-:-:S02]  /*5850*/  FSEL R56, R232, -INF , !P5 ;  /* 0xff800000e8387808 */ /* 0x000fc40006800000 */
[----:B------:R-:W-:Y:S02]  /*5860*/  @!P4 PRMT R85, R89, 0x5410, RZ ;  /* 0x000054105955c816 */ /* 0x000fe400000000ff */
[----:B------:R-:W-:Y:S02]  /*5870*/  ISETP.GE.AND P5, PT, R69, R52, PT ;  /* 0x000000344500720c */ /* 0x000fe40003fa6270 */
[----:B------:R-:W-:Y:S01]  /*5880*/  ISETP.LE.U32.AND P4, PT, R7, UR23, PT ;  /* 0x0000001707007c0c */ /* 0x000fe2000bf83070 */
[----:B------:R-:W-:Y:S01]  /*5890*/  FFMA.FTZ R182, R32, UR43, -R3 ;  /* 0x0000002b20b67c23 */ /* 0x000fe20008010803 */
[-C--:B------:R-:W-:Y:S01]  /*58a0*/  ISETP.GE.AND P1, PT, R71, R53.reuse, PT ;  /* 0x000000354700720c */ /* 0x080fe20003f26270 */
[----:B------:R-:W-:Y:S01]  /*58b0*/  IMAD.MOV.U32 R63, RZ, RZ, R176 ;  /* 0x000000ffff3f7224 */ /* 0x000fe200078e00b0 */
[----:B------:R-:W-:Y:S01]  /*58c0*/  @!P3 PRMT R78, R81, 0x5410, RZ ;  /* 0x00005410514eb816 */ /* 0x000fe200000000ff */
[----:B------:R-:W-:Y:S01]  /*58d0*/  IMAD.MOV.U32 R71, RZ, RZ, R181 ;  /* 0x000000ffff477224 */ /* 0x000fe200078e00b5 */
[----:B------:R-:W-:Y:S01]  /*58e0*/  FSEL R47, R233, -INF , !P5 ;  /* 0xff800000e92f7808 */ /* 0x000fe20006800000 */
[--C-:B------:R-:W-:Y:S01]  /*58f0*/  FFMA.FTZ R9, R59, UR43, -R3.reuse ;  /* 0x0000002b3b097c23 */ /* 0x100fe20008010803 */
[----:B-1----:R-:W-:Y:S01]  /*5900*/  F2FP.F16.F32.PACK_AB R7, R19, R10 ;  /* 0x0000000a1307723e */ /* 0x002fe200000000ff */
[--C-:B------:R-:W-:Y:S01]  /*5910*/  FFMA.FTZ R8, R16, UR43, -R3.reuse ;  /* 0x0000002b10087c23 */ /* 0x100fe20008010803 */
[-C--:B------:R-:W-:Y:S01]  /*5920*/  ISETP.GE.AND P3, PT, R69, R53.reuse, PT ;  /* 0x000000354500720c */ /* 0x080fe20003f66270 */
[----:B------:R-:W-:Y:S01]  /*5930*/  FFMA.FTZ R18, R60, UR43, -R3 ;  /* 0x0000002b3c127c23 */ /* 0x000fe20008010803 */
[----:B------:R-:W-:Y:S01]  /*5940*/  ISETP.GE.AND P5, PT, R70, R53, PT ;  /* 0x000000354600720c */ /* 0x000fe20003fa6270 */
[----:B------:R-:W-:-:S02]  /*5950*/  IMAD.MOV.U32 R32, RZ, RZ, R180 ;  /* 0x000000ffff207224 */ /* 0x000fc400078e00b4 */
        /* <DEDUP_REMOVED lines=20> */
[----:B------:R-:W-:-:S02]  /*5aa0*/  LOP3.LUT R3, R6, 0xffff, RZ, 0xc0, !PT ;  /* 0x0000ffff06037812 */ /* 0x000fc400078ec0ff */
[C---:B------:R-:W-:Y:S02]  /*5ab0*/  PRMT R81, R7.reuse, 0x7610, R81 ;  /* 0x0000761007517816 */ /* 0x040fe40000000051 */
[----:B------:R-:W-:Y:S02]  /*5ac0*/  SHF.R.U32.HI R3, RZ, 0x8, R3 ;  /* 0x00000008ff037819 */ /* 0x000fe40000011603 */
[----:B------:R-:W-:Y:S01]  /*5ad0*/  PRMT R83, R7, 0x7632, R83 ;  /* 0x0000763207537816 */ /* 0x000fe20000000053 */
[----:B------:R-:W-:Y:S01]  /*5ae0*/  @!P4 HADD2 R95, -R81.H0_H0, -RZ.H0_H0 ;  /* 0xa00000ff515fc230 */ /* 0x000fe20000000900 */
[----:B------:R-:W-:Y:S02]  /*5af0*/  LOP3.LUT R3, R3, 0xffff, RZ, 0xc0, !PT ;  /* 0x0000ffff03037812 */ /* 0x000fe400078ec0ff */
[----:B------:R-:W-:Y:S02]  /*5b00*/  PRMT R33, R81, 0x5410, R83 ;  /* 0x0000541051217816 */ /* 0x000fe40000000053 */
[----:B------:R-:W-:-:S02]  /*5b10*/  @!P4 PRMT R81, R95, 0x5410, RZ ;  /* 0x000054105f51c816 */ /* 0x000fc400000000ff */
[----:B------:R-:W-:Y:S01]  /*5b20*/  ISETP.LE.U32.AND P4, PT, R3, UR23, PT ;  /* 0x0000001703007c0c */ /* 0x000fe2000bf83070 */
[----:B------:R-:W-:Y:S01]  /*5b30*/  FADD.FTZ R11, R15, R14 ;  /* 0x0000000e0f0b7221 */ /* 0x000fe20000010000 */
[----:B------:R-:W-:Y:S08]  /*5b40*/  MUFU.EX2 R13, R9 ;  /* 0x00000009000d7308 */ /* 0x000ff00000000800 */
[----:B------:R-:W1:Y:S01]  /*5b50*/  MUFU.EX2 R14, R8 ;  /* 0x00000008000e7308 */ /* 0x000e620000000800 */
[----:B------:R-:W-:-:S02]  /*5b60*/  SHF.R.U32.HI R3, RZ, 0x18, R6 ;  /* 0x00000018ff037819 */ /* 0x000fc40000011606 */
[----:B------:R-:W-:-:S05]  /*5b70*/  @!P4 HADD2 R94, -R83.H0_H0, -RZ.H0_H0 ;  /* 0xa00000ff535ec230 */ /* 0x000fca0000000900 */
[----:B------:R-:W-:Y:S02]  /*5b80*/  @!P4 PRMT R83, R94, 0x5410, RZ ;  /* 0x000054105e53c816 */ /* 0x000fe400000000ff */
[----:B------:R-:W-:Y:S02]  /*5b90*/  ISETP.LE.U32.AND P4, PT, R3, UR23, PT ;  /* 0x0000001703007c0c */ /* 0x000fe4000bf83070 */
[----:B-1----:R-:W-:-:S04]  /*5ba0*/  F2FP.F16.F32.PACK_AB R7, R14, R13 ;  /* 0x0000000d0e07723e */ /* 0x002fc800000000ff */
[C---:B------:R-:W-:Y:S02]  /*5bb0*/  PRMT R80, R7.reuse, 0x7632, R80 ;  /* 0x0000763207507816 */ /* 0x040fe40000000050 */
[----:B------:R-:W-:Y:S01]  /*5bc0*/  SHF.R.U32.HI R3, RZ, 0x10, R6 ;  /* 0x00000010ff037819 */ /* 0x000fe20000011606 */
[----:B------:R-:W-:Y:S01]  /*5bd0*/  IMAD.MOV.U32 R30, RZ, RZ, R71 ;  /* 0x000000ffff1e7224 */ /* 0x000fe200078e0047 */
[----:B------:R-:W-:-:S03]  /*5be0*/  PRMT R76, R7, 0x7610, R76 ;  /* 0x00007610074c7816 */ /* 0x000fc6000000004c */
[----:B------:R-:W-:Y:S02]  /*5bf0*/  @!P4 HADD2 R98, -R80.H0_H0, -RZ.H0_H0 ;  /* 0xa00000ff5062c230 */ /* 0x000fe40000000900 */
[----:B------:R-:W-:Y:S01]  /*5c00*/  IMAD.MOV.U32 R71, RZ, RZ, R63 ;  /* 0x000000ffff477224 */ /* 0x000fe200078e003f */
[----:B------:R-:W-:Y:S01]  /*5c10*/  LOP3.LUT R3, R3, 0xff, RZ, 0xc0, !PT ;  /* 0x000000ff03037812 */ /* 0x000fe200078ec0ff */
[----:B------:R-:W-:Y:S01]  /*5c20*/  IMAD.MOV.U32 R63, RZ, RZ, R136 ;  /* 0x000000ffff3f7224 */ /* 0x000fe200078e0088 */
[----:B------:R-:W-:Y:S02]  /*5c30*/  PRMT R136, R76, 0x5410, R80 ;  /* 0x000054104c887816 */ /* 0x000fe40000000050 */
[----:B------:R-:W-:Y:S02]  /*5c40*/  @!P4 PRMT R80, R98, 0x5410, RZ ;  /* 0x000054106250c816 */ /* 0x000fe400000000ff */
[----:B------:R-:W-:Y:S01]  /*5c50*/  ISETP.LE.U32.AND P4, PT, R3, UR23, PT ;  /* 0x0000001703007c0c */ /* 0x000fe2000bf83070 */
[----:B------:R-:W-:Y:S01]  /*5c60*/  FADD.FTZ R8, R20, R129 ;  /* 0x0000008114087221 */ /* 0x000fe20000010000 */
[----:B------:R-:W-:Y:S08]  /*5c70*/  MUFU.EX2 R15, R167 ;  /* 0x000000a7000f7308 */ /* 0x000ff00000000800 */
[----:B------:R-:W1:Y:S01]  /*5c80*/  MUFU.EX2 R20, R166 ;  /* 0x000000a600147308 */ /* 0x000e620000000800 */
[----:B------:R-:W-:-:S02]  /*5c90*/  LOP3.LUT R3, R4, 0xff, RZ, 0xc0, !PT ;  /* 0x000000ff04037812 */ /* 0x000fc400078ec0ff */
[----:B------:R-:W-:-:S05]  /*5ca0*/  @!P4 HADD2 R99, -R76.H0_H0, -RZ.H0_H0 ;  /* 0xa00000ff4c63c230 */ /* 0x000fca0000000900 */
[----:B------:R-:W-:Y:S02]  /*5cb0*/  @!P4 PRMT R76, R99, 0x5410, RZ ;  /* 0x00005410634cc816 */ /* 0x000fe400000000ff */
[----:B------:R-:W-:Y:S02]  /*5cc0*/  ISETP.LE.U32.AND P4, PT, R3, UR23, PT ;  /* 0x0000001703007c0c */ /* 0x000fe4000bf83070 */
[----:B------:R-:W-:Y:S02]  /*5cd0*/  LOP3.LUT R3, R4, 0xffff, RZ, 0xc0, !PT ;  /* 0x0000ffff04037812 */ /* 0x000fe400078ec0ff */
[----:B-1----:R-:W-:-:S04]  /*5ce0*/  F2FP.F16.F32.PACK_AB R6, R20, R15 ;  /* 0x0000000f1406723e */ /* 0x002fc800000000ff */
        /* <DEDUP_REMOVED lines=17> */
[----:B------:R-:W-:Y:S02]  /*5e00*/  SHF.R.U32.HI R4, RZ, 0x10, R4 ;  /* 0x00000010ff047819 */ /* 0x000fe40000011604 */
[----:B------:R-:W-:-:S03]  /*5e10*/  PRMT R86, R3, 0x7610, R86 ;  /* 0x0000761003567816 */ /* 0x000fc60000000056 */
[----:B------:R-:W-:Y:S01]  /*5e20*/  @!P4 HADD2 R107, -R93.H0_H0, -RZ.H0_H0 ;  /* 0xa00000ff5d6bc230 */ /* 0x000fe20000000900 */
[----:B------:R-:W-:Y:S01]  /*5e30*/  LOP3.LUT R3, R4, 0xff, RZ, 0xc0, !PT ;  /* 0x000000ff04037812 */ /* 0x000fe200078ec0ff */
[----:B------:R-:W-:Y:S01]  /*5e40*/  IMAD.MOV.U32 R62, RZ, RZ, R230 ;  /* 0x000000ffff3e7224 */ /* 0x000fe200078e00e6 */
[----:B------:R-:W-:Y:S02]  /*5e50*/  PRMT R230, R86, 0x5410, R93 ;  /* 0x0000541056e67816 */ /* 0x000fe4000000005d */
[----:B------:R-:W-:Y:S02]  /*5e60*/  @!P4 PRMT R93, R107, 0x5410, RZ ;  /* 0x000054106b5dc816 */ /* 0x000fe400000000ff */
[----:B------:R-:W-:Y:S01]  /*5e70*/  ISETP.LE.U32.AND P4, PT, R3, UR23, PT ;  /* 0x0000001703007c0c */ /* 0x000fe2000bf83070 */
[----:B------:R-:W-:Y:S01]  /*5e80*/  MUFU.EX2 R16, R196 ;  /* 0x000000c400107308 */ /* 0x000fe20000000800 */
[----:B------:R-:W-:-:S07]  /*5e90*/  IMAD.WIDE.U32 R4, R23, -0x2daee0ad, RZ ;  /* 0xd2511f5317047825 */ /* 0x000fce00078e00ff */
[----:B------:R-:W1:Y:S01]  /*5ea0*/  MUFU.EX2 R17, R183 ;  /* 0x000000b700117308 */ /* 0x000e620000000800 */
[----:B------:R-:W-:-:S03]  /*5eb0*/  LOP3.LUT R3, R5, UR40, R12, 0x96, !PT ;  /* 0x0000002805037c12 */ /* 0x000fc6000f8e960c */
[----:B------:R-:W-:Y:S01]  /*5ec0*/  @!P4 HADD2 R114, -R86.H0_H0, -RZ.H0_H0 ;  /* 0xa00000ff5672c230 */ /* 0x000fe20000000900 */
[----:B------:R-:W-:-:S04]  /*5ed0*/  LOP3.LUT R6, R3, 0xff, RZ, 0xc0, !PT ;  /* 0x000000ff03067812 */ /* 0x000fc800078ec0ff */
[----:B------:R-:W-:Y:S02]  /*5ee0*/  @!P4 PRMT R86, R114, 0x5410, RZ ;  /* 0x000054107256c816 */ /* 0x000fe400000000ff */
[----:B------:R-:W-:Y:S01]  /*5ef0*/  ISETP.LE.U32.AND P4, PT, R6, UR23, PT ;  /* 0x0000001706007c0c */ /* 0x000fe2000bf83070 */
[----:B------:R-:W-:Y:S01]  /*5f00*/  FADD.FTZ R9, R21, R7 ;  /* 0x0000000715097221 */ /* 0x000fe20000010000 */
[----:B------:R-:W-:Y:S02]  /*5f10*/  LOP3.LUT R6, R3, 0xffff, RZ, 0xc0, !PT ;  /* 0x0000ffff03067812 */ /* 0x000fe400078ec0ff */
[----:B-1----:R-:W-:-:S04]  /*5f20*/  F2FP.F16.F32.PACK_AB R7, R17, R16 ;  /* 0x000000101107723e */ /* 0x002fc800000000ff */
[C---:B------:R-:W-:Y:S02]  /*5f30*/  PRMT R31, R7.reuse, 0x7610, R31 ;  /* 0x00007610071f7816 */ /* 0x040fe4000000001f */
[----:B------:R-:W-:Y:S02]  /*5f40*/  SHF.R.U32.HI R6, RZ, 0x8, R6 ;  /* 0x00000008ff067819 */ /* 0x000fe40000011606 */
[----:B------:R-:W-:Y:S01]  /*5f50*/  PRMT R228, R7, 0x7632, R228 ;  /* 0x0000763207e47816 */ /* 0x000fe200000000e4 */
[----:B------:R-:W-:Y:S02]  /*5f60*/  @!P4 HADD2 R115, -R31.H0_H0, -RZ.H0_H0 ;  /* 0xa00000ff1f73c230 */ /* 0x000fe40000000900 */
[----:B------:R-:W-:Y:S01]  /*5f70*/  IMAD.MOV.U32 R166, RZ, RZ, R71 ;  /* 0x000000ffffa67224 */ /* 0x000fe200078e0047 */
[----:B------:R-:W-:Y:S01]  /*5f80*/  LOP3.LUT R6, R6, 0xffff, RZ, 0xc0, !PT ;  /* 0x0000ffff06067812 */ /* 0x000fe200078ec0ff */
[----:B------:R-:W-:Y:S01]  /*5f90*/  IMAD.MOV.U32 R71, RZ, RZ, R135 ;  /* 0x000000ffff477224 */ /* 0x000fe200078e0087 */
[----:B------:R-:W-:-:S02]  /*5fa0*/  PRMT R135, R31, 0x5410, R228 ;  /* 0x000054101f877816 */ /* 0x000fc400000000e4 */
[----:B------:R-:W-:Y:S01]  /*5fb0*/  @!P4 PRMT R31, R115, 0x5410, RZ ;  /* 0x00005410731fc816 */ /* 0x000fe200000000ff */
[----:B------:R-:W-:Y:S01]  /*5fc0*/  FADD.FTZ R8, R22, R8 ;  /* 0x0000000816087221 */ /* 0x000fe20000010000 */
[----:B------:R-:W-:Y:S01]  /*5fd0*/  ISETP.LE.U32.AND P4, PT, R6, UR23, PT ;  /* 0x0000001706007c0c */ /* 0x000fe2000bf83070 */
[----:B------:R-:W-:Y:S02]  /*5fe0*/  MUFU.EX2 R12, R25 ;  /* 0x00000019000c7308 */ /* 0x000fe40000000800 */
[----:B------:R-:W-:Y:S01]  /*5ff0*/  FADD.FTZ R8, R10, R8 ;  /* 0x000000080a087221 */ /* 0x000fe20000010000 */
[----:B------:R-:W-:-:S05]  /*6000*/  SHF.R.U32.HI R6, RZ, 0x10, R3 ;  /* 0x00000010ff067819 */ /* 0x000fca0000011603 */
[----:B------:R-:W1:Y:S01]  /*6010*/  MUFU.EX2 R10, R24 ;  /* 0x00000018000a7308 */ /* 0x000e620000000800 */
[----:B------:R-:W-:-:S03]  /*6020*/  LOP3.LUT R6, R6, 0xff, RZ, 0xc0, !PT ;  /* 0x000000ff06067812 */ /* 0x000fc600078ec0ff */
[----:B------:R-:W-:-:S05]  /*6030*/  @!P4 HADD2 R118, -R228.H0_H0, -RZ.H0_H0 ;  /* 0xa00000ffe476c230 */ /* 0x000fca0000000900 */
[----:B------:R-:W-:Y:S02]  /*6040*/  @!P4 PRMT R228, R118, 0x5410, RZ ;  /* 0x0000541076e4c816 */ /* 0x000fe400000000ff */
[----:B------:R-:W-:Y:S02]  /*6050*/  ISETP.LE.U32.AND P4, PT, R6, UR23, PT ;  /* 0x0000001706007c0c */ /* 0x000fe4000bf83070 */
[----:B-1----:R-:W-:-:S04]  /*6060*/  F2FP.F16.F32.PACK_AB R6, R12, R10 ;  /* 0x0000000a0c06723e */ /* 0x002fc800000000ff */
[C---:B------:R-:W-:Y:S02]  /*6070*/  PRMT R226, R6.reuse, 0x7610, R226 ;  /* 0x0000761006e27816 */ /* 0x040fe400000000e2 */
[----:B------:R-:W-:-:S05]  /*6080*/  PRMT R38, R6, 0x7632, R38 ;  /* 0x0000763206267816 */ /* 0x000fca0000000026 */
[----:B------:R-:W-:Y:S01]  /*6090*/  @!P4 HADD2 R119, -R226.H0_H0, -RZ.H0_H0 ;  /* 0xa00000ffe277c230 */ /* 0x000fe20000000900 */
[----:B------:R-:W-:Y:S01]  /*60a0*/  SHF.R.U32.HI R3, RZ, 0x18, R3 ;  /* 0x00000018ff037819 */ /* 0x000fe20000011603 */
[----:B------:R-:W-:Y:S01]  /*60b0*/  IMAD.MOV.U32 R57, RZ, RZ, R223 ;  /* 0x000000ffff397224 */ /* 0x000fe200078e00df */
[----:B------:R-:W-:Y:S02]  /*60c0*/  PRMT R223, R226, 0x5410, R38 ;  /* 0x00005410e2df7816 */ /* 0x000fe40000000026 */
[----:B------:R-:W-:Y:S02]  /*60d0*/  @!P4 PRMT R226, R119, 0x5410, RZ ;  /* 0x0000541077e2c816 */ /* 0x000fe400000000ff */
[----:B------:R-:W-:Y:S01]  /*60e0*/  ISETP.LE.U32.AND P4, PT, R3, UR23, PT ;  /* 0x0000001703007c0c */ /* 0x000fe2000bf83070 */
[----:B------:R-:W-:Y:S08]  /*60f0*/  MUFU.EX2 R21, R198 ;  /* 0x000000c600157308 */ /* 0x000ff00000000800 */
[----:B------:R-:W1:Y:S01]  /*6100*/  MUFU.EX2 R23, R197 ;  /* 0x000000c500177308 */ /* 0x000e620000000800 */
[----:B------:R-:W-:-:S03]  /*6110*/  LOP3.LUT R3, R4, 0xff, RZ, 0xc0, !PT ;  /* 0x000000ff04037812 */ /* 0x000fc600078ec0ff */
        /* <DEDUP_REMOVED lines=12> */
[----:B------:R-:W-:Y:S02]  /*61e0*/  ISETP.LE.U32.AND P4, PT, R3, UR23, PT ;  /* 0x0000001703007c0c */ /* 0x000fe4000bf83070 */
[----:B------:R-:W-:-:S04]  /*61f0*/  SHF.R.U32.HI R3, RZ, 0x10, R4 ;  /* 0x00000010ff037819 */ /* 0x000fc80000011604 */
[----:B------:R-:W-:-:S07]  /*6200*/  LOP3.LUT R3, R3, 0xff, RZ, 0xc0, !PT ;  /* 0x000000ff03037812 */ /* 0x000fce00078ec0ff */
[----:B------:R-:W-:-:S05]  /*6210*/  @!P4 HADD2 R126, -R35.H0_H0, -RZ.H0_H0 ;  /* 0xa00000ff237ec230 */ /* 0x000fca0000000900 */
[----:B------:R-:W-:Y:S02]  /*6220*/  @!P4 PRMT R35, R126, 0x5410, RZ ;  /* 0x000054107e23c816 */ /* 0x000fe400000000ff */
[----:B------:R-:W-:Y:S02]  /*6230*/  ISETP.LE.U32.AND P4, PT, R3, UR23, PT ;  /* 0x0000001703007c0c */ /* 0x000fe4000bf83070 */
[----:B------:R-:W-:-:S04]  /*6240*/  FMNMX.FTZ R3, R128, R125, !PT ;  /* 0x0000007d80037209 */ /* 0x000fc80007810000 */
[----:B------:R-:W-:Y:S01]  /*6250*/  FMNMX.FTZ R3, R124, R3, !PT ;  /* 0x000000037c037209 */ /* 0x000fe20007810000 */
[----:B------:R-:W-:Y:S01]  /*6260*/  FADD.FTZ R8, R19, R8 ;  /* 0x0000000813087221 */ /* 0x000fe20000010000 */
[----:B------:R-:W-:Y:S02]  /*6270*/  MUFU.EX2 R22, R29 ;  /* 0x0000001d00167308 */ /* 0x000fe40000000800 */
[----:B------:R-:W-:-:S06]  /*6280*/  FMNMX.FTZ R3, R121, R3, !PT ;  /* 0x0000000379037209 */ /* 0x000fcc0007810000 */
[----:B------:R-:W1:Y:S01]  /*6290*/  MUFU.EX2 R19, R28 ;  /* 0x0000001c00137308 */ /* 0x000e620000000800 */
[----:B------:R-:W-:-:S04]  /*62a0*/  FMNMX.FTZ R3, R120, R3, !PT ;  /* 0x0000000378037209 */ /* 0x000fc80007810000 */
[----:B------:R-:W-:-:S04]  /*62b0*/  FMNMX.FTZ R3, R117, R3, !PT ;  /* 0x0000000375037209 */ /* 0x000fc80007810000 */
[----:B------:R-:W-:-:S04]  /*62c0*/  FMNMX.FTZ R3, R116, R3, !PT ;  /* 0x0000000374037209 */ /* 0x000fc80007810000 */
[----:B------:R-:W-:Y:S02]  /*62d0*/  FMNMX.FTZ R3, R113, R3, !PT ;  /* 0x0000000371037209 */ /* 0x000fe40007810000 */
[----:B-1----:R-:W-:Y:S02]  /*62e0*/  F2FP.F16.F32.PACK_AB R5, R22, R19 ;  /* 0x000000131605723e */ /* 0x002fe400000000ff */
[----:B------:R-:W-:Y:S02]  /*62f0*/  FMNMX.FTZ R3, R112, R3, !PT ;  /* 0x0000000370037209 */ /* 0x000fe40007810000 */
[----:B------:R-:W-:Y:S01]  /*6300*/  PRMT R24, R5, 0x7610, R24 ;  /* 0x0000761005187816 */ /* 0x000fe20000000018 */
[----:B------:R-:W-:Y:S01]  /*6310*/  FADD.FTZ R7, R13, R9 ;  /* 0x000000090d077221 */ /* 0x000fe20000010000 */
[----:B------:R-:W-:Y:S02]  /*6320*/  FMNMX.FTZ R3, R111, R3, !PT ;  /* 0x000000036f037209 */ /* 0x000fe40007810000 */
[----:B------:R-:W-:Y:S01]  /*6330*/  PRMT R225, R5, 0x7632, R225 ;  /* 0x0000763205e17816 */ /* 0x000fe200000000e1 */
[----:B------:R-:W-:Y:S01]  /*6340*/  @!P4 HADD2 R127, -R24.H0_H0, -RZ.H0_H0 ;  /* 0xa00000ff187fc230 */ /* 0x000fe20000000900 */
[----:B------:R-:W-:Y:S01]  /*6350*/  FMNMX.FTZ R3, R110, R3, !PT ;  /* 0x000000036e037209 */ /* 0x000fe20007810000 */
[----:B------:R-:W-:Y:S01]  /*6360*/  FADD.FTZ R7, R14, R7 ;  /* 0x000000070e077221 */ /* 0x000fe20000010000 */
[----:B------:R-:W-:Y:S01]  /*6370*/  IMAD.MOV.U32 R129, RZ, RZ, R71 ;  /* 0x000000ffff817224 */ /* 0x000fe200078e0047 */
[----:B------:R-:W-:Y:S01]  /*6380*/  SHF.R.U32.HI R4, RZ, 0x18, R4 ;  /* 0x00000018ff047819 */ /* 0x000fe20000011604 */
[----:B------:R-:W-:-:S02]  /*6390*/  IMAD.MOV.U32 R71, RZ, RZ, R227 ;  /* 0x000000ffff477224 */ /* 0x000fc400078e00e3 */
[----:B------:R-:W-:Y:S01]  /*63a0*/  FADD.FTZ R8, R15, R8 ;  /* 0x000000080f087221 */ /* 0x000fe20000010000 */
[----:B------:R-:W-:Y:S01]  /*63b0*/  PRMT R227, R24, 0x5410, R225 ;  /* 0x0000541018e37816 */ /* 0x000fe200000000e1 */
[----:B------:R-:W-:Y:S01]  /*63c0*/  FADD.FTZ R7, R11, R7 ;  /* 0x000000070b077221 */ /* 0x000fe20000010000 */
[----:B------:R-:W-:Y:S01]  /*63d0*/  @!P4 PRMT R24, R127, 0x5410, RZ ;  /* 0x000054107f18c816 */ /* 0x000fe200000000ff */
[----:B------:R-:W-:Y:S01]  /*63e0*/  UIADD3 UR44, UR42, 0x2, URZ ;  /* 0x000000022a2c7890 */ /* 0x000fe2000fffe03f */
[----:B------:R-:W-:Y:S02]  /*63f0*/  FMNMX.FTZ R3, R109, R3, !PT ;  /* 0x000000036d037209 */ /* 0x000fe40007810000 */
[----:B------:R-:W-:Y:S01]  /*6400*/  ISETP.LE.U32.AND P4, PT, R4, UR23, PT ;  /* 0x0000001704007c0c */ /* 0x000fe2000bf83070 */
[----:B------:R-:W-:Y:S01]  /*6410*/  FADD.FTZ R4, R20, R8 ;  /* 0x0000000814047221 */ /* 0x000fe20000010000 */
[----:B------:R-:W-:Y:S01]  /*6420*/  FMNMX.FTZ R3, R108, R3, !PT ;  /* 0x000000036c037209 */ /* 0x000fe20007810000 */
[----:B------:R-:W-:Y:S01]  /*6430*/  FADD.FTZ R5, R18, R7 ;  /* 0x0000000712057221 */ /* 0x000fe20000010000 */
[----:B------:R-:W-:Y:S01]  /*6440*/  ULOP3.LUT UR44, UR44, UR35, URZ, 0x3c, !UPT ;  /* 0x000000232c2c7292 */ /* 0x000fe2000f8e3c3f */
[----:B------:R-:W-:Y:S01]  /*6450*/  FADD.FTZ R4, R16, R4 ;  /* 0x0000000410047221 */ /* 0x000fe20000010000 */
[----:B------:R-:W-:Y:S01]  /*6460*/  FMNMX.FTZ R3, R106, R3, !PT ;  /* 0x000000036a037209 */ /* 0x000fe20007810000 */
[----:B------:R-:W-:-:S02]  /*6470*/  FADD.FTZ R5, R10, R5 ;  /* 0x000000050a057221 */ /* 0x000fc40000010000 */
[----:B------:R-:W-:Y:S01]  /*6480*/  FADD.FTZ R10, R17, R4 ;  /* 0x00000004110a7221 */ /* 0x000fe20000010000 */
[----:B------:R-:W-:Y:S02]  /*6490*/  LOP3.LUT R4, R139, UR44, RZ, 0x3c, !PT ;  /* 0x0000002c8b047c12 */ /* 0x000fe4000f8e3cff */
[----:B------:R-:W-:Y:S01]  /*64a0*/  FMNMX.FTZ R3, R105, R3, !PT ;  /* 0x0000000369037209 */ /* 0x000fe20007810000 */
[----:B------:R-:W-:Y:S02]  /*64b0*/  IMAD.MOV.U32 R167, RZ, RZ, R62 ;  /* 0x000000ffffa77224 */ /* 0x000fe400078e003e */
[----:B------:R-:W-:Y:S01]  /*64c0*/  IMAD.MOV.U32 R95, RZ, RZ, R63 ;  /* 0x000000ffff5f7224 */ /* 0x000fe200078e003f */
[----:B------:R-:W-:Y:S01]  /*64d0*/  FMNMX.FTZ R3, R102, R3, !PT ;  /* 0x0000000366037209 */ /* 0x000fe20007810000 */
[----:B------:R-:W-:-:S03]  /*64e0*/  IMAD.WIDE.U32 R62, R4, -0x326172a9, RZ ;  /* 0xcd9e8d57043e7825 */ /* 0x000fc600078e00ff */
[----:B------:R-:W-:Y:S02]  /*64f0*/  FMNMX.FTZ R3, R101, R3, !PT ;  /* 0x0000000365037209 */ /* 0x000fe40007810000 */
[----:B------:R-:W-:Y:S01]  /*6500*/  LOP3.LUT R4, R63, UR21, R146, 0x96, !PT ;  /* 0x000000153f047c12 */ /* 0x000fe2000f8e9692 */
[----:B------:R-:W-:Y:S01]  /*6510*/  FADD.FTZ R11, R12, R5 ;  /* 0x000000050c0b7221 */ /* 0x000fe20000010000 */
[----:B------:R-:W-:-:S03]  /*6520*/  FMNMX.FTZ R3, R100, R3, !PT ;  /* 0x0000000364037209 */ /* 0x000fc60007810000 */
[----:B------:R-:W-:Y:S01]  /*6530*/  IMAD.WIDE.U32 R4, R4, -0x2daee0ad, RZ ;  /* 0xd2511f5304047825 */ /* 0x000fe200078e00ff */
[----:B------:R-:W-:Y:S02]  /*6540*/  FMNMX.FTZ R3, R97, R3, !PT ;  /* 0x0000000361037209 */ /* 0x000fe40007810000 */
[----:B------:R-:W-:Y:S02]  /*6550*/  LOP3.LUT R8, R27, UR19, R62, 0x96, !PT ;  /* 0x000000131b087c12 */ /* 0x000fe4000f8e963e */
[----:B------:R-:W-:Y:S02]  /*6560*/  LOP3.LUT R6, R5, UR18, R46, 0x96, !PT ;  /* 0x0000001205067c12 */ /* 0x000fe4000f8e962e */
[----:B------:R-:W-:Y:S01]  /*6570*/  FMNMX.FTZ R3, R96, R3, !PT ;  /* 0x0000000360037209 */ /* 0x000fe20007810000 */
[----:B------:R-:W-:-:S03]  /*6580*/  IMAD.WIDE.U32 R8, R8, -0x2daee0ad, RZ ;  /* 0xd2511f5308087825 */ /* 0x000fc600078e00ff */
[----:B------:R-:W-:Y:S01]  /*6590*/  FMNMX.FTZ R3, R91, R3, !PT ;  /* 0x000000035b037209 */ /* 0x000fe20007810000 */
[----:B------:R-:W-:Y:S01]  /*65a0*/  IMAD.WIDE.U32 R6, R6, -0x326172a9, RZ ;  /* 0xcd9e8d5706067825 */ /* 0x000fe200078e00ff */
[----:B------:R-:W-:Y:S02]  /*65b0*/  LOP3.LUT R9, R9, UR16, R4, 0x96, !PT ;  /* 0x0000001009097c12 */ /* 0x000fe4000f8e9604 */
[----:B------:R-:W-:Y:S02]  /*65c0*/  FMNMX.FTZ R3, R90, R3, !PT ;  /* 0x000000035a037209 */ /* 0x000fe40007810000 */
[----:B------:R-:W-:Y:S02]  /*65d0*/  LOP3.LUT R4, R7, UR17, R26, 0x96, !PT ;  /* 0x0000001107047c12 */ /* 0x000fe4000f8e961a */
[----:B------:R-:W-:-:S03]  /*65e0*/  FMNMX.FTZ R3, R88, R3, !PT ;  /* 0x0000000358037209 */ /* 0x000fc60007810000 */
[----:B------:R-:W-:Y:S01]  /*65f0*/  IMAD.WIDE.U32 R4, R4, -0x2daee0ad, RZ ;  /* 0xd2511f5304047825 */ /* 0x000fe200078e00ff */
[----:B------:R-:W-:-:S04]  /*6600*/  FMNMX.FTZ R3, R68, R3, !PT ;  /* 0x0000000344037209 */ /* 0x000fc80007810000 */
[----:B------:R-:W-:Y:S01]  /*6610*/  LOP3.LUT R7, R5, UR14, R8, 0x96, !PT ;  /* 0x0000000e05077c12 */ /* 0x000fe2000f8e9608 */
[----:B------:R-:W-:Y:S01]  /*6620*/  IMAD.WIDE.U32 R8, R9, -0x326172a9, RZ ;  /* 0xcd9e8d5709087825 */ /* 0x000fe200078e00ff */
[----:B------:R-:W-:-:S04]  /*6630*/  FMNMX.FTZ R3, R67, R3, !PT ;  /* 0x0000000343037209 */ /* 0x000fc80007810000 */
[----:B------:R-:W-:Y:S02]  /*6640*/  FMNMX.FTZ R3, R66, R3, !PT ;  /* 0x0000000342037209 */ /* 0x000fe40007810000 */
[----:B------:R-:W-:Y:S02]  /*6650*/  LOP3.LUT R6, R9, UR15, R6, 0x96, !PT ;  /* 0x0000000f09067c12 */ /* 0x000fe4000f8e9606 */
[----:B------:R-:W-:-:S03]  /*6660*/  FMNMX.FTZ R3, R61, R3, !PT ;  /* 0x000000033d037209 */ /* 0x000fc60007810000 */
[----:B------:R-:W-:Y:S01]  /*6670*/  IMAD.WIDE.U32 R12, R6, -0x2daee0ad, RZ ;  /* 0xd2511f53060c7825 */ /* 0x000fe200078e00ff */
[----:B------:R-:W-:-:S03]  /*6680*/  FMNMX.FTZ R3, R58, R3, !PT ;  /* 0x000000033a037209 */ /* 0x000fc60007810000 */
[----:B------:R-:W-:Y:S01]  /*6690*/  IMAD.MOV.U32 R28, RZ, RZ, R57 ;  /* 0x000000ffff1c7224 */ /* 0x000fe200078e0039 */
[----:B------:R-:W-:Y:S01]  /*66a0*/  LOP3.LUT R4, R13, UR12, R4, 0x96, !PT ;  /* 0x0000000c0d047c12 */ /* 0x000fe2000f8e9604 */
[----:B------:R-:W-:Y:S01]  /*66b0*/  IMAD.MOV.U32 R57, RZ, RZ, R134 ;  /* 0x000000ffff397224 */ /* 0x000fe200078e0086 */
[----:B------:R-:W-:Y:S01]  /*66c0*/  FMNMX.FTZ R134, R56, R3, !PT ;  /* 0x0000000338867209 */ /* 0x000fe20007810000 */
[----:B------:R-:W-:Y:S01]  /*66d0*/  MUFU.EX2 R14, R199 ;  /* 0x000000c7000e7308 */ /* 0x000fe20000000800 */
[----:B------:R-:W-:Y:S02]  /*66e0*/  IMAD.WIDE.U32 R6, R7, -0x326172a9, RZ ;  /* 0xcd9e8d5707067825 */ /* 0x000fe400078e00ff */
[----:B------:R-:W-:Y:S02]  /*66f0*/  FMNMX.FTZ R134, R47, R134, !PT ;  /* 0x000000862f867209 */ /* 0x000fe40007810000 */
[----:B------:R-:W-:-:S03]  /*6700*/  IMAD.WIDE.U32 R4, R4, -0x326172a9, RZ ;  /* 0xcd9e8d5704047825 */ /* 0x000fc600078e00ff */
[----:B------:R-:W1:Y:S01]  /*6710*/  MUFU.EX2 R15, R204 ;  /* 0x000000cc000f7308 */ /* 0x000e620000000800 */
[----:B------:R-:W-:Y:S02]  /*6720*/  FMNMX.FTZ R134, R37, R134, !PT ;  /* 0x0000008625867209 */ /* 0x000fe40007810000 */
[----:B------:R-:W-:Y:S01]  /*6730*/  LOP3.LUT R3, R5, UR39, R6, 0x96, !PT ;  /* 0x0000002705037c12 */ /* 0x000fe2000f8e9606 */
[----:B------:R-:W-:Y:S01]  /*6740*/  @!P4 HADD2 R130, -R225.H0_H0, -RZ.H0_H0 ;  /* 0xa00000ffe182c230 */ /* 0x000fe20000000900 */
[----:B------:R-:W-:Y:S02]  /*6750*/  FMNMX.FTZ R134, R34, R134, !PT ;  /* 0x0000008622867209 */ /* 0x000fe40007810000 */
[----:B------:R-:W-:Y:S02]  /*6760*/  LOP3.LUT R6, R3, 0xff, RZ, 0xc0, !PT ;  /* 0x000000ff03067812 */ /* 0x000fe400078ec0ff */
[----:B------:R-:W-:Y:S02]  /*6770*/  @!P4 PRMT R225, R130, 0x5410, RZ ;  /* 0x0000541082e1c816 */ /* 0x000fe400000000ff */
[----:B------:R-:W-:-:S02]  /*6780*/  LOP3.LUT R13, R7, UR13, R8, 0x96, !PT ;  /* 0x0000000d070d7c12 */ /* 0x000fc4000f8e9608 */
[----:B------:R-:W2:Y:S01]  /*6790*/  SHFL.BFLY PT, R8, R134, 0x2, 0x1f ;  /* 0x0c401f0086087f89 */ /* 0x000ea200000e0000 */
[----:B------:R-:W-:Y:S02]  /*67a0*/  ISETP.LE.U32.AND P4, PT, R6, UR23, PT ;  /* 0x0000001706007c0c */ /* 0x000fe4000bf83070 */
[----:B-1----:R-:W-:Y:S02]  /*67b0*/  F2FP.F16.F32.PACK_AB R7, R15, R14 ;  /* 0x0000000e0f07723e */ /* 0x002fe400000000ff */
[----:B------:R-:W-:Y:S02]  /*67c0*/  LOP3.LUT R6, R3, 0xffff, RZ, 0xc0, !PT ;  /* 0x0000ffff03067812 */ /* 0x000fe400078ec0ff */
[C---:B------:R-:W-:Y:S02]  /*67d0*/  PRMT R104, R7.reuse, 0x7610, R104 ;  /* 0x0000761007687816 */ /* 0x040fe40000000068 */
[----:B------:R-:W-:Y:S02]  /*67e0*/  SHF.R.U32.HI R6, RZ, 0x8, R6 ;  /* 0x00000008ff067819 */ /* 0x000fe40000011606 */
        /* <DEDUP_REMOVED lines=9> */
[----:B--2---:R-:W-:Y:S01]  /*6880*/  FMNMX.FTZ R134, R134, R8, !PT ;  /* 0x0000000886867209 */ /* 0x004fe20007810000 */
[----:B------:R-:W-:Y:S08]  /*6890*/  MUFU.EX2 R11, R49 ;  /* 0x00000031000b7308 */ /* 0x000ff00000000800 */
[----:B------:R-:W1:Y:S02]  /*68a0*/  MUFU.EX2 R8, R51 ;  /* 0x0000003300087308 */ /* 0x000e640000000800 */
[----:B------:R-:W-:Y:S01]  /*68b0*/  @!P4 HADD2 R160, -R16.H0_H0, -RZ.H0_H0 ;  /* 0xa00000ff10a0c230 */ /* 0x000fe20000000900 */
[----:B------:R-:W-:-:S04]  /*68c0*/  SHF.R.U32.HI R6, RZ, 0x18, R3 ;  /* 0x00000018ff067819 */ /* 0x000fc80000011603 */
[----:B------:R-:W-:Y:S02]  /*68d0*/  @!P4 PRMT R16, R160, 0x5410, RZ ;  /* 0x00005410a010c816 */ /* 0x000fe400000000ff */
[----:B------:R-:W-:Y:S02]  /*68e0*/  ISETP.LE.U32.AND P4, PT, R6, UR23, PT ;  /* 0x0000001706007c0c */ /* 0x000fe4000bf83070 */
[----:B-1----:R-:W-:-:S04]  /*68f0*/  F2FP.F16.F32.PACK_AB R6, R11, R8 ;  /* 0x000000080b06723e */ /* 0x002fc800000000ff */
[C---:B------:R-:W-:Y:S02]  /*6900*/  PRMT R250, R6.reuse, 0x7632, R250 ;  /* 0x0000763206fa7816 */ /* 0x040fe400000000fa */
[----:B------:R-:W-:Y:S02]  /*6910*/  SHF.R.U32.HI R3, RZ, 0x10, R3 ;  /* 0x00000010ff037819 */ /* 0x000fe40000011603 */
[----:B------:R-:W-:-:S03]  /*6920*/  PRMT R248, R6, 0x7610, R248 ;  /* 0x0000761006f87816 */ /* 0x000fc600000000f8 */
[----:B------:R-:W-:Y:S01]  /*6930*/  @!P4 HADD2 R168, -R250.H0_H0, -RZ.H0_H0 ;  /* 0xa00000fffaa8c230 */ /* 0x000fe20000000900 */
[----:B------:R-:W1:Y:S01]  /*6940*/  SHFL.BFLY PT, R7, R134, 0x1, 0x1f ;  /* 0x0c201f0086077f89 */ /* 0x000e6200000e0000 */
[----:B------:R-:W-:Y:S01]  /*6950*/  LOP3.LUT R3, R3, 0xff, RZ, 0xc0, !PT ;  /* 0x000000ff03037812 */ /* 0x000fe200078ec0ff */
[----:B------:R-:W-:Y:S01]  /*6960*/  IMAD.MOV.U32 R55, RZ, RZ, R219 ;  /* 0x000000ffff377224 */ /* 0x000fe200078e00db */
[----:B------:R-:W-:Y:S02]  /*6970*/  PRMT R219, R248, 0x5410, R250 ;  /* 0x00005410f8db7816 */ /* 0x000fe400000000fa */
[----:B------:R-:W-:Y:S02]  /*6980*/  @!P4 PRMT R250, R168, 0x5410, RZ ;  /* 0x00005410a8fac816 */ /* 0x000fe400000000ff */
[----:B------:R-:W-:Y:S02]  /*6990*/  ISETP.LE.U32.AND P4, PT, R3, UR23, PT ;  /* 0x0000001703007c0c */ /* 0x000fe4000bf83070 */
[----:B------:R-:W-:-:S11]  /*69a0*/  LOP3.LUT R3, R4, 0xff, RZ, 0xc0, !PT ;  /* 0x000000ff04037812 */ /* 0x000fd600078ec0ff */
[----:B------:R-:W-:-:S05]  /*69b0*/  @!P4 HADD2 R163, -R248.H0_H0, -RZ.H0_H0 ;  /* 0xa00000fff8a3c230 */ /* 0x000fca0000000900 */
[----:B------:R-:W-:Y:S02]  /*69c0*/  @!P4 PRMT R248, R163, 0x5410, RZ ;  /* 0x00005410a3f8c816 */ /* 0x000fe400000000ff */
[----:B------:R-:W-:Y:S02]  /*69d0*/  ISETP.LE.U32.AND P4, PT, R3, UR23, PT ;  /* 0x0000001703007c0c */ /* 0x000fe4000bf83070 */
[----:B-1----:R-:W-:Y:S02]  /*69e0*/  FMNMX.FTZ R134, R134, R7, !PT ;  /* 0x0000000786867209 */ /* 0x002fe40007810000 */
[----:B------:R-:W-:Y:S02]  /*69f0*/  SHF.R.U32.HI R3, RZ, 0x18, R4 ;  /* 0x00000018ff037819 */ /* 0x000fe40000011604 */
[----:B------:R-:W-:Y:S01]  /*6a00*/  LOP3.LUT R7, R4, 0xffff, RZ, 0xc0, !PT ;  /* 0x0000ffff04077812 */ /* 0x000fe200078ec0ff */
[----:B------:R-:W-:Y:S01]  /*6a10*/  FADD.FTZ R10, R21, R10 ;  /* 0x0000000a150a7221 */ /* 0x000fe20000010000 */
[----:B------:R-:W-:Y:S01]  /*6a20*/  SHF.R.U32.HI R4, RZ, 0x10, R4 ;  /* 0x00000010ff047819 */ /* 0x000fe20000011604 */
[----:B------:R-:W-:Y:S01]  /*6a30*/  IMAD.MOV.U32 R160, RZ, RZ, R24 ;  /* 0x000000ffffa07224 */ /* 0x000fe200078e0018 */
[----:B------:R-:W-:-:S02]  /*6a40*/  FSEL R25, R234, -INF , !P1 ;  /* 0xff800000ea197808 */ /* 0x000fc40004800000 */
[----:B------:R-:W-:Y:S01]  /*6a50*/  ISETP.LE.U32.AND P1, PT, R3, UR23, PT ;  /* 0x0000001703007c0c */ /* 0x000fe2000bf23070 */
[C---:B------:R-:W-:Y:S01]  /*6a60*/  FMUL.FTZ R3, R134.reuse, UR43 ;  /* 0x0000002b86037c20 */ /* 0x040fe20008410000 */
[----:B------:R-:W-:Y:S02]  /*6a70*/  FSEL R24, R235, -INF , !P3 ;  /* 0xff800000eb187808 */ /* 0x000fe40005800000 */
[----:B------:R-:W-:Y:S01]  /*6a80*/  FSETP.NEU.FTZ.AND P3, PT, R134, -INF , PT ;  /* 0xff8000008600780b */ /* 0x000fe20003f7d000 */
[----:B------:R-:W-:Y:S01]  /*6a90*/  FADD.FTZ R10, R23, R10 ;  /* 0x0000000a170a7221 */ /* 0x000fe20000010000 */
[----:B------:R-:W-:Y:S02]  /*6aa0*/  LOP3.LUT R4, R4, 0xff, RZ, 0xc0, !PT ;  /* 0x000000ff04047812 */ /* 0x000fe400078ec0ff */
[----:B------:R-:W-:Y:S01]  /*6ab0*/  FSEL R3, R3, RZ, P3 ;  /* 0x000000ff03037208 */ /* 0x000fe20001800000 */
[----:B------:R-:W-:Y:S01]  /*6ac0*/  FADD.FTZ R10, R14, R10 ;  /* 0x0000000a0e0a7221 */ /* 0x000fe20000010000 */
[----:B------:R-:W-:Y:S01]  /*6ad0*/  ISETP.LE.U32.AND P3, PT, R4, UR23, PT ;  /* 0x0000001704007c0c */ /* 0x000fe2000bf63070 */
[----:B------:R-:W-:Y:S01]  /*6ae0*/  IMAD.WIDE.U32 R4, R13, -0x2daee0ad, RZ ;  /* 0xd2511f530d047825 */ /* 0x000fe200078e00ff */
[----:B------:R-:W-:Y:S08]  /*6af0*/  MUFU.EX2 R14, R213 ;  /* 0x000000d5000e7308 */ /* 0x000ff00000000800 */
[----:B------:R-:W1:Y:S01]  /*6b00*/  MUFU.EX2 R13, R212 ;  /* 0x000000d4000d7308 */ /* 0x000e620000000800 */
[----:B------:R-:W-:-:S02]  /*6b10*/  IMAD.MOV.U32 R29, RZ, RZ, R36 ;  /* 0x000000ffff1d7224 */ /* 0x000fc400078e0024 */
[----:B------:R-:W-:Y:S01]  /*6b20*/  FFMA.FTZ R39, R128, UR43, -R3 ;  /* 0x0000002b80277c23 */ /* 0x000fe20008010803 */
[----:B------:R-:W-:Y:S02]  /*6b30*/  IMAD.MOV.U32 R23, RZ, RZ, R55 ;  /* 0x000000ffff177224 */ /* 0x000fe400078e0037 */
[----:B------:R-:W-:Y:S01]  /*6b40*/  FFMA.FTZ R44, R121, UR43, -R3 ;  /* 0x0000002b792c7c23 */ /* 0x000fe20008010803 */
[----:B------:R-:W-:Y:S02]  /*6b50*/  IMAD.MOV.U32 R36, RZ, RZ, R57 ;  /* 0x000000ffff247224 */ /* 0x000fe400078e0039 */
        /* <DEDUP_REMOVED lines=30> */
[----:B-1----:R-:W-:-:S04]  /*6d40*/  F2FP.F16.F32.PACK_AB R3, R14, R13 ;  /* 0x0000000d0e03723e */ /* 0x002fc800000000ff */
[C---:B------:R-:W-:Y:S02]  /*6d50*/  PRMT R245, R3.reuse, 0x7610, R245 ;  /* 0x0000761003f57816 */ /* 0x040fe400000000f5 */
[----:B------:R-:W-:Y:S02]  /*6d60*/  PRMT R244, R3, 0x7632, R244 ;  /* 0x0000763203f47816 */ /* 0x000fe400000000f4 */
[----:B------:R-:W-:-:S04]  /*6d70*/  FMNMX.FTZ R3, R178, R177, !PT ;  /* 0x000000b1b2037209 */ /* 0x000fc80007810000 */
[----:B------:R-:W-:-:S04]  /*6d80*/  FMNMX.FTZ R3, R175, R3, !PT ;  /* 0x00000003af037209 */ /* 0x000fc80007810000 */
[----:B------:R-:W-:Y:S02]  /*6d90*/  FMNMX.FTZ R3, R173, R3, !PT ;  /* 0x00000003ad037209 */ /* 0x000fe40007810000 */
[----:B------:R-:W-:Y:S02]  /*6da0*/  SHF.R.U32.HI R7, RZ, 0x8, R7 ;  /* 0x00000008ff077819 */ /* 0x000fe40000011607 */
[----:B------:R-:W-:Y:S02]  /*6db0*/  FMNMX.FTZ R3, R172, R3, !PT ;  /* 0x00000003ac037209 */ /* 0x000fe40007810000 */
[----:B------:R-:W-:Y:S02]  /*6dc0*/  LOP3.LUT R7, R7, 0xffff, RZ, 0xc0, !PT ;  /* 0x0000ffff07077812 */ /* 0x000fe400078ec0ff */
[----:B------:R-:W-:Y:S01]  /*6dd0*/  FMNMX.FTZ R3, R171, R3, !PT ;  /* 0x00000003ab037209 */ /* 0x000fe20007810000 */
[----:B------:R-:W-:Y:S01]  /*6de0*/  IMAD.MOV.U32 R130, RZ, RZ, R33 ;  /* 0x000000ffff827224 */ /* 0x000fe200078e0021 */
[----:B------:R-:W-:-:S02]  /*6df0*/  FSEL R33, R211, -INF , !P6 ;  /* 0xff800000d3217808 */ /* 0x000fc40007000000 */
[----:B------:R-:W-:Y:S02]  /*6e00*/  FMNMX.FTZ R3, R170, R3, !PT ;  /* 0x00000003aa037209 */ /* 0x000fe40007810000 */
[----:B------:R-:W-:Y:S02]  /*6e10*/  ISETP.LE.U32.AND P6, PT, R7, UR23, PT ;  /* 0x0000001707007c0c */ /* 0x000fe4000bfc3070 */
[----:B------:R-:W-:Y:S01]  /*6e20*/  FMNMX.FTZ R3, R169, R3, !PT ;  /* 0x00000003a9037209 */ /* 0x000fe20007810000 */
[----:B------:R-:W-:Y:S01]  /*6e30*/  FADD.FTZ R17, R22, R9 ;  /* 0x0000000916117221 */ /* 0x000fe20000010000 */
[----:B------:R-:W-:Y:S02]  /*6e40*/  LOP3.LUT R6, R5, UR40, R12, 0x96, !PT ;  /* 0x0000002805067c12 */ /* 0x000fe4000f8e960c */
[----:B------:R-:W-:Y:S01]  /*6e50*/  FMNMX.FTZ R3, R162, R3, !PT ;  /* 0x00000003a2037209 */ /* 0x000fe20007810000 */
[----:B------:R-:W-:Y:S02]  /*6e60*/  IMAD.MOV.U32 R163, RZ, RZ, R16 ;  /* 0x000000ffffa37224 */ /* 0x000fe400078e0010 */
[----:B------:R-:W-:Y:S01]  /*6e70*/  FADD.FTZ R10, R15, R10 ;  /* 0x0000000a0f0a7221 */ /* 0x000fe20000010000 */
[C---:B------:R-:W-:Y:S01]  /*6e80*/  LOP3.LUT R9, R4.reuse, 0xff, RZ, 0xc0, !PT ;  /* 0x000000ff04097812 */ /* 0x040fe200078ec0ff */
[----:B------:R-:W-:Y:S01]  /*6e90*/  MUFU.EX2 R12, R59 ;  /* 0x0000003b000c7308 */ /* 0x000fe20000000800 */
[----:B------:R-:W-:-:S02]  /*6ea0*/  LOP3.LUT R19, R4, 0xffff, RZ, 0xc0, !PT ;  /* 0x0000ffff04137812 */ /* 0x000fc400078ec0ff */
[--C-:B------:R-:W-:Y:S02]  /*6eb0*/  SHF.R.U32.HI R22, RZ, 0x10, R4.reuse ;  /* 0x00000010ff167819 */ /* 0x100fe40000011604 */
[----:B------:R-:W-:Y:S02]  /*6ec0*/  SHF.R.U32.HI R16, RZ, 0x18, R4 ;  /* 0x00000018ff107819 */ /* 0x000fe40000011604 */
[----:B------:R-:W-:Y:S01]  /*6ed0*/  FMNMX.FTZ R4, R161, R3, !PT ;  /* 0x00000003a1047209 */ /* 0x000fe20007810000 */
[----:B------:R-:W1:Y:S01]  /*6ee0*/  MUFU.EX2 R15, R60 ;  /* 0x0000003c000f7308 */ /* 0x000e620000000800 */
[----:B------:R-:W-:Y:S01]  /*6ef0*/  SHF.R.U32.HI R3, RZ, 0x10, R6 ;  /* 0x00000010ff037819 */ /* 0x000fe20000011606 */
[----:B------:R-:W-:Y:S02]  /*6f00*/  @!P6 HADD2 R185, -R244.H0_H0, -RZ.H0_H0 ;  /* 0xa00000fff4b9e230 */ /* 0x000fe40000000900 */
[----:B------:R-:W-:Y:S01]  /*6f10*/  IMAD.MOV.U32 R204, RZ, RZ, R35 ;  /* 0x000000ffffcc7224 */ /* 0x000fe200078e0023 */
[----:B------:R-:W-:Y:S01]  /*6f20*/  FMNMX.FTZ R4, R159, R4, !PT ;  /* 0x000000049f047209 */ /* 0x000fe20007810000 */
[----:B------:R-:W-:Y:S01]  /*6f30*/  IMAD.MOV.U32 R35, RZ, RZ, R222 ;  /* 0x000000ffff237224 */ /* 0x000fe200078e00de */
[----:B------:R-:W-:-:S02]  /*6f40*/  LOP3.LUT R3, R3, 0xff, RZ, 0xc0, !PT ;  /* 0x000000ff03037812 */ /* 0x000fc400078ec0ff */
[----:B------:R-:W-:Y:S02]  /*6f50*/  PRMT R222, R245, 0x5410, R244 ;  /* 0x00005410f5de7816 */ /* 0x000fe400000000f4 */
[----:B------:R-:W-:Y:S02]  /*6f60*/  @!P6 PRMT R244, R185, 0x5410, RZ ;  /* 0x00005410b9f4e816 */ /* 0x000fe400000000ff */
[----:B------:R-:W-:Y:S02]  /*6f70*/  ISETP.LE.U32.AND P6, PT, R3, UR23, PT ;  /* 0x0000001703007c0c */ /* 0x000fe4000bfc3070 */
[----:B------:R-:W-:-:S04]  /*6f80*/  FMNMX.FTZ R3, R158, R4, !PT ;  /* 0x000000049e037209 */ /* 0x000fc80007810000 */
[----:B------:R-:W-:Y:S02]  /*6f90*/  FMNMX.FTZ R3, R157, R3, !PT ;  /* 0x000000039d037209 */ /* 0x000fe40007810000 */
[----:B-1----:R-:W-:Y:S02]  /*6fa0*/  F2FP.F16.F32.PACK_AB R5, R15, R12 ;  /* 0x0000000c0f05723e */ /* 0x002fe400000000ff */
[----:B------:R-:W-:Y:S02]  /*6fb0*/  FMNMX.FTZ R3, R156, R3, !PT ;  /* 0x000000039c037209 */ /* 0x000fe40007810000 */
[----:B------:R-:W-:Y:S02]  /*6fc0*/  PRMT R242, R5, 0x7610, R242 ;  /* 0x0000761005f27816 */ /* 0x000fe400000000f2 */
[----:B------:R-:W-:Y:S02]  /*6fd0*/  FMNMX.FTZ R4, R155, R3, !PT ;  /* 0x000000039b047209 */ /* 0x000fe40007810000 */
[----:B------:R-:W-:Y:S01]  /*6fe0*/  PRMT R243, R5, 0x7632, R243 ;  /* 0x0000763205f37816 */ /* 0x000fe200000000f3 */
[----:B------:R-:W-:Y:S01]  /*6ff0*/  @!P3 HADD2 R186, -R242.H0_H0, -RZ.H0_H0 ;  /* 0xa00000fff2bab230 */ /* 0x000fe20000000900 */
[----:B------:R-:W-:-:S02]  /*7000*/  FMNMX.FTZ R4, R154, R4, !PT ;  /* 0x000000049a047209 */ /* 0x000fc40007810000 */
[----:B------:R-:W-:Y:S02]  /*7010*/  LOP3.LUT R3, R6, 0xff, RZ, 0xc0, !PT ;  /* 0x000000ff06037812 */ /* 0x000fe400078ec0ff */
[----:B------:R-:W-:Y:S02]  /*7020*/  PRMT R91, R242, 0x5410, R243 ;  /* 0x00005410f25b7816 */ /* 0x000fe400000000f3 */
[----:B------:R-:W-:Y:S02]  /*7030*/  @!P3 PRMT R242, R186, 0x5410, RZ ;  /* 0x00005410baf2b816 */ /* 0x000fe400000000ff */
[----:B------:R-:W-:Y:S02]  /*7040*/  FMNMX.FTZ R4, R153, R4, !PT ;  /* 0x0000000499047209 */ /* 0x000fe40007810000 */
[----:B------:R-:W-:Y:S02]  /*7050*/  ISETP.LE.U32.AND P3, PT, R3, UR23, PT ;  /* 0x0000001703007c0c */ /* 0x000fe4000bf63070 */
[----:B------:R-:W-:-:S02]  /*7060*/  SHF.R.U32.HI R3, RZ, 0x18, R6 ;  /* 0x00000018ff037819 */ /* 0x000fc40000011606 */
[----:B------:R-:W-:Y:S02]  /*7070*/  LOP3.LUT R6, R6, 0xffff, RZ, 0xc0, !PT ;  /* 0x0000ffff06067812 */ /* 0x000fe400078ec0ff */
[----:B------:R-:W-:Y:S02]  /*7080*/  FMNMX.FTZ R4, R152, R4, !PT ;  /* 0x0000000498047209 */ /* 0x000fe40007810000 */
[----:B------:R-:W-:Y:S02]  /*7090*/  FSEL R21, R246, -INF , !P5 ;  /* 0xff800000f6157808 */ /* 0x000fe40006800000 */
[----:B------:R-:W-:Y:S02]  /*70a0*/  ISETP.LE.U32.AND P5, PT, R3, UR23, PT ;  /* 0x0000001703007c0c */ /* 0x000fe4000bfa3070 */
[----:B------:R-:W-:Y:S02]  /*70b0*/  SHF.R.U32.HI R3, RZ, 0x8, R6 ;  /* 0x00000008ff037819 */ /* 0x000fe40000011606 */
[----:B------:R-:W-:-:S02]  /*70c0*/  FMNMX.FTZ R4, R151, R4, !PT ;  /* 0x0000000497047209 */ /* 0x000fc40007810000 */
[----:B------:R-:W-:Y:S02]  /*70d0*/  LOP3.LUT R3, R3, 0xffff, RZ, 0xc0, !PT ;  /* 0x0000ffff03037812 */ /* 0x000fe400078ec0ff */
[----:B------:R-:W-:Y:S01]  /*70e0*/  FMNMX.FTZ R4, R150, R4, !PT ;  /* 0x0000000496047209 */ /* 0x000fe20007810000 */
[----:B------:R-:W-:Y:S01]  /*70f0*/  FADD.FTZ R8, R8, R17 ;  /* 0x0000001108087221 */ /* 0x000fe20000010000 */
[----:B------:R-:W-:Y:S02]  /*7100*/  FSEL R20, R247, -INF , !P2 ;  /* 0xff800000f7147808 */ /* 0x000fe40005000000 */
[----:B------:R-:W-:Y:S01]  /*7110*/  ISETP.LE.U32.AND P2, PT, R3, UR23, PT ;  /* 0x0000001703007c0c */ /* 0x000fe2000bf43070 */
[----:B------:R-:W-:Y:S01]  /*7120*/  @!P4 HADD2 R184, -R245.H0_H0, -RZ.H0_H0 ;  /* 0xa00000fff5b8c230 */ /* 0x000fe20000000900 */
[----:B------:R-:W-:Y:S01]  /*7130*/  FMNMX.FTZ R3, R149, R4, !PT ;  /* 0x0000000495037209 */ /* 0x000fe20007810000 */
[----:B------:R-:W-:Y:S01]  /*7140*/  FADD.FTZ R8, R11, R8 ;  /* 0x000000080b087221 */ /* 0x000fe20000010000 */
[----:B------:R-:W-:Y:S01]  /*7150*/  FADD.FTZ R4, R13, R10 ;  /* 0x0000000a0d047221 */ /* 0x000fe20000010000 */
[----:B------:R-:W-:Y:S01]  /*7160*/  MUFU.EX2 R7, R214 ;  /* 0x000000d600077308 */ /* 0x000fe20000000800 */
[----:B------:R-:W-:-:S02]  /*7170*/  FMNMX.FTZ R3, R148, R3, !PT ;  /* 0x0000000394037209 */ /* 0x000fc40007810000 */
[----:B------:R-:W-:Y:S02]  /*7180*/  @!P4 PRMT R245, R184, 0x5410, RZ ;  /* 0x00005410b8f5c816 */ /* 0x000fe400000000ff */
[----:B------:R-:W-:-:S03]  /*7190*/  ISETP.LE.U32.AND P4, PT, R9, UR23, PT ;  /* 0x0000001709007c0c */ /* 0x000fc6000bf83070 */
[----:B------:R-:W1:Y:S01]  /*71a0*/  MUFU.EX2 R10, R215 ;  /* 0x000000d7000a7308 */ /* 0x000e620000000800 */
[----:B------:R-:W-:Y:S01]  /*71b0*/  FMNMX.FTZ R3, R140, R3, !PT ;  /* 0x000000038c037209 */ /* 0x000fe20007810000 */
[----:B------:R-:W-:-:S03]  /*71c0*/  FADD.FTZ R9, R12, R8 ;  /* 0x000000080c097221 */ /* 0x000fc60000010000 */
[----:B------:R-:W-:-:S03]  /*71d0*/  FMNMX.FTZ R3, R137, R3, !PT ;  /* 0x0000000389037209 */ /* 0x000fc60007810000 */
[----:B------:R-:W-:Y:S01]  /*71e0*/  MUFU.EX2 R8, R69 ;  /* 0x0000004500087308 */ /* 0x000fe20000000800 */
[----:B------:R-:W-:-:S07]  /*71f0*/  FMNMX.FTZ R3, R132, R3, !PT ;  /* 0x0000000384037209 */ /* 0x000fce0007810000 */
[----:B------:R-:W2:Y:S01]  /*7200*/  MUFU.EX2 R12, R70 ;  /* 0x00000046000c7308 */ /* 0x000ea20000000800 */
[----:B------:R-:W-:Y:S01]  /*7210*/  FADD.FTZ R11, R14, R4 ;  /* 0x000000040e0b7221 */ /* 0x000fe20000010000 */
[----:B------:R-:W-:Y:S02]  /*7220*/  FMNMX.FTZ R3, R131, R3, !PT ;  /* 0x0000000383037209 */ /* 0x000fe40007810000 */
[----:B-1----:R-:W-:Y:S02]  /*7230*/  F2FP.F16.F32.PACK_AB R4, R10, R7 ;  /* 0x000000070a04723e */ /* 0x002fe400000000ff */
[----:B------:R-:W-:Y:S02]  /*7240*/  FMNMX.FTZ R3, R73, R3, !PT ;  /* 0x0000000349037209 */ /* 0x000fe40007810000 */
[C---:B------:R-:W-:Y:S02]  /*7250*/  PRMT R237, R4.reuse, 0x7610, R237 ;  /* 0x0000761004ed7816 */ /* 0x040fe400000000ed */
[----:B------:R-:W-:-:S02]  /*7260*/  PRMT R236, R4, 0x7632, R236 ;  /* 0x0000763204ec7816 */ /* 0x000fc400000000ec */
[----:B------:R-:W-:Y:S02]  /*7270*/  FMNMX.FTZ R3, R33, R3, !PT ;  /* 0x0000000321037209 */ /* 0x000fe40007810000 */
[----:B--2---:R-:W-:Y:S01]  /*7280*/  F2FP.F16.F32.PACK_AB R4, R12, R8 ;  /* 0x000000080c04723e */ /* 0x004fe200000000ff */
[----:B------:R-:W-:Y:S01]  /*7290*/  MUFU.EX2 R14, R41 ;  /* 0x00000029000e7308 */ /* 0x000fe20000000800 */
[----:B------:R-:W-:Y:S02]  /*72a0*/  FMNMX.FTZ R3, R25, R3, !PT ;  /* 0x0000000319037209 */ /* 0x000fe40007810000 */
[C---:B------:R-:W-:Y:S02]  /*72b0*/  PRMT R235, R4.reuse, 0x7610, R235 ;  /* 0x0000761004eb7816 */ /* 0x040fe400000000eb */
[----:B------:R-:W-:Y:S02]  /*72c0*/  PRMT R234, R4, 0x7632, R234 ;  /* 0x0000763204ea7816 */ /* 0x000fe400000000ea */
[----:B------:R-:W-:-:S02]  /*72d0*/  SHF.R.U32.HI R4, RZ, 0x8, R19 ;  /* 0x00000008ff047819 */ /* 0x000fc40000011613 */
[----:B------:R-:W1:Y:S01]  /*72e0*/  MUFU.EX2 R19, R40 ;  /* 0x0000002800137308 */ /* 0x000e620000000800 */
[----:B------:R-:W-:Y:S01]  /*72f0*/  FMNMX.FTZ R3, R24, R3, !PT ;  /* 0x0000000318037209 */ /* 0x000fe20007810000 */
[----:B------:R-:W-:-:S03]  /*7300*/  @!P1 HADD2 R187, -R243.H0_H0, -RZ.H0_H0 ;  /* 0xa00000fff3bb9230 */ /* 0x000fc60000000900 */
[----:B------:R-:W-:Y:S01]  /*7310*/  FMNMX.FTZ R3, R21, R3, !PT ;  /* 0x0000000315037209 */ /* 0x000fe20007810000 */
[----:B------:R-:W-:Y:S01]  /*7320*/  @!P3 HADD2 R188, -R237.H0_H0, -RZ.H0_H0 ;  /* 0xa00000ffedbcb230 */ /* 0x000fe20000000900 */
[----:B------:R-:W-:Y:S01]  /*7330*/  LOP3.LUT R4, R4, 0xffff, RZ, 0xc0, !PT ;  /* 0x0000ffff04047812 */ /* 0x000fe200078ec0ff */
[----:B------:R-:W-:Y:S01]  /*7340*/  UIADD3 UR47, UR42, 0x3, URZ ;  /* 0x000000032a2f7890 */ /* 0x000fe2000fffe03f */
[----:B------:R-:W-:Y:S02]  /*7350*/  FMNMX.FTZ R3, R20, R3, !PT ;  /* 0x0000000314037209 */ /* 0x000fe40007810000 */
[----:B------:R-:W-:Y:S01]  /*7360*/  @!P1 PRMT R243, R187, 0x5410, RZ ;  /* 0x00005410bbf39816 */ /* 0x000fe200000000ff */
[----:B------:R2:W-:Y:S01]  /*7370*/  MUFU.EX2 R18, R231 ;  /* 0x000000e700127308 */ /* 0x0005e20000000800 */
[----:B------:R-:W-:Y:S02]  /*7380*/  ISETP.LE.U32.AND P1, PT, R16, UR23, PT ;  /* 0x0000001710007c0c */ /* 0x000fe4000bf23070 */
[----:B------:R-:W-:Y:S01]  /*7390*/  PRMT R168, R237, 0x5410, R236 ;  /* 0x00005410eda87816 */ /* 0x000fe200000000ec */
[----:B------:R-:W-:Y:S01]  /*73a0*/  ULOP3.LUT UR47, UR47, UR35, URZ, 0x3c, !UPT ;  /* 0x000000232f2f7292 */ /* 0x000fe2000f8e3c3f */
[----:B------:R-:W-:Y:S01]  /*73b0*/  @!P3 PRMT R237, R188, 0x5410, RZ ;  /* 0x00005410bcedb816 */ /* 0x000fe200000000ff */
[----:B------:R-:W3:Y:S01]  /*73c0*/  SHFL.BFLY PT, R6, R3, 0x2, 0x1f ;  /* 0x0c401f0003067f89 */ /* 0x000ee200000e0000 */
[----:B------:R-:W-:Y:S01]  /*73d0*/  ISETP.LE.U32.AND P3, PT, R4, UR23, PT ;  /* 0x0000001704007c0c */ /* 0x000fe2000bf63070 */
[----:B------:R4:W3:Y:S01]  /*73e0*/  MUFU.EX2 R16, R229 ;  /* 0x000000e500107308 */ /* 0x0008e20000000800 */
[----:B-1----:R-:W-:Y:S01]  /*73f0*/  F2FP.F16.F32.PACK_AB R4, R19, R14 ;  /* 0x0000000e1304723e */ /* 0x002fe200000000ff */
[----:B------:R-:W-:Y:S01]  /*7400*/  @!P2 HADD2 R189, -R236.H0_H0, -RZ.H0_H0 ;  /* 0xa00000ffecbda230 */ /* 0x000fe20000000900 */
[----:B------:R-:W-:-:S02]  /*7410*/  LOP3.LUT R5, R22, 0xff, RZ, 0xc0, !PT ;  /* 0x000000ff16057812 */ /* 0x000fc400078ec0ff */
[C---:B--2---:R-:W-:Y:S02]  /*7420*/  PRMT R231, R4.reuse, 0x7610, R231 ;  /* 0x0000761004e77816 */ /* 0x044fe400000000e7 */
[----:B----4-:R-:W-:Y:S02]  /*7430*/  PRMT R229, R4, 0x7632, R229 ;  /* 0x0000763204e57816 */ /* 0x010fe400000000e5 */
[----:B------:R-:W-:Y:S02]  /*7440*/  LOP3.LUT R4, R139, UR47, RZ, 0x3c, !PT ;  /* 0x0000002f8b047c12 */ /* 0x000fe4000f8e3cff */
[----:B------:R-:W-:-:S03]  /*7450*/  @!P2 PRMT R236, R189, 0x5410, RZ ;  /* 0x00005410bdeca816 */ /* 0x000fc600000000ff */
[----:B------:R-:W-:Y:S01]  /*7460*/  IMAD.WIDE.U32 R40, R4, -0x326172a9, RZ ;  /* 0xcd9e8d5704287825 */ /* 0x000fe200078e00ff */
[----:B------:R-:W-:Y:S02]  /*7470*/  ISETP.LE.U32.AND P2, PT, R5, UR23, PT ;  /* 0x0000001705007c0c */ /* 0x000fe4000bf43070 */
[----:B---3--:R-:W-:Y:S02]  /*7480*/  F2FP.F16.F32.PACK_AB R5, R18, R16 ;  /* 0x000000101205723e */ /* 0x008fe400000000ff */
[----:B------:R-:W-:Y:S01]  /*7490*/  LOP3.LUT R4, R41, UR21, R146, 0x96, !PT ;  /* 0x0000001529047c12 */ /* 0x000fe2000f8e9692 */
[----:B------:R-:W-:Y:S01]  /*74a0*/  FADD.FTZ R9, R15, R9 ;  /* 0x000000090f097221 */ /* 0x000fe20000010000 */
[C---:B------:R-:W-:Y:S02]  /*74b0*/  PRMT R233, R5.reuse, 0x7610, R233 ;  /* 0x0000761005e97816 */ /* 0x040fe400000000e9 */
[----:B------:R-:W-:Y:S01]  /*74c0*/  PRMT R232, R5, 0x7632, R232 ;  /* 0x0000763205e87816 */ /* 0x000fe200000000e8 */
[----:B------:R-:W-:-:S04]  /*74d0*/  IMAD.WIDE.U32 R4, R4, -0x2daee0ad, RZ ;  /* 0xd2511f5304047825 */ /* 0x000fc800078e00ff */
[----:B------:R-:W-:Y:S01]  /*74e0*/  FADD.FTZ R13, R8, R9 ;  /* 0x00000009080d7221 */ /* 0x000fe20000010000 */
[----:B------:R-:W-:Y:S01]  /*74f0*/  FMNMX.FTZ R3, R3, R6, !PT ;  /* 0x0000000603037209 */ /* 0x000fe20007810000 */
[----:B------:R-:W-:Y:S01]  /*7500*/  FADD.FTZ R7, R7, R11 ;  /* 0x0000000b07077221 */ /* 0x000fe20000010000 */
[----:B------:R-:W-:Y:S02]  /*7510*/  LOP3.LUT R8, R27, UR19, R40, 0x96, !PT ;  /* 0x000000131b087c12 */ /* 0x000fe4000f8e9628 */
[----:B------:R-:W-:Y:S01]  /*7520*/  LOP3.LUT R6, R5, UR18, R46, 0x96, !PT ;  /* 0x0000001205067c12 */ /* 0x000fe2000f8e962e */
[----:B------:R-:W-:Y:S02]  /*7530*/  FADD.FTZ R17, R10, R7 ;  /* 0x000000070a117221 */ /* 0x000fe40000010000 */
[----:B------:R-:W-:-:S04]  /*7540*/  IMAD.WIDE.U32 R8, R8, -0x2daee0ad, RZ ;  /* 0xd2511f5308087825 */ /* 0x000fc800078e00ff */
[----:B------:R-:W-:Y:S01]  /*7550*/  IMAD.WIDE.U32 R6, R6, -0x326172a9, RZ ;  /* 0xcd9e8d5706067825 */ /* 0x000fe200078e00ff */
[----:B------:R-:W-:-:S04]  /*7560*/  LOP3.LUT R9, R9, UR16, R4, 0x96, !PT ;  /* 0x0000001009097c12 */ /* 0x000fc8000f8e9604 */
[----:B------:R-:W-:-:S05]  /*7570*/  LOP3.LUT R4, R7, UR17, R26, 0x96, !PT ;  /* 0x0000001107047c12 */ /* 0x000fca000f8e961a */
[----:B------:R-:W-:Y:S01]  /*7580*/  IMAD.WIDE.U32 R4, R4, -0x2daee0ad, RZ ;  /* 0xd2511f5304047825 */ /* 0x000fe200078e00ff */
[----:B------:R-:W1:Y:S04]  /*7590*/  SHFL.BFLY PT, R133, R3, 0x1, 0x1f ;  /* 0x0c201f0003857f89 */ /* 0x000e6800000e0000 */
[----:B------:R-:W-:Y:S01]  /*75a0*/  LOP3.LUT R7, R5, UR14, R8, 0x96, !PT ;  /* 0x0000000e05077c12 */ /* 0x000fe2000f8e9608 */
[----:B------:R-:W-:-:S05]  /*75b0*/  IMAD.WIDE.U32 R8, R9, -0x326172a9, RZ ;  /* 0xcd9e8d5709087825 */ /* 0x000fca00078e00ff */
[----:B------:R-:W-:-:S05]  /*75c0*/  LOP3.LUT R6, R9, UR15, R6, 0x96, !PT ;  /* 0x0000000f09067c12 */ /* 0x000fca000f8e9606 */
[----:B------:R-:W-:-:S05]  /*75d0*/  IMAD.WIDE.U32 R10, R6, -0x2daee0ad, RZ ;  /* 0xd2511f53060a7825 */ /* 0x000fca00078e00ff */
[----:B------:R-:W-:Y:S01]  /*75e0*/  LOP3.LUT R4, R11, UR12, R4, 0x96, !PT ;  /* 0x0000000c0b047c12 */ /* 0x000fe2000f8e9604 */
[----:B------:R-:W-:-:S04]  /*75f0*/  IMAD.WIDE.U32 R6, R7, -0x326172a9, RZ ;  /* 0xcd9e8d5707067825 */ /* 0x000fc800078e00ff */
[----:B------:R-:W-:Y:S01]  /*7600*/  IMAD.WIDE.U32 R4, R4, -0x326172a9, RZ ;  /* 0xcd9e8d5704047825 */ /* 0x000fe200078e00ff */
[----:B-1----:R-:W-:-:S03]  /*7610*/  FMNMX.FTZ R133, R3, R133, !PT ;  /* 0x0000008503857209 */ /* 0x002fc60007810000 */
[----:B------:R-:W-:Y:S01]  /*7620*/  @!P5 HADD2 R190, -R234.H0_H0, -RZ.H0_H0 ;  /* 0xa00000ffeabed230 */ /* 0x000fe20000000900 */
[----:B------:R-:W-:Y:S01]  /*7630*/  LOP3.LUT R3, R5, UR39, R6, 0x96, !PT ;  /* 0x0000002705037c12 */ /* 0x000fe2000f8e9606 */
[----:B------:R-:W-:Y:S01]  /*7640*/  IMAD.MOV.U32 R111, RZ, RZ, R216 ;  /* 0x000000ffff6f7224 */ /* 0x000fe200078e00d8 */
[----:B------:R-:W-:Y:S02]  /*7650*/  PRMT R216, R235, 0x5410, R234 ;  /* 0x00005410ebd87816 */ /* 0x000fe400000000ea */
[C---:B------:R-:W-:Y:S02]  /*7660*/  LOP3.LUT R6, R3.reuse, 0xff, RZ, 0xc0, !PT ;  /* 0x000000ff03067812 */ /* 0x040fe400078ec0ff */
[----:B------:R-:W-:Y:S02]  /*7670*/  @!P5 PRMT R234, R190, 0x5410, RZ ;  /* 0x00005410beead816 */ /* 0x000fe400000000ff */
[----:B------:R-:W-:Y:S02]  /*7680*/  ISETP.LE.U32.AND P5, PT, R6, UR23, PT ;  /* 0x0000001706007c0c */ /* 0x000fe4000bfa3070 */
[----:B------:R-:W-:Y:S01]  /*7690*/  LOP3.LUT R6, R3, 0xffff, RZ, 0xc0, !PT ;  /* 0x0000ffff03067812 */ /* 0x000fe200078ec0ff */
[----:B------:R-:W-:-:S03]  /*76a0*/  @!P6 HADD2 R192, -R235.H0_H0, -RZ.H0_H0 ;  /* 0xa00000ffebc0e230 */ /* 0x000fc60000000900 */
[----:B------:R-:W-:-:S04]  /*76b0*/  SHF.R.U32.HI R6, RZ, 0x8, R6 ;  /* 0x00000008ff067819 */ /* 0x000fc80000011606 */
[----:B------:R-:W-:Y:S02]  /*76c0*/  LOP3.LUT R6, R6, 0xffff, RZ, 0xc0, !PT ;  /* 0x0000ffff06067812 */ /* 0x000fe400078ec0ff */
[----:B------:R-:W-:Y:S02]  /*76d0*/  @!P6 PRMT R235, R192, 0x5410, RZ ;  /* 0x00005410c0ebe816 */ /* 0x000fe400000000ff */
[----:B------:R-:W-:Y:S02]  /*76e0*/  ISETP.LE.U32.AND P6, PT, R6, UR23, PT ;  /* 0x0000001706007c0c */ /* 0x000fe4000bfc3070 */
[----:B------:R-:W-:Y:S01]  /*76f0*/  SHF.R.U32.HI R6, RZ, 0x10, R3 ;  /* 0x00000010ff067819 */ /* 0x000fe20000011603 */
[----:B------:R-:W-:Y:S01]  /*7700*/  @!P1 HADD2 R191, -R229.H0_H0, -RZ.H0_H0 ;  /* 0xa00000ffe5bf9230 */ /* 0x000fe20000000900 */
[----:B------:R-:W-:Y:S02]  /*7710*/  PRMT R88, R231, 0x5410, R229 ;  /* 0x00005410e7587816 */ /* 0x000fe400000000e5 */
[----:B------:R-:W-:Y:S01]  /*7720*/  LOP3.LUT R6, R6, 0xff, RZ, 0xc0, !PT ;  /* 0x000000ff06067812 */ /* 0x000fe200078ec0ff */
[----:B------:R-:W-:Y:S01]  /*7730*/  @!P3 HADD2 R194, -R232.H0_H0, -RZ.H0_H0 ;  /* 0xa00000ffe8c2b230 */ /* 0x000fe20000000900 */
[----:B------:R-:W-:Y:S01]  /*7740*/  @!P1 PRMT R229, R191, 0x5410, RZ ;  /* 0x00005410bfe59816 */ /* 0x000fe200000000ff */
[----:B------:R-:W-:Y:S01]  /*7750*/  @!P4 HADD2 R195, -R233.H0_H0, -RZ.H0_H0 ;  /* 0xa00000ffe9c3c230 */ /* 0x000fe20000000900 */
[----:B------:R-:W-:Y:S01]  /*7760*/  ISETP.LE.U32.AND P1, PT, R6, UR23, PT ;  /* 0x0000001706007c0c */ /* 0x000fe2000bf23070 */
[----:B------:R-:W-:Y:S01]  /*7770*/  IMAD.MOV.U32 R112, RZ, RZ, R238 ;  /* 0x000000ffff707224 */ /* 0x000fe200078e00ee */
[----:B------:R-:W-:Y:S01]  /*7780*/  LOP3.LUT R6, R4, 0xff, RZ, 0xc0, !PT ;  /* 0x000000ff04067812 */ /* 0x000fe200078ec0ff */
[----:B------:R-:W-:Y:S01]  /*7790*/  @!P2 HADD2 R193, -R231.H0_H0, -RZ.H0_H0 ;  /* 0xa00000ffe7c1a230 */ /* 0x000fe20000000900 */
[----:B------:R-:W-:-:S02]  /*77a0*/  PRMT R238, R233, 0x5410, R232 ;  /* 0x00005410e9ee7816 */ /* 0x000fc400000000e8 */
[----:B------:R-:W-:Y:S01]  /*77b0*/  LOP3.LUT R8, R7, UR13, R8, 0x96, !PT ;  /* 0x0000000d07087c12 */ /* 0x000fe2000f8e9608 */
[----:B------:R-:W-:Y:S01]  /*77c0*/  FADD.FTZ R7, R12, R13 ;  /* 0x0000000d0c077221 */ /* 0x000fe20000010000 */
[----:B------:R-:W-:Y:S02]  /*77d0*/  SHF.R.U32.HI R3, RZ, 0x18, R3 ;  /* 0x00000018ff037819 */ /* 0x000fe40000011603 */
[----:B------:R-:W-:Y:S02]  /*77e0*/  @!P3 PRMT R232, R194, 0x5410, RZ ;  /* 0x00005410c2e8b816 */ /* 0x000fe400000000ff */
[----:B------:R-:W-:Y:S02]  /*77f0*/  ISETP.LE.U32.AND P3, PT, R6, UR23, PT ;  /* 0x0000001706007c0c */ /* 0x000fe4000bf63070 */
[----:B------:R-:W-:Y:S02]  /*7800*/  LOP3.LUT R13, R4, 0xffff, RZ, 0xc0, !PT ;  /* 0x0000ffff040d7812 */ /* 0x000fe400078ec0ff */
[----:B------:R-:W-:-:S02]  /*7810*/  @!P4 PRMT R233, R195, 0x5410, RZ ;  /* 0x00005410c3e9c816 */ /* 0x000fc400000000ff */
[--C-:B------:R-:W-:Y:S02]  /*7820*/  SHF.R.U32.HI R6, RZ, 0x18, R4.reuse ;  /* 0x00000018ff067819 */ /* 0x100fe40000011604 */
[----:B------:R-:W-:Y:S01]  /*7830*/  SHF.R.U32.HI R5, RZ, 0x10, R4 ;  /* 0x00000010ff057819 */ /* 0x000fe20000011604 */
[----:B------:R1:W-:Y:S01]  /*7840*/  MUFU.EX2 R11, R111 ;  /* 0x0000006f000b7308 */ /* 0x0003e20000000800 */
[----:B------:R-:W-:Y:S01]  /*7850*/  ISETP.LE.U32.AND P4, PT, R3, UR23, PT ;  /* 0x0000001703007c0c */ /* 0x000fe2000bf83070 */
[----:B------:R-:W-:Y:S01]  /*7860*/  IMAD.MOV.U32 R90, RZ, RZ, R32 ;  /* 0x000000ffff5a7224 */ /* 0x000fe200078e0020 */
[----:B------:R-:W-:Y:S01]  /*7870*/  @!P2 PRMT R231, R193, 0x5410, RZ ;  /* 0x00005410c1e7a816 */ /* 0x000fe200000000ff */
[C---:B------:R-:W-:Y:S01]  /*7880*/  FMUL.FTZ R3, R133.reuse, UR43 ;  /* 0x0000002b85037c20 */ /* 0x040fe20008410000 */
[----:B------:R-:W-:-:S03]  /*7890*/  FSETP.NEU.FTZ.AND P2, PT, R133, -INF , PT ;  /* 0xff8000008500780b */ /* 0x000fc60003f5d000 */
[----:B------:R-:W2:Y:S01]  /*78a0*/  MUFU.EX2 R4, R71 ;  /* 0x0000004700047308 */ /* 0x000ea20000000800 */
[----:B------:R-:W-:Y:S01]  /*78b0*/  IMAD.MOV.U32 R12, RZ, RZ, R90 ;  /* 0x000000ffff0c7224 */ /* 0x000fe200078e005a */
[----:B------:R-:W-:Y:S01]  /*78c0*/  FSEL R3, R3, RZ, P2 ;  /* 0x000000ff03037208 */ /* 0x000fe20001000000 */
[----:B-1----:R-:W-:-:S04]  /*78d0*/  IMAD.MOV.U32 R111, RZ, RZ, R29 ;  /* 0x000000ffff6f7224 */ /* 0x002fc800078e001d */
[----:B------:R-:W-:Y:S02]  /*78e0*/  IMAD.MOV.U32 R90, RZ, RZ, R111 ;  /* 0x000000ffff5a7224 */ /* 0x000fe400078e006f */
[----:B------:R-:W-:Y:S02]  /*78f0*/  IMAD.MOV.U32 R111, RZ, RZ, R160 ;  /* 0x000000ffff6f7224 */ /* 0x000fe400078e00a0 */
[----:B------:R-:W-:Y:S02]  /*7900*/  IMAD.MOV.U32 R160, RZ, RZ, R94 ;  /* 0x000000ffffa07224 */ /* 0x000fe400078e005e */
[----:B------:R-:W-:Y:S01]  /*7910*/  IMAD.MOV.U32 R67, RZ, RZ, R30 ;  /* 0x000000ffff437224 */ /* 0x000fe200078e001e */
[----:B------:R1:W3:Y:S01]  /*7920*/  MUFU.EX2 R15, R112 ;  /* 0x00000070000f7308 */ /* 0x0002e20000000800 */
[----:B------:R-:W-:Y:S01]  /*7930*/  FFMA.FTZ R70, R150, UR43, -R3 ;  /* 0x0000002b96467c23 */ /* 0x000fe20008010803 */
[----:B------:R-:W-:Y:S01]  /*7940*/  ISETP.LE.U32.AND P2, PT, R6, UR23, PT ;  /* 0x0000001706007c0c */ /* 0x000fe2000bf43070 */
[----:B------:R-:W-:-:S02]  /*7950*/  IMAD.MOV.U32 R150, RZ, RZ, R160 ;  /* 0x000000ffff967224 */ /* 0x000fc400078e00a0 */
[----:B------:R-:W-:Y:S02]  /*7960*/  IMAD.MOV.U32 R6, RZ, RZ, R67 ;  /* 0x000000ffff067224 */ /* 0x000fe400078e0043 */
[----:B------:R-:W-:Y:S02]  /*7970*/  IMAD.MOV.U32 R160, RZ, RZ, R167 ;  /* 0x000000ffffa07224 */ /* 0x000fe400078e00a7 */
[----:B------:R-:W-:Y:S02]  /*7980*/  IMAD.MOV.U32 R167, RZ, RZ, R129 ;  /* 0x000000ffffa77224 */ /* 0x000fe400078e0081 */
[----:B------:R-:W-:Y:S02]  /*7990*/  IMAD.MOV.U32 R129, RZ, RZ, R95 ;  /* 0x000000ffff817224 */ /* 0x000fe400078e005f */
[--C-:B------:R-:W-:Y:S01]  /*79a0*/  FFMA.FTZ R95, R73, UR43, -R3.reuse ;  /* 0x0000002b495f7c23 */ /* 0x100fe20008010803 */
[----:B------:R-:W-:Y:S01]  /*79b0*/  FFMA.FTZ R37, R159, UR43, -R3 ;  /* 0x0000002b9f257c23 */ /* 0x000fe20008010803 */
[----:B--2---:R-:W-:-:S02]  /*79c0*/  IMAD.MOV.U32 R73, RZ, RZ, R4 ;  /* 0x000000ffff497224 */ /* 0x004fc400078e0004 */
[----:B------:R-:W-:Y:S01]  /*79d0*/  FADD.FTZ R4, R16, R17 ;  /* 0x0000001110047221 */ /* 0x000fe20000010000 */
[----:B------:R-:W-:Y:S02]  /*79e0*/  IMAD.MOV.U32 R159, RZ, RZ, R6 ;  /* 0x000000ffff9f7224 */ /* 0x000fe400078e0006 */
[----:B-1----:R-:W-:Y:S01]  /*79f0*/  IMAD.MOV.U32 R112, RZ, RZ, R204 ;  /* 0x000000ffff707224 */ /* 0x002fe200078e00cc */
[----:B------:R-:W-:Y:S01]  /*7a00*/  MUFU.EX2 R6, R164 ;  /* 0x000000a400067308 */ /* 0x000fe20000000800 */
[----:B------:R-:W-:Y:S02]  /*7a10*/  IMAD.MOV.U32 R9, RZ, RZ, R91 ;  /* 0x000000ffff097224 */ /* 0x000fe400078e005b */
[----:B------:R-:W-:Y:S02]  /*7a20*/  IMAD.MOV.U32 R91, RZ, RZ, R163 ;  /* 0x000000ffff5b7224 */ /* 0x000fe400078e00a3 */
[----:B------:R-:W-:-:S03]  /*7a30*/  IMAD.MOV.U32 R67, RZ, RZ, R112 ;  /* 0x000000ffff437224 */ /* 0x000fc600078e0070 */
[----:B------:R-:W1:Y:S01]  /*7a40*/  MUFU.EX2 R17, R174 ;  /* 0x000000ae00117308 */ /* 0x000e620000000800 */
[----:B------:R-:W-:Y:S02]  /*7a50*/  IMAD.MOV.U32 R163, RZ, RZ, R104 ;  /* 0x000000ffffa37224 */ /* 0x000fe400078e0068 */
[----:B------:R-:W-:Y:S02]  /*7a60*/  IMAD.MOV.U32 R66, RZ, RZ, R28 ;  /* 0x000000ffff427224 */ /* 0x000fe400078e001c */
[----:B------:R-:W-:Y:S02]  /*7a70*/  IMAD.MOV.U32 R112, RZ, RZ, R130 ;  /* 0x000000ffff707224 */ /* 0x000fe400078e0082 */
[----:B------:R-:W-:Y:S01]  /*7a80*/  IMAD.MOV.U32 R104, RZ, RZ, R72 ;  /* 0x000000ffff687224 */ /* 0x000fe200078e0048 */
[----:B------:R2:W-:Y:S01]  /*7a90*/  MUFU.EX2 R68, R36 ;  /* 0x0000002400447308 */ /* 0x0005e20000000800 */
[----:B------:R-:W-:Y:S02]  /*7aa0*/  IMAD.MOV.U32 R204, RZ, RZ, R31 ;  /* 0x000000ffffcc7224 */ /* 0x000fe400078e001f */
[--C-:B------:R-:W-:Y:S01]  /*7ab0*/  FFMA.FTZ R59, R154, UR43, -R3.reuse ;  /* 0x0000002b9a3b7c23 */ /* 0x100fe20008010803 */
[--C-:B------:R-:W-:Y:S01]  /*7ac0*/  FFMA.FTZ R69, R151, UR43, -R3.reuse ;  /* 0x0000002b97457c23 */ /* 0x100fe20008010803 */
[--C-:B------:R-:W-:Y:S01]  /*7ad0*/  FFMA.FTZ R31, R171, UR43, -R3.reuse ;  /* 0x0000002bab1f7c23 */ /* 0x100fe20008010803 */
[--C-:B------:R-:W-:Y:S01]  /*7ae0*/  FFMA.FTZ R61, R153, UR43, -R3.reuse ;  /* 0x0000002b993d7c23 */ /* 0x100fe20008010803 */
[----:B------:R-:W-:Y:S01]  /*7af0*/  FFMA.FTZ R71, R149, UR43, -R3 ;  /* 0x0000002b95477c23 */ /* 0x000fe20008010803 */
[----:B------:R-:W-:Y:S01]  /*7b00*/  IMAD.MOV.U32 R154, RZ, RZ, R88 ;  /* 0x000000ffff9a7224 */ /* 0x000fe200078e0058 */
[----:B------:R4:W-:Y:S01]  /*7b10*/  MUFU.EX2 R22, R35 ;  /* 0x0000002300167308 */ /* 0x0009e20000000800 */
[----:B------:R-:W-:-:S02]  /*7b20*/  IMAD.MOV.U32 R151, RZ, RZ, R91 ;  /* 0x000000ffff977224 */ /* 0x000fc400078e005b */
[--C-:B------:R-:W-:Y:S01]  /*7b30*/  FFMA.FTZ R26, R178, UR43, -R3.reuse ;  /* 0x0000002bb21a7c23 */ /* 0x100fe20008010803 */
[----:B------:R-:W-:Y:S02]  /*7b40*/  IMAD.MOV.U32 R171, RZ, RZ, R66 ;  /* 0x000000ffffab7224 */ /* 0x000fe400078e0042 */
[--C-:B------:R-:W-:Y:S01]  /*7b50*/  FFMA.FTZ R27, R177, UR43, -R3.reuse ;  /* 0x0000002bb11b7c23 */ /* 0x100fe20008010803 */
[----:B------:R-:W-:Y:S02]  /*7b60*/  IMAD.MOV.U32 R130, RZ, RZ, R38 ;  /* 0x000000ffff827224 */ /* 0x000fe400078e0026 */
[----:B------:R-:W-:Y:S01]  /*7b70*/  FFMA.FTZ R28, R175, UR43, -R3 ;  /* 0x0000002baf1c7c23 */ /* 0x000fe20008010803 */
[----:B------:R-:W-:Y:S02]  /*7b80*/  IMAD.MOV.U32 R149, RZ, RZ, R111 ;  /* 0x000000ffff957224 */ /* 0x000fe400078e006f */
[----:B--2---:R-:W-:Y:S01]  /*7b90*/  FFMA.FTZ R36, R161, UR43, -R3 ;  /* 0x0000002ba1247c23 */ /* 0x004fe20008010803 */
[----:B------:R-:W-:-:S02]  /*7ba0*/  IMAD.MOV.U32 R153, RZ, RZ, R112 ;  /* 0x000000ffff997224 */ /* 0x000fc400078e0070 */
[----:B------:R-:W-:Y:S01]  /*7bb0*/  FFMA.FTZ R29, R173, UR43, -R3 ;  /* 0x0000002bad1d7c23 */ /* 0x000fe20008010803 */
[----:B------:R-:W-:Y:S02]  /*7bc0*/  IMAD.MOV.U32 R161, RZ, RZ, R107 ;  /* 0x000000ffffa17224 */ /* 0x000fe400078e006b */
[--C-:B------:R-:W-:Y:S01]  /*7bd0*/  FFMA.FTZ R30, R172, UR43, -R3.reuse ;  /* 0x0000002bac1e7c23 */ /* 0x100fe20008010803 */
[----:B------:R-:W-:Y:S02]  /*7be0*/  IMAD.MOV.U32 R88, RZ, RZ, R104 ;  /* 0x000000ffff587224 */ /* 0x000fe400078e0068 */
[----:B------:R-:W-:Y:S01]  /*7bf0*/  FFMA.FTZ R32, R170, UR43, -R3 ;  /* 0x0000002baa207c23 */ /* 0x000fe20008010803 */
[----:B------:R-:W-:Y:S02]  /*7c00*/  IMAD.MOV.U32 R91, RZ, RZ, R99 ;  /* 0x000000ffff5b7224 */ /* 0x000fe400078e0063 */
[--C-:B------:R-:W-:Y:S01]  /*7c10*/  FFMA.FTZ R34, R169, UR43, -R3.reuse ;  /* 0x0000002ba9227c23 */ /* 0x100fe20008010803 */
[--C-:B----4-:R-:W-:Y:S01]  /*7c20*/  FFMA.FTZ R35, R162, UR43, -R3.reuse ;  /* 0x0000002ba2237c23 */ /* 0x110fe20008010803 */
        /* <DEDUP_REMOVED lines=15> */
[----:B---3--:R-:W-:Y:S01]  /*7d20*/  F2FP.F16.F32.PACK_AB R3, R15, R11 ;  /* 0x0000000b0f03723e */ /* 0x008fe200000000ff */
[----:B------:R-:W-:-:S03]  /*7d30*/  IMAD.MOV.U32 R158, RZ, RZ, R12 ;  /* 0x000000ffff9e7224 */ /* 0x000fc600078e000c */
[----:B------:R-:W-:Y:S01]  /*7d40*/  PRMT R215, R3, 0x7610, R215 ;  /* 0x0000761003d77816 */ /* 0x000fe200000000d7 */
[----:B------:R-:W2:Y:S01]  /*7d50*/  MUFU.EX2 R23, R23 ;  /* 0x0000001700177308 */ /* 0x000ea20000000800 */
[----:B------:R-:W-:Y:S01]  /*7d60*/  FADD.FTZ R12, R14, R7 ;  /* 0x000000070e0c7221 */ /* 0x000fe20000010000 */
[----:B-1----:R-:W-:Y:S01]  /*7d70*/  F2FP.F16.F32.PACK_AB R7, R17, R6 ;  /* 0x000000061107723e */ /* 0x002fe200000000ff */
[----:B------:R-:W-:Y:S02]  /*7d80*/  IMAD.MOV.U32 R156, RZ, RZ, R9 ;  /* 0x000000ffff9c7224 */ /* 0x000fe400078e0009 */
[----:B------:R-:W-:Y:S01]  /*7d90*/  @!P5 HADD2 R200, -R215.H0_H0, -RZ.H0_H0 ;  /* 0xa00000ffd7c8d230 */ /* 0x000fe20000000900 */
[----:B------:R-:W-:Y:S01]  /*7da0*/  PRMT R214, R3, 0x7632, R214 ;  /* 0x0000763203d67816 */ /* 0x000fe200000000d6 */
[----:B------:R-:W-:Y:S01]  /*7db0*/  FADD.FTZ R9, R18, R4 ;  /* 0x0000000412097221 */ /* 0x000fe20000010000 */
[----:B------:R-:W-:Y:S01]  /*7dc0*/  LOP3.LUT R3, R5, 0xff, RZ, 0xc0, !PT ;  /* 0x000000ff05037812 */ /* 0x000fe200078ec0ff */
[----:B------:R-:W-:Y:S01]  /*7dd0*/  IMAD.WIDE.U32 R4, R8, -0x2daee0ad, RZ ;  /* 0xd2511f5308047825 */ /* 0x000fe200078e00ff */
[----:B------:R1:W-:Y:S01]  /*7de0*/  MUFU.EX2 R148, R171 ;  /* 0x000000ab00947308 */ /* 0x0003e20000000800 */
[----:B------:R-:W-:-:S02]  /*7df0*/  PRMT R212, R7, 0x7610, R212 ;  /* 0x0000761007d47816 */ /* 0x000fc400000000d4 */
[----:B------:R-:W-:Y:S02]  /*7e00*/  PRMT R213, R7, 0x7632, R213 ;  /* 0x0000763207d57816 */ /* 0x000fe400000000d5 */
[C---:B------:R-:W-:Y:S01]  /*7e10*/  LOP3.LUT R25, R4.reuse, 0xffff, RZ, 0xc0, !PT ;  /* 0x0000ffff04197812 */ /* 0x040fe200078ec0ff */
[----:B------:R-:W-:Y:S01]  /*7e20*/  @!P1 HADD2 R202, -R212.H0_H0, -RZ.H0_H0 ;  /* 0xa00000ffd4ca9230 */ /* 0x000fe20000000900 */
[----:B------:R-:W-:Y:S02]  /*7e30*/  LOP3.LUT R8, R4, 0xff, RZ, 0xc0, !PT ;  /* 0x000000ff04087812 */ /* 0x000fe400078ec0ff */
[----:B------:R-:W-:Y:S01]  /*7e40*/  SHF.R.U32.HI R24, RZ, 0x10, R4 ;  /* 0x00000010ff187819 */ /* 0x000fe20000011604 */
[----:B------:R-:W-:Y:S01]  /*7e50*/  @!P6 HADD2 R201, -R214.H0_H0, -RZ.H0_H0 ;  /* 0xa00000ffd6c9e230 */ /* 0x000fe20000000900 */
[----:B-1----:R-:W-:Y:S02]  /*7e60*/  PRMT R171, R215, 0x5410, R214 ;  /* 0x00005410d7ab7816 */ /* 0x002fe400000000d6 */
[----:B------:R-:W-:-:S02]  /*7e70*/  @!P5 PRMT R215, R200, 0x5410, RZ ;  /* 0x00005410c8d7d816 */ /* 0x000fc400000000ff */
[----:B------:R-:W-:Y:S02]  /*7e80*/  ISETP.LE.U32.AND P5, PT, R3, UR23, PT ;  /* 0x0000001703007c0c */ /* 0x000fe4000bfa3070 */
[----:B------:R-:W-:Y:S02]  /*7e90*/  LOP3.LUT R3, R5, UR40, R10, 0x96, !PT ;  /* 0x0000002805037c12 */ /* 0x000fe4000f8e960a */
[----:B------:R-:W-:Y:S02]  /*7ea0*/  SHF.R.U32.HI R5, RZ, 0x18, R4 ;  /* 0x00000018ff057819 */ /* 0x000fe40000011604 */
[----:B------:R-:W-:Y:S02]  /*7eb0*/  SHF.R.U32.HI R4, RZ, 0x8, R13 ;  /* 0x00000008ff047819 */ /* 0x000fe4000001160d */
[----:B------:R-:W-:Y:S01]  /*7ec0*/  PRMT R170, R212, 0x5410, R213 ;  /* 0x00005410d4aa7816 */ /* 0x000fe200000000d5 */
[----:B------:R-:W-:Y:S01]  /*7ed0*/  MUFU.EX2 R20, R165 ;  /* 0x000000a500147308 */ /* 0x000fe20000000800 */
[----:B------:R-:W-:-:S02]  /*7ee0*/  LOP3.LUT R4, R4, 0xffff, RZ, 0xc0, !PT ;  /* 0x0000ffff04047812 */ /* 0x000fc400078ec0ff */
[----:B------:R-:W-:Y:S02]  /*7ef0*/  @!P1 PRMT R212, R202, 0x5410, RZ ;  /* 0x00005410cad49816 */ /* 0x000fe400000000ff */
[----:B------:R-:W-:Y:S02]  /*7f00*/  ISETP.LE.U32.AND P1, PT, R5, UR23, PT ;  /* 0x0000001705007c0c */ /* 0x000fe4000bf23070 */
[----:B--2---:R-:W-:Y:S01]  /*7f10*/  F2FP.F16.F32.PACK_AB R5, R22, R23 ;  /* 0x000000171605723e */ /* 0x004fe200000000ff */
[----:B------:R-:W1:Y:S01]  /*7f20*/  MUFU.EX2 R21, R176 ;  /* 0x000000b000157308 */ /* 0x000e620000000800 */
[----:B------:R-:W-:Y:S02]  /*7f30*/  @!P6 PRMT R214, R201, 0x5410, RZ ;  /* 0x00005410c9d6e816 */ /* 0x000fe400000000ff */
[----:B------:R-:W-:Y:S02]  /*7f40*/  ISETP.LE.U32.AND P6, PT, R4, UR23, PT ;  /* 0x0000001704007c0c */ /* 0x000fe4000bfc3070 */
        /* <DEDUP_REMOVED lines=9> */
[----:B-1----:R-:W-:Y:S01]  /*7fe0*/  F2FP.F16.F32.PACK_AB R4, R21, R20 ;  /* 0x000000141504723e */ /* 0x002fe200000000ff */
[----:B------:R-:W1:Y:S01]  /*7ff0*/  MUFU.EX2 R224, R224 ;  /* 0x000000e000e07308 */ /* 0x000e620000000800 */
[----:B------:R-:W-:Y:S02]  /*8000*/  IMAD.MOV.U32 R155, RZ, RZ, R67 ;  /* 0x000000ffff9b7224 */ /* 0x000fe400078e0043 */
[C---:B------:R-:W-:Y:S01]  /*8010*/  PRMT R208, R4.reuse, 0x7632, R208 ;  /* 0x0000763204d07816 */ /* 0x040fe200000000d0 */
[----:B------:R-:W-:Y:S02]  /*8020*/  IMAD.MOV.U32 R164, RZ, RZ, R148 ;  /* 0x000000ffffa47224 */ /* 0x000fe400078e0094 */
[----:B------:R-:W-:Y:S01]  /*8030*/  IMAD.MOV.U32 R148, RZ, RZ, R151 ;  /* 0x000000ffff947224 */ /* 0x000fe200078e0097 */
[----:B------:R-:W-:Y:S01]  /*8040*/  PRMT R209, R4, 0x7610, R209 ;  /* 0x0000761004d17816 */ /* 0x000fe200000000d1 */
[----:B------:R-:W-:-:S02]  /*8050*/  IMAD.MOV.U32 R151, RZ, RZ, R154 ;  /* 0x000000ffff977224 */ /* 0x000fc400078e009a */
[----:B------:R-:W-:Y:S02]  /*8060*/  @!P2 HADD2 R206, -R208.H0_H0, -RZ.H0_H0 ;  /* 0xa00000ffd0cea230 */ /* 0x000fe40000000900 */
[----:B------:R-:W-:Y:S01]  /*8070*/  IMAD.MOV.U32 R154, RZ, RZ, R155 ;  /* 0x000000ffff9a7224 */ /* 0x000fe200078e009b */
[----:B------:R-:W-:Y:S01]  /*8080*/  LOP3.LUT R4, R3, 0xff, RZ, 0xc0, !PT ;  /* 0x000000ff03047812 */ /* 0x000fe200078ec0ff */
[----:B------:R-:W-:Y:S02]  /*8090*/  IMAD.MOV.U32 R155, RZ, RZ, R156 ;  /* 0x000000ffff9b7224 */ /* 0x000fe400078e009c */
[----:B------:R-:W-:Y:S02]  /*80a0*/  IMAD.MOV.U32 R156, RZ, RZ, R158 ;  /* 0x000000ffff9c7224 */ /* 0x000fe400078e009e */
[----:B------:R-:W-:Y:S01]  /*80b0*/  IMAD.MOV.U32 R158, RZ, RZ, R168 ;  /* 0x000000ffff9e7224 */ /* 0x000fe200078e00a8 */
[----:B------:R-:W-:Y:S01]  /*80c0*/  PRMT R168, R209, 0x5410, R208 ;  /* 0x00005410d1a87816 */ /* 0x000fe200000000d0 */
[----:B------:R-:W-:Y:S01]  /*80d0*/  @!P5 HADD2 R207, -R209.H0_H0, -RZ.H0_H0 ;  /* 0xa00000ffd1cfd230 */ /* 0x000fe20000000900 */
[----:B------:R-:W-:-:S02]  /*80e0*/  @!P2 PRMT R208, R206, 0x5410, RZ ;  /* 0x00005410ced0a816 */ /* 0x000fc400000000ff */
[----:B------:R-:W-:Y:S02]  /*80f0*/  ISETP.LE.U32.AND P2, PT, R4, UR23, PT ;  /* 0x0000001704007c0c */ /* 0x000fe4000bf43070 */
[----:B------:R-:W-:Y:S02]  /*8100*/  SHF.R.U32.HI R4, RZ, 0x18, R3 ;  /* 0x00000018ff047819 */ /* 0x000fe40000011603 */
[----:B------:R-:W-:Y:S01]  /*8110*/  @!P5 PRMT R209, R207, 0x5410, RZ ;  /* 0x00005410cfd1d816 */ /* 0x000fe200000000ff */
[----:B------:R-:W-:Y:S01]  /*8120*/  FADD.FTZ R7, R19, R12 ;  /* 0x0000000c13077221 */ /* 0x000fe20000010000 */
[----:B------:R-:W-:Y:S02]  /*8130*/  ISETP.LE.U32.AND P5, PT, R4, UR23, PT ;  /* 0x0000001704007c0c */ /* 0x000fe4000bfa3070 */
[----:B-1----:R-:W-:Y:S01]  /*8140*/  F2FP.F16.F32.PACK_AB R4, R224, R68 ;  /* 0x00000044e004723e */ /* 0x002fe200000000ff */
[----:B------:R-:W-:Y:S02]  /*8150*/  @!P4 HADD2 R203, -R213.H0_H0, -RZ.H0_H0 ;  /* 0xa00000ffd5cbc230 */ /* 0x000fe40000000900 */
[----:B------:R-:W-:Y:S01]  /*8160*/  FADD.FTZ R5, R6, R7 ;  /* 0x0000000706057221 */ /* 0x000fe20000010000 */
[----:B------:R-:W-:-:S03]  /*8170*/  PRMT R207, R4, 0x7610, R207 ;  /* 0x0000761004cf7816 */ /* 0x000fc600000000cf */
[----:B------:R-:W-:Y:S01]  /*8180*/  FADD.FTZ R5, R17, R5 ;  /* 0x0000000511057221 */ /* 0x000fe20000010000 */
[----:B------:R-:W-:Y:S02]  /*8190*/  @!P4 PRMT R213, R203, 0x5410, RZ ;  /* 0x00005410cbd5c816 */ /* 0x000fe400000000ff */
[----:B------:R-:W-:Y:S01]  /*81a0*/  PRMT R206, R4, 0x7632, R206 ;  /* 0x0000763204ce7816 */ /* 0x000fe200000000ce */
[----:B------:R-:W-:Y:S01]  /*81b0*/  @!P2 HADD2 R240, -R207.H0_H0, -RZ.H0_H0 ;  /* 0xa00000ffcff0a230 */ /* 0x000fe20000000900 */
[----:B------:R-:W-:Y:S01]  /*81c0*/  ISETP.LE.U32.AND P4, PT, R8, UR23, PT ;  /* 0x0000001708007c0c */ /* 0x000fe2000bf83070 */
[----:B------:R-:W-:Y:S01]  /*81d0*/  FADD.FTZ R8, R11, R9 ;  /* 0x000000090b087221 */ /* 0x000fe20000010000 */
[----:B------:R-:W-:Y:S02]  /*81e0*/  IMAD.MOV.U32 R205, RZ, RZ, R73 ;  /* 0x000000ffffcd7224 */ /* 0x000fe400078e0049 */
[----:B------:R-:W-:Y:S01]  /*81f0*/  FADD.FTZ R9, R20, R5 ;  /* 0x0000000514097221 */ /* 0x000fe20000010000 */
[----:B------:R-:W-:Y:S01]  /*8200*/  IMAD.MOV.U32 R73, RZ, RZ, R166 ;  /* 0x000000ffff497224 */ /* 0x000fe200078e00a6 */
[----:B------:R-:W-:-:S02]  /*8210*/  PRMT R166, R207, 0x5410, R206 ;  /* 0x00005410cfa67816 */ /* 0x000fc400000000ce */
[----:B------:R-:W-:Y:S01]  /*8220*/  @!P2 PRMT R207, R240, 0x5410, RZ ;  /* 0x00005410f0cfa816 */ /* 0x000fe200000000ff */
[----:B------:R-:W-:Y:S02]  /*8230*/  IMAD.MOV.U32 R240, RZ, RZ, R88 ;  /* 0x000000fffff07224 */ /* 0x000fe400078e0058 */
[----:B------:R-:W-:Y:S02]  /*8240*/  FADD.FTZ R88, R21, R9 ;  /* 0x0000000915587221 */ /* 0x000fe40000010000 */
[----:B------:R-:W2:Y:S01]  /*8250*/  LDL.LU.64 R20, [R1+0x150] ;  /* 0x0001500001147983 */ /* 0x000ea20000300a00 */
[----:B------:R-:W-:Y:S01]  /*8260*/  IMAD.MOV.U32 R157, RZ, RZ, R130 ;  /* 0x000000ffff9d7224 */ /* 0x000fe200078e0082 */
[----:B------:R-:W-:Y:S01]  /*8270*/  MUFU.EX2 R67, R179 ;  /* 0x000000b300437308 */ /* 0x000fe20000000800 */
[----:B------:R-:W-:Y:S01]  /*8280*/  IMAD.MOV.U32 R130, RZ, RZ, R136 ;  /* 0x000000ffff827224 */ /* 0x000fe200078e0088 */
[----:B------:R-:W-:Y:S01]  /*8290*/  SHF.R.U32.HI R3, RZ, 0x10, R3 ;  /* 0x00000010ff037819 */ /* 0x000fe20000011603 */
[----:B------:R-:W-:-:S05]  /*82a0*/  @!P6 HADD2 R217, -R210.H0_H0, -RZ.H0_H0 ;  /* 0xa00000ffd2d9e230 */ /* 0x000fca0000000900 */
[----:B------:R-:W1:Y:S01]  /*82b0*/  MUFU.EX2 R136, R182 ;  /* 0x000000b600887308 */ /* 0x000e620000000800 */
[----:B------:R-:W-:Y:S02]  /*82c0*/  LOP3.LUT R3, R3, 0xff, RZ, 0xc0, !PT ;  /* 0x000000ff03037812 */ /* 0x000fe400078ec0ff */
[----:B------:R-:W-:Y:S02]  /*82d0*/  @!P6 PRMT R210, R217, 0x5410, RZ ;  /* 0x00005410d9d2e816 */ /* 0x000fe400000000ff */
[----:B------:R-:W-:Y:S02]  /*82e0*/  ISETP.LE.U32.AND P6, PT, R3, UR23, PT ;  /* 0x0000001703007c0c */ /* 0x000fe4000bfc3070 */
[----:B------:R-:W-:Y:S01]  /*82f0*/  LOP3.LUT R3, R24, 0xff, RZ, 0xc0, !PT ;  /* 0x000000ff18037812 */ /* 0x000fe200078ec0ff */
[----:B------:R-:W-:Y:S03]  /*8300*/  MUFU.EX2 R18, R39 ;  /* 0x0000002700127308 */ /* 0x000fe60000000800 */
[----:B------:R-:W-:-:S02]  /*8310*/  ISETP.LE.U32.AND P2, PT, R3, UR23, PT ;  /* 0x0000001703007c0c */ /* 0x000fc4000bf43070 */
[----:B------:R-:W-:-:S03]  /*8320*/  SHF.R.U32.HI R4, RZ, 0x8, R25 ;  /* 0x00000008ff047819 */ /* 0x000fc60000011619 */
[----:B------:R-:W3:Y:S01]  /*8330*/  MUFU.EX2 R14, R42 ;  /* 0x0000002a000e7308 */ /* 0x000ee20000000800 */
[----:B-1----:R-:W-:Y:S01]  /*8340*/  F2FP.F16.F32.PACK_AB R3, R136, R67 ;  /* 0x000000438803723e */ /* 0x002fe200000000ff */
[----:B------:R-:W-:Y:S02]  /*8350*/  IMAD.MOV.U32 R162, RZ, RZ, R163 ;  /* 0x000000ffffa27224 */ /* 0x000fe400078e00a3 */
[----:B------:R-:W-:Y:S02]  /*8360*/  @!P3 HADD2 R218, -R206.H0_H0, -RZ.H0_H0 ;  /* 0xa00000ffcedab230 */ /* 0x000fe40000000900 */
[----:B------:R-:W-:Y:S01]  /*8370*/  IMAD.MOV.U32 R163, RZ, RZ, R223 ;  /* 0x000000ffffa37224 */ /* 0x000fe200078e00df */
[C---:B------:R-:W-:Y:S02]  /*8380*/  PRMT R203, R3.reuse, 0x7610, R203 ;  /* 0x0000761003cb7816 */ /* 0x040fe400000000cb */
[----:B------:R-:W-:Y:S01]  /*8390*/  PRMT R202, R3, 0x7632, R202 ;  /* 0x0000763203ca7816 */ /* 0x000fe200000000ca */
[----:B------:R-:W1:Y:S01]  /*83a0*/  MUFU.EX2 R13, R43 ;  /* 0x0000002b000d7308 */ /* 0x000e620000000800 */
[----:B------:R-:W-:Y:S01]  /*83b0*/  LOP3.LUT R3, R4, 0xffff, RZ, 0xc0, !PT ;  /* 0x0000ffff04037812 */ /* 0x000fe200078ec0ff */
[----:B------:R-:W-:Y:S01]  /*83c0*/  FADD.FTZ R8, R15, R8 ;  /* 0x000000080f087221 */ /* 0x000fe20000010000 */
[----:B------:R-:W-:Y:S01]  /*83d0*/  @!P3 PRMT R206, R218, 0x5410, RZ ;  /* 0x00005410daceb816 */ /* 0x000fe200000000ff */
[----:B------:R-:W-:-:S04]  /*83e0*/  @!P6 HADD2 R246, -R203.H0_H0, -RZ.H0_H0 ;  /* 0xa00000ffcbf6e230 */ /* 0x000fc80000000900 */
[----:B------:R-:W-:Y:S01]  /*83f0*/  MUFU.EX2 R223, R181 ;  /* 0x000000b500df7308 */ /* 0x000fe20000000800 */
[----:B------:R-:W-:Y:S01]  /*8400*/  ISETP.LE.U32.AND P3, PT, R3, UR23, PT ;  /* 0x0000001703007c0c */ /* 0x000fe2000bf63070 */
[----:B------:R-:W-:-:S06]  /*8410*/  FADD.FTZ R3, R23, R8 ;  /* 0x0000000817037221 */ /* 0x000fcc0000010000 */
[----:B------:R-:W4:Y:S01]  /*8420*/  MUFU.EX2 R152, R180 ;  /* 0x000000b400987308 */ /* 0x000f220000000800 */
[----:B------:R-:W-:Y:S02]  /*8430*/  F2FP.F16.F32.PACK_AB R5, R164, R205 ;  /* 0x000000cda405723e */ /* 0x000fe400000000ff */
[----:B------:R-:W-:-:S05]  /*8440*/  PRMT R165, R203, 0x5410, R202 ;  /* 0x00005410cba57816 */ /* 0x000fca00000000ca */
[----:B------:R-:W4:Y:S01]  /*8450*/  MUFU.EX2 R10, R44 ;  /* 0x0000002c000a7308 */ /* 0x000f220000000800 */
[----:B------:R-:W-:Y:S01]  /*8460*/  @!P6 PRMT R203, R246, 0x5410, RZ ;  /* 0x00005410f6cbe816 */ /* 0x000fe200000000ff */
[----:B------:R-:W-:Y:S02]  /*8470*/  IMAD.MOV.U32 R246, RZ, RZ, R73 ;  /* 0x000000fffff67224 */ /* 0x000fe400078e0049 */
[----:B------:R-:W-:Y:S01]  /*8480*/  FADD.FTZ R73, R22, R3 ;  /* 0x0000000316497221 */ /* 0x000fe20000010000 */
[----:B------:R-:W-:-:S03]  /*8490*/  PRMT R201, R5, 0x7610, R201 ;  /* 0x0000761005c97816 */ /* 0x000fc600000000c9 */
[----:B------:R-:W4:Y:S01]  /*84a0*/  MUFU.EX2 R12, R45 ;  /* 0x0000002d000c7308 */ /* 0x000f220000000800 */
[----:B------:R-:W-:Y:S01]  /*84b0*/  PRMT R200, R5, 0x7632, R200 ;  /* 0x0000763205c87816 */ /* 0x000fe200000000c8 */
[----:B---3--:R-:W-:-:S06]  /*84c0*/  FADD.FTZ R5, R18, R14 ;  /* 0x0000000e12057221 */ /* 0x008fcc0000010000 */
[----:B------:R-:W3:Y:S01]  /*84d0*/  MUFU.EX2 R11, R49 ;  /* 0x00000031000b7308 */ /* 0x000ee20000000800 */
[----:B-1----:R-:W-:Y:S01]  /*84e0*/  FADD.FTZ R9, R13, R5 ;  /* 0x000000050d097221 */ /* 0x002fe20000010000 */
[----:B----4-:R-:W-:-:S06]  /*84f0*/  F2FP.F16.F32.PACK_AB R6, R152, R223 ;  /* 0x000000df9806723e */ /* 0x010fcc00000000ff */
[----:B------:R-:W-:Y:S08]  /*8500*/  MUFU.EX2 R4, R26 ;  /* 0x0000001a00047308 */ /* 0x000ff00000000800 */
[----:B------:R-:W1:Y:S01]  /*8510*/  MUFU.EX2 R3, R27 ;  /* 0x0000001b00037308 */ /* 0x000e620000000800 */
[----:B------:R-:W-:-:S07]  /*8520*/  FADD.FTZ R9, R10, R9 ;  /* 0x000000090a097221 */ /* 0x000fce0000010000 */
[----:B------:R-:W4:Y:S01]  /*8530*/  MUFU.EX2 R8, R28 ;  /* 0x0000001c00087308 */ /* 0x000f220000000800 */
[----:B------:R-:W-:Y:S01]  /*8540*/  PRMT R199, R6, 0x7610, R199 ;  /* 0x0000761006c77816 */ /* 0x000fe200000000c7 */
[----:B------:R-:W-:Y:S01]  /*8550*/  FADD.FTZ R9, R12, R9 ;  /* 0x000000090c097221 */ /* 0x000fe20000010000 */
[----:B------:R-:W-:-:S05]  /*8560*/  PRMT R198, R6, 0x7632, R198 ;  /* 0x0000763206c67816 */ /* 0x000fca00000000c6 */
[----:B------:R-:W4:Y:S08]  /*8570*/  MUFU.EX2 R7, R29 ;  /* 0x0000001d00077308 */ /* 0x000f300000000800 */
[----:B------:R3:W4:Y:S08]  /*8580*/  MUFU.EX2 R6, R30 ;  /* 0x0000001e00067308 */ /* 0x0007300000000800 */
[----:B------:R1:W4:Y:S01]  /*8590*/  MUFU.EX2 R5, R31 ;  /* 0x0000001f00057308 */ /* 0x0003220000000800 */
[----:B---3--:R-:W-:Y:S01]  /*85a0*/  F2FP.F16.F32.PACK_AB R30, R10, R13 ;  /* 0x0000000d0a1e723e */ /* 0x008fe200000000ff */
[C---:B------:R-:W-:Y:S01]  /*85b0*/  FADD.FTZ R13, R11.reuse, R9 ;  /* 0x000000090b0d7221 */ /* 0x040fe20000010000 */
[----:B-1----:R-:W-:Y:S01]  /*85c0*/  F2FP.F16.F32.PACK_AB R31, R11, R12 ;  /* 0x0000000c0b1f723e */ /* 0x002fe200000000ff */
[----:B------:R-:W-:-:S04]  /*85d0*/  FADD.FTZ R11, R4, R3 ;  /* 0x00000003040b7221 */ /* 0x000fc80000010000 */
[----:B------:R-:W1:Y:S01]  /*85e0*/  MUFU.EX2 R10, R32 ;  /* 0x00000020000a7308 */ /* 0x000e620000000800 */
[----:B----4-:R-:W-:Y:S01]  /*85f0*/  FADD.FTZ R11, R8, R11 ;  /* 0x0000000b080b7221 */ /* 0x010fe20000010000 */
[----:B------:R-:W-:-:S03]  /*8600*/  F2FP.F16.F32.PACK_AB R22, R3, R4 ;  /* 0x000000040316723e */ /* 0x000fc600000000ff */
[----:B------:R-:W-:-:S03]  /*8610*/  FADD.FTZ R3, R7, R11 ;  /* 0x0000000b07037221 */ /* 0x000fc60000010000 */
[----:B------:R-:W3:Y:S01]  /*8620*/  MUFU.EX2 R9, R34 ;  /* 0x0000002200097308 */ /* 0x000ee20000000800 */
[----:B------:R-:W-:Y:S01]  /*8630*/  FADD.FTZ R3, R6, R3 ;  /* 0x0000000306037221 */ /* 0x000fe20000010000 */
[----:B------:R-:W-:-:S06]  /*8640*/  F2FP.F16.F32.PACK_AB R24, R7, R8 ;  /* 0x000000080718723e */ /* 0x000fcc00000000ff */
[----:B------:R-:W4:Y:S01]  /*8650*/  MUFU.EX2 R19, R51 ;  /* 0x0000003300137308 */ /* 0x000f220000000800 */
[----:B------:R-:W-:-:S07]  /*8660*/  FADD.FTZ R7, R5, R3 ;  /* 0x0000000305077221 */ /* 0x000fce0000010000 */
[----:B------:R-:W4:Y:S01]  /*8670*/  MUFU.EX2 R4, R35 ;  /* 0x0000002300047308 */ /* 0x000f220000000800 */
[----:B------:R-:W-:Y:S02]  /*8680*/  @!P5 HADD2 R241, -R202.H0_H0, -RZ.H0_H0 ;  /* 0xa00000ffcaf1d230 */ /* 0x000fe40000000900 */
[----:B------:R-:W-:Y:S02]  /*8690*/  IMAD.MOV.U32 R218, RZ, RZ, R148 ;  /* 0x000000ffffda7224 */ /* 0x000fe400078e0094 */
[----:B------:R-:W-:-:S03]  /*86a0*/  @!P4 HADD2 R252, -R201.H0_H0, -RZ.H0_H0 ;  /* 0xa00000ffc9fcc230 */ /* 0x000fc60000000900 */
[----:B------:R-:W4:Y:S01]  /*86b0*/  MUFU.EX2 R16, R54 ;  /* 0x0000003600107308 */ /* 0x000f220000000800 */
[----:B------:R-:W-:Y:S01]  /*86c0*/  F2FP.F16.F32.PACK_AB R26, R5, R6 ;  /* 0x00000006051a723e */ /* 0x000fe200000000ff */
[----:B------:R-:W-:Y:S02]  /*86d0*/  IMAD.MOV.U32 R148, RZ, RZ, R149 ;  /* 0x000000ffff947224 */ /* 0x000fe400078e0095 */
[----:B-1----:R-:W-:-:S04]  /*86e0*/  FADD.FTZ R5, R10, R7 ;  /* 0x000000070a057221 */ /* 0x002fc80000010000 */
[----:B------:R-:W1:Y:S01]  /*86f0*/  MUFU.EX2 R3, R36 ;  /* 0x0000002400037308 */ /* 0x000e620000000800 */
[----:B------:R-:W-:Y:S02]  /*8700*/  IMAD.MOV.U32 R149, RZ, RZ, R157 ;  /* 0x000000ffff957224 */ /* 0x000fe400078e009d */
[----:B------:R-:W-:Y:S01]  /*8710*/  IMAD.MOV.U32 R217, RZ, RZ, R161 ;  /* 0x000000ffffd97224 */ /* 0x000fe200078e00a1 */
[----:B------:R-:W-:Y:S01]  /*8720*/  PRMT R161, R201, 0x5410, R200 ;  /* 0x00005410c9a17816 */ /* 0x000fe200000000c8 */
[----:B------:R-:W-:Y:S01]  /*8730*/  IMAD.MOV.U32 R157, RZ, RZ, R91 ;  /* 0x000000ffff9d7224 */ /* 0x000fe200078e005b */
[----:B------:R-:W-:Y:S01]  /*8740*/  @!P5 PRMT R202, R241, 0x5410, RZ ;  /* 0x00005410f1cad816 */ /* 0x000fe200000000ff */
[----:B------:R-:W-:Y:S01]  /*8750*/  IMAD.MOV.U32 R91, RZ, RZ, R163 ;  /* 0x000000ffff5b7224 */ /* 0x000fe200078e00a3 */
[----:B------:R-:W-:Y:S01]  /*8760*/  @!P4 PRMT R201, R252, 0x5410, RZ ;  /* 0x00005410fcc9c816 */ /* 0x000fe200000000ff */
[----:B---3--:R-:W-:Y:S01]  /*8770*/  FADD.FTZ R5, R9, R5 ;  /* 0x0000000509057221 */ /* 0x008fe20000010000 */
[----:B------:R-:W-:-:S02]  /*8780*/  VIADD R129, R129, 0x4 ;  /* 0x0000000481817836 */ /* 0x000fc40000000000 */
[----:B------:R-:W-:Y:S02]  /*8790*/  IMAD.MOV.U32 R241, RZ, RZ, R151 ;  /* 0x000000fffff17224 */ /* 0x000fe400078e0097 */
[----:B------:R-:W-:Y:S01]  /*87a0*/  IMAD.MOV.U32 R252, RZ, RZ, R152 ;  /* 0x000000fffffc7224 */ /* 0x000fe200078e0098 */
[----:B------:R-:W3:Y:S01]  /*87b0*/  MUFU.EX2 R17, R55 ;  /* 0x0000003700117308 */ /* 0x000ee20000000800 */
[----:B------:R-:W-:Y:S02]  /*87c0*/  IMAD.MOV.U32 R151, RZ, RZ, R154 ;  /* 0x000000ffff977224 */ /* 0x000fe400078e009a */
[----:B------:R-:W-:Y:S02]  /*87d0*/  IMAD.MOV.U32 R152, RZ, RZ, R155 ;  /* 0x000000ffff987224 */ /* 0x000fe400078e009b */
[----:B----4-:R-:W-:Y:S01]  /*87e0*/  FADD.FTZ R6, R19, R13 ;  /* 0x0000000d13067221 */ /* 0x010fe20000010000 */
[----:B------:R-:W-:Y:S02]  /*87f0*/  IMAD.MOV.U32 R154, RZ, RZ, R156 ;  /* 0x000000ffff9a7224 */ /* 0x000fe400078e009c */
[----:B------:R-:W-:-:S02]  /*8800*/  IMAD.MOV.U32 R155, RZ, RZ, R158 ;  /* 0x000000ffff9b7224 */ /* 0x000fc400078e009e */
[----:B------:R-:W-:Y:S01]  /*8810*/  FADD.FTZ R5, R4, R5 ;  /* 0x0000000504057221 */ /* 0x000fe20000010000 */
[----:B------:R-:W-:Y:S02]  /*8820*/  IMAD.MOV.U32 R156, RZ, RZ, R90 ;  /* 0x000000ffff9c7224 */ /* 0x000fe400078e005a */
[----:B------:R-:W-:Y:S02]  /*8830*/  IMAD.MOV.U32 R158, RZ, RZ, R91 ;  /* 0x000000ffff9e7224 */ /* 0x000fe400078e005b */
[----:B------:R-:W-:Y:S01]  /*8840*/  IMAD.WIDE.U32 R90, R129, -0x326172a9, RZ ;  /* 0xcd9e8d57815a7825 */ /* 0x000fe200078e00ff */
[----:B------:R-:W4:Y:S03]  /*8850*/  MUFU.EX2 R15, R57 ;  /* 0x00000039000f7308 */ /* 0x000f260000000800 */
[C---:B------:R-:W-:Y:S01]  /*8860*/  FADD.FTZ R6, R16.reuse, R6 ;  /* 0x0000000610067221 */ /* 0x040fe20000010000 */
[----:B------:R-:W-:Y:S01]  /*8870*/  F2FP.F16.F32.PACK_AB R19, R16, R19 ;  /* 0x000000131013723e */ /* 0x000fe200000000ff */
[C---:B-1----:R-:W-:Y:S01]  /*8880*/  FADD.FTZ R16, R3.reuse, R5 ;  /* 0x0000000503107221 */ /* 0x042fe20000010000 */
[----:B------:R-:W-:-:S02]  /*8890*/  F2FP.F16.F32.PACK_AB R54, R3, R4 ;  /* 0x000000040336723e */ /* 0x000fc400000000ff */
[----:B------:R-:W-:Y:S01]  /*88a0*/  LOP3.LUT R3, R91, R246, RZ, 0x3c, !PT ;  /* 0x000000f65b037212 */ /* 0x000fe200078e3cff */
[----:B---3--:R-:W-:Y:S01]  /*88b0*/  FADD.FTZ R6, R17, R6 ;  /* 0x0000000611067221 */ /* 0x008fe20000010000 */
[----:B------:R-:W-:Y:S02]  /*88c0*/  F2FP.F16.F32.PACK_AB R23, R14, R18 ;  /* 0x000000120e17723e */ /* 0x000fe400000000ff */
[----:B------:R-:W-:Y:S01]  /*88d0*/  F2FP.F16.F32.PACK_AB R25, R9, R10 ;  /* 0x0000000a0919723e */ /* 0x000fe200000000ff */
[C---:B----4-:R-:W-:Y:S01]  /*88e0*/  FADD.FTZ R18, R15.reuse, R6 ;  /* 0x000000060f127221 */ /* 0x050fe20000010000 */
[----:B------:R-:W-:Y:S01]  /*88f0*/  F2FP.F16.F32.PACK_AB R51, R15, R17 ;  /* 0x000000110f33723e */ /* 0x000fe200000000ff */
[----:B------:R-:W-:-:S05]  /*8900*/  @!P3 HADD2 R251, -R200.H0_H0, -RZ.H0_H0 ;  /* 0xa00000ffc8fbb230 */ /* 0x000fca0000000900 */
[----:B------:R-:W-:Y:S01]  /*8910*/  @!P3 PRMT R200, R251, 0x5410, RZ ;  /* 0x00005410fbc8b816 */ /* 0x000fe200000000ff */
[----:B------:R-:W-:Y:S02]  /*8920*/  IMAD.MOV.U32 R251, RZ, RZ, R252 ;  /* 0x000000fffffb7224 */ /* 0x000fe400078e00fc */
[----:B------:R-:W-:Y:S02]  /*8930*/  IMAD.MOV.U32 R252, RZ, RZ, R154 ;  /* 0x000000fffffc7224 */ /* 0x000fe400078e009a */
[----:B------:R-:W-:Y:S01]  /*8940*/  IMAD.MOV.U32 R154, RZ, RZ, R155 ;  /* 0x000000ffff9a7224 */ /* 0x000fe200078e009b */
[----:B------:R-:W-:Y:S01]  /*8950*/  STL [R1+0x2a4], R129 ;  /* 0x0002a48101007387 */ /* 0x000fe20000100800 */
[----:B------:R-:W-:Y:S02]  /*8960*/  IMAD.MOV.U32 R155, RZ, RZ, R156 ;  /* 0x000000ffff9b7224 */ /* 0x000fe400078e009c */
[----:B------:R-:W-:Y:S02]  /*8970*/  IMAD.MOV.U32 R156, RZ, RZ, R158 ;  /* 0x000000ffff9c7224 */ /* 0x000fe400078e009e */
[----:B------:R1:W3:Y:S01]  /*8980*/  LDL.LU.S16 R158, [R1] ;  /* 0x00000000019e7983 */ /* 0x0002e20000300600 */
[----:B--2---:R-:W-:-:S02]  /*8990*/  IMAD.MOV.U32 R13, RZ, RZ, R21 ;  /* 0x000000ffff0d7224 */ /* 0x004fc400078e0015 */
[----:B------:R-:W-:Y:S02]  /*89a0*/  IMAD.MOV.U32 R12, RZ, RZ, R20 ;  /* 0x000000ffff0c7224 */ /* 0x000fe400078e0014 */
        /* <DEDUP_REMOVED lines=11> */
[----:B------:R-:W-:-:S05]  /*8a60*/  IMAD.WIDE.U32 R4, R5, -0x2daee0ad, RZ ;  /* 0xd2511f5305047825 */ /* 0x000fca00078e00ff */
[----:B------:R-:W-:Y:S01]  /*8a70*/  LOP3.LUT R6, R5, UR14, R6, 0x96, !PT ;  /* 0x0000000e05067c12 */ /* 0x000fe2000f8e9606 */
[----:B------:R-:W-:-:S04]  /*8a80*/  IMAD.WIDE.U32 R8, R8, -0x326172a9, RZ ;  /* 0xcd9e8d5708087825 */ /* 0x000fc800078e00ff */
[----:B------:R-:W-:-:S05]  /*8a90*/  IMAD.WIDE.U32 R6, R6, -0x326172a9, RZ ;  /* 0xcd9e8d5706067825 */ /* 0x000fca00078e00ff */
[----:B------:R-:W-:Y:S02]  /*8aa0*/  LOP3.LUT R13, R7, UR13, R8, 0x96, !PT ;  /* 0x0000000d070d7c12 */ /* 0x000fe4000f8e9608 */
[----:B------:R2:W-:Y:S02]  /*8ab0*/  MUFU.EX2 R7, R109 ;  /* 0x0000006d00077308 */ /* 0x0005e40000000800 */
[----:B--2---:R1:W2:Y:S01]  /*8ac0*/  LDL.LU.S16 R109, [R1+0xc] ;  /* 0x00000c00016d7983 */ /* 0x0042a20000300600 */
[----:B------:R-:W-:-:S05]  /*8ad0*/  LOP3.LUT R10, R9, UR15, R10, 0x96, !PT ;  /* 0x0000000f090a7c12 */ /* 0x000fca000f8e960a */
[----:B------:R-:W-:-:S05]  /*8ae0*/  IMAD.WIDE.U32 R10, R10, -0x2daee0ad, RZ ;  /* 0xd2511f530a0a7825 */ /* 0x000fca00078e00ff */
[----:B------:R-:W-:-:S05]  /*8af0*/  LOP3.LUT R4, R11, UR12, R4, 0x96, !PT ;  /* 0x0000000c0b047c12 */ /* 0x000fca000f8e9604 */
[----:B------:R-:W-:-:S05]  /*8b00*/  IMAD.WIDE.U32 R4, R4, -0x326172a9, RZ ;  /* 0xcd9e8d5704047825 */ /* 0x000fca00078e00ff */
[----:B------:R-:W-:-:S04]  /*8b10*/  LOP3.LUT R3, R5, UR39, R6, 0x96, !PT ;  /* 0x0000002705037c12 */ /* 0x000fc8000f8e9606 */
[----:B------:R-:W-:-:S04]  /*8b20*/  LOP3.LUT R6, R3, 0xff, RZ, 0xc0, !PT ;  /* 0x000000ff03067812 */ /* 0x000fc800078ec0ff */
[----:B------:R-:W-:Y:S02]  /*8b30*/  ISETP.LE.U32.AND P4, PT, R6, UR23, PT ;  /* 0x0000001706007c0c */ /* 0x000fe4000bf83070 */
[----:B------:R-:W-:-:S04]  /*8b40*/  LOP3.LUT R6, R3, 0xffff, RZ, 0xc0, !PT ;  /* 0x0000ffff03067812 */ /* 0x000fc800078ec0ff */
[----:B------:R-:W-:Y:S01]  /*8b50*/  SHF.R.U32.HI R6, RZ, 0x8, R6 ;  /* 0x00000008ff067819 */ /* 0x000fe20000011606 */
[----:B------:R-:W-:-:S03]  /*8b60*/  @!P2 HADD2 R249, -R199.H0_H0, -RZ.H0_H0 ;  /* 0xa00000ffc7f9a230 */ /* 0x000fc60000000900 */
[----:B------:R-:W-:Y:S02]  /*8b70*/  LOP3.LUT R6, R6, 0xffff, RZ, 0xc0, !PT ;  /* 0x0000ffff06067812 */ /* 0x000fe400078ec0ff */
[--C-:B------:R-:W-:Y:S02]  /*8b80*/  SHF.R.U32.HI R9, RZ, 0x10, R3.reuse ;  /* 0x00000010ff097819 */ /* 0x100fe40000011603 */
[----:B------:R-:W-:Y:S01]  /*8b90*/  SHF.R.U32.HI R3, RZ, 0x18, R3 ;  /* 0x00000018ff037819 */ /* 0x000fe20000011603 */
[----:B------:R-:W4:Y:S01]  /*8ba0*/  MUFU.EX2 R8, R110 ;  /* 0x0000006e00087308 */ /* 0x000f220000000800 */
[----:B------:R-:W-:Y:S02]  /*8bb0*/  ISETP.LE.U32.AND P5, PT, R6, UR23, PT ;  /* 0x0000001706007c0c */ /* 0x000fe4000bfa3070 */
[----:B------:R-:W-:Y:S02]  /*8bc0*/  PRMT R163, R199, 0x5410, R198 ;  /* 0x00005410c7a37816 */ /* 0x000fe400000000c6 */
[----:B------:R-:W-:-:S03]  /*8bd0*/  @!P2 PRMT R199, R249, 0x5410, RZ ;  /* 0x00005410f9c7a816 */ /* 0x000fc600000000ff */
[----:B------:R-:W1:Y:S01]  /*8be0*/  MUFU.EX2 R6, R37 ;  /* 0x0000002500067308 */ /* 0x000e620000000800 */
[----:B------:R-:W-:Y:S02]  /*8bf0*/  ISETP.LE.U32.AND P2, PT, R3, UR23, PT ;  /* 0x0000001703007c0c */ /* 0x000fe4000bf43070 */
[----:B------:R-:W-:-:S05]  /*8c00*/  LOP3.LUT R9, R9, 0xff, RZ, 0xc0, !PT ;  /* 0x000000ff09097812 */ /* 0x000fca00078ec0ff */
[----:B------:R-:W1:Y:S01]  /*8c10*/  MUFU.EX2 R3, R38 ;  /* 0x0000002600037308 */ /* 0x000e620000000800 */
[----:B------:R-:W-:Y:S02]  /*8c20*/  ISETP.LE.U32.AND P6, PT, R9, UR23, PT ;  /* 0x0000001709007c0c */ /* 0x000fe4000bfc3070 */
[C---:B------:R-:W-:Y:S01]  /*8c30*/  LOP3.LUT R9, R4.reuse, 0xff, RZ, 0xc0, !PT ;  /* 0x000000ff04097812 */ /* 0x040fe200078ec0ff */
[----:B------:R-:W-:Y:S01]  /*8c40*/  @!P1 HADD2 R247, -R198.H0_H0, -RZ.H0_H0 ;  /* 0xa00000ffc6f79230 */ /* 0x000fe20000000900 */
[----:B------:R-:W-:Y:S02]  /*8c50*/  LOP3.LUT R11, R4, 0xffff, RZ, 0xc0, !PT ;  /* 0x0000ffff040b7812 */ /* 0x000fe400078ec0ff */
[----:B------:R-:W-:Y:S01]  /*8c60*/  ISETP.LE.U32.AND P3, PT, R9, UR23, PT ;  /* 0x0000001709007c0c */ /* 0x000fe2000bf63070 */
[----:B----4-:R-:W-:Y:S01]  /*8c70*/  FADD.FTZ R5, R8, R18 ;  /* 0x0000001208057221 */ /* 0x010fe20000010000 */
[--C-:B------:R-:W-:Y:S02]  /*8c80*/  SHF.R.U32.HI R9, RZ, 0x18, R4.reuse ;  /* 0x00000018ff097819 */ /* 0x100fe40000011604 */
[----:B------:R-:W-:Y:S01]  /*8c90*/  SHF.R.U32.HI R12, RZ, 0x10, R4 ;  /* 0x00000010ff0c7819 */ /* 0x000fe20000011604 */
[----:B-1----:R-:W-:Y:S01]  /*8ca0*/  FADD.FTZ R4, R6, R16 ;  /* 0x0000001006047221 */ /* 0x002fe20000010000 */
[----:B------:R-:W-:-:S02]  /*8cb0*/  PRMT R34, R23, 0x7632, R34 ;  /* 0x0000763217227816 */ /* 0x000fc40000000022 */
[----:B------:R-:W-:Y:S02]  /*8cc0*/  @!P1 PRMT R198, R247, 0x5410, RZ ;  /* 0x00005410f7c69816 */ /* 0x000fe400000000ff */
[----:B------:R-:W-:Y:S01]  /*8cd0*/  PRMT R35, R23, 0x7610, R35 ;  /* 0x0000761017237816 */ /* 0x000fe20000000023 */
[----:B------:R-:W-:Y:S01]  /*8ce0*/  FADD.FTZ R17, R3, R4 ;  /* 0x0000000403117221 */ /* 0x000fe20000010000 */
[----:B------:R-:W-:Y:S01]  /*8cf0*/  ISETP.LE.U32.AND P1, PT, R9, UR23, PT ;  /* 0x0000001709007c0c */ /* 0x000fe2000bf23070 */
[----:B------:R-:W-:Y:S01]  /*8d00*/  FADD.FTZ R9, R7, R5 ;  /* 0x0000000507097221 */ /* 0x000fe20000010000 */
[----:B------:R-:W-:Y:S01]  /*8d10*/  IMAD.WIDE.U32 R4, R13, -0x2daee0ad, RZ ;  /* 0xd2511f530d047825 */ /* 0x000fe200078e00ff */
[----:B------:R-:W-:Y:S02]  /*8d20*/  F2FP.F16.F32.PACK_AB R44, R7, R8 ;  /* 0x00000008072c723e */ /* 0x000fe400000000ff */
[----:B------:R-:W-:Y:S02]  /*8d30*/  F2FP.F16.F32.PACK_AB R45, R3, R6 ;  /* 0x00000006032d723e */ /* 0x000fe400000000ff */
[----:B------:R-:W-:-:S02]  /*8d40*/  LOP3.LUT R3, R5, UR40, R10, 0x96, !PT ;  /* 0x0000002805037c12 */ /* 0x000fc4000f8e960a */
[C---:B------:R-:W-:Y:S02]  /*8d50*/  LOP3.LUT R8, R4.reuse, 0xffff, RZ, 0xc0, !PT ;  /* 0x0000ffff04087812 */ /* 0x040fe400078ec0ff */
[----:B------:R-:W-:Y:S02]  /*8d60*/  LOP3.LUT R6, R4, 0xff, RZ, 0xc0, !PT ;  /* 0x000000ff04067812 */ /* 0x000fe400078ec0ff */
[----:B------:R-:W-:Y:S01]  /*8d70*/  LOP3.LUT R16, R65, UR21, R90, 0x96, !PT ;  /* 0x0000001541107c12 */ /* 0x000fe2000f8e965a */
[----:B------:R-:W-:Y:S01]  /*8d80*/  IMAD.MOV.U32 R65, RZ, RZ, R147 ;  /* 0x000000ffff417224 */ /* 0x000fe200078e0093 */
[----:B------:R-:W-:Y:S01]  /*8d90*/  LOP3.LUT R18, R15, UR19, R64, 0x96, !PT ;  /* 0x000000130f127c12 */ /* 0x000fe2000f8e9640 */
[----:B------:R-:W-:Y:S02]  /*8da0*/  IMAD.MOV.U32 R64, RZ, RZ, R146 ;  /* 0x000000ffff407224 */ /* 0x000fe400078e0092 */
[----:B------:R-:W4:Y:S01]  /*8db0*/  LDL.LU.64 R146, [R1+0x390] ;  /* 0x0003900001927983 */ /* 0x000f220000300a00 */
[----:B---3--:R-:W-:-:S05]  /*8dc0*/  @!P4 HADD2 R158, -R35.H0_H0, -RZ.H0_H0 ;  /* 0xa00000ff239ec230 */ /* 0x008fca0000000900 */
[----:B------:R-:W-:Y:S02]  /*8dd0*/  PRMT R7, R158, 0x7610, R7 ;  /* 0x000076109e077816 */ /* 0x000fe40000000007 */
[----:B------:R-:W-:Y:S02]  /*8de0*/  PRMT R158, R35, 0x5410, R34 ;  /* 0x00005410239e7816 */ /* 0x000fe40000000022 */
[----:B------:R-:W-:Y:S02]  /*8df0*/  @!P4 PRMT R35, R7, 0x5410, RZ ;  /* 0x000054100723c816 */ /* 0x000fe400000000ff */
[----:B------:R-:W-:Y:S01]  /*8e00*/  ISETP.LE.U32.AND P4, PT, R6, UR23, PT ;  /* 0x0000001706007c0c */ /* 0x000fe2000bf83070 */
[----:B--2---:R-:W-:-:S05]  /*8e10*/  @!P5 HADD2 R109, -R34.H0_H0, -RZ.H0_H0 ;  /* 0xa00000ff226dd230 */ /* 0x004fca0000000900 */
[----:B------:R-:W-:-:S04]  /*8e20*/  PRMT R5, R109, 0x7610, R5 ;  /* 0x000076106d057816 */ /* 0x000fc80000000005 */
[----:B------:R-:W-:Y:S02]  /*8e30*/  @!P5 PRMT R34, R5, 0x5410, RZ ;  /* 0x000054100522d816 */ /* 0x000fe400000000ff */
[----:B------:R1:W2:Y:S04]  /*8e40*/  LDL.LU.S16 R5, [R1+0x10] ;  /* 0x0000100001057983 */ /* 0x0002a80000300600 */
[----:B------:R1:W3:Y:S01]  /*8e50*/  LDL.LU.S16 R6, [R1+0x34] ;  /* 0x0000340001067983 */ /* 0x0002e20000300600 */
[C---:B------:R-:W-:Y:S02]  /*8e60*/  PRMT R32, R22.reuse, 0x7610, R32 ;  /* 0x0000761016207816 */ /* 0x040fe40000000020 */
[----:B------:R-:W-:Y:S01]  /*8e70*/  PRMT R33, R22, 0x7632, R33 ;  /* 0x0000763216217816 */ /* 0x000fe20000000021 */
[----:B------:R-:W-:-:S03]  /*8e80*/  IMAD.MOV.U32 R249, RZ, RZ, R148 ;  /* 0x000000fffff97224 */ /* 0x000fc600078e0094 */
[----:B------:R-:W-:Y:S02]  /*8e90*/  PRMT R148, R32, 0x5410, R33 ;  /* 0x0000541020947816 */ /* 0x000fe40000000021 */
[--C-:B------:R-:W-:Y:S02]  /*8ea0*/  SHF.R.U32.HI R13, RZ, 0x10, R4.reuse ;  /* 0x00000010ff0d7819 */ /* 0x100fe40000011604 */
[----:B------:R-:W-:Y:S02]  /*8eb0*/  SHF.R.U32.HI R7, RZ, 0x18, R4 ;  /* 0x00000018ff077819 */ /* 0x000fe40000011604 */
[----:B------:R-:W-:Y:S01]  /*8ec0*/  SHF.R.U32.HI R4, RZ, 0x8, R11 ;  /* 0x00000008ff047819 */ /* 0x000fe2000001160b */
[----:B---3--:R-:W-:-:S05]  /*8ed0*/  @!P6 HADD2 R6, -R32.H0_H0, -RZ.H0_H0 ;  /* 0xa00000ff2006e230 */ /* 0x008fca0000000900 */
[----:B------:R-:W-:-:S04]  /*8ee0*/  PRMT R10, R6, 0x7610, R10 ;  /* 0x00007610060a7816 */ /* 0x000fc8000000000a */
[----:B------:R-:W-:Y:S02]  /*8ef0*/  @!P6 PRMT R32, R10, 0x5410, RZ ;  /* 0x000054100a20e816 */ /* 0x000fe400000000ff */
[----:B------:R1:W3:Y:S04]  /*8f00*/  LDL.LU.S16 R10, [R1+0x38] ;  /* 0x00003800010a7983 */ /* 0x0002e80000300600 */
[----:B------:R1:W4:Y:S01]  /*8f10*/  LDL.LU.S16 R109, [R1+0x3c] ;  /* 0x00003c00016d7983 */ /* 0x0003220000300600 */
[----:B------:R-:W-:Y:S01]  /*8f20*/  LOP3.LUT R4, R4, 0xffff, RZ, 0xc0, !PT ;  /* 0x0000ffff04047812 */ /* 0x000fe200078ec0ff */
[----:B--2---:R-:W-:-:S03]  /*8f30*/  @!P2 HADD2 R5, -R33.H0_H0, -RZ.H0_H0 ;  /* 0xa00000ff2105a230 */ /* 0x004fc60000000900 */
[----:B------:R-:W-:Y:S02]  /*8f40*/  ISETP.LE.U32.AND P5, PT, R4, UR23, PT ;  /* 0x0000001704007c0c */ /* 0x000fe4000bfa3070 */
[----:B------:R-:W-:Y:S02]  /*8f50*/  PRMT R91, R5, 0x7610, R91 ;  /* 0x00007610055b7816 */ /* 0x000fe4000000005b */
[----:B------:R-:W-:Y:S01]  /*8f60*/  LOP3.LUT R4, R12, 0xff, RZ, 0xc0, !PT ;  /* 0x000000ff0c047812 */ /* 0x000fe200078ec0ff */
[----:B------:R-:W2:Y:S01]  /*8f70*/  MUFU.EX2 R5, R108 ;  /* 0x0000006c00057308 */ /* 0x000ea20000000800 */
[----:B------:R-:W-:Y:S02]  /*8f80*/  @!P2 PRMT R33, R91, 0x5410, RZ ;  /* 0x000054105b21a816 */ /* 0x000fe400000000ff */
[----:B------:R-:W-:-:S05]  /*8f90*/  ISETP.LE.U32.AND P2, PT, R4, UR23, PT ;  /* 0x0000001704007c0c */ /* 0x000fca000bf43070 */
[----:B------:R-:W1:Y:S01]  /*8fa0*/  MUFU.EX2 R4, R106 ;  /* 0x0000006a00047308 */ /* 0x000e620000000800 */
[----:B------:R-:W-:-:S04]  /*8fb0*/  SHF.R.U32.HI R6, RZ, 0x10, R3 ;  /* 0x00000010ff067819 */ /* 0x000fc80000011603 */
[----:B------:R-:W-:Y:S02]  /*8fc0*/  LOP3.LUT R6, R6, 0xff, RZ, 0xc0, !PT ;  /* 0x000000ff06067812 */ /* 0x000fe400078ec0ff */
[----:B------:R-:W-:Y:S02]  /*8fd0*/  PRMT R29, R30, 0x7632, R29 ;  /* 0x000076321e1d7816 */ /* 0x000fe4000000001d */
[----:B------:R-:W-:Y:S01]  /*8fe0*/  ISETP.LE.U32.AND P6, PT, R6, UR23, PT ;  /* 0x0000001706007c0c */ /* 0x000fe2000bfc3070 */
[----:B--2---:R-:W-:Y:S01]  /*8ff0*/  FADD.FTZ R6, R5, R9 ;  /* 0x0000000905067221 */ /* 0x004fe20000010000 */
[----:B------:R-:W-:Y:S02]  /*9000*/  PRMT R91, R30, 0x5410, R29 ;  /* 0x000054101e5b7816 */ /* 0x000fe4000000001d */
[----:B-1----:R-:W-:Y:S01]  /*9010*/  F2FP.F16.F32.PACK_AB R42, R4, R5 ;  /* 0x00000005042a723e */ /* 0x002fe200000000ff */
[----:B---3--:R-:W-:-:S05]  /*9020*/  @!P3 HADD2 R10, -R30.H0_H0, -RZ.H0_H0 ;  /* 0xa00000ff1e0ab230 */ /* 0x008fca0000000900 */
[----:B------:R-:W-:Y:S01]  /*9030*/  PRMT R110, R10, 0x7610, R110 ;  /* 0x000076100a6e7816 */ /* 0x000fe2000000006e */
[----:B------:R-:W-:Y:S01]  /*9040*/  FADD.FTZ R10, R4, R6 ;  /* 0x00000006040a7221 */ /* 0x000fe20000010000 */
[----:B------:R-:W-:Y:S01]  /*9050*/  LOP3.LUT R4, R3, 0xff, RZ, 0xc0, !PT ;  /* 0x000000ff03047812 */ /* 0x000fe200078ec0ff */
[----:B----4-:R-:W-:Y:S01]  /*9060*/  @!P5 HADD2 R109, -R29.H0_H0, -RZ.H0_H0 ;  /* 0xa00000ff1d6dd230 */ /* 0x010fe20000000900 */
[----:B------:R-:W-:Y:S02]  /*9070*/  @!P3 PRMT R30, R110, 0x5410, RZ ;  /* 0x000054106e1eb816 */ /* 0x000fe400000000ff */
[----:B------:R-:W-:Y:S02]  /*9080*/  ISETP.LE.U32.AND P3, PT, R4, UR23, PT ;  /* 0x0000001704007c0c */ /* 0x000fe4000bf63070 */
[----:B------:R-:W-:Y:S01]  /*9090*/  PRMT R106, R109, 0x7610, R106 ;  /* 0x000076106d6a7816 */ /* 0x000fe2000000006a */
[----:B------:R1:W2:Y:S03]  /*90a0*/  LDL.LU.S16 R4, [R1+0x40] ;  /* 0x0000400001047983 */ /* 0x0002a60000300600 */
[----:B------:R-:W-:-:S02]  /*90b0*/  @!P5 PRMT R29, R106, 0x5410, RZ ;  /* 0x000054106a1dd816 */ /* 0x000fc400000000ff */
[----:B------:R1:W3:Y:S01]  /*90c0*/  LDL.LU.S16 R106, [R1+0x44] ;  /* 0x00004400016a7983 */ /* 0x0002e20000300600 */
[C---:B------:R-:W-:Y:S02]  /*90d0*/  PRMT R28, R24.reuse, 0x7632, R28 ;  /* 0x00007632181c7816 */ /* 0x040fe4000000001c */
[----:B------:R-:W-:Y:S01]  /*90e0*/  PRMT R27, R24, 0x7610, R27 ;  /* 0x00007610181b7816 */ /* 0x000fe2000000001b */
[----:B------:R-:W-:Y:S02]  /*90f0*/  IMAD.MOV.U32 R247, RZ, RZ, R149 ;  /* 0x000000fffff77224 */ /* 0x000fe400078e0095 */
[----:B------:R-:W-:Y:S01]  /*9100*/  IMAD.MOV.U32 R149, RZ, RZ, R162 ;  /* 0x000000ffff957224 */ /* 0x000fe200078e00a2 */
[----:B------:R-:W-:Y:S01]  /*9110*/  PRMT R162, R27, 0x5410, R28 ;  /* 0x000054101ba27816 */ /* 0x000fe2000000001c */
[----:B--2---:R-:W-:-:S05]  /*9120*/  @!P1 HADD2 R4, -R28.H0_H0, -RZ.H0_H0 ;  /* 0xa00000ff1c049230 */ /* 0x004fca0000000900 */
[----:B------:R-:W-:Y:S01]  /*9130*/  PRMT R108, R4, 0x7610, R108 ;  /* 0x00007610046c7816 */ /* 0x000fe2000000006c */
[----:B---3--:R-:W-:Y:S01]  /*9140*/  @!P2 HADD2 R106, -R27.H0_H0, -RZ.H0_H0 ;  /* 0xa00000ff1b6aa230 */ /* 0x008fe20000000900 */
[----:B------:R-:W-:-:S04]  /*9150*/  SHF.R.U32.HI R4, RZ, 0x18, R3 ;  /* 0x00000018ff047819 */ /* 0x000fc80000011603 */
[----:B------:R-:W-:Y:S02]  /*9160*/  ISETP.LE.U32.AND P5, PT, R4, UR23, PT ;  /* 0x0000001704007c0c */ /* 0x000fe4000bfa3070 */
[----:B------:R-:W-:-:S04]  /*9170*/  PRMT R4, R106, 0x7610, R4 ;  /* 0x000076106a047816 */ /* 0x000fc80000000004 */
[----:B------:R-:W-:Y:S02]  /*9180*/  @!P2 PRMT R27, R4, 0x5410, RZ ;  /* 0x00005410041ba816 */ /* 0x000fe400000000ff */
[----:B------:R1:W2:Y:S01]  /*9190*/  LDL.LU.S16 R4, [R1+0x48] ;  /* 0x0000480001047983 */ /* 0x0002a20000300600 */
[C---:B------:R-:W-:Y:S02]  /*91a0*/  PRMT R36, R31.reuse, 0x7610, R36 ;  /* 0x000076101f247816 */ /* 0x040fe40000000024 */
[----:B------:R-:W-:Y:S01]  /*91b0*/  PRMT R49, R31, 0x7632, R49 ;  /* 0x000076321f317816 */ /* 0x000fe20000000031 */
[----:B------:R-:W-:-:S03]  /*91c0*/  IMAD.MOV.U32 R110, RZ, RZ, R160 ;  /* 0x000000ffff6e7224 */ /* 0x000fc600078e00a0 */
[----:B------:R-:W-:Y:S02]  /*91d0*/  PRMT R160, R36, 0x5410, R49 ;  /* 0x0000541024a07816 */ /* 0x000fe40000000031 */
[----:B------:R-:W-:Y:S01]  /*91e0*/  LOP3.LUT R3, R3, 0xffff, RZ, 0xc0, !PT ;  /* 0x0000ffff03037812 */ /* 0x000fe200078ec0ff */
[----:B--2---:R-:W-:-:S05]  /*91f0*/  @!P3 HADD2 R4, -R36.H0_H0, -RZ.H0_H0 ;  /* 0xa00000ff2404b230 */ /* 0x004fca0000000900 */
[----:B------:R-:W-:-:S04]  /*9200*/  PRMT R5, R4, 0x7610, R5 ;  /* 0x0000761004057816 */ /* 0x000fc80000000005 */
[----:B------:R-:W-:Y:S02]  /*9210*/  @!P3 PRMT R36, R5, 0x5410, RZ ;  /* 0x000054100524b816 */ /* 0x000fe400000000ff */
[----:B------:R1:W2:Y:S01]  /*9220*/  LDL.LU.S16 R5, [R1+0x4c] ;  /* 0x00004c0001057983 */ /* 0x0002a20000300600 */
[----:B------:R-:W-:-:S04]  /*9230*/  SHF.R.U32.HI R3, RZ, 0x8, R3 ;  /* 0x00000008ff037819 */ /* 0x000fc80000011603 */
[----:B------:R-:W-:-:S04]  /*9240*/  LOP3.LUT R3, R3, 0xffff, RZ, 0xc0, !PT ;  /* 0x0000ffff03037812 */ /* 0x000fc800078ec0ff */
[----:B------:R-:W-:Y:S02]  /*9250*/  ISETP.LE.U32.AND P2, PT, R3, UR23, PT ;  /* 0x0000001703007c0c */ /* 0x000fe4000bf43070 */
[----:B------:R-:W-:Y:S01]  /*9260*/  @!P1 PRMT R28, R108, 0x5410, RZ ;  /* 0x000054106c1c9816 */ /* 0x000fe200000000ff */
[----:B------:R-:W-:Y:S01]  /*9270*/  IMAD.MOV.U32 R108, RZ, RZ, R64 ;  /* 0x000000ffff6c7224 */ /* 0x000fe200078e0040 */
[----:B------:R3:W4:Y:S01]  /*9280*/  MUFU.EX2 R4, R46 ;  /* 0x0000002e00047308 */ /* 0x0007220000000800 */
[----:B------:R1:W4:Y:S01]  /*9290*/  LDL.LU.S16 R64, [R1+0x50] ;  /* 0x0000500001407983 */ /* 0x0003220000300600 */
[----:B------:R-:W-:Y:S02]  /*92a0*/  ISETP.LE.U32.AND P1, PT, R7, UR23, PT ;  /* 0x0000001707007c0c */ /* 0x000fe4000bf23070 */
[C---:B------:R-:W-:Y:S02]  /*92b0*/  PRMT R39, R26.reuse, 0x7632, R39 ;  /* 0x000076321a277816 */ /* 0x040fe40000000027 */
[----:B------:R-:W-:-:S02]  /*92c0*/  PRMT R38, R26, 0x7610, R38 ;  /* 0x000076101a267816 */ /* 0x000fc40000000026 */
[----:B------:R1:W-:Y:S01]  /*92d0*/  MUFU.EX2 R7, R105 ;  /* 0x0000006900077308 */ /* 0x0003e20000000800 */
[----:B---3--:R3:W3:Y:S04]  /*92e0*/  LDL.LU.S16 R46, [R1+0x54] ;  /* 0x00005400012e7983 */ /* 0x0086e80000300600 */
[----:B-1----:R1:W4:Y:S01]  /*92f0*/  LDL.LU.S16 R105, [R1+0x5c] ;  /* 0x00005c0001697983 */ /* 0x0023220000300600 */
[----:B--2---:R-:W-:-:S05]  /*9300*/  @!P2 HADD2 R5, -R49.H0_H0, -RZ.H0_H0 ;  /* 0xa00000ff3105a230 */ /* 0x004fca0000000900 */
[----:B------:R-:W-:-:S04]  /*9310*/  PRMT R6, R5, 0x7610, R6 ;  /* 0x0000761005067816 */ /* 0x000fc80000000006 */
[----:B------:R-:W-:Y:S02]  /*9320*/  @!P2 PRMT R49, R6, 0x5410, RZ ;  /* 0x000054100631a816 */ /* 0x000fe400000000ff */
[----:B------:R2:W-:Y:S02]  /*9330*/  MUFU.EX2 R6, R102 ;  /* 0x0000006600067308 */ /* 0x0005e40000000800 */
[----:B--2---:R1:W2:Y:S04]  /*9340*/  LDL.LU.S16 R102, [R1+0x58] ;  /* 0x0000580001667983 */ /* 0x0042a80000300600 */
[----:B------:R1:W2:Y:S01]  /*9350*/  LDL.LU.S16 R26, [R1+0x64] ;  /* 0x00006400011a7983 */ /* 0x0002a20000300600 */
[----:B------:R-:W-:-:S03]  /*9360*/  LOP3.LUT R5, R13, 0xff, RZ, 0xc0, !PT ;  /* 0x000000ff0d057812 */ /* 0x000fc600078ec0ff */
[----:B------:R1:W2:Y:S01]  /*9370*/  LDL.LU.S16 R13, [R1+0x60] ;  /* 0x00006000010d7983 */ /* 0x0002a20000300600 */
[----:B------:R-:W-:-:S04]  /*9380*/  SHF.R.U32.HI R3, RZ, 0x8, R8 ;  /* 0x00000008ff037819 */ /* 0x000fc80000011608 */
[----:B------:R-:W-:Y:S02]  /*9390*/  LOP3.LUT R3, R3, 0xffff, RZ, 0xc0, !PT ;  /* 0x0000ffff03037812 */ /* 0x000fe400078ec0ff */
[----:B------:R-:W-:Y:S02]  /*93a0*/  ISETP.LE.U32.AND P2, PT, R5, UR23, PT ;  /* 0x0000001705007c0c */ /* 0x000fe4000bf43070 */
[----:B------:R-:W-:Y:S02]  /*93b0*/  ISETP.LE.U32.AND P3, PT, R3, UR23, PT ;  /* 0x0000001703007c0c */ /* 0x000fe4000bf63070 */
[----:B------:R-:W1:Y:S01]  /*93c0*/  MUFU.EX2 R3, R47 ;  /* 0x0000002f00037308 */ /* 0x000e620000000800 */
[----:B---3--:R-:W-:Y:S02]  /*93d0*/  @!P6 HADD2 R46, -R38.H0_H0, -RZ.H0_H0 ;  /* 0xa00000ff262ee230 */ /* 0x008fe40000000900 */
[----:B------:R-:W-:Y:S02]  /*93e0*/  IMAD.MOV.U32 R109, RZ, RZ, R65 ;  /* 0x000000ffff6d7224 */ /* 0x000fe400078e0041 */
[----:B----4-:R-:W-:-:S02]  /*93f0*/  @!P5 HADD2 R64, -R39.H0_H0, -RZ.H0_H0 ;  /* 0xa00000ff2740d230 */ /* 0x010fc40000000900 */
[----:B------:R-:W-:Y:S01]  /*9400*/  IMAD.MOV.U32 R65, RZ, RZ, R249 ;  /* 0x000000ffff417224 */ /* 0x000fe200078e00f9 */
[----:B------:R-:W-:Y:S01]  /*9410*/  PRMT R57, R25, 0x7610, R57 ;  /* 0x0000761019397816 */ /* 0x000fe20000000039 */
[----:B------:R-:W-:Y:S01]  /*9420*/  IMAD.MOV.U32 R249, RZ, RZ, R240 ;  /* 0x000000fffff97224 */ /* 0x000fe200078e00f0 */
[----:B------:R-:W-:Y:S01]  /*9430*/  PRMT R8, R46, 0x7610, R8 ;  /* 0x000076102e087816 */ /* 0x000fe20000000008 */
[----:B------:R-:W-:Y:S02]  /*9440*/  IMAD.MOV.U32 R240, RZ, RZ, R153 ;  /* 0x000000fffff07224 */ /* 0x000fe400078e0099 */
[----:B------:R-:W-:Y:S02]  /*9450*/  IMAD.MOV.U32 R153, RZ, RZ, R154 ;  /* 0x000000ffff997224 */ /* 0x000fe400078e009a */
[----:B------:R-:W-:Y:S01]  /*9460*/  IMAD.MOV.U32 R154, RZ, RZ, R159 ;  /* 0x000000ffff9a7224 */ /* 0x000fe200078e009f */
[----:B------:R-:W-:Y:S02]  /*9470*/  PRMT R159, R38, 0x5410, R39 ;  /* 0x00005410269f7816 */ /* 0x000fe40000000027 */
[----:B------:R-:W-:-:S02]  /*9480*/  PRMT R9, R64, 0x7610, R9 ;  /* 0x0000761040097816 */ /* 0x000fc40000000009 */
[----:B------:R-:W-:Y:S01]  /*9490*/  @!P6 PRMT R38, R8, 0x5410, RZ ;  /* 0x000054100826e816 */ /* 0x000fe200000000ff */
[----:B------:R-:W-:Y:S01]  /*94a0*/  FADD.FTZ R8, R4, R17 ;  /* 0x0000001104087221 */ /* 0x000fe20000010000 */
[----:B------:R-:W-:-:S03]  /*94b0*/  @!P5 PRMT R39, R9, 0x5410, RZ ;  /* 0x000054100927d816 */ /* 0x000fc600000000ff */
[----:B-1----:R-:W-:Y:S01]  /*94c0*/  FADD.FTZ R9, R3, R8 ;  /* 0x0000000803097221 */ /* 0x002fe20000010000 */
[----:B------:R-:W-:Y:S01]  /*94d0*/  MUFU.EX2 R5, R56 ;  /* 0x0000003800057308 */ /* 0x000fe20000000800 */
[----:B------:R-:W-:Y:S02]  /*94e0*/  PRMT R58, R25, 0x7632, R58 ;  /* 0x00007632193a7816 */ /* 0x000fe4000000003a */
[----:B------:R-:W-:-:S05]  /*94f0*/  F2FP.F16.F32.PACK_AB R23, R3, R4 ;  /* 0x000000040317723e */ /* 0x000fca00000000ff */
[----:B------:R-:W1:Y:S01]  /*9500*/  MUFU.EX2 R3, R59 ;  /* 0x0000003b00037308 */ /* 0x000e620000000800 */
[----:B------:R-:W-:Y:S02]  /*9510*/  IMAD.MOV.U32 R47, RZ, RZ, R109 ;  /* 0x000000ffff2f7224 */ /* 0x000fe400078e006d */
[----:B------:R-:W-:Y:S02]  /*9520*/  IMAD.MOV.U32 R109, RZ, RZ, R252 ;  /* 0x000000ffff6d7224 */ /* 0x000fe400078e00fc */
[----:B------:R-:W-:Y:S01]  /*9530*/  IMAD.MOV.U32 R252, RZ, RZ, R154 ;  /* 0x000000fffffc7224 */ /* 0x000fe200078e009a */
[----:B------:R-:W-:Y:S02]  /*9540*/  PRMT R154, R57, 0x5410, R58 ;  /* 0x00005410399a7816 */ /* 0x000fe4000000003a */
[C---:B------:R-:W-:Y:S02]  /*9550*/  PRMT R60, R19.reuse, 0x7632, R60 ;  /* 0x00007632133c7816 */ /* 0x040fe4000000003c */
[----:B------:R-:W-:-:S02]  /*9560*/  PRMT R55, R19, 0x7610, R55 ;  /* 0x0000761013377816 */ /* 0x000fc40000000037 */
[----:B------:R-:W-:Y:S02]  /*9570*/  F2FP.F16.F32.PACK_AB R22, R6, R7 ;  /* 0x000000070616723e */ /* 0x000fe400000000ff */
[----:B-1----:R-:W-:Y:S01]  /*9580*/  F2FP.F16.F32.PACK_AB R21, R3, R5 ;  /* 0x000000050315723e */ /* 0x002fe200000000ff */
[----:B------:R-:W-:Y:S02]  /*9590*/  IMAD.MOV.U32 R64, RZ, RZ, R65 ;  /* 0x000000ffff407224 */ /* 0x000fe400078e0041 */
[----:B--2---:R-:W-:-:S05]  /*95a0*/  @!P2 HADD2 R26, -R57.H0_H0, -RZ.H0_H0 ;  /* 0xa00000ff391aa230 */ /* 0x004fca0000000900 */
[----:B------:R-:W-:Y:S02]  /*95b0*/  PRMT R8, R26, 0x7610, R8 ;  /* 0x000076101a087816 */ /* 0x000fe40000000008 */
[----:B------:R1:W2:Y:S01]  /*95c0*/  LDL.LU.S16 R26, [R1+0x8c] ;  /* 0x00008c00011a7983 */ /* 0x0002a20000300600 */
[----:B------:R-:W-:Y:S01]  /*95d0*/  @!P1 HADD2 R13, -R58.H0_H0, -RZ.H0_H0 ;  /* 0xa00000ff3a0d9230 */ /* 0x000fe20000000900 */
[----:B------:R-:W-:-:S04]  /*95e0*/  @!P2 PRMT R57, R8, 0x5410, RZ ;  /* 0x000054100839a816 */ /* 0x000fc800000000ff */
[----:B------:R-:W-:Y:S01]  /*95f0*/  PRMT R4, R13, 0x7610, R4 ;  /* 0x000076100d047816 */ /* 0x000fe20000000004 */
[----:B------:R-:W-:-:S03]  /*9600*/  FADD.FTZ R8, R7, R10 ;  /* 0x0000000a07087221 */ /* 0x000fc60000010000 */
[----:B------:R-:W-:Y:S01]  /*9610*/  @!P1 PRMT R58, R4, 0x5410, RZ ;  /* 0x00005410043a9816 */ /* 0x000fe200000000ff */
[----:B------:R-:W-:Y:S01]  /*9620*/  FADD.FTZ R4, R5, R9 ;  /* 0x0000000905047221 */ /* 0x000fe20000010000 */
[----:B------:R-:W-:Y:S01]  /*9630*/  FADD.FTZ R19, R6, R8 ;  /* 0x0000000806137221 */ /* 0x000fe20000010000 */
[----:B------:R-:W-:Y:S02]  /*9640*/  @!P3 HADD2 R102, -R60.H0_H0, -RZ.H0_H0 ;  /* 0xa00000ff3c66b230 */ /* 0x000fe40000000900 */
[----:B------:R-:W-:-:S04]  /*9650*/  IMAD.WIDE.U32 R6, R18, -0x2daee0ad, RZ ;  /* 0xd2511f5312067825 */ /* 0x000fc800078e00ff */
[----:B------:R-:W-:Y:S01]  /*9660*/  FADD.FTZ R17, R3, R4 ;  /* 0x0000000403117221 */ /* 0x000fe20000010000 */
[----:B------:R-:W-:Y:S01]  /*9670*/  IMAD.WIDE.U32 R4, R16, -0x2daee0ad, RZ ;  /* 0xd2511f5310047825 */ /* 0x000fe200078e00ff */
[----:B------:R-:W-:-:S03]  /*9680*/  PRMT R11, R102, 0x7610, R11 ;  /* 0x00007610660b7816 */ /* 0x000fc6000000000b */
[----:B------:R-:W-:Y:S01]  /*9690*/  IMAD.MOV.U32 R65, RZ, RZ, R251 ;  /* 0x000000ffff417224 */ /* 0x000fe200078e00fb */
[----:B------:R-:W-:Y:S02]  /*96a0*/  LOP3.LUT R10, R5, UR18, R20, 0x96, !PT ;  /* 0x00000012050a7c12 */ /* 0x000fe4000f8e9614 */
[----:B------:R-:W-:Y:S01]  /*96b0*/  LOP3.LUT R8, R7, UR16, R4, 0x96, !PT ;  /* 0x0000001007087c12 */ /* 0x000fe2000f8e9604 */
[----:B------:R-:W-:Y:S01]  /*96c0*/  IMAD.MOV.U32 R251, RZ, RZ, R153 ;  /* 0x000000fffffb7224 */ /* 0x000fe200078e0099 */
[----:B------:R-:W-:Y:S01]  /*96d0*/  PRMT R153, R55, 0x5410, R60 ;  /* 0x0000541037997816 */ /* 0x000fe2000000003c */
[----:B------:R-:W-:Y:S01]  /*96e0*/  @!P4 HADD2 R105, -R55.H0_H0, -RZ.H0_H0 ;  /* 0xa00000ff3769c230 */ /* 0x000fe20000000900 */
[----:B------:R-:W-:Y:S01]  /*96f0*/  @!P3 PRMT R60, R11, 0x5410, RZ ;  /* 0x000054100b3cb816 */ /* 0x000fe200000000ff */
[----:B------:R-:W-:-:S04]  /*9700*/  IMAD.WIDE.U32 R10, R10, -0x326172a9, RZ ;  /* 0xcd9e8d570a0a7825 */ /* 0x000fc800078e00ff */
[----:B------:R-:W-:Y:S01]  /*9710*/  IMAD.WIDE.U32 R8, R8, -0x326172a9, RZ ;  /* 0xcd9e8d5708087825 */ /* 0x000fe200078e00ff */
[----:B------:R-:W-:Y:S02]  /*9720*/  PRMT R12, R105, 0x7610, R12 ;  /* 0x00007610690c7816 */ /* 0x000fe4000000000c */
[----:B------:R-:W-:Y:S02]  /*9730*/  LOP3.LUT R5, R11, UR17, R14, 0x96, !PT ;  /* 0x000000110b057c12 */ /* 0x000fe4000f8e960e */
[----:B------:R-:W-:Y:S02]  /*9740*/  LOP3.LUT R10, R9, UR15, R10, 0x96, !PT ;  /* 0x0000000f090a7c12 */ /* 0x000fe4000f8e960a */
[----:B------:R-:W-:Y:S01]  /*9750*/  @!P4 PRMT R55, R12, 0x5410, RZ ;  /* 0x000054100c37c816 */ /* 0x000fe200000000ff */
[----:B------:R-:W-:-:S04]  /*9760*/  IMAD.WIDE.U32 R4, R5, -0x2daee0ad, RZ ;  /* 0xd2511f5305047825 */ /* 0x000fc800078e00ff */
[----:B------:R-:W-:Y:S01]  /*9770*/  IMAD.WIDE.U32 R12, R10, -0x2daee0ad, RZ ;  /* 0xd2511f530a0c7825 */ /* 0x000fe200078e00ff */
[----:B------:R-:W-:-:S04]  /*9780*/  LOP3.LUT R6, R5, UR14, R6, 0x96, !PT ;  /* 0x0000000e05067c12 */ /* 0x000fc8000f8e9606 */
[----:B------:R-:W-:Y:S01]  /*9790*/  LOP3.LUT R4, R13, UR12, R4, 0x96, !PT ;  /* 0x0000000c0d047c12 */ /* 0x000fe2000f8e9604 */
[----:B------:R-:W-:-:S04]  /*97a0*/  IMAD.WIDE.U32 R6, R6, -0x326172a9, RZ ;  /* 0xcd9e8d5706067825 */ /* 0x000fc800078e00ff */
[----:B------:R-:W-:-:S05]  /*97b0*/  IMAD.WIDE.U32 R4, R4, -0x326172a9, RZ ;  /* 0xcd9e8d5704047825 */ /* 0x000fca00078e00ff */
[----:B------:R-:W-:-:S04]  /*97c0*/  LOP3.LUT R3, R5, UR39, R6, 0x96, !PT ;  /* 0x0000002705037c12 */ /* 0x000fc8000f8e9606 */
[----:B------:R-:W-:-:S04]  /*97d0*/  LOP3.LUT R6, R3, 0xff, RZ, 0xc0, !PT ;  /* 0x000000ff03067812 */ /* 0x000fc800078ec0ff */
[----:B------:R-:W-:Y:S02]  /*97e0*/  ISETP.LE.U32.AND P1, PT, R6, UR23, PT ;  /* 0x0000001706007c0c */ /* 0x000fe4000bf23070 */
[----:B------:R-:W-:-:S04]  /*97f0*/  LOP3.LUT R6, R3, 0xffff, RZ, 0xc0, !PT ;  /* 0x0000ffff03067812 */ /* 0x000fc800078ec0ff */
[----:B------:R-:W-:-:S04]  /*9800*/  SHF.R.U32.HI R6, RZ, 0x8, R6 ;  /* 0x00000008ff067819 */ /* 0x000fc80000011606 */
[----:B------:R-:W-:Y:S02]  /*9810*/  LOP3.LUT R6, R6, 0xffff, RZ, 0xc0, !PT ;  /* 0x0000ffff06067812 */ /* 0x000fe400078ec0ff */
[--C-:B------:R-:W-:Y:S02]  /*9820*/  SHF.R.U32.HI R9, RZ, 0x10, R3.reuse ;  /* 0x00000010ff097819 */ /* 0x100fe40000011603 */
[----:B------:R-:W-:Y:S02]  /*9830*/  SHF.R.U32.HI R3, RZ, 0x18, R3 ;  /* 0x00000018ff037819 */ /* 0x000fe40000011603 */
[----:B------:R-:W-:Y:S02]  /*9840*/  ISETP.LE.U32.AND P5, PT, R6, UR23, PT ;  /* 0x0000001706007c0c */ /* 0x000fe4000bfa3070 */
[----:B------:R-:W3:Y:S01]  /*9850*/  MUFU.EX2 R6, R61 ;  /* 0x0000003d00067308 */ /* 0x000ee20000000800 */
[----:B------:R-:W-:Y:S02]  /*9860*/  ISETP.LE.U32.AND P4, PT, R3, UR23, PT ;  /* 0x0000001703007c0c */ /* 0x000fe4000bf83070 */
[----:B------:R-:W-:-:S05]  /*9870*/  LOP3.LUT R9, R9, 0xff, RZ, 0xc0, !PT ;  /* 0x000000ff09097812 */ /* 0x000fca00078ec0ff */
[----:B------:R-:W4:Y:S01]  /*9880*/  MUFU.EX2 R3, R66 ;  /* 0x0000004200037308 */ /* 0x000f220000000800 */
[----:B------:R-:W-:Y:S02]  /*9890*/  ISETP.LE.U32.AND P6, PT, R9, UR23, PT ;  /* 0x0000001709007c0c */ /* 0x000fe4000bfc3070 */
[C---:B------:R-:W-:Y:S02]  /*98a0*/  LOP3.LUT R9, R4.reuse, 0xff, RZ, 0xc0, !PT ;  /* 0x000000ff04097812 */ /* 0x040fe400078ec0ff */
[----:B------:R-:W-:Y:S02]  /*98b0*/  LOP3.LUT R11, R4, 0xffff, RZ, 0xc0, !PT ;  /* 0x0000ffff040b7812 */ /* 0x000fe400078ec0ff */
[----:B------:R-:W-:Y:S02]  /*98c0*/  ISETP.LE.U32.AND P3, PT, R9, UR23, PT ;  /* 0x0000001709007c0c */ /* 0x000fe4000bf63070 */
[--C-:B------:R-:W-:Y:S02]  /*98d0*/  SHF.R.U32.HI R9, RZ, 0x18, R4.reuse ;  /* 0x00000018ff097819 */ /* 0x100fe40000011604 */
[----:B------:R-:W-:Y:S01]  /*98e0*/  SHF.R.U32.HI R10, RZ, 0x10, R4 ;  /* 0x00000010ff0a7819 */ /* 0x000fe20000011604 */
[----:B---3--:R-:W-:-:S04]  /*98f0*/  FADD.FTZ R4, R6, R17 ;  /* 0x0000001106047221 */ /* 0x008fc80000010000 */
[----:B----4-:R-:W-:Y:S01]  /*9900*/  FADD.FTZ R16, R3, R4 ;  /* 0x0000000403107221 */ /* 0x010fe20000010000 */
[----:B--2---:R-:W-:-:S05]  /*9910*/  @!P1 HADD2 R26, -R51.H0_H0, -RZ.H0_H0 ;  /* 0xa00000ff331a9230 */ /* 0x004fca0000000900 */
[----:B------:R-:W-:Y:S02]  /*9920*/  PRMT R4, R26, 0x7610, R4 ;  /* 0x000076101a047816 */ /* 0x000fe40000000004 */
[----:B------:R1:W2:Y:S01]  /*9930*/  LDL.LU.S16 R26, [R1+0x90] ;  /* 0x00009000011a7983 */ /* 0x0002a20000300600 */
[----:B------:R-:W-:Y:S02]  /*9940*/  LOP3.LUT R13, R7, UR13, R8, 0x96, !PT ;  /* 0x0000000d070d7c12 */ /* 0x000fe4000f8e9608 */
[----:B------:R-:W3:Y:S08]  /*9950*/  MUFU.EX2 R8, R101 ;  /* 0x0000006500087308 */ /* 0x000ef00000000800 */
[----:B------:R-:W4:Y:S01]  /*9960*/  MUFU.EX2 R7, R100 ;  /* 0x0000006400077308 */ /* 0x000f220000000800 */
[----:B------:R-:W-:Y:S01]  /*9970*/  IMAD.MOV.U32 R46, RZ, RZ, R108 ;  /* 0x000000ffff2e7224 */ /* 0x000fe200078e006c */
[----:B------:R-:W-:Y:S01]  /*9980*/  PRMT R56, R51, 0x7632, R56 ;  /* 0x0000763233387816 */ /* 0x000fe20000000038 */
[----:B------:R-:W-:-:S02]  /*9990*/  IMAD.MOV.U32 R108, RZ, RZ, R110 ;  /* 0x000000ffff6c7224 */ /* 0x000fc400078e006e */
[----:B------:R-:W-:Y:S01]  /*99a0*/  IMAD.MOV.U32 R110, RZ, RZ, R247 ;  /* 0x000000ffff6e7224 */ /* 0x000fe200078e00f7 */
[----:B------:R-:W-:Y:S01]  /*99b0*/  ISETP.LE.U32.AND P2, PT, R9, UR23, PT ;  /* 0x0000001709007c0c */ /* 0x000fe2000bf43070 */
[----:B------:R-:W-:Y:S02]  /*99c0*/  IMAD.MOV.U32 R247, RZ, RZ, R157 ;  /* 0x000000fffff77224 */ /* 0x000fe400078e009d */
[----:B---3--:R-:W-:Y:S01]  /*99d0*/  FADD.FTZ R5, R8, R19 ;  /* 0x0000001308057221 */ /* 0x008fe20000010000 */
[----:B------:R-:W-:Y:S02]  /*99e0*/  PRMT R157, R51, 0x5410, R56 ;  /* 0x00005410339d7816 */ /* 0x000fe40000000038 */
[----:B------:R-:W-:Y:S02]  /*99f0*/  F2FP.F16.F32.PACK_AB R43, R3, R6 ;  /* 0x00000006032b723e */ /* 0x000fe400000000ff */
[----:B------:R-:W-:Y:S02]  /*9a00*/  @!P1 PRMT R51, R4, 0x5410, RZ ;  /* 0x0000541004339816 */ /* 0x000fe400000000ff */
[----:B------:R-:W-:Y:S01]  /*9a10*/  LOP3.LUT R3, R10, 0xff, RZ, 0xc0, !PT ;  /* 0x000000ff0a037812 */ /* 0x000fe200078ec0ff */
[----:B----4-:R-:W-:Y:S01]  /*9a20*/  FADD.FTZ R9, R7, R5 ;  /* 0x0000000507097221 */ /* 0x010fe20000010000 */
[----:B------:R-:W-:Y:S01]  /*9a30*/  IMAD.WIDE.U32 R4, R13, -0x2daee0ad, RZ ;  /* 0xd2511f530d047825 */ /* 0x000fe200078e00ff */
[----:B------:R-:W-:-:S02]  /*9a40*/  F2FP.F16.F32.PACK_AB R37, R7, R8 ;  /* 0x000000080725723e */ /* 0x000fc400000000ff */
[----:B------:R-:W-:Y:S02]  /*9a50*/  ISETP.LE.U32.AND P1, PT, R3, UR23, PT ;  /* 0x0000001703007c0c */ /* 0x000fe4000bf23070 */
[----:B------:R-:W-:Y:S02]  /*9a60*/  LOP3.LUT R3, R5, UR40, R12, 0x96, !PT ;  /* 0x0000002805037c12 */ /* 0x000fe4000f8e960c */
[----:B------:R-:W-:Y:S01]  /*9a70*/  LOP3.LUT R8, R4, 0xffff, RZ, 0xc0, !PT ;  /* 0x0000ffff04087812 */ /* 0x000fe200078ec0ff */
[----:B--2---:R-:W-:-:S05]  /*9a80*/  @!P5 HADD2 R26, -R56.H0_H0, -RZ.H0_H0 ;  /* 0xa00000ff381ad230 */ /* 0x004fca0000000900 */
[----:B------:R-:W-:-:S04]  /*9a90*/  PRMT R5, R26, 0x7610, R5 ;  /* 0x000076101a057816 */ /* 0x000fc80000000005 */
[----:B------:R-:W-:Y:S02]  /*9aa0*/  @!P5 PRMT R56, R5, 0x5410, RZ ;  /* 0x000054100538d816 */ /* 0x000fe400000000ff */
[----:B------:R1:W2:Y:S04]  /*9ab0*/  LDL.LU.S16 R5, [R1+0x94] ;  /* 0x0000940001057983 */ /* 0x0002a80000300600 */
[----:B------:R1:W3:Y:S01]  /*9ac0*/  LDL.LU.S16 R26, [R1+0x98] ;  /* 0x00009800011a7983 */ /* 0x0002e20000300600 */
[----:B------:R-:W-:Y:S01]  /*9ad0*/  PRMT R59, R54, 0x7632, R59 ;  /* 0x00007632363b7816 */ /* 0x000fe2000000003b */
[----:B------:R-:W-:Y:S02]  /*9ae0*/  IMAD.MOV.U32 R106, RZ, RZ, R108 ;  /* 0x000000ffff6a7224 */ /* 0x000fe400078e006c */
[----:B------:R-:W-:-:S02]  /*9af0*/  IMAD.MOV.U32 R108, RZ, RZ, R64 ;  /* 0x000000ffff6c7224 */ /* 0x000fc400078e0040 */
[----:B------:R-:W-:Y:S02]  /*9b00*/  IMAD.MOV.U32 R64, RZ, RZ, R110 ;  /* 0x000000ffff407224 */ /* 0x000fe400078e006e */
[----:B------:R-:W-:Y:S01]  /*9b10*/  IMAD.MOV.U32 R110, RZ, RZ, R164 ;  /* 0x000000ffff6e7224 */ /* 0x000fe200078e00a4 */
[----:B------:R-:W-:Y:S02]  /*9b20*/  PRMT R164, R54, 0x5410, R59 ;  /* 0x0000541036a47816 */ /* 0x000fe4000000003b */
[----:B------:R-:W-:Y:S01]  /*9b30*/  LOP3.LUT R6, R4, 0xff, RZ, 0xc0, !PT ;  /* 0x000000ff04067812 */ /* 0x000fe200078ec0ff */
[----:B---3--:R-:W-:-:S05]  /*9b40*/  @!P6 HADD2 R26, -R54.H0_H0, -RZ.H0_H0 ;  /* 0xa00000ff361ae230 */ /* 0x008fca0000000900 */
[----:B------:R-:W-:-:S04]  /*9b50*/  PRMT R10, R26, 0x7610, R10 ;  /* 0x000076101a0a7816 */ /* 0x000fc8000000000a */
[----:B------:R-:W-:Y:S02]  /*9b60*/  @!P6 PRMT R54, R10, 0x5410, RZ ;  /* 0x000054100a36e816 */ /* 0x000fe400000000ff */
[----:B------:R1:W3:Y:S04]  /*9b70*/  LDL.LU.S16 R10, [R1+0x9c] ;  /* 0x00009c00010a7983 */ /* 0x0002e80000300600 */
[----:B------:R1:W4:Y:S01]  /*9b80*/  LDL.LU.S16 R26, [R1+0xa0] ;  /* 0x0000a000011a7983 */ /* 0x0003220000300600 */
[--C-:B------:R-:W-:Y:S01]  /*9b90*/  SHF.R.U32.HI R12, RZ, 0x10, R4.reuse ;  /* 0x00000010ff0c7819 */ /* 0x100fe20000011604 */
[----:B--2---:R-:W-:Y:S01]  /*9ba0*/  @!P4 HADD2 R5, -R59.H0_H0, -RZ.H0_H0 ;  /* 0xa00000ff3b05c230 */ /* 0x004fe20000000900 */
[----:B------:R-:W-:Y:S02]  /*9bb0*/  SHF.R.U32.HI R7, RZ, 0x18, R4 ;  /* 0x00000018ff077819 */ /* 0x000fe40000011604 */
[----:B------:R-:W-:-:S02]  /*9bc0*/  SHF.R.U32.HI R4, RZ, 0x8, R11 ;  /* 0x00000008ff047819 */ /* 0x000fc4000001160b */
[--C-:B------:R-:W-:Y:S02]  /*9bd0*/  LOP3.LUT R17, R15, UR19, R62.reuse, 0x96, !PT ;  /* 0x000000130f117c12 */ /* 0x100fe4000f8e963e */
[----:B------:R-:W-:Y:S02]  /*9be0*/  LOP3.LUT R4, R4, 0xffff, RZ, 0xc0, !PT ;  /* 0x0000ffff04047812 */ /* 0x000fe400078ec0ff */
[----:B------:R-:W-:Y:S02]  /*9bf0*/  PRMT R62, R5, 0x7610, R62 ;  /* 0x00007610053e7816 */ /* 0x000fe4000000003e */
[----:B------:R-:W2:Y:S01]  /*9c00*/  MUFU.EX2 R5, R97 ;  /* 0x0000006100057308 */ /* 0x000ea20000000800 */
[----:B------:R-:W-:Y:S02]  /*9c10*/  ISETP.LE.U32.AND P5, PT, R4, UR23, PT ;  /* 0x0000001704007c0c */ /* 0x000fe4000bfa3070 */
[----:B------:R-:W-:Y:S02]  /*9c20*/  @!P4 PRMT R59, R62, 0x5410, RZ ;  /* 0x000054103e3bc816 */ /* 0x000fe400000000ff */
[----:B------:R-:W-:-:S03]  /*9c30*/  ISETP.LE.U32.AND P4, PT, R6, UR23, PT ;  /* 0x0000001706007c0c */ /* 0x000fc6000bf83070 */
[----:B------:R-:W1:Y:S01]  /*9c40*/  MUFU.EX2 R4, R96 ;  /* 0x0000006000047308 */ /* 0x000e620000000800 */
[----:B------:R-:W-:Y:S02]  /*9c50*/  SHF.R.U32.HI R6, RZ, 0x10, R3 ;  /* 0x00000010ff067819 */ /* 0x000fe40000011603 */
[----:B------:R-:W-:Y:S02]  /*9c60*/  PRMT R197, R44, 0x7610, R197 ;  /* 0x000076102cc57816 */ /* 0x000fe400000000c5 */
[----:B------:R-:W-:Y:S02]  /*9c70*/  LOP3.LUT R6, R6, 0xff, RZ, 0xc0, !PT ;  /* 0x000000ff06067812 */ /* 0x000fe400078ec0ff */
[----:B------:R-:W-:Y:S02]  /*9c80*/  PRMT R196, R44, 0x7632, R196 ;  /* 0x000076322cc47816 */ /* 0x000fe400000000c4 */
[----:B------:R-:W-:Y:S01]  /*9c90*/  ISETP.LE.U32.AND P6, PT, R6, UR23, PT ;  /* 0x0000001706007c0c */ /* 0x000fe2000bfc3070 */
[----:B--2---:R-:W-:Y:S01]  /*9ca0*/  FADD.FTZ R6, R5, R9 ;  /* 0x0000000905067221 */ /* 0x004fe20000010000 */
[----:B------:R-:W-:-:S02]  /*9cb0*/  IMAD.MOV.U32 R105, RZ, RZ, R106 ;  /* 0x000000ffff697224 */ /* 0x000fc400078e006a */
[----:B------:R-:W-:Y:S02]  /*9cc0*/  IMAD.MOV.U32 R106, RZ, RZ, R108 ;  /* 0x000000ffff6a7224 */ /* 0x000fe400078e006c */
[----:B------:R-:W-:Y:S01]  /*9cd0*/  IMAD.MOV.U32 R108, RZ, RZ, R249 ;  /* 0x000000ffff6c7224 */ /* 0x000fe200078e00f9 */
[----:B-1----:R-:W-:Y:S01]  /*9ce0*/  F2FP.F16.F32.PACK_AB R31, R4, R5 ;  /* 0x00000005041f723e */ /* 0x002fe200000000ff */
[----:B------:R-:W-:Y:S01]  /*9cf0*/  IMAD.MOV.U32 R249, RZ, RZ, R151 ;  /* 0x000000fffff97224 */ /* 0x000fe200078e0097 */
[----:B------:R-:W-:Y:S01]  /*9d00*/  PRMT R151, R197, 0x5410, R196 ;  /* 0x00005410c5977816 */ /* 0x000fe200000000c4 */
        /* <DEDUP_REMOVED lines=14> */
[----:B------:R-:W-:Y:S02]  /*9df0*/  IMAD.MOV.U32 R46, RZ, RZ, R105 ;  /* 0x000000ffff2e7224 */ /* 0x000fe400078e0069 */
[----:B------:R-:W-:Y:S02]  /*9e00*/  IMAD.MOV.U32 R105, RZ, RZ, R64 ;  /* 0x000000ffff697224 */ /* 0x000fe400078e0040 */
[----:B------:R-:W-:-:S02]  /*9e10*/  IMAD.MOV.U32 R64, RZ, RZ, R65 ;  /* 0x000000ffff407224 */ /* 0x000fc400078e0041 */
        /* <DEDUP_REMOVED lines=10> */
[C---:B------:R-:W-:Y:S01]  /*9ec0*/  PRMT R193, R42.reuse, 0x7610, R193 ;  /* 0x000076102ac17816 */ /* 0x040fe200000000c1 */
[----:B------:R-:W-:Y:S01]  /*9ed0*/  IMAD.MOV.U32 R101, RZ, RZ, R47 ;  /* 0x000000ffff657224 */ /* 0x000fe200078e002f */
[----:B------:R-:W-:Y:S01]  /*9ee0*/  PRMT R192, R42, 0x7632, R192 ;  /* 0x000076322ac07816 */ /* 0x000fe200000000c0 */
[----:B------:R-:W-:Y:S02]  /*9ef0*/  IMAD.MOV.U32 R47, RZ, RZ, R65 ;  /* 0x000000ffff2f7224 */ /* 0x000fe400078e0041 */
[----:B------:R-:W-:Y:S02]  /*9f00*/  IMAD.MOV.U32 R65, RZ, RZ, R251 ;  /* 0x000000ffff417224 */ /* 0x000fe400078e00fb */
[----:B------:R-:W-:-:S02]  /*9f10*/  IMAD.MOV.U32 R251, RZ, RZ, R252 ;  /* 0x000000fffffb7224 */ /* 0x000fc400078e00fc */
[----:B------:R-:W-:Y:S01]  /*9f20*/  IMAD.MOV.U32 R252, RZ, RZ, R156 ;  /* 0x000000fffffc7224 */ /* 0x000fe200078e009c */
[----:B------:R-:W-:Y:S02]  /*9f30*/  PRMT R156, R193, 0x5410, R192 ;  /* 0x00005410c19c7816 */ /* 0x000fe400000000c0 */
[----:B------:R-:W-:Y:S01]  /*9f40*/  @!P1 PRMT R195, R19, 0x5410, RZ ;  /* 0x0000541013c39816 */ /* 0x000fe200000000ff */
[----:B--2---:R-:W-:-:S05]  /*9f50*/  @!P3 HADD2 R4, -R193.H0_H0, -RZ.H0_H0 ;  /* 0xa00000ffc104b230 */ /* 0x004fca0000000900 */
[----:B------:R-:W-:-:S04]  /*9f60*/  PRMT R5, R4, 0x7610, R5 ;  /* 0x0000761004057816 */ /* 0x000fc80000000005 */
[----:B------:R-:W-:Y:S02]  /*9f70*/  @!P3 PRMT R193, R5, 0x5410, RZ ;  /* 0x0000541005c1b816 */ /* 0x000fe400000000ff */
[----:B------:R1:W2:Y:S04]  /*9f80*/  LDL.LU.S16 R5, [R1+0xb0] ;  /* 0x0000b00001057983 */ /* 0x0002a80000300600 */
[----:B------:R1:W3:Y:S04]  /*9f90*/  LDL.LU.S16 R19, [R1+0xb8] ;  /* 0x0000b80001137983 */ /* 0x0002e80000300600 */
[----:B------:R1:W4:Y:S01]  /*9fa0*/  LDL.LU.S16 R18, [R1+0xb4] ;  /* 0x0000b40001127983 */ /* 0x0003220000300600 */
[----:B------:R-:W-:-:S03]  /*9fb0*/  PRMT R191, R23, 0x7610, R191 ;  /* 0x0000761017bf7816 */ /* 0x000fc600000000bf */
[----:B------:R1:W4:Y:S04]  /*9fc0*/  LDL.LU.S16 R45, [R1+0xc0] ;  /* 0x0000c000012d7983 */ /* 0x0003280000300600 */
[----:B------:R1:W4:Y:S04]  /*9fd0*/  LDL.LU.S16 R44, [R1+0xbc] ;  /* 0x0000bc00012c7983 */ /* 0x0003280000300600 */
[----:B------:R1:W4:Y:S01]  /*9fe0*/  LDL.LU.S16 R42, [R1+0xc8] ;  /* 0x0000c800012a7983 */ /* 0x0003220000300600 */
[----:B------:R-:W-:-:S04]  /*9ff0*/  LOP3.LUT R3, R3, 0xffff, RZ, 0xc0, !PT ;  /* 0x0000ffff03037812 */ /* 0x000fc800078ec0ff */
[----:B------:R-:W-:-:S04]  /*a000*/  SHF.R.U32.HI R3, RZ, 0x8, R3 ;  /* 0x00000008ff037819 */ /* 0x000fc80000011603 */
[----:B------:R-:W-:Y:S01]  /*a010*/  LOP3.LUT R3, R3, 0xffff, RZ, 0xc0, !PT ;  /* 0x0000ffff03037812 */ /* 0x000fe200078ec0ff */
[----:B---3--:R-:W-:-:S05]  /*a020*/  @!P6 HADD2 R19, -R191.H0_H0, -RZ.H0_H0 ;  /* 0xa00000ffbf13e230 */ /* 0x008fca0000000900 */
[----:B------:R-:W-:Y:S02]  /*a030*/  PRMT R9, R19, 0x7610, R9 ;  /* 0x0000761013097816 */ /* 0x000fe40000000009 */
[----:B------:R1:W3:Y:S01]  /*a040*/  LDL.LU.S16 R19, [R1+0xc4] ;  /* 0x0000c40001137983 */ /* 0x0002e20000300600 */
[----:B------:R-:W-:Y:S02]  /*a050*/  ISETP.LE.U32.AND P2, PT, R3, UR23, PT ;  /* 0x0000001703007c0c */ /* 0x000fe4000bf43070 */
[----:B------:R-:W-:Y:S01]  /*a060*/  SHF.R.U32.HI R3, RZ, 0x8, R8 ;  /* 0x00000008ff037819 */ /* 0x000fe20000011608 */
[----:B------:R-:W1:Y:S03]  /*a070*/  MUFU.EX2 R4, R69 ;  /* 0x0000004500047308 */ /* 0x000e660000000800 */
[----:B------:R-:W-:Y:S02]  /*a080*/  LOP3.LUT R3, R3, 0xffff, RZ, 0xc0, !PT ;  /* 0x0000ffff03037812 */ /* 0x000fe400078ec0ff */
[----:B------:R-:W-:-:S02]  /*a090*/  PRMT R190, R23, 0x7632, R190 ;  /* 0x0000763217be7816 */ /* 0x000fc400000000be */
[----:B------:R-:W-:Y:S02]  /*a0a0*/  ISETP.LE.U32.AND P3, PT, R3, UR23, PT ;  /* 0x0000001703007c0c */ /* 0x000fe4000bf63070 */
[----:B------:R-:W1:Y:S01]  /*a0b0*/  MUFU.EX2 R3, R70 ;  /* 0x0000004600037308 */ /* 0x000e620000000800 */
[----:B--2---:R-:W-:Y:S02]  /*a0c0*/  @!P2 HADD2 R5, -R192.H0_H0, -RZ.H0_H0 ;  /* 0xa00000ffc005a230 */ /* 0x004fe40000000900 */
[----:B----4-:R-:W-:Y:S02]  /*a0d0*/  @!P5 HADD2 R18, -R190.H0_H0, -RZ.H0_H0 ;  /* 0xa00000ffbe12d230 */ /* 0x010fe40000000900 */
[----:B------:R-:W-:Y:S01]  /*a0e0*/  IMAD.MOV.U32 R26, RZ, RZ, R108 ;  /* 0x000000ffff1a7224 */ /* 0x000fe200078e006c */
[----:B------:R-:W-:Y:S01]  /*a0f0*/  ISETP.LE.U32.AND P1, PT, R7, UR23, PT ;  /* 0x0000001707007c0c */ /* 0x000fe2000bf23070 */
[----:B------:R-:W-:Y:S01]  /*a100*/  IMAD.MOV.U32 R108, RZ, RZ, R110 ;  /* 0x000000ffff6c7224 */ /* 0x000fe200078e006e */
[----:B------:R-:W-:Y:S01]  /*a110*/  PRMT R6, R5, 0x7610, R6 ;  /* 0x0000761005067816 */ /* 0x000fe20000000006 */
[----:B------:R-:W-:Y:S01]  /*a120*/  IMAD.MOV.U32 R110, RZ, RZ, R241 ;  /* 0x000000ffff6e7224 */ /* 0x000fe200078e00f1 */
[----:B------:R-:W-:-:S02]  /*a130*/  LOP3.LUT R5, R12, 0xff, RZ, 0xc0, !PT ;  /* 0x000000ff0c057812 */ /* 0x000fc400078ec0ff */
[----:B------:R-:W-:Y:S01]  /*a140*/  PRMT R8, R18, 0x7610, R8 ;  /* 0x0000761012087816 */ /* 0x000fe20000000008 */
[----:B------:R-:W-:Y:S01]  /*a150*/  IMAD.MOV.U32 R241, RZ, RZ, R155 ;  /* 0x000000fffff17224 */ /* 0x000fe200078e009b */
[----:B------:R-:W-:Y:S02]  /*a160*/  PRMT R155, R191, 0x5410, R190 ;  /* 0x00005410bf9b7816 */ /* 0x000fe400000000be */
[----:B------:R-:W-:Y:S02]  /*a170*/  @!P2 PRMT R192, R6, 0x5410, RZ ;  /* 0x0000541006c0a816 */ /* 0x000fe400000000ff */
[----:B------:R-:W-:Y:S01]  /*a180*/  @!P5 PRMT R190, R8, 0x5410, RZ ;  /* 0x0000541008bed816 */ /* 0x000fe200000000ff */
[----:B-1----:R-:W-:Y:S01]  /*a190*/  FADD.FTZ R8, R4, R16 ;  /* 0x0000001004087221 */ /* 0x002fe20000010000 */
[----:B------:R-:W-:Y:S02]  /*a1a0*/  ISETP.LE.U32.AND P2, PT, R5, UR23, PT ;  /* 0x0000001705007c0c */ /* 0x000fe4000bf43070 */
[----:B------:R-:W-:Y:S01]  /*a1b0*/  MUFU.EX2 R5, R71 ;  /* 0x0000004700057308 */ /* 0x000fe20000000800 */
[----:B------:R-:W-:Y:S01]  /*a1c0*/  @!P6 PRMT R191, R9, 0x5410, RZ ;  /* 0x0000541009bfe816 */ /* 0x000fe200000000ff */
[----:B------:R-:W-:Y:S01]  /*a1d0*/  FADD.FTZ R9, R3, R8 ;  /* 0x0000000803097221 */ /* 0x000fe20000010000 */
[----:B------:R-:W-:-:S02]  /*a1e0*/  PRMT R186, R21, 0x7632, R186 ;  /* 0x0000763215ba7816 */ /* 0x000fc400000000ba */
[----:B------:R-:W-:-:S03]  /*a1f0*/  F2FP.F16.F32.PACK_AB R25, R3, R4 ;  /* 0x000000040319723e */ /* 0x000fc600000000ff */
[----:B------:R-:W1:Y:S01]  /*a200*/  MUFU.EX2 R3, R72 ;  /* 0x0000004800037308 */ /* 0x000e620000000800 */
[----:B------:R-:W-:Y:S01]  /*a210*/  PRMT R187, R21, 0x7610, R187 ;  /* 0x0000761015bb7816 */ /* 0x000fe200000000bb */
[----:B------:R-:W-:-:S06]  /*a220*/  IMAD.MOV.U32 R18, RZ, RZ, R46 ;  /* 0x000000ffff127224 */ /* 0x000fcc00078e002e */
[----:B------:R-:W2:Y:S01]  /*a230*/  MUFU.EX2 R7, R98 ;  /* 0x0000006200077308 */ /* 0x000ea20000000800 */
[----:B------:R-:W-:Y:S01]  /*a240*/  IMAD.MOV.U32 R46, RZ, RZ, R150 ;  /* 0x000000ffff2e7224 */ /* 0x000fe200078e0096 */
[----:B------:R-:W-:Y:S01]  /*a250*/  PRMT R150, R187, 0x5410, R186 ;  /* 0x00005410bb967816 */ /* 0x000fe200000000ba */
[----:B------:R-:W-:Y:S01]  /*a260*/  @!P2 HADD2 R42, -R187.H0_H0, -RZ.H0_H0 ;  /* 0xa00000ffbb2aa230 */ /* 0x000fe20000000900 */
[----:B------:R-:W-:-:S04]  /*a270*/  LOP3.LUT R13, R63, UR21, R90, 0x96, !PT ;  /* 0x000000153f0d7c12 */ /* 0x000fc8000f8e965a */
[----:B------:R-:W4:Y:S01]  /*a280*/  MUFU.EX2 R6, R103 ;  /* 0x0000006700067308 */ /* 0x000f220000000800 */
[C---:B------:R-:W-:Y:S01]  /*a290*/  PRMT R188, R22.reuse, 0x7632, R188 ;  /* 0x0000763216bc7816 */ /* 0x040fe200000000bc */
[----:B------:R-:W-:Y:S01]  /*a2a0*/  IMAD.MOV.U32 R61, RZ, RZ, R18 ;  /* 0x000000ffff3d7224 */ /* 0x000fe200078e0012 */
[----:B------:R-:W-:Y:S02]  /*a2b0*/  PRMT R189, R22, 0x7610, R189 ;  /* 0x0000761016bd7816 */ /* 0x000fe400000000bd */
[----:B------:R-:W-:Y:S01]  /*a2c0*/  PRMT R8, R42, 0x7610, R8 ;  /* 0x000076102a087816 */ /* 0x000fe20000000008 */
[----:B------:R-:W-:Y:S01]  /*a2d0*/  @!P3 HADD2 R44, -R188.H0_H0, -RZ.H0_H0 ;  /* 0xa00000ffbc2cb230 */ /* 0x000fe20000000900 */
[----:B-1----:R-:W-:Y:S02]  /*a2e0*/  F2FP.F16.F32.PACK_AB R22, R3, R5 ;  /* 0x000000050316723e */ /* 0x002fe400000000ff */
[----:B------:R-:W-:Y:S01]  /*a2f0*/  @!P2 PRMT R187, R8, 0x5410, RZ ;  /* 0x0000541008bba816 */ /* 0x000fe200000000ff */
[----:B--2---:R-:W-:Y:S01]  /*a300*/  FADD.FTZ R8, R7, R10 ;  /* 0x0000000a07087221 */ /* 0x004fe20000010000 */
[----:B------:R-:W-:Y:S01]  /*a310*/  IMAD.MOV.U32 R102, RZ, RZ, R106 ;  /* 0x000000ffff667224 */ /* 0x000fe200078e006a */
[----:B------:R-:W-:Y:S01]  /*a320*/  PRMT R11, R44, 0x7610, R11 ;  /* 0x000076102c0b7816 */ /* 0x000fe2000000000b */
[----:B------:R-:W-:Y:S01]  /*a330*/  IMAD.MOV.U32 R106, RZ, RZ, R110 ;  /* 0x000000ffff6a7224 */ /* 0x000fe200078e006e */
[----:B------:R-:W1:Y:S01]  /*a340*/  S2R R66, SR_TID.X ;  /* 0x0000000000427919 */ /* 0x000e620000002100 */
[----:B------:R-:W-:Y:S01]  /*a350*/  IMAD.MOV.U32 R110, RZ, RZ, R149 ;  /* 0x000000ffff6e7224 */ /* 0x000fe200078e0095 */
[----:B------:R-:W-:-:S02]  /*a360*/  PRMT R149, R189, 0x5410, R188 ;  /* 0x00005410bd957816 */ /* 0x000fc400000000bc */
[----:B----4-:R-:W-:Y:S01]  /*a370*/  F2FP.F16.F32.PACK_AB R21, R6, R7 ;  /* 0x000000070615723e */ /* 0x010fe200000000ff */
[----:B------:R-:W-:Y:S01]  /*a380*/  IMAD.MOV.U32 R63, RZ, RZ, R101 ;  /* 0x000000ffff3f7224 */ /* 0x000fe200078e0065 */
[----:B------:R-:W-:Y:S01]  /*a390*/  @!P3 PRMT R188, R11, 0x5410, RZ ;  /* 0x000054100bbcb816 */ /* 0x000fe200000000ff */
[----:B------:R-:W-:Y:S01]  /*a3a0*/  @!P4 HADD2 R45, -R189.H0_H0, -RZ.H0_H0 ;  /* 0xa00000ffbd2dc230 */ /* 0x000fe20000000900 */
[----:B------:R-:W2:Y:S04]  /*a3b0*/  S2R R101, SR_TID.X ;  /* 0x0000000000657919 */ /* 0x000ea80000002100 */
[----:B------:R-:W-:Y:S01]  /*a3c0*/  PRMT R12, R45, 0x7610, R12 ;  /* 0x000076102d0c7816 */ /* 0x000fe2000000000c */
[----:B------:R-:W-:Y:S01]  /*a3d0*/  IMAD.MOV.U32 R62, RZ, RZ, R100 ;  /* 0x000000ffff3e7224 */ /* 0x000fe200078e0064 */
[----:B------:R4:W4:Y:S02]  /*a3e0*/  LDL.LU.S16 R44, [R1+0xcc] ;  /* 0x0000cc00012c7983 */ /* 0x0009240000300600 */
[----:B------:R-:W-:-:S02]  /*a3f0*/  @!P4 PRMT R189, R12, 0x5410, RZ ;  /* 0x000054100cbdc816 */ /* 0x000fc400000000ff */
[----:B-1----:R-:W-:-:S04]  /*a400*/  SHF.R.S32.HI R100, RZ, 0x1f, R66 ;  /* 0x0000001fff647819 */ /* 0x002fc80000011442 */
[----:B------:R-:W-:-:S04]  /*a410*/  LEA.HI R100, R100, R66, RZ, 0x5 ;  /* 0x0000004264647211 */ /* 0x000fc800078f28ff */
[----:B------:R-:W-:Y:S01]  /*a420*/  LOP3.LUT R100, R100, 0xffffffe0, RZ, 0xc0, !PT ;  /* 0xffffffe064647812 */ /* 0x000fe200078ec0ff */
[----:B---3--:R-:W-:-:S05]  /*a430*/  @!P1 HADD2 R19, -R186.H0_H0, -RZ.H0_H0 ;  /* 0xa00000ffba139230 */ /* 0x008fca0000000900 */
[----:B------:R-:W-:-:S04]  /*a440*/  PRMT R4, R19, 0x7610, R4 ;  /* 0x0000761013047816 */ /* 0x000fc80000000004 */
[----:B------:R-:W-:Y:S01]  /*a450*/  @!P1 PRMT R186, R4, 0x5410, RZ ;  /* 0x0000541004ba9816 */ /* 0x000fe200000000ff */
[----:B------:R-:W-:-:S04]  /*a460*/  FADD.FTZ R4, R5, R9 ;  /* 0x0000000905047221 */ /* 0x000fc80000010000 */
[----:B------:R-:W-:Y:S01]  /*a470*/  FADD.FTZ R18, R3, R4 ;  /* 0x0000000403127221 */ /* 0x000fe20000010000 */
[----:B------:R-:W-:-:S04]  /*a480*/  IMAD.WIDE.U32 R4, R13, -0x2daee0ad, RZ ;  /* 0xd2511f530d047825 */ /* 0x000fc800078e00ff */
[----:B------:R-:W-:Y:S01]  /*a490*/  FADD.FTZ R19, R6, R8 ;  /* 0x0000000806137221 */ /* 0x000fe20000010000 */
[----:B------:R-:W-:Y:S01]  /*a4a0*/  LOP3.LUT R10, R5, UR18, R20, 0x96, !PT ;  /* 0x00000012050a7c12 */ /* 0x000fe2000f8e9614 */
[----:B------:R-:W-:Y:S02]  /*a4b0*/  IMAD.WIDE.U32 R6, R17, -0x2daee0ad, RZ ;  /* 0xd2511f5311067825 */ /* 0x000fe400078e00ff */
[----:B------:R1:W3:Y:S02]  /*a4c0*/  LDL.LU.S16 R17, [R1+0xd0] ;  /* 0x0000d00001117983 */ /* 0x0002e40000300600 */
        /* <DEDUP_REMOVED lines=10> */
[----:B------:R-:W-:Y:S02]  /*a570*/  LOP3.LUT R13, R7, UR13, R8, 0x96, !PT ;  /* 0x0000000d070d7c12 */ /* 0x000fe4000f8e9608 */
[----:B------:R-:W1:Y:S08]  /*a580*/  MUFU.EX2 R8, R113 ;  /* 0x0000007100087308 */ /* 0x000e700000000800 */
[----:B------:R-:W1:Y:S01]  /*a590*/  MUFU.EX2 R7, R114 ;  /* 0x0000007200077308 */ /* 0x000e620000000800 */
[----:B------:R-:W-:Y:S01]  /*a5a0*/  LOP3.LUT R3, R61, 0x7ffffffc, RZ, 0xc0, !PT ;  /* 0x7ffffffc3d037812 */ /* 0x000fe200078ec0ff */
[----:B------:R-:W-:-:S03]  /*a5b0*/  IMAD.WIDE.U32 R4, R4, -0x326172a9, RZ ;  /* 0xcd9e8d5704047825 */ /* 0x000fc600078e00ff */
[----:B--2---:R-:W-:Y:S02]  /*a5c0*/  IADD3 R42, -R3, R101, -R100 ;  /* 0x00000065032a7210 */ /* 0x004fe40007ffe964 */
[----:B------:R-:W-:Y:S02]  /*a5d0*/  LOP3.LUT R3, R5, UR39, R6, 0x96, !PT ;  /* 0x0000002705037c12 */ /* 0x000fe4000f8e9606 */
[----:B------:R-:W-:Y:S01]  /*a5e0*/  LOP3.LUT R11, R4, 0xffff, RZ, 0xc0, !PT ;  /* 0x0000ffff040b7812 */ /* 0x000fe200078ec0ff */
[----:B-1----:R-:W-:Y:S01]  /*a5f0*/  FADD.FTZ R5, R8, R19 ;  /* 0x0000001308057221 */ /* 0x002fe20000010000 */
[----:B------:R-:W-:Y:S02]  /*a600*/  F2FP.F16.F32.PACK_AB R24, R7, R8 ;  /* 0x000000080718723e */ /* 0x000fe400000000ff */
[----:B------:R1:W2:Y:S01]  /*a610*/  LDL.LU.S16 R8, [R1+0xd4] ;  /* 0x0000d40001087983 */ /* 0x0002a20000300600 */
        /* <DEDUP_REMOVED lines=8> */
[----:B------:R-:W1:Y:S01]  /*a6a0*/  MUFU.EX2 R6, R140 ;  /* 0x0000008c00067308 */ /* 0x000e620000000800 */
[----:B------:R-:W-:Y:S02]  /*a6b0*/  ISETP.LE.U32.AND P2, PT, R3, UR23, PT ;  /* 0x0000001703007c0c */ /* 0x000fe4000bf43070 */
[----:B------:R-:W-:-:S05]  /*a6c0*/  LOP3.LUT R9, R9, 0xff, RZ, 0xc0, !PT ;  /* 0x000000ff09097812 */ /* 0x000fca00078ec0ff */
[----:B------:R-:W1:Y:S01]  /*a6d0*/  MUFU.EX2 R3, R137 ;  /* 0x0000008900037308 */ /* 0x000e620000000800 */
[----:B------:R-:W-:Y:S02]  /*a6e0*/  ISETP.LE.U32.AND P4, PT, R9, UR23, PT ;  /* 0x0000001709007c0c */ /* 0x000fe4000bf83070 */
[----:B------:R-:W-:Y:S02]  /*a6f0*/  LOP3.LUT R9, R4, 0xff, RZ, 0xc0, !PT ;  /* 0x000000ff04097812 */ /* 0x000fe400078ec0ff */
[----:B------:R-:W-:Y:S02]  /*a700*/  PRMT R185, R37, 0x7610, R185 ;  /* 0x0000761025b97816 */ /* 0x000fe400000000b9 */
[----:B------:R-:W-:Y:S02]  /*a710*/  ISETP.LE.U32.AND P1, PT, R9, UR23, PT ;  /* 0x0000001709007c0c */ /* 0x000fe4000bf23070 */
[--C-:B------:R-:W-:Y:S01]  /*a720*/  SHF.R.U32.HI R9, RZ, 0x18, R4.reuse ;  /* 0x00000018ff097819 */ /* 0x100fe20000011604 */
[----:B----4-:R-:W-:Y:S01]  /*a730*/  @!P6 HADD2 R44, -R185.H0_H0, -RZ.H0_H0 ;  /* 0xa00000ffb92ce230 */ /* 0x010fe20000000900 */
[----:B------:R-:W-:Y:S01]  /*a740*/  SHF.R.U32.HI R10, RZ, 0x10, R4 ;  /* 0x00000010ff0a7819 */ /* 0x000fe20000011604 */
[----:B-1----:R-:W-:Y:S01]  /*a750*/  FADD.FTZ R4, R6, R18 ;  /* 0x0000001206047221 */ /* 0x002fe20000010000 */
[----:B------:R-:W-:Y:S01]  /*a760*/  PRMT R184, R37, 0x7632, R184 ;  /* 0x0000763225b87816 */ /* 0x000fe200000000b8 */
[----:B------:R-:W-:Y:S01]  /*a770*/  IMAD.MOV.U32 R100, RZ, RZ, R47 ;  /* 0x000000ffff647224 */ /* 0x000fe200078e002f */
[----:B------:R-:W-:Y:S01]  /*a780*/  ISETP.LE.U32.AND P5, PT, R9, UR23, PT ;  /* 0x0000001709007c0c */ /* 0x000fe2000bfa3070 */
[----:B------:R-:W-:-:S02]  /*a790*/  IMAD.MOV.U32 R101, RZ, RZ, R26 ;  /* 0x000000ffff657224 */ /* 0x000fc400078e001a */
[----:B------:R-:W-:Y:S01]  /*a7a0*/  FADD.FTZ R9, R7, R5 ;  /* 0x0000000507097221 */ /* 0x000fe20000010000 */
[----:B------:R-:W-:Y:S02]  /*a7b0*/  IMAD.MOV.U32 R47, RZ, RZ, R108 ;  /* 0x000000ffff2f7224 */ /* 0x000fe400078e006c */
[C---:B------:R-:W-:Y:S01]  /*a7c0*/  FADD.FTZ R26, R3.reuse, R4 ;  /* 0x00000004031a7221 */ /* 0x040fe20000010000 */
[----:B------:R-:W-:Y:S01]  /*a7d0*/  IMAD.MOV.U32 R108, RZ, RZ, R109 ;  /* 0x000000ffff6c7224 */ /* 0x000fe200078e006d */
[----:B------:R-:W-:Y:S01]  /*a7e0*/  F2FP.F16.F32.PACK_AB R23, R3, R6 ;  /* 0x000000060317723e */ /* 0x000fe200000000ff */
[----:B------:R-:W-:Y:S01]  /*a7f0*/  IMAD.MOV.U32 R109, RZ, RZ, R247 ;  /* 0x000000ffff6d7224 */ /* 0x000fe200078e00f7 */
[----:B------:R-:W-:Y:S01]  /*a800*/  PRMT R5, R44, 0x7610, R5 ;  /* 0x000076102c057816 */ /* 0x000fe20000000005 */
[----:B------:R-:W-:Y:S01]  /*a810*/  IMAD.MOV.U32 R247, RZ, RZ, R225 ;  /* 0x000000fffff77224 */ /* 0x000fe200078e00e1 */
[----:B------:R-:W-:Y:S02]  /*a820*/  LOP3.LUT R3, R10, 0xff, RZ, 0xc0, !PT ;  /* 0x000000ff0a037812 */ /* 0x000fe400078ec0ff */
[----:B------:R-:W-:-:S02]  /*a830*/  PRMT R225, R185, 0x5410, R184 ;  /* 0x00005410b9e17816 */ /* 0x000fc400000000b8 */
[----:B------:R-:W-:Y:S02]  /*a840*/  @!P6 PRMT R185, R5, 0x5410, RZ ;  /* 0x0000541005b9e816 */ /* 0x000fe400000000ff */
[----:B------:R-:W-:Y:S02]  /*a850*/  ISETP.LE.U32.AND P6, PT, R3, UR23, PT ;  /* 0x0000001703007c0c */ /* 0x000fe4000bfc3070 */
[----:B------:R-:W-:Y:S02]  /*a860*/  SHF.R.U32.HI R3, RZ, 0x8, R11 ;  /* 0x00000008ff037819 */ /* 0x000fe4000001160b */
[----:B------:R-:W-:Y:S02]  /*a870*/  PRMT R183, R43, 0x7632, R183 ;  /* 0x000076322bb77816 */ /* 0x000fe400000000b7 */
[----:B------:R-:W-:Y:S01]  /*a880*/  LOP3.LUT R3, R3, 0xffff, RZ, 0xc0, !PT ;  /* 0x0000ffff03037812 */ /* 0x000fe200078ec0ff */
[----:B------:R-:W-:Y:S01]  /*a890*/  IMAD.MOV.U32 R61, RZ, RZ, R101 ;  /* 0x000000ffff3d7224 */ /* 0x000fe200078e0065 */
[----:B------:R-:W-:Y:S01]  /*a8a0*/  PRMT R182, R43, 0x7610, R182 ;  /* 0x000076102bb67816 */ /* 0x000fe200000000b6 */
[----:B------:R-:W-:-:S02]  /*a8b0*/  IMAD.MOV.U32 R101, RZ, RZ, R46 ;  /* 0x000000ffff657224 */ /* 0x000fc400078e002e */
[----:B------:R-:W-:Y:S02]  /*a8c0*/  IMAD.MOV.U32 R46, RZ, RZ, R110 ;  /* 0x000000ffff2e7224 */ /* 0x000fe400078e006e */
[----:B------:R-:W-:Y:S01]  /*a8d0*/  IMAD.MOV.U32 R110, RZ, RZ, R224 ;  /* 0x000000ffff6e7224 */ /* 0x000fe200078e00e0 */
[----:B------:R-:W-:Y:S01]  /*a8e0*/  PRMT R224, R182, 0x5410, R183 ;  /* 0x00005410b6e07816 */ /* 0x000fe200000000b7 */
[----:B---3--:R-:W-:-:S05]  /*a8f0*/  @!P3 HADD2 R17, -R184.H0_H0, -RZ.H0_H0 ;  /* 0xa00000ffb811b230 */ /* 0x008fca0000000900 */
[----:B------:R-:W-:-:S04]  /*a900*/  PRMT R4, R17, 0x7610, R4 ;  /* 0x0000761011047816 */ /* 0x000fc80000000004 */
[----:B------:R-:W-:Y:S01]  /*a910*/  @!P3 PRMT R184, R4, 0x5410, RZ ;  /* 0x0000541004b8b816 */ /* 0x000fe200000000ff */
[----:B------:R-:W-:Y:S01]  /*a920*/  IMAD.WIDE.U32 R4, R13, -0x2daee0ad, RZ ;  /* 0xd2511f530d047825 */ /* 0x000fe200078e00ff */
[----:B------:R-:W-:-:S04]  /*a930*/  ISETP.LE.U32.AND P3, PT, R3, UR23, PT ;  /* 0x0000001703007c0c */ /* 0x000fc8000bf63070 */
[----:B------:R-:W-:Y:S01]  /*a940*/  LOP3.LUT R3, R5, UR40, R12, 0x96, !PT ;  /* 0x0000002805037c12 */ /* 0x000fe2000f8e960c */
[----:B--2---:R-:W-:-:S05]  /*a950*/  @!P2 HADD2 R8, -R183.H0_H0, -RZ.H0_H0 ;  /* 0xa00000ffb708a230 */ /* 0x004fca0000000900 */
[----:B------:R-:W-:-:S04]  /*a960*/  PRMT R12, R8, 0x7610, R12 ;  /* 0x00007610080c7816 */ /* 0x000fc8000000000c */
[----:B------:R-:W-:Y:S02]  /*a970*/  @!P2 PRMT R183, R12, 0x5410, RZ ;  /* 0x000054100cb7a816 */ /* 0x000fe400000000ff */
[----:B------:R1:W2:Y:S01]  /*a980*/  LDL.LU.S16 R12, [R1+0xd8] ;  /* 0x0000d800010c7983 */ /* 0x0002a20000300600 */
[----:B------:R-:W3:Y:S01]  /*a990*/  MUFU.EX2 R7, R115 ;  /* 0x0000007300077308 */ /* 0x000ee20000000800 */
[----:B------:R-:W-:-:S07]  /*a9a0*/  SHF.R.U32.HI R8, RZ, 0x10, R3 ;  /* 0x00000010ff087819 */ /* 0x000fce0000011603 */
[----:B------:R-:W4:Y:S01]  /*a9b0*/  MUFU.EX2 R6, R116 ;  /* 0x0000007400067308 */ /* 0x000f220000000800 */
[----:B------:R-:W-:-:S04]  /*a9c0*/  LOP3.LUT R8, R8, 0xff, RZ, 0xc0, !PT ;  /* 0x000000ff08087812 */ /* 0x000fc800078ec0ff */
[----:B------:R-:W-:Y:S01]  /*a9d0*/  ISETP.LE.U32.AND P2, PT, R8, UR23, PT ;  /* 0x0000001708007c0c */ /* 0x000fe2000bf43070 */
[----:B---3--:R-:W-:-:S04]  /*a9e0*/  FADD.FTZ R8, R7, R9 ;  /* 0x0000000907087221 */ /* 0x008fc80000010000 */
[C---:B----4-:R-:W-:Y:S01]  /*a9f0*/  FADD.FTZ R18, R6.reuse, R8 ;  /* 0x0000000806127221 */ /* 0x050fe20000010000 */
[----:B------:R-:W-:Y:S02]  /*aa00*/  F2FP.F16.F32.PACK_AB R19, R6, R7 ;  /* 0x000000070613723e */ /* 0x000fe400000000ff */
[----:B------:R1:W3:Y:S01]  /*aa10*/  LDL.LU.S16 R6, [R1+0xdc] ;  /* 0x0000dc0001067983 */ /* 0x0002e20000300600 */
[----:B--2---:R-:W-:-:S05]  /*aa20*/  @!P4 HADD2 R12, -R182.H0_H0, -RZ.H0_H0 ;  /* 0xa00000ffb60cc230 */ /* 0x004fca0000000900 */
[----:B------:R-:W-:-:S04]  /*aa30*/  PRMT R10, R12, 0x7610, R10 ;  /* 0x000076100c0a7816 */ /* 0x000fc8000000000a */
[----:B------:R-:W-:Y:S02]  /*aa40*/  @!P4 PRMT R182, R10, 0x5410, RZ ;  /* 0x000054100ab6c816 */ /* 0x000fe400000000ff */
[----:B------:R1:W2:Y:S01]  /*aa50*/  LDL.LU.S16 R10, [R1+0xe0] ;  /* 0x0000e000010a7983 */ /* 0x0002a20000300600 */
[C---:B------:R-:W-:Y:S02]  /*aa60*/  PRMT R181, R31.reuse, 0x7610, R181 ;  /* 0x000076101fb57816 */ /* 0x040fe400000000b5 */
[----:B------:R-:W-:Y:S01]  /*aa70*/  PRMT R180, R31, 0x7632, R180 ;  /* 0x000076321fb47816 */ /* 0x000fe200000000b4 */
[----:B------:R-:W-:Y:S02]  /*aa80*/  IMAD.MOV.U32 R66, RZ, RZ, R101 ;  /* 0x000000ffff427224 */ /* 0x000fe400078e0065 */
[----:B------:R-:W-:Y:S02]  /*aa90*/  IMAD.MOV.U32 R101, RZ, RZ, R46 ;  /* 0x000000ffff657224 */ /* 0x000fe400078e002e */
[----:B------:R-:W-:-:S02]  /*aaa0*/  IMAD.MOV.U32 R46, RZ, RZ, R64 ;  /* 0x000000ffff2e7224 */ /* 0x000fc400078e0040 */
[----:B------:R-:W-:Y:S02]  /*aab0*/  IMAD.MOV.U32 R64, RZ, RZ, R109 ;  /* 0x000000ffff407224 */ /* 0x000fe400078e006d */
[----:B------:R-:W-:Y:S02]  /*aac0*/  IMAD.MOV.U32 R109, RZ, RZ, R252 ;  /* 0x000000ffff6d7224 */ /* 0x000fe400078e00fc */
[----:B---3--:R-:W-:Y:S02]  /*aad0*/  @!P1 HADD2 R6, -R181.H0_H0, -RZ.H0_H0 ;  /* 0xa00000ffb5069230 */ /* 0x008fe40000000900 */
[----:B------:R-:W-:-:S03]  /*aae0*/  IMAD.MOV.U32 R252, RZ, RZ, R204 ;  /* 0x000000fffffc7224 */ /* 0x000fc600078e00cc */
[----:B------:R-:W-:Y:S01]  /*aaf0*/  PRMT R9, R6, 0x7610, R9 ;  /* 0x0000761006097816 */ /* 0x000fe20000000009 */
[----:B------:R-:W-:Y:S01]  /*ab00*/  IMAD.MOV.U32 R204, RZ, RZ, R167 ;  /* 0x000000ffffcc7224 */ /* 0x000fe200078e00a7 */
[----:B------:R-:W-:Y:S02]  /*ab10*/  PRMT R167, R181, 0x5410, R180 ;  /* 0x00005410b5a77816 */ /* 0x000fe400000000b4 */
[----:B------:R-:W-:Y:S02]  /*ab20*/  @!P1 PRMT R181, R9, 0x5410, RZ ;  /* 0x0000541009b59816 */ /* 0x000fe400000000ff */
[----:B------:R1:W3:Y:S01]  /*ab30*/  LDL.LU.S16 R9, [R1+0xe8] ;  /* 0x0000e80001097983 */ /* 0x0002e20000300600 */
[----:B--2---:R-:W-:-:S05]  /*ab40*/  @!P3 HADD2 R10, -R180.H0_H0, -RZ.H0_H0 ;  /* 0xa00000ffb40ab230 */ /* 0x004fca0000000900 */
[----:B------:R-:W-:-:S04]  /*ab50*/  PRMT R8, R10, 0x7610, R8 ;  /* 0x000076100a087816 */ /* 0x000fc80000000008 */
[----:B------:R-:W-:Y:S02]  /*ab60*/  @!P3 PRMT R180, R8, 0x5410, RZ ;  /* 0x0000541008b4b816 */ /* 0x000fe400000000ff */
[----:B------:R1:W2:Y:S01]  /*ab70*/  LDL.LU.S16 R8, [R1+0xe4] ;  /* 0x0000e40001087983 */ /* 0x0002a20000300600 */
[----:B------:R-:W-:Y:S02]  /*ab80*/  LOP3.LUT R6, R3, 0xff, RZ, 0xc0, !PT ;  /* 0x000000ff03067812 */ /* 0x000fe400078ec0ff */
[C---:B------:R-:W-:Y:S02]  /*ab90*/  PRMT R178, R25.reuse, 0x7632, R178 ;  /* 0x0000763219b27816 */ /* 0x040fe400000000b2 */
[----:B------:R-:W-:Y:S02]  /*aba0*/  ISETP.LE.U32.AND P4, PT, R6, UR23, PT ;  /* 0x0000001706007c0c */ /* 0x000fe4000bf83070 */
[----:B------:R-:W-:Y:S02]  /*abb0*/  SHF.R.U32.HI R6, RZ, 0x18, R3 ;  /* 0x00000018ff067819 */ /* 0x000fe40000011603 */
[----:B------:R-:W-:-:S02]  /*abc0*/  PRMT R179, R25, 0x7610, R179 ;  /* 0x0000761019b37816 */ /* 0x000fc400000000b3 */
[----:B------:R-:W-:Y:S02]  /*abd0*/  ISETP.LE.U32.AND P1, PT, R6, UR23, PT ;  /* 0x0000001706007c0c */ /* 0x000fe4000bf23070 */
[----:B------:R-:W-:Y:S01]  /*abe0*/  PRMT R140, R179, 0x5410, R178 ;  /* 0x00005410b38c7816 */ /* 0x000fe200000000b2 */
[----:B--2---:R-:W-:-:S05]  /*abf0*/  @!P5 HADD2 R8, -R178.H0_H0, -RZ.H0_H0 ;  /* 0xa00000ffb208d230 */ /* 0x004fca0000000900 */
[----:B------:R-:W-:-:S04]  /*ac00*/  PRMT R6, R8, 0x7610, R6 ;  /* 0x0000761008067816 */ /* 0x000fc80000000006 */
[----:B------:R-:W-:Y:S02]  /*ac10*/  @!P5 PRMT R178, R6, 0x5410, RZ ;  /* 0x0000541006b2d816 */ /* 0x000fe400000000ff */
[----:B------:R1:W2:Y:S04]  /*ac20*/  LDL.LU.S16 R6, [R1+0xec] ;  /* 0x0000ec0001067983 */ /* 0x0002a80000300600 */
[----:B------:R1:W4:Y:S01]  /*ac30*/  LDL.LU.S16 R12, [R1+0xf0] ;  /* 0x0000f000010c7983 */ /* 0x0003220000300600 */
[----:B------:R-:W-:-:S04]  /*ac40*/  LOP3.LUT R3, R3, 0xffff, RZ, 0xc0, !PT ;  /* 0x0000ffff03037812 */ /* 0x000fc800078ec0ff */
[----:B------:R-:W-:-:S04]  /*ac50*/  SHF.R.U32.HI R3, RZ, 0x8, R3 ;  /* 0x00000008ff037819 */ /* 0x000fc80000011603 */
[----:B------:R-:W-:Y:S01]  /*ac60*/  LOP3.LUT R3, R3, 0xffff, RZ, 0xc0, !PT ;  /* 0x0000ffff03037812 */ /* 0x000fe200078ec0ff */
[----:B---3--:R-:W-:Y:S01]  /*ac70*/  @!P6 HADD2 R9, -R179.H0_H0, -RZ.H0_H0 ;  /* 0xa00000ffb309e230 */ /* 0x008fe20000000900 */
[----:B------:R-:W-:Y:S02]  /*ac80*/  PRMT R177, R21, 0x7610, R177 ;  /* 0x0000761015b17816 */ /* 0x000fe400000000b1 */
[----:B------:R-:W-:Y:S02]  /*ac90*/  ISETP.LE.U32.AND P3, PT, R3, UR23, PT ;  /* 0x0000001703007c0c */ /* 0x000fe4000bf63070 */
[----:B------:R-:W-:Y:S02]  /*aca0*/  LOP3.LUT R16, R41, UR21, R90, 0x96, !PT ;  /* 0x0000001529107c12 */ /* 0x000fe4000f8e965a */
[----:B------:R-:W-:Y:S02]  /*acb0*/  LOP3.LUT R15, R15, UR19, R40, 0x96, !PT ;  /* 0x000000130f0f7c12 */ /* 0x000fe4000f8e9628 */
[----:B------:R-:W-:-:S02]  /*acc0*/  PRMT R7, R9, 0x7610, R7 ;  /* 0x0000761009077816 */ /* 0x000fc40000000007 */
[----:B------:R-:W-:Y:S01]  /*acd0*/  PRMT R176, R21, 0x7632, R176 ;  /* 0x0000763215b07816 */ /* 0x000fe200000000b0 */
[----:B------:R-:W-:Y:S01]  /*ace0*/  IMAD.WIDE.U32 R8, R15, -0x2daee0ad, RZ ;  /* 0xd2511f530f087825 */ /* 0x000fe200078e00ff */
[----:B------:R-:W-:Y:S02]  /*acf0*/  @!P6 PRMT R179, R7, 0x5410, RZ ;  /* 0x0000541007b3e816 */ /* 0x000fe400000000ff */
[----:B------:R-:W-:Y:S02]  /*ad00*/  PRMT R72, R177, 0x5410, R176 ;  /* 0x00005410b1487816 */ /* 0x000fe400000000b0 */
[C---:B------:R-:W-:Y:S02]  /*ad10*/  PRMT R173, R24.reuse, 0x7610, R173 ;  /* 0x0000761018ad7816 */ /* 0x040fe400000000ad */
[----:B------:R-:W-:Y:S01]  /*ad20*/  PRMT R172, R24, 0x7632, R172 ;  /* 0x0000763218ac7816 */ /* 0x000fe200000000ac */
[----:B--2---:R-:W-:-:S05]  /*ad30*/  @!P4 HADD2 R6, -R177.H0_H0, -RZ.H0_H0 ;  /* 0xa00000ffb106c230 */ /* 0x004fca0000000900 */
[----:B------:R-:W-:Y:S01]  /*ad40*/  PRMT R11, R6, 0x7610, R11 ;  /* 0x00007610060b7816 */ /* 0x000fe2000000000b */
[----:B------:R-:W-:-:S04]  /*ad50*/  IMAD.WIDE.U32 R6, R16, -0x2daee0ad, RZ ;  /* 0xd2511f5310067825 */ /* 0x000fc800078e00ff */
[----:B----4-:R-:W-:Y:S01]  /*ad60*/  @!P3 HADD2 R12, -R176.H0_H0, -RZ.H0_H0 ;  /* 0xa00000ffb00cb230 */ /* 0x010fe20000000900 */
[----:B------:R-:W-:-:S04]  /*ad70*/  LOP3.LUT R10, R9, UR16, R6, 0x96, !PT ;  /* 0x00000010090a7c12 */ /* 0x000fc8000f8e9606 */
[----:B------:R-:W-:Y:S02]  /*ad80*/  PRMT R6, R12, 0x7610, R6 ;  /* 0x000076100c067816 */ /* 0x000fe40000000006 */
[----:B------:R-:W-:Y:S02]  /*ad90*/  @!P4 PRMT R177, R11, 0x5410, RZ ;  /* 0x000054100bb1c816 */ /* 0x000fe400000000ff */
[----:B------:R-:W-:Y:S01]  /*ada0*/  @!P3 PRMT R176, R6, 0x5410, RZ ;  /* 0x0000541006b0b816 */ /* 0x000fe200000000ff */
[----:B------:R1:W2:Y:S04]  /*adb0*/  LDL.LU.S16 R11, [R1+0xf8] ;  /* 0x0000f800010b7983 */ /* 0x0002a80000300600 */
[----:B------:R1:W3:Y:S04]  /*adc0*/  LDL.LU.S16 R6, [R1+0xf4] ;  /* 0x0000f40001067983 */ /* 0x0002e80000300600 */
[----:B------:R1:W4:Y:S04]  /*add0*/  LDL.LU.S16 R25, [R1+0xfc] ;  /* 0x0000fc0001197983 */ /* 0x0003280000300600 */
[----:B------:R1:W4:Y:S01]  /*ade0*/  LDL.LU.S16 R24, [R1+0x100] ;  /* 0x0001000001187983 */ /* 0x0003220000300600 */
[----:B------:R-:W-:-:S02]  /*adf0*/  PRMT R174, R22, 0x7632, R174 ;  /* 0x0000763216ae7816 */ /* 0x000fc400000000ae */
[----:B------:R-:W-:Y:S02]  /*ae00*/  PRMT R175, R22, 0x7610, R175 ;  /* 0x0000761016af7816 */ /* 0x000fe400000000af */
[----:B------:R-:W-:Y:S02]  /*ae10*/  LOP3.LUT R7, R7, UR18, R20, 0x96, !PT ;  /* 0x0000001207077c12 */ /* 0x000fe4000f8e9614 */
[----:B------:R-:W-:Y:S02]  /*ae20*/  PRMT R71, R175, 0x5410, R174 ;  /* 0x00005410af477816 */ /* 0x000fe400000000ae */
[----:B------:R-:W-:Y:S01]  /*ae30*/  LOP3.LUT R15, R4, 0xffff, RZ, 0xc0, !PT ;  /* 0x0000ffff040f7812 */ /* 0x000fe200078ec0ff */
[----:B------:R-:W-:Y:S02]  /*ae40*/  IMAD.MOV.U32 R96, RZ, RZ, R62 ;  /* 0x000000ffff607224 */ /* 0x000fe400078e003e */
[----:B------:R-:W-:Y:S02]  /*ae50*/  IMAD.MOV.U32 R62, RZ, RZ, R100 ;  /* 0x000000ffff3e7224 */ /* 0x000fe400078e0064 */
[----:B------:R-:W-:-:S02]  /*ae60*/  IMAD.MOV.U32 R100, RZ, RZ, R101 ;  /* 0x000000ffff647224 */ /* 0x000fc400078e0065 */
[----:B------:R-:W-:Y:S02]  /*ae70*/  IMAD.MOV.U32 R101, RZ, RZ, R217 ;  /* 0x000000ffff657224 */ /* 0x000fe400078e00d9 */
[----:B------:R-:W-:Y:S01]  /*ae80*/  IMAD.MOV.U32 R217, RZ, RZ, R216 ;  /* 0x000000ffffd97224 */ /* 0x000fe200078e00d8 */
[----:B------:R-:W-:Y:S01]  /*ae90*/  PRMT R216, R173, 0x5410, R172 ;  /* 0x00005410add87816 */ /* 0x000fe200000000ac */
[----:B--2---:R-:W-:Y:S02]  /*aea0*/  @!P2 HADD2 R11, -R175.H0_H0, -RZ.H0_H0 ;  /* 0xa00000ffaf0ba230 */ /* 0x004fe40000000900 */
[----:B---3--:R-:W-:-:S03]  /*aeb0*/  @!P1 HADD2 R6, -R174.H0_H0, -RZ.H0_H0 ;  /* 0xa00000ffae069230 */ /* 0x008fc60000000900 */
[----:B------:R-:W-:Y:S02]  /*aec0*/  PRMT R13, R11, 0x7610, R13 ;  /* 0x000076100b0d7816 */ /* 0x000fe4000000000d */
[----:B------:R-:W-:Y:S01]  /*aed0*/  PRMT R3, R6, 0x7610, R3 ;  /* 0x0000761006037816 */ /* 0x000fe20000000003 */
[----:B------:R-:W-:-:S04]  /*aee0*/  IMAD.WIDE.U32 R6, R7, -0x326172a9, RZ ;  /* 0xcd9e8d5707067825 */ /* 0x000fc800078e00ff */
[----:B------:R-:W-:Y:S01]  /*aef0*/  IMAD.WIDE.U32 R10, R10, -0x326172a9, RZ ;  /* 0xcd9e8d570a0a7825 */ /* 0x000fe200078e00ff */
[----:B------:R-:W-:-:S04]  /*af00*/  LOP3.LUT R7, R7, UR17, R14, 0x96, !PT ;  /* 0x0000001107077c12 */ /* 0x000fc8000f8e960e */
[----:B------:R-:W-:Y:S01]  /*af10*/  LOP3.LUT R12, R11, UR15, R6, 0x96, !PT ;  /* 0x0000000f0b0c7c12 */ /* 0x000fe2000f8e9606 */
[----:B------:R-:W-:Y:S01]  /*af20*/  IMAD.WIDE.U32 R6, R7, -0x2daee0ad, RZ ;  /* 0xd2511f5307067825 */ /* 0x000fe200078e00ff */
[----:B------:R-:W-:-:S03]  /*af30*/  @!P2 PRMT R175, R13, 0x5410, RZ ;  /* 0x000054100dafa816 */ /* 0x000fc600000000ff */
[----:B------:R-:W-:Y:S01]  /*af40*/  IMAD.WIDE.U32 R12, R12, -0x2daee0ad, RZ ;  /* 0xd2511f530c0c7825 */ /* 0x000fe200078e00ff */
[----:B------:R-:W-:-:S04]  /*af50*/  LOP3.LUT R7, R7, UR14, R8, 0x96, !PT ;  /* 0x0000000e07077c12 */ /* 0x000fc8000f8e9608 */
[----:B------:R-:W-:Y:S01]  /*af60*/  LOP3.LUT R8, R13, UR12, R6, 0x96, !PT ;  /* 0x0000000c0d087c12 */ /* 0x000fe2000f8e9606 */
[----:B------:R-:W-:Y:S01]  /*af70*/  IMAD.WIDE.U32 R6, R7, -0x326172a9, RZ ;  /* 0xcd9e8d5707067825 */ /* 0x000fe200078e00ff */
[----:B------:R-:W-:Y:S02]  /*af80*/  @!P1 PRMT R174, R3, 0x5410, RZ ;  /* 0x0000541003ae9816 */ /* 0x000fe400000000ff */
[----:B------:R-:W-:Y:S02]  /*af90*/  LOP3.LUT R3, R4, 0xff, RZ, 0xc0, !PT ;  /* 0x000000ff04037812 */ /* 0x000fe400078ec0ff */
[--C-:B------:R-:W-:Y:S02]  /*afa0*/  SHF.R.U32.HI R14, RZ, 0x10, R4.reuse ;  /* 0x00000010ff0e7819 */ /* 0x100fe40000011604 */
[----:B------:R-:W-:Y:S01]  /*afb0*/  SHF.R.U32.HI R11, RZ, 0x18, R4 ;  /* 0x00000018ff0b7819 */ /* 0x000fe20000011604 */
[----:B------:R-:W-:Y:S01]  /*afc0*/  IMAD.WIDE.U32 R4, R8, -0x326172a9, RZ ;  /* 0xcd9e8d5708047825 */ /* 0x000fe200078e00ff */
[----:B------:R-:W-:-:S02]  /*afd0*/  LOP3.LUT R10, R7, UR13, R10, 0x96, !PT ;  /* 0x0000000d070a7c12 */ /* 0x000fc4000f8e960a */
[----:B------:R-:W-:Y:S02]  /*afe0*/  ISETP.LE.U32.AND P1, PT, R3, UR23, PT ;  /* 0x0000001703007c0c */ /* 0x000fe4000bf23070 */
[----:B------:R-:W-:Y:S02]  /*aff0*/  LOP3.LUT R6, R5, UR39, R6, 0x96, !PT ;  /* 0x0000002705067c12 */ /* 0x000fe4000f8e9606 */
[C---:B------:R-:W-:Y:S02]  /*b000*/  LOP3.LUT R7, R4.reuse, 0xff, RZ, 0xc0, !PT ;  /* 0x000000ff04077812 */ /* 0x040fe400078ec0ff */
[--C-:B------:R-:W-:Y:S02]  /*b010*/  SHF.R.U32.HI R3, RZ, 0x18, R4.reuse ;  /* 0x00000018ff037819 */ /* 0x100fe40000011604 */
[----:B------:R-:W-:Y:S02]  /*b020*/  LOP3.LUT R16, R4, 0xffff, RZ, 0xc0, !PT ;  /* 0x0000ffff04107812 */ /* 0x000fe400078ec0ff */
[----:B------:R-:W-:Y:S01]  /*b030*/  SHF.R.U32.HI R13, RZ, 0x10, R4 ;  /* 0x00000010ff0d7819 */ /* 0x000fe20000011604 */
[----:B------:R-:W-:Y:S01]  /*b040*/  IMAD.WIDE.U32 R4, R10, -0x2daee0ad, RZ ;  /* 0xd2511f530a047825 */ /* 0x000fe200078e00ff */
[----:B------:R-:W-:-:S04]  /*b050*/  ISETP.LE.U32.AND P5, PT, R3, UR23, PT ;  /* 0x0000001703007c0c */ /* 0x000fc8000bfa3070 */
[----:B------:R-:W-:Y:S02]  /*b060*/  LOP3.LUT R3, R5, UR40, R12, 0x96, !PT ;  /* 0x0000002805037c12 */ /* 0x000fe4000f8e960c */
[C---:B------:R-:W-:Y:S02]  /*b070*/  LOP3.LUT R10, R4.reuse, 0xff, RZ, 0xc0, !PT ;  /* 0x000000ff040a7812 */ /* 0x040fe400078ec0ff */
[----:B------:R-:W-:Y:S02]  /*b080*/  LOP3.LUT R17, R4, 0xffff, RZ, 0xc0, !PT ;  /* 0x0000ffff04117812 */ /* 0x000fe400078ec0ff */
[--C-:B------:R-:W-:Y:S02]  /*b090*/  SHF.R.U32.HI R12, RZ, 0x10, R4.reuse ;  /* 0x00000010ff0c7819 */ /* 0x100fe40000011604 */
[----:B------:R-:W-:Y:S02]  /*b0a0*/  SHF.R.U32.HI R9, RZ, 0x18, R4 ;  /* 0x00000018ff097819 */ /* 0x000fe40000011604 */
[----:B------:R-:W-:-:S02]  /*b0b0*/  LOP3.LUT R4, R14, 0xff, RZ, 0xc0, !PT ;  /* 0x000000ff0e047812 */ /* 0x000fc400078ec0ff */
[----:B------:R-:W-:Y:S02]  /*b0c0*/  SHF.R.U32.HI R5, RZ, 0x8, R15 ;  /* 0x00000008ff057819 */ /* 0x000fe4000001160f */
[----:B------:R-:W-:Y:S02]  /*b0d0*/  ISETP.LE.U32.AND P3, PT, R4, UR23, PT ;  /* 0x0000001704007c0c */ /* 0x000fe4000bf63070 */
[----:B------:R-:W-:Y:S01]  /*b0e0*/  LOP3.LUT R4, R5, 0xffff, RZ, 0xc0, !PT ;  /* 0x0000ffff05047812 */ /* 0x000fe200078ec0ff */
[----:B----4-:R-:W-:-:S03]  /*b0f0*/  @!P1 HADD2 R25, -R173.H0_H0, -RZ.H0_H0 ;  /* 0xa00000ffad199230 */ /* 0x010fc60000000900 */
[----:B------:R-:W-:Y:S02]  /*b100*/  ISETP.LE.U32.AND P6, PT, R4, UR23, PT ;  /* 0x0000001704007c0c */ /* 0x000fe4000bfc3070 */
[----:B------:R-:W-:Y:S02]  /*b110*/  PRMT R22, R25, 0x7610, R22 ;  /* 0x0000761019167816 */ /* 0x000fe40000000016 */
[----:B------:R-:W-:Y:S02]  /*b120*/  LOP3.LUT R4, R6, 0xff, RZ, 0xc0, !PT ;  /* 0x000000ff06047812 */ /* 0x000fe400078ec0ff */
[----:B------:R-:W-:Y:S02]  /*b130*/  @!P1 PRMT R173, R22, 0x5410, RZ ;  /* 0x0000541016ad9816 */ /* 0x000fe400000000ff */
[----:B------:R-:W-:Y:S01]  /*b140*/  ISETP.LE.U32.AND P1, PT, R4, UR23, PT ;  /* 0x0000001704007c0c */ /* 0x000fe2000bf23070 */
[----:B------:R1:W2:Y:S01]  /*b150*/  LDL.LU.S16 R22, [R1+0x104] ;  /* 0x0001040001167983 */ /* 0x0002a20000300600 */
[----:B------:R-:W-:-:S03]  /*b160*/  LOP3.LUT R4, R6, 0xffff, RZ, 0xc0, !PT ;  /* 0x0000ffff06047812 */ /* 0x000fc600078ec0ff */
[----:B------:R-:W-:Y:S01]  /*b170*/  @!P6 HADD2 R24, -R172.H0_H0, -RZ.H0_H0 ;  /* 0xa00000ffac18e230 */ /* 0x000fe20000000900 */
[----:B------:R-:W-:-:S04]  /*b180*/  SHF.R.U32.HI R4, RZ, 0x8, R4 ;  /* 0x00000008ff047819 */ /* 0x000fc80000011604 */
[----:B------:R-:W-:Y:S02]  /*b190*/  PRMT R21, R24, 0x7610, R21 ;  /* 0x0000761018157816 */ /* 0x000fe40000000015 */
[----:B------:R-:W-:Y:S02]  /*b1a0*/  LOP3.LUT R4, R4, 0xffff, RZ, 0xc0, !PT ;  /* 0x0000ffff04047812 */ /* 0x000fe400078ec0ff */
[----:B------:R-:W-:Y:S02]  /*b1b0*/  @!P6 PRMT R172, R21, 0x5410, RZ ;  /* 0x0000541015ace816 */ /* 0x000fe400000000ff */
[----:B------:R-:W-:Y:S02]  /*b1c0*/  ISETP.LE.U32.AND P6, PT, R4, UR23, PT ;  /* 0x0000001704007c0c */ /* 0x000fe4000bfc3070 */
[----:B------:R1:W3:Y:S01]  /*b1d0*/  LDL.LU.S16 R4, [R1+0x10c] ;  /* 0x00010c0001047983 */ /* 0x0002e20000300600 */
[----:B------:R-:W-:Y:S02]  /*b1e0*/  ISETP.LE.U32.AND P4, PT, R11, UR23, PT ;  /* 0x000000170b007c0c */ /* 0x000fe4000bf83070 */
[----:B------:R-:W-:Y:S01]  /*b1f0*/  PRMT R132, R23, 0x7632, R132 ;  /* 0x0000763217847816 */ /* 0x000fe20000000084 */
[----:B------:R-:W-:-:S02]  /*b200*/  IMAD.MOV.U32 R97, RZ, RZ, R63 ;  /* 0x000000ffff617224 */ /* 0x000fc400078e003f */
[----:B------:R-:W-:Y:S02]  /*b210*/  IMAD.MOV.U32 R63, RZ, RZ, R61 ;  /* 0x000000ffff3f7224 */ /* 0x000fe400078e003d */
[----:B------:R-:W-:Y:S02]  /*b220*/  IMAD.MOV.U32 R61, RZ, RZ, R105 ;  /* 0x000000ffff3d7224 */ /* 0x000fe400078e0069 */
[----:B------:R-:W-:Y:S02]  /*b230*/  IMAD.MOV.U32 R45, RZ, RZ, R97 ;  /* 0x000000ffff2d7224 */ /* 0x000fe400078e0061 */
[----:B------:R-:W-:Y:S01]  /*b240*/  IMAD.MOV.U32 R97, RZ, RZ, R62 ;  /* 0x000000ffff617224 */ /* 0x000fe200078e003e */
[----:B------:R-:W-:Y:S01]  /*b250*/  PRMT R137, R23, 0x7610, R137 ;  /* 0x0000761017897816 */ /* 0x000fe20000000089 */
[----:B------:R-:W-:Y:S02]  /*b260*/  IMAD.MOV.U32 R62, RZ, RZ, R63 ;  /* 0x000000ffff3e7224 */ /* 0x000fe400078e003f */
[----:B------:R-:W-:-:S02]  /*b270*/  IMAD.MOV.U32 R63, RZ, RZ, R66 ;  /* 0x000000ffff3f7224 */ /* 0x000fc400078e0042 */
[----:B------:R-:W-:Y:S02]  /*b280*/  IMAD.MOV.U32 R66, RZ, RZ, R61 ;  /* 0x000000ffff427224 */ /* 0x000fe400078e003d */
[----:B------:R-:W-:Y:S02]  /*b290*/  IMAD.MOV.U32 R61, RZ, RZ, R217 ;  /* 0x000000ffff3d7224 */ /* 0x000fe400078e00d9 */
[----:B------:R-:W-:Y:S01]  /*b2a0*/  IMAD.MOV.U32 R217, RZ, RZ, R221 ;  /* 0x000000ffffd97224 */ /* 0x000fe200078e00dd */
[----:B------:R-:W-:Y:S02]  /*b2b0*/  PRMT R221, R137, 0x5410, R132 ;  /* 0x0000541089dd7816 */ /* 0x000fe40000000084 */
[C---:B------:R-:W-:Y:S02]  /*b2c0*/  PRMT R127, R19.reuse, 0x7610, R127 ;  /* 0x00007610137f7816 */ /* 0x040fe4000000007f */
[----:B------:R-:W-:Y:S01]  /*b2d0*/  PRMT R126, R19, 0x7632, R126 ;  /* 0x00007632137e7816 */ /* 0x000fe2000000007e */
[----:B---3--:R-:W-:-:S05]  /*b2e0*/  @!P4 HADD2 R4, -R132.H0_H0, -RZ.H0_H0 ;  /* 0xa00000ff8404c230 */ /* 0x008fca0000000900 */
[----:B------:R-:W-:-:S04]  /*b2f0*/  PRMT R11, R4, 0x7610, R11 ;  /* 0x00007610040b7816 */ /* 0x000fc8000000000b */
[----:B------:R-:W-:Y:S02]  /*b300*/  @!P4 PRMT R132, R11, 0x5410, RZ ;  /* 0x000054100b84c816 */ /* 0x000fe400000000ff */
[----:B------:R1:W3:Y:S01]  /*b310*/  LDL.LU.S16 R11, [R1+0x110] ;  /* 0x00011000010b7983 */ /* 0x0002e20000300600 */
[----:B------:R-:W-:-:S03]  /*b320*/  ISETP.LE.U32.AND P4, PT, R10, UR23, PT ;  /* 0x000000170a007c0c */ /* 0x000fc6000bf83070 */
[----:B------:R1:W4:Y:S04]  /*b330*/  LDL.LU.S16 R10, [R1+0x114] ;  /* 0x00011400010a7983 */ /* 0x0003280000300600 */
[----:B------:R1:W2:Y:S01]  /*b340*/  LDL.LU.S16 R19, [R1+0x118] ;  /* 0x0001180001137983 */ /* 0x0002a20000300600 */
[----:B------:R-:W1:Y:S01]  /*b350*/  MUFU.EX2 R8, R117 ;  /* 0x0000007500087308 */ /* 0x000e620000000800 */
[----:B------:R-:W-:-:S07]  /*b360*/  ISETP.LE.U32.AND P2, PT, R7, UR23, PT ;  /* 0x0000001707007c0c */ /* 0x000fce000bf43070 */
[----:B------:R-:W1:Y:S01]  /*b370*/  MUFU.EX2 R7, R118 ;  /* 0x0000007600077308 */ /* 0x000e620000000800 */
[----:B------:R-:W-:Y:S02]  /*b380*/  IMAD.MOV.U32 R105, RZ, RZ, R226 ;  /* 0x000000ffff697224 */ /* 0x000fe400078e00e2 */
[----:B-1----:R-:W-:-:S04]  /*b390*/  FADD.FTZ R5, R8, R18 ;  /* 0x0000001208057221 */ /* 0x002fc80000010000 */
[C---:B------:R-:W-:Y:S01]  /*b3a0*/  FADD.FTZ R226, R7.reuse, R5 ;  /* 0x0000000507e27221 */ /* 0x040fe20000010000 */
[----:B------:R-:W-:-:S04]  /*b3b0*/  F2FP.F16.F32.PACK_AB R7, R7, R8 ;  /* 0x000000080707723e */ /* 0x000fc800000000ff */
[C---:B------:R-:W-:Y:S01]  /*b3c0*/  PRMT R125, R7.reuse, 0x7610, R125 ;  /* 0x00007610077d7816 */ /* 0x040fe2000000007d */
[----:B------:R-:W-:Y:S02]  /*b3d0*/  IMAD.MOV.U32 R44, RZ, RZ, R96 ;  /* 0x000000ffff2c7224 */ /* 0x000fe400078e0060 */
[----:B------:R-:W-:Y:S01]  /*b3e0*/  IMAD.MOV.U32 R96, RZ, RZ, R62 ;  /* 0x000000ffff607224 */ /* 0x000fe200078e003e */
[----:B------:R-:W-:Y:S01]  /*b3f0*/  PRMT R124, R7, 0x7632, R124 ;  /* 0x00007632077c7816 */ /* 0x000fe2000000007c */
[----:B------:R-:W-:Y:S02]  /*b400*/  IMAD.MOV.U32 R40, RZ, RZ, R44 ;  /* 0x000000ffff287224 */ /* 0x000fe400078e002c */
[----:B------:R-:W-:Y:S02]  /*b410*/  IMAD.MOV.U32 R44, RZ, RZ, R96 ;  /* 0x000000ffff2c7224 */ /* 0x000fe400078e0060 */
[----:B------:R-:W-:Y:S02]  /*b420*/  IMAD.MOV.U32 R96, RZ, RZ, R97 ;  /* 0x000000ffff607224 */ /* 0x000fe400078e0061 */
[----:B------:R-:W-:Y:S01]  /*b430*/  IMAD.MOV.U32 R97, RZ, RZ, R102 ;  /* 0x000000ffff617224 */ /* 0x000fe200078e0066 */
[----:B------:R-:W-:Y:S01]  /*b440*/  PRMT R102, R125, 0x5410, R124 ;  /* 0x000054107d667816 */ /* 0x000fe2000000007c */
[----:B--2---:R-:W-:-:S05]  /*b450*/  @!P2 HADD2 R19, -R125.H0_H0, -RZ.H0_H0 ;  /* 0xa00000ff7d13a230 */ /* 0x004fca0000000900 */
[----:B------:R-:W-:-:S04]  /*b460*/  PRMT R15, R19, 0x7610, R15 ;  /* 0x00007610130f7816 */ /* 0x000fc8000000000f */
[----:B------:R-:W-:Y:S02]  /*b470*/  @!P2 PRMT R125, R15, 0x5410, RZ ;  /* 0x000054100f7da816 */ /* 0x000fe400000000ff */
[----:B------:R1:W2:Y:S04]  /*b480*/  LDL.LU.S16 R15, [R1+0x11c] ;  /* 0x00011c00010f7983 */ /* 0x0002a80000300600 */
[----:B------:R1:W2:Y:S01]  /*b490*/  LDL.LU.S16 R19, [R1+0x120] ;  /* 0x0001200001137983 */ /* 0x0002a20000300600 */
[----:B------:R-:W-:Y:S01]  /*b4a0*/  @!P3 HADD2 R22, -R137.H0_H0, -RZ.H0_H0 ;  /* 0xa00000ff8916b230 */ /* 0x000fe20000000900 */
[----:B------:R-:W-:Y:S01]  /*b4b0*/  LOP3.LUT R4, R13, 0xff, RZ, 0xc0, !PT ;  /* 0x000000ff0d047812 */ /* 0x000fe200078ec0ff */
[----:B---3--:R-:W-:-:S03]  /*b4c0*/  @!P1 HADD2 R11, -R127.H0_H0, -RZ.H0_H0 ;  /* 0xa00000ff7f0b9230 */ /* 0x008fc60000000900 */
[----:B------:R-:W-:Y:S01]  /*b4d0*/  PRMT R20, R22, 0x7610, R20 ;  /* 0x0000761016147816 */ /* 0x000fe20000000014 */
[----:B------:R-:W-:-:S03]  /*b4e0*/  IMAD.MOV.U32 R62, RZ, RZ, R63 ;  /* 0x000000ffff3e7224 */ /* 0x000fc600078e003f */
[----:B------:R-:W-:Y:S02]  /*b4f0*/  @!P3 PRMT R137, R20, 0x5410, RZ ;  /* 0x000054101489b816 */ /* 0x000fe400000000ff */
[----:B------:R-:W-:Y:S01]  /*b500*/  ISETP.LE.U32.AND P3, PT, R4, UR23, PT ;  /* 0x0000001704007c0c */ /* 0x000fe2000bf63070 */
[----:B------:R-:W-:Y:S01]  /*b510*/  IMAD.MOV.U32 R63, RZ, RZ, R66 ;  /* 0x000000ffff3f7224 */ /* 0x000fe200078e0042 */
[----:B------:R-:W-:Y:S01]  /*b520*/  PRMT R4, R11, 0x7610, R4 ;  /* 0x000076100b047816 */ /* 0x000fe20000000004 */
[----:B------:R-:W-:Y:S01]  /*b530*/  IMAD.MOV.U32 R66, RZ, RZ, R100 ;  /* 0x000000ffff427224 */ /* 0x000fe200078e0064 */
[----:B------:R-:W-:Y:S01]  /*b540*/  PRMT R100, R127, 0x5410, R126 ;  /* 0x000054107f647816 */ /* 0x000fe2000000007e */
[----:B----4-:R-:W-:Y:S01]  /*b550*/  @!P6 HADD2 R10, -R126.H0_H0, -RZ.H0_H0 ;  /* 0xa00000ff7e0ae230 */ /* 0x010fe20000000900 */
[----:B------:R-:W-:Y:S02]  /*b560*/  @!P1 PRMT R127, R4, 0x5410, RZ ;  /* 0x00005410047f9816 */ /* 0x000fe400000000ff */
[----:B------:R-:W-:-:S02]  /*b570*/  SHF.R.U32.HI R4, RZ, 0x8, R16 ;  /* 0x00000008ff047819 */ /* 0x000fc40000011610 */
[----:B------:R-:W-:Y:S02]  /*b580*/  PRMT R5, R10, 0x7610, R5 ;  /* 0x000076100a057816 */ /* 0x000fe40000000005 */
[----:B------:R-:W-:Y:S02]  /*b590*/  LOP3.LUT R4, R4, 0xffff, RZ, 0xc0, !PT ;  /* 0x0000ffff04047812 */ /* 0x000fe400078ec0ff */
[----:B------:R-:W-:Y:S02]  /*b5a0*/  @!P6 PRMT R126, R5, 0x5410, RZ ;  /* 0x00005410057ee816 */ /* 0x000fe400000000ff */
[----:B------:R-:W-:Y:S01]  /*b5b0*/  ISETP.LE.U32.AND P6, PT, R4, UR23, PT ;  /* 0x0000001704007c0c */ /* 0x000fe2000bfc3070 */
[----:B------:R-:W-:Y:S08]  /*b5c0*/  MUFU.EX2 R5, R95 ;  /* 0x0000005f00057308 */ /* 0x000ff00000000800 */
[----:B------:R-:W3:Y:S02]  /*b5d0*/  MUFU.EX2 R4, R99 ;  /* 0x0000006300047308 */ /* 0x000ee40000000800 */
[----:B---3--:R-:W-:-:S04]  /*b5e0*/  F2FP.F16.F32.PACK_AB R8, R4, R5 ;  /* 0x000000050408723e */ /* 0x008fc800000000ff */
[----:B------:R-:W-:-:S05]  /*b5f0*/  PRMT R123, R8, 0x7610, R123 ;  /* 0x00007610087b7816 */ /* 0x000fca000000007b */
[----:B--2---:R-:W-:-:S05]  /*b600*/  @!P3 HADD2 R19, -R123.H0_H0, -RZ.H0_H0 ;  /* 0xa00000ff7b13b230 */ /* 0x004fca0000000900 */
[----:B------:R-:W-:Y:S02]  /*b610*/  PRMT R18, R19, 0x7610, R18 ;  /* 0x0000761013127816 */ /* 0x000fe40000000012 */
[----:B------:R1:W2:Y:S01]  /*b620*/  LDL.LU.S16 R19, [R1+0x124] ;  /* 0x0001240001137983 */ /* 0x0002a20000300600 */
[----:B------:R-:W3:Y:S08]  /*b630*/  MUFU.EX2 R11, R94 ;  /* 0x0000005e000b7308 */ /* 0x000ef00000000800 */
[----:B------:R-:W4:Y:S01]  /*b640*/  MUFU.EX2 R10, R131 ;  /* 0x00000083000a7308 */ /* 0x000f220000000800 */
[----:B------:R-:W-:Y:S01]  /*b650*/  LOP3.LUT R7, R12, 0xff, RZ, 0xc0, !PT ;  /* 0x000000ff0c077812 */ /* 0x000fe200078ec0ff */
[----:B------:R-:W-:-:S03]  /*b660*/  @!P6 HADD2 R15, -R124.H0_H0, -RZ.H0_H0 ;  /* 0xa00000ff7c0fe230 */ /* 0x000fc60000000900 */
[----:B------:R-:W-:Y:S02]  /*b670*/  ISETP.LE.U32.AND P2, PT, R7, UR23, PT ;  /* 0x0000001707007c0c */ /* 0x000fe4000bf43070 */
[----:B------:R-:W-:Y:S01]  /*b680*/  ISETP.LE.U32.AND P1, PT, R9, UR23, PT ;  /* 0x0000001709007c0c */ /* 0x000fe2000bf23070 */
[----:B---3--:R-:W-:Y:S01]  /*b690*/  FADD.FTZ R7, R11, R26 ;  /* 0x0000001a0b077221 */ /* 0x008fe20000010000 */
[----:B------:R-:W-:Y:S02]  /*b6a0*/  PRMT R9, R15, 0x7610, R9 ;  /* 0x000076100f097816 */ /* 0x000fe40000000009 */
[----:B------:R-:W-:Y:S02]  /*b6b0*/  PRMT R122, R8, 0x7632, R122 ;  /* 0x00007632087a7816 */ /* 0x000fe4000000007a */
[----:B------:R-:W-:Y:S01]  /*b6c0*/  @!P6 PRMT R124, R9, 0x5410, RZ ;  /* 0x00005410097ce816 */ /* 0x000fe200000000ff */
[----:B----4-:R-:W-:-:S04]  /*b6d0*/  FADD.FTZ R7, R10, R7 ;  /* 0x000000070a077221 */ /* 0x010fc80000010000 */
[----:B------:R-:W-:Y:S01]  /*b6e0*/  FADD.FTZ R9, R5, R7 ;  /* 0x0000000705097221 */ /* 0x000fe20000010000 */
[----:B------:R-:W-:-:S04]  /*b6f0*/  LOP3.LUT R7, R3, 0xff, RZ, 0xc0, !PT ;  /* 0x000000ff03077812 */ /* 0x000fc800078ec0ff */
[----:B------:R-:W-:Y:S02]  /*b700*/  ISETP.LE.U32.AND P6, PT, R7, UR23, PT ;  /* 0x0000001707007c0c */ /* 0x000fe4000bfc3070 */
[----:B------:R-:W-:Y:S01]  /*b710*/  PRMT R103, R123, 0x5410, R122 ;  /* 0x000054107b677816 */ /* 0x000fe2000000007a */
[----:B--2---:R-:W-:-:S05]  /*b720*/  @!P5 HADD2 R19, -R122.H0_H0, -RZ.H0_H0 ;  /* 0xa00000ff7a13d230 */ /* 0x004fca0000000900 */
[----:B------:R-:W-:-:S04]  /*b730*/  PRMT R7, R19, 0x7610, R7 ;  /* 0x0000761013077816 */ /* 0x000fc80000000007 */
[----:B------:R-:W-:Y:S02]  /*b740*/  @!P5 PRMT R122, R7, 0x5410, RZ ;  /* 0x00005410077ad816 */ /* 0x000fe400000000ff */
[----:B------:R1:W2:Y:S01]  /*b750*/  LDL.LU.S16 R7, [R1+0x128] ;  /* 0x0001280001077983 */ /* 0x0002a20000300600 */
[----:B------:R-:W-:Y:S01]  /*b760*/  MUFU.EX2 R15, R119 ;  /* 0x00000077000f7308 */ /* 0x000fe20000000800 */
[----:B------:R-:W-:-:S07]  /*b770*/  LOP3.LUT R5, R3, 0xffff, RZ, 0xc0, !PT ;  /* 0x0000ffff03057812 */ /* 0x000fce00078ec0ff */
[----:B------:R-:W3:Y:S01]  /*b780*/  MUFU.EX2 R94, R120 ;  /* 0x00000078005e7308 */ /* 0x000ee20000000800 */
[----:B------:R-:W-:-:S04]  /*b790*/  SHF.R.U32.HI R5, RZ, 0x8, R5 ;  /* 0x00000008ff057819 */ /* 0x000fc80000011605 */
[----:B------:R-:W-:Y:S02]  /*b7a0*/  LOP3.LUT R5, R5, 0xffff, RZ, 0xc0, !PT ;  /* 0x0000ffff05057812 */ /* 0x000fe400078ec0ff */
[----:B------:R-:W-:Y:S02]  /*b7b0*/  @!P3 PRMT R123, R18, 0x5410, RZ ;  /* 0x00005410127bb816 */ /* 0x000fe400000000ff */
[----:B------:R-:W-:Y:S01]  /*b7c0*/  ISETP.LE.U32.AND P3, PT, R5, UR23, PT ;  /* 0x0000001705007c0c */ /* 0x000fe2000bf63070 */
[----:B------:R-:W-:Y:S02]  /*b7d0*/  IMAD.MOV.U32 R41, RZ, RZ, R45 ;  /* 0x000000ffff297224 */ /* 0x000fe400078e002d */
[----:B------:R-:W-:Y:S02]  /*b7e0*/  IMAD.MOV.U32 R45, RZ, RZ, R252 ;  /* 0x000000ffff2d7224 */ /* 0x000fe400078e00fc */
[----:B------:R4:W-:Y:S01]  /*b7f0*/  MUFU.EX2 R252, R121 ;  /* 0x0000007900fc7308 */ /* 0x0009e20000000800 */
[----:B---3--:R-:W-:Y:S01]  /*b800*/  F2FP.F16.F32.PACK_AB R5, R94, R15 ;  /* 0x0000000f5e05723e */ /* 0x008fe200000000ff */
[----:B------:R-:W-:-:S03]  /*b810*/  IMAD.MOV.U32 R98, RZ, RZ, R45 ;  /* 0x000000ffff627224 */ /* 0x000fc600078e002d */
[C---:B------:R-:W-:Y:S02]  /*b820*/  PRMT R120, R5.reuse, 0x7632, R120 ;  /* 0x0000763205787816 */ /* 0x040fe40000000078 */
[----:B----4-:R-:W-:Y:S01]  /*b830*/  PRMT R121, R5, 0x7610, R121 ;  /* 0x0000761005797816 */ /* 0x010fe20000000079 */
[----:B------:R-:W-:-:S03]  /*b840*/  IMAD.MOV.U32 R45, RZ, RZ, R96 ;  /* 0x000000ffff2d7224 */ /* 0x000fc600078e0060 */
[----:B------:R-:W-:Y:S01]  /*b850*/  PRMT R96, R121, 0x5410, R120 ;  /* 0x0000541079607816 */ /* 0x000fe20000000078 */
[----:B--2---:R-:W-:-:S05]  /*b860*/  @!P6 HADD2 R7, -R121.H0_H0, -RZ.H0_H0 ;  /* 0xa00000ff7907e230 */ /* 0x004fca0000000900 */
[----:B------:R-:W-:-:S04]  /*b870*/  PRMT R16, R7, 0x7610, R16 ;  /* 0x0000761007107816 */ /* 0x000fc80000000010 */
[----:B------:R-:W-:Y:S02]  /*b880*/  @!P6 PRMT R121, R16, 0x5410, RZ ;  /* 0x000054101079e816 */ /* 0x000fe400000000ff */
[----:B------:R1:W2:Y:S01]  /*b890*/  LDL.LU.S16 R16, [R1+0x12c] ;  /* 0x00012c0001107983 */ /* 0x0002a20000300600 */
[----:B------:R-:W-:Y:S01]  /*b8a0*/  FADD.FTZ R18, R4, R9 ;  /* 0x0000000904127221 */ /* 0x000fe20000010000 */
[--C-:B------:R-:W-:Y:S01]  /*b8b0*/  SHF.R.U32.HI R4, RZ, 0x18, R6.reuse ;  /* 0x00000018ff047819 */ /* 0x100fe20000011606 */
[----:B------:R-:W3:Y:S03]  /*b8c0*/  MUFU.EX2 R7, R128 ;  /* 0x0000008000077308 */ /* 0x000ee60000000800 */
[----:B------:R-:W-:Y:S02]  /*b8d0*/  ISETP.LE.U32.AND P5, PT, R4, UR23, PT ;  /* 0x0000001704007c0c */ /* 0x000fe4000bfa3070 */
[----:B------:R-:W-:-:S04]  /*b8e0*/  SHF.R.U32.HI R4, RZ, 0x10, R6 ;  /* 0x00000010ff047819 */ /* 0x000fc80000011606 */
[----:B------:R-:W-:Y:S01]  /*b8f0*/  LOP3.LUT R4, R4, 0xff, RZ, 0xc0, !PT ;  /* 0x000000ff04047812 */ /* 0x000fe200078ec0ff */
[----:B--2---:R-:W-:-:S05]  /*b900*/  @!P3 HADD2 R16, -R120.H0_H0, -RZ.H0_H0 ;  /* 0xa00000ff7810b230 */ /* 0x004fca0000000900 */
[----:B------:R-:W-:-:S04]  /*b910*/  PRMT R14, R16, 0x7610, R14 ;  /* 0x00007610100e7816 */ /* 0x000fc8000000000e */
[----:B------:R-:W-:Y:S02]  /*b920*/  @!P3 PRMT R120, R14, 0x5410, RZ ;  /* 0x000054100e78b816 */ /* 0x000fe400000000ff */
[----:B------:R1:W2:Y:S01]  /*b930*/  LDL.LU.S16 R14, [R1+0x130] ;  /* 0x00013000010e7983 */ /* 0x0002a20000300600 */
[----:B------:R-:W-:Y:S02]  /*b940*/  ISETP.LE.U32.AND P6, PT, R4, UR23, PT ;  /* 0x0000001704007c0c */ /* 0x000fe4000bfc3070 */
[----:B------:R-:W-:-:S04]  /*b950*/  SHF.R.U32.HI R4, RZ, 0x8, R17 ;  /* 0x00000008ff047819 */ /* 0x000fc80000011611 */
[----:B------:R-:W-:-:S04]  /*b960*/  LOP3.LUT R4, R4, 0xffff, RZ, 0xc0, !PT ;  /* 0x0000ffff04047812 */ /* 0x000fc800078ec0ff */
[----:B------:R-:W-:Y:S02]  /*b970*/  ISETP.LE.U32.AND P3, PT, R4, UR23, PT ;  /* 0x0000001704007c0c */ /* 0x000fe4000bf63070 */
[----:B---3--:R-:W-:-:S04]  /*b980*/  F2FP.F16.F32.PACK_AB R4, R7, R252 ;  /* 0x000000fc0704723e */ /* 0x008fc800000000ff */
[C---:B------:R-:W-:Y:S02]  /*b990*/  PRMT R119, R4.reuse, 0x7610, R119 ;  /* 0x0000761004777816 */ /* 0x040fe40000000077 */
[----:B------:R-:W-:Y:S01]  /*b9a0*/  PRMT R118, R4, 0x7632, R118 ;  /* 0x0000763204767816 */ /* 0x000fe20000000076 */
[----:B------:R-:W-:-:S03]  /*b9b0*/  IMAD.MOV.U32 R70, RZ, RZ, R98 ;  /* 0x000000ffff467224 */ /* 0x000fc600078e0062 */
[----:B------:R-:W-:Y:S01]  /*b9c0*/  PRMT R98, R119, 0x5410, R118 ;  /* 0x0000541077627816 */ /* 0x000fe20000000076 */
[----:B--2---:R-:W-:-:S05]  /*b9d0*/  @!P4 HADD2 R14, -R119.H0_H0, -RZ.H0_H0 ;  /* 0xa00000ff770ec230 */ /* 0x004fca0000000900 */
[----:B------:R-:W-:-:S04]  /*b9e0*/  PRMT R13, R14, 0x7610, R13 ;  /* 0x000076100e0d7816 */ /* 0x000fc8000000000d */
[----:B------:R-:W-:Y:S02]  /*b9f0*/  @!P4 PRMT R119, R13, 0x5410, RZ ;  /* 0x000054100d77c816 */ /* 0x000fe400000000ff */
[----:B------:R1:W2:Y:S01]  /*ba00*/  LDL.LU.S16 R13, [R1+0x134] ;  /* 0x00013400010d7983 */ /* 0x0002a20000300600 */
[----:B------:R-:W-:-:S04]  /*ba10*/  SHF.R.U32.HI R4, RZ, 0x18, R3 ;  /* 0x00000018ff047819 */ /* 0x000fc80000011603 */
[----:B------:R-:W-:Y:S02]  /*ba20*/  ISETP.LE.U32.AND P4, PT, R4, UR23, PT ;  /* 0x0000001704007c0c */ /* 0x000fe4000bf83070 */
[----:B------:R-:W-:Y:S01]  /*ba30*/  F2FP.F16.F32.PACK_AB R4, R10, R11 ;  /* 0x0000000b0a04723e */ /* 0x000fe200000000ff */
[----:B------:R-:W-:Y:S02]  /*ba40*/  IMAD.MOV.U32 R90, RZ, RZ, R45 ;  /* 0x000000ffff5a7224 */ /* 0x000fe400078e002d */
[----:B------:R-:W-:Y:S02]  /*ba50*/  IMAD.MOV.U32 R45, RZ, RZ, R247 ;  /* 0x000000ffff2d7224 */ /* 0x000fe400078e00f7 */
[----:B------:R-:W-:Y:S02]  /*ba60*/  IMAD.MOV.U32 R247, RZ, RZ, R249 ;  /* 0x000000fffff77224 */ /* 0x000fe400078e00f9 */
[----:B------:R-:W-:Y:S02]  /*ba70*/  IMAD.MOV.U32 R69, RZ, RZ, R251 ;  /* 0x000000ffff457224 */ /* 0x000fe400078e00fb */
[----:B--2---:R-:W-:-:S05]  /*ba80*/  @!P3 HADD2 R13, -R118.H0_H0, -RZ.H0_H0 ;  /* 0xa00000ff760db230 */ /* 0x004fca0000000900 */
[----:B------:R-:W-:-:S04]  /*ba90*/  PRMT R12, R13, 0x7610, R12 ;  /* 0x000076100d0c7816 */ /* 0x000fc8000000000c */
[----:B------:R-:W-:Y:S02]  /*baa0*/  @!P3 PRMT R118, R12, 0x5410, RZ ;  /* 0x000054100c76b816 */ /* 0x000fe400000000ff */
[----:B------:R1:W2:Y:S04]  /*bab0*/  LDL.LU.S16 R12, [R1+0x13c] ;  /* 0x00013c00010c7983 */ /* 0x0002a80000300600 */
[----:B------:R1:W3:Y:S01]  /*bac0*/  LDL.LU.S16 R10, [R1+0x138] ;  /* 0x00013800010a7983 */ /* 0x0002e20000300600 */
[----:B------:R-:W-:Y:S08]  /*bad0*/  MUFU.EX2 R249, R107 ;  /* 0x0000006b00f97308 */ /* 0x000ff00000000800 */
[----:B------:R-:W4:Y:S01]  /*bae0*/  MUFU.EX2 R251, R104 ;  /* 0x0000006800fb7308 */ /* 0x000f220000000800 */
[----:B------:R-:W-:-:S04]  /*baf0*/  SHF.R.U32.HI R3, RZ, 0x10, R3 ;  /* 0x00000010ff037819 */ /* 0x000fc80000011603 */
[----:B------:R-:W-:-:S04]  /*bb00*/  LOP3.LUT R3, R3, 0xff, RZ, 0xc0, !PT ;  /* 0x000000ff03037812 */ /* 0x000fc800078ec0ff */
[----:B------:R-:W-:Y:S02]  /*bb10*/  ISETP.LE.U32.AND P3, PT, R3, UR23, PT ;  /* 0x0000001703007c0c */ /* 0x000fe4000bf63070 */
[----:B----4-:R-:W-:-:S04]  /*bb20*/  F2FP.F16.F32.PACK_AB R3, R251, R249 ;  /* 0x000000f9fb03723e */ /* 0x010fc800000000ff */
[----:B------:R-:W-:-:S05]  /*bb30*/  PRMT R116, R3, 0x7632, R116 ;  /* 0x0000763203747816 */ /* 0x000fca0000000074 */
[----:B---3--:R-:W-:-:S05]  /*bb40*/  @!P1 HADD2 R10, -R116.H0_H0, -RZ.H0_H0 ;  /* 0xa00000ff740a9230 */ /* 0x008fca0000000900 */
[----:B------:R-:W-:Y:S02]  /*bb50*/  PRMT R8, R10, 0x7610, R8 ;  /* 0x000076100a087816 */ /* 0x000fe40000000008 */
[----:B------:R1:W3:Y:S01]  /*bb60*/  LDL.LU.S16 R10, [R1+0x144] ;  /* 0x00014400010a7983 */ /* 0x0002e20000300600 */
[----:B------:R-:W-:Y:S02]  /*bb70*/  PRMT R115, R4, 0x7610, R115 ;  /* 0x0000761004737816 */ /* 0x000fe40000000073 */
[----:B------:R-:W-:-:S05]  /*bb80*/  PRMT R117, R3, 0x7610, R117 ;  /* 0x0000761003757816 */ /* 0x000fca0000000075 */
[----:B--2---:R-:W-:Y:S01]  /*bb90*/  @!P2 HADD2 R12, -R117.H0_H0, -RZ.H0_H0 ;  /* 0xa00000ff750ca230 */ /* 0x004fe20000000900 */
[----:B------:R-:W-:-:S04]  /*bba0*/  PRMT R99, R117, 0x5410, R116 ;  /* 0x0000541075637816 */ /* 0x000fc80000000074 */
[----:B------:R-:W-:-:S04]  /*bbb0*/  PRMT R9, R12, 0x7610, R9 ;  /* 0x000076100c097816 */ /* 0x000fc80000000009 */
[----:B------:R-:W-:Y:S02]  /*bbc0*/  @!P2 PRMT R117, R9, 0x5410, RZ ;  /* 0x000054100975a816 */ /* 0x000fe400000000ff */
[----:B------:R-:W-:Y:S01]  /*bbd0*/  @!P1 PRMT R116, R8, 0x5410, RZ ;  /* 0x0000541008749816 */ /* 0x000fe200000000ff */
[----:B---3--:R-:W-:-:S05]  /*bbe0*/  @!P6 HADD2 R10, -R115.H0_H0, -RZ.H0_H0 ;  /* 0xa00000ff730ae230 */ /* 0x008fca0000000900 */
[----:B------:R-:W-:Y:S02]  /*bbf0*/  PRMT R5, R10, 0x7610, R5 ;  /* 0x000076100a057816 */ /* 0x000fe40000000005 */
[----:B------:R1:W2:Y:S04]  /*bc00*/  LDL.LU.S16 R10, [R1+0x140] ;  /* 0x00014000010a7983 */ /* 0x0002a80000300600 */
[----:B------:R1:W3:Y:S04]  /*bc10*/  LDL.LU.S16 R9, [R1+0x14c] ;  /* 0x00014c0001097983 */ /* 0x0002e80000300600 */
[----:B------:R1:W4:Y:S01]  /*bc20*/  LDL.LU.S16 R8, [R1+0x148] ;  /* 0x0001480001087983 */ /* 0x0003220000300600 */
        /* <DEDUP_REMOVED lines=11> */
[----:B------:R-:W-:Y:S01]  /*bce0*/  MUFU.EX2 R246, R111 ;  /* 0x0000006f00f67308 */ /* 0x000fe20000000800 */
[----:B------:R-:W-:-:S07]  /*bcf0*/  IMAD.MOV.U32 R43, RZ, RZ, R40 ;  /* 0x000000ffff2b7224 */ /* 0x000fce00078e0028 */
[----:B------:R-:W1:Y:S01]  /*bd00*/  MUFU.EX2 R247, R112 ;  /* 0x0000007000f77308 */ /* 0x000e620000000800 */
[----:B------:R-:W-:Y:S02]  /*bd10*/  IMAD.MOV.U32 R40, RZ, RZ, R41 ;  /* 0x000000ffff287224 */ /* 0x000fe400078e0029 */
[----:B------:R-:W-:Y:S02]  /*bd20*/  IMAD.MOV.U32 R41, RZ, RZ, R70 ;  /* 0x000000ffff297224 */ /* 0x000fe400078e0046 */
[----:B------:R-:W-:Y:S02]  /*bd30*/  IMAD.MOV.U32 R70, RZ, RZ, R63 ;  /* 0x000000ffff467224 */ /* 0x000fe400078e003f */
[----:B------:R-:W-:Y:S01]  /*bd40*/  IMAD.MOV.U32 R63, RZ, RZ, R101 ;  /* 0x000000ffff3f7224 */ /* 0x000fe200078e0065 */
[----:B------:R-:W-:Y:S01]  /*bd50*/  PRMT R101, R115, 0x5410, R114 ;  /* 0x0000541073657816 */ /* 0x000fe20000000072 */
[----:B------:R-:W-:Y:S01]  /*bd60*/  ULEA UR6, UR31, UR38, 0x7 ;  /* 0x000000261f067291 */ /* 0x000fe2000f8e383f */
[----:B------:R-:W-:-:S03]  /*bd70*/  IMAD.MOV.U32 R31, RZ, RZ, R43 ;  /* 0x000000ffff1f7224 */ /* 0x000fc600078e002b */
[----:B------:R-:W-:Y:S01]  /*bd80*/  UIADD3 UR6, UR6, -0x80, URZ ;  /* 0xffffff8006067890 */ /* 0x000fe2000fffe03f */
[----:B-1----:R-:W-:Y:S01]  /*bd90*/  F2FP.F16.F32.PACK_AB R4, R247, R246 ;  /* 0x000000f6f704723e */ /* 0x002fe200000000ff */
[----:B------:R-:W-:Y:S01]  /*bda0*/  IMAD.MOV.U32 R43, RZ, RZ, R40 ;  /* 0x000000ffff2b7224 */ /* 0x000fe200078e0028 */
[----:B------:R-:W-:-:S03]  /*bdb0*/  @!P6 PRMT R115, R5, 0x5410, RZ ;  /* 0x000054100573e816 */ /* 0x000fc600000000ff */
[----:B------:R-:W-:Y:S01]  /*bdc0*/  IMAD.U32 R5, RZ, RZ, UR6 ;  /* 0x00000006ff057e24 */ /* 0x000fe2000f8e00ff */
[C---:B------:R-:W-:Y:S02]  /*bdd0*/  PRMT R113, R4.reuse, 0x7610, R113 ;  /* 0x0000761004717816 */ /* 0x040fe40000000071 */
[----:B------:R-:W-:Y:S01]  /*bde0*/  PRMT R112, R4, 0x7632, R112 ;  /* 0x0000763204707816 */ /* 0x000fe20000000070 */
[----:B------:R-:W-:Y:S02]  /*bdf0*/  IMAD.MOV.U32 R40, RZ, RZ, R41 ;  /* 0x000000ffff287224 */ /* 0x000fe400078e0029 */
[----:B------:R-:W-:Y:S02]  /*be00*/  IMAD.MOV.U32 R41, RZ, RZ, R70 ;  /* 0x000000ffff297224 */ /* 0x000fe400078e0046 */
[----:B------:R-:W-:Y:S01]  /*be10*/  IMAD.MOV.U32 R70, RZ, RZ, R63 ;  /* 0x000000ffff467224 */ /* 0x000fe200078e003f */
[----:B------:R-:W-:Y:S01]  /*be20*/  USHF.L.U32 UR41, UR50, 0x3, URZ ;  /* 0x0000000332297899 */ /* 0x000fe2000800063f */
        /* <DEDUP_REMOVED lines=9> */
[----:B------:R-:W-:Y:S01]  /*bec0*/  IMAD.MOV.U32 R23, RZ, RZ, R69 ;  /* 0x000000ffff177224 */ /* 0x000fe200078e0045 */
[----:B------:R-:W-:Y:S01]  /*bed0*/  UIMAD UR46, UR50, 0x48, URZ ;  /* 0x00000048322e78a4 */ /* 0x000fe2000f8e023f */
[----:B------:R-:W-:Y:S02]  /*bee0*/  IMAD.MOV.U32 R69, RZ, RZ, R47 ;  /* 0x000000ffff457224 */ /* 0x000fe400078e002f */
[----:B------:R-:W-:Y:S02]  /*bef0*/  IMAD.MOV.U32 R70, RZ, RZ, R46 ;  /* 0x000000ffff467224 */ /* 0x000fe400078e002e */
[----:B------:R-:W-:-:S02]  /*bf00*/  IMAD.MOV.U32 R45, RZ, RZ, R97 ;  /* 0x000000ffff2d7224 */ /* 0x000fc400078e0061 */
[----:B------:R-:W-:Y:S02]  /*bf10*/  IMAD.MOV.U32 R22, RZ, RZ, R25 ;  /* 0x000000ffff167224 */ /* 0x000fe400078e0019 */
[----:B------:R-:W-:Y:S02]  /*bf20*/  IMAD.MOV.U32 R25, RZ, RZ, R44 ;  /* 0x000000ffff197224 */ /* 0x000fe400078e002c */
[----:B------:R-:W-:Y:S02]  /*bf30*/  IMAD.MOV.U32 R24, RZ, RZ, R43 ;  /* 0x000000ffff187224 */ /* 0x000fe400078e002b */
[----:B------:R-:W-:Y:S01]  /*bf40*/  IMAD.MOV.U32 R111, RZ, RZ, R129 ;  /* 0x000000ffff6f7224 */ /* 0x000fe200078e0081 */
[----:B------:R-:W-:Y:S01]  /*bf50*/  PRMT R97, R113, 0x5410, R112 ;  /* 0x0000541071617816 */ /* 0x000fe20000000070 */
[----:B------:R-:W-:Y:S02]  /*bf60*/  IMAD.MOV.U32 R107, RZ, RZ, R7 ;  /* 0x000000ffff6b7224 */ /* 0x000fe400078e0007 */
[----:B------:R-:W-:Y:S01]  /*bf70*/  FADD.FTZ R37, R68, R73 ;  /* 0x0000004944257221 */ /* 0x000fe20000010000 */
[----:B------:R-:W-:-:S02]  /*bf80*/  IMAD.MOV.U32 R104, RZ, RZ, R25 ;  /* 0x000000ffff687224 */ /* 0x000fc400078e0019 */
[----:B------:R-:W-:Y:S01]  /*bf90*/  FADD.FTZ R63, R67, R88 ;  /* 0x00000058433f7221 */ /* 0x000fe20000010000 */
[----:B------:R-:W-:Y:S02]  /*bfa0*/  IMAD.MOV.U32 R67, RZ, RZ, R241 ;  /* 0x000000ffff437224 */ /* 0x000fe400078e00f1 */
[----:B--2---:R-:W-:-:S05]  /*bfb0*/  @!P5 HADD2 R10, -R114.H0_H0, -RZ.H0_H0 ;  /* 0xa00000ff720ad230 */ /* 0x004fca0000000900 */
[----:B------:R-:W-:-:S04]  /*bfc0*/  PRMT R3, R10, 0x7610, R3 ;  /* 0x000076100a037816 */ /* 0x000fc80000000003 */
[----:B------:R-:W-:Y:S01]  /*bfd0*/  @!P5 PRMT R114, R3, 0x5410, RZ ;  /* 0x000054100372d816 */ /* 0x000fe200000000ff */
[----:B------:R-:W-:-:S04]  /*bfe0*/  IMAD.SHL.U32 R3, R42, 0x2, RZ ;  /* 0x000000022a037824 */ /* 0x000fc800078e00ff */
[----:B------:R-:W-:-:S05]  /*bff0*/  IMAD R3, R31, UR50, R3 ;  /* 0x000000321f037c24 */ /* 0x000fca000f8e0203 */
[----:B------:R-:W-:Y:S02]  /*c000*/  SHF.R.S32.HI R4, RZ, 0x1f, R3 ;  /* 0x0000001fff047819 */ /* 0x000fe40000011403 */
[----:B------:R-:W-:Y:S01]  /*c010*/  IADD3 R3, P1, R3, UR6, RZ ;  /* 0x0000000603037c10 */ /* 0x000fe2000ff3e0ff */
[----:B------:R-:W-:-:S03]  /*c020*/  ULDC.64 UR6, c[0x0][0x2a8] ;  /* 0x0000aa0000067ab9 */ /* 0x000fc60000000a00 */
[----:B------:R-:W-:Y:S02]  /*c030*/  LEA.HI.X.SX32 R4, R5, R4, 0x1, P1 ;  /* 0x0000000405047211 */ /* 0x000fe400008f0eff */
[C---:B------:R-:W-:Y:S01]  /*c040*/  LEA R40, P1, R3.reuse, UR6, 0x1 ;  /* 0x0000000603287c11 */ /* 0x040fe2000f8208ff */
[----:B------:R-:W-:Y:S01]  /*c050*/  IMAD.MOV.U32 R31, RZ, RZ, R41 ;  /* 0x000000ffff1f7224 */ /* 0x000fe200078e0029 */
[----:B------:R-:W-:Y:S02]  /*c060*/  USHF.L.U32 UR6, UR50, 0x6, URZ ;  /* 0x0000000632067899 */ /* 0x000fe4000800063f */
[----:B------:R-:W-:Y:S01]  /*c070*/  LEA.HI.X R41, R3, UR7, R4, 0x1, P1 ;  /* 0x0000000703297c11 */ /* 0x000fe200088f0c04 */
[----:B------:R-:W-:-:S04]  /*c080*/  IMAD.U32 R3, RZ, RZ, UR41 ;  /* 0x00000029ff037e24 */ /* 0x000fc8000f8e00ff */
[----:B------:R-:W-:-:S04]  /*c090*/  IMAD.WIDE R46, R3, 0x2, R40 ;  /* 0x00000002032e7825 */ /* 0x000fc800078e0228 */
[----:B------:R-:W-:Y:S02]  /*c0a0*/  IMAD.U32 R3, RZ, RZ, UR6 ;  /* 0x00000006ff037e24 */ /* 0x000fe4000f8e00ff */
[----:B------:R-:W-:Y:S02]  /*c0b0*/  IMAD.MOV.U32 R14, RZ, RZ, R31 ;  /* 0x000000ffff0e7224 */ /* 0x000fe400078e001f */
[----:B------:R-:W-:Y:S02]  /*c0c0*/  IMAD.MOV.U32 R31, RZ, RZ, R45 ;  /* 0x000000ffff1f7224 */ /* 0x000fe400078e002d */
[----:B------:R-:W-:-:S04]  /*c0d0*/  IMAD.WIDE R44, R3, 0x2, R40 ;  /* 0x00000002032c7825 */ /* 0x000fc800078e0228 */
[----:B------:R-:W-:Y:S01]  /*c0e0*/  IMAD.U32 R3, RZ, RZ, UR46 ;  /* 0x0000002eff037e24 */ /* 0x000fe2000f8e00ff */
[----:B------:R-:W-:Y:S03]  /*c0f0*/  STG.E.U16 desc[UR32][R40.64], R147 ;  /* 0x0000009328007986 */ /* 0x000fe6000c101520 */
[----:B------:R-:W-:Y:S01]  /*c100*/  IMAD.WIDE R42, R3, 0x2, R40 ;  /* 0x00000002032a7825 */ /* 0x000fe200078e0228 */
[----:B------:R-:W-:Y:S04]  /*c110*/  STG.E.U16 desc[UR32][R40.64+0x2], R146 ;  /* 0x0000029228007986 */ /* 0x000fe8000c101520 */
[----:B------:R-:W-:Y:S04]  /*c120*/  STG.E.U16 desc[UR32][R46.64], R144 ;  /* 0x000000902e007986 */ /* 0x000fe8000c101520 */
[----:B------:R-:W-:Y:S04]  /*c130*/  STG.E.U16 desc[UR32][R46.64+0x2], R145 ;  /* 0x000002912e007986 */ /* 0x000fe8000c101520 */
[----:B------:R-:W-:Y:S04]  /*c140*/  STG.E.U16 desc[UR32][R44.64], R35 ;  /* 0x000000232c007986 */ /* 0x000fe8000c101520 */
[----:B------:R-:W-:Y:S04]  /*c150*/  STG.E.U16 desc[UR32][R44.64+0x2], R34 ;  /* 0x000002222c007986 */ /* 0x000fe8000c101520 */
[----:B------:R-:W-:Y:S04]  /*c160*/  STG.E.U16 desc[UR32][R42.64], R32 ;  /* 0x000000202a007986 */ /* 0x000fe8000c101520 */
[----:B------:R-:W-:Y:S04]  /*c170*/  STG.E.U16 desc[UR32][R42.64+0x2], R33 ;  /* 0x000002212a007986 */ /* 0x000fe8000c101520 */
[----:B------:R1:W-:Y:S01]  /*c180*/  STG.E.U16 desc[UR32][R40.64+0x10], R143 ;  /* 0x0000108f28007986 */ /* 0x0003e2000c101520 */
[----:B------:R-:W-:Y:S01]  /*c190*/  LOP3.LUT R3, R139, UR47, RZ, 0x3c, !PT ;  /* 0x0000002f8b037c12 */ /* 0x000fe2000f8e3cff */
[----:B---3--:R-:W-:-:S04]  /*c1a0*/  @!P3 HADD2 R9, -R113.H0_H0, -RZ.H0_H0 ;  /* 0xa00000ff7109b230 */ /* 0x008fc80000000900 */
[----:B------:R-:W-:Y:S01]  /*c1b0*/  IMAD.WIDE.U32 R16, R3, -0x326172a9, RZ ;  /* 0xcd9e8d5703107825 */ /* 0x000fe200078e00ff */
[----:B------:R2:W-:Y:S01]  /*c1c0*/  STG.E.U16 desc[UR32][R40.64+0x12], R142 ;  /* 0x0000128e28007986 */ /* 0x0005e2000c101520 */
[----:B------:R-:W-:Y:S02]  /*c1d0*/  PRMT R6, R9, 0x7610, R6 ;  /* 0x0000761009067816 */ /* 0x000fe40000000006 */
[----:B----4-:R-:W-:Y:S02]  /*c1e0*/  @!P4 HADD2 R8, -R112.H0_H0, -RZ.H0_H0 ;  /* 0xa00000ff7008c230 */ /* 0x010fe40000000900 */
[----:B-1----:R-:W-:Y:S02]  /*c1f0*/  IMAD.MOV.U32 R143, RZ, RZ, R13 ;  /* 0x000000ffff8f7224 */ /* 0x002fe400078e000d */
[----:B------:R-:W-:Y:S02]  /*c200*/  IMAD.MOV.U32 R13, RZ, RZ, R23 ;  /* 0x000000ffff0d7224 */ /* 0x000fe400078e0017 */
[----:B------:R-:W-:-:S02]  /*c210*/  IMAD.MOV.U32 R23, RZ, RZ, R24 ;  /* 0x000000ffff177224 */ /* 0x000fc400078e0018 */
[----:B------:R-:W-:Y:S02]  /*c220*/  IMAD.MOV.U32 R24, RZ, RZ, R14 ;  /* 0x000000ffff187224 */ /* 0x000fe400078e000e */
[----:B------:R-:W-:Y:S02]  /*c230*/  IMAD.MOV.U32 R14, RZ, RZ, R22 ;  /* 0x000000ffff0e7224 */ /* 0x000fe400078e0016 */
[----:B------:R-:W-:Y:S02]  /*c240*/  IMAD.MOV.U32 R22, RZ, RZ, R20 ;  /* 0x000000ffff167224 */ /* 0x000fe400078e0014 */
[----:B------:R-:W-:Y:S02]  /*c250*/  IMAD.MOV.U32 R20, RZ, RZ, R205 ;  /* 0x000000ffff147224 */ /* 0x000fe400078e00cd */
[----:B------:R-:W-:-:S05]  /*c260*/  IMAD.WIDE.U32 R204, R204, -0x2daee0ad, RZ ;  /* 0xd2511f53cccc7825 */ /* 0x000fca00078e00ff */
[----:B------:R-:W-:Y:S01]  /*c270*/  LOP3.LUT R3, R205, UR20, R138, 0x96, !PT ;  /* 0x00000014cd037c12 */ /* 0x000fe2000f8e968a */
[----:B--2---:R-:W-:-:S04]  /*c280*/  IMAD.MOV.U32 R142, RZ, RZ, R12 ;  /* 0x000000ffff8e7224 */ /* 0x004fc800078e000c */
[----:B------:R-:W-:Y:S01]  /*c290*/  IMAD.WIDE.U32 R128, R3, -0x326172a9, RZ ;  /* 0xcd9e8d5703807825 */ /* 0x000fe200078e00ff */
[----:B------:R-:W-:Y:S02]  /*c2a0*/  @!P3 PRMT R113, R6, 0x5410, RZ ;  /* 0x000054100671b816 */ /* 0x000fe400000000ff */
        /* <DEDUP_REMOVED lines=20> */
[----:B------:R-:W-:-:S03]  /*c3f0*/  IMAD.MOV.U32 R131, RZ, RZ, R13 ;  /* 0x000000ffff837224 */ /* 0x000fc600078e000d */
[----:B------:R-:W-:Y:S01]  /*c400*/  LOP3.LUT R3, R6, 0xffff, RZ, 0xc0, !PT ;  /* 0x0000ffff06037812 */ /* 0x000fe200078ec0ff */
[----:B------:R-:W-:Y:S01]  /*c410*/  IMAD.MOV.U32 R95, RZ, RZ, R14 ;  /* 0x000000ffff5f7224 */ /* 0x000fe200078e000e */
[C---:B------:R-:W-:Y:S02]  /*c420*/  LOP3.LUT R11, R4.reuse, 0xffff, RZ, 0xc0, !PT ;  /* 0x0000ffff040b7812 */ /* 0x040fe400078ec0ff */
[----:B------:R-:W-:Y:S02]  /*c430*/  LOP3.LUT R12, R4, 0xff, RZ, 0xc0, !PT ;  /* 0x000000ff040c7812 */ /* 0x000fe400078ec0ff */
[--C-:B------:R-:W-:Y:S02]  /*c440*/  SHF.R.U32.HI R13, RZ, 0x10, R4.reuse ;  /* 0x00000010ff0d7819 */ /* 0x100fe40000011604 */
[----:B------:R-:W-:Y:S01]  /*c450*/  SHF.R.U32.HI R14, RZ, 0x18, R4 ;  /* 0x00000018ff0e7819 */ /* 0x000fe20000011604 */
[----:B------:R-:W-:Y:S01]  /*c460*/  IMAD.WIDE.U32 R4, R9, -0x2daee0ad, RZ ;  /* 0xd2511f5309047825 */ /* 0x000fe200078e00ff */
[----:B------:R-:W-:-:S02]  /*c470*/  SHF.R.U32.HI R8, RZ, 0x8, R3 ;  /* 0x00000008ff087819 */ /* 0x000fc40000011603 */
[----:B------:R-:W-:Y:S01]  /*c480*/  LOP3.LUT R7, R6, 0xff, RZ, 0xc0, !PT ;  /* 0x000000ff06077812 */ /* 0x000fe200078ec0ff */
[----:B------:R-:W-:Y:S01]  /*c490*/  IMAD.MOV.U32 R19, RZ, RZ, R22 ;  /* 0x000000ffff137224 */ /* 0x000fe200078e0016 */
[----:B------:R-:W-:Y:S02]  /*c4a0*/  LOP3.LUT R3, R5, UR40, R10, 0x96, !PT ;  /* 0x0000002805037c12 */ /* 0x000fe4000f8e960a */
[----:B------:R-:W-:Y:S02]  /*c4b0*/  PRMT R22, R7, 0x5410, R8 ;  /* 0x0000541007167816 */ /* 0x000fe40000000008 */
[----:B------:R-:W-:Y:S02]  /*c4c0*/  SHF.R.U32.HI R7, RZ, 0x8, R11 ;  /* 0x00000008ff077819 */ /* 0x000fe4000001160b */
[----:B------:R-:W-:Y:S02]  /*c4d0*/  LOP3.LUT R8, R4, 0xffff, RZ, 0xc0, !PT ;  /* 0x0000ffff04087812 */ /* 0x000fe400078ec0ff */
[----:B------:R-:W-:-:S02]  /*c4e0*/  SHF.R.U32.HI R5, RZ, 0x10, R6 ;  /* 0x00000010ff057819 */ /* 0x000fc40000011606 */
[----:B------:R-:W-:Y:S01]  /*c4f0*/  PRMT R34, R12, 0x5410, R7 ;  /* 0x000054100c227816 */ /* 0x000fe20000000007 */
[----:B------:R-:W-:Y:S01]  /*c500*/  IMAD.MOV.U32 R68, RZ, RZ, R23 ;  /* 0x000000ffff447224 */ /* 0x000fe200078e0017 */
[----:B------:R-:W-:Y:S02]  /*c510*/  SHF.R.U32.HI R7, RZ, 0x18, R6 ;  /* 0x00000018ff077819 */ /* 0x000fe40000011606 */
[----:B------:R-:W-:Y:S01]  /*c520*/  LOP3.LUT R5, R5, 0xff, RZ, 0xc0, !PT ;  /* 0x000000ff05057812 */ /* 0x000fe200078ec0ff */
[----:B------:R-:W-:Y:S01]  /*c530*/  IMAD.MOV.U32 R23, RZ, RZ, R20 ;  /* 0x000000ffff177224 */ /* 0x000fe200078e0014 */
[----:B------:R-:W-:Y:S01]  /*c540*/  LOP3.LUT R9, R4, 0xff, RZ, 0xc0, !PT ;  /* 0x000000ff04097812 */ /* 0x000fe200078ec0ff */
[----:B------:R-:W-:Y:S01]  /*c550*/  IMAD.MOV.U32 R20, RZ, RZ, R21 ;  /* 0x000000ffff147224 */ /* 0x000fe200078e0015 */
[--C-:B------:R-:W-:Y:S02]  /*c560*/  SHF.R.U32.HI R10, RZ, 0x10, R4.reuse ;  /* 0x00000010ff0a7819 */ /* 0x100fe40000011604 */
[----:B------:R-:W-:Y:S01]  /*c570*/  SHF.R.U32.HI R11, RZ, 0x18, R4 ;  /* 0x00000018ff0b7819 */ /* 0x000fe20000011604 */
[----:B------:R-:W-:Y:S01]  /*c580*/  STG.E.U16 desc[UR32][R46.64+0x10], R74 ;  /* 0x0000104a2e007986 */ /* 0x000fe2000c101520 */
[----:B------:R-:W-:-:S02]  /*c590*/  LOP3.LUT R6, R13, 0xff, RZ, 0xc0, !PT ;  /* 0x000000ff0d067812 */ /* 0x000fc400078ec0ff */
[----:B------:R-:W-:Y:S01]  /*c5a0*/  SHF.R.U32.HI R4, RZ, 0x8, R8 ;  /* 0x00000008ff047819 */ /* 0x000fe20000011608 */
[----:B------:R1:W-:Y:S01]  /*c5b0*/  STG.E.U16 desc[UR32][R46.64+0x12], R75 ;  /* 0x0000124b2e007986 */ /* 0x0003e2000c101520 */
[----:B------:R-:W-:Y:S02]  /*c5c0*/  PRMT R21, R5, 0x5410, R7 ;  /* 0x0000541005157816 */ /* 0x000fe40000000007 */
[----:B------:R-:W-:Y:S01]  /*c5d0*/  SHF.R.U32.HI R7, RZ, 0x10, R3 ;  /* 0x00000010ff077819 */ /* 0x000fe20000011603 */
[----:B------:R-:W-:Y:S01]  /*c5e0*/  STG.E.U16 desc[UR32][R44.64+0x10], R30 ;  /* 0x0000101e2c007986 */ /* 0x000fe2000c101520 */
[----:B------:R-:W-:-:S03]  /*c5f0*/  PRMT R32, R6, 0x5410, R14 ;  /* 0x0000541006207816 */ /* 0x000fc6000000000e */
[----:B------:R-:W-:Y:S01]  /*c600*/  STG.E.U16 desc[UR32][R44.64+0x12], R29 ;  /* 0x0000121d2c007986 */ /* 0x000fe2000c101520 */
[----:B------:R-:W-:-:S03]  /*c610*/  LOP3.LUT R8, R3, 0xff, RZ, 0xc0, !PT ;  /* 0x000000ff03087812 */ /* 0x000fc600078ec0ff */
[----:B------:R2:W-:Y:S01]  /*c620*/  STG.E.U16 desc[UR32][R42.64+0x12], R28 ;  /* 0x0000121c2a007986 */ /* 0x0005e2000c101520 */
[----:B------:R-:W-:Y:S01]  /*c630*/  SHF.R.U32.HI R6, RZ, 0x18, R3 ;  /* 0x00000018ff067819 */ /* 0x000fe20000011603 */
[----:B------:R-:W-:Y:S02]  /*c640*/  IMAD.MOV.U32 R73, RZ, RZ, R24 ;  /* 0x000000ffff497224 */ /* 0x000fe400078e0018 */
[----:B------:R-:W-:Y:S02]  /*c650*/  IMAD.MOV.U32 R145, RZ, RZ, R240 ;  /* 0x000000ffff917224 */ /* 0x000fe400078e00f0 */
[----:B-1----:R-:W-:Y:S01]  /*c660*/  IMAD.WIDE.U32 R74, R111, -0x326172a9, RZ ;  /* 0xcd9e8d576f4a7825 */ /* 0x002fe200078e00ff */
[----:B--2---:R-:W-:Y:S02]  /*c670*/  PRMT R28, R9, 0x5410, R4 ;  /* 0x00005410091c7816 */ /* 0x004fe40000000004 */
[----:B------:R-:W-:Y:S02]  /*c680*/  LOP3.LUT R4, R3, 0xffff, RZ, 0xc0, !PT ;  /* 0x0000ffff03047812 */ /* 0x000fe400078ec0ff */
[----:B------:R-:W-:-:S04]  /*c690*/  LOP3.LUT R3, R7, 0xff, RZ, 0xc0, !PT ;  /* 0x000000ff07037812 */ /* 0x000fc800078ec0ff */
[----:B------:R-:W-:Y:S02]  /*c6a0*/  PRMT R24, R3, 0x5410, R6 ;  /* 0x0000541003187816 */ /* 0x000fe40000000006 */
[----:B------:R-:W-:-:S05]  /*c6b0*/  LOP3.LUT R3, R75, R104, RZ, 0x3c, !PT ;  /* 0x000000684b037212 */ /* 0x000fca00078e3cff */
[----:B------:R-:W-:Y:S01]  /*c6c0*/  IMAD.WIDE.U32 R240, R3, -0x2daee0ad, RZ ;  /* 0xd2511f5303f07825 */ /* 0x000fe200078e00ff */
[----:B------:R-:W-:-:S04]  /*c6d0*/  SHF.R.U32.HI R4, RZ, 0x8, R4 ;  /* 0x00000008ff047819 */ /* 0x000fc80000011604 */
[----:B------:R-:W-:Y:S01]  /*c6e0*/  LOP3.LUT R3, R241, UR20, R138, 0x96, !PT ;  /* 0x00000014f1037c12 */ /* 0x000fe2000f8e968a */
[----:B------:R-:W-:Y:S01]  /*c6f0*/  IMAD.MOV.U32 R104, RZ, RZ, R131 ;  /* 0x000000ffff687224 */ /* 0x000fe200078e0083 */
[----:B------:R-:W-:Y:S01]  /*c700*/  PRMT R25, R8, 0x5410, R4 ;  /* 0x0000541008197816 */ /* 0x000fe20000000004 */
[----:B------:R-:W-:Y:S01]  /*c710*/  IMAD.MOV.U32 R35, RZ, RZ, R130 ;  /* 0x000000ffff237224 */ /* 0x000fe200078e0082 */
[----:B------:R-:W-:Y:S01]  /*c720*/  LOP3.LUT R4, R17, UR21, R74, 0x96, !PT ;  /* 0x0000001511047c12 */ /* 0x000fe2000f8e964a */
[----:B------:R-:W-:-:S04]  /*c730*/  IMAD.WIDE.U32 R130, R3, -0x326172a9, RZ ;  /* 0xcd9e8d5703827825 */ /* 0x000fc800078e00ff */
[----:B------:R-:W-:Y:S01]  /*c740*/  IMAD.WIDE.U32 R6, R4, -0x2daee0ad, RZ ;  /* 0xd2511f5304067825 */ /* 0x000fe200078e00ff */
[----:B------:R-:W-:-:S04]  /*c750*/  LOP3.LUT R3, R131, UR19, R16, 0x96, !PT ;  /* 0x0000001383037c12 */ /* 0x000fc8000f8e9610 */
[----:B------:R-:W-:Y:S01]  /*c760*/  LOP3.LUT R4, R7, UR18, R240, 0x96, !PT ;  /* 0x0000001207047c12 */ /* 0x000fe2000f8e96f0 */
[----:B------:R-:W-:Y:S01]  /*c770*/  IMAD.WIDE.U32 R8, R3, -0x2daee0ad, RZ ;  /* 0xd2511f5303087825 */ /* 0x000fe200078e00ff */
[----:B------:R-:W-:-:S04]  /*c780*/  LOP3.LUT R5, R10, 0xff, RZ, 0xc0, !PT ;  /* 0x000000ff0a057812 */ /* 0x000fc800078ec0ff */
[----:B------:R-:W-:Y:S01]  /*c790*/  LOP3.LUT R3, R9, UR16, R6, 0x96, !PT ;  /* 0x0000001009037c12 */ /* 0x000fe2000f8e9606 */
[----:B------:R-:W-:Y:S01]  /*c7a0*/  IMAD.WIDE.U32 R6, R4, -0x326172a9, RZ ;  /* 0xcd9e8d5704067825 */ /* 0x000fe200078e00ff */
[----:B------:R-:W-:-:S03]  /*c7b0*/  PRMT R26, R5, 0x5410, R11 ;  /* 0x00005410051a7816 */ /* 0x000fc6000000000b */
[----:B------:R-:W-:Y:S01]  /*c7c0*/  IMAD.WIDE.U32 R10, R3, -0x326172a9, RZ ;  /* 0xcd9e8d57030a7825 */ /* 0x000fe200078e00ff */
[----:B------:R-:W-:-:S04]  /*c7d0*/  LOP3.LUT R4, R7, UR17, R130, 0x96, !PT ;  /* 0x0000001107047c12 */ /* 0x000fc8000f8e9682 */
[----:B------:R-:W-:Y:S01]  /*c7e0*/  LOP3.LUT R3, R11, UR15, R6, 0x96, !PT ;  /* 0x0000000f0b037c12 */ /* 0x000fe2000f8e9606 */
[----:B------:R-:W-:-:S05]  /*c7f0*/  IMAD.WIDE.U32 R4, R4, -0x2daee0ad, RZ ;  /* 0xd2511f5304047825 */ /* 0x000fca00078e00ff */
[----:B------:R-:W-:Y:S01]  /*c800*/  LOP3.LUT R6, R5, UR14, R8, 0x96, !PT ;  /* 0x0000000e05067c12 */ /* 0x000fe2000f8e9608 */
[----:B------:R-:W-:-:S04]  /*c810*/  IMAD.WIDE.U32 R8, R3, -0x2daee0ad, RZ ;  /* 0xd2511f5303087825 */ /* 0x000fc800078e00ff */
[----:B------:R-:W-:Y:S01]  /*c820*/  IMAD.WIDE.U32 R6, R6, -0x326172a9, RZ ;  /* 0xcd9e8d5706067825 */ /* 0x000fe200078e00ff */
[----:B------:R-:W-:-:S04]  /*c830*/  LOP3.LUT R4, R9, UR12, R4, 0x96, !PT ;  /* 0x0000000c09047c12 */ /* 0x000fc8000f8e9604 */
[----:B------:R-:W-:Y:S01]  /*c840*/  LOP3.LUT R3, R7, UR13, R10, 0x96, !PT ;  /* 0x0000000d07037c12 */ /* 0x000fe2000f8e960a */
[----:B------:R-:W-:-:S05]  /*c850*/  IMAD.WIDE.U32 R4, R4, -0x326172a9, RZ ;  /* 0xcd9e8d5704047825 */ /* 0x000fca00078e00ff */
[----:B------:R-:W-:Y:S02]  /*c860*/  LOP3.LUT R6, R5, UR39, R6, 0x96, !PT ;  /* 0x0000002705067c12 */ /* 0x000fe4000f8e9606 */
[C---:B------:R-:W-:Y:S02]  /*c870*/  LOP3.LUT R11, R4.reuse, 0xffff, RZ, 0xc0, !PT ;  /* 0x0000ffff040b7812 */ /* 0x040fe400078ec0ff */
[----:B------:R-:W-:Y:S02]  /*c880*/  LOP3.LUT R14, R4, 0xff, RZ, 0xc0, !PT ;  /* 0x000000ff040e7812 */ /* 0x000fe400078ec0ff */
[--C-:B------:R-:W-:Y:S02]  /*c890*/  SHF.R.U32.HI R13, RZ, 0x10, R4.reuse ;  /* 0x00000010ff0d7819 */ /* 0x100fe40000011604 */
[----:B------:R-:W-:Y:S01]  /*c8a0*/  SHF.R.U32.HI R12, RZ, 0x18, R4 ;  /* 0x00000018ff0c7819 */ /* 0x000fe20000011604 */
[----:B------:R-:W-:-:S05]  /*c8b0*/  IMAD.WIDE.U32 R4, R3, -0x2daee0ad, RZ ;  /* 0xd2511f5303047825 */ /* 0x000fca00078e00ff */
[----:B------:R-:W-:Y:S02]  /*c8c0*/  LOP3.LUT R3, R5, UR40, R8, 0x96, !PT ;  /* 0x0000002805037c12 */ /* 0x000fe4000f8e9608 */
[C---:B------:R-:W-:Y:S02]  /*c8d0*/  LOP3.LUT R7, R4.reuse, 0xffff, RZ, 0xc0, !PT ;  /* 0x0000ffff04077812 */ /* 0x040fe400078ec0ff */
[----:B------:R-:W-:Y:S02]  /*c8e0*/  LOP3.LUT R10, R4, 0xff, RZ, 0xc0, !PT ;  /* 0x000000ff040a7812 */ /* 0x000fe400078ec0ff */
[--C-:B------:R-:W-:Y:S02]  /*c8f0*/  SHF.R.U32.HI R9, RZ, 0x10, R4.reuse ;  /* 0x00000010ff097819 */ /* 0x100fe40000011604 */
[----:B------:R-:W-:Y:S02]  /*c900*/  SHF.R.U32.HI R8, RZ, 0x18, R4 ;  /* 0x00000018ff087819 */ /* 0x000fe40000011604 */
[----:B------:R-:W-:-:S04]  /*c910*/  LOP3.LUT R4, R6, 0xffff, RZ, 0xc0, !PT ;  /* 0x0000ffff06047812 */ /* 0x000fc800078ec0ff */
[----:B------:R-:W-:Y:S02]  /*c920*/  SHF.R.U32.HI R5, RZ, 0x8, R4 ;  /* 0x00000008ff057819 */ /* 0x000fe40000011604 */
[----:B------:R-:W-:Y:S01]  /*c930*/  LOP3.LUT R4, R6, 0xff, RZ, 0xc0, !PT ;  /* 0x000000ff06047812 */ /* 0x000fe200078ec0ff */
[----:B------:R-:W-:-:S03]  /*c940*/  IMAD.MOV.U32 R146, RZ, RZ, R18 ;  /* 0x000000ffff927224 */ /* 0x000fc600078e0012 */
[----:B------:R-:W-:Y:S02]  /*c950*/  PRMT R18, R4, 0x5410, R5 ;  /* 0x0000541004127816 */ /* 0x000fe40000000005 */
[--C-:B------:R-:W-:Y:S02]  /*c960*/  SHF.R.U32.HI R4, RZ, 0x10, R6.reuse ;  /* 0x00000010ff047819 */ /* 0x100fe40000011606 */
[----:B------:R-:W-:Y:S02]  /*c970*/  SHF.R.U32.HI R6, RZ, 0x18, R6 ;  /* 0x00000018ff067819 */ /* 0x000fe40000011606 */
[----:B------:R-:W-:-:S04]  /*c980*/  LOP3.LUT R4, R4, 0xff, RZ, 0xc0, !PT ;  /* 0x000000ff04047812 */ /* 0x000fc800078ec0ff */
[----:B------:R-:W-:Y:S02]  /*c990*/  PRMT R17, R4, 0x5410, R6 ;  /* 0x0000541004117816 */ /* 0x000fe40000000006 */
[----:B------:R-:W-:Y:S01]  /*c9a0*/  SHF.R.U32.HI R4, RZ, 0x8, R11 ;  /* 0x00000008ff047819 */ /* 0x000fe2000001160b */
[----:B------:R1:W-:Y:S01]  /*c9b0*/  STG.E.U16 desc[UR32][R42.64+0x10], R27 ;  /* 0x0000101b2a007986 */ /* 0x0003e2000c101520 */
[----:B------:R-:W-:-:S03]  /*c9c0*/  IMAD.MOV.U32 R147, RZ, RZ, R37 ;  /* 0x000000ffff937224 */ /* 0x000fc600078e0025 */
[----:B------:R-:W-:Y:S01]  /*c9d0*/  STG.E.U16 desc[UR32][R40.64+0x20], R141 ;  /* 0x0000208d28007986 */ /* 0x000fe2000c101520 */
[----:B-1----:R-:W-:Y:S02]  /*c9e0*/  PRMT R27, R14, 0x5410, R4 ;  /* 0x000054100e1b7816 */ /* 0x002fe40000000004 */
[----:B------:R-:W-:-:S04]  /*c9f0*/  LOP3.LUT R4, R13, 0xff, RZ, 0xc0, !PT ;  /* 0x000000ff0d047812 */ /* 0x000fc800078ec0ff */
[----:B------:R-:W-:Y:S02]  /*ca00*/  PRMT R33, R4, 0x5410, R12 ;  /* 0x0000541004217816 */ /* 0x000fe4000000000c */
[----:B------:R-:W-:-:S04]  /*ca10*/  LOP3.LUT R4, R3, 0xffff, RZ, 0xc0, !PT ;  /* 0x0000ffff03047812 */ /* 0x000fc800078ec0ff */
[----:B------:R-:W-:Y:S02]  /*ca20*/  SHF.R.U32.HI R5, RZ, 0x8, R4 ;  /* 0x00000008ff057819 */ /* 0x000fe40000011604 */
[----:B------:R-:W-:-:S04]  /*ca30*/  LOP3.LUT R4, R3, 0xff, RZ, 0xc0, !PT ;  /* 0x000000ff03047812 */ /* 0x000fc800078ec0ff */
[----:B------:R-:W-:Y:S02]  /*ca40*/  PRMT R37, R4, 0x5410, R5 ;  /* 0x0000541004257816 */ /* 0x000fe40000000005 */
[--C-:B------:R-:W-:Y:S02]  /*ca50*/  SHF.R.U32.HI R5, RZ, 0x10, R3.reuse ;  /* 0x00000010ff057819 */ /* 0x100fe40000011603 */
[----:B------:R-:W-:Y:S01]  /*ca60*/  SHF.R.U32.HI R4, RZ, 0x18, R3 ;  /* 0x00000018ff047819 */ /* 0x000fe20000011603 */
[----:B------:R-:W-:Y:S01]  /*ca70*/  STG.E.U16 desc[UR32][R40.64+0x22], R78 ;  /* 0x0000224e28007986 */ /* 0x000fe2000c101520 */
[----:B------:R-:W-:-:S03]  /*ca80*/  LOP3.LUT R3, R5, 0xff, RZ, 0xc0, !PT ;  /* 0x000000ff05037812 */ /* 0x000fc600078ec0ff */
[----:B------:R-:W-:Y:S04]  /*ca90*/  STG.E.U16 desc[UR32][R46.64+0x20], R79 ;  /* 0x0000204f2e007986 */ /* 0x000fe8000c101520 */
[----:B------:R-:W-:Y:S04]  /*caa0*/  STG.E.U16 desc[UR32][R46.64+0x22], R82 ;  /* 0x000022522e007986 */ /* 0x000fe8000c101520 */
[----:B------:R1:W-:Y:S01]  /*cab0*/  STG.E.U16 desc[UR32][R44.64+0x20], R36 ;  /* 0x000020242c007986 */ /* 0x0003e2000c101520 */
[----:B------:R-:W-:Y:S01]  /*cac0*/  IMAD.MOV.U32 R88, RZ, RZ, R65 ;  /* 0x000000ffff587224 */ /* 0x000fe200078e0041 */
[----:B------:R-:W-:Y:S01]  /*cad0*/  USHF.L.U32 UR6, UR5, 0x2, URZ ;  /* 0x0000000205067899 */ /* 0x000fe2000800063f */
[----:B------:R-:W-:Y:S01]  /*cae0*/  IMAD.MOV.U32 R111, RZ, RZ, R66 ;  /* 0x000000ffff6f7224 */ /* 0x000fe200078e0042 */
[----:B-1----:R-:W-:-:S02]  /*caf0*/  PRMT R36, R3, 0x5410, R4 ;  /* 0x0000541003247816 */ /* 0x002fc40000000004 */
[----:B------:R-:W-:-:S04]  /*cb00*/  SHF.R.U32.HI R3, RZ, 0x8, R7 ;  /* 0x00000008ff037819 */ /* 0x000fc80000011607 */
[----:B------:R-:W-:Y:S02]  /*cb10*/  PRMT R65, R10, 0x5410, R3 ;  /* 0x000054100a417816 */ /* 0x000fe40000000003 */
[----:B------:R-:W-:-:S04]  /*cb20*/  LOP3.LUT R3, R9, 0xff, RZ, 0xc0, !PT ;  /* 0x000000ff09037812 */ /* 0x000fc800078ec0ff */
[----:B------:R-:W-:Y:S01]  /*cb30*/  PRMT R66, R3, 0x5410, R8 ;  /* 0x0000541003427816 */ /* 0x000fe20000000008 */
[----:B------:R-:W-:-:S05]  /*cb40*/  IMAD.U32 R3, RZ, RZ, UR35 ;  /* 0x00000023ff037e24 */ /* 0x000fca000f8e00ff */
[----:B------:R-:W-:-:S05]  /*cb50*/  LOP3.LUT R3, R139, UR6, R3, 0x96, !PT ;  /* 0x000000068b037c12 */ /* 0x000fca000f8e9603 */
[----:B------:R-:W-:-:S05]  /*cb60*/  IMAD.WIDE.U32 R6, R3, -0x326172a9, RZ ;  /* 0xcd9e8d5703067825 */ /* 0x000fca00078e00ff */
[C---:B------:R-:W-:Y:S01]  /*cb70*/  LOP3.LUT R4, R7.reuse, UR21, R74, 0x96, !PT ;  /* 0x0000001507047c12 */ /* 0x040fe2000f8e964a */
[----:B------:R-:W-:Y:S01]  /*cb80*/  IMAD.MOV.U32 R144, RZ, RZ, R15 ;  /* 0x000000ffff907224 */ /* 0x000fe200078e000f */
[----:B------:R-:W-:Y:S02]  /*cb90*/  LOP3.LUT R15, R7, UR21, R142, 0x96, !PT ;  /* 0x00000015070f7c12 */ /* 0x000fe4000f8e968e */
[--C-:B------:R-:W-:Y:S02]  /*cba0*/  LOP3.LUT R16, R129, UR19, R6.reuse, 0x96, !PT ;  /* 0x0000001381107c12 */ /* 0x100fe4000f8e9606 */
        /* <DEDUP_REMOVED lines=15> */
[----:B------:R-:W-:Y:S01]  /*cca0*/  IMAD.WIDE.U32 R4, R4, -0x326172a9, RZ ;  /* 0xcd9e8d5704047825 */ /* 0x000fe200078e00ff */
[----:B------:R-:W-:Y:S04]  /*ccb0*/  STG.E.U16 desc[UR32][R44.64+0x22], R49 ;  /* 0x000022312c007986 */ /* 0x000fe8000c101520 */
[----:B------:R-:W-:Y:S02]  /*ccc0*/  LOP3.LUT R6, R5, UR39, R6, 0x96, !PT ;  /* 0x0000002705067c12 */ /* 0x000fe4000f8e9606 */
[C---:B------:R-:W-:Y:S02]  /*ccd0*/  LOP3.LUT R11, R4.reuse, 0xffff, RZ, 0xc0, !PT ;  /* 0x0000ffff040b7812 */ /* 0x040fe400078ec0ff */
[----:B------:R-:W-:-:S02]  /*cce0*/  LOP3.LUT R14, R4, 0xff, RZ, 0xc0, !PT ;  /* 0x000000ff040e7812 */ /* 0x000fc400078ec0ff */
[--C-:B------:R-:W-:Y:S02]  /*ccf0*/  SHF.R.U32.HI R13, RZ, 0x10, R4.reuse ;  /* 0x00000010ff0d7819 */ /* 0x100fe40000011604 */
[----:B------:R-:W-:Y:S01]  /*cd00*/  SHF.R.U32.HI R12, RZ, 0x18, R4 ;  /* 0x00000018ff0c7819 */ /* 0x000fe20000011604 */
[----:B------:R-:W-:Y:S01]  /*cd10*/  IMAD.WIDE.U32 R4, R3, -0x2daee0ad, RZ ;  /* 0xd2511f5303047825 */ /* 0x000fe200078e00ff */
[----:B------:R-:W-:Y:S04]  /*cd20*/  STG.E.U16 desc[UR32][R42.64+0x20], R38 ;  /* 0x000020262a007986 */ /* 0x000fe8000c101520 */
[----:B------:R-:W-:Y:S01]  /*cd30*/  STG.E.U16 desc[UR32][R42.64+0x22], R39 ;  /* 0x000022272a007986 */ /* 0x000fe2000c101520 */
[----:B------:R-:W-:Y:S02]  /*cd40*/  LOP3.LUT R3, R5, UR40, R8, 0x96, !PT ;  /* 0x0000002805037c12 */ /* 0x000fe4000f8e9608 */
[C---:B------:R-:W-:Y:S01]  /*cd50*/  LOP3.LUT R7, R4.reuse, 0xffff, RZ, 0xc0, !PT ;  /* 0x0000ffff04077812 */ /* 0x040fe200078ec0ff */
[----:B------:R-:W-:Y:S01]  /*cd60*/  STG.E.U16 desc[UR32][R40.64+0x30], R92 ;  /* 0x0000305c28007986 */ /* 0x000fe2000c101520 */
[----:B------:R-:W-:-:S02]  /*cd70*/  LOP3.LUT R10, R4, 0xff, RZ, 0xc0, !PT ;  /* 0x000000ff040a7812 */ /* 0x000fc400078ec0ff */
[--C-:B------:R-:W-:Y:S01]  /*cd80*/  SHF.R.U32.HI R9, RZ, 0x10, R4.reuse ;  /* 0x00000010ff097819 */ /* 0x100fe20000011604 */
[----:B------:R-:W-:Y:S01]  /*cd90*/  STG.E.U16 desc[UR32][R40.64+0x32], R84 ;  /* 0x0000325428007986 */ /* 0x000fe2000c101520 */
[----:B------:R-:W-:Y:S02]  /*cda0*/  SHF.R.U32.HI R8, RZ, 0x18, R4 ;  /* 0x00000018ff087819 */ /* 0x000fe40000011604 */
[----:B------:R-:W-:Y:S01]  /*cdb0*/  LOP3.LUT R4, R6, 0xffff, RZ, 0xc0, !PT ;  /* 0x0000ffff06047812 */ /* 0x000fe200078ec0ff */
[----:B------:R-:W-:Y:S04]  /*cdc0*/  STG.E.U16 desc[UR32][R46.64+0x30], R77 ;  /* 0x0000304d2e007986 */ /* 0x000fe8000c101520 */
[----:B------:R-:W-:Y:S04]  /*cdd0*/  STG.E.U16 desc[UR32][R46.64+0x32], R85 ;  /* 0x000032552e007986 */ /* 0x000fe8000c101520 */
[----:B------:R-:W-:Y:S04]  /*cde0*/  STG.E.U16 desc[UR32][R44.64+0x30], R55 ;  /* 0x000030372c007986 */ /* 0x000fe8000c101520 */
[----:B------:R-:W-:Y:S01]  /*cdf0*/  STG.E.U16 desc[UR32][R44.64+0x32], R60 ;  /* 0x0000323c2c007986 */ /* 0x000fe2000c101520 */
[----:B------:R-:W-:-:S03]  /*ce00*/  SHF.R.U32.HI R5, RZ, 0x8, R4 ;  /* 0x00000008ff057819 */ /* 0x000fc60000011604 */
[----:B------:R-:W-:Y:S04]  /*ce10*/  STG.E.U16 desc[UR32][R42.64+0x30], R57 ;  /* 0x000030392a007986 */ /* 0x000fe8000c101520 */
[----:B------:R-:W-:Y:S01]  /*ce20*/  STG.E.U16 desc[UR32][R42.64+0x32], R58 ;  /* 0x0000323a2a007986 */ /* 0x000fe2000c101520 */
[----:B------:R-:W-:-:S03]  /*ce30*/  LOP3.LUT R4, R6, 0xff, RZ, 0xc0, !PT ;  /* 0x000000ff06047812 */ /* 0x000fc600078ec0ff */
[----:B------:R-:W-:Y:S04]  /*ce40*/  STG.E.U16 desc[UR32][R40.64+0x40], R81 ;  /* 0x0000405128007986 */ /* 0x000fe8000c101520 */
[----:B------:R-:W-:Y:S04]  /*ce50*/  STG.E.U16 desc[UR32][R40.64+0x42], R83 ;  /* 0x0000425328007986 */ /* 0x000fe8000c101520 */
[----:B------:R1:W-:Y:S02]  /*ce60*/  STG.E.U16 desc[UR32][R46.64+0x40], R76 ;  /* 0x0000404c2e007986 */ /* 0x0003e4000c101520 */
[----:B-1----:R-:W-:-:S02]  /*ce70*/  IMAD.MOV.U32 R76, RZ, RZ, R111 ;  /* 0x000000ffff4c7224 */ /* 0x002fc400078e006f */
[----:B------:R-:W-:Y:S02]  /*ce80*/  IMAD.MOV.U32 R111, RZ, RZ, R104 ;  /* 0x000000ffff6f7224 */ /* 0x000fe400078e0068 */
[----:B------:R-:W-:Y:S02]  /*ce90*/  IMAD.MOV.U32 R104, RZ, RZ, R68 ;  /* 0x000000ffff687224 */ /* 0x000fe400078e0044 */
[----:B------:R-:W-:Y:S02]  /*cea0*/  IMAD.MOV.U32 R68, RZ, RZ, R95 ;  /* 0x000000ffff447224 */ /* 0x000fe400078e005f */
[----:B------:R-:W-:Y:S01]  /*ceb0*/  IMAD.MOV.U32 R95, RZ, RZ, R20 ;  /* 0x000000ffff5f7224 */ /* 0x000fe200078e0014 */
[----:B------:R-:W-:Y:S02]  /*cec0*/  PRMT R20, R4, 0x5410, R5 ;  /* 0x0000541004147816 */ /* 0x000fe40000000005 */
[----:B------:R-:W-:Y:S01]  /*ced0*/  SHF.R.U32.HI R4, RZ, 0x10, R6 ;  /* 0x00000010ff047819 */ /* 0x000fe20000011606 */
[----:B------:R-:W-:Y:S01]  /*cee0*/  IMAD.MOV.U32 R83, RZ, RZ, R88 ;  /* 0x000000ffff537224 */ /* 0x000fe200078e0058 */
[----:B------:R-:W-:Y:S01]  /*cef0*/  SHF.R.U32.HI R6, RZ, 0x18, R6 ;  /* 0x00000018ff067819 */ /* 0x000fe20000011606 */
[----:B------:R-:W-:Y:S01]  /*cf00*/  IMAD.MOV.U32 R88, RZ, RZ, R107 ;  /* 0x000000ffff587224 */ /* 0x000fe200078e006b */
[----:B------:R-:W-:Y:S01]  /*cf10*/  LOP3.LUT R4, R4, 0xff, RZ, 0xc0, !PT ;  /* 0x000000ff04047812 */ /* 0x000fe200078ec0ff */
[----:B------:R-:W-:-:S02]  /*cf20*/  IMAD.MOV.U32 R107, RZ, RZ, R73 ;  /* 0x000000ffff6b7224 */ /* 0x000fc400078e0049 */
[----:B------:R-:W-:Y:S01]  /*cf30*/  IMAD.MOV.U32 R73, RZ, RZ, R19 ;  /* 0x000000ffff497224 */ /* 0x000fe200078e0013 */
[----:B------:R-:W-:Y:S02]  /*cf40*/  PRMT R19, R4, 0x5410, R6 ;  /* 0x0000541004137816 */ /* 0x000fe40000000006 */
[----:B------:R-:W-:-:S04]  /*cf50*/  SHF.R.U32.HI R4, RZ, 0x8, R11 ;  /* 0x00000008ff047819 */ /* 0x000fc8000001160b */
[----:B------:R-:W-:Y:S02]  /*cf60*/  PRMT R14, R14, 0x5410, R4 ;  /* 0x000054100e0e7816 */ /* 0x000fe40000000004 */
[----:B------:R-:W-:-:S04]  /*cf70*/  LOP3.LUT R4, R13, 0xff, RZ, 0xc0, !PT ;  /* 0x000000ff0d047812 */ /* 0x000fc800078ec0ff */
[----:B------:R-:W-:Y:S02]  /*cf80*/  PRMT R38, R4, 0x5410, R12 ;  /* 0x0000541004267816 */ /* 0x000fe4000000000c */
[----:B------:R-:W-:Y:S01]  /*cf90*/  LOP3.LUT R4, R3, 0xffff, RZ, 0xc0, !PT ;  /* 0x0000ffff03047812 */ /* 0x000fe200078ec0ff */
[----:B------:R-:W-:-:S03]  /*cfa0*/  IMAD.MOV.U32 R77, RZ, RZ, R67 ;  /* 0x000000ffff4d7224 */ /* 0x000fc600078e0043 */
[----:B------:R-:W-:Y:S02]  /*cfb0*/  SHF.R.U32.HI R5, RZ, 0x8, R4 ;  /* 0x00000008ff057819 */ /* 0x000fe40000011604 */
[----:B------:R-:W-:Y:S01]  /*cfc0*/  LOP3.LUT R4, R3, 0xff, RZ, 0xc0, !PT ;  /* 0x000000ff03047812 */ /* 0x000fe200078ec0ff */
[----:B------:R-:W-:-:S03]  /*cfd0*/  IMAD.MOV.U32 R67, RZ, RZ, R62 ;  /* 0x000000ffff437224 */ /* 0x000fc600078e003e */
[----:B------:R-:W-:Y:S02]  /*cfe0*/  PRMT R62, R4, 0x5410, R5 ;  /* 0x00005410043e7816 */ /* 0x000fe40000000005 */
[--C-:B------:R-:W-:Y:S02]  /*cff0*/  SHF.R.U32.HI R5, RZ, 0x10, R3.reuse ;  /* 0x00000010ff057819 */ /* 0x100fe40000011603 */
[----:B------:R-:W-:Y:S02]  /*d000*/  SHF.R.U32.HI R4, RZ, 0x18, R3 ;  /* 0x00000018ff047819 */ /* 0x000fe40000011603 */
[----:B------:R-:W-:Y:S01]  /*d010*/  LOP3.LUT R3, R5, 0xff, RZ, 0xc0, !PT ;  /* 0x000000ff05037812 */ /* 0x000fe200078ec0ff */
[----:B------:R-:W-:-:S03]  /*d020*/  IMAD.MOV.U32 R92, RZ, RZ, R147 ;  /* 0x000000ffff5c7224 */ /* 0x000fc600078e0093 */
[----:B------:R-:W-:Y:S02]  /*d030*/  PRMT R55, R3, 0x5410, R4 ;  /* 0x0000541003377816 */ /* 0x000fe40000000004 */
[----:B------:R-:W-:Y:S01]  /*d040*/  SHF.R.U32.HI R3, RZ, 0x8, R7 ;  /* 0x00000008ff037819 */ /* 0x000fe20000011607 */
[----:B------:R-:W-:Y:S02]  /*d050*/  IMAD.MOV.U32 R147, RZ, RZ, R61 ;  /* 0x000000ffff937224 */ /* 0x000fe400078e003d */
[----:B------:R-:W-:Y:S01]  /*d060*/  IMAD.WIDE.U32 R6, R15, -0x2daee0ad, RZ ;  /* 0xd2511f530f067825 */ /* 0x000fe200078e00ff */
[----:B------:R-:W-:Y:S02]  /*d070*/  PRMT R61, R10, 0x5410, R3 ;  /* 0x000054100a3d7816 */ /* 0x000fe40000000003 */
[----:B------:R-:W-:Y:S01]  /*d080*/  LOP3.LUT R3, R9, 0xff, RZ, 0xc0, !PT ;  /* 0x000000ff09037812 */ /* 0x000fe200078ec0ff */
[----:B------:R-:W-:Y:S01]  /*d090*/  IMAD.WIDE.U32 R12, R16, -0x2daee0ad, RZ ;  /* 0xd2511f53100c7825 */ /* 0x000fe200078e00ff */
[----:B------:R-:W-:-:S02]  /*d0a0*/  LOP3.LUT R4, R7, UR18, R204, 0x96, !PT ;  /* 0x0000001207047c12 */ /* 0x000fc4000f8e96cc */
[----:B------:R-:W-:Y:S02]  /*d0b0*/  PRMT R39, R3, 0x5410, R8 ;  /* 0x0000541003277816 */ /* 0x000fe40000000008 */
        /* <DEDUP_REMOVED lines=11> */
[----:B------:R-:W-:Y:S02]  /*d170*/  LOP3.LUT R10, R7, UR13, R10, 0x96, !PT ;  /* 0x0000000d070a7c12 */ /* 0x000fe4000f8e960a */
[C---:B------:R-:W-:Y:S02]  /*d180*/  LOP3.LUT R3, R4.reuse, 0xffff, RZ, 0xc0, !PT ;  /* 0x0000ffff04037812 */ /* 0x040fe400078ec0ff */
[----:B------:R-:W-:Y:S01]  /*d190*/  LOP3.LUT R7, R5, UR39, R6, 0x96, !PT ;  /* 0x0000002705077c12 */ /* 0x000fe2000f8e9606 */
[----:B------:R-:W-:Y:S01]  /*d1a0*/  STG.E.U16 desc[UR32][R46.64+0x42], R80 ;  /* 0x000042502e007986 */ /* 0x000fe2000c101520 */
[----:B------:R-:W-:Y:S02]  /*d1b0*/  LOP3.LUT R6, R4, 0xff, RZ, 0xc0, !PT ;  /* 0x000000ff04067812 */ /* 0x000fe400078ec0ff */
[----:B------:R-:W-:Y:S01]  /*d1c0*/  SHF.R.U32.HI R3, RZ, 0x8, R3 ;  /* 0x00000008ff037819 */ /* 0x000fe20000011603 */
[----:B------:R-:W-:Y:S01]  /*d1d0*/  STG.E.U16 desc[UR32][R44.64+0x40], R51 ;  /* 0x000040332c007986 */ /* 0x000fe2000c101520 */
[----:B------:R-:W-:-:S03]  /*d1e0*/  SHF.R.U32.HI R5, RZ, 0x10, R4 ;  /* 0x00000010ff057819 */ /* 0x000fc60000011604 */
[----:B------:R-:W-:Y:S01]  /*d1f0*/  STG.E.U16 desc[UR32][R44.64+0x42], R56 ;  /* 0x000042382c007986 */ /* 0x000fe2000c101520 */
[----:B------:R-:W-:-:S03]  /*d200*/  PRMT R60, R6, 0x5410, R3 ;  /* 0x00005410063c7816 */ /* 0x000fc60000000003 */
[----:B------:R-:W-:Y:S01]  /*d210*/  STG.E.U16 desc[UR32][R42.64+0x40], R54 ;  /* 0x000040362a007986 */ /* 0x000fe2000c101520 */
[----:B------:R-:W-:-:S03]  /*d220*/  SHF.R.U32.HI R4, RZ, 0x18, R4 ;  /* 0x00000018ff047819 */ /* 0x000fc60000011604 */
[----:B------:R-:W-:Y:S01]  /*d230*/  STG.E.U16 desc[UR32][R42.64+0x42], R59 ;  /* 0x0000423b2a007986 */ /* 0x000fe2000c101520 */
[----:B------:R-:W-:-:S03]  /*d240*/  LOP3.LUT R3, R5, 0xff, RZ, 0xc0, !PT ;  /* 0x000000ff05037812 */ /* 0x000fc600078ec0ff */
[----:B------:R1:W-:Y:S02]  /*d250*/  STG.E.U16 desc[UR32][R40.64+0x52], R87 ;  /* 0x0000525728007986 */ /* 0x0003e4000c101520 */
[----:B-1----:R-:W-:Y:S02]  /*d260*/  IMAD.MOV.U32 R87, RZ, RZ, R67 ;  /* 0x000000ffff577224 */ /* 0x002fe400078e0043 */
[----:B------:R-:W-:Y:S02]  /*d270*/  IMAD.MOV.U32 R67, RZ, RZ, R88 ;  /* 0x000000ffff437224 */ /* 0x000fe400078e0058 */
[----:B------:R-:W-:Y:S02]  /*d280*/  IMAD.MOV.U32 R88, RZ, RZ, R111 ;  /* 0x000000ffff587224 */ /* 0x000fe400078e006f */
[----:B------:R-:W-:Y:S01]  /*d290*/  IMAD.MOV.U32 R111, RZ, RZ, R31 ;  /* 0x000000ffff6f7224 */ /* 0x000fe200078e001f */
[----:B------:R-:W-:Y:S01]  /*d2a0*/  PRMT R31, R3, 0x5410, R4 ;  /* 0x00005410031f7816 */ /* 0x000fe20000000004 */
[----:B------:R-:W-:-:S03]  /*d2b0*/  IMAD.WIDE.U32 R4, R10, -0x2daee0ad, RZ ;  /* 0xd2511f530a047825 */ /* 0x000fc600078e00ff */
[C---:B------:R-:W-:Y:S02]  /*d2c0*/  LOP3.LUT R3, R4.reuse, 0xffff, RZ, 0xc0, !PT ;  /* 0x0000ffff04037812 */ /* 0x040fe400078ec0ff */
[----:B------:R-:W-:Y:S02]  /*d2d0*/  LOP3.LUT R6, R5, UR40, R8, 0x96, !PT ;  /* 0x0000002805067c12 */ /* 0x000fe4000f8e9608 */
[----:B------:R-:W-:Y:S02]  /*d2e0*/  SHF.R.U32.HI R3, RZ, 0x8, R3 ;  /* 0x00000008ff037819 */ /* 0x000fe40000011603 */
[----:B------:R-:W-:-:S04]  /*d2f0*/  LOP3.LUT R5, R4, 0xff, RZ, 0xc0, !PT ;  /* 0x000000ff04057812 */ /* 0x000fc800078ec0ff */
[----:B------:R-:W-:Y:S01]  /*d300*/  PRMT R29, R5, 0x5410, R3 ;  /* 0x00005410051d7816 */ /* 0x000fe20000000003 */
[----:B------:R-:W-:Y:S01]  /*d310*/  IMAD.U32 R3, RZ, RZ, UR23 ;  /* 0x00000017ff037e24 */ /* 0x000fe2000f8e00ff */
[----:B------:R-:W-:-:S04]  /*d320*/  SHF.R.U32.HI R5, RZ, 0x10, R4 ;  /* 0x00000010ff057819 */ /* 0x000fc80000011604 */
[----:B------:R-:W-:Y:S02]  /*d330*/  LEA R3, R3, UR23, 0x10 ;  /* 0x0000001703037c11 */ /* 0x000fe4000f8e80ff */
[----:B------:R-:W-:Y:S01]  /*d340*/  SHF.R.U32.HI R8, RZ, 0x18, R4 ;  /* 0x00000018ff087819 */ /* 0x000fe20000011604 */
[----:B------:R1:W-:Y:S02]  /*d350*/  STG.E.U16 desc[UR32][R40.64+0x50], R89 ;  /* 0x0000505928007986 */ /* 0x0003e4000c101520 */
[----:B------:R-:W-:Y:S02]  /*d360*/  HSET2.LE.AND R4, R22, R3, PT ;  /* 0x0000000316047233 */ /* 0x000fe40003803000 */
[----:B------:R-:W-:-:S04]  /*d370*/  LOP3.LUT R5, R5, 0xff, RZ, 0xc0, !PT ;  /* 0x000000ff05057812 */ /* 0x000fc800078ec0ff */
[----:B------:R-:W-:Y:S01]  /*d380*/  PRMT R30, R5, 0x5410, R8 ;  /* 0x00005410051e7816 */ /* 0x000fe20000000008 */
[----:B-1----:R-:W-:Y:S02]  /*d390*/  IMAD.MOV.U32 R89, RZ, RZ, R147 ;  /* 0x000000ffff597224 */ /* 0x002fe400078e0093 */
[----:B------:R-:W-:Y:S01]  /*d3a0*/  IMAD.MOV.U32 R147, RZ, RZ, R104 ;  /* 0x000000ffff937224 */ /* 0x000fe200078e0068 */
[----:B------:R-:W-:Y:S02]  /*d3b0*/  LOP3.LUT R104, R4, R171, RZ, 0xc0, !PT ;  /* 0x000000ab04687212 */ /* 0x000fe400078ec0ff */
[----:B------:R-:W-:-:S04]  /*d3c0*/  LOP3.LUT R4, R7, 0xffff, RZ, 0xc0, !PT ;  /* 0x0000ffff07047812 */ /* 0x000fc800078ec0ff */
[----:B------:R-:W-:Y:S02]  /*d3d0*/  SHF.R.U32.HI R5, RZ, 0x8, R4 ;  /* 0x00000008ff057819 */ /* 0x000fe40000011604 */
[----:B------:R-:W-:Y:S01]  /*d3e0*/  LOP3.LUT R4, R7, 0xff, RZ, 0xc0, !PT ;  /* 0x000000ff07047812 */ /* 0x000fe200078ec0ff */
[----:B------:R-:W-:-:S03]  /*d3f0*/  IMAD.MOV.U32 R171, RZ, RZ, R70 ;  /* 0x000000ffffab7224 */ /* 0x000fc600078e0046 */
[----:B------:R-:W-:Y:S02]  /*d400*/  PRMT R22, R4, 0x5410, R5 ;  /* 0x0000541004167816 */ /* 0x000fe40000000005 */
[----:B------:R-:W-:Y:S02]  /*d410*/  HSET2.LE.AND R4, R21, R3, PT ;  /* 0x0000000315047233 */ /* 0x000fe40003803000 */
[----:B------:R-:W-:Y:S01]  /*d420*/  SHF.R.U32.HI R5, RZ, 0x10, R7 ;  /* 0x00000010ff057819 */ /* 0x000fe20000011607 */
[----:B------:R-:W-:Y:S01]  /*d430*/  IMAD.MOV.U32 R70, RZ, RZ, R69 ;  /* 0x000000ffff467224 */ /* 0x000fe200078e0045 */
[----:B------:R-:W-:Y:S01]  /*d440*/  SHF.R.U32.HI R7, RZ, 0x18, R7 ;  /* 0x00000018ff077819 */ /* 0x000fe20000011607 */
[----:B------:R-:W-:Y:S01]  /*d450*/  IMAD.MOV.U32 R69, RZ, RZ, R105 ;  /* 0x000000ffff457224 */ /* 0x000fe200078e0069 */
[----:B------:R-:W-:Y:S02]  /*d460*/  LOP3.LUT R5, R5, 0xff, RZ, 0xc0, !PT ;  /* 0x000000ff05057812 */ /* 0x000fe400078ec0ff */
[----:B------:R-:W-:-:S02]  /*d470*/  LOP3.LUT R105, R4, R170, RZ, 0xc0, !PT ;  /* 0x000000aa04697212 */ /* 0x000fc400078ec0ff */
[C---:B------:R-:W-:Y:S02]  /*d480*/  LOP3.LUT R4, R6.reuse, 0xffff, RZ, 0xc0, !PT ;  /* 0x0000ffff06047812 */ /* 0x040fe400078ec0ff */
[----:B------:R-:W-:Y:S02]  /*d490*/  PRMT R15, R5, 0x5410, R7 ;  /* 0x00005410050f7816 */ /* 0x000fe40000000007 */
[----:B------:R-:W-:Y:S02]  /*d4a0*/  SHF.R.U32.HI R5, RZ, 0x8, R4 ;  /* 0x00000008ff057819 */ /* 0x000fe40000011604 */
[----:B------:R-:W-:Y:S01]  /*d4b0*/  LOP3.LUT R4, R6, 0xff, RZ, 0xc0, !PT ;  /* 0x000000ff06047812 */ /* 0x000fe200078ec0ff */
[----:B------:R-:W-:Y:S02]  /*d4c0*/  IMAD.MOV.U32 R170, RZ, RZ, R95 ;  /* 0x000000ffffaa7224 */ /* 0x000fe400078e005f */
[----:B------:R-:W-:Y:S01]  /*d4d0*/  IMAD.MOV.U32 R95, RZ, RZ, R23 ;  /* 0x000000ffff5f7224 */ /* 0x000fe200078e0017 */
[----:B------:R-:W-:-:S02]  /*d4e0*/  PRMT R23, R4, 0x5410, R5 ;  /* 0x0000541004177816 */ /* 0x000fc40000000005 */
[--C-:B------:R-:W-:Y:S02]  /*d4f0*/  SHF.R.U32.HI R4, RZ, 0x10, R6.reuse ;  /* 0x00000010ff047819 */ /* 0x100fe40000011606 */
[----:B------:R-:W-:Y:S02]  /*d500*/  SHF.R.U32.HI R7, RZ, 0x18, R6 ;  /* 0x00000018ff077819 */ /* 0x000fe40000011606 */
[----:B------:R-:W-:Y:S02]  /*d510*/  LOP3.LUT R6, R4, 0xff, RZ, 0xc0, !PT ;  /* 0x000000ff04067812 */ /* 0x000fe400078ec0ff */
[--C-:B------:R-:W-:Y:S01]  /*d520*/  HSET2.LE.AND R4, R32, R3.reuse, PT ;  /* 0x0000000320047233 */ /* 0x100fe20003803000 */
[----:B------:R1:W-:Y:S01]  /*d530*/  STG.E.U16 desc[UR32][R46.64+0x52], R93 ;  /* 0x0000525d2e007986 */ /* 0x0003e2000c101520 */
[----:B------:R-:W-:Y:S02]  /*d540*/  IMAD.MOV.U32 R81, RZ, RZ, R143 ;  /* 0x000000ffff517224 */ /* 0x000fe400078e008f */
[----:B------:R-:W-:Y:S01]  /*d550*/  IMAD.MOV.U32 R143, RZ, RZ, R110 ;  /* 0x000000ffff8f7224 */ /* 0x000fe200078e006e */
[----:B------:R-:W-:Y:S01]  /*d560*/  HSET2.LE.AND R5, R34, R3, PT ;  /* 0x0000000322057233 */ /* 0x000fe20003803000 */
[----:B------:R-:W-:-:S02]  /*d570*/  IMAD.MOV.U32 R79, RZ, RZ, R144 ;  /* 0x000000ffff4f7224 */ /* 0x000fc400078e0090 */
[----:B------:R-:W-:Y:S02]  /*d580*/  IMAD.MOV.U32 R144, RZ, RZ, R88 ;  /* 0x000000ffff907224 */ /* 0x000fe400078e0058 */
[----:B------:R-:W-:Y:S01]  /*d590*/  IMAD.MOV.U32 R88, RZ, RZ, R94 ;  /* 0x000000ffff587224 */ /* 0x000fe200078e005e */
[----:B------:R-:W-:Y:S01]  /*d5a0*/  PRMT R21, R6, 0x5410, R7 ;  /* 0x0000541006157816 */ /* 0x000fe20000000007 */
[----:B------:R-:W-:Y:S02]  /*d5b0*/  IMAD.MOV.U32 R94, RZ, RZ, R90 ;  /* 0x000000ffff5e7224 */ /* 0x000fe400078e005a */
[----:B-1----:R-:W-:Y:S02]  /*d5c0*/  IMAD.MOV.U32 R93, RZ, RZ, R67 ;  /* 0x000000ffff5d7224 */ /* 0x002fe400078e0043 */
[----:B------:R-:W-:Y:S01]  /*d5d0*/  IMAD.MOV.U32 R67, RZ, RZ, R107 ;  /* 0x000000ffff437224 */ /* 0x000fe200078e006b */
[----:B------:R-:W-:Y:S02]  /*d5e0*/  LOP3.LUT R107, R4, R168, RZ, 0xc0, !PT ;  /* 0x000000a8046b7212 */ /* 0x000fe400078ec0ff */
[----:B------:R-:W-:-:S05]  /*d5f0*/  HSET2.LE.AND R4, R28, R3, PT ;  /* 0x000000031c047233 */ /* 0x000fca0003803000 */
[----:B------:R-:W-:Y:S02]  /*d600*/  LOP3.LUT R110, R4, R161, RZ, 0xc0, !PT ;  /* 0x000000a1046e7212 */ /* 0x000fe400078ec0ff */
[----:B------:R-:W-:Y:S01]  /*d610*/  HSET2.LE.AND R4, R17, R3, PT ;  /* 0x0000000311047233 */ /* 0x000fe20003803000 */
[----:B------:R-:W-:Y:S01]  /*d620*/  IMAD.MOV.U32 R90, RZ, RZ, R106 ;  /* 0x000000ffff5a7224 */ /* 0x000fe200078e006a */
[----:B------:R-:W-:-:S03]  /*d630*/  LOP3.LUT R106, R5, R169, RZ, 0xc0, !PT ;  /* 0x000000a9056a7212 */ /* 0x000fc600078ec0ff */
[----:B------:R-:W-:Y:S02]  /*d640*/  LOP3.LUT R101, R4, R101, RZ, 0xc0, !PT ;  /* 0x0000006504657212 */ /* 0x000fe400078ec0ff */
[----:B------:R-:W-:Y:S02]  /*d650*/  LOP3.LUT R4, R139, UR45, RZ, 0x3c, !PT ;  /* 0x0000002d8b047c12 */ /* 0x000fe4000f8e3cff */
[--C-:B------:R-:W-:Y:S02]  /*d660*/  HSET2.LE.AND R6, R25, R3.reuse, PT ;  /* 0x0000000319067233 */ /* 0x100fe40003803000 */
[----:B------:R-:W-:Y:S01]  /*d670*/  HSET2.LE.AND R5, R24, R3, PT ;  /* 0x0000000318057233 */ /* 0x000fe20003803000 */
[----:B------:R-:W-:Y:S02]  /*d680*/  IMAD.MOV.U32 R80, RZ, RZ, R142 ;  /* 0x000000ffff507224 */ /* 0x000fe400078e008e */
[----:B------:R-:W-:-:S04]  /*d690*/  IMAD.WIDE.U32 R12, R4, -0x326172a9, RZ ;  /* 0xcd9e8d57040c7825 */ /* 0x000fc800078e00ff */
[----:B------:R-:W-:Y:S01]  /*d6a0*/  IMAD.MOV.U32 R169, RZ, RZ, R108 ;  /* 0x000000ffffa97224 */ /* 0x000fe200078e006c */
[----:B------:R-:W-:Y:S01]  /*d6b0*/  LOP3.LUT R108, R6, R166, RZ, 0xc0, !PT ;  /* 0x000000a6066c7212 */ /* 0x000fe200078ec0ff */
[----:B------:R-:W-:Y:S01]  /*d6c0*/  IMAD.MOV.U32 R142, RZ, RZ, R109 ;  /* 0x000000ffff8e7224 */ /* 0x000fe200078e006d */
[----:B------:R-:W-:Y:S02]  /*d6d0*/  LOP3.LUT R109, R5, R165, RZ, 0xc0, !PT ;  /* 0x000000a5056d7212 */ /* 0x000fe400078ec0ff */
[--C-:B------:R-:W-:Y:S02]  /*d6e0*/  HSET2.LE.AND R6, R26, R3.reuse, PT ;  /* 0x000000031a067233 */ /* 0x100fe40003803000 */
[----:B------:R-:W-:Y:S01]  /*d6f0*/  HSET2.LE.AND R5, R18, R3, PT ;  /* 0x0000000312057233 */ /* 0x000fe20003803000 */
[----:B------:R-:W-:Y:S01]  /*d700*/  IMAD.MOV.U32 R82, RZ, RZ, R146 ;  /* 0x000000ffff527224 */ /* 0x000fe200078e0092 */
[----:B------:R-:W-:Y:S01]  /*d710*/  LOP3.LUT R4, R13, UR21, R80, 0x96, !PT ;  /* 0x000000150d047c12 */ /* 0x000fe2000f8e9650 */
[----:B------:R-:W-:Y:S01]  /*d720*/  IMAD.MOV.U32 R146, RZ, RZ, R111 ;  /* 0x000000ffff927224 */ /* 0x000fe200078e006f */
[----:B------:R-:W-:-:S02]  /*d730*/  LOP3.LUT R111, R6, R163, RZ, 0xc0, !PT ;  /* 0x000000a3066f7212 */ /* 0x000fc400078ec0ff */
[----:B------:R-:W-:Y:S01]  /*d740*/  LOP3.LUT R100, R5, R100, RZ, 0xc0, !PT ;  /* 0x0000006405647212 */ /* 0x000fe200078ec0ff */
        /* <DEDUP_REMOVED lines=10> */
[----:B------:R-:W-:-:S05]  /*d7f0*/  LOP3.LUT R6, R5, UR14, R6, 0x96, !PT ;  /* 0x0000000e05067c12 */ /* 0x000fca000f8e9606 */
[----:B------:R-:W-:-:S05]  /*d800*/  IMAD.WIDE.U32 R6, R6, -0x326172a9, RZ ;  /* 0xcd9e8d5706067825 */ /* 0x000fca00078e00ff */
[----:B------:R-:W-:Y:S01]  /*d810*/  LOP3.LUT R11, R7, UR13, R8, 0x96, !PT ;  /* 0x0000000d070b7c12 */ /* 0x000fe2000f8e9608 */
[----:B------:R-:W-:-:S05]  /*d820*/  IMAD.WIDE.U32 R8, R9, -0x2daee0ad, RZ ;  /* 0xd2511f5309087825 */ /* 0x000fca00078e00ff */
[----:B------:R-:W-:-:S05]  /*d830*/  LOP3.LUT R4, R9, UR12, R4, 0x96, !PT ;  /* 0x0000000c09047c12 */ /* 0x000fca000f8e9604 */
[----:B------:R-:W-:-:S05]  /*d840*/  IMAD.WIDE.U32 R4, R4, -0x326172a9, RZ ;  /* 0xcd9e8d5704047825 */ /* 0x000fca00078e00ff */
[----:B------:R-:W-:Y:S02]  /*d850*/  LOP3.LUT R7, R5, UR39, R6, 0x96, !PT ;  /* 0x0000002705077c12 */ /* 0x000fe4000f8e9606 */
[C---:B------:R-:W-:Y:S02]  /*d860*/  LOP3.LUT R5, R4.reuse, 0xffff, RZ, 0xc0, !PT ;  /* 0x0000ffff04057812 */ /* 0x040fe400078ec0ff */
[----:B------:R-:W-:Y:S02]  /*d870*/  LOP3.LUT R10, R4, 0xff, RZ, 0xc0, !PT ;  /* 0x000000ff040a7812 */ /* 0x000fe400078ec0ff */
[--C-:B------:R-:W-:Y:S02]  /*d880*/  SHF.R.U32.HI R9, RZ, 0x10, R4.reuse ;  /* 0x00000010ff097819 */ /* 0x100fe40000011604 */
[----:B------:R-:W-:Y:S02]  /*d890*/  SHF.R.U32.HI R6, RZ, 0x18, R4 ;  /* 0x00000018ff067819 */ /* 0x000fe40000011604 */
[----:B------:R-:W-:-:S04]  /*d8a0*/  SHF.R.U32.HI R4, RZ, 0x8, R5 ;  /* 0x00000008ff047819 */ /* 0x000fc80000011605 */
[----:B------:R-:W-:Y:S02]  /*d8b0*/  PRMT R28, R10, 0x5410, R4 ;  /* 0x000054100a1c7816 */ /* 0x000fe40000000004 */
[----:B------:R-:W-:-:S04]  /*d8c0*/  LOP3.LUT R4, R9, 0xff, RZ, 0xc0, !PT ;  /* 0x000000ff09047812 */ /* 0x000fc800078ec0ff */
[----:B------:R-:W-:Y:S01]  /*d8d0*/  PRMT R18, R4, 0x5410, R6 ;  /* 0x0000541004127816 */ /* 0x000fe20000000006 */
[----:B------:R-:W-:-:S05]  /*d8e0*/  IMAD.WIDE.U32 R4, R11, -0x2daee0ad, RZ ;  /* 0xd2511f530b047825 */ /* 0x000fca00078e00ff */
[----:B------:R-:W-:Y:S02]  /*d8f0*/  LOP3.LUT R6, R5, UR40, R8, 0x96, !PT ;  /* 0x0000002805067c12 */ /* 0x000fe4000f8e9608 */
[----:B------:R-:W-:-:S04]  /*d900*/  LOP3.LUT R5, R4, 0xffff, RZ, 0xc0, !PT ;  /* 0x0000ffff04057812 */ /* 0x000fc800078ec0ff */
[----:B------:R-:W-:Y:S02]  /*d910*/  SHF.R.U32.HI R8, RZ, 0x8, R5 ;  /* 0x00000008ff087819 */ /* 0x000fe40000011605 */
[----:B------:R-:W-:Y:S01]  /*d920*/  LOP3.LUT R5, R4, 0xff, RZ, 0xc0, !PT ;  /* 0x000000ff04057812 */ /* 0x000fe200078ec0ff */
[----:B------:R-:W-:-:S03]  /*d930*/  IMAD.MOV.U32 R141, RZ, RZ, R35 ;  /* 0x000000ffff8d7224 */ /* 0x000fc600078e0023 */
[----:B------:R-:W-:Y:S02]  /*d940*/  PRMT R35, R5, 0x5410, R8 ;  /* 0x0000541005237816 */ /* 0x000fe40000000008 */
[--C-:B------:R-:W-:Y:S02]  /*d950*/  SHF.R.U32.HI R5, RZ, 0x10, R4.reuse ;  /* 0x00000010ff057819 */ /* 0x100fe40000011604 */
[----:B------:R-:W-:Y:S02]  /*d960*/  SHF.R.U32.HI R8, RZ, 0x18, R4 ;  /* 0x00000018ff087819 */ /* 0x000fe40000011604 */
[----:B------:R-:W-:Y:S02]  /*d970*/  HSET2.LE.AND R4, R27, R3, PT ;  /* 0x000000031b047233 */ /* 0x000fe40003803000 */
[----:B------:R-:W-:-:S03]  /*d980*/  LOP3.LUT R5, R5, 0xff, RZ, 0xc0, !PT ;  /* 0x000000ff05057812 */ /* 0x000fc600078ec0ff */
[----:B------:R-:W-:Y:S02]  /*d990*/  LOP3.LUT R102, R4, R102, RZ, 0xc0, !PT ;  /* 0x0000006604667212 */ /* 0x000fe400078ec0ff */
[----:B------:R-:W-:Y:S02]  /*d9a0*/  LOP3.LUT R4, R7, 0xffff, RZ, 0xc0, !PT ;  /* 0x0000ffff07047812 */ /* 0x000fe400078ec0ff */
[----:B------:R-:W-:Y:S02]  /*d9b0*/  PRMT R34, R5, 0x5410, R8 ;  /* 0x0000541005227816 */ /* 0x000fe40000000008 */
[----:B------:R-:W-:Y:S02]  /*d9c0*/  SHF.R.U32.HI R5, RZ, 0x8, R4 ;  /* 0x00000008ff057819 */ /* 0x000fe40000011604 */
[----:B------:R-:W-:-:S04]  /*d9d0*/  LOP3.LUT R4, R7, 0xff, RZ, 0xc0, !PT ;  /* 0x000000ff07047812 */ /* 0x000fc800078ec0ff */
[----:B------:R-:W-:Y:S02]  /*d9e0*/  PRMT R32, R4, 0x5410, R5 ;  /* 0x0000541004207816 */ /* 0x000fe40000000005 */
[----:B------:R-:W-:Y:S02]  /*d9f0*/  HSET2.LE.AND R4, R33, R3, PT ;  /* 0x0000000321047233 */ /* 0x000fe40003803000 */
[--C-:B------:R-:W-:Y:S02]  /*da00*/  SHF.R.U32.HI R5, RZ, 0x10, R7.reuse ;  /* 0x00000010ff057819 */ /* 0x100fe40000011607 */
[----:B------:R-:W-:Y:S02]  /*da10*/  SHF.R.U32.HI R7, RZ, 0x18, R7 ;  /* 0x00000018ff077819 */ /* 0x000fe40000011607 */
[----:B------:R-:W-:Y:S02]  /*da20*/  LOP3.LUT R5, R5, 0xff, RZ, 0xc0, !PT ;  /* 0x000000ff05057812 */ /* 0x000fe400078ec0ff */
[----:B------:R-:W-:-:S02]  /*da30*/  LOP3.LUT R103, R4, R103, RZ, 0xc0, !PT ;  /* 0x0000006704677212 */ /* 0x000fc400078ec0ff */
[C---:B------:R-:W-:Y:S02]  /*da40*/  LOP3.LUT R4, R6.reuse, 0xffff, RZ, 0xc0, !PT ;  /* 0x0000ffff06047812 */ /* 0x040fe400078ec0ff */
[----:B------:R-:W-:Y:S02]  /*da50*/  PRMT R17, R5, 0x5410, R7 ;  /* 0x0000541005117816 */ /* 0x000fe40000000007 */
[----:B------:R-:W-:Y:S02]  /*da60*/  SHF.R.U32.HI R5, RZ, 0x8, R4 ;  /* 0x00000008ff057819 */ /* 0x000fe40000011604 */
[----:B------:R-:W-:-:S04]  /*da70*/  LOP3.LUT R4, R6, 0xff, RZ, 0xc0, !PT ;  /* 0x000000ff06047812 */ /* 0x000fc800078ec0ff */
[----:B------:R-:W-:Y:S02]  /*da80*/  PRMT R16, R4, 0x5410, R5 ;  /* 0x0000541004107816 */ /* 0x000fe40000000005 */
[--C-:B------:R-:W-:Y:S02]  /*da90*/  SHF.R.U32.HI R4, RZ, 0x10, R6.reuse ;  /* 0x00000010ff047819 */ /* 0x100fe40000011606 */
[----:B------:R-:W-:Y:S02]  /*daa0*/  SHF.R.U32.HI R6, RZ, 0x18, R6 ;  /* 0x00000018ff067819 */ /* 0x000fe40000011606 */
[----:B------:R-:W-:Y:S01]  /*dab0*/  LOP3.LUT R4, R4, 0xff, RZ, 0xc0, !PT ;  /* 0x000000ff04047812 */ /* 0x000fe200078ec0ff */
[----:B------:R-:W-:Y:S01]  /*dac0*/  IMAD.MOV.U32 R168, RZ, RZ, R64 ;  /* 0x000000ffffa87224 */ /* 0x000fe200078e0040 */
[----:B------:R-:W-:Y:S02]  /*dad0*/  HSET2.LE.AND R5, R37, R3, PT ;  /* 0x0000000325057233 */ /* 0x000fe40003803000 */
[----:B------:R-:W-:-:S02]  /*dae0*/  PRMT R64, R4, 0x5410, R6 ;  /* 0x0000541004407816 */ /* 0x000fc40000000006 */
[--C-:B------:R-:W-:Y:S02]  /*daf0*/  HSET2.LE.AND R4, R36, R3.reuse, PT ;  /* 0x0000000324047233 */ /* 0x100fe40003803000 */
[----:B------:R-:W-:Y:S02]  /*db00*/  LOP3.LUT R96, R5, R96, RZ, 0xc0, !PT ;  /* 0x0000006005607212 */ /* 0x000fe400078ec0ff */
[--C-:B------:R-:W-:Y:S02]  /*db10*/  HSET2.LE.AND R5, R19, R3.reuse, PT ;  /* 0x0000000313057233 */ /* 0x100fe40003803000 */
[----:B------:R-:W-:Y:S02]  /*db20*/  LOP3.LUT R97, R4, R97, RZ, 0xc0, !PT ;  /* 0x0000006104617212 */ /* 0x000fe400078ec0ff */
[----:B------:R-:W-:Y:S02]  /*db30*/  HSET2.LE.AND R4, R14, R3, PT ;  /* 0x000000030e047233 */ /* 0x000fe40003803000 */
[----:B------:R-:W-:-:S02]  /*db40*/  LOP3.LUT R8, R13, UR21, R74, 0x96, !PT ;  /* 0x000000150d087c12 */ /* 0x000fc4000f8e964a */
[----:B------:R-:W-:Y:S02]  /*db50*/  LOP3.LUT R7, R131, UR19, R12, 0x96, !PT ;  /* 0x0000001383077c12 */ /* 0x000fe4000f8e960c */
[----:B------:R-:W-:Y:S02]  /*db60*/  LOP3.LUT R57, R5, R148, RZ, 0xc0, !PT ;  /* 0x0000009405397212 */ /* 0x000fe400078ec0ff */
[----:B------:R-:W-:Y:S01]  /*db70*/  LOP3.LUT R58, R4, R91, RZ, 0xc0, !PT ;  /* 0x0000005b043a7212 */ /* 0x000fe200078ec0ff */
[----:B------:R-:W-:Y:S01]  /*db80*/  IMAD.WIDE.U32 R4, R8, -0x2daee0ad, RZ ;  /* 0xd2511f5308047825 */ /* 0x000fe200078e00ff */
[----:B------:R-:W-:-:S03]  /*db90*/  HSET2.LE.AND R6, R20, R3, PT ;  /* 0x0000000314067233 */ /* 0x000fc60003803000 */
[----:B------:R-:W-:Y:S01]  /*dba0*/  IMAD.WIDE.U32 R10, R7, -0x2daee0ad, RZ ;  /* 0xd2511f53070a7825 */ /* 0x000fe200078e00ff */
[----:B------:R-:W-:Y:S02]  /*dbb0*/  LOP3.LUT R5, R5, UR18, R240, 0x96, !PT ;  /* 0x0000001205057c12 */ /* 0x000fe4000f8e96f0 */
[----:B------:R-:W-:Y:S02]  /*dbc0*/  LOP3.LUT R56, R6, R158, RZ, 0xc0, !PT ;  /* 0x0000009e06387212 */ /* 0x000fe400078ec0ff */
[----:B------:R-:W-:Y:S01]  /*dbd0*/  LOP3.LUT R4, R11, UR16, R4, 0x96, !PT ;  /* 0x000000100b047c12 */ /* 0x000fe2000f8e9604 */
[----:B------:R-:W-:-:S04]  /*dbe0*/  IMAD.WIDE.U32 R6, R5, -0x326172a9, RZ ;  /* 0xcd9e8d5705067825 */ /* 0x000fc800078e00ff */
[----:B------:R-:W-:Y:S01]  /*dbf0*/  IMAD.WIDE.U32 R8, R4, -0x326172a9, RZ ;  /* 0xcd9e8d5704087825 */ /* 0x000fe200078e00ff */
[----:B------:R-:W-:-:S04]  /*dc00*/  LOP3.LUT R4, R7, UR17, R130, 0x96, !PT ;  /* 0x0000001107047c12 */ /* 0x000fc8000f8e9682 */
[----:B------:R-:W-:Y:S01]  /*dc10*/  LOP3.LUT R7, R9, UR15, R6, 0x96, !PT ;  /* 0x0000000f09077c12 */ /* 0x000fe2000f8e9606 */
[----:B------:R-:W-:-:S05]  /*dc20*/  IMAD.WIDE.U32 R4, R4, -0x2daee0ad, RZ ;  /* 0xd2511f5304047825 */ /* 0x000fca00078e00ff */
[----:B------:R-:W-:Y:S01]  /*dc30*/  LOP3.LUT R6, R5, UR14, R10, 0x96, !PT ;  /* 0x0000000e05067c12 */ /* 0x000fe2000f8e960a */
[----:B------:R-:W-:-:S05]  /*dc40*/  IMAD.WIDE.U32 R10, R7, -0x2daee0ad, RZ ;  /* 0xd2511f53070a7825 */ /* 0x000fca00078e00ff */
[----:B------:R-:W-:Y:S01]  /*dc50*/  LOP3.LUT R4, R11, UR12, R4, 0x96, !PT ;  /* 0x0000000c0b047c12 */ /* 0x000fe2000f8e9604 */
[----:B------:R-:W-:-:S04]  /*dc60*/  IMAD.WIDE.U32 R6, R6, -0x326172a9, RZ ;  /* 0xcd9e8d5706067825 */ /* 0x000fc800078e00ff */
[----:B------:R-:W-:Y:S01]  /*dc70*/  IMAD.WIDE.U32 R4, R4, -0x326172a9, RZ ;  /* 0xcd9e8d5704047825 */ /* 0x000fe200078e00ff */
[----:B------:R-:W-:-:S04]  /*dc80*/  LOP3.LUT R8, R7, UR13, R8, 0x96, !PT ;  /* 0x0000000d07087c12 */ /* 0x000fc8000f8e9608 */
[----:B------:R-:W-:Y:S02]  /*dc90*/  LOP3.LUT R7, R5, UR39, R6, 0x96, !PT ;  /* 0x0000002705077c12 */ /* 0x000fe4000f8e9606 */
[C---:B------:R-:W-:Y:S02]  /*dca0*/  LOP3.LUT R6, R4.reuse, 0xffff, RZ, 0xc0, !PT ;  /* 0x0000ffff04067812 */ /* 0x040fe400078ec0ff */
[----:B------:R-:W-:Y:S02]  /*dcb0*/  LOP3.LUT R12, R4, 0xff, RZ, 0xc0, !PT ;  /* 0x000000ff040c7812 */ /* 0x000fe400078ec0ff */
[--C-:B------:R-:W-:Y:S02]  /*dcc0*/  SHF.R.U32.HI R11, RZ, 0x10, R4.reuse ;  /* 0x00000010ff0b7819 */ /* 0x100fe40000011604 */
[----:B------:R-:W-:Y:S02]  /*dcd0*/  SHF.R.U32.HI R9, RZ, 0x18, R4 ;  /* 0x00000018ff097819 */ /* 0x000fe40000011604 */
[----:B------:R-:W-:Y:S01]  /*dce0*/  LOP3.LUT R4, R7, 0xffff, RZ, 0xc0, !PT ;  /* 0x0000ffff07047812 */ /* 0x000fe200078ec0ff */
[----:B------:R-:W-:Y:S01]  /*dcf0*/  IMAD.MOV.U32 R166, RZ, RZ, R217 ;  /* 0x000000ffffa67224 */ /* 0x000fe200078e00d9 */
[----:B------:R-:W-:-:S02]  /*dd00*/  LEA R217, R2, UR4, 0x1 ;  /* 0x0000000402d97c11 */ /* 0x000fc4000f8e08ff */
[----:B------:R-:W-:Y:S02]  /*dd10*/  SHF.R.U32.HI R5, RZ, 0x8, R4 ;  /* 0x00000008ff057819 */ /* 0x000fe40000011604 */
[----:B------:R-:W-:Y:S02]  /*dd20*/  LOP3.LUT R4, R7, 0xff, RZ, 0xc0, !PT ;  /* 0x000000ff07047812 */ /* 0x000fe400078ec0ff */
[----:B------:R-:W-:Y:S02]  /*dd30*/  HSET2.LE.AND R2, R39, R3, PT ;  /* 0x0000000327027233 */ /* 0x000fe40003803000 */
[----:B------:R-:W-:Y:S02]  /*dd40*/  PRMT R54, R4, 0x5410, R5 ;  /* 0x0000541004367816 */ /* 0x000fe40000000005 */
[----:B------:R-:W-:Y:S02]  /*dd50*/  SHF.R.U32.HI R4, RZ, 0x8, R6 ;  /* 0x00000008ff047819 */ /* 0x000fe40000011606 */
[----:B------:R-:W-:-:S02]  /*dd60*/  LOP3.LUT R27, R2, R154, RZ, 0xc0, !PT ;  /* 0x0000009a021b7212 */ /* 0x000fc400078ec0ff */
[----:B------:R-:W-:Y:S02]  /*dd70*/  HSET2.LE.AND R2, R31, R3, PT ;  /* 0x000000031f027233 */ /* 0x000fe40003803000 */
[----:B------:R-:W-:Y:S01]  /*dd80*/  PRMT R33, R12, 0x5410, R4 ;  /* 0x000054100c217816 */ /* 0x000fe20000000004 */
[----:B------:R-:W-:Y:S01]  /*dd90*/  STL.64 [R1+0xe0], R74 ;  /* 0x0000e04a01007387 */ /* 0x000fe20000100a00 */
[----:B------:R-:W-:Y:S02]  /*dda0*/  LOP3.LUT R4, R11, 0xff, RZ, 0xc0, !PT ;  /* 0x000000ff0b047812 */ /* 0x000fe400078ec0ff */
[----:B------:R-:W-:Y:S02]  /*ddb0*/  LOP3.LUT R11, R2, R50, RZ, 0xc0, !PT ;  /* 0x00000032020b7212 */ /* 0x000fe400078ec0ff */
[----:B------:R-:W2:Y:S01]  /*ddc0*/  LDL.LU R50, [R1+0x388] ;  /* 0x0003880001327983 */ /* 0x000ea20000300800 */
[----:B------:R-:W-:Y:S01]  /*ddd0*/  PRMT R51, R4, 0x5410, R9 ;  /* 0x0000541004337816 */ /* 0x000fe20000000009 */
[----:B------:R-:W-:-:S05]  /*dde0*/  IMAD.WIDE.U32 R4, R8, -0x2daee0ad, RZ ;  /* 0xd2511f5308047825 */ /* 0x000fca00078e00ff */
[----:B------:R-:W-:Y:S02]  /*ddf0*/  LOP3.LUT R6, R5, UR40, R10, 0x96, !PT ;  /* 0x0000002805067c12 */ /* 0x000fe4000f8e960a */
[C---:B------:R-:W-:Y:S02]  /*de00*/  LOP3.LUT R5, R4.reuse, 0xffff, RZ, 0xc0, !PT ;  /* 0x0000ffff04057812 */ /* 0x040fe400078ec0ff */
[----:B------:R-:W-:Y:S02]  /*de10*/  LOP3.LUT R8, R4, 0xff, RZ, 0xc0, !PT ;  /* 0x000000ff04087812 */ /* 0x000fe400078ec0ff */
[----:B------:R-:W-:-:S04]  /*de20*/  SHF.R.U32.HI R5, RZ, 0x8, R5 ;  /* 0x00000008ff057819 */ /* 0x000fc80000011605 */
[----:B------:R-:W-:Y:S02]  /*de30*/  PRMT R49, R8, 0x5410, R5 ;  /* 0x0000541008317816 */ /* 0x000fe40000000005 */
[--C-:B------:R-:W-:Y:S02]  /*de40*/  SHF.R.U32.HI R8, RZ, 0x10, R4.reuse ;  /* 0x00000010ff087819 */ /* 0x100fe40000011604 */
[----:B------:R-:W-:Y:S02]  /*de50*/  SHF.R.U32.HI R5, RZ, 0x18, R4 ;  /* 0x00000018ff057819 */ /* 0x000fe40000011604 */
[----:B------:R-:W-:Y:S01]  /*de60*/  LOP3.LUT R4, R8, 0xff, RZ, 0xc0, !PT ;  /* 0x000000ff08047812 */ /* 0x000fe200078ec0ff */
[----:B------:R-:W-:Y:S01]  /*de70*/  IMAD.MOV.U32 R78, RZ, RZ, R145 ;  /* 0x000000ffff4e7224 */ /* 0x000fe200078e0091 */
[----:B------:R1:W-:Y:S01]  /*de80*/  STG.E.U16 desc[UR32][R46.64+0x50], R86 ;  /* 0x000050562e007986 */ /* 0x0003e2000c101520 */
[----:B------:R-:W-:Y:S02]  /*de90*/  IMAD.MOV.U32 R145, RZ, RZ, R218 ;  /* 0x000000ffff917224 */ /* 0x000fe400078e00da */
[----:B------:R-:W-:Y:S01]  /*dea0*/  IMAD R218, R0, 0x2, R217 ;  /* 0x0000000200da7824 */ /* 0x000fe200078e02d9 */
[----:B------:R-:W-:-:S05]  /*deb0*/  HSET2.LE.AND R0, R60, R3, PT ;  /* 0x000000033c007233 */ /* 0x000fca0003803000 */
[----:B------:R-:W-:Y:S01]  /*dec0*/  LOP3.LUT R10, R0, R166, RZ, 0xc0, !PT ;  /* 0x000000a6000a7212 */ /* 0x000fe200078ec0ff */
[----:B------:R-:W-:Y:S02]  /*ded0*/  IMAD.MOV.U32 R166, RZ, RZ, R168 ;  /* 0x000000ffffa67224 */ /* 0x000fe400078e00a8 */
[----:B------:R-:W-:Y:S02]  /*dee0*/  IMAD.MOV.U32 R168, RZ, RZ, R169 ;  /* 0x000000ffffa87224 */ /* 0x000fe400078e00a9 */
[----:B------:R-:W-:Y:S02]  /*def0*/  IMAD.MOV.U32 R169, RZ, RZ, R170 ;  /* 0x000000ffffa97224 */ /* 0x000fe400078e00aa */
[----:B------:R-:W-:Y:S01]  /*df00*/  IMAD.MOV.U32 R170, RZ, RZ, R171 ;  /* 0x000000ffffaa7224 */ /* 0x000fe200078e00ab */
[----:B-1----:R-:W-:Y:S02]  /*df10*/  PRMT R86, R4, 0x5410, R5 ;  /* 0x0000541004567816 */ /* 0x002fe40000000005 */
[----:B------:R-:W-:-:S02]  /*df20*/  HSET2.LE.AND R4, R38, R3, PT ;  /* 0x0000000326047233 */ /* 0x000fc40003803000 */
[--C-:B------:R-:W-:Y:S01]  /*df30*/  SHF.R.U32.HI R5, RZ, 0x10, R7.reuse ;  /* 0x00000010ff057819 */ /* 0x100fe20000011607 */
[----:B------:R-:W1:Y:S01]  /*df40*/  LDSM.16.MT88.4 R36, [R218+0x4000] ;  /* 0x00400000da24783b */ /* 0x000e620000004200 */
[----:B------:R-:W-:Y:S02]  /*df50*/  SHF.R.U32.HI R7, RZ, 0x18, R7 ;  /* 0x00000018ff077819 */ /* 0x000fe40000011607 */
[----:B------:R-:W-:Y:S02]  /*df60*/  LOP3.LUT R5, R5, 0xff, RZ, 0xc0, !PT ;  /* 0x000000ff05057812 */ /* 0x000fe400078ec0ff */
[----:B------:R-:W-:Y:S02]  /*df70*/  LOP3.LUT R59, R4, R162, RZ, 0xc0, !PT ;  /* 0x000000a2043b7212 */ /* 0x000fe400078ec0ff */
[C---:B------:R-:W-:Y:S02]  /*df80*/  LOP3.LUT R4, R6.reuse, 0xffff, RZ, 0xc0, !PT ;  /* 0x0000ffff06047812 */ /* 0x040fe400078ec0ff */
[----:B------:R-:W-:Y:S01]  /*df90*/  PRMT R85, R5, 0x5410, R7 ;  /* 0x0000541005557816 */ /* 0x000fe20000000007 */
[----:B------:R-:W-:Y:S01]  /*dfa0*/  IMAD.MOV.U32 R171, RZ, RZ, R93 ;  /* 0x000000ffffab7224 */ /* 0x000fe200078e005d */
[----:B------:R-:W-:Y:S01]  /*dfb0*/  SHF.R.U32.HI R5, RZ, 0x8, R4 ;  /* 0x00000008ff057819 */ /* 0x000fe20000011604 */
[----:B------:R-:W-:Y:S01]  /*dfc0*/  IMAD.MOV.U32 R93, RZ, RZ, R87 ;  /* 0x000000ffff5d7224 */ /* 0x000fe200078e0057 */
[----:B------:R-:W-:Y:S01]  /*dfd0*/  LOP3.LUT R4, R6, 0xff, RZ, 0xc0, !PT ;  /* 0x000000ff06047812 */ /* 0x000fe200078ec0ff */
[----:B------:R-:W-:Y:S01]  /*dfe0*/  IMAD.MOV.U32 R87, RZ, RZ, R89 ;  /* 0x000000ffff577224 */ /* 0x000fe200078e0059 */
[--C-:B------:R-:W-:Y:S01]  /*dff0*/  HSET2.LE.AND R0, R29, R3.reuse, PT ;  /* 0x000000031d007233 */ /* 0x100fe20003803000 */
[----:B------:R-:W-:Y:S01]  /*e000*/  IMAD.MOV.U32 R89, RZ, RZ, R76 ;  /* 0x000000ffff597224 */ /* 0x000fe200078e004c */
[----:B------:R-:W-:Y:S01]  /*e010*/  PRMT R84, R4, 0x5410, R5 ;  /* 0x0000541004547816 */ /* 0x000fe20000000005 */
[----:B------:R-:W-:Y:S01]  /*e020*/  IMAD.MOV.U32 R76, RZ, RZ, R83 ;  /* 0x000000ffff4c7224 */ /* 0x000fe200078e0053 */
[----:B------:R-:W-:Y:S01]  /*e030*/  SHF.R.U32.HI R4, RZ, 0x10, R6 ;  /* 0x00000010ff047819 */ /* 0x000fe20000011606 */
[----:B------:R-:W-:Y:S01]  /*e040*/  IMAD.MOV.U32 R83, RZ, RZ, R77 ;  /* 0x000000ffff537224 */ /* 0x000fe200078e004d */
[--C-:B------:R-:W-:Y:S01]  /*e050*/  HSET2.LE.AND R2, R22, R3.reuse, PT ;  /* 0x0000000316027233 */ /* 0x100fe20003803000 */
[----:B------:R-:W-:Y:S01]  /*e060*/  IMAD.MOV.U32 R77, RZ, RZ, R92 ;  /* 0x000000ffff4d7224 */ /* 0x000fe200078e005c */
[----:B------:R-:W-:Y:S01]  /*e070*/  SHF.R.U32.HI R7, RZ, 0x18, R6 ;  /* 0x00000018ff077819 */ /* 0x000fe20000011606 */
[----:B------:R-:W-:Y:S01]  /*e080*/  IMAD.MOV.U32 R92, RZ, RZ, R82 ;  /* 0x000000ffff5c7224 */ /* 0x000fe200078e0052 */
[----:B------:R-:W-:Y:S01]  /*e090*/  LOP3.LUT R22, R0, R166, RZ, 0xc0, !PT ;  /* 0x000000a600167212 */ /* 0x000fe200078ec0ff */
[----:B------:R-:W-:Y:S01]  /*e0a0*/  IMAD.MOV.U32 R82, RZ, RZ, R79 ;  /* 0x000000ffff527224 */ /* 0x000fe200078e004f */
[----:B------:R-:W-:Y:S01]  /*e0b0*/  LOP3.LUT R6, R4, 0xff, RZ, 0xc0, !PT ;  /* 0x000000ff04067812 */ /* 0x000fe200078ec0ff */
[----:B------:R-:W-:Y:S01]  /*e0c0*/  IMAD.MOV.U32 R79, RZ, RZ, R78 ;  /* 0x000000ffff4f7224 */ /* 0x000fe200078e004e */
[----:B------:R-:W-:Y:S01]  /*e0d0*/  HSET2.LE.AND R4, R55, R3, PT ;  /* 0x0000000337047233 */ /* 0x000fe20003803000 */
[----:B------:R-:W-:-:S02]  /*e0e0*/  IMAD.MOV.U32 R166, RZ, RZ, R169 ;  /* 0x000000ffffa67224 */ /* 0x000fc400078e00a9 */
[----:B------:R-:W-:Y:S02]  /*e0f0*/  IMAD.MOV.U32 R78, RZ, RZ, R141 ;  /* 0x000000ffff4e7224 */ /* 0x000fe400078e008d */
[----:B------:R-:W-:Y:S02]  /*e100*/  IMAD.MOV.U32 R169, RZ, RZ, R171 ;  /* 0x000000ffffa97224 */ /* 0x000fe400078e00ab */
[----:B------:R-:W-:Y:S02]  /*e110*/  IMAD.MOV.U32 R141, RZ, RZ, R135 ;  /* 0x000000ffff8d7224 */ /* 0x000fe400078e0087 */
[----:B------:R-:W-:Y:S01]  /*e120*/  IMAD.MOV.U32 R171, RZ, RZ, R87 ;  /* 0x000000ffffab7224 */ /* 0x000fe200078e0057 */
[----:B------:R-:W-:Y:S01]  /*e130*/  LOP3.LUT R25, R4, R159, RZ, 0xc0, !PT ;  /* 0x0000009f04197212 */ /* 0x000fe200078ec0ff */
[----:B------:R-:W-:Y:S01]  /*e140*/  IMAD.MOV.U32 R87, RZ, RZ, R76 ;  /* 0x000000ffff577224 */ /* 0x000fe200078e004c */
[--C-:B------:R-:W-:Y:S01]  /*e150*/  HSET2.LE.AND R5, R62, R3.reuse, PT ;  /* 0x000000033e057233 */ /* 0x100fe20003803000 */
[----:B------:R-:W-:Y:S01]  /*e160*/  IMAD.MOV.U32 R76, RZ, RZ, R92 ;  /* 0x000000ffff4c7224 */ /* 0x000fe200078e005c */
[----:B------:R-:W-:Y:S01]  /*e170*/  PRMT R55, R6, 0x5410, R7 ;  /* 0x0000541006377816 */ /* 0x000fe20000000007 */
[----:B------:R-:W-:Y:S01]  /*e180*/  IMAD.MOV.U32 R92, RZ, RZ, R79 ;  /* 0x000000ffff5c7224 */ /* 0x000fe200078e004f */
[--C-:B------:R-:W-:Y:S01]  /*e190*/  HSET2.LE.AND R4, R61, R3.reuse, PT ;  /* 0x000000033d047233 */ /* 0x100fe20003803000 */
[----:B------:R-:W-:Y:S01]  /*e1a0*/  IMAD.MOV.U32 R79, RZ, RZ, R141 ;  /* 0x000000ffff4f7224 */ /* 0x000fe200078e008d */
[----:B------:R-:W-:Y:S01]  /*e1b0*/  HSET2.LE.AND R0, R30, R3, PT ;  /* 0x000000031e007233 */ /* 0x000fe20003803000 */
[----:B------:R-:W-:-:S02]  /*e1c0*/  IMAD.MOV.U32 R141, RZ, RZ, R143 ;  /* 0x000000ffff8d7224 */ /* 0x000fc400078e008f */
[----:B------:R-:W-:Y:S01]  /*e1d0*/  IMAD.MOV.U32 R154, RZ, RZ, R144 ;  /* 0x000000ffff9a7224 */ /* 0x000fe200078e0090 */
[----:B------:R-:W-:Y:S01]  /*e1e0*/  STG.E.U16 desc[UR32][R44.64+0x50], R197 ;  /* 0x000050c52c007986 */ /* 0x000fe2000c101520 */
[----:B------:R-:W-:-:S03]  /*e1f0*/  IMAD.MOV.U32 R143, RZ, RZ, R63 ;  /* 0x000000ffff8f7224 */ /* 0x000fc600078e003f */
[----:B------:R-:W3:Y:S01]  /*e200*/  LDSM.16.MT88.4 R60, [R218+0x4400] ;  /* 0x00440000da3c783b */ /* 0x000ee20000004200 */
[----:B------:R-:W-:Y:S02]  /*e210*/  LOP3.LUT R26, R4, R153, RZ, 0xc0, !PT ;  /* 0x00000099041a7212 */ /* 0x000fe400078ec0ff */
[--C-:B------:R-:W-:Y:S01]  /*e220*/  HSET2.LE.AND R4, R15, R3.reuse, PT ;  /* 0x000000030f047233 */ /* 0x100fe20003803000 */
[----:B------:R-:W-:Y:S04]  /*e230*/  STG.E.U16 desc[UR32][R44.64+0x52], R196 ;  /* 0x000052c42c007986 */ /* 0x000fe8000c101520 */
[----:B------:R-:W-:Y:S01]  /*e240*/  LOP3.LUT R9, R4, R168, RZ, 0xc0, !PT ;  /* 0x000000a804097212 */ /* 0x000fe200078ec0ff */
[----:B------:R4:W5:Y:S01]  /*e250*/  LDL.LU R135, [R1+0x384] ;  /* 0x0003840001877983 */ /* 0x0009620000300800 */
[----:B------:R-:W-:-:S02]  /*e260*/  HSET2.LE.AND R4, R21, R3, PT ;  /* 0x0000000315047233 */ /* 0x000fc40003803000 */
[----:B------:R-:W-:-:S03]  /*e270*/  LOP3.LUT R24, R5, R160, RZ, 0xc0, !PT ;  /* 0x000000a005187212 */ /* 0x000fc600078ec0ff */
[----:B------:R-:W-:Y:S02]  /*e280*/  LOP3.LUT R21, R4, R239, RZ, 0xc0, !PT ;  /* 0x000000ef04157212 */ /* 0x000fe400078ec0ff */
[----:B-1----:R-:W-:Y:S01]  /*e290*/  HMMA.16816.F32 R4, R56, R36, RZ ;  /* 0x000000243804723c */ /* 0x002fe200000018ff */
        /* <DEDUP_REMOVED lines=27> */
[----:B--2---:R-:W-:Y:S02]  /*e450*/  LOP3.LUT R8, R2, R50, RZ, 0xc0, !PT ;  /* 0x0000003202087212 */ /* 0x004fe400078ec0ff */
[--C-:B------:R-:W-:Y:S01]  /*e460*/  HSET2.LE.AND R2, R23, R3.reuse, PT ;  /* 0x0000000317027233 */ /* 0x100fe20003803000 */
[----:B------:R-:W-:Y:S04]  /*e470*/  STG.E.U16 desc[UR32][R42.64+0x50], R195 ;  /* 0x000050c32a007986 */ /* 0x000fe8000c101520 */
[----:B------:R-:W-:Y:S01]  /*e480*/  LOP3.LUT R20, R2, R48, RZ, 0xc0, !PT ;  /* 0x0000003002147212 */ /* 0x000fe200078ec0ff */
[----:B------:R-:W-:Y:S01]  /*e490*/  STG.E.U16 desc[UR32][R42.64+0x52], R194 ;  /* 0x000052c22a007986 */ /* 0x000fe2000c101520 */
[----:B------:R-:W-:-:S03]  /*e4a0*/  HSET2.LE.AND R2, R28, R3, PT ;  /* 0x000000031c027233 */ /* 0x000fc60003803000 */
[----:B------:R-:W1:Y:S01]  /*e4b0*/  LDSM.16.MT88.4 R28, [R217+0x4000] ;  /* 0x00400000d91c783b */ /* 0x000e620000004200 */
[----:B------:R-:W-:Y:S01]  /*e4c0*/  LOP3.LUT R23, R0, R166, RZ, 0xc0, !PT ;  /* 0x000000a600177212 */ /* 0x000fe200078ec0ff */
[----:B------:R-:W-:Y:S01]  /*e4d0*/  IMAD.MOV.U32 R166, RZ, RZ, R169 ;  /* 0x000000ffffa67224 */ /* 0x000fe200078e00a9 */
[--C-:B------:R-:W-:Y:S01]  /*e4e0*/  HSET2.LE.AND R0, R65, R3.reuse, PT ;  /* 0x0000000341007233 */ /* 0x100fe20003803000 */
[----:B------:R-:W-:Y:S01]  /*e4f0*/  IMAD.MOV.U32 R169, RZ, RZ, R171 ;  /* 0x000000ffffa97224 */ /* 0x000fe200078e00ab */
[----:B------:R4:W5:Y:S01]  /*e500*/  LDL.LU R50, [R1+0x380] ;  /* 0x0003800001327983 */ /* 0x0009620000300800 */
[----:B------:R-:W-:Y:S02]  /*e510*/  IMAD.MOV.U32 R171, RZ, RZ, R87 ;  /* 0x000000ffffab7224 */ /* 0x000fe400078e0057 */
[----:B------:R-:W-:Y:S01]  /*e520*/  IMAD.MOV.U32 R87, RZ, RZ, R77 ;  /* 0x000000ffff577224 */ /* 0x000fe200078e004d */
[----:B------:R-:W-:Y:S01]  /*e530*/  HMMA.16816.F32 R12, R8, R36, RZ ;  /* 0x00000024080c723c */ /* 0x000fe200000018ff */
[----:B------:R-:W-:Y:S01]  /*e540*/  IMAD.MOV.U32 R77, RZ, RZ, R141 ;  /* 0x000000ffff4d7224 */ /* 0x000fe200078e008d */
[----:B------:R-:W-:Y:S01]  /*e550*/  LOP3.LUT R98, R0, R98, RZ, 0xc0, !PT ;  /* 0x0000006200627212 */ /* 0x000fe200078ec0ff */
[----:B------:R-:W-:Y:S01]  /*e560*/  IMAD.MOV.U32 R141, RZ, RZ, R88 ;  /* 0x000000ffff8d7224 */ /* 0x000fe200078e0058 */
[--C-:B------:R-:W-:Y:S01]  /*e570*/  HSET2.LE.AND R0, R66, R3.reuse, PT ;  /* 0x0000000342007233 */ /* 0x100fe20003803000 */
[----:B------:R4:W5:Y:S01]  /*e580*/  LDL.LU R136, [R1+0x37c] ;  /* 0x00037c0001887983 */ /* 0x0009620000300800 */
[----:B---3--:R-:W-:Y:S03]  /*e590*/  HMMA.16816.F32 R88, R24, R60, R4 ;  /* 0x0000003c1858723c */ /* 0x008fe60000001804 */
[----:B------:R-:W-:Y:S01]  /*e5a0*/  LOP3.LUT R99, R0, R99, RZ, 0xc0, !PT ;  /* 0x0000006300637212 */ /* 0x000fe200078ec0ff */
[----:B------:R-:W-:Y:S01]  /*e5b0*/  IMAD.MOV.U32 R36, RZ, RZ, R74 ;  /* 0x000000ffff247224 */ /* 0x000fe200078e004a */
[----:B------:R4:W5:Y:S02]  /*e5c0*/  LDL.LU R48, [R1+0x378] ;  /* 0x0003780001307983 */ /* 0x0009640000300800 */
[----:B------:R-:W-:-:S02]  /*e5d0*/  HSET2.LE.AND R4, R18, R3, PT ;  /* 0x0000000312047233 */ /* 0x000fc40003803000 */
[----:B------:R-:W-:Y:S01]  /*e5e0*/  LOP3.LUT R18, R2, R162, RZ, 0xc0, !PT ;  /* 0x000000a202127212 */ /* 0x000fe200078ec0ff */
[----:B------:R-:W-:Y:S01]  /*e5f0*/  IMAD.MOV.U32 R162, RZ, RZ, R148 ;  /* 0x000000ffffa27224 */ /* 0x000fe200078e0094 */
[--C-:B------:R-:W-:Y:S01]  /*e600*/  HSET2.LE.AND R0, R34, R3.reuse, PT ;  /* 0x0000000322007233 */ /* 0x100fe20003803000 */
[----:B------:R-:W-:Y:S01]  /*e610*/  IMAD.MOV.U32 R148, RZ, RZ, R158 ;  /* 0x000000ffff947224 */ /* 0x000fe200078e009e */
[--C-:B------:R-:W-:Y:S01]  /*e620*/  HSET2.LE.AND R2, R35, R3.reuse, PT ;  /* 0x0000000323027233 */ /* 0x100fe20003803000 */
[----:B------:R-:W-:Y:S01]  /*e630*/  IMAD.MOV.U32 R158, RZ, RZ, R19 ;  /* 0x000000ffff9e7224 */ /* 0x000fe200078e0013 */
[----:B------:R4:W5:Y:S01]  /*e640*/  LDL.LU R239, [R1+0x374] ;  /* 0x0003740001ef7983 */ /* 0x0009620000300800 */
        /* <DEDUP_REMOVED lines=8> */
[--C-:B------:R-:W-:Y:S01]  /*e6d0*/  HSET2.LE.AND R0, R32, R3.reuse, PT ;  /* 0x0000000320007233 */ /* 0x100fe20003803000 */
[----:B------:R-:W-:Y:S01]  /*e6e0*/  IMAD.MOV.U32 R163, RZ, RZ, R161 ;  /* 0x000000ffffa37224 */ /* 0x000fe200078e00a1 */
[--C-:B------:R-:W-:Y:S01]  /*e6f0*/  HSET2.LE.AND R2, R17, R3.reuse, PT ;  /* 0x0000000311027233 */ /* 0x100fe20003803000 */
[----:B------:R-:W-:Y:S01]  /*e700*/  IMAD.MOV.U32 R162, RZ, RZ, R148 ;  /* 0x000000ffffa27224 */ /* 0x000fe200078e0094 */
[----:B------:R-:W-:Y:S01]  /*e710*/  HSET2.LE.AND R4, R16, R3, PT ;  /* 0x0000000310047233 */ /* 0x000fe20003803000 */
[----:B------:R-:W-:Y:S01]  /*e720*/  IMAD.MOV.U32 R161, RZ, RZ, R165 ;  /* 0x000000ffffa17224 */ /* 0x000fe200078e00a5 */
[----:B------:R-:W-:Y:S01]  /*e730*/  HMMA.16816.F32 R92, R20, R60, R12 ;  /* 0x0000003c145c723c */ /* 0x000fe2000000180c */
[----:B------:R-:W-:Y:S01]  /*e740*/  IMAD.MOV.U32 R148, RZ, RZ, R158 ;  /* 0x000000ffff947224 */ /* 0x000fe200078e009e */
[----:B------:R4:W5:Y:S01]  /*e750*/  LDL.LU R238, [R1+0x370] ;  /* 0x0003700001ee7983 */ /* 0x0009620000300800 */
[----:B------:R-:W-:-:S02]  /*e760*/  IMAD.MOV.U32 R165, RZ, RZ, R166 ;  /* 0x000000ffffa57224 */ /* 0x000fc400078e00a6 */
        /* <DEDUP_REMOVED lines=21> */
[----:B------:R-:W-:Y:S01]  /*e8c0*/  HSET2.LE.AND R2, R49, R3, PT ;  /* 0x0000000331027233 */ /* 0x000fe20003803000 */
[----:B------:R-:W-:Y:S01]  /*e8d0*/  IMAD.MOV.U32 R37, RZ, RZ, R75 ;  /* 0x000000ffff257224 */ /* 0x000fe200078e004b */
[----:B-1----:R-:W-:Y:S01]  /*e8e0*/  HMMA.16816.F32 R76, R8, R28, RZ ;  /* 0x0000001c084c723c */ /* 0x002fe200000018ff */
[----:B------:R-:W-:Y:S01]  /*e8f0*/  IMAD.MOV.U32 R166, RZ, RZ, R67 ;  /* 0x000000ffffa67224 */ /* 0x000fe200078e0043 */
[----:B------:R4:W5:Y:S01]  /*e900*/  LDL.LU R230, [R1+0x36c] ;  /* 0x00036c0001e67983 */ /* 0x0009620000300800 */
[----:B------:R-:W-:-:S02]  /*e910*/  IMAD.MOV.U32 R60, RZ, RZ, R83 ;  /* 0x000000ffff3c7224 */ /* 0x000fc400078e0053 */
[----:B------:R-:W-:Y:S01]  /*e920*/  IMAD.MOV.U32 R4, RZ, RZ, R80 ;  /* 0x000000ffff047224 */ /* 0x000fe200078e0050 */
[----:B------:R-:W-:Y:S01]  /*e930*/  HMMA.16816.F32 R64, R56, R28, RZ ;  /* 0x0000001c3840723c */ /* 0x000fe200000018ff */
[----:B------:R-:W-:Y:S02]  /*e940*/  IMAD.MOV.U32 R5, RZ, RZ, R81 ;  /* 0x000000ffff057224 */ /* 0x000fe400078e0051 */
[----:B------:R-:W-:-:S03]  /*e950*/  IMAD.MOV.U32 R49, RZ, RZ, R82 ;  /* 0x000000ffff317224 */ /* 0x000fc600078e0052 */
[-C--:B------:R-:W-:Y:S06]  /*e960*/  HMMA.16816.F32 R72, R56, R30.reuse, RZ ;  /* 0x0000001e3848723c */ /* 0x080fec00000018ff */
[C---:B------:R-:W-:Y:S06]  /*e970*/  HMMA.16816.F32 R28, R8.reuse, R30, RZ ;  /* 0x0000001e081c723c */ /* 0x040fec00000018ff */
[----:B------:R-:W-:Y:S01]  /*e980*/  HMMA.16816.F32 R80, R8, R38, RZ ;  /* 0x000000260850723c */ /* 0x000fe200000018ff */
[----:B------:R-:W1:Y:S01]  /*e990*/  LDSM.16.MT88.4 R8, [R217+0x4400] ;  /* 0x00440000d908783b */ /* 0x000e620000004200 */
[----:B------:R-:W-:-:S02]  /*e9a0*/  IMAD.MOV.U32 R70, RZ, RZ, R69 ;  /* 0x000000ffff467224 */ /* 0x000fc400078e0045 */
[----:B------:R-:W-:Y:S02]  /*e9b0*/  IMAD.MOV.U32 R69, RZ, RZ, R228 ;  /* 0x000000ffff457224 */ /* 0x000fe400078e00e4 */
[----:B------:R-:W-:Y:S02]  /*e9c0*/  IMAD.MOV.U32 R158, RZ, RZ, R165 ;  /* 0x000000ffff9e7224 */ /* 0x000fe400078e00a5 */
[----:B------:R-:W-:Y:S02]  /*e9d0*/  IMAD.MOV.U32 R157, RZ, RZ, R145 ;  /* 0x000000ffff9d7224 */ /* 0x000fe400078e0091 */
[----:B------:R-:W-:Y:S01]  /*e9e0*/  IMAD.MOV.U32 R54, RZ, RZ, R71 ;  /* 0x000000ffff367224 */ /* 0x000fe200078e0047 */
[----:B------:R-:W-:Y:S01]  /*e9f0*/  LOP3.LUT R15, R0, R152, RZ, 0xc0, !PT ;  /* 0x00000098000f7212 */ /* 0x000fe200078ec0ff */
[----:B------:R-:W-:Y:S01]  /*ea00*/  IMAD.MOV.U32 R165, RZ, RZ, R147 ;  /* 0x000000ffffa57224 */ /* 0x000fe200078e0093 */
[----:B------:R-:W-:Y:S01]  /*ea10*/  LOP3.LUT R6, R2, R149, RZ, 0xc0, !PT ;  /* 0x0000009502067212 */ /* 0x000fe200078ec0ff */
[----:B------:R-:W-:Y:S01]  /*ea20*/  IMAD.MOV.U32 R145, RZ, RZ, R68 ;  /* 0x000000ffff917224 */ /* 0x000fe200078e0044 */
[----:B------:R4:W5:Y:S01]  /*ea30*/  LDL.LU R228, [R1+0x368] ;  /* 0x0003680001e47983 */ /* 0x0009620000300800 */
[----:B------:R-:W-:-:S02]  /*ea40*/  IMAD.MOV.U32 R147, RZ, RZ, R70 ;  /* 0x000000ffff937224 */ /* 0x000fc400078e0046 */
[----:B------:R-:W-:Y:S01]  /*ea50*/  IMAD.MOV.U32 R146, RZ, RZ, R69 ;  /* 0x000000ffff927224 */ /* 0x000fe200078e0045 */
[----:B-1----:R-:W-:Y:S01]  /*ea60*/  HMMA.16816.F32 R64, R24, R8, R64 ;  /* 0x000000081840723c */ /* 0x002fe20000001840 */
[--C-:B------:R-:W-:Y:S01]  /*ea70*/  HSET2.LE.AND R0, R86, R3.reuse, PT ;  /* 0x0000000356007233 */ /* 0x100fe20003803000 */
[----:B------:R-:W-:Y:S01]  /*ea80*/  IMAD.MOV.U32 R148, RZ, RZ, R87 ;  /* 0x000000ffff947224 */ /* 0x000fe200078e0057 */
[----:B------:R-:W-:Y:S01]  /*ea90*/  HSET2.LE.AND R2, R85, R3, PT ;  /* 0x0000000355027233 */ /* 0x000fe20003803000 */
[----:B------:R-:W-:Y:S01]  /*eaa0*/  IMAD.MOV.U32 R168, RZ, RZ, R226 ;  /* 0x000000ffffa87224 */ /* 0x000fe200078e00e2 */
[----:B------:R4:W5:Y:S01]  /*eab0*/  LDL.LU R227, [R1+0x364] ;  /* 0x0003640001e37983 */ /* 0x0009620000300800 */
[----:B------:R-:W-:Y:S01]  /*eac0*/  HMMA.16816.F32 R68, R56, R38, RZ ;  /* 0x000000263844723c */ /* 0x000fe200000018ff */
[----:B------:R-:W-:Y:S02]  /*ead0*/  LOP3.LUT R7, R0, R150, RZ, 0xc0, !PT ;  /* 0x0000009600077212 */ /* 0x000fe400078ec0ff */
[----:B------:R-:W-:Y:S01]  /*eae0*/  LOP3.LUT R13, R2, R164, RZ, 0xc0, !PT ;  /* 0x000000a4020d7212 */ /* 0x000fe200078ec0ff */
[----:B------:R-:W-:Y:S01]  /*eaf0*/  IMAD.MOV.U32 R149, RZ, RZ, R168 ;  /* 0x000000ffff957224 */ /* 0x000fe200078e00a8 */
[----:B------:R4:W5:Y:S02]  /*eb00*/  LDL.LU R226, [R1+0x360] ;  /* 0x0003600001e27983 */ /* 0x0009640000300800 */
[----:B------:R-:W-:-:S02]  /*eb10*/  IMAD.MOV.U32 R38, RZ, RZ, R4 ;  /* 0x000000ffff267224 */ /* 0x000fc400078e0004 */
[----:B------:R-:W-:Y:S01]  /*eb20*/  IMAD.MOV.U32 R39, RZ, RZ, R5 ;  /* 0x000000ffff277224 */ /* 0x000fe200078e0005 */
[----:B------:R-:W-:Y:S07]  /*eb30*/  HMMA.16816.F32 R56, R24, R10, R72 ;  /* 0x0000000a1838723c */ /* 0x000fee0000001848 */
[----:B------:R-:W-:Y:S02]  /*eb40*/  IMAD.MOV.U32 R72, RZ, RZ, R38 ;  /* 0x000000ffff487224 */ /* 0x000fe400078e0026 */
[----:B------:R-:W-:-:S02]  /*eb50*/  IMAD.MOV.U32 R73, RZ, RZ, R39 ;  /* 0x000000ffff497224 */ /* 0x000fc400078e0027 */
[----:B------:R-:W-:Y:S02]  /*eb60*/  IMAD.MOV.U32 R74, RZ, RZ, R36 ;  /* 0x000000ffff4a7224 */ /* 0x000fe400078e0024 */
[----:B------:R-:W-:Y:S02]  /*eb70*/  IMAD.MOV.U32 R75, RZ, RZ, R37 ;  /* 0x000000ffff4b7224 */ /* 0x000fe400078e0025 */
[----:B------:R-:W-:Y:S01]  /*eb80*/  HMMA.16816.F32 R36, R24, R62, R68 ;  /* 0x0000003e1824723c */ /* 0x000fe20000001844 */
[----:B------:R-:W1:Y:S05]  /*eb90*/  LDSM.16.MT88.4 R24, [R218+0x4800] ;  /* 0x00480000da18783b */ /* 0x000e6a0000004200 */
[----:B------:R-:W-:Y:S01]  /*eba0*/  HMMA.16816.F32 R68, R20, R10, R28 ;  /* 0x0000000a1444723c */ /* 0x000fe2000000181c */
[----:B------:R-:W2:Y:S01]  /*ebb0*/  LDSM.16.MT88.4 R28, [R217+0x4800] ;  /* 0x00480000d91c783b */ /* 0x000ea20000004200 */
[----:B------:R-:W-:-:S04]  /*ebc0*/  HSET2.LE.AND R0, R84, R3, PT ;  /* 0x0000000354007233 */ /* 0x000fc80003803000 */
[----:B------:R-:W-:Y:S01]  /*ebd0*/  HMMA.16816.F32 R84, R20, R8, R76 ;  /* 0x000000081454723c */ /* 0x000fe2000000184c */
[----:B------:R-:W-:Y:S01]  /*ebe0*/  HSET2.LE.AND R2, R55, R3, PT ;  /* 0x0000000337027233 */ /* 0x000fe20003803000 */
[----:B------:R-:W-:Y:S01]  /*ebf0*/  IMAD.MOV.U32 R164, RZ, RZ, R60 ;  /* 0x000000ffffa47224 */ /* 0x000fe200078e003c */
[----:B------:R-:W3:Y:S04]  /*ec00*/  LDSM.16.MT88.4 R8, [R217+0x4c00] ;  /* 0x004c0000d908783b */ /* 0x000ee80000004200 */
[----:B------:R-:W-:Y:S02]  /*ec10*/  IMAD.MOV.U32 R76, RZ, RZ, R72 ;  /* 0x000000ffff4c7224 */ /* 0x000fe400078e0048 */
[----:B------:R-:W-:Y:S02]  /*ec20*/  IMAD.MOV.U32 R77, RZ, RZ, R73 ;  /* 0x000000ffff4d7224 */ /* 0x000fe400078e0049 */
[----:B------:R-:W-:-:S02]  /*ec30*/  IMAD.MOV.U32 R78, RZ, RZ, R74 ;  /* 0x000000ffff4e7224 */ /* 0x000fc400078e004a */
[----:B------:R-:W-:Y:S02]  /*ec40*/  IMAD.MOV.U32 R79, RZ, RZ, R75 ;  /* 0x000000ffff4f7224 */ /* 0x000fe400078e004b */
[----:B------:R-:W-:Y:S01]  /*ec50*/  HMMA.16816.F32 R72, R20, R62, R80 ;  /* 0x0000003e1448723c */ /* 0x000fe20000001850 */
[----:B------:R-:W-:-:S06]  /*ec60*/  IMAD.MOV.U32 R55, RZ, RZ, R61 ;  /* 0x000000ffff377224 */ /* 0x000fcc00078e003d */
[----:B------:R-:W-:Y:S02]  /*ec70*/  IMAD.MOV.U32 R82, RZ, RZ, R76 ;  /* 0x000000ffff527224 */ /* 0x000fe400078e004c */
[----:B------:R-:W-:Y:S02]  /*ec80*/  IMAD.MOV.U32 R83, RZ, RZ, R77 ;  /* 0x000000ffff537224 */ /* 0x000fe400078e004d */
[----:B------:R-:W-:Y:S02]  /*ec90*/  IMAD.MOV.U32 R80, RZ, RZ, R78 ;  /* 0x000000ffff507224 */ /* 0x000fe400078e004e */
[----:B------:R-:W-:Y:S01]  /*eca0*/  IMAD.MOV.U32 R81, RZ, RZ, R79 ;  /* 0x000000ffff517224 */ /* 0x000fe200078e004f */
[C---:B-1----:R-:W-:Y:S06]  /*ecb0*/  HMMA.16816.F32 R36, R12.reuse, R26, R36 ;  /* 0x0000001a0c24723c */ /* 0x042fec0000001824 */
[C---:B------:R-:W-:Y:S06]  /*ecc0*/  HMMA.16816.F32 R76, R12.reuse, R24, R88 ;  /* 0x000000180c4c723c */ /* 0x040fec0000001858 */
[C---:B--2---:R-:W-:Y:S06]  /*ecd0*/  HMMA.16816.F32 R64, R12.reuse, R28, R64 ;  /* 0x0000001c0c40723c */ /* 0x044fec0000001840 */
[----:B------:R-:W-:Y:S01]  /*ece0*/  HMMA.16816.F32 R60, R12, R30, R56 ;  /* 0x0000001e0c3c723c */ /* 0x000fe20000001838 */
[----:B------:R-:W1:Y:S05]  /*ecf0*/  LDSM.16.MT88.4 R12, [R218+0x4c00] ;  /* 0x004c0000da0c783b */ /* 0x000e6a0000004200 */
[----:B------:R-:W-:Y:S01]  /*ed00*/  HMMA.16816.F32 R20, R16, R28, R84 ;  /* 0x0000001c1014723c */ /* 0x000fe20000001854 */
[----:B------:R-:W-:-:S02]  /*ed10*/  LOP3.LUT R4, R0, R156, RZ, 0xc0, !PT ;  /* 0x0000009c00047212 */ /* 0x000fc400078ec0ff */
[----:B------:R-:W-:-:S03]  /*ed20*/  LOP3.LUT R0, R139, UR44, RZ, 0x3c, !PT ;  /* 0x0000002c8b007c12 */ /* 0x000fc6000f8e3cff */
[----:B------:R-:W-:Y:S01]  /*ed30*/  HMMA.16816.F32 R56, R16, R24, R92 ;  /* 0x000000181038723c */ /* 0x000fe2000000185c */
[----:B------:R-:W-:-:S06]  /*ed40*/  LOP3.LUT R5, R2, R155, RZ, 0xc0, !PT ;  /* 0x0000009b02057212 */ /* 0x000fcc00078ec0ff */
[----:B------:R-:W-:Y:S01]  /*ed50*/  IMAD.WIDE.U32 R24, R0, -0x326172a9, RZ ;  /* 0xcd9e8d5700187825 */ /* 0x000fe200078e00ff */
[C---:B------:R-:W-:Y:S04]  /*ed60*/  HMMA.16816.F32 R28, R16.reuse, R30, R68 ;  /* 0x0000001e101c723c */ /* 0x040fe80000001844 */
[----:B------:R-:W-:Y:S02]  /*ed70*/  LOP3.LUT R0, R25, UR21, R80, 0x96, !PT ;  /* 0x0000001519007c12 */ /* 0x000fe4000f8e9650 */
[----:B------:R-:W-:Y:S01]  /*ed80*/  HMMA.16816.F32 R16, R16, R26, R72 ;  /* 0x0000001a1010723c */ /* 0x000fe20000001848 */
[----:B------:R-:W-:Y:S01]  /*ed90*/  LOP3.LUT R2, R131, UR19, R24, 0x96, !PT ;  /* 0x0000001383027c12 */ /* 0x000fe2000f8e9618 */
[----:B------:R-:W-:Y:S02]  /*eda0*/  IMAD.MOV.U32 R150, RZ, RZ, R51 ;  /* 0x000000ffff967224 */ /* 0x000fe400078e0033 */
[----:B------:R-:W-:-:S02]  /*edb0*/  IMAD.MOV.U32 R156, RZ, RZ, R148 ;  /* 0x000000ffff9c7224 */ /* 0x000fc400078e0094 */
[----:B------:R-:W-:Y:S01]  /*edc0*/  IMAD.MOV.U32 R152, RZ, RZ, R169 ;  /* 0x000000ffff987224 */ /* 0x000fe200078e00a9 */
[----:B---3--:R-:W-:Y:S01]  /*edd0*/  HMMA.16816.F32 R64, R4, R8, R64 ;  /* 0x000000080440723c */ /* 0x008fe20000001840 */
[----:B------:R-:W-:Y:S02]  /*ede0*/  IMAD.MOV.U32 R51, RZ, RZ, R170 ;  /* 0x000000ffff337224 */ /* 0x000fe400078e00aa */
[----:B------:R-:W-:-:S03]  /*edf0*/  IMAD.MOV.U32 R148, RZ, RZ, R171 ;  /* 0x000000ffff947224 */ /* 0x000fc600078e00ab */
[C---:B------:R-:W-:Y:S06]  /*ee00*/  HMMA.16816.F32 R60, R4.reuse, R10, R60 ;  /* 0x0000000a043c723c */ /* 0x040fec000000183c */
[C---:B-1----:R-:W-:Y:S06]  /*ee10*/  HMMA.16816.F32 R76, R4.reuse, R12, R76 ;  /* 0x0000000c044c723c */ /* 0x042fec000000184c */
[----:B------:R-:W-:Y:S06]  /*ee20*/  HMMA.16816.F32 R36, R4, R14, R36 ;  /* 0x0000000e0424723c */ /* 0x000fec0000001824 */
[----:B------:R-:W-:Y:S01]  /*ee30*/  HMMA.16816.F32 R168, R32, R8, R20 ;  /* 0x0000000820a8723c */ /* 0x000fe20000001814 */
[----:B------:R-:W-:Y:S01]  /*ee40*/  IMAD.WIDE.U32 R4, R0, -0x2daee0ad, RZ ;  /* 0xd2511f5300047825 */ /* 0x000fe200078e00ff */
[----:B------:R-:W1:Y:S05]  /*ee50*/  LDSM.16.MT88.4 R20, [R217+0x5000] ;  /* 0x00500000d914783b */ /* 0x000e6a0000004200 */
[----:B------:R-:W-:Y:S01]  /*ee60*/  IMAD.WIDE.U32 R8, R2, -0x2daee0ad, RZ ;  /* 0xd2511f5302087825 */ /* 0x000fe200078e00ff */
[----:B------:R-:W-:-:S04]  /*ee70*/  LOP3.LUT R2, R5, UR18, R240, 0x96, !PT ;  /* 0x0000001205027c12 */ /* 0x000fc8000f8e96f0 */
[----:B------:R-:W-:Y:S01]  /*ee80*/  LOP3.LUT R0, R9, UR16, R4, 0x96, !PT ;  /* 0x0000001009007c12 */ /* 0x000fe2000f8e9604 */
[----:B------:R-:W-:Y:S01]  /*ee90*/  HMMA.16816.F32 R56, R32, R12, R56 ;  /* 0x0000000c2038723c */ /* 0x000fe20000001838 */
[----:B------:R-:W-:-:S06]  /*eea0*/  IMAD.WIDE.U32 R4, R2, -0x326172a9, RZ ;  /* 0xcd9e8d5702047825 */ /* 0x000fcc00078e00ff */
[----:B------:R-:W-:Y:S01]  /*eeb0*/  IMAD.WIDE.U32 R12, R0, -0x326172a9, RZ ;  /* 0xcd9e8d57000c7825 */ /* 0x000fe200078e00ff */
[----:B------:R-:W-:-:S04]  /*eec0*/  LOP3.LUT R2, R5, UR17, R130, 0x96, !PT ;  /* 0x0000001105027c12 */ /* 0x000fc8000f8e9682 */
[----:B------:R-:W-:Y:S01]  /*eed0*/  LOP3.LUT R0, R13, UR15, R4, 0x96, !PT ;  /* 0x0000000f0d007c12 */ /* 0x000fe2000f8e9604 */
[----:B------:R-:W-:Y:S01]  /*eee0*/  HMMA.16816.F32 R72, R32, R14, R16 ;  /* 0x0000000e2048723c */ /* 0x000fe20000001810 */
[----:B------:R-:W-:-:S06]  /*eef0*/  IMAD.WIDE.U32 R6, R2, -0x2daee0ad, RZ ;  /* 0xd2511f5302067825 */ /* 0x000fcc00078e00ff */
[----:B------:R-:W-:Y:S01]  /*ef00*/  IMAD.WIDE.U32 R18, R0, -0x2daee0ad, RZ ;  /* 0xd2511f5300127825 */ /* 0x000fe200078e00ff */
[----:B------:R-:W-:Y:S01]  /*ef10*/  HMMA.16816.F32 R68, R32, R10, R28 ;  /* 0x0000000a2044723c */ /* 0x000fe2000000181c */
[----:B------:R-:W-:Y:S01]  /*ef20*/  LOP3.LUT R2, R7, UR14, R8, 0x96, !PT ;  /* 0x0000000e07027c12 */ /* 0x000fe2000f8e9608 */
[----:B------:R-:W2:Y:S02]  /*ef30*/  LDSM.16.MT88.4 R28, [R218+0x5000] ;  /* 0x00500000da1c783b */ /* 0x000ea40000004200 */
[----:B------:R-:W-:-:S05]  /*ef40*/  LOP3.LUT R0, R19, UR12, R6, 0x96, !PT ;  /* 0x0000000c13007c12 */ /* 0x000fca000f8e9606 */
[----:B------:R-:W-:-:S04]  /*ef50*/  IMAD.WIDE.U32 R4, R0, -0x326172a9, RZ ;  /* 0xcd9e8d5700047825 */ /* 0x000fc800078e00ff */
[----:B------:R-:W-:Y:S01]  /*ef60*/  IMAD.WIDE.U32 R10, R2, -0x326172a9, RZ ;  /* 0xcd9e8d57020a7825 */ /* 0x000fe200078e00ff */
[C---:B------:R-:W-:Y:S02]  /*ef70*/  LOP3.LUT R0, R4.reuse, 0xffff, RZ, 0xc0, !PT ;  /* 0x0000ffff04007812 */ /* 0x040fe400078ec0ff */
[----:B------:R-:W-:Y:S02]  /*ef80*/  SHF.R.U32.HI R2, RZ, 0x10, R4 ;  /* 0x00000010ff027819 */ /* 0x000fe40000011604 */
[----:B------:R-:W-:Y:S02]  /*ef90*/  LOP3.LUT R7, R4, 0xff, RZ, 0xc0, !PT ;  /* 0x000000ff04077812 */ /* 0x000fe400078ec0ff */
[----:B------:R-:W-:Y:S02]  /*efa0*/  SHF.R.U32.HI R6, RZ, 0x8, R0 ;  /* 0x00000008ff067819 */ /* 0x000fe40000011600 */
[----:B------:R-:W-:Y:S02]  /*efb0*/  SHF.R.U32.HI R4, RZ, 0x18, R4 ;  /* 0x00000018ff047819 */ /* 0x000fe40000011604 */
[----:B------:R-:W-:-:S02]  /*efc0*/  LOP3.LUT R2, R2, 0xff, RZ, 0xc0, !PT ;  /* 0x000000ff02027812 */ /* 0x000fc400078ec0ff */
[----:B------:R-:W-:Y:S02]  /*efd0*/  LOP3.LUT R0, R5, UR39, R10, 0x96, !PT ;  /* 0x0000002705007c12 */ /* 0x000fe4000f8e960a */
[----:B------:R-:W-:Y:S02]  /*efe0*/  PRMT R9, R2, 0x5410, R4 ;  /* 0x0000541002097816 */ /* 0x000fe40000000004 */
[C---:B------:R-:W-:Y:S02]  /*eff0*/  LOP3.LUT R2, R0.reuse, 0xffff, RZ, 0xc0, !PT ;  /* 0x0000ffff00027812 */ /* 0x040fe400078ec0ff */
[----:B------:R-:W-:Y:S02]  /*f000*/  SHF.R.U32.HI R4, RZ, 0x10, R0 ;  /* 0x00000010ff047819 */ /* 0x000fe40000011600 */
[----:B------:R-:W-:Y:S02]  /*f010*/  PRMT R8, R7, 0x5410, R6 ;  /* 0x0000541007087816 */ /* 0x000fe40000000006 */
[----:B------:R-:W-:-:S02]  /*f020*/  LOP3.LUT R7, R0, 0xff, RZ, 0xc0, !PT ;  /* 0x000000ff00077812 */ /* 0x000fc400078ec0ff */
[----:B------:R-:W-:Y:S02]  /*f030*/  SHF.R.U32.HI R5, RZ, 0x8, R2 ;  /* 0x00000008ff057819 */ /* 0x000fe40000011602 */
[----:B------:R-:W-:Y:S02]  /*f040*/  SHF.R.U32.HI R6, RZ, 0x18, R0 ;  /* 0x00000018ff067819 */ /* 0x000fe40000011600 */
[----:B------:R-:W-:Y:S02]  /*f050*/  LOP3.LUT R2, R4, 0xff, RZ, 0xc0, !PT ;  /* 0x000000ff04027812 */ /* 0x000fe400078ec0ff */
[--C-:B------:R-:W-:Y:S02]  /*f060*/  HSET2.LE.AND R0, R8, R3.reuse, PT ;  /* 0x0000000308007233 */ /* 0x100fe40003803000 */
[----:B------:R-:W-:Y:S02]  /*f070*/  PRMT R4, R7, 0x5410, R5 ;  /* 0x0000541007047816 */ /* 0x000fe40000000005 */
[----:B------:R-:W-:Y:S01]  /*f080*/  PRMT R5, R2, 0x5410, R6 ;  /* 0x0000541002057816 */ /* 0x000fe20000000006 */
[----:B------:R-:W-:Y:S01]  /*f090*/  IMAD.MOV.U32 R155, RZ, RZ, R225 ;  /* 0x000000ffff9b7224 */ /* 0x000fe200078e00e1 */
[----:B------:R-:W-:Y:S01]  /*f0a0*/  LOP3.LUT R6, R0, R167, RZ, 0xc0, !PT ;  /* 0x000000a700067212 */ /* 0x000fe200078ec0ff */
[----:B------:R-:W-:Y:S01]  /*f0b0*/  IMAD.MOV.U32 R90, RZ, RZ, R82 ;  /* 0x000000ffff5a7224 */ /* 0x000fe200078e0052 */
[----:B------:R-:W-:-:S02]  /*f0c0*/  HSET2.LE.AND R0, R9, R3, PT ;  /* 0x0000000309007233 */ /* 0x000fc40003803000 */
[--C-:B------:R-:W-:Y:S01]  /*f0d0*/  HSET2.LE.AND R2, R4, R3.reuse, PT ;  /* 0x0000000304027233 */ /* 0x100fe20003803000 */
[----:B------:R-:W-:Y:S01]  /*f0e0*/  IMAD.MOV.U32 R91, RZ, RZ, R83 ;  /* 0x000000ffff5b7224 */ /* 0x000fe200078e0053 */
[----:B------:R-:W-:Y:S01]  /*f0f0*/  HSET2.LE.AND R5, R5, R3, PT ;  /* 0x0000000305057233 */ /* 0x000fe20003803000 */
[----:B------:R-:W-:Y:S01]  /*f100*/  IMAD.MOV.U32 R81, RZ, RZ, R143 ;  /* 0x000000ffff517224 */ /* 0x000fe200078e008f */
[----:B------:R-:W-:Y:S01]  /*f110*/  LOP3.LUT R7, R0, R140, RZ, 0xc0, !PT ;  /* 0x0000008c00077212 */ /* 0x000fe200078ec0ff */
[----:B------:R-:W-:Y:S01]  /*f120*/  IMAD.MOV.U32 R80, RZ, RZ, R222 ;  /* 0x000000ffff507224 */ /* 0x000fe200078e00de */
[----:B------:R-:W-:Y:S01]  /*f130*/  LOP3.LUT R4, R2, R155, RZ, 0xc0, !PT ;  /* 0x0000009b02047212 */ /* 0x000fe200078ec0ff */
[----:B------:R-:W-:Y:S01]  /*f140*/  IMAD.MOV.U32 R88, RZ, RZ, R216 ;  /* 0x000000ffff587224 */ /* 0x000fe200078e00d8 */
[----:B------:R-:W-:Y:S01]  /*f150*/  LOP3.LUT R5, R5, R224, RZ, 0xc0, !PT ;  /* 0x000000e005057212 */ /* 0x000fe200078ec0ff */
[----:B------:R-:W-:Y:S01]  /*f160*/  IMAD.MOV.U32 R82, RZ, RZ, R156 ;  /* 0x000000ffff527224 */ /* 0x000fe200078e009c */
[----:B------:R-:W-:Y:S01]  /*f170*/  LOP3.LUT R2, R25, UR21, R90, 0x96, !PT ;  /* 0x0000001519027c12 */ /* 0x000fe2000f8e965a */
[----:B------:R-:W-:Y:S01]  /*f180*/  IMAD.MOV.U32 R83, RZ, RZ, R55 ;  /* 0x000000ffff537224 */ /* 0x000fe200078e0037 */
[----:B------:R-:W-:Y:S01]  /*f190*/  LOP3.LUT R0, R129, UR19, R24, 0x96, !PT ;  /* 0x0000001381007c12 */ /* 0x000fe2000f8e9618 */
[----:B------:R-:W-:Y:S01]  /*f1a0*/  IMAD.MOV.U32 R156, RZ, RZ, R150 ;  /* 0x000000ffff9c7224 */ /* 0x000fe200078e0096 */
[----:B------:R-:W-:Y:S01]  /*f1b0*/  LOP3.LUT R11, R11, UR13, R12, 0x96, !PT ;  /* 0x0000000d0b0b7c12 */ /* 0x000fe2000f8e960c */
[----:B------:R-:W-:Y:S01]  /*f1c0*/  IMAD.MOV.U32 R55, RZ, RZ, R49 ;  /* 0x000000ffff377224 */ /* 0x000fe200078e0031 */
[----:B-1----:R-:W-:Y:S01]  /*f1d0*/  HMMA.16816.F32 R64, R4, R20, R64 ;  /* 0x000000140440723c */ /* 0x002fe20000001840 */
[----:B------:R-:W-:Y:S01]  /*f1e0*/  IMAD.MOV.U32 R150, RZ, RZ, R141 ;  /* 0x000000ffff967224 */ /* 0x000fe200078e008d */
[----:B------:R-:W-:Y:S01]  /*f1f0*/  LDSM.16.MT88.4 R24, [R217+0x5400] ;  /* 0x00540000d918783b */ /* 0x000fe20000004200 */
[----:B------:R-:W-:-:S03]  /*f200*/  IMAD.MOV.U32 R49, RZ, RZ, R142 ;  /* 0x000000ffff317224 */ /* 0x000fc600078e008e */
[C---:B------:R-:W-:Y:S01]  /*f210*/  HMMA.16816.F32 R60, R4.reuse, R22, R60 ;  /* 0x00000016043c723c */ /* 0x040fe2000000183c */
[----:B------:R-:W-:Y:S01]  /*f220*/  IMAD.MOV.U32 R92, RZ, RZ, R145 ;  /* 0x000000ffff5c7224 */ /* 0x000fe200078e0091 */
[----:B------:R4:W5:Y:S04]  /*f230*/  LDL.LU R225, [R1+0x35c] ;  /* 0x00035c0001e17983 */ /* 0x0009680000300800 */
[C---:B--2---:R-:W-:Y:S01]  /*f240*/  HMMA.16816.F32 R76, R4.reuse, R28, R76 ;  /* 0x0000001c044c723c */ /* 0x044fe2000000184c */
[----:B------:R-:W-:Y:S01]  /*f250*/  IMAD.MOV.U32 R155, RZ, RZ, R164 ;  /* 0x000000ffff9b7224 */ /* 0x000fe200078e00a4 */
[----:B------:R4:W5:Y:S04]  /*f260*/  LDL.LU R224, [R1+0x358] ;  /* 0x0003580001e07983 */ /* 0x0009680000300800 */
[----:B------:R-:W-:Y:S07]  /*f270*/  HMMA.16816.F32 R140, R4, R30, R36 ;  /* 0x0000001e048c723c */ /* 0x000fee0000001824 */
        /* <DEDUP_REMOVED lines=16> */
[C---:B------:R-:W-:Y:S02]  /*f380*/  LOP3.LUT R2, R4.reuse, 0xffff, RZ, 0xc0, !PT ;  /* 0x0000ffff04027812 */ /* 0x040fe400078ec0ff */
[--C-:B------:R-:W-:Y:S02]  /*f390*/  SHF.R.U32.HI R6, RZ, 0x10, R4.reuse ;  /* 0x00000010ff067819 */ /* 0x100fe40000011604 */
[----:B------:R-:W-:Y:S02]  /*f3a0*/  LOP3.LUT R7, R4, 0xff, RZ, 0xc0, !PT ;  /* 0x000000ff04077812 */ /* 0x000fe400078ec0ff */
[----:B------:R-:W-:Y:S02]  /*f3b0*/  SHF.R.U32.HI R5, RZ, 0x18, R4 ;  /* 0x00000018ff057819 */ /* 0x000fe40000011604 */
[----:B------:R-:W-:-:S02]  /*f3c0*/  SHF.R.U32.HI R2, RZ, 0x8, R2 ;  /* 0x00000008ff027819 */ /* 0x000fc40000011602 */
[----:B------:R-:W-:Y:S02]  /*f3d0*/  LOP3.LUT R4, R6, 0xff, RZ, 0xc0, !PT ;  /* 0x000000ff06047812 */ /* 0x000fe400078ec0ff */
[----:B------:R-:W-:Y:S02]  /*f3e0*/  PRMT R6, R7, 0x5410, R2 ;  /* 0x0000541007067816 */ /* 0x000fe40000000002 */
[----:B------:R-:W-:Y:S02]  /*f3f0*/  PRMT R9, R4, 0x5410, R5 ;  /* 0x0000541004097816 */ /* 0x000fe40000000005 */
[----:B------:R-:W-:Y:S02]  /*f400*/  LOP3.LUT R2, R0, 0xffff, RZ, 0xc0, !PT ;  /* 0x0000ffff00027812 */ /* 0x000fe400078ec0ff */
[----:B------:R-:W-:Y:S02]  /*f410*/  SHF.R.U32.HI R4, RZ, 0x10, R0 ;  /* 0x00000010ff047819 */ /* 0x000fe40000011600 */
[----:B------:R-:W-:-:S02]  /*f420*/  SHF.R.U32.HI R5, RZ, 0x8, R2 ;  /* 0x00000008ff057819 */ /* 0x000fc40000011602 */
[----:B------:R-:W-:Y:S02]  /*f430*/  LOP3.LUT R8, R0, 0xff, RZ, 0xc0, !PT ;  /* 0x000000ff00087812 */ /* 0x000fe400078ec0ff */
[----:B------:R-:W-:Y:S02]  /*f440*/  SHF.R.U32.HI R7, RZ, 0x18, R0 ;  /* 0x00000018ff077819 */ /* 0x000fe40000011600 */
[----:B------:R-:W-:Y:S02]  /*f450*/  LOP3.LUT R2, R4, 0xff, RZ, 0xc0, !PT ;  /* 0x000000ff04027812 */ /* 0x000fe400078ec0ff */
[----:B------:R-:W-:Y:S02]  /*f460*/  PRMT R4, R8, 0x5410, R5 ;  /* 0x0000541008047816 */ /* 0x000fe40000000005 */
[----:B------:R-:W-:Y:S02]  /*f470*/  PRMT R2, R2, 0x5410, R7 ;  /* 0x0000541002027816 */ /* 0x000fe40000000007 */
[--C-:B------:R-:W-:Y:S01]  /*f480*/  HSET2.LE.AND R0, R6, R3.reuse, PT ;  /* 0x0000000306007233 */ /* 0x100fe20003803000 */
[----:B------:R-:W-:Y:S01]  /*f490*/  IMAD.WIDE.U32 R6, R10, -0x2daee0ad, RZ ;  /* 0xd2511f530a067825 */ /* 0x000fe200078e00ff */
[----:B------:R-:W-:-:S02]  /*f4a0*/  HSET2.LE.AND R4, R4, R3, PT ;  /* 0x0000000304047233 */ /* 0x000fc40003803000 */
[--C-:B------:R-:W-:Y:S02]  /*f4b0*/  HSET2.LE.AND R5, R2, R3.reuse, PT ;  /* 0x0000000302057233 */ /* 0x100fe40003803000 */
[----:B------:R-:W-:Y:S01]  /*f4c0*/  LOP3.LUT R14, R0, R80, RZ, 0xc0, !PT ;  /* 0x00000050000e7212 */ /* 0x000fe200078ec0ff */
[----:B------:R-:W-:Y:S01]  /*f4d0*/  IMAD.MOV.U32 R80, RZ, RZ, R81 ;  /* 0x000000ffff507224 */ /* 0x000fe200078e0051 */
[----:B------:R-:W-:Y:S02]  /*f4e0*/  LOP3.LUT R2, R7, UR40, R12, 0x96, !PT ;  /* 0x0000002807027c12 */ /* 0x000fe4000f8e960c */
[----:B------:R-:W-:Y:S02]  /*f4f0*/  HSET2.LE.AND R0, R9, R3, PT ;  /* 0x0000000309007233 */ /* 0x000fe40003803000 */
[----:B------:R-:W-:Y:S02]  /*f500*/  LOP3.LUT R12, R4, R220, RZ, 0xc0, !PT ;  /* 0x000000dc040c7212 */ /* 0x000fe400078ec0ff */
[----:B------:R-:W-:Y:S01]  /*f510*/  LOP3.LUT R13, R5, R219, RZ, 0xc0, !PT ;  /* 0x000000db050d7212 */ /* 0x000fe200078ec0ff */
[----:B------:R-:W-:Y:S01]  /*f520*/  IMAD.WIDE.U32 R4, R11, -0x2daee0ad, RZ ;  /* 0xd2511f530b047825 */ /* 0x000fe200078e00ff */
[----:B------:R-:W-:-:S02]  /*f530*/  LOP3.LUT R15, R0, R80, RZ, 0xc0, !PT ;  /* 0x00000050000f7212 */ /* 0x000fc400078ec0ff */
[----:B------:R-:W-:Y:S02]  /*f540*/  LOP3.LUT R7, R6, 0xffff, RZ, 0xc0, !PT ;  /* 0x0000ffff06077812 */ /* 0x000fe400078ec0ff */
[----:B------:R-:W-:Y:S02]  /*f550*/  SHF.R.U32.HI R9, RZ, 0x10, R6 ;  /* 0x00000010ff097819 */ /* 0x000fe40000011606 */
[----:B------:R-:W-:Y:S02]  /*f560*/  LOP3.LUT R0, R5, UR40, R18, 0x96, !PT ;  /* 0x0000002805007c12 */ /* 0x000fe4000f8e9612 */
[----:B------:R-:W-:Y:S02]  /*f570*/  LOP3.LUT R5, R4, 0xffff, RZ, 0xc0, !PT ;  /* 0x0000ffff04057812 */ /* 0x000fe400078ec0ff */
[----:B------:R-:W-:Y:S02]  /*f580*/  LOP3.LUT R16, R6, 0xff, RZ, 0xc0, !PT ;  /* 0x000000ff06107812 */ /* 0x000fe400078ec0ff */
[----:B------:R-:W-:-:S02]  /*f590*/  SHF.R.U32.HI R11, RZ, 0x18, R6 ;  /* 0x00000018ff0b7819 */ /* 0x000fc40000011606 */
[----:B------:R-:W-:Y:S02]  /*f5a0*/  SHF.R.U32.HI R6, RZ, 0x8, R7 ;  /* 0x00000008ff067819 */ /* 0x000fe40000011607 */
[----:B------:R-:W-:Y:S02]  /*f5b0*/  LOP3.LUT R8, R4, 0xff, RZ, 0xc0, !PT ;  /* 0x000000ff04087812 */ /* 0x000fe400078ec0ff */
[----:B------:R-:W-:Y:S02]  /*f5c0*/  LOP3.LUT R9, R9, 0xff, RZ, 0xc0, !PT ;  /* 0x000000ff09097812 */ /* 0x000fe400078ec0ff */
[--C-:B------:R-:W-:Y:S02]  /*f5d0*/  SHF.R.U32.HI R7, RZ, 0x10, R4.reuse ;  /* 0x00000010ff077819 */ /* 0x100fe40000011604 */
[----:B------:R-:W-:Y:S02]  /*f5e0*/  SHF.R.U32.HI R10, RZ, 0x18, R4 ;  /* 0x00000018ff0a7819 */ /* 0x000fe40000011604 */
[----:B------:R-:W-:-:S02]  /*f5f0*/  SHF.R.U32.HI R4, RZ, 0x8, R5 ;  /* 0x00000008ff047819 */ /* 0x000fc40000011605 */
[----:B------:R-:W-:Y:S02]  /*f600*/  LOP3.LUT R5, R0, 0xffff, RZ, 0xc0, !PT ;  /* 0x0000ffff00057812 */ /* 0x000fe400078ec0ff */
[----:B------:R-:W-:Y:S02]  /*f610*/  PRMT R32, R9, 0x5410, R11 ;  /* 0x0000541009207816 */ /* 0x000fe4000000000b */
[----:B------:R-:W-:Y:S02]  /*f620*/  PRMT R9, R8, 0x5410, R4 ;  /* 0x0000541008097816 */ /* 0x000fe40000000004 */
[----:B------:R-:W-:Y:S02]  /*f630*/  PRMT R33, R16, 0x5410, R6 ;  /* 0x0000541010217816 */ /* 0x000fe40000000006 */
[----:B------:R-:W-:Y:S01]  /*f640*/  LOP3.LUT R4, R7, 0xff, RZ, 0xc0, !PT ;  /* 0x000000ff07047812 */ /* 0x000fe200078ec0ff */
[----:B------:R-:W-:Y:S01]  /*f650*/  IMAD.MOV.U32 R81, RZ, RZ, R149 ;  /* 0x000000ffff517224 */ /* 0x000fe200078e0095 */
[----:B------:R-:W-:Y:S01]  /*f660*/  SHF.R.U32.HI R6, RZ, 0x8, R5 ;  /* 0x00000008ff067819 */ /* 0x000fe20000011605 */
[C---:B------:R-:W-:Y:S01]  /*f670*/  HMMA.16816.F32 R168, R12.reuse, R20, R168 ;  /* 0x000000140ca8723c */ /* 0x040fe200000018a8 */
[----:B------:R-:W-:Y:S01]  /*f680*/  SHF.R.U32.HI R5, RZ, 0x10, R0 ;  /* 0x00000010ff057819 */ /* 0x000fe20000011600 */
[----:B------:R-:W-:Y:S01]  /*f690*/  IMAD.MOV.U32 R164, RZ, RZ, R160 ;  /* 0x000000ffffa47224 */ /* 0x000fe200078e00a0 */
[----:B------:R-:W-:Y:S01]  /*f6a0*/  PRMT R11, R4, 0x5410, R10 ;  /* 0x00005410040b7816 */ /* 0x000fe2000000000a */
[----:B------:R-:W-:Y:S01]  /*f6b0*/  IMAD.MOV.U32 R34, RZ, RZ, R146 ;  /* 0x000000ffff227224 */ /* 0x000fe200078e0092 */
[----:B------:R-:W-:Y:S01]  /*f6c0*/  LOP3.LUT R7, R0, 0xff, RZ, 0xc0, !PT ;  /* 0x000000ff00077812 */ /* 0x000fe200078ec0ff */
[----:B------:R-:W-:Y:S01]  /*f6d0*/  HMMA.16816.F32 R36, R12, R22, R68 ;  /* 0x000000160c24723c */ /* 0x000fe20000001844 */
[----:B------:R-:W-:Y:S01]  /*f6e0*/  SHF.R.U32.HI R4, RZ, 0x18, R0 ;  /* 0x00000018ff047819 */ /* 0x000fe20000011600 */
[----:B------:R-:W-:Y:S01]  /*f6f0*/  IMAD.MOV.U32 R149, RZ, RZ, R152 ;  /* 0x000000ffff957224 */ /* 0x000fe200078e0098 */
[----:B------:R-:W-:Y:S01]  /*f700*/  LOP3.LUT R0, R5, 0xff, RZ, 0xc0, !PT ;  /* 0x000000ff05007812 */ /* 0x000fe200078ec0ff */
[----:B------:R-:W-:Y:S01]  /*f710*/  IMAD.MOV.U32 R152, RZ, RZ, R51 ;  /* 0x000000ffff987224 */ /* 0x000fe200078e0033 */
[----:B------:R-:W1:Y:S01]  /*f720*/  LDSM.16.MT88.4 R20, [R218+0x5400] ;  /* 0x00540000da14783b */ /* 0x000e620000004200 */
[----:B------:R-:W-:Y:S01]  /*f730*/  IMAD.MOV.U32 R51, RZ, RZ, R157 ;  /* 0x000000ffff337224 */ /* 0x000fe200078e009d */
[----:B------:R-:W-:Y:S01]  /*f740*/  PRMT R5, R0, 0x5410, R4 ;  /* 0x0000541000057816 */ /* 0x000fe20000000004 */
[----:B------:R-:W-:Y:S01]  /*f750*/  IMAD.MOV.U32 R157, RZ, RZ, R54 ;  /* 0x000000ffff9d7224 */ /* 0x000fe200078e0036 */
[----:B------:R-:W-:Y:S01]  /*f760*/  HSET2.LE.AND R0, R9, R3, PT ;  /* 0x0000000309007233 */ /* 0x000fe20003803000 */
[----:B------:R-:W-:Y:S01]  /*f770*/  IMAD.MOV.U32 R54, RZ, RZ, R159 ;  /* 0x000000ffff367224 */ /* 0x000fe200078e009f */
[----:B------:R-:W-:Y:S01]  /*f780*/  LDSM.16.MT88.4 R16, [R217+0x5800] ;  /* 0x00580000d910783b */ /* 0x000fe20000004200 */
[----:B------:R-:W-:-:S02]  /*f790*/  IMAD.MOV.U32 R159, RZ, RZ, R221 ;  /* 0x000000ffff9f7224 */ /* 0x000fc400078e00dd */
[----:B------:R-:W-:Y:S02]  /*f7a0*/  LOP3.LUT R10, R0, R88, RZ, 0xc0, !PT ;  /* 0x00000058000a7212 */ /* 0x000fe400078ec0ff */
[----:B------:R-:W-:Y:S01]  /*f7b0*/  IMAD.MOV.U32 R89, RZ, RZ, R159 ;  /* 0x000000ffff597224 */ /* 0x000fe200078e009f */
[--C-:B------:R-:W-:Y:S02]  /*f7c0*/  HSET2.LE.AND R0, R11, R3.reuse, PT ;  /* 0x000000030b007233 */ /* 0x100fe40003803000 */
[C---:B------:R-:W-:Y:S01]  /*f7d0*/  LOP3.LUT R4, R2.reuse, 0xffff, RZ, 0xc0, !PT ;  /* 0x0000ffff02047812 */ /* 0x040fe200078ec0ff */
[----:B------:R-:W-:Y:S01]  /*f7e0*/  IMAD.MOV.U32 R160, RZ, RZ, R223 ;  /* 0x000000ffffa07224 */ /* 0x000fe200078e00df */
[----:B------:R-:W-:Y:S01]  /*f7f0*/  PRMT R8, R7, 0x5410, R6 ;  /* 0x0000541007087816 */ /* 0x000fe20000000006 */
[----:B------:R-:W-:Y:S01]  /*f800*/  IMAD.MOV.U32 R91, RZ, RZ, R157 ;  /* 0x000000ffff5b7224 */ /* 0x000fe200078e009d */
[----:B------:R-:W-:Y:S01]  /*f810*/  HSET2.LE.AND R5, R5, R3, PT ;  /* 0x0000000305057233 */ /* 0x000fe20003803000 */
[----:B------:R-:W-:Y:S01]  /*f820*/  IMAD.MOV.U32 R80, RZ, RZ, R149 ;  /* 0x000000ffff507224 */ /* 0x000fe200078e0095 */
[----:B------:R-:W-:Y:S01]  /*f830*/  SHF.R.U32.HI R7, RZ, 0x8, R4 ;  /* 0x00000008ff077819 */ /* 0x000fe20000011604 */
[----:B------:R-:W-:Y:S01]  /*f840*/  IMAD.MOV.U32 R90, RZ, RZ, R54 ;  /* 0x000000ffff5a7224 */ /* 0x000fe200078e0036 */
[----:B------:R-:W-:Y:S01]  /*f850*/  LOP3.LUT R6, R2, 0xff, RZ, 0xc0, !PT ;  /* 0x000000ff02067812 */ /* 0x000fe200078ec0ff */
[----:B------:R-:W-:Y:S01]  /*f860*/  IMAD.MOV.U32 R149, RZ, RZ, R51 ;  /* 0x000000ffff957224 */ /* 0x000fe200078e0033 */
[----:B------:R-:W-:Y:S01]  /*f870*/  LOP3.LUT R11, R0, R89, RZ, 0xc0, !PT ;  /* 0x00000059000b7212 */ /* 0x000fe200078ec0ff */
[----:B------:R-:W-:Y:S01]  /*f880*/  IMAD.MOV.U32 R54, RZ, RZ, R158 ;  /* 0x000000ffff367224 */ /* 0x000fe200078e009e */
[----:B------:R-:W-:Y:S01]  /*f890*/  SHF.R.U32.HI R0, RZ, 0x10, R2 ;  /* 0x00000010ff007819 */ /* 0x000fe20000011602 */
[----:B------:R-:W-:-:S02]  /*f8a0*/  IMAD.MOV.U32 R51, RZ, RZ, R160 ;  /* 0x000000ffff337224 */ /* 0x000fc400078e00a0 */
[----:B------:R-:W-:Y:S02]  /*f8b0*/  IMAD.MOV.U32 R35, RZ, RZ, R147 ;  /* 0x000000ffff237224 */ /* 0x000fe400078e0093 */
[----:B------:R-:W-:Y:S02]  /*f8c0*/  IMAD.MOV.U32 R84, RZ, RZ, R154 ;  /* 0x000000ffff547224 */ /* 0x000fe400078e009a */
[----:B------:R-:W-:Y:S01]  /*f8d0*/  IMAD.MOV.U32 R95, RZ, RZ, R153 ;  /* 0x000000ffff5f7224 */ /* 0x000fe200078e0099 */
[----:B------:R-:W-:Y:S01]  /*f8e0*/  STG.E.U16 desc[UR32][R40.64+0x62], R34 ;  /* 0x0000622228007986 */ /* 0x000fe2000c101520 */
[----:B------:R-:W-:Y:S02]  /*f8f0*/  IMAD.MOV.U32 R157, RZ, RZ, R162 ;  /* 0x000000ffff9d7224 */ /* 0x000fe400078e00a2 */
[----:B------:R-:W-:Y:S01]  /*f900*/  IMAD.MOV.U32 R159, RZ, RZ, R163 ;  /* 0x000000ffff9f7224 */ /* 0x000fe200078e00a3 */
[----:B------:R4:W5:Y:S01]  /*f910*/  LDL.LU R223, [R1+0x354] ;  /* 0x0003540001df7983 */ /* 0x0009620000300800 */
[----:B------:R-:W-:Y:S01]  /*f920*/  IMAD.MOV.U32 R158, RZ, RZ, R161 ;  /* 0x000000ffff9e7224 */ /* 0x000fe200078e00a1 */
[----:B------:R-:W-:Y:S01]  /*f930*/  PRMT R7, R6, 0x5410, R7 ;  /* 0x0000541006077816 */ /* 0x000fe20000000007 */
[----:B------:R-:W-:Y:S01]  /*f940*/  HMMA.16816.F32 R160, R12, R28, R56 ;  /* 0x0000001c0ca0723c */ /* 0x000fe20000001838 */
[----:B------:R-:W-:-:S02]  /*f950*/  LOP3.LUT R9, R5, R91, RZ, 0xc0, !PT ;  /* 0x0000005b05097212 */ /* 0x000fc400078ec0ff */
[--C-:B------:R-:W-:Y:S01]  /*f960*/  HSET2.LE.AND R4, R8, R3.reuse, PT ;  /* 0x0000000308047233 */ /* 0x100fe20003803000 */
[----:B------:R-:W-:Y:S01]  /*f970*/  IMAD.MOV.U32 R87, RZ, RZ, R80 ;  /* 0x000000ffff577224 */ /* 0x000fe200078e0050 */
[----:B------:R-:W-:Y:S01]  /*f980*/  SHF.R.U32.HI R6, RZ, 0x18, R2 ;  /* 0x00000018ff067819 */ /* 0x000fe20000011602 */
[----:B------:R-:W-:Y:S01]  /*f990*/  HMMA.16816.F32 R28, R12, R30, R72 ;  /* 0x0000001e0c1c723c */ /* 0x000fe20000001848 */
[----:B------:R-:W-:Y:S01]  /*f9a0*/  LOP3.LUT R5, R0, 0xff, RZ, 0xc0, !PT ;  /* 0x000000ff00057812 */ /* 0x000fe200078ec0ff */
[----:B------:R-:W2:Y:S03]  /*f9b0*/  LDSM.16.MT88.4 R12, [R218+0x5800] ;  /* 0x00580000da0c783b */ /* 0x000ea60000004200 */
[----:B------:R-:W-:Y:S01]  /*f9c0*/  PRMT R5, R5, 0x5410, R6 ;  /* 0x0000541005057816 */ /* 0x000fe20000000006 */
        /* <DEDUP_REMOVED lines=9> */
[----:B------:R-:W-:Y:S01]  /*fa60*/  HSET2.LE.AND R3, R5, R3, PT ;  /* 0x0000000305037233 */ /* 0x000fe20003803000 */
[----:B------:R-:W-:Y:S01]  /*fa70*/  IMAD.MOV.U32 R93, RZ, RZ, R166 ;  /* 0x000000ffff5d7224 */ /* 0x000fe200078e00a6 */
[----:B------:R-:W-:Y:S01]  /*fa80*/  LOP3.LUT R6, R0, R149, RZ, 0xc0, !PT ;  /* 0x0000009500067212 */ /* 0x000fe200078ec0ff */
[----:B------:R4:W5:Y:S01]  /*fa90*/  LDL.LU R222, [R1+0x350] ;  /* 0x0003500001de7983 */ /* 0x0009620000300800 */
[----:B------:R-:W-:-:S02]  /*faa0*/  LOP3.LUT R7, R2, R151, RZ, 0xc0, !PT ;  /* 0x0000009702077212 */ /* 0x000fc400078ec0ff */
[----:B------:R-:W-:Y:S01]  /*fab0*/  LOP3.LUT R4, R4, R148, RZ, 0xc0, !PT ;  /* 0x0000009404047212 */ /* 0x000fe200078ec0ff */
[----:B------:R-:W-:Y:S01]  /*fac0*/  IMAD.MOV.U32 R81, RZ, RZ, R55 ;  /* 0x000000ffff517224 */ /* 0x000fe200078e0037 */
[----:B------:R-:W-:Y:S01]  /*fad0*/  LOP3.LUT R5, R3, R87, RZ, 0xc0, !PT ;  /* 0x0000005703057212 */ /* 0x000fe200078ec0ff */
[----:B------:R-:W-:Y:S02]  /*fae0*/  IMAD.MOV.U32 R91, RZ, RZ, R155 ;  /* 0x000000ffff5b7224 */ /* 0x000fe400078e009b */
[----:B------:R-:W-:Y:S02]  /*faf0*/  IMAD.MOV.U32 R90, RZ, RZ, R83 ;  /* 0x000000ffff5a7224 */ /* 0x000fe400078e0053 */
[----:B------:R-:W-:Y:S02]  /*fb00*/  IMAD.MOV.U32 R82, RZ, RZ, R164 ;  /* 0x000000ffff527224 */ /* 0x000fe400078e00a4 */
[----:B------:R-:W-:Y:S01]  /*fb10*/  IMAD.MOV.U32 R80, RZ, RZ, R156 ;  /* 0x000000ffff507224 */ /* 0x000fe200078e009c */
[----:B-1----:R-:W-:Y:S01]  /*fb20*/  HMMA.16816.F32 R144, R8, R20, R76 ;  /* 0x000000140890723c */ /* 0x002fe2000000184c */
[----:B------:R-:W-:-:S05]  /*fb30*/  IMAD.MOV.U32 R55, RZ, RZ, R51 ;  /* 0x000000ffff377224 */ /* 0x000fca00078e0033 */
[----:B------:R-:W-:Y:S01]  /*fb40*/  HMMA.16816.F32 R140, R8, R22, R140 ;  /* 0x00000016088c723c */ /* 0x000fe2000000188c */
[----:B------:R-:W-:Y:S01]  /*fb50*/  IMAD.MOV.U32 R155, RZ, RZ, R49 ;  /* 0x000000ffff9b7224 */ /* 0x000fe200078e0031 */
[----:B------:R-:W-:Y:S01]  /*fb60*/  STG.E.U16 desc[UR32][R40.64+0x60], R71 ;  /* 0x0000604728007986 */ /* 0x000fe2000c101520 */
[----:B------:R-:W-:Y:S02]  /*fb70*/  IMAD.MOV.U32 R51, RZ, RZ, R54 ;  /* 0x000000ffff337224 */ /* 0x000fe400078e0036 */
[----:B------:R-:W-:Y:S01]  /*fb80*/  IMAD.MOV.U32 R83, RZ, RZ, R150 ;  /* 0x000000ffff537224 */ /* 0x000fe200078e0096 */
[----:B------:R-:W-:Y:S01]  /*fb90*/  HMMA.16816.F32 R168, R4, R24, R168 ;  /* 0x0000001804a8723c */ /* 0x000fe200000018a8 */
[----:B------:R-:W-:Y:S01]  /*fba0*/  IMAD.MOV.U32 R49, RZ, RZ, R157 ;  /* 0x000000ffff317224 */ /* 0x000fe200078e009d */
[----:B------:R4:W5:Y:S01]  /*fbb0*/  LDL.LU R221, [R1+0x34c] ;  /* 0x00034c0001dd7983 */ /* 0x0009620000300800 */
[----:B------:R-:W-:Y:S02]  /*fbc0*/  IMAD.MOV.U32 R54, RZ, RZ, R159 ;  /* 0x000000ffff367224 */ /* 0x000fe400078e009f */
[----:B------:R-:W-:Y:S01]  /*fbd0*/  IMAD.MOV.U32 R164, RZ, RZ, R158 ;  /* 0x000000ffffa47224 */ /* 0x000fe200078e009e */
[----:B------:R-:W-:Y:S01]  /*fbe0*/  HMMA.16816.F32 R148, R8, R26, R60 ;  /* 0x0000001a0894723c */ /* 0x000fe2000000183c */
[----:B------:R-:W-:-:S05]  /*fbf0*/  IMAD.MOV.U32 R87, RZ, RZ, R88 ;  /* 0x000000ffff577224 */ /* 0x000fca00078e0058 */
[----:B------:R-:W-:Y:S01]  /*fc00*/  HMMA.16816.F32 R160, R4, R20, R160 ;  /* 0x0000001404a0723c */ /* 0x000fe200000018a0 */
[----:B------:R-:W-:Y:S01]  /*fc10*/  IMAD.MOV.U32 R88, RZ, RZ, R89 ;  /* 0x000000ffff587224 */ /* 0x000fe200078e0059 */
[----:B------:R-:W-:Y:S01]  /*fc20*/  STG.E.U16 desc[UR32][R46.64+0x60], R35 ;  /* 0x000060232e007986 */ /* 0x000fe2000c101520 */
[----:B------:R-:W-:-:S03]  /*fc30*/  IMAD.MOV.U32 R89, RZ, RZ, R90 ;  /* 0x000000ffff597224 */ /* 0x000fc600078e005a */
[----:B------:R-:W-:Y:S01]  /*fc40*/  HMMA.16816.F32 R156, R8, R24, R64 ;  /* 0x00000018089c723c */ /* 0x000fe20000001840 */
[----:B------:R-:W-:Y:S01]  /*fc50*/  IMAD.MOV.U32 R90, RZ, RZ, R91 ;  /* 0x000000ffff5a7224 */ /* 0x000fe200078e005b */
[----:B------:R-:W-:Y:S01]  /*fc60*/  STG.E.U16 desc[UR32][R46.64+0x62], R92 ;  /* 0x0000625c2e007986 */ /* 0x000fe2000c101520 */
[----:B------:R-:W-:-:S03]  /*fc70*/  IMAD.MOV.U32 R91, RZ, RZ, R80 ;  /* 0x000000ffff5b7224 */ /* 0x000fc600078e0050 */
[C---:B------:R-:W-:Y:S01]  /*fc80*/  HMMA.16816.F32 R24, R4.reuse, R26, R36 ;  /* 0x0000001a0418723c */ /* 0x040fe20000001824 */
[----:B------:R-:W-:Y:S01]  /*fc90*/  IMAD.MOV.U32 R80, RZ, RZ, R81 ;  /* 0x000000ffff507224 */ /* 0x000fe200078e0051 */
[----:B------:R4:W5:Y:S04]  /*fca0*/  LDL.LU R220, [R1+0x348] ;  /* 0x0003480001dc7983 */ /* 0x0009680000300800 */
[----:B------:R-:W-:Y:S01]  /*fcb0*/  HMMA.16816.F32 R4, R4, R22, R28 ;  /* 0x000000160404723c */ /* 0x000fe2000000181c */
[----:B------:R-:W-:Y:S01]  /*fcc0*/  IMAD.MOV.U32 R81, RZ, RZ, R82 ;  /* 0x000000ffff517224 */ /* 0x000fe200078e0052 */
[----:B------:R-:W-:Y:S01]  /*fcd0*/  STG.E.U16 desc[UR32][R44.64+0x60], R193 ;  /* 0x000060c12c007986 */ /* 0x000fe2000c101520 */
[----:B------:R-:W-:Y:S02]  /*fce0*/  IMAD.MOV.U32 R82, RZ, RZ, R83 ;  /* 0x000000ffff527224 */ /* 0x000fe400078e0053 */
[----:B------:R-:W-:Y:S01]  /*fcf0*/  IMAD.MOV.U32 R83, RZ, RZ, R155 ;  /* 0x000000ffff537224 */ /* 0x000fe200078e009b */
[C---:B--2---:R-:W-:Y:S01]  /*fd00*/  HMMA.16816.F32 R144, R100.reuse, R12, R144 ;  /* 0x0000000c6490723c */ /* 0x044fe20000001890 */
[----:B------:R-:W1:Y:S05]  /*fd10*/  LDSM.16.MT88.4 R152, [R218+0x5c00] ;  /* 0x005c0000da98783b */ /* 0x000e6a0000004200 */
[----:B------:R-:W-:Y:S01]  /*fd20*/  HMMA.16816.F32 R140, R100, R14, R140 ;  /* 0x0000000e648c723c */ /* 0x000fe2000000188c */
[----:B------:R-:W-:Y:S05]  /*fd30*/  STG.E.U16 desc[UR32][R44.64+0x62], R192 ;  /* 0x000062c02c007986 */ /* 0x000fea000c101520 */
[C---:B------:R-:W-:Y:S01]  /*fd40*/  HMMA.16816.F32 R160, R104.reuse, R12, R160 ;  /* 0x0000000c68a0723c */ /* 0x040fe200000018a0 */
[----:B------:R-:W-:Y:S01]  /*fd50*/  IMAD.MOV.U32 R86, RZ, RZ, R164 ;  /* 0x000000ffff567224 */ /* 0x000fe200078e00a4 */
[----:B------:R-:W-:Y:S04]  /*fd60*/  STG.E.U16 desc[UR32][R42.64+0x60], R191 ;  /* 0x000060bf2a007986 */ /* 0x000fe8000c101520 */
[----:B------:R-:W-:Y:S01]  /*fd70*/  HMMA.16816.F32 R4, R104, R14, R4 ;  /* 0x0000000e6804723c */ /* 0x000fe20000001804 */
[----:B------:R-:W-:Y:S04]  /*fd80*/  STG.E.U16 desc[UR32][R42.64+0x62], R190 ;  /* 0x000062be2a007986 */ /* 0x000fe8000c101520 */
        /* <DEDUP_REMOVED lines=16> */
[----:B------:R2:W-:Y:S04]  /*fe90*/  STG.E.U16 desc[UR32][R40.64+0x90], R245 ;  /* 0x000090f528007986 */ /* 0x0005e8000c101520 */
[----:B------:R-:W-:Y:S04]  /*fea0*/  STG.E.U16 desc[UR32][R40.64+0x92], R244 ;  /* 0x000092f428007986 */ /* 0x000fe8000c101520 */
[----:B------:R-:W-:Y:S04]  /*feb0*/  STG.E.U16 desc[UR32][R46.64+0x90], R242 ;  /* 0x000090f22e007986 */ /* 0x000fe8000c101520 */
[----:B------:R-:W-:Y:S04]  /*fec0*/  STG.E.U16 desc[UR32][R46.64+0x92], R243 ;  /* 0x000092f32e007986 */ /* 0x000fe8000c101520 */
[----:B------:R-:W-:Y:S04]  /*fed0*/  STG.E.U16 desc[UR32][R44.64+0x90], R181 ;  /* 0x000090b52c007986 */ /* 0x000fe8000c101520 */
[----:B------:R-:W-:Y:S04]  /*fee0*/  STG.E.U16 desc[UR32][R44.64+0x92], R180 ;  /* 0x000092b42c007986 */ /* 0x000fe8000c101520 */
[----:B------:R-:W3:Y:S04]  /*fef0*/  LDSM.16.MT88.4 R164, [R217+0x5c00] ;  /* 0x005c0000d9a4783b */ /* 0x000ee80000004200 */
[----:B------:R4:W-:Y:S04]  /*ff00*/  STG.E.U16 desc[UR32][R42.64+0x90], R179 ;  /* 0x000090b32a007986 */ /* 0x0009e8000c101520 */
[----:B------:R4:W-:Y:S04]  /*ff10*/  STG.E.U16 desc[UR32][R42.64+0x92], R178 ;  /* 0x000092b22a007986 */ /* 0x0009e8000c101520 */
[----:B------:R4:W-:Y:S04]  /*ff20*/  STG.E.U16 desc[UR32][R40.64+0xa0], R237 ;  /* 0x0000a0ed28007986 */ /* 0x0009e8000c101520 */
[----:B------:R4:W-:Y:S04]  /*ff30*/  STG.E.U16 desc[UR32][R40.64+0xa2], R236 ;  /* 0x0000a2ec28007986 */ /* 0x0009e8000c101520 */
[----:B------:R4:W-:Y:S04]  /*ff40*/  STG.E.U16 desc[UR32][R46.64+0xa0], R235 ;  /* 0x0000a0eb2e007986 */ /* 0x0009e8000c101520 */
[----:B------:R4:W-:Y:S01]  /*ff50*/  STG.E.U16 desc[UR32][R46.64+0xa2], R234 ;  /* 0x0000a2ea2e007986 */ /* 0x0009e2000c101520 */
[----:B------:R-:W-:-:S03]  /*ff60*/  FADD.FTZ R0, R246, R89 ;  /* 0x00000059f6007221 */ /* 0x000fc60000010000 */
[----:B------:R4:W-:Y:S04]  /*ff70*/  STG.E.U16 desc[UR32][R44.64+0xa0], R177 ;  /* 0x0000a0b12c007986 */ /* 0x0009e8000c101520 */
[----:B------:R4:W-:Y:S01]  /*ff80*/  STG.E.U16 desc[UR32][R44.64+0xa2], R176 ;  /* 0x0000a2b02c007986 */ /* 0x0009e2000c101520 */
[C---:B-1----:R-:W-:Y:S03]  /*ff90*/  HMMA.16816.F32 R144, R96.reuse, R152, R144 ;  /* 0x000000986090723c */ /* 0x042fe60000001890 */
[----:B------:R4:W-:Y:S04]  /*ffa0*/  STG.E.U16 desc[UR32][R42.64+0xa0], R175 ;  /* 0x0000a0af2a007986 */ /* 0x0009e8000c101520 */
[----:B------:R4:W-:Y:S01]  /*ffb0*/  STG.E.U16 desc[UR32][R42.64+0xa2], R174 ;  /* 0x0000a2ae2a007986 */ /* 0x0009e2000c101520 */
[----:B------:R-:W-:Y:S03]  /*ffc0*/  HMMA.16816.F32 R140, R96, R154, R140 ;  /* 0x0000009a608c723c */ /* 0x000fe6000000188c */
[----:B------:R4:W-:Y:S04]  /*ffd0*/  STG.E.U16 desc[UR32][R40.64+0xb0], R233 ;  /* 0x0000b0e928007986 */ /* 0x0009e8000c101520 */
[----:B------:R4:W-:Y:S01]  /*ffe0*/  STG.E.U16 desc[UR32][R40.64+0xb2], R232 ;  /* 0x0000b2e828007986 */ /* 0x0009e2000c101520 */
[C---:B------:R-:W-:Y:S03]  /*fff0*/  HMMA.16816.F32 R160, R108.reuse, R152, R160 ;  /* 0x000000986ca0723c */ /* 0x040fe600000018a0 */
[----:B------:R4:W-:Y:S04]  /*10000*/  STG.E.U16 desc[UR32][R46.64+0xb0], R231 ;  /* 0x0000b0e72e007986 */ /* 0x0009e8000c101520 */
[----:B------:R4:W-:Y:S01]  /*10010*/  STG.E.U16 desc[UR32][R46.64+0xb2], R229 ;  /* 0x0000b2e52e007986 */ /* 0x0009e2000c101520 */
[----:B------:R-:W-:Y:S03]  /*10020*/  HMMA.16816.F32 R152, R108, R154, R4 ;  /* 0x0000009a6c98723c */ /* 0x000fe60000001804 */
[----:B------:R4:W-:Y:S01]  /*10030*/  STG.E.U16 desc[UR32][R44.64+0xb0], R173 ;  /* 0x0000b0ad2c007986 */ /* 0x0009e2000c101520 */
[----:B------:R-:W-:-:S03]  /*10040*/  FADD.FTZ R3, R81, R80 ;  /* 0x0000005051037221 */ /* 0x000fc60000010000 */
[----:B------:R4:W-:Y:S01]  /*10050*/  STG.E.U16 desc[UR32][R44.64+0xb2], R172 ;  /* 0x0000b2ac2c007986 */ /* 0x0009e2000c101520 */
[----:B------:R-:W-:Y:S01]  /*10060*/  FADD.FTZ R4, R91, R90 ;  /* 0x0000005a5b047221 */ /* 0x000fe20000010000 */
[----:B------:R-:W-:Y:S02]  /*10070*/  FADD.FTZ R0, R247, R0 ;  /* 0x00000000f7007221 */ /* 0x000fe40000010000 */
[----:B------:R4:W-:Y:S04]  /*10080*/  STG.E.U16 desc[UR32][R42.64+0xb0], R137 ;  /* 0x0000b0892a007986 */ /* 0x0009e8000c101520 */
[----:B------:R4:W-:Y:S04]  /*10090*/  STG.E.U16 desc[UR32][R42.64+0xb2], R132 ;  /* 0x0000b2842a007986 */ /* 0x0009e8000c101520 */
[----:B------:R4:W-:Y:S04]  /*100a0*/  STG.E.U16 desc[UR32][R40.64+0xc0], R215 ;  /* 0x0000c0d728007986 */ /* 0x0009e8000c101520 */
[----:B------:R4:W-:Y:S01]  /*100b0*/  STG.E.U16 desc[UR32][R40.64+0xc2], R214 ;  /* 0x0000c2d628007986 */ /* 0x0009e2000c101520 */
[----:B------:R-:W-:-:S03]  /*100c0*/  FADD.FTZ R4, R83, R4 ;  /* 0x0000000453047221 */ /* 0x000fc60000010000 */
[----:B------:R4:W-:Y:S04]  /*100d0*/  STG.E.U16 desc[UR32][R46.64+0xc0], R212 ;  /* 0x0000c0d42e007986 */ /* 0x0009e8000c101520 */
[----:B------:R4:W-:Y:S01]  /*100e0*/  STG.E.U16 desc[UR32][R46.64+0xc2], R213 ;  /* 0x0000c2d52e007986 */ /* 0x0009e2000c101520 */
[----:B------:R-:W-:-:S03]  /*100f0*/  FADD.FTZ R3, R55, R3 ;  /* 0x0000000337037221 */ /* 0x000fc60000010000 */
[----:B------:R4:W-:Y:S01]  /*10100*/  STG.E.U16 desc[UR32][R44.64+0xc0], R127 ;  /* 0x0000c07f2c007986 */ /* 0x0009e2000c101520 */
[----:B------:R-:W-:-:S03]  /*10110*/  FADD.FTZ R0, R249, R0 ;  /* 0x00000000f9007221 */ /* 0x000fc60000010000 */
[----:B------:R4:W-:Y:S01]  /*10120*/  STG.E.U16 desc[UR32][R44.64+0xc2], R126 ;  /* 0x0000c27e2c007986 */ /* 0x0009e2000c101520 */
[----:B------:R-:W-:-:S03]  /*10130*/  IADD3 R5, P1, R40, -0x100, RZ ;  /* 0xffffff0028057810 */ /* 0x000fc60007f3e0ff */
        /* <DEDUP_REMOVED lines=9> */
[----:B------:R-:W-:Y:S03]  /*101d0*/  HMMA.16816.F32 R168, R104, R16, R168 ;  /* 0x0000001068a8723c */ /* 0x000fe600000018a8 */
[----:B------:R4:W-:Y:S01]  /*101e0*/  STG.E.U16 desc[UR32][R44.64+0xd0], R125 ;  /* 0x0000d07d2c007986 */ /* 0x0009e2000c101520 */
[----:B------:R-:W-:-:S03]  /*101f0*/  FADD.FTZ R3, R51, R3 ;  /* 0x0000000333037221 */ /* 0x000fc60000010000 */
[----:B------:R4:W-:Y:S01]  /*10200*/  STG.E.U16 desc[UR32][R44.64+0xd2], R124 ;  /* 0x0000d27c2c007986 */ /* 0x0009e2000c101520 */
[----:B------:R-:W-:Y:S01]  /*10210*/  HMMA.16816.F32 R16, R104, R18, R24 ;  /* 0x000000126810723c */ /* 0x000fe20000001818 */
[----:B--2---:R-:W-:Y:S02]  /*10220*/  FADD.FTZ R245, R251, R0 ;  /* 0x00000000fbf57221 */ /* 0x004fe40000010000 */
[----:B------:R4:W-:Y:S01]  /*10230*/  STG.E.U16 desc[UR32][R42.64+0xd0], R123 ;  /* 0x0000d07b2a007986 */ /* 0x0009e2000c101520 */
[----:B------:R-:W-:-:S03]  /*10240*/  IADD3.X R0, R41, -0x1, RZ, P1, !PT ;  /* 0xffffffff29007810 */ /* 0x000fc60000ffe4ff */
[----:B------:R4:W-:Y:S04]  /*10250*/  STG.E.U16 desc[UR32][R42.64+0xd2], R122 ;  /* 0x0000d27a2a007986 */ /* 0x0009e8000c101520 */
[----:B------:R4:W-:Y:S04]  /*10260*/  STG.E.U16 desc[UR32][R40.64+0xe0], R207 ;  /* 0x0000e0cf28007986 */ /* 0x0009e8000c101520 */
[----:B------:R4:W-:Y:S04]  /*10270*/  STG.E.U16 desc[UR32][R40.64+0xe2], R206 ;  /* 0x0000e2ce28007986 */ /* 0x0009e8000c101520 */
[----:B------:R4:W-:Y:S04]  /*10280*/  STG.E.U16 desc[UR32][R46.64+0xe0], R203 ;  /* 0x0000e0cb2e007986 */ /* 0x0009e8000c101520 */
[----:B------:R4:W-:Y:S04]  /*10290*/  STG.E.U16 desc[UR32][R46.64+0xe2], R202 ;  /* 0x0000e2ca2e007986 */ /* 0x0009e8000c101520 */
[----:B------:R4:W5:Y:S04]  /*102a0*/  LDL.LU R219, [R1+0x344] ;  /* 0x0003440001db7983 */ /* 0x0009680000300800 */
[----:B------:R4:W-:Y:S04]  /*102b0*/  STG.E.U16 desc[UR32][R44.64+0xe0], R121 ;  /* 0x0000e0792c007986 */ /* 0x0009e8000c101520 */
[----:B------:R4:W-:Y:S04]  /*102c0*/  STG.E.U16 desc[UR32][R44.64+0xe2], R120 ;  /* 0x0000e2782c007986 */ /* 0x0009e8000c101520 */
[----:B------:R4:W5:Y:S04]  /*102d0*/  LDL.LU R216, [R1+0x340] ;  /* 0x0003400001d87983 */ /* 0x0009680000300800 */
[----:B------:R4:W-:Y:S04]  /*102e0*/  STG.E.U16 desc[UR32][R42.64+0xe0], R113 ;  /* 0x0000e0712a007986 */ /* 0x0009e8000c101520 */
[----:B------:R4:W-:Y:S04]  /*102f0*/  STG.E.U16 desc[UR32][R42.64+0xe2], R112 ;  /* 0x0000e2702a007986 */ /* 0x0009e8000c101520 */
[----:B------:R4:W-:Y:S04]  /*10300*/  STG.E.U16 desc[UR32][R40.64+0xf0], R201 ;  /* 0x0000f0c928007986 */ /* 0x0009e8000c101520 */
[----:B------:R4:W-:Y:S04]  /*10310*/  STG.E.U16 desc[UR32][R40.64+0xf2], R200 ;  /* 0x0000f2c828007986 */ /* 0x0009e8000c101520 */
[----:B------:R4:W-:Y:S04]  /*10320*/  STL [R1+0x2c], R5 ;  /* 0x00002c0501007387 */ /* 0x0009e80000100800 */
        /* <DEDUP_REMOVED lines=8> */
[----:B------:R4:W-:Y:S01]  /*103b0*/  STL [R1+0x28], R0 ;  /* 0x0000280001007387 */ /* 0x0009e20000100800 */
[----:B------:R-:W-:-:S04]  /*103c0*/  FADD.FTZ R2, R88, R87 ;  /* 0x0000005758027221 */ /* 0x000fc80000010000 */
[----:B------:R-:W-:Y:S01]  /*103d0*/  FADD.FTZ R2, R82, R2 ;  /* 0x0000000252027221 */ /* 0x000fe20000010000 */
[----:B---3--:R-:W-:Y:S03]  /*103e0*/  HMMA.16816.F32 R156, R96, R164, R156 ;  /* 0x000000a4609c723c */ /* 0x008fe6000000189c */
[----:B------:R-:W-:-:S03]  /*103f0*/  FADD.FTZ R2, R252, R2 ;  /* 0x00000002fc027221 */ /* 0x000fc60000010000 */
[----:B------:R-:W-:Y:S01]  /*10400*/  HMMA.16816.F32 R148, R96, R166, R148 ;  /* 0x000000a66094723c */ /* 0x000fe20000001894 */
[----:B------:R-:W-:-:S05]  /*10410*/  FADD.FTZ R244, R54, R2 ;  /* 0x0000000236f47221 */ /* 0x000fca0000010000 */
[C---:B------:R-:W-:Y:S06]  /*10420*/  HMMA.16816.F32 R168, R108.reuse, R164, R168 ;  /* 0x000000a46ca8723c */ /* 0x040fec00000018a8 */
[----:B------:R-:W-:Y:S01]  /*10430*/  HMMA.16816.F32 R164, R108, R166, R16 ;  /* 0x000000a66ca4723c */ /* 0x000fe20000001810 */
[----:B------:R-:W-:-:S08]  /*10440*/  NOP ;  /* 0x0000000000007918 */ /* 0x000fd00000000000 */
[----:B----4-:R-:W-:-:S15]  /*10450*/  @!P0 BRA `(.L_x_458) ;  /* 0x000000e800d08947 */ /* 0x010fde0003800000 */
[----:B------:R-:W2:Y:S01]  /*10460*/  LDL.64 R54, [R1+0x328] ;  /* 0x0003280001367983 */ /* 0x000ea20000100a00 */
[----:B------:R-:W-:Y:S01]  /*10470*/  ULDC UR4, c[0x0][0x2d0] ;  /* 0x0000b40000047ab9 */ /* 0x000fe20000000800 */
[----:B------:R-:W-:Y:S01]  /*10480*/  UIADD3 UR6, UR31, -0x2, URZ ;  /* 0xfffffffe1f067890 */ /* 0x000fe2000fffe03f */
[----:B-----5:R-:W-:Y:S01]  /*10490*/  ISETP.GE.AND P1, PT, R238, UR4, PT ;  /* 0x00000004ee007c0c */ /* 0x020fe2000bf26270 */
[----:B------:R-:W-:-:S04]  /*104a0*/  DEPBAR.LE SB0, 0x0 ;  /* 0x000080000000791a */ /* 0x000fc80000000000 */
[----:B------:R-:W-:Y:S01]  /*104b0*/  USHF.R.S32.HI UR5, URZ, 0x1f, UR6 ;  /* 0x0000001f3f057899 */ /* 0x000fe20008011406 */
[----:B------:R-:W-:Y:S01]  /*104c0*/  IMAD.U32 R2, RZ, RZ, UR6 ;  /* 0x00000006ff027e24 */ /* 0x000fe2000f8e00ff */
[----:B------:R-:W-:Y:S01]  /*104d0*/  UIMAD UR4, UR24, UR6, URZ ;  /* 0x00000006180472a4 */ /* 0x000fe2000f8e023f */
[----:B------:R-:W-:Y:S01]  /*104e0*/  BAR.SYNC.DEFER_BLOCKING 0x0 ;  /* 0x0000000000007b1d */ /* 0x000fe20000010000 */
[----:B------:R-:W-:Y:S02]  /*104f0*/  IMAD.U32 R7, RZ, RZ, UR8 ;  /* 0x00000008ff077e24 */ /* 0x000fe4000f8e00ff */
[----:B------:R-:W-:Y:S01]  /*10500*/  UIMAD UR4, UR5, UR25, UR4 ;  /* 0x00000019050472a4 */ /* 0x000fe2000f8e0204 */
[----:B------:R-:W-:-:S04]  /*10510*/  IMAD.U32 R4, RZ, RZ, UR8 ;  /* 0x00000008ff047e24 */ /* 0x000fc8000f8e00ff */
[----:B------:R-:W1:Y:S01]  /*10520*/  @!P1 LDC.64 R10, c[0x0][0x220] ;  /* 0x00008800ff0a9b82 */ /* 0x000e620000000a00 */
[----:B------:R-:W-:Y:S01]  /*10530*/  IMAD.U32 R0, RZ, RZ, UR9 ;  /* 0x00000009ff007e24 */ /* 0x000fe2000f8e00ff */
[----:B------:R-:W-:-:S06]  /*10540*/  VOTEU.ALL UP0, P1 ;  /* 0x00000000003f7886 */ /* 0x000fcc0000800000 */
[----:B------:R-:W3:Y:S08]  /*10550*/  @!P1 LDC.64 R14, c[0x0][0x220] ;  /* 0x00008800ff0e9b82 */ /* 0x000ef00000000a00 */
[----:B------:R-:W4:Y:S01]  /*10560*/  @!P1 LDC.64 R16, c[0x0][0x220] ;  /* 0x00008800ff109b82 */ /* 0x000f220000000a00 */
[----:B------:R-:W-:Y:S04]  /*10570*/  @P1 STS [R230+0x4000], RZ ;  /* 0x004000ffe6001388 */ /* 0x000fe80000000800 */
[----:B------:R-:W-:Y:S03]  /*10580*/  @P1 STS [R230+0x4004], RZ ;  /* 0x004004ffe6001388 */ /* 0x000fe60000000800 */
[----:B------:R-:W4:Y:S01]  /*10590*/  @!P1 LDC.64 R18, c[0x0][0x220] ;  /* 0x00008800ff129b82 */ /* 0x000f220000000a00 */
[----:B------:R-:W-:Y:S01]  /*105a0*/  @P1 STS.64 [R230+0x4008], RZ ;  /* 0x004008ffe6001388 */ /* 0x000fe20000000a00 */
[----:B--2---:R-:W-:-:S04]  /*105b0*/  IMAD.WIDE.U32 R2, R2, UR25, R54 ;  /* 0x0000001902027c25 */ /* 0x004fc8000f8e0036 */
[----:B------:R-:W-:Y:S01]  /*105c0*/  VIADD R3, R3, UR4 ;  /* 0x0000000403037c36 */ /* 0x000fe20008000000 */
[----:B------:R-:W-:Y:S01]  /*105d0*/  @!P1 LEA R7, P0, R7, R2, 0x6 ;  /* 0x0000000207079211 */ /* 0x000fe200078030ff */
[----:B------:R-:W-:Y:S01]  /*105e0*/  @!UP0 UIMAD UR4, UR9, 0x60, URZ ;  /* 0x00000060090488a4 */ /* 0x000fe2000f8e023f */
[----:B-1----:R-:W-:Y:S01]  /*105f0*/  @!P1 LEA R10, P3, R2, R10, 0x1 ;  /* 0x0000000a020a9211 */ /* 0x002fe200078608ff */
[----:B------:R-:W-:Y:S01]  /*10600*/  UISETP.GE.AND UP0, UPT, UR31, 0x3, UPT ;  /* 0x000000031f00788c */ /* 0x000fe2000bf06270 */
[C---:B------:R-:W-:Y:S01]  /*10610*/  @!P1 LEA.HI.X R12, R4.reuse, R3, R0, 0x6, P0 ;  /* 0x00000003040c9211 */ /* 0x040fe200000f3400 */
[----:B------:R-:W-:Y:S01]  /*10620*/  @!P1 IMAD.WIDE.U32 R4, R4, 0x60, R2 ;  /* 0x0000006004049825 */ /* 0x000fe200078e0002 */
[C---:B------:R-:W-:Y:S02]  /*10630*/  @!P1 IADD3 R0, P0, R2.reuse, UR27, RZ ;  /* 0x0000001b02009c10 */ /* 0x040fe4000ff1e0ff */
[----:B------:R-:W-:Y:S02]  /*10640*/  @!P1 LEA.HI.X R11, R2, R11, R3, 0x1, P3 ;  /* 0x0000000b020b9211 */ /* 0x000fe400018f0c03 */
[----:B------:R-:W-:-:S02]  /*10650*/  @!P1 IADD3.X R9, R3, UR26, RZ, P0, !PT ;  /* 0x0000001a03099c10 */ /* 0x000fc400087fe4ff */
[C---:B---3--:R-:W-:Y:S01]  /*10660*/  @!P1 LEA R8, P2, R0.reuse, R14, 0x1 ;  /* 0x0000000e00089211 */ /* 0x048fe200078408ff */
[----:B------:R-:W-:Y:S01]  /*10670*/  @!PT LDS RZ, [RZ] ;  /* 0x00000000fffff984 */ /* 0x000fe20000000800 */
[----:B------:R-:W-:Y:S01]  /*10680*/  @!PT LDS RZ, [RZ] ;  /* 0x00000000fffff984 */ /* 0x000fe20000000800 */
[----:B------:R-:W-:Y:S01]  /*10690*/  @!PT LDS RZ, [RZ] ;  /* 0x00000000fffff984 */ /* 0x000fe20000000800 */
[----:B------:R-:W-:Y:S01]  /*106a0*/  @!P1 LDGSTS.E.BYPASS.LTC128B.128 [R230+0x4000], desc[UR32][R10.64] ;  /* 0x040000000ae69fae */ /* 0x000fe2000b901d60 */
[----:B----4-:R-:W-:Y:S02]  /*106b0*/  @!P1 LEA R6, P0, R7, R16, 0x1 ;  /* 0x0000001007069211 */ /* 0x010fe400078008ff */
[----:B------:R-:W-:Y:S01]  /*106c0*/  @!P1 LEA.HI.X R9, R0, R15, R9, 0x1, P2 ;  /* 0x0000000f00099211 */ /* 0x000fe200010f0c09 */
[----:B------:R-:W-:Y:S01]  /*106d0*/  @!P1 VIADD R0, R5, UR4 ;  /* 0x0000000405009c36 */ /* 0x000fe20008000000 */
[----:B------:R-:W-:Y:S01]  /*106e0*/  @!P1 LEA.HI.X R7, R7, R17, R12, 0x1, P0 ;  /* 0x0000001107079211 */ /* 0x000fe200000f0c0c */
[----:B------:R-:W-:Y:S01]  /*106f0*/  @P1 STS.128 [R230+0x4800], RZ ;  /* 0x004800ffe6001388 */ /* 0x000fe20000000c00 */
[----:B------:R-:W-:-:S03]  /*10700*/  @!P1 LEA R2, P0, R4, R18, 0x1 ;  /* 0x0000001204029211 */ /* 0x000fc600078008ff */
[----:B------:R-:W-:Y:S01]  /*10710*/  @!PT LDS RZ, [RZ] ;  /* 0x00000000fffff984 */ /* 0x000fe20000000800 */
[----:B------:R-:W-:Y:S01]  /*10720*/  @!PT LDS RZ, [RZ] ;  /* 0x00000000fffff984 */ /* 0x000fe20000000800 */
[----:B------:R-:W-:Y:S01]  /*10730*/  @!PT LDS RZ, [RZ] ;  /* 0x00000000fffff984 */ /* 0x000fe20000000800 */
[----:B------:R-:W-:Y:S01]  /*10740*/  @!P1 LDGSTS.E.BYPASS.LTC128B.128 [R230+0x4800], desc[UR32][R8.64] ;  /* 0x0480000008e69fae */ /* 0x000fe2000b901d60 */
[----:B------:R-:W-:Y:S02]  /*10750*/  @!P1 LEA.HI.X R3, R4, R19, R0, 0x1, P0 ;  /* 0x0000001304039211 */ /* 0x000fe400000f0c00 */
[----:B------:R-:W-:Y:S01]  /*10760*/  PLOP3.LUT P0, PT, PT, PT, UP0, 0x80, 0x0 ;  /* 0x000000000000781c */ /* 0x000fe20003f0f008 */
        /* <DEDUP_REMOVED lines=10> */
[----:B------:R-:W-:Y:S04]  /*10810*/  LDSM.16.M88.4 R24, [R216+0x2000] ;  /* 0x00200000d818783b */ /* 0x000fe80000000200 */
[----:B------:R-:W3:Y:S04]  /*10820*/  LDSM.16.M88.4 R12, [R219+0x1000] ;  /* 0x00100000db0c783b */ /* 0x000ee80000000200 */
[----:B------:R-:W4:Y:S04]  /*10830*/  LDSM.16.M88.4 R16, [R219] ;  /* 0x00000000db10783b */ /* 0x000f280000000200 */
[----:B------:R-:W2:Y:S04]  /*10840*/  LDSM.16.M88.4 R68, [R216+0x2400] ;  /* 0x00240000d844783b */ /* 0x000ea80000000200 */
[----:B------:R-:W-:Y:S04]  /*10850*/  LDSM.16.M88.4 R96, [R221] ;  /* 0x00000000dd60783b */ /* 0x000fe80000000200 */
[----:B-1----:R-:W1:Y:S04]  /*10860*/  LDSM.16.M88.4 R4, [R220+0x1000] ;  /* 0x00100000dc04783b */ /* 0x002e680000000200 */
[----:B------:R-:W1:Y:S04]  /*10870*/  LDSM.16.M88.4 R64, [R216+0x2800] ;  /* 0x00280000d840783b */ /* 0x000e680000000200 */
[----:B------:R-:W1:Y:S04]  /*10880*/  LDSM.16.M88.4 R60, [R216+0x2c00] ;  /* 0x002c0000d83c783b */ /* 0x000e680000000200 */
[----:B------:R-:W1:Y:S04]  /*10890*/  LDSM.16.M88.4 R8, [R220] ;  /* 0x00000000dc08783b */ /* 0x000e680000000200 */
[----:B------:R-:W1:Y:S04]  /*108a0*/  LDSM.16.M88.4 R92, [R228] ;  /* 0x00000000e45c783b */ /* 0x000e680000000200 */
[----:B------:R-:W1:Y:S01]  /*108b0*/  LDSM.16.M88.4 R56, [R216+0x3000] ;  /* 0x00300000d838783b */ /* 0x000e620000000200 */
[-C--:B---3--:R-:W-:Y:S03]  /*108c0*/  HMMA.16816.F32 R120, R12, R24.reuse, RZ ;  /* 0x000000180c78723c */ /* 0x088fe600000018ff */
[----:B------:R-:W3:Y:S04]  /*108d0*/  LDSM.16.M88.4 R36, [R216+0x3400] ;  /* 0x00340000d824783b */ /* 0x000ee80000000200 */
[----:B------:R-:W3:Y:S01]  /*108e0*/  LDSM.16.M88.4 R32, [R216+0x3800] ;  /* 0x00380000d820783b */ /* 0x000ee20000000200 */
[----:B----4-:R-:W-:Y:S03]  /*108f0*/  HMMA.16816.F32 R124, R16, R24, RZ ;  /* 0x00000018107c723c */ /* 0x010fe600000018ff */
[----:B------:R-:W4:Y:S03]  /*10900*/  LDSM.16.M88.4 R28, [R216+0x3c00] ;  /* 0x003c0000d81c783b */ /* 0x000f260000000200 */
[C---:B--2---:R-:W-:Y:S01]  /*10910*/  HMMA.16816.F32 R116, R12.reuse, R68, RZ ;  /* 0x000000440c74723c */ /* 0x044fe200000018ff */
[----:B------:R-:W2:Y:S04]  /*10920*/  LDSM.16.M88.4 R88, [R227] ;  /* 0x00000000e358783b */ /* 0x000ea80000000200 */
[----:B------:R-:W2:Y:S01]  /*10930*/  LDSM.16.M88.4 R84, [R226] ;  /* 0x00000000e254783b */ /* 0x000ea20000000200 */
[----:B------:R-:W-:Y:S03]  /*10940*/  HMMA.16816.F32 R200, R12, R26, RZ ;  /* 0x0000001a0cc8723c */ /* 0x000fe600000018ff */
[----:B------:R-:W2:Y:S03]  /*10950*/  LDSM.16.M88.4 R80, [R225] ;  /* 0x00000000e150783b */ /* 0x000ea60000000200 */
[----:B-1----:R-:W-:Y:S01]  /*10960*/  HMMA.16816.F32 R120, R4, R96, R120 ;  /* 0x000000600478723c */ /* 0x002fe20000001878 */
[----:B------:R-:W-:Y:S04]  /*10970*/  LDSM.16.M88.4 R76, [R224] ;  /* 0x00000000e04c783b */ /* 0x000fe80000000200 */
[----:B------:R-:W1:Y:S01]  /*10980*/  LDSM.16.M88.4 R20, [R223] ;  /* 0x00000000df14783b */ /* 0x000e620000000200 */
[C---:B------:R-:W-:Y:S03]  /*10990*/  HMMA.16816.F32 R112, R12.reuse, R64, RZ ;  /* 0x000000400c70723c */ /* 0x040fe600000018ff */
[----:B------:R-:W1:Y:S03]  /*109a0*/  LDSM.16.M88.4 R72, [R222] ;  /* 0x00000000de48783b */ /* 0x000e660000000200 */
[----:B------:R-:W-:Y:S01]  /*109b0*/  HMMA.16816.F32 R108, R12, R60, RZ ;  /* 0x0000003c0c6c723c */ /* 0x000fe200000018ff */
[----:B------:R-:W0:Y:S05]  /*109c0*/  LDGDEPBAR ;  /* 0x00000000000079af */ /* 0x000e2a0000000000 */
[----:B------:R-:W-:Y:S05]  /*109d0*/  HMMA.16816.F32 R208, R8, R96, R124 ;  /* 0x0000006008d0723c */ /* 0x000fea000000187c */
[----:B------:R-:W-:Y:S01]  /*109e0*/  STL.64 [R1+0x10], R120 ;  /* 0x0000107801007387 */ /* 0x000fe20000100a00 */
[----:B------:R-:W-:Y:S03]  /*109f0*/  HMMA.16816.F32 R116, R4, R92, R116 ;  /* 0x0000005c0474723c */ /* 0x000fe60000001874 */
[----:B------:R2:W-:Y:S03]  /*10a00*/  STL.64 [R1+0x18], R122 ;  /* 0x0000187a01007387 */ /* 0x0005e60000100a00 */
[C---:B------:R-:W-:Y:S06]  /*10a10*/  HMMA.16816.F32 R104, R12.reuse, R56, RZ ;  /* 0x000000380c68723c */ /* 0x040fec00000018ff */
[----:B---3--:R-:W-:Y:S01]  /*10a20*/  HMMA.16816.F32 R100, R12, R36, RZ ;  /* 0x000000240c64723c */ /* 0x008fe200000018ff */
[----:B------:R-:W-:-:S05]  /*10a30*/  DEPBAR.LE SB0, 0x0 ;  /* 0x000080000000791a */ /* 0x000fca0000000000 */
[C---:B------:R-:W-:Y:S05]  /*10a40*/  HMMA.16816.F32 R176, R12.reuse, R32, RZ ;  /* 0x000000200cb0723c */ /* 0x040fea00000018ff */
[----:B------:R-:W-:Y:S01]  /*10a50*/  STL.64 [R1], R116 ;  /* 0x0000007401007387 */ /* 0x000fe20000100a00 */
[C---:B----4-:R-:W-:Y:S03]  /*10a60*/  HMMA.16816.F32 R124, R12.reuse, R28, RZ ;  /* 0x0000001c0c7c723c */ /* 0x050fe600000018ff */
[----:B------:R-:W-:Y:S03]  /*10a70*/  STL.64 [R1+0x8], R118 ;  /* 0x0000087601007387 */ /* 0x000fe60000100a00 */
[C---:B------:R-:W-:Y:S06]  /*10a80*/  HMMA.16816.F32 R196, R12.reuse, R70, RZ ;  /* 0x000000460cc4723c */ /* 0x040fec00000018ff */
[C---:B------:R-:W-:Y:S06]  /*10a90*/  HMMA.16816.F32 R192, R12.reuse, R66, RZ ;  /* 0x000000420cc0723c */ /* 0x040fec00000018ff */
[C---:B------:R-:W-:Y:S06]  /*10aa0*/  HMMA.16816.F32 R188, R12.reuse, R62, RZ ;  /* 0x0000003e0cbc723c */ /* 0x040fec00000018ff */
[C---:B------:R-:W-:Y:S06]  /*10ab0*/  HMMA.16816.F32 R184, R12.reuse, R58, RZ ;  /* 0x0000003a0cb8723c */ /* 0x040fec00000018ff */
[C---:B------:R-:W-:Y:S06]  /*10ac0*/  HMMA.16816.F32 R180, R12.reuse, R38, RZ ;  /* 0x000000260cb4723c */ /* 0x040fec00000018ff */
[C---:B------:R-:W-:Y:S06]  /*10ad0*/  HMMA.16816.F32 R172, R12.reuse, R34, RZ ;  /* 0x000000220cac723c */ /* 0x040fec00000018ff */
[----:B--2---:R-:W-:Y:S06]  /*10ae0*/  HMMA.16816.F32 R120, R12, R30, RZ ;  /* 0x0000001e0c78723c */ /* 0x004fec00000018ff */
        /* <DEDUP_REMOVED lines=10> */
[C---:B------:R-:W-:Y:S03]  /*10b90*/  HMMA.16816.F32 R172, R4.reuse, R22, R172 ;  /* 0x0000001604ac723c */ /* 0x040fe600000018ac */
[----:B------:R-:W-:Y:S03]  /*10ba0*/  STL.64 [R1+0x40], R104 ;  /* 0x0000406801007387 */ /* 0x000fe60000100a00 */
[C---:B------:R-:W-:Y:S01]  /*10bb0*/  HMMA.16816.F32 R176, R4.reuse, R98, R200 ;  /* 0x0000006204b0723c */ /* 0x040fe200000018c8 */
[----:B------:R3:W-:Y:S05]  /*10bc0*/  STL.64 [R1+0x48], R106 ;  /* 0x0000486a01007387 */ /* 0x0007ea0000100a00 */
[C---:B------:R-:W-:Y:S06]  /*10bd0*/  HMMA.16816.F32 R232, R4.reuse, R90, R192 ;  /* 0x0000005a04e8723c */ /* 0x040fec00000018c0 */
[C---:B-1----:R-:W-:Y:S06]  /*10be0*/  HMMA.16816.F32 R12, R4.reuse, R76, R100 ;  /* 0x0000004c040c723c */ /* 0x042fec0000001864 */
[----:B------:R-:W-:Y:S06]  /*10bf0*/  HMMA.16816.F32 R248, R4, R86, R188 ;  /* 0x0000005604f8723c */ /* 0x000fec00000018bc */
[C---:B------:R-:W-:Y:S06]  /*10c00*/  HMMA.16816.F32 R116, R16.reuse, R68, RZ ;  /* 0x000000441074723c */ /* 0x040fec00000018ff */
[C---:B------:R-:W-:Y:S05]  /*10c10*/  HMMA.16816.F32 R112, R16.reuse, R64, RZ ;  /* 0x000000401070723c */ /* 0x040fea00000018ff */
[----:B------:R-:W-:Y:S01]  /*10c20*/  STL.64 [R1+0xa0], R12 ;  /* 0x0000a00c01007387 */ /* 0x000fe20000100a00 */
[C---:B--2---:R-:W-:Y:S03]  /*10c30*/  HMMA.16816.F32 R108, R16.reuse, R60, RZ ;  /* 0x0000003c106c723c */ /* 0x044fe600000018ff */
[----:B------:R1:W-:Y:S03]  /*10c40*/  STL.64 [R1+0xa8], R14 ;  /* 0x0000a80e01007387 */ /* 0x0003e60000100a00 */
[C---:B---3--:R-:W-:Y:S01]  /*10c50*/  HMMA.16816.F32 R104, R16.reuse, R56, RZ ;  /* 0x000000381068723c */ /* 0x048fe200000018ff */
[----:B------:R-:W-:Y:S04]  /*10c60*/  STL.64 [R1+0xb0], R212 ;  /* 0x0000b0d401007387 */ /* 0x000fe80000100a00 */
[----:B------:R2:W-:Y:S01]  /*10c70*/  STL.64 [R1+0xb8], R214 ;  /* 0x0000b8d601007387 */ /* 0x0005e20000100a00 */
[C---:B------:R-:W-:Y:S03]  /*10c80*/  HMMA.16816.F32 R100, R16.reuse, R36, RZ ;  /* 0x000000241064723c */ /* 0x040fe600000018ff */
[----:B------:R-:W-:Y:S03]  /*10c90*/  STL.64 [R1+0xd0], R124 ;  /* 0x0000d07c01007387 */ /* 0x000fe60000100a00 */
[C---:B------:R-:W-:Y:S01]  /*10ca0*/  HMMA.16816.F32 R24, R16.reuse, R26, RZ ;  /* 0x0000001a1018723c */ /* 0x040fe200000018ff */
[----:B------:R3:W-:Y:S04]  /*10cb0*/  STL.64 [R1+0xd8], R126 ;  /* 0x0000d87e01007387 */ /* 0x0007e80000100a00 */
[----:B------:R-:W-:Y:S01]  /*10cc0*/  STL.64 [R1+0x70], R184 ;  /* 0x000070b801007387 */ /* 0x000fe20000100a00 */
[C---:B------:R-:W-:Y:S03]  /*10cd0*/  HMMA.16816.F32 R68, R16.reuse, R70, RZ ;  /* 0x000000461044723c */ /* 0x040fe600000018ff */
[----:B------:R-:W-:Y:S03]  /*10ce0*/  STL.64 [R1+0x78], R186 ;  /* 0x000078ba01007387 */ /* 0x000fe60000100a00 */
[C---:B-1----:R-:W-:Y:S06]  /*10cf0*/  HMMA.16816.F32 R12, R16.reuse, R32, RZ ;  /* 0x00000020100c723c */ /* 0x042fec00000018ff */
[----:B------:R-:W-:Y:S06]  /*10d00*/  HMMA.16816.F32 R64, R16, R66, RZ ;  /* 0x000000421040723c */ /* 0x000fec00000018ff */
[C---:B--2---:R-:W-:Y:S06]  /*10d10*/  HMMA.16816.F32 R212, R4.reuse, R94, R196 ;  /* 0x0000005e04d4723c */ /* 0x044fec00000018c4 */
[C---:B---3--:R-:W-:Y:S06]  /*10d20*/  HMMA.16816.F32 R124, R4.reuse, R78, R180 ;  /* 0x0000004e047c723c */ /* 0x048fec00000018b4 */
[----:B------:R-:W-:Y:S06]  /*10d30*/  HMMA.16816.F32 R4, R4, R74, R120 ;  /* 0x0000004a0404723c */ /* 0x000fec0000001878 */
[C---:B------:R-:W-:Y:S06]  /*10d40*/  HMMA.16816.F32 R60, R16.reuse, R62, RZ ;  /* 0x0000003e103c723c */ /* 0x040fec00000018ff */
[C---:B------:R-:W-:Y:S05]  /*10d50*/  HMMA.16816.F32 R56, R16.reuse, R58, RZ ;  /* 0x0000003a1038723c */ /* 0x040fea00000018ff */
[----:B------:R-:W-:Y:S01]  /*10d60*/  STL.64 [R1+0x80], R124 ;  /* 0x0000807c01007387 */ /* 0x000fe20000100a00 */
[C---:B------:R-:W-:Y:S03]  /*10d70*/  HMMA.16816.F32 R36, R16.reuse, R38, RZ ;  /* 0x000000261024723c */ /* 0x040fe600000018ff */
[----:B------:R1:W-:Y:S03]  /*10d80*/  STL.64 [R1+0x88], R126 ;  /* 0x0000887e01007387 */ /* 0x0003e60000100a00 */
[----:B------:R-:W-:Y:S01]  /*10d90*/  HMMA.16816.F32 R32, R16, R34, RZ ;  /* 0x000000221020723c */ /* 0x000fe200000018ff */
[----:B------:R-:W-:Y:S04]  /*10da0*/  STL.64 [R1+0x90], R172 ;  /* 0x000090ac01007387 */ /* 0x000fe80000100a00 */
[----:B------:R-:W-:Y:S01]  /*10db0*/  STL.64 [R1+0x98], R174 ;  /* 0x000098ae01007387 */ /* 0x000fe20000100a00 */
[C---:B------:R-:W-:Y:S03]  /*10dc0*/  HMMA.16816.F32 R120, R8.reuse, R88, R112 ;  /* 0x000000580878723c */ /* 0x040fe60000001870 */
[----:B------:R-:W-:Y:S03]  /*10dd0*/  STL.64 [R1+0xc0], R4 ;  /* 0x0000c00401007387 */ /* 0x000fe60000100a00 */
[C---:B------:R-:W-:Y:S01]  /*10de0*/  HMMA.16816.F32 R112, R8.reuse, R80, R104 ;  /* 0x000000500870723c */ /* 0x040fe20000001868 */
[----:B------:R2:W-:Y:S05]  /*10df0*/  STL.64 [R1+0xc8], R6 ;  /* 0x0000c80601007387 */ /* 0x0005ea0000100a00 */
[C---:B------:R-:W-:Y:S06]  /*10e00*/  HMMA.16816.F32 R80, R8.reuse, R82, R56 ;  /* 0x000000520850723c */ /* 0x040fec0000001838 */
[C---:B-1----:R-:W-:Y:S06]  /*10e10*/  HMMA.16816.F32 R124, R8.reuse, R92, R116 ;  /* 0x0000005c087c723c */ /* 0x042fec0000001874 */
[C---:B------:R-:W-:Y:S06]  /*10e20*/  HMMA.16816.F32 R116, R8.reuse, R84, R108 ;  /* 0x000000540874723c */ /* 0x040fec000000186c */
[----:B------:R-:W-:Y:S06]  /*10e30*/  HMMA.16816.F32 R108, R8, R76, R100 ;  /* 0x0000004c086c723c */ /* 0x000fec0000001864 */
[C---:B--2---:R-:W-:Y:S06]  /*10e40*/  HMMA.16816.F32 R4, R16.reuse, R28, RZ ;  /* 0x0000001c1004723c */ /* 0x044fec00000018ff */
[----:B------:R-:W-:Y:S06]  /*10e50*/  HMMA.16816.F32 R16, R16, R30, RZ ;  /* 0x0000001e1010723c */ /* 0x000fec00000018ff */
        /* <DEDUP_REMOVED lines=9> */
[----:B------:R-:W-:Y:S06]  /*10ef0*/  BAR.SYNC.DEFER_BLOCKING 0x0 ;  /* 0x0000000000007b1d */ /* 0x000fec0000010000 */
[----:B------:R-:W-:-:S02]  /*10f00*/  NOP ;  /* 0x0000000000007918 */ /* 0x000fc40000000000 */
[----:B------:R-:W-:-:S15]  /*10f10*/  @!P0 BRA `(.L_x_459) ;  /* 0x0000000000f48947 */ /* 0x000fde0003800000 */
[----:B------:R-:W2:Y:S01]  /*10f20*/  LDL.64 R54, [R1+0x318] ;  /* 0x0003180001367983 */ /* 0x000ea20000100a00 */
[----:B------:R-:W1:Y:S01]  /*10f30*/  @!P1 LDC.64 R8, c[0x0][0x218] ;  /* 0x00008600ff089b82 */ /* 0x000e620000000a00 */
[----:B------:R-:W-:Y:S01]  /*10f40*/  UIADD3 UR5, UR31, -0x3, URZ ;  /* 0xfffffffd1f057890 */ /* 0x000fe2000fffe03f */
[----:B------:R-:W-:Y:S01]  /*10f50*/  IMAD.U32 R0, RZ, RZ, UR10 ;  /* 0x0000000aff007e24 */ /* 0x000fe2000f8e00ff */
[----:B------:R3:W-:Y:S01]  /*10f60*/  @P1 STS [R230+0x2000], RZ ;  /* 0x002000ffe6001388 */ /* 0x0007e20000000800 */
[----:B------:R-:W-:Y:S01]  /*10f70*/  IMAD.U32 R6, RZ, RZ, UR10 ;  /* 0x0000000aff067e24 */ /* 0x000fe2000f8e00ff */
[----:B------:R-:W-:Y:S01]  /*10f80*/  USHF.R.S32.HI UR4, URZ, 0x1f, UR5 ;  /* 0x0000001f3f047899 */ /* 0x000fe20008011405 */
[----:B------:R-:W-:Y:S01]  /*10f90*/  IMAD.U32 R4, RZ, RZ, UR11 ;  /* 0x0000000bff047e24 */ /* 0x000fe2000f8e00ff */
[----:B------:R3:W-:Y:S01]  /*10fa0*/  @P1 STS [R230+0x2004], RZ ;  /* 0x002004ffe6001388 */ /* 0x0007e20000000800 */
[----:B------:R-:W-:Y:S01]  /*10fb0*/  IMAD.U32 R2, RZ, RZ, UR5 ;  /* 0x00000005ff027e24 */ /* 0x000fe2000f8e00ff */
[----:B------:R-:W-:Y:S01]  /*10fc0*/  UIMAD UR5, UR36, UR5, URZ ;  /* 0x00000005240572a4 */ /* 0x000fe2000f8e023f */
[----:B------:R-:W4:Y:S01]  /*10fd0*/  @!P1 LDC.64 R10, c[0x0][0x218] ;  /* 0x00008600ff0a9b82 */ /* 0x000f220000000a00 */
[----:B------:R-:W-:Y:S01]  /*10fe0*/  IMAD.U32 R7, RZ, RZ, UR10 ;  /* 0x0000000aff077e24 */ /* 0x000fe2000f8e00ff */
[----:B------:R3:W-:Y:S01]  /*10ff0*/  @P1 STS.64 [R230+0x2008], RZ ;  /* 0x002008ffe6001388 */ /* 0x0007e20000000a00 */
[----:B------:R-:W-:Y:S01]  /*11000*/  UIMAD UR4, UR4, UR37, UR5 ;  /* 0x00000025040472a4 */ /* 0x000fe2000f8e0205 */
[----:B------:R-:W-:Y:S04]  /*11010*/  BSSY B0, `(.L_x_460) ;  /* 0x000002c000007945 */ /* 0x000fe80003800000 */
[----:B------:R-:W5:Y:S01]  /*11020*/  @!P1 LDC.64 R12, c[0x0][0x218] ;  /* 0x00008600ff0c9b82 */ /* 0x000f620000000a00 */
[----:B--2---:R-:W-:-:S04]  /*11030*/  IMAD.WIDE.U32 R2, R2, UR37, R54 ;  /* 0x0000002502027c25 */ /* 0x004fc8000f8e0036 */
[----:B------:R-:W-:Y:S01]  /*11040*/  VIADD R5, R3, UR4 ;  /* 0x0000000403057c36 */ /* 0x000fe20008000000 */
[----:B------:R-:W-:-:S04]  /*11050*/  @!P1 LEA R0, P2, R0, R2, 0x5 ;  /* 0x0000000200009211 */ /* 0x000fc800078428ff */
[----:B------:R-:W-:Y:S02]  /*11060*/  @!P1 LEA.HI.X R6, R6, R5, R4, 0x5, P2 ;  /* 0x0000000506069211 */ /* 0x000fe400010f2c04 */
[----:B-1----:R-:W-:-:S04]  /*11070*/  @!P1 LEA R8, P2, R0, R8, 0x1 ;  /* 0x0000000800089211 */ /* 0x002fc800078408ff */
[----:B------:R-:W-:Y:S01]  /*11080*/  @!P1 LEA.HI.X R9, R0, R9, R6, 0x1, P2 ;  /* 0x0000000900099211 */ /* 0x000fe200010f0c06 */
[----:B------:R-:W-:Y:S02]  /*11090*/  IMAD.U32 R0, RZ, RZ, UR10 ;  /* 0x0000000aff007e24 */ /* 0x000fe4000f8e00ff */
[----:B------:R-:W-:-:S03]  /*110a0*/  IMAD.U32 R6, RZ, RZ, UR11 ;  /* 0x0000000bff067e24 */ /* 0x000fc6000f8e00ff */
[----:B------:R-:W-:-:S04]  /*110b0*/  @!P1 LEA R0, P2, R0, R2, 0x6 ;  /* 0x0000000200009211 */ /* 0x000fc800078430ff */
[----:B------:R-:W-:Y:S02]  /*110c0*/  @!P1 LEA.HI.X R7, R7, R5, R6, 0x6, P2 ;  /* 0x0000000507079211 */ /* 0x000fe400010f3406 */
[----:B----4-:R-:W-:Y:S02]  /*110d0*/  @!P1 LEA R6, P2, R0, R10, 0x1 ;  /* 0x0000000a00069211 */ /* 0x010fe400078408ff */
[----:B-----5:R-:W-:Y:S02]  /*110e0*/  @!P1 LEA R10, P3, R2, R12, 0x1 ;  /* 0x0000000c020a9211 */ /* 0x020fe400078608ff */
[----:B------:R-:W-:Y:S02]  /*110f0*/  @!P1 LEA.HI.X R7, R0, R11, R7, 0x1, P2 ;  /* 0x0000000b00079211 */ /* 0x000fe400010f0c07 */
[----:B------:R-:W-:-:S05]  /*11100*/  @!P1 LEA.HI.X R11, R2, R13, R5, 0x1, P3 ;  /* 0x0000000d020b9211 */ /* 0x000fca00018f0c05 */
        /* <DEDUP_REMOVED lines=28> */
.L_x_461:
[----:B------:R-:W-:Y:S05]  /*112d0*/  BSYNC B0 ;  /* 0x0000000000007941 */ /* 0x000fea0003800000 */
.L_x_460:
[----:B------:R-:W0:Y:S02]  /*112e0*/  LDGDEPBAR ;  /* 0x00000000000079af */ /* 0x000e240000000000 */
.L_x_459:
[----:B------:R-:W2:Y:S04]  /*112f0*/  LDL R2, [R1+0x14] ;  /* 0x0000140001027983 */ /* 0x000ea80000100800 */
[----:B------:R-:W4:Y:S04]  /*11300*/  LDL R3, [R1+0x18] ;  /* 0x0000180001037983 */ /* 0x000f280000100800 */
[----:B---3--:R-:W3:Y:S04]  /*11310*/  LDL R6, [R1+0x88] ;  /* 0x0000880001067983 */ /* 0x008ee80000100800 */
[----:B-1----:R-:W4:Y:S04]  /*11320*/  LDL R5, [R1+0x84] ;  /* 0x0000840001057983 */ /* 0x002f280000100800 */
[----:B------:R-:W4:Y:S04]  /*11330*/  LDL R4, [R1+0x8c] ;  /* 0x00008c0001047983 */ /* 0x000f280000100800 */
[----:B------:R-:W4:Y:S04]  /*11340*/  LDL R7, [R1+0x80] ;  /* 0x0000800001077983 */ /* 0x000f280000100800 */
[----:B------:R-:W4:Y:S04]  /*11350*/  LDL R8, [R1+0xd8] ;  /* 0x0000d80001087983 */ /* 0x000f280000100800 */
[----:B------:R-:W4:Y:S04]  /*11360*/  LDL R9, [R1+0xc0] ;  /* 0x0000c00001097983 */ /* 0x000f280000100800 */
[----:B------:R-:W4:Y:S04]  /*11370*/  LDL.LU R10, [R1+0xa0] ;  /* 0x0000a000010a7983 */ /* 0x000f280000300800 */
[----:B------:R-:W4:Y:S04]  /*11380*/  LDL R13, [R1+0x4] ;  /* 0x00000400010d7983 */ /* 0x000f280000100800 */
[----:B------:R-:W4:Y:S04]  /*11390*/  LDL R12, [R1+0xc] ;  /* 0x00000c00010c7983 */ /* 0x000f280000100800 */
[----:B------:R-:W4:Y:S04]  /*113a0*/  LDL R11, [R1] ;  /* 0x00000000010b7983 */ /* 0x000f280000100800 */
[----:B------:R-:W4:Y:S04]  /*113b0*/  LDL R14, [R1+0x8] ;  /* 0x00000800010e7983 */ /* 0x000f280000100800 */
[----:B------:R-:W4:Y:S04]  /*113c0*/  LDL.LU R15, [R1+0x90] ;  /* 0x00009000010f7983 */ /* 0x000f280000300800 */
[----:B------:R-:W4:Y:S04]  /*113d0*/  LDL R18, [R1+0x24] ;  /* 0x0000240001127983 */ /* 0x000f280000100800 */
[----:B------:R-:W4:Y:S04]  /*113e0*/  LDL R17, [R1+0x2c] ;  /* 0x00002c0001117983 */ /* 0x000f280000100800 */
[----:B------:R-:W4:Y:S04]  /*113f0*/  LDL.LU R16, [R1+0x20] ;  /* 0x0000200001107983 */ /* 0x000f280000300800 */
[----:B------:R-:W4:Y:S04]  /*11400*/  LDL R19, [R1+0x28] ;  /* 0x0000280001137983 */ /* 0x000f280000100800 */
[----:B------:R-:W4:Y:S04]  /*11410*/  LDL R22, [R1+0x70] ;  /* 0x0000700001167983 */ /* 0x000f280000100800 */
[----:B------:R-:W4:Y:S04]  /*11420*/  LDL R21, [R1+0x78] ;  /* 0x0000780001157983 */ /* 0x000f280000100800 */
[----:B------:R-:W4:Y:S04]  /*11430*/  LDL R20, [R1+0x74] ;  /* 0x0000740001147983 */ /* 0x000f280000100800 */
[----:B------:R-:W4:Y:S04]  /*11440*/  LDL R23, [R1+0x7c] ;  /* 0x00007c0001177983 */ /* 0x000f280000100800 */
[----:B------:R-:W4:Y:S04]  /*11450*/  LDL.LU R26, [R1+0x3c] ;  /* 0x00003c00011a7983 */ /* 0x000f280000300800 */
[----:B------:R-:W4:Y:S04]  /*11460*/  LDL R25, [R1+0x30] ;  /* 0x0000300001197983 */ /* 0x000f280000100800 */
[----:B------:R-:W4:Y:S04]  /*11470*/  LDL.LU R24, [R1+0x38] ;  /* 0x0000380001187983 */ /* 0x000f280000300800 */
[----:B------:R-:W4:Y:S04]  /*11480*/  LDL.LU R27, [R1+0x34] ;  /* 0x00003400011b7983 */ /* 0x000f280000300800 */
[----:B------:R-:W4:Y:S04]  /*11490*/  LDL.LU R31, [R1+0x40] ;  /* 0x00004000011f7983 */ /* 0x000f280000300800 */
[----:B------:R-:W4:Y:S04]  /*114a0*/  LDL.LU R30, [R1+0x48] ;  /* 0x00004800011e7983 */ /* 0x000f280000300800 */
[----:B------:R-:W4:Y:S04]  /*114b0*/  LDL.LU R29, [R1+0x44] ;  /* 0x00004400011d7983 */ /* 0x000f280000300800 */
[----:B------:R-:W4:Y:S04]  /*114c0*/  LDL.LU R28, [R1+0x4c] ;  /* 0x00004c00011c7983 */ /* 0x000f280000300800 */
[----:B------:R-:W-:Y:S04]  /*114d0*/  STL.64 [R1+0x410], R130 ;  /* 0x0004108201007387 */ /* 0x000fe80000100a00 */
[----:B------:R-:W-:Y:S04]  /*114e0*/  STL [R1+0x3f0], R40 ;  /* 0x0003f02801007387 */ /* 0x000fe80000100800 */
[----:B------:R-:W-:Y:S04]  /*114f0*/  STL [R1+0x3ec], R41 ;  /* 0x0003ec2901007387 */ /* 0x000fe80000100800 */
[----:B------:R-:W-:Y:S04]  /*11500*/  STL [R1+0x3e8], R46 ;  /* 0x0003e82e01007387 */ /* 0x000fe80000100800 */
[----:B------:R-:W-:Y:S04]  /*11510*/  STL [R1+0x3e4], R47 ;  /* 0x0003e42f01007387 */ /* 0x000fe80000100800 */
[----:B------:R-:W-:Y:S04]  /*11520*/  STL [R1+0x3e0], R44 ;  /* 0x0003e02c01007387 */ /* 0x000fe80000100800 */
[----:B------:R-:W-:Y:S04]  /*11530*/  STL [R1+0x3dc], R45 ;  /* 0x0003dc2d01007387 */ /* 0x000fe80000100800 */
[----:B------:R-:W-:Y:S04]  /*11540*/  STL [R1+0x3d8], R42 ;  /* 0x0003d82a01007387 */ /* 0x000fe80000100800 */
[----:B------:R1:W-:Y:S04]  /*11550*/  STL [R1+0x3d4], R43 ;  /* 0x0003d42b01007387 */ /* 0x0003e80000100800 */
[----:B------:R-:W-:Y:S04]  /*11560*/  STL [R1+0x3cc], R217 ;  /* 0x0003ccd901007387 */ /* 0x000fe80000100800 */
[----:B------:R-:W-:Y:S04]  /*11570*/  STL [R1+0x3b4], R218 ;  /* 0x0003b4da01007387 */ /* 0x000fe80000100800 */
[----:B------:R-:W-:Y:S04]  /*11580*/  STL [R1+0x374], R239 ;  /* 0x000374ef01007387 */ /* 0x000fe80000100800 */
[----:B------:R4:W-:Y:S04]  /*11590*/  STL [R1+0x370], R238 ;  /* 0x000370ee01007387 */ /* 0x0009e80000100800 */
[----:B------:R-:W-:Y:S04]  /*115a0*/  STL [R1+0x36c], R230 ;  /* 0x00036ce601007387 */ /* 0x000fe80000100800 */
[----:B------:R-:W-:Y:S04]  /*115b0*/  STL [R1+0x368], R228 ;  /* 0x000368e401007387 */ /* 0x000fe80000100800 */
[----:B------:R4:W-:Y:S04]  /*115c0*/  STL [R1+0x364], R227 ;  /* 0x000364e301007387 */ /* 0x0009e80000100800 */
[----:B------:R-:W-:Y:S04]  /*115d0*/  STL [R1+0x360], R226 ;  /* 0x000360e201007387 */ /* 0x000fe80000100800 */
        /* <DEDUP_REMOVED lines=8> */
[----:B------:R-:W4:Y:S04]  /*11660*/  LDL.LU R132, [R1+0x1c] ;  /* 0x00001c0001847983 */ /* 0x000f280000300800 */
[----:B-1----:R-:W4:Y:S01]  /*11670*/  LDL R43, [R1+0x10] ;  /* 0x00001000012b7983 */ /* 0x002f220000100800 */
[----:B------:R-:W1:Y:S02]  /*11680*/  S2R R0, SR_TID.X ;  /* 0x0000000000007919 */ /* 0x000e640000002100 */
[----:B-1----:R-:W-:-:S02]  /*11690*/  IMAD.SHL.U32 R32, R0, 0x2, RZ ;  /* 0x0000000200207824 */ /* 0x002fc400078e00ff */
[----:B------:R-:W-:-:S03]  /*116a0*/  IMAD.U32 R0, RZ, RZ, UR6 ;  /* 0x00000006ff007e24 */ /* 0x000fc6000f8e00ff */
[----:B------:R-:W-:-:S05]  /*116b0*/  LOP3.LUT R32, R32, 0x6, RZ, 0xc0, !PT ;  /* 0x0000000620207812 */ /* 0x000fca00078ec0ff */
[----:B------:R-:W-:-:S05]  /*116c0*/  IMAD R0, R0, 0x80, R32 ;  /* 0x0000008000007824 */ /* 0x000fca00078e0220 */
[----:B------:R-:W-:-:S04]  /*116d0*/  ISETP.GE.AND P1, PT, R0, R48, PT ;  /* 0x000000300000720c */ /* 0x000fc80003f26270 */
[----:B------:R-:W-:Y:S01]  /*116e0*/  FSEL R33, R208, -INF , !P1 ;  /* 0xff800000d0217808 */ /* 0x000fe20004800000 */
[----:B------:R-:W-:-:S05]  /*116f0*/  VIADD R32, R0, 0x1 ;  /* 0x0000000100207836 */ /* 0x000fca0000000000 */
[----:B------:R-:W-:-:S04]  /*11700*/  ISETP.GE.AND P6, PT, R32, R48, PT ;  /* 0x000000302000720c */ /* 0x000fc80003fc6270 */
[----:B------:R-:W-:Y:S01]  /*11710*/  FSEL R34, R209, -INF , !P6 ;  /* 0xff800000d1227808 */ /* 0x000fe20007000000 */
[----:B--2---:R-:W-:Y:S02]  /*11720*/  IMAD.MOV.U32 R45, RZ, RZ, R2 ;  /* 0x000000ffff2d7224 */ /* 0x004fe400078e0002 */
[----:B---3--:R-:W-:Y:S02]  /*11730*/  IMAD.MOV.U32 R173, RZ, RZ, R6 ;  /* 0x000000ffffad7224 */ /* 0x008fe400078e0006 */
[----:B----4-:R-:W-:Y:S02]  /*11740*/  IMAD.MOV.U32 R42, RZ, RZ, R3 ;  /* 0x000000ffff2a7224 */ /* 0x010fe400078e0003 */
[----:B------:R-:W-:Y:S02]  /*11750*/  IMAD.MOV.U32 R201, RZ, RZ, R5 ;  /* 0x000000ffffc97224 */ /* 0x000fe400078e0005 */
[----:B------:R-:W-:Y:S02]  /*11760*/  IMAD.MOV.U32 R180, RZ, RZ, R4 ;  /* 0x000000ffffb47224 */ /* 0x000fe400078e0004 */
[----:B------:R-:W-:-:S02]  /*11770*/  IMAD.MOV.U32 R174, RZ, RZ, R7 ;  /* 0x000000ffffae7224 */ /* 0x000fc400078e0007 */
[C---:B------:R-:W-:Y:S02]  /*11780*/  VIADD R7, R0.reuse, 0x68 ;  /* 0x0000006800077836 */ /* 0x040fe40000000000 */
[----:B------:R-:W-:Y:S02]  /*11790*/  IMAD.MOV.U32 R229, RZ, RZ, R8 ;  /* 0x000000ffffe57224 */ /* 0x000fe400078e0008 */
[----:B------:R-:W-:Y:S02]  /*117a0*/  IMAD.MOV.U32 R93, RZ, RZ, R13 ;  /* 0x000000ffff5d7224 */ /* 0x000fe400078e000d */
[----:B------:R-:W-:Y:S02]  /*117b0*/  VIADD R13, R0, 0x50 ;  /* 0x00000050000d7836 */ /* 0x000fe40000000000 */
        /* <DEDUP_REMOVED lines=10> */
[----:B------:R-:W-:Y:S02]  /*11860*/  VIADD R19, R0, 0x38 ;  /* 0x0000003800137836 */ /* 0x000fe40000000000 */
[----:B------:R-:W-:Y:S02]  /*11870*/  IMAD.MOV.U32 R181, RZ, RZ, R22 ;  /* 0x000000ffffb57224 */ /* 0x000fe400078e0016 */
[----:B------:R-:W-:Y:S02]  /*11880*/  IMAD.MOV.U32 R189, RZ, RZ, R21 ;  /* 0x000000ffffbd7224 */ /* 0x000fe400078e0015 */
[----:B------:R-:W-:-:S02]  /*11890*/  IMAD.MOV.U32 R185, RZ, RZ, R20 ;  /* 0x000000ffffb97224 */ /* 0x000fc400078e0014 */
[----:B------:R-:W-:Y:S02]  /*118a0*/  IMAD.MOV.U32 R184, RZ, RZ, R23 ;  /* 0x000000ffffb87224 */ /* 0x000fe400078e0017 */
[----:B------:R-:W-:Y:S02]  /*118b0*/  IMAD.MOV.U32 R186, RZ, RZ, R26 ;  /* 0x000000ffffba7224 */ /* 0x000fe400078e001a */
[----:B------:R-:W-:Y:S02]  /*118c0*/  IMAD.MOV.U32 R90, RZ, RZ, R25 ;  /* 0x000000ffff5a7224 */ /* 0x000fe400078e0019 */
[----:B------:R-:W-:Y:S02]  /*118d0*/  VIADD R25, R0, 0x20 ;  /* 0x0000002000197836 */ /* 0x000fe40000000000 */
[----:B------:R-:W-:Y:S02]  /*118e0*/  IMAD.MOV.U32 R187, RZ, RZ, R24 ;  /* 0x000000ffffbb7224 */ /* 0x000fe400078e0018 */
[----:B------:R-:W-:-:S02]  /*118f0*/  IMAD.MOV.U32 R92, RZ, RZ, R31 ;  /* 0x000000ffff5c7224 */ /* 0x000fc400078e001f */
[----:B------:R-:W-:Y:S02]  /*11900*/  VIADD R31, R0, 0x8 ;  /* 0x00000008001f7836 */ /* 0x000fe40000000000 */
[----:B------:R-:W-:Y:S02]  /*11910*/  IMAD.MOV.U32 R84, RZ, RZ, R30 ;  /* 0x000000ffff547224 */ /* 0x000fe400078e001e */
[----:B------:R-:W-:Y:S01]  /*11920*/  IMAD.MOV.U32 R46, RZ, RZ, R27 ;  /* 0x000000ffff2e7224 */ /* 0x000fe200078e001b */
[----:B------:R-:W-:Y:S01]  /*11930*/  ISETP.GE.AND P1, PT, R31, R48, PT ;  /* 0x000000301f00720c */ /* 0x000fe20003f26270 */
[----:B------:R-:W-:-:S03]  /*11940*/  IMAD.MOV.U32 R41, RZ, RZ, R29 ;  /* 0x000000ffff297224 */ /* 0x000fc600078e001d */
[----:B------:R-:W-:Y:S01]  /*11950*/  FSEL R37, R96, -INF , !P1 ;  /* 0xff80000060257808 */ /* 0x000fe20004800000 */
[----:B------:R-:W-:Y:S01]  /*11960*/  IMAD.MOV.U32 R130, RZ, RZ, R28 ;  /* 0x000000ffff827224 */ /* 0x000fe200078e001c */
[----:B------:R-:W-:-:S04]  /*11970*/  ISETP.GE.AND P1, PT, R25, R48, PT ;  /* 0x000000301900720c */ /* 0x000fc80003f26270 */
[----:B------:R-:W-:Y:S02]  /*11980*/  FSEL R200, R120, -INF , !P1 ;  /* 0xff80000078c87808 */ /* 0x000fe40004800000 */
[----:B------:R-:W-:Y:S01]  /*11990*/  ISETP.GE.AND P1, PT, R19, R48, PT ;  /* 0x000000301300720c */ /* 0x000fe20003f26270 */
[----:B------:R-:W-:-:S03]  /*119a0*/  VIADD R29, R0, 0x10 ;  /* 0x00000010001d7836 */ /* 0x000fc60000000000 */
[----:B------:R-:W-:Y:S02]  /*119b0*/  FSEL R206, R60, -INF , !P1 ;  /* 0xff8000003cce7808 */ /* 0x000fe40004800000 */
[-C--:B------:R-:W-:Y:S01]  /*119c0*/  ISETP.GE.AND P1, PT, R13, R48.reuse, PT ;  /* 0x000000300d00720c */ /* 0x080fe20003f26270 */
[C---:B------:R-:W-:Y:S02]  /*119d0*/  VIADD R28, R0.reuse, 0x11 ;  /* 0x00000011001c7836 */ /* 0x040fe40000000000 */
[----:B------:R-:W-:Y:S01]  /*119e0*/  VIADD R30, R0, 0x9 ;  /* 0x00000009001e7836 */ /* 0x000fe20000000000 */
[----:B------:R-:W-:Y:S01]  /*119f0*/  FSEL R193, R108, -INF , !P1 ;  /* 0xff8000006cc17808 */ /* 0x000fe20004800000 */
[C---:B------:R-:W-:Y:S02]  /*11a00*/  VIADD R27, R0.reuse, 0x18 ;  /* 0x00000018001b7836 */ /* 0x040fe40000000000 */
[C---:B------:R-:W-:Y:S01]  /*11a10*/  VIADD R26, R0.reuse, 0x19 ;  /* 0x00000019001a7836 */ /* 0x040fe20000000000 */
[-C--:B------:R-:W-:Y:S01]  /*11a20*/  ISETP.GE.AND P1, PT, R7, R48.reuse, PT ;  /* 0x000000300700720c */ /* 0x080fe20003f26270 */
[C---:B------:R-:W-:Y:S01]  /*11a30*/  VIADD R24, R0.reuse, 0x21 ;  /* 0x0000002100187836 */ /* 0x040fe20000000000 */
[-C--:B------:R-:W-:Y:S01]  /*11a40*/  ISETP.GE.AND P4, PT, R29, R48.reuse, PT ;  /* 0x000000301d00720c */ /* 0x080fe20003f86270 */
[----:B------:R-:W-:Y:S01]  /*11a50*/  VIADD R23, R0, 0x28 ;  /* 0x0000002800177836 */ /* 0x000fe20000000000 */
[-C--:B------:R-:W-:Y:S01]  /*11a60*/  ISETP.GE.AND P3, PT, R28, R48.reuse, PT ;  /* 0x000000301c00720c */ /* 0x080fe20003f66270 */
[----:B------:R-:W-:Y:S01]  /*11a70*/  VIADD R22, R0, 0x29 ;  /* 0x0000002900167836 */ /* 0x000fe20000000000 */
[-C--:B------:R-:W-:Y:S01]  /*11a80*/  ISETP.GE.AND P5, PT, R30, R48.reuse, PT ;  /* 0x000000301e00720c */ /* 0x080fe20003fa6270 */
[C---:B------:R-:W-:Y:S01]  /*11a90*/  VIADD R21, R0.reuse, 0x30 ;  /* 0x0000003000157836 */ /* 0x040fe20000000000 */
[-C--:B------:R-:W-:Y:S01]  /*11aa0*/  ISETP.GE.AND P2, PT, R27, R48.reuse, PT ;  /* 0x000000301b00720c */ /* 0x080fe20003f46270 */
[----:B------:R-:W-:Y:S01]  /*11ab0*/  VIADD R20, R0, 0x31 ;  /* 0x0000003100147836 */ /* 0x000fe20000000000 */
[----:B------:R-:W-:-:S02]  /*11ac0*/  ISETP.GE.AND P6, PT, R26, R48, PT ;  /* 0x000000301a00720c */ /* 0x000fc40003fc6270 */
[----:B------:R-:W-:Y:S02]  /*11ad0*/  FSEL R137, R56, -INF , !P1 ;  /* 0xff80000038897808 */ /* 0x000fe40004800000 */
[----:B------:R-:W-:Y:S02]  /*11ae0*/  ISETP.GE.AND P1, PT, R0, R50, PT ;  /* 0x000000320000720c */ /* 0x000fe40003f26270 */
[----:B------:R-:W-:Y:S02]  /*11af0*/  FSEL R49, R124, -INF , !P4 ;  /* 0xff8000007c317808 */ /* 0x000fe40006000000 */
        /* <DEDUP_REMOVED lines=9> */
[----:B------:R-:W-:Y:S01]  /*11b90*/  VIADD R14, R0, 0x49 ;  /* 0x00000049000e7836 */ /* 0x000fe20000000000 */
[----:B------:R-:W-:-:S02]  /*11ba0*/  ISETP.GE.AND P4, PT, R23, R48, PT ;  /* 0x000000301700720c */ /* 0x000fc40003f86270 */
[-C--:B------:R-:W-:Y:S02]  /*11bb0*/  ISETP.GE.AND P3, PT, R22, R48.reuse, PT ;  /* 0x000000301600720c */ /* 0x080fe40003f66270 */
[-C--:B------:R-:W-:Y:S02]  /*11bc0*/  ISETP.GE.AND P2, PT, R21, R48.reuse, PT ;  /* 0x000000301500720c */ /* 0x080fe40003f46270 */
[----:B------:R-:W-:Y:S02]  /*11bd0*/  ISETP.GE.AND P6, PT, R20, R48, PT ;  /* 0x000000301400720c */ /* 0x000fe40003fc6270 */
[----:B------:R-:W-:Y:S02]  /*11be0*/  FSEL R35, R210, -INF , !P1 ;  /* 0xff800000d2237808 */ /* 0x000fe40004800000 */
[----:B------:R-:W-:Y:S01]  /*11bf0*/  ISETP.GE.AND P1, PT, R32, R50, PT ;  /* 0x000000322000720c */ /* 0x000fe20003f26270 */
[C---:B------:R-:W-:Y:S01]  /*11c00*/  VIADD R12, R0.reuse, 0x51 ;  /* 0x00000051000c7836 */ /* 0x040fe20000000000 */
[----:B------:R-:W-:Y:S01]  /*11c10*/  FSEL R199, R121, -INF , !P5 ;  /* 0xff80000079c77808 */ /* 0x000fe20006800000 */
[----:B------:R-:W-:Y:S01]  /*11c20*/  VIADD R11, R0, 0x58 ;  /* 0x00000058000b7836 */ /* 0x000fe20000000000 */
[----:B------:R-:W-:Y:S01]  /*11c30*/  FSEL R198, R64, -INF , !P4 ;  /* 0xff80000040c67808 */ /* 0x000fe20006000000 */
[C---:B------:R-:W-:Y:S01]  /*11c40*/  VIADD R10, R0.reuse, 0x59 ;  /* 0x00000059000a7836 */ /* 0x040fe20000000000 */
[----:B------:R-:W-:Y:S01]  /*11c50*/  FSEL R197, R65, -INF , !P3 ;  /* 0xff80000041c57808 */ /* 0x000fe20005800000 */
[----:B------:R-:W-:Y:S01]  /*11c60*/  VIADD R9, R0, 0x60 ;  /* 0x0000006000097836 */ /* 0x000fe20000000000 */
[----:B------:R-:W-:Y:S01]  /*11c70*/  FSEL R208, R116, -INF , !P2 ;  /* 0xff80000074d07808 */ /* 0x000fe20005000000 */
[----:B------:R-:W-:Y:S01]  /*11c80*/  VIADD R8, R0, 0x61 ;  /* 0x0000006100087836 */ /* 0x000fe20000000000 */
[----:B------:R-:W-:-:S02]  /*11c90*/  FSEL R207, R117, -INF , !P6 ;  /* 0xff80000075cf7808 */ /* 0x000fc40007000000 */
[-C--:B------:R-:W-:Y:S02]  /*11ca0*/  ISETP.GE.AND P5, PT, R18, R48.reuse, PT ;  /* 0x000000301200720c */ /* 0x080fe40003fa6270 */
[-C--:B------:R-:W-:Y:S02]  /*11cb0*/  ISETP.GE.AND P4, PT, R17, R48.reuse, PT ;  /* 0x000000301100720c */ /* 0x080fe40003f86270 */
[-C--:B------:R-:W-:Y:S02]  /*11cc0*/  ISETP.GE.AND P3, PT, R16, R48.reuse, PT ;  /* 0x000000301000720c */ /* 0x080fe40003f66270 */
[-C--:B------:R-:W-:Y:S02]  /*11cd0*/  ISETP.GE.AND P2, PT, R15, R48.reuse, PT ;  /* 0x000000300f00720c */ /* 0x080fe40003f46270 */
[----:B------:R-:W-:Y:S02]  /*11ce0*/  ISETP.GE.AND P6, PT, R14, R48, PT ;  /* 0x000000300e00720c */ /* 0x000fe40003fc6270 */
[----:B------:R-:W-:-:S02]  /*11cf0*/  FSEL R36, R211, -INF , !P1 ;  /* 0xff800000d3247808 */ /* 0x000fc40004800000 */
        /* <DEDUP_REMOVED lines=17> */
[----:B------:R-:W-:Y:S02]  /*11e10*/  ISETP.GE.AND P1, PT, R30, R50, PT ;  /* 0x000000321e00720c */ /* 0x000fe40003f26270 */
[----:B------:R-:W-:Y:S02]  /*11e20*/  FSEL R192, R109, -INF , !P5 ;  /* 0xff8000006dc07808 */ /* 0x000fe40006800000 */
[----:B------:R-:W-:Y:S02]  /*11e30*/  FSEL R191, R76, -INF , !P4 ;  /* 0xff8000004cbf7808 */ /* 0x000fe40006000000 */
[----:B------:R-:W-:Y:S02]  /*11e40*/  FSEL R190, R77, -INF , !P3 ;  /* 0xff8000004dbe7808 */ /* 0x000fe40005800000 */
[----:B------:R-:W-:Y:S02]  /*11e50*/  FSEL R188, R104, -INF , !P2 ;  /* 0xff80000068bc7808 */ /* 0x000fe40005000000 */
[----:B------:R-:W-:-:S02]  /*11e60*/  FSEL R183, R105, -INF , !P6 ;  /* 0xff80000069b77808 */ /* 0x000fc40007000000 */
[-C--:B------:R-:W-:Y:S02]  /*11e70*/  ISETP.GE.AND P5, PT, R6, R48.reuse, PT ;  /* 0x000000300600720c */ /* 0x080fe40003fa6270 */
[-C--:B------:R-:W-:Y:S02]  /*11e80*/  ISETP.GE.AND P4, PT, R5, R48.reuse, PT ;  /* 0x000000300500720c */ /* 0x080fe40003f86270 */
[-C--:B------:R-:W-:Y:S02]  /*11e90*/  ISETP.GE.AND P3, PT, R4, R48.reuse, PT ;  /* 0x000000300400720c */ /* 0x080fe40003f66270 */
[-C--:B------:R-:W-:Y:S02]  /*11ea0*/  ISETP.GE.AND P2, PT, R3, R48.reuse, PT ;  /* 0x000000300300720c */ /* 0x080fe40003f46270 */
[----:B------:R-:W-:Y:S02]  /*11eb0*/  ISETP.GE.AND P6, PT, R2, R48, PT ;  /* 0x000000300200720c */ /* 0x000fe40003fc6270 */
[----:B------:R-:W-:-:S02]  /*11ec0*/  FSEL R48, R99, -INF , !P1 ;  /* 0xff80000063307808 */ /* 0x000fc40004800000 */
[----:B------:R-:W-:-:S04]  /*11ed0*/  ISETP.GE.AND P1, PT, R29, R50, PT ;  /* 0x000000321d00720c */ /* 0x000fc80003f26270 */
[----:B------:R-:W-:Y:S02]  /*11ee0*/  FSEL R54, R126, -INF , !P1 ;  /* 0xff8000007e367808 */ /* 0x000fe40004800000 */
        /* <DEDUP_REMOVED lines=40> */
[-C--:B------:R-:W-:Y:S02]  /*12170*/  ISETP.GE.AND P1, PT, R8, R50.reuse, PT ;  /* 0x000000320800720c */ /* 0x080fe40003f26270 */
[----:B------:R-:W-:Y:S02]  /*12180*/  FSEL R85, R72, -INF , !P2 ;  /* 0xff80000048557808 */ /* 0x000fe40005000000 */
[----:B------:R-:W-:Y:S02]  /*12190*/  FSEL R107, R107, -INF , !P1 ;  /* 0xff8000006b6b7808 */ /* 0x000fe40004800000 */
[-C--:B------:R-:W-:Y:S02]  /*121a0*/  ISETP.GE.AND P1, PT, R7, R50.reuse, PT ;  /* 0x000000320700720c */ /* 0x080fe40003f26270 */
[----:B------:R-:W-:-:S02]  /*121b0*/  ISETP.GE.AND P2, PT, R4, R50, PT ;  /* 0x000000320400720c */ /* 0x000fc40003f46270 */
[----:B------:R-:W-:Y:S02]  /*121c0*/  FSEL R91, R57, -INF , !P5 ;  /* 0xff800000395b7808 */ /* 0x000fe40006800000 */
[----:B------:R-:W-:Y:S02]  /*121d0*/  FSEL R87, R101, -INF , !P3 ;  /* 0xff80000065577808 */ /* 0x000fe40005800000 */
[----:B------:R-:W-:Y:S02]  /*121e0*/  FSEL R89, R100, -INF , !P4 ;  /* 0xff80000064597808 */ /* 0x000fe40006000000 */
[-C--:B------:R-:W-:Y:S02]  /*121f0*/  ISETP.GE.AND P5, PT, R6, R50.reuse, PT ;  /* 0x000000320600720c */ /* 0x080fe40003fa6270 */
[----:B------:R-:W-:Y:S02]  /*12200*/  FSEL R101, R58, -INF , !P1 ;  /* 0xff8000003a657808 */ /* 0x000fe40004800000 */
[----:B------:R-:W-:-:S02]  /*12210*/  ISETP.GE.AND P4, PT, R3, R50, PT ;  /* 0x000000320300720c */ /* 0x000fc40003f86270 */
[----:B------:R-:W-:Y:S02]  /*12220*/  ISETP.GE.AND P1, PT, R2, R50, PT ;  /* 0x000000320200720c */ /* 0x000fe40003f26270 */
[----:B------:R-:W-:Y:S02]  /*12230*/  FSEL R77, R73, -INF , !P6 ;  /* 0xff800000494d7808 */ /* 0x000fe40007000000 */
[----:B------:R-:W-:Y:S02]  /*12240*/  FSEL R103, R103, -INF , !P2 ;  /* 0xff80000067677808 */ /* 0x000fe40005000000 */
[C---:B------:R-:W-:Y:S02]  /*12250*/  ISETP.GE.AND P6, PT, R32.reuse, R52, PT ;  /* 0x000000342000720c */ /* 0x040fe40003fc6270 */
[----:B------:R-:W-:Y:S02]  /*12260*/  ISETP.GE.AND P2, PT, R32, R53, PT ;  /* 0x000000352000720c */ /* 0x000fe40003f46270 */
[----:B------:R-:W-:-:S02]  /*12270*/  FSEL R100, R59, -INF , !P5 ;  /* 0xff8000003b647808 */ /* 0x000fc40006800000 */
[----:B------:R-:W-:Y:S02]  /*12280*/  ISETP.GE.AND P5, PT, R0, R52, PT ;  /* 0x000000340000720c */ /* 0x000fe40003fa6270 */
[----:B------:R-:W-:Y:S02]  /*12290*/  FSEL R96, R74, -INF , !P4 ;  /* 0xff8000004a607808 */ /* 0x000fe40006000000 */
[----:B------:R-:W-:Y:S02]  /*122a0*/  FSEL R94, R75, -INF , !P1 ;  /* 0xff8000004b5e7808 */ /* 0x000fe40004800000 */
[----:B------:R-:W-:Y:S02]  /*122b0*/  ISETP.GE.AND P3, PT, R5, R50, PT ;  /* 0x000000320500720c */ /* 0x000fe40003f66270 */
[C---:B------:R-:W-:Y:S02]  /*122c0*/  ISETP.GE.AND P4, PT, R31.reuse, R52, PT ;  /* 0x000000341f00720c */ /* 0x040fe40003f86270 */
[----:B------:R-:W-:-:S02]  /*122d0*/  ISETP.GE.AND P1, PT, R31, R53, PT ;  /* 0x000000351f00720c */ /* 0x000fc40003f26270 */
[----:B------:R-:W-:Y:S02]  /*122e0*/  FSEL R99, R45, -INF , !P6 ;  /* 0xff8000002d637808 */ /* 0x000fe40007000000 */
[----:B------:R-:W-:Y:S02]  /*122f0*/  FSEL R132, R132, -INF , !P2 ;  /* 0xff80000084847808 */ /* 0x000fe40005000000 */
[C---:B------:R-:W-:Y:S02]  /*12300*/  ISETP.GE.AND P6, PT, R29.reuse, R52, PT ;  /* 0x000000341d00720c */ /* 0x040fe40003fc6270 */
[----:B------:R-:W-:Y:S02]  /*12310*/  ISETP.GE.AND P2, PT, R29, R53, PT ;  /* 0x000000351d00720c */ /* 0x000fe40003f46270 */
[----:B------:R-:W-:Y:S02]  /*12320*/  FSEL R83, R43, -INF , !P5 ;  /* 0xff8000002b537808 */ /* 0x000fe40006800000 */
[----:B------:R-:W-:-:S02]  /*12330*/  FSEL R102, R102, -INF , !P3 ;  /* 0xff80000066667808 */ /* 0x000fc40005800000 */
[-C--:B------:R-:W-:Y:S02]  /*12340*/  ISETP.GE.AND P5, PT, R30, R52.reuse, PT ;  /* 0x000000341e00720c */ /* 0x080fe40003fa6270 */
[----:B------:R-:W-:Y:S02]  /*12350*/  FSEL R98, R176, -INF , !P4 ;  /* 0xff800000b0627808 */ /* 0x000fe40006000000 */
[----:B------:R-:W-:Y:S02]  /*12360*/  FSEL R178, R178, -INF , !P1 ;  /* 0xff800000b2b27808 */ /* 0x000fe40004800000 */
[-C--:B------:R-:W-:Y:S02]  /*12370*/  ISETP.GE.AND P3, PT, R0, R53.reuse, PT ;  /* 0x000000350000720c */ /* 0x080fe40003f66270 */
[C---:B------:R-:W-:Y:S02]  /*12380*/  ISETP.GE.AND P4, PT, R28.reuse, R52, PT ;  /* 0x000000341c00720c */ /* 0x040fe40003f86270 */
[----:B------:R-:W-:-:S02]  /*12390*/  ISETP.GE.AND P1, PT, R28, R53, PT ;  /* 0x000000351c00720c */ /* 0x000fc40003f26270 */
[----:B------:R-:W-:Y:S02]  /*123a0*/  FSEL R95, R95, -INF , !P6 ;  /* 0xff8000005f5f7808 */ /* 0x000fe40007000000 */
[-C--:B------:R-:W-:Y:S02]  /*123b0*/  ISETP.GE.AND P6, PT, R26, R52.reuse, PT ;  /* 0x000000341a00720c */ /* 0x080fe40003fc6270 */
[----:B------:R-:W-:Y:S01]  /*123c0*/  FSEL R176, R44, -INF , !P2 ;  /* 0xff8000002cb07808 */ /* 0x000fe20005000000 */
[----:B------:R-:W-:Y:S01]  /*123d0*/  IMAD.MOV.U32 R44, RZ, RZ, R41 ;  /* 0x000000ffff2c7224 */ /* 0x000fe200078e0029 */
[----:B------:R-:W-:Y:S01]  /*123e0*/  FSEL R97, R177, -INF , !P5 ;  /* 0xff800000b1617808 */ /* 0x000fe20006800000 */
[----:B------:R-:W-:Y:S01]  /*123f0*/  IMAD.MOV.U32 R41, RZ, RZ, R229 ;  /* 0x000000ffff297224 */ /* 0x000fe200078e00e5 */
[----:B------:R-:W-:Y:S01]  /*12400*/  FSEL R105, R42, -INF , !P3 ;  /* 0xff8000002a697808 */ /* 0x000fe20005800000 */
[----:B------:R-:W-:Y:S01]  /*12410*/  IMAD.MOV.U32 R238, RZ, RZ, R90 ;  /* 0x000000ffffee7224 */ /* 0x000fe200078e005a */
[-C--:B------:R-:W-:Y:S01]  /*12420*/  ISETP.GE.AND P5, PT, R27, R52.reuse, PT ;  /* 0x000000341b00720c */ /* 0x080fe20003fa6270 */
[----:B------:R-:W-:Y:S01]  /*12430*/  IMAD.MOV.U32 R45, RZ, RZ, R47 ;  /* 0x000000ffff2d7224 */ /* 0x000fe200078e002f */
[----:B------:R-:W-:Y:S01]  /*12440*/  FSEL R93, R93, -INF , !P4 ;  /* 0xff8000005d5d7808 */ /* 0x000fe20006000000 */
[----:B------:R-:W-:Y:S01]  /*12450*/  IMAD.MOV.U32 R42, RZ, RZ, R46 ;  /* 0x000000ffff2a7224 */ /* 0x000fe200078e002e */
[----:B------:R-:W-:Y:S01]  /*12460*/  FSEL R175, R175, -INF , !P1 ;  /* 0xff800000afaf7808 */ /* 0x000fe20004800000 */
[----:B------:R-:W-:Y:S01]  /*12470*/  IMAD.MOV.U32 R229, RZ, RZ, R201 ;  /* 0x000000ffffe57224 */ /* 0x000fe200078e00c9 */
[CC--:B------:R-:W-:Y:S01]  /*12480*/  ISETP.GE.AND P4, PT, R25.reuse, R52.reuse, PT ;  /* 0x000000341900720c */ /* 0x0c0fe20003f86270 */
        /* <DEDUP_REMOVED lines=17> */
[----:B------:R-:W-:Y:S01]  /*125a0*/  ISETP.GE.AND P1, PT, R22, R53, PT ;  /* 0x000000351600720c */ /* 0x000fe20003f26270 */
[----:B------:R-:W-:Y:S01]  /*125b0*/  IMAD.MOV.U32 R47, RZ, RZ, R41 ;  /* 0x000000ffff2f7224 */ /* 0x000fe200078e0029 */
[----:B------:R-:W-:Y:S01]  /*125c0*/  FSEL R84, R232, -INF , !P6 ;  /* 0xff800000e8547808 */ /* 0x000fe20007000000 */
[----:B------:R-:W-:Y:S01]  /*125d0*/  IMAD.MOV.U32 R41, RZ, RZ, R40 ;  /* 0x000000ffff297224 */ /* 0x000fe200078e0028 */
[-C--:B------:R-:W-:Y:S01]  /*125e0*/  ISETP.GE.AND P6, PT, R20, R52.reuse, PT ;  /* 0x000000341400720c */ /* 0x080fe20003fc6270 */
[----:B------:R-:W-:Y:S01]  /*125f0*/  IMAD.MOV.U32 R40, RZ, RZ, R185 ;  /* 0x000000ffff287224 */ /* 0x000fe200078e00b9 */
[----:B------:R-:W-:Y:S01]  /*12600*/  FSEL R86, R86, -INF , !P5 ;  /* 0xff80000056567808 */ /* 0x000fe20006800000 */
[----:B------:R-:W-:Y:S01]  /*12610*/  IMAD.MOV.U32 R227, RZ, RZ, R180 ;  /* 0x000000ffffe37224 */ /* 0x000fe200078e00b4 */
[----:B------:R-:W-:Y:S01]  /*12620*/  ISETP.GE.AND P5, PT, R21, R52, PT ;  /* 0x000000341500720c */ /* 0x000fe20003fa6270 */
[----:B------:R-:W-:Y:S01]  /*12630*/  IMAD.MOV.U32 R185, RZ, RZ, R181 ;  /* 0x000000ffffb97224 */ /* 0x000fe200078e00b5 */
[----:B------:R-:W-:-:S02]  /*12640*/  FSEL R82, R233, -INF , !P4 ;  /* 0xff800000e9527808 */ /* 0x000fc40006000000 */
[----:B------:R-:W-:Y:S02]  /*12650*/  FSEL R180, R235, -INF , !P1 ;  /* 0xff800000ebb47808 */ /* 0x000fe40004800000 */
[CC--:B------:R-:W-:Y:S02]  /*12660*/  ISETP.GE.AND P4, PT, R19.reuse, R52.reuse, PT ;  /* 0x000000341300720c */ /* 0x0c0fe40003f86270 */
[-C--:B------:R-:W-:Y:S02]  /*12670*/  ISETP.GE.AND P1, PT, R19, R53.reuse, PT ;  /* 0x000000351300720c */ /* 0x080fe40003f26270 */
        /* <DEDUP_REMOVED lines=10> */
[C---:B------:R-:W-:Y:S01]  /*12720*/  ISETP.GE.AND P4, PT, R16.reuse, R52, PT ;  /* 0x000000341000720c */ /* 0x040fe20003f86270 */
[----:B------:R-:W-:Y:S01]  /*12730*/  IMAD.MOV.U32 R45, RZ, RZ, R40 ;  /* 0x000000ffff2d7224 */ /* 0x000fe200078e0028 */
[----:B------:R-:W-:-:S02]  /*12740*/  ISETP.GE.AND P1, PT, R16, R53, PT ;  /* 0x000000351000720c */ /* 0x000fc40003f26270 */
[----:B------:R-:W-:Y:S02]  /*12750*/  FSEL R177, R179, -INF , !P3 ;  /* 0xff800000b3b17808 */ /* 0x000fe40005800000 */
[----:B------:R-:W-:Y:S01]  /*12760*/  FSEL R75, R238, -INF , !P4 ;  /* 0xff800000ee4b7808 */ /* 0x000fe20006000000 */
[----:B------:R-:W-:Y:S01]  /*12770*/  IMAD.MOV.U32 R238, RZ, RZ, R43 ;  /* 0x000000ffffee7224 */ /* 0x000fe200078e002b */
[----:B------:R-:W-:Y:S01]  /*12780*/  FSEL R179, R217, -INF , !P1 ;  /* 0xff800000d9b37808 */ /* 0x000fe20004800000 */
[----:B------:R-:W-:Y:S01]  /*12790*/  IMAD.MOV.U32 R217, RZ, RZ, R42 ;  /* 0x000000ffffd97224 */ /* 0x000fe200078e002a */
[----:B------:R-:W-:Y:S01]  /*127a0*/  ISETP.GE.AND P6, PT, R17, R52, PT ;  /* 0x000000341100720c */ /* 0x000fe20003fc6270 */
[----:B------:R-:W-:Y:S01]  /*127b0*/  IMAD.MOV.U32 R43, RZ, RZ, R45 ;  /* 0x000000ffff2b7224 */ /* 0x000fe200078e002d */
[----:B------:R-:W2:Y:S02]  /*127c0*/  LDL.LU R42, [R1+0xa8] ;  /* 0x0000a800012a7983 */ /* 0x000ea40000300800 */
[----:B------:R-:W-:-:S02]  /*127d0*/  FSEL R76, R227, -INF , !P6 ;  /* 0xff800000e34c7808 */ /* 0x000fc40007000000 */
[----:B------:R-:W3:Y:S01]  /*127e0*/  LDL.LU R45, [R1+0xa4] ;  /* 0x0000a400012d7983 */ /* 0x000ee20000300800 */
[----:B------:R-:W-:-:S03]  /*127f0*/  IMAD.MOV.U32 R227, RZ, RZ, R44 ;  /* 0x000000ffffe37224 */ /* 0x000fc600078e002c */
[----:B------:R-:W4:Y:S01]  /*12800*/  LDL.LU R44, [R1+0xac] ;  /* 0x0000ac00012c7983 */ /* 0x000f220000300800 */
[-C--:B------:R-:W-:Y:S02]  /*12810*/  ISETP.GE.AND P3, PT, R27, R53.reuse, PT ;  /* 0x000000351b00720c */ /* 0x080fe40003f66270 */
[-C--:B------:R-:W-:Y:S01]  /*12820*/  ISETP.GE.AND P2, PT, R26, R53.reuse, PT ;  /* 0x000000351a00720c */ /* 0x080fe20003f46270 */
[----:B------:R-:W-:Y:S02]  /*12830*/  IMAD.MOV.U32 R46, RZ, RZ, R131 ;  /* 0x000000ffff2e7224 */ /* 0x000fe400078e0083 */
[----:B------:R-:W-:Y:S01]  /*12840*/  IMAD.MOV.U32 R131, RZ, RZ, R174 ;  /* 0x000000ffff837224 */ /* 0x000fe200078e00ae */
[----:B------:R-:W-:Y:S01]  /*12850*/  FSEL R174, R214, -INF , !P3 ;  /* 0xff800000d6ae7808 */ /* 0x000fe20005800000 */
[----:B------:R-:W-:Y:S01]  /*12860*/  IMAD.MOV.U32 R130, RZ, RZ, R173 ;  /* 0x000000ffff827224 */ /* 0x000fe200078e00ad */
[----:B------:R-:W-:Y:S02]  /*12870*/  FSEL R173, R215, -INF , !P2 ;  /* 0xff800000d7ad7808 */ /* 0x000fe40005000000 */
[----:B------:R-:W-:-:S02]  /*12880*/  ISETP.GE.AND P3, PT, R24, R53, PT ;  /* 0x000000351800720c */ /* 0x000fc40003f66270 */
[-C--:B------:R-:W-:Y:S02]  /*12890*/  ISETP.GE.AND P2, PT, R23, R53.reuse, PT ;  /* 0x000000351700720c */ /* 0x080fe40003f46270 */
[----:B------:R-:W-:Y:S02]  /*128a0*/  FSEL R182, R182, -INF , !P3 ;  /* 0xff800000b6b67808 */ /* 0x000fe40005800000 */
[----:B------:R-:W-:Y:S02]  /*128b0*/  FSEL R181, R234, -INF , !P2 ;  /* 0xff800000eab57808 */ /* 0x000fe40005000000 */
[-C--:B------:R-:W-:Y:S02]  /*128c0*/  ISETP.GE.AND P3, PT, R21, R53.reuse, PT ;  /* 0x000000351500720c */ /* 0x080fe40003f66270 */
[----:B------:R-:W-:Y:S02]  /*128d0*/  ISETP.GE.AND P2, PT, R20, R53, PT ;  /* 0x000000351400720c */ /* 0x000fe40003f46270 */
[----:B------:R-:W-:-:S02]  /*128e0*/  ISETP.GE.AND P5, PT, R18, R52, PT ;  /* 0x000000341200720c */ /* 0x000fc40003fa6270 */
[----:B------:R-:W-:Y:S02]  /*128f0*/  FSEL R187, R187, -INF , !P3 ;  /* 0xff800000bbbb7808 */ /* 0x000fe40005800000 */
[----:B------:R-:W-:Y:S02]  /*12900*/  FSEL R186, R186, -INF , !P2 ;  /* 0xff800000baba7808 */ /* 0x000fe40005000000 */
[-C--:B------:R-:W-:Y:S02]  /*12910*/  ISETP.GE.AND P3, PT, R18, R53.reuse, PT ;  /* 0x000000351200720c */ /* 0x080fe40003f66270 */
[----:B------:R-:W-:Y:S02]  /*12920*/  ISETP.GE.AND P2, PT, R17, R53, PT ;  /* 0x000000351100720c */ /* 0x000fe40003f46270 */
[----:B------:R-:W-:Y:S01]  /*12930*/  FSEL R78, R249, -INF , !P5 ;  /* 0xff800000f94e7808 */ /* 0x000fe20006800000 */
[----:B------:R-:W-:Y:S01]  /*12940*/  IMAD.MOV.U32 R40, RZ, RZ, R189 ;  /* 0x000000ffff287224 */ /* 0x000fe200078e00bd */
[----:B------:R-:W-:-:S02]  /*12950*/  ISETP.GE.AND P5, PT, R15, R52, PT ;  /* 0x000000340f00720c */ /* 0x000fc40003fa6270 */
[----:B------:R-:W-:Y:S02]  /*12960*/  FSEL R189, R251, -INF , !P3 ;  /* 0xff800000fbbd7808 */ /* 0x000fe40005800000 */
[----:B------:R-:W-:Y:S02]  /*12970*/  FSEL R184, R184, -INF , !P2 ;  /* 0xff800000b8b87808 */ /* 0x000fe40005000000 */
[-C--:B------:R-:W-:Y:S02]  /*12980*/  ISETP.GE.AND P3, PT, R15, R53.reuse, PT ;  /* 0x000000350f00720c */ /* 0x080fe40003f66270 */
[C---:B------:R-:W-:Y:S02]  /*12990*/  ISETP.GE.AND P6, PT, R14.reuse, R52, PT ;  /* 0x000000340e00720c */ /* 0x040fe40003fc6270 */
[----:B------:R-:W-:Y:S02]  /*129a0*/  ISETP.GE.AND P2, PT, R14, R53, PT ;  /* 0x000000350e00720c */ /* 0x000fe40003f46270 */
[----:B------:R-:W-:-:S02]  /*129b0*/  FSEL R63, R227, -INF , !P5 ;  /* 0xff800000e33f7808 */ /* 0x000fc40006800000 */
[----:B------:R-:W-:Y:S02]  /*129c0*/  ISETP.GE.AND P5, PT, R12, R52, PT ;  /* 0x000000340c00720c */ /* 0x000fe40003fa6270 */
[----:B------:R-:W-:Y:S01]  /*129d0*/  FSEL R74, R217, -INF , !P3 ;  /* 0xff800000d94a7808 */ /* 0x000fe20005800000 */
[----:B------:R-:W-:Y:S01]  /*129e0*/  IMAD.MOV.U32 R217, RZ, RZ, R131 ;  /* 0x000000ffffd97224 */ /* 0x000fe200078e0083 */
[----:B------:R-:W-:Y:S02]  /*129f0*/  FSEL R61, R43, -INF , !P6 ;  /* 0xff8000002b3d7808 */ /* 0x000fe40007000000 */
[----:B------:R-:W-:Y:S01]  /*12a00*/  FSEL R71, R40, -INF , !P2 ;  /* 0xff80000028477808 */ /* 0x000fe20005000000 */
[----:B------:R-:W-:Y:S01]  /*12a10*/  IMAD.MOV.U32 R40, RZ, RZ, R130 ;  /* 0x000000ffff287224 */ /* 0x000fe200078e0082 */
[----:B------:R-:W2:Y:S01]  /*12a20*/  LDL R43, [R1+0xb0] ;  /* 0x0000b000012b7983 */ /* 0x000ea20000100800 */
[----:B------:R-:W-:-:S03]  /*12a30*/  ISETP.GE.AND P3, PT, R12, R53, PT ;  /* 0x000000350c00720c */ /* 0x000fc60003f66270 */
[----:B------:R-:W2:Y:S01]  /*12a40*/  LDL.LU.64 R130, [R1+0x310] ;  /* 0x0003100001827983 */ /* 0x000ea20000300a00 */
[-C--:B------:R-:W-:Y:S02]  /*12a50*/  ISETP.GE.AND P1, PT, R13, R53.reuse, PT ;  /* 0x000000350d00720c */ /* 0x080fe40003f26270 */
[----:B------:R-:W-:Y:S02]  /*12a60*/  ISETP.GE.AND P2, PT, R11, R53, PT ;  /* 0x000000350b00720c */ /* 0x000fe40003f46270 */
[-C--:B------:R-:W-:Y:S02]  /*12a70*/  ISETP.GE.AND P4, PT, R13, R52.reuse, PT ;  /* 0x000000340d00720c */ /* 0x080fe40003f86270 */
[----:B------:R-:W-:Y:S02]  /*12a80*/  FSEL R68, R40, -INF , !P2 ;  /* 0xff80000028447808 */ /* 0x000fe40005000000 */
[----:B------:R-:W-:Y:S02]  /*12a90*/  FSEL R60, R238, -INF , !P4 ;  /* 0xff800000ee3c7808 */ /* 0x000fe40006000000 */
[----:B------:R-:W-:-:S04]  /*12aa0*/  ISETP.GE.AND P4, PT, R10, R52, PT ;  /* 0x000000340a00720c */ /* 0x000fc80003f86270 */
[----:B------:R-:W-:Y:S02]  /*12ab0*/  FSEL R27, R229, -INF , !P4 ;  /* 0xff800000e51b7808 */ /* 0x000fe40006000000 */
[----:B---3--:R-:W-:Y:S02]  /*12ac0*/  FSEL R57, R45, -INF , !P5 ;  /* 0xff8000002d397808 */ /* 0x008fe40006800000 */
[----:B------:R-:W3:Y:S01]  /*12ad0*/  LDL R45, [R1+0xb4] ;  /* 0x0000b400012d7983 */ /* 0x000ee20000100800 */
[----:B----4-:R-:W-:-:S03]  /*12ae0*/  FSEL R69, R44, -INF , !P3 ;  /* 0xff8000002c457808 */ /* 0x010fc60005800000 */
[----:B------:R-:W4:Y:S01]  /*12af0*/  LDL R44, [R1+0xbc] ;  /* 0x0000bc00012c7983 */ /* 0x000f220000100800 */
[----:B--2---:R-:W-:-:S03]  /*12b00*/  FSEL R70, R42, -INF , !P1 ;  /* 0xff8000002a467808 */ /* 0x004fc60004800000 */
[----:B------:R-:W2:Y:S04]  /*12b10*/  LDL R42, [R1+0xb8] ;  /* 0x0000b800012a7983 */ /* 0x000ea80000100800 */
[----:B------:R-:W2:Y:S01]  /*12b20*/  LDL.LU R40, [R1+0x98] ;  /* 0x0000980001287983 */ /* 0x000ea20000300800 */
[----:B------:R-:W-:-:S03]  /*12b30*/  ISETP.GE.AND P1, PT, R10, R53, PT ;  /* 0x000000350a00720c */ /* 0x000fc60003f26270 */
[----:B------:R-:W2:Y:S01]  /*12b40*/  LDL.LU R229, [R1+0x94] ;  /* 0x0000940001e57983 */ /* 0x000ea20000300800 */
[----:B------:R-:W-:-:S03]  /*12b50*/  FSEL R67, R201, -INF , !P1 ;  /* 0xff800000c9437808 */ /* 0x000fc60004800000 */
[----:B------:R-:W2:Y:S01]  /*12b60*/  LDL.LU R201, [R1+0x9c] ;  /* 0x00009c0001c97983 */ /* 0x000ea20000300800 */
[----:B------:R-:W-:Y:S01]  /*12b70*/  FMNMX.FTZ R0, R136, R33, !PT ;  /* 0x0000002188007209 */ /* 0x000fe20007810000 */
[----:B------:R-:W-:Y:S01]  /*12b80*/  USHF.L.U32 UR4, UR6, 0x2, URZ ;  /* 0x0000000206047899 */ /* 0x000fe2000800063f */
[----:B------:R-:W-:Y:S02]  /*12b90*/  ISETP.GE.AND P6, PT, R11, R52, PT ;  /* 0x000000340b00720c */ /* 0x000fe40003fc6270 */
[----:B------:R-:W-:Y:S01]  /*12ba0*/  FMNMX.FTZ R0, R34, R0, !PT ;  /* 0x0000000022007209 */ /* 0x000fe20007810000 */
[----:B------:R-:W-:Y:S01]  /*12bb0*/  ULOP3.LUT UR4, UR4, UR35, URZ, 0x3c, !UPT ;  /* 0x0000002304047292 */ /* 0x000fe2000f8e3c3f */
[----:B------:R-:W-:Y:S02]  /*12bc0*/  FSEL R29, R217, -INF , !P6 ;  /* 0xff800000d91d7808 */ /* 0x000fe40007000000 */
[----:B------:R-:W-:Y:S02]  /*12bd0*/  FMNMX.FTZ R0, R37, R0, !PT ;  /* 0x0000000025007209 */ /* 0x000fe40007810000 */
[----:B------:R-:W-:-:S02]  /*12be0*/  ISETP.GE.AND P6, PT, R8, R52, PT ;  /* 0x000000340800720c */ /* 0x000fc40003fc6270 */
[----:B------:R-:W-:Y:S02]  /*12bf0*/  ISETP.GE.AND P2, PT, R8, R53, PT ;  /* 0x000000350800720c */ /* 0x000fe40003f46270 */
[----:B------:R-:W-:Y:S02]  /*12c00*/  FMNMX.FTZ R14, R38, R0, !PT ;  /* 0x00000000260e7209 */ /* 0x000fe40007810000 */
[----:B------:R-:W-:Y:S02]  /*12c10*/  LOP3.LUT R8, R139, UR4, RZ, 0x3c, !PT ;  /* 0x000000048b087c12 */ /* 0x000fe4000f8e3cff */
[----:B------:R-:W-:-:S03]  /*12c20*/  FMNMX.FTZ R13, R49, R14, !PT ;  /* 0x0000000e310d7209 */ /* 0x000fc60007810000 */
[----:B------:R-:W-:-:S05]  /*12c30*/  IMAD.WIDE.U32 R14, R8, -0x326172a9, RZ ;  /* 0xcd9e8d57080e7825 */ /* 0x000fca00078e00ff */
[----:B------:R-:W-:Y:S01]  /*12c40*/  STL.64 [R1+0x148], R14 ;  /* 0x0001480e01007387 */ /* 0x000fe20000100a00 */
[----:B------:R-:W-:-:S04]  /*12c50*/  ISETP.GE.AND P4, PT, R7, R52, PT ;  /* 0x000000340700720c */ /* 0x000fc80003f86270 */
[----:B------:R-:W-:Y:S02]  /*12c60*/  FSEL R24, R41, -INF , !P4 ;  /* 0xff80000029187808 */ /* 0x000fe40006000000 */
[----:B------:R-:W2:Y:S01]  /*12c70*/  LDL R41, [R1+0xc4] ;  /* 0x0000c40001297983 */ /* 0x000ea20000100800 */
[-C--:B------:R-:W-:Y:S02]  /*12c80*/  ISETP.GE.AND P1, PT, R7, R53.reuse, PT ;  /* 0x000000350700720c */ /* 0x080fe40003f26270 */
[C---:B------:R-:W-:Y:S02]  /*12c90*/  ISETP.GE.AND P3, PT, R9.reuse, R53, PT ;  /* 0x000000350900720c */ /* 0x040fe40003f66270 */
[----:B------:R-:W-:-:S04]  /*12ca0*/  ISETP.GE.AND P5, PT, R9, R52, PT ;  /* 0x000000340900720c */ /* 0x000fc80003fa6270 */
[----:B------:R-:W-:Y:S02]  /*12cb0*/  FSEL R26, R43, -INF , !P5 ;  /* 0xff8000002b1a7808 */ /* 0x000fe40006800000 */
[----:B------:R-:W-:Y:S02]  /*12cc0*/  ISETP.GE.AND P5, PT, R6, R52, PT ;  /* 0x000000340600720c */ /* 0x000fe40003fa6270 */
        /* <DEDUP_REMOVED lines=26> */
[----:B---3--:R-:W-:Y:S02]  /*12e70*/  FSEL R25, R45, -INF , !P6 ;  /* 0xff8000002d197808 */ /* 0x008fe40007000000 */
[----:B------:R-:W3:Y:S01]  /*12e80*/  LDL R45, [R1+0xd0] ;  /* 0x0000d000012d7983 */ /* 0x000ee20000100800 */
[----:B----4-:R-:W-:Y:S01]  /*12e90*/  FSEL R65, R44, -INF , !P2 ;  /* 0xff8000002c417808 */ /* 0x010fe20005000000 */
[----:B------:R-:W-:Y:S02]  /*12ea0*/  IMAD.MOV.U32 R44, RZ, RZ, R47 ;  /* 0x000000ffff2c7224 */ /* 0x000fe400078e002f */
[----:B------:R-:W4:Y:S01]  /*12eb0*/  LDL R47, [R1+0xd4] ;  /* 0x0000d400012f7983 */ /* 0x000f220000100800 */
[----:B--2---:R-:W-:-:S03]  /*12ec0*/  FSEL R64, R40, -INF , !P1 ;  /* 0xff80000028407808 */ /* 0x004fc60004800000 */
[----:B------:R-:W2:Y:S01]  /*12ed0*/  LDL R40, [R1+0xdc] ;  /* 0x0000dc0001287983 */ /* 0x000ea20000100800 */
[----:B------:R-:W-:Y:S02]  /*12ee0*/  FSEL R66, R42, -INF , !P3 ;  /* 0xff8000002a427808 */ /* 0x000fe40005800000 */
[----:B------:R-:W-:-:S04]  /*12ef0*/  ISETP.GE.AND P3, PT, R6, R53, PT ;  /* 0x000000350600720c */ /* 0x000fc80003f66270 */
[----:B------:R-:W-:Y:S02]  /*12f00*/  FSEL R62, R201, -INF , !P3 ;  /* 0xff800000c93e7808 */ /* 0x000fe40005800000 */
[----:B------:R-:W2:Y:S01]  /*12f10*/  LDL R201, [R1+0xcc] ;  /* 0x0000cc0001c97983 */ /* 0x000ea20000100800 */
[----:B------:R-:W-:-:S03]  /*12f20*/  FSEL R23, R229, -INF , !P5 ;  /* 0xff800000e5177808 */ /* 0x000fc60006800000 */
[----:B------:R-:W2:Y:S01]  /*12f30*/  LDL R229, [R1+0xc8] ;  /* 0x0000c80001e57983 */ /* 0x000ea20000100800 */
        /* <DEDUP_REMOVED lines=29> */
[----:B------:R-:W-:-:S03]  /*13110*/  FMNMX.FTZ R10, R102, R10, !PT ;  /* 0x0000000a660a7209 */ /* 0x000fc60007810000 */
[----:B------:R-:W1:Y:S01]  /*13120*/  SHFL.BFLY PT, R11, R0, 0x2, 0x1f ;  /* 0x0c401f00000b7f89 */ /* 0x000e6200000e0000 */
[----:B------:R-:W-:-:S04]  /*13130*/  FMNMX.FTZ R10, R103, R10, !PT ;  /* 0x0000000a670a7209 */ /* 0x000fc80007810000 */
[----:B------:R-:W-:-:S04]  /*13140*/  FMNMX.FTZ R10, R96, R10, !PT ;  /* 0x0000000a600a7209 */ /* 0x000fc80007810000 */
[----:B------:R-:W-:-:S05]  /*13150*/  FMNMX.FTZ R10, R94, R10, !PT ;  /* 0x0000000a5e0a7209 */ /* 0x000fca0007810000 */
[----:B------:R-:W1:Y:S01]  /*13160*/  SHFL.BFLY PT, R12, R10, 0x2, 0x1f ;  /* 0x0c401f000a0c7f89 */ /* 0x000e6200000e0000 */
[----:B------:R-:W-:Y:S02]  /*13170*/  LOP3.LUT R6, R15, UR21, R130, 0x96, !PT ;  /* 0x000000150f067c12 */ /* 0x000fe4000f8e9682 */
[----:B------:R-:W-:-:S03]  /*13180*/  LOP3.LUT R8, R129, UR19, R14, 0x96, !PT ;  /* 0x0000001381087c12 */ /* 0x000fc6000f8e960e */
[----:B------:R-:W-:Y:S01]  /*13190*/  IMAD.WIDE.U32 R6, R6, -0x2daee0ad, RZ ;  /* 0xd2511f5306067825 */ /* 0x000fe200078e00ff */
[----:B-1----:R-:W-:-:S03]  /*131a0*/  FMNMX.FTZ R0, R0, R11, !PT ;  /* 0x0000000b00007209 */ /* 0x002fc60007810000 */
[----:B------:R-:W-:Y:S01]  /*131b0*/  IMAD.WIDE.U32 R8, R8, -0x2daee0ad, RZ ;  /* 0xd2511f5308087825 */ /* 0x000fe200078e00ff */
[CC--:B------:R-:W-:Y:S01]  /*131c0*/  ISETP.GE.AND P6, PT, R5.reuse, R52.reuse, PT ;  /* 0x000000340500720c */ /* 0x0c0fe20003fc6270 */
[----:B------:R-:W1:Y:S01]  /*131d0*/  SHFL.BFLY PT, R13, R0, 0x1, 0x1f ;  /* 0x0c201f00000d7f89 */ /* 0x000e6200000e0000 */
[-C--:B------:R-:W-:Y:S02]  /*131e0*/  ISETP.GE.AND P2, PT, R5, R53.reuse, PT ;  /* 0x000000350500720c */ /* 0x080fe40003f46270 */
[----:B------:R-:W-:Y:S02]  /*131f0*/  LOP3.LUT R5, R7, UR18, R204, 0x96, !PT ;  /* 0x0000001207057c12 */ /* 0x000fe4000f8e96cc */
[----:B------:R-:W-:Y:S02]  /*13200*/  LOP3.LUT R6, R9, UR16, R6, 0x96, !PT ;  /* 0x0000001009067c12 */ /* 0x000fe4000f8e9606 */
[C---:B------:R-:W-:Y:S02]  /*13210*/  ISETP.GE.AND P4, PT, R4.reuse, R52, PT ;  /* 0x000000340400720c */ /* 0x040fe40003f86270 */
[----:B------:R-:W-:Y:S01]  /*13220*/  ISETP.GE.AND P1, PT, R4, R53, PT ;  /* 0x000000350400720c */ /* 0x000fe20003f26270 */
[----:B------:R-:W-:Y:S01]  /*13230*/  IMAD.WIDE.U32 R4, R5, -0x326172a9, RZ ;  /* 0xcd9e8d5705047825 */ /* 0x000fe200078e00ff */
[----:B------:R-:W-:-:S03]  /*13240*/  FMNMX.FTZ R9, R10, R12, !PT ;  /* 0x0000000c0a097209 */ /* 0x000fc60007810000 */
[----:B------:R-:W-:-:S05]  /*13250*/  IMAD.WIDE.U32 R10, R6, -0x326172a9, RZ ;  /* 0xcd9e8d57060a7825 */ /* 0x000fca00078e00ff */
[----:B------:R-:W-:Y:S02]  /*13260*/  LOP3.LUT R6, R11, UR15, R4, 0x96, !PT ;  /* 0x0000000f0b067c12 */ /* 0x000fe4000f8e9604 */
[----:B------:R-:W1:Y:S01]  /*13270*/  SHFL.BFLY PT, R11, R9, 0x1, 0x1f ;  /* 0x0c201f00090b7f89 */ /* 0x000e6200000e0000 */
[----:B------:R-:W-:Y:S02]  /*13280*/  LOP3.LUT R5, R5, UR17, R128, 0x96, !PT ;  /* 0x0000001105057c12 */ /* 0x000fe4000f8e9680 */
[----:B-1----:R-:W-:Y:S01]  /*13290*/  FMNMX.FTZ R43, R0, R13, !PT ;  /* 0x0000000d002b7209 */ /* 0x002fe20007810000 */
[----:B------:R-:W-:Y:S01]  /*132a0*/  IMAD.WIDE.U32 R12, R6, -0x2daee0ad, RZ ;  /* 0xd2511f53060c7825 */ /* 0x000fe200078e00ff */
[----:B------:R-:W-:Y:S02]  /*132b0*/  ISETP.GE.AND P3, PT, R3, R52, PT ;  /* 0x000000340300720c */ /* 0x000fe40003f66270 */
[----:B------:R-:W-:Y:S01]  /*132c0*/  FSEL R58, R44, -INF , !P2 ;  /* 0xff8000002c3a7808 */ /* 0x000fe20005000000 */
[----:B------:R-:W-:Y:S01]  /*132d0*/  IMAD.WIDE.U32 R4, R5, -0x2daee0ad, RZ ;  /* 0xd2511f5305047825 */ /* 0x000fe200078e00ff */
[----:B------:R-:W-:-:S02]  /*132e0*/  FSETP.NEU.FTZ.AND P2, PT, R43, -INF , PT ;  /* 0xff8000002b00780b */ /* 0x000fc40003f5d000 */
[----:B------:R-:W-:Y:S02]  /*132f0*/  ISETP.GE.AND P5, PT, R2, R52, PT ;  /* 0x000000340200720c */ /* 0x000fe40003fa6270 */
[----:B------:R-:W-:Y:S02]  /*13300*/  LOP3.LUT R0, R5, UR14, R8, 0x96, !PT ;  /* 0x0000000e05007c12 */ /* 0x000fe4000f8e9608 */
[----:B------:R-:W-:-:S03]  /*13310*/  LOP3.LUT R4, R13, UR12, R4, 0x96, !PT ;  /* 0x0000000c0d047c12 */ /* 0x000fc6000f8e9604 */
[----:B------:R-:W-:-:S04]  /*13320*/  IMAD.WIDE.U32 R6, R0, -0x326172a9, RZ ;  /* 0xcd9e8d5700067825 */ /* 0x000fc800078e00ff */
[----:B------:R-:W-:Y:S01]  /*13330*/  IMAD.WIDE.U32 R4, R4, -0x326172a9, RZ ;  /* 0xcd9e8d5704047825 */ /* 0x000fe200078e00ff */
[----:B------:R-:W-:Y:S02]  /*13340*/  FMNMX.FTZ R42, R9, R11, !PT ;  /* 0x0000000b092a7209 */ /* 0x000fe40007810000 */
[----:B------:R-:W-:Y:S02]  /*13350*/  FSEL R14, R46, -INF , !P3 ;  /* 0xff8000002e0e7808 */ /* 0x000fe40005800000 */
[----:B------:R-:W-:Y:S02]  /*13360*/  LOP3.LUT R9, R4, 0xffff, RZ, 0xc0, !PT ;  /* 0x0000ffff04097812 */ /* 0x000fe400078ec0ff */
[----:B------:R-:W-:Y:S02]  /*13370*/  FSETP.NEU.FTZ.AND P3, PT, R42, -INF , PT ;  /* 0xff8000002a00780b */ /* 0x000fe40003f7d000 */
[----:B------:R-:W-:Y:S02]  /*13380*/  LOP3.LUT R10, R7, UR13, R10, 0x96, !PT ;  /* 0x0000000d070a7c12 */ /* 0x000fe4000f8e960a */
[----:B------:R-:W-:-:S02]  /*13390*/  FSEL R13, R41, -INF , !P5 ;  /* 0xff800000290d7808 */ /* 0x000fc40006800000 */
[----:B------:R-:W-:Y:S02]  /*133a0*/  LOP3.LUT R7, R4, 0xff, RZ, 0xc0, !PT ;  /* 0x000000ff04077812 */ /* 0x000fe400078ec0ff */
[----:B------:R-:W-:Y:S01]  /*133b0*/  SHF.R.U32.HI R8, RZ, 0x10, R4 ;  /* 0x00000010ff087819 */ /* 0x000fe20000011604 */
[----:B------:R-:W-:Y:S04]  /*133c0*/  STL [R1+0x40], R43 ;  /* 0x0000402b01007387 */ /* 0x000fe80000100800 */
[----:B------:R-:W-:Y:S01]  /*133d0*/  STL [R1+0x3c], R42 ;  /* 0x00003c2a01007387 */ /* 0x000fe20000100800 */
[----:B---3--:R-:W-:Y:S02]  /*133e0*/  FSEL R22, R45, -INF , !P6 ;  /* 0xff8000002d167808 */ /* 0x008fe40007000000 */
[----:B------:R-:W-:Y:S01]  /*133f0*/  ISETP.GE.AND P6, PT, R3, R53, PT ;  /* 0x000000350300720c */ /* 0x000fe20003fc6270 */
[----:B------:R-:W-:Y:S01]  /*13400*/  FMUL.FTZ R3, R43, UR43 ;  /* 0x0000002b2b037c20 */ /* 0x000fe20008410000 */
[----:B----4-:R-:W-:-:S02]  /*13410*/  FSEL R15, R47, -INF , !P4 ;  /* 0xff8000002f0f7808 */ /* 0x010fc40006000000 */
[----:B------:R-:W-:Y:S02]  /*13420*/  ISETP.GE.AND P4, PT, R2, R53, PT ;  /* 0x000000350200720c */ /* 0x000fe40003f86270 */
[----:B------:R-:W-:-:S05]  /*13430*/  FSEL R2, R3, RZ, P2 ;  /* 0x000000ff03027208 */ /* 0x000fca0001000000 */
[----:B------:R-:W-:Y:S01]  /*13440*/  FFMA.FTZ R0, R33, UR43, -R2 ;  /* 0x0000002b21007c23 */ /* 0x000fe20008010802 */
[----:B------:R-:W-:Y:S01]  /*13450*/  LOP3.LUT R3, R5, UR39, R6, 0x96, !PT ;  /* 0x0000002705037c12 */ /* 0x000fe2000f8e9606 */
[----:B------:R-:W-:Y:S02]  /*13460*/  FFMA.FTZ R5, R34, UR43, -R2 ;  /* 0x0000002b22057c23 */ /* 0x000fe40008010802 */
[----:B------:R1:W-:Y:S01]  /*13470*/  MUFU.EX2 R56, R0 ;  /* 0x0000000000387308 */ /* 0x0003e20000000800 */
[----:B------:R-:W-:-:S07]  /*13480*/  SHF.R.U32.HI R6, RZ, 0x18, R4 ;  /* 0x00000018ff067819 */ /* 0x000fce0000011604 */
[----:B------:R3:W4:Y:S01]  /*13490*/  MUFU.EX2 R104, R5 ;  /* 0x0000000500687308 */ /* 0x0007220000000800 */
[----:B-1----:R-:W-:-:S05]  /*134a0*/  FMUL.FTZ R0, R42, UR43 ;  /* 0x0000002b2a007c20 */ /* 0x002fca0008410000 */
[----:B------:R-:W-:Y:S02]  /*134b0*/  FSEL R0, R0, RZ, P3 ;  /* 0x000000ff00007208 */ /* 0x000fe40001800000 */
[C---:B---3--:R-:W-:Y:S02]  /*134c0*/  LOP3.LUT R5, R3.reuse, 0xff, RZ, 0xc0, !PT ;  /* 0x000000ff03057812 */ /* 0x048fe400078ec0ff */
[----:B------:R-:W-:Y:S02]  /*134d0*/  LOP3.LUT R4, R3, 0xffff, RZ, 0xc0, !PT ;  /* 0x0000ffff03047812 */ /* 0x000fe400078ec0ff */
[----:B------:R-:W-:Y:S01]  /*134e0*/  ISETP.LE.U32.AND P5, PT, R5, UR23, PT ;  /* 0x0000001705007c0c */ /* 0x000fe2000bfa3070 */
[----:B------:R-:W-:Y:S01]  /*134f0*/  FFMA.FTZ R5, R35, UR43, -R0 ;  /* 0x0000002b23057c23 */ /* 0x000fe20008010800 */
[----:B------:R-:W-:-:S03]  /*13500*/  SHF.R.U32.HI R4, RZ, 0x8, R4 ;  /* 0x00000008ff047819 */ /* 0x000fc60000011604 */
[----:B------:R1:W-:Y:S01]  /*13510*/  MUFU.EX2 R59, R5 ;  /* 0x00000005003b7308 */ /* 0x0003e20000000800 */
[----:B------:R-:W-:Y:S02]  /*13520*/  LOP3.LUT R4, R4, 0xffff, RZ, 0xc0, !PT ;  /* 0x0000ffff04047812 */ /* 0x000fe400078ec0ff */
[----:B--2---:R-:W-:Y:S02]  /*13530*/  FSEL R53, R40, -INF , !P1 ;  /* 0xff80000028357808 */ /* 0x004fe40004800000 */
[----:B------:R-:W-:Y:S02]  /*13540*/  ISETP.LE.U32.AND P1, PT, R4, UR23, PT ;  /* 0x0000001704007c0c */ /* 0x000fe4000bf23070 */
[----:B----4-:R-:W-:Y:S01]  /*13550*/  F2FP.F16.F32.PACK_AB R4, R104, R56 ;  /* 0x000000386804723e */ /* 0x010fe200000000ff */
[----:B-1----:R-:W-:-:S04]  /*13560*/  FFMA.FTZ R5, R36, UR43, -R0 ;  /* 0x0000002b24057c23 */ /* 0x002fc80008010800 */
[----:B------:R-:W1:Y:S01]  /*13570*/  MUFU.EX2 R211, R5 ;  /* 0x0000000500d37308 */ /* 0x000e620000000800 */
[C---:B------:R-:W-:Y:S02]  /*13580*/  PRMT R246, R4.reuse, 0x7610, R246 ;  /* 0x0000761004f67816 */ /* 0x040fe400000000f6 */
[----:B------:R-:W-:Y:S02]  /*13590*/  PRMT R243, R4, 0x7632, R243 ;  /* 0x0000763204f37816 */ /* 0x000fe400000000f3 */
[----:B------:R-:W-:Y:S02]  /*135a0*/  SHF.R.U32.HI R4, RZ, 0x18, R3 ;  /* 0x00000018ff047819 */ /* 0x000fe40000011603 */
[----:B------:R-:W-:Y:S02]  /*135b0*/  FSEL R50, R201, -INF , !P4 ;  /* 0xff800000c9327808 */ /* 0x000fe40006000000 */
[----:B------:R-:W-:Y:S01]  /*135c0*/  ISETP.LE.U32.AND P4, PT, R4, UR23, PT ;  /* 0x0000001704007c0c */ /* 0x000fe2000bf83070 */
[----:B------:R-:W-:Y:S01]  /*135d0*/  @!P5 HADD2 R72, -R246.H0_H0, -RZ.H0_H0 ;  /* 0xa00000fff648d230 */ /* 0x000fe20000000900 */
[----:B-1----:R-:W-:-:S04]  /*135e0*/  F2FP.F16.F32.PACK_AB R4, R211, R59 ;  /* 0x0000003bd304723e */ /* 0x002fc800000000ff */
[C---:B------:R-:W-:Y:S02]  /*135f0*/  PRMT R241, R4.reuse, 0x7632, R241 ;  /* 0x0000763204f17816 */ /* 0x040fe400000000f1 */
[----:B------:R-:W-:Y:S01]  /*13600*/  PRMT R237, R4, 0x7610, R237 ;  /* 0x0000761004ed7816 */ /* 0x000fe200000000ed */
[----:B------:R-:W-:Y:S01]  /*13610*/  FFMA.FTZ R4, R37, UR43, -R2 ;  /* 0x0000002b25047c23 */ /* 0x000fe20008010802 */
[----:B------:R-:W-:-:S03]  /*13620*/  SHF.R.U32.HI R3, RZ, 0x10, R3 ;  /* 0x00000010ff037819 */ /* 0x000fc60000011603 */
[----:B------:R-:W-:Y:S01]  /*13630*/  @!P4 HADD2 R209, -R241.H0_H0, -RZ.H0_H0 ;  /* 0xa00000fff1d1c230 */ /* 0x000fe20000000900 */
[----:B------:R-:W-:Y:S01]  /*13640*/  PRMT R5, R246, 0x5410, R243 ;  /* 0x00005410f6057816 */ /* 0x000fe200000000f3 */
[----:B------:R-:W-:Y:S01]  /*13650*/  @!P1 HADD2 R73, -R243.H0_H0, -RZ.H0_H0 ;  /* 0xa00000fff3499230 */ /* 0x000fe20000000900 */
[----:B------:R-:W-:Y:S01]  /*13660*/  LOP3.LUT R3, R3, 0xff, RZ, 0xc0, !PT ;  /* 0x000000ff03037812 */ /* 0x000fe200078ec0ff */
[----:B------:R1:W-:Y:S01]  /*13670*/  MUFU.EX2 R201, R4 ;  /* 0x0000000400c97308 */ /* 0x0003e20000000800 */
[----:B------:R-:W-:Y:S02]  /*13680*/  @!P5 PRMT R246, R72, 0x5410, RZ ;  /* 0x0000541048f6d816 */ /* 0x000fe400000000ff */
[----:B------:R-:W-:-:S03]  /*13690*/  @!P1 PRMT R243, R73, 0x5410, RZ ;  /* 0x0000541049f39816 */ /* 0x000fc600000000ff */
[----:B------:R-:W-:Y:S04]  /*136a0*/  STL [R1+0x3f4], R246 ;  /* 0x0003f4f601007387 */ /* 0x000fe80000100800 */
[----:B------:R2:W-:Y:S01]  /*136b0*/  STL [R1+0x2d8], R5 ;  /* 0x0002d80501007387 */ /* 0x0005e20000100800 */
[----:B-1----:R-:W-:Y:S02]  /*136c0*/  PRMT R4, R237, 0x5410, R241 ;  /* 0x00005410ed047816 */ /* 0x002fe400000000f1 */
[----:B------:R-:W-:Y:S02]  /*136d0*/  @!P4 PRMT R241, R209, 0x5410, RZ ;  /* 0x00005410d1f1c816 */ /* 0x000fe400000000ff */
[----:B------:R-:W-:Y:S01]  /*136e0*/  ISETP.LE.U32.AND P4, PT, R3, UR23, PT ;  /* 0x0000001703007c0c */ /* 0x000fe2000bf83070 */
[----:B------:R-:W-:Y:S01]  /*136f0*/  FFMA.FTZ R3, R38, UR43, -R2 ;  /* 0x0000002b26037c23 */ /* 0x000fe20008010802 */
[----:B------:R-:W-:Y:S03]  /*13700*/  STL [R1+0x3f8], R243 ;  /* 0x0003f8f301007387 */ /* 0x000fe60000100800 */
[----:B------:R1:W3:Y:S01]  /*13710*/  MUFU.EX2 R214, R3 ;  /* 0x0000000300d67308 */ /* 0x0002e20000000800 */
[----:B------:R4:W-:Y:S01]  /*13720*/  STL [R1+0x2d0], R4 ;  /* 0x0002d00401007387 */ /* 0x0009e20000100800 */
[----:B--2---:R-:W-:-:S04]  /*13730*/  LOP3.LUT R5, R8, 0xff, RZ, 0xc0, !PT ;  /* 0x000000ff08057812 */ /* 0x004fc800078ec0ff */
[----:B------:R-:W-:Y:S02]  /*13740*/  ISETP.LE.U32.AND P1, PT, R5, UR23, PT ;  /* 0x0000001705007c0c */ /* 0x000fe4000bf23070 */
[----:B------:R-:W-:Y:S02]  /*13750*/  FSEL R52, R229, -INF , !P6 ;  /* 0xff800000e5347808 */ /* 0x000fe40007000000 */
[----:B------:R-:W-:Y:S02]  /*13760*/  ISETP.LE.U32.AND P6, PT, R7, UR23, PT ;  /* 0x0000001707007c0c */ /* 0x000fe4000bfc3070 */
[----:B------:R-:W-:Y:S01]  /*13770*/  ISETP.LE.U32.AND P5, PT, R6, UR23, PT ;  /* 0x0000001706007c0c */ /* 0x000fe2000bfa3070 */
[----:B----4-:R-:W-:-:S04]  /*13780*/  IMAD.WIDE.U32 R4, R10, -0x2daee0ad, RZ ;  /* 0xd2511f530a047825 */ /* 0x010fc800078e00ff */
[----:B------:R-:W-:Y:S01]  /*13790*/  @!P4 HADD2 R210, -R237.H0_H0, -RZ.H0_H0 ;  /* 0xa00000ffedd2c230 */ /* 0x000fe20000000900 */
[C---:B------:R-:W-:Y:S02]  /*137a0*/  LOP3.LUT R7, R4.reuse, 0xff, RZ, 0xc0, !PT ;  /* 0x000000ff04077812 */ /* 0x040fe400078ec0ff */
[----:B------:R-:W-:Y:S02]  /*137b0*/  LOP3.LUT R11, R4, 0xffff, RZ, 0xc0, !PT ;  /* 0x0000ffff040b7812 */ /* 0x000fe400078ec0ff */
[--C-:B------:R-:W-:Y:S02]  /*137c0*/  SHF.R.U32.HI R8, RZ, 0x10, R4.reuse ;  /* 0x00000010ff087819 */ /* 0x100fe40000011604 */
[----:B------:R-:W-:Y:S02]  /*137d0*/  SHF.R.U32.HI R6, RZ, 0x18, R4 ;  /* 0x00000018ff067819 */ /* 0x000fe40000011604 */
[----:B------:R-:W-:Y:S02]  /*137e0*/  SHF.R.U32.HI R4, RZ, 0x8, R9 ;  /* 0x00000008ff047819 */ /* 0x000fe40000011609 */
[----:B-1----:R-:W-:-:S02]  /*137f0*/  LOP3.LUT R3, R5, UR40, R12, 0x96, !PT ;  /* 0x0000002805037c12 */ /* 0x002fc4000f8e960c */
[----:B------:R-:W-:Y:S02]  /*13800*/  LOP3.LUT R4, R4, 0xffff, RZ, 0xc0, !PT ;  /* 0x0000ffff04047812 */ /* 0x000fe400078ec0ff */
[----:B------:R-:W-:Y:S02]  /*13810*/  @!P4 PRMT R237, R210, 0x5410, RZ ;  /* 0x00005410d2edc816 */ /* 0x000fe400000000ff */
[----:B---3--:R-:W-:Y:S02]  /*13820*/  F2FP.F16.F32.PACK_AB R5, R214, R201 ;  /* 0x000000c9d605723e */ /* 0x008fe400000000ff */
[----:B------:R-:W-:Y:S01]  /*13830*/  ISETP.LE.U32.AND P4, PT, R4, UR23, PT ;  /* 0x0000001704007c0c */ /* 0x000fe2000bf83070 */
[----:B------:R-:W-:Y:S01]  /*13840*/  FFMA.FTZ R4, R39, UR43, -R0 ;  /* 0x0000002b27047c23 */ /* 0x000fe20008010800 */
[----:B------:R-:W-:-:S03]  /*13850*/  PRMT R242, R5, 0x7610, R242 ;  /* 0x0000761005f27816 */ /* 0x000fc600000000f2 */
[----:B------:R1:W-:Y:S01]  /*13860*/  MUFU.EX2 R209, R4 ;  /* 0x0000000400d17308 */ /* 0x0003e20000000800 */
[----:B------:R-:W-:Y:S01]  /*13870*/  PRMT R247, R5, 0x7632, R247 ;  /* 0x0000763205f77816 */ /* 0x000fe200000000f7 */
[----:B------:R-:W-:Y:S01]  /*13880*/  @!P6 HADD2 R213, -R242.H0_H0, -RZ.H0_H0 ;  /* 0xa00000fff2d5e230 */ /* 0x000fe20000000900 */
[----:B------:R-:W-:Y:S01]  /*13890*/  STL [R1+0x3fc], R237 ;  /* 0x0003fced01007387 */ /* 0x000fe20000100800 */
[----:B-1----:R-:W-:-:S04]  /*138a0*/  FFMA.FTZ R4, R48, UR43, -R0 ;  /* 0x0000002b30047c23 */ /* 0x002fc80008010800 */
[----:B------:R1:W2:Y:S02]  /*138b0*/  MUFU.EX2 R210, R4 ;  /* 0x0000000400d27308 */ /* 0x0002a40000000800 */
[----:B-1----:R-:W-:Y:S02]  /*138c0*/  PRMT R4, R242, 0x5410, R247 ;  /* 0x00005410f2047816 */ /* 0x002fe400000000f7 */
[----:B------:R-:W-:-:S05]  /*138d0*/  @!P6 PRMT R242, R213, 0x5410, RZ ;  /* 0x00005410d5f2e816 */ /* 0x000fca00000000ff */
[----:B------:R-:W-:Y:S04]  /*138e0*/  STL [R1+0x400], R242 ;  /* 0x000400f201007387 */ /* 0x000fe80000100800 */
[----:B------:R1:W-:Y:S01]  /*138f0*/  STL [R1+0x2bc], R4 ;  /* 0x0002bc0401007387 */ /* 0x0003e20000100800 */
[----:B--2---:R-:W-:-:S04]  /*13900*/  F2FP.F16.F32.PACK_AB R5, R210, R209 ;  /* 0x000000d1d205723e */ /* 0x004fc800000000ff */
[C---:B------:R-:W-:Y:S02]  /*13910*/  PRMT R9, R5.reuse, 0x7610, R9 ;  /* 0x0000761005097816 */ /* 0x040fe40000000009 */
[----:B------:R-:W-:Y:S01]  /*13920*/  PRMT R10, R5, 0x7632, R10 ;  /* 0x00007632050a7816 */ /* 0x000fe2000000000a */
[----:B-1----:R-:W-:-:S04]  /*13930*/  FFMA.FTZ R4, R49, UR43, -R2 ;  /* 0x0000002b31047c23 */ /* 0x002fc80008010802 */
[----:B------:R1:W-:Y:S01]  /*13940*/  MUFU.EX2 R215, R4 ;  /* 0x0000000400d77308 */ /* 0x0003e20000000800 */
[----:B------:R-:W-:Y:S01]  /*13950*/  @!P1 HADD2 R232, -R9.H0_H0, -RZ.H0_H0 ;  /* 0xa00000ff09e89230 */ /* 0x000fe20000000900 */
[----:B------:R-:W-:Y:S01]  /*13960*/  PRMT R16, R9, 0x5410, R10 ;  /* 0x0000541009107816 */ /* 0x000fe2000000000a */
[----:B-1----:R-:W-:-:S05]  /*13970*/  FFMA.FTZ R4, R51, UR43, -R2 ;  /* 0x0000002b33047c23 */ /* 0x002fca0008010802 */
[----:B------:R1:W2:Y:S01]  /*13980*/  MUFU.EX2 R229, R4 ;  /* 0x0000000400e57308 */ /* 0x0002a20000000800 */
[----:B------:R-:W-:Y:S01]  /*13990*/  @!P5 HADD2 R231, -R10.H0_H0, -RZ.H0_H0 ;  /* 0xa00000ff0ae7d230 */ /* 0x000fe20000000900 */
[----:B------:R-:W-:Y:S02]  /*139a0*/  @!P1 PRMT R9, R232, 0x5410, RZ ;  /* 0x00005410e8099816 */ /* 0x000fe400000000ff */
[C---:B------:R-:W-:Y:S02]  /*139b0*/  LOP3.LUT R5, R3.reuse, 0xff, RZ, 0xc0, !PT ;  /* 0x000000ff03057812 */ /* 0x040fe400078ec0ff */
[----:B-1----:R-:W-:-:S04]  /*139c0*/  LOP3.LUT R4, R3, 0xffff, RZ, 0xc0, !PT ;  /* 0x0000ffff03047812 */ /* 0x002fc800078ec0ff */
[----:B------:R-:W-:-:S04]  /*139d0*/  SHF.R.U32.HI R4, RZ, 0x8, R4 ;  /* 0x00000008ff047819 */ /* 0x000fc80000011604 */
[----:B------:R-:W-:-:S04]  /*139e0*/  LOP3.LUT R4, R4, 0xffff, RZ, 0xc0, !PT ;  /* 0x0000ffff04047812 */ /* 0x000fc800078ec0ff */
[----:B------:R-:W-:Y:S01]  /*139f0*/  ISETP.LE.U32.AND P1, PT, R4, UR23, PT ;  /* 0x0000001704007c0c */ /* 0x000fe2000bf23070 */
[----:B------:R-:W-:Y:S01]  /*13a00*/  FFMA.FTZ R4, R54, UR43, -R0 ;  /* 0x0000002b36047c23 */ /* 0x000fe20008010800 */
[----:B------:R-:W-:Y:S01]  /*13a10*/  @!P5 PRMT R10, R231, 0x5410, RZ ;  /* 0x00005410e70ad816 */ /* 0x000fe200000000ff */
[----:B------:R-:W-:Y:S01]  /*13a20*/  @!P4 HADD2 R212, -R247.H0_H0, -RZ.H0_H0 ;  /* 0xa00000fff7d4c230 */ /* 0x000fe20000000900 */
[----:B------:R-:W-:Y:S01]  /*13a30*/  ISETP.LE.U32.AND P5, PT, R5, UR23, PT ;  /* 0x0000001705007c0c */ /* 0x000fe2000bfa3070 */
[----:B------:R1:W-:Y:S01]  /*13a40*/  MUFU.EX2 R213, R4 ;  /* 0x0000000400d57308 */ /* 0x0003e20000000800 */
[----:B--2---:R-:W-:Y:S02]  /*13a50*/  F2FP.F16.F32.PACK_AB R5, R229, R215 ;  /* 0x000000d7e505723e */ /* 0x004fe400000000ff */
[----:B------:R-:W-:Y:S02]  /*13a60*/  @!P4 PRMT R247, R212, 0x5410, RZ ;  /* 0x00005410d4f7c816 */ /* 0x000fe400000000ff */
[----:B------:R-:W-:-:S02]  /*13a70*/  ISETP.LE.U32.AND P6, PT, R7, UR23, PT ;  /* 0x0000001707007c0c */ /* 0x000fc4000bfc3070 */
[C---:B------:R-:W-:Y:S02]  /*13a80*/  PRMT R7, R5.reuse, 0x7632, R7 ;  /* 0x0000763205077816 */ /* 0x040fe40000000007 */
[----:B------:R-:W-:Y:S01]  /*13a90*/  PRMT R220, R5, 0x7610, R220 ;  /* 0x0000761005dc7816 */ /* 0x000fe200000000dc */
[----:B-1----:R-:W-:-:S04]  /*13aa0*/  FFMA.FTZ R4, R55, UR43, -R0 ;  /* 0x0000002b37047c23 */ /* 0x002fc80008010800 */
[----:B------:R1:W2:Y:S01]  /*13ab0*/  MUFU.EX2 R212, R4 ;  /* 0x0000000400d47308 */ /* 0x0002a20000000800 */
[----:B------:R-:W-:Y:S01]  /*13ac0*/  STL [R1+0x404], R247 ;  /* 0x000404f701007387 */ /* 0x000fe20000100800 */
[----:B------:R-:W-:Y:S02]  /*13ad0*/  @!P1 HADD2 R233, -R7.H0_H0, -RZ.H0_H0 ;  /* 0xa00000ff07e99230 */ /* 0x000fe40000000900 */
[----:B------:R-:W-:Y:S01]  /*13ae0*/  @!P5 HADD2 R234, -R220.H0_H0, -RZ.H0_H0 ;  /* 0xa00000ffdcead230 */ /* 0x000fe20000000900 */
[----:B------:R-:W-:Y:S04]  /*13af0*/  STL [R1+0x2b4], R16 ;  /* 0x0002b41001007387 */ /* 0x000fe80000100800 */
[----:B------:R-:W-:Y:S04]  /*13b00*/  STL [R1+0x20], R10 ;  /* 0x0000200a01007387 */ /* 0x000fe80000100800 */
[----:B------:R3:W-:Y:S01]  /*13b10*/  STL [R1+0x1c], R9 ;  /* 0x00001c0901007387 */ /* 0x0007e20000100800 */
[----:B-1----:R-:W-:-:S02]  /*13b20*/  SHF.R.U32.HI R4, RZ, 0x10, R3 ;  /* 0x00000010ff047819 */ /* 0x002fc40000011603 */
[----:B------:R-:W-:Y:S02]  /*13b30*/  SHF.R.U32.HI R3, RZ, 0x18, R3 ;  /* 0x00000018ff037819 */ /* 0x000fe40000011603 */
[----:B------:R-:W-:Y:S02]  /*13b40*/  LOP3.LUT R4, R4, 0xff, RZ, 0xc0, !PT ;  /* 0x000000ff04047812 */ /* 0x000fe400078ec0ff */
[----:B------:R-:W-:Y:S02]  /*13b50*/  ISETP.LE.U32.AND P4, PT, R6, UR23, PT ;  /* 0x0000001706007c0c */ /* 0x000fe4000bf83070 */
[----:B---3--:R-:W-:Y:S02]  /*13b60*/  PRMT R9, R220, 0x5410, R7 ;  /* 0x00005410dc097816 */ /* 0x008fe40000000007 */
[----:B------:R-:W-:Y:S02]  /*13b70*/  @!P1 PRMT R7, R233, 0x5410, RZ ;  /* 0x00005410e9079816 */ /* 0x000fe400000000ff */
[----:B------:R-:W-:-:S02]  /*13b80*/  @!P5 PRMT R220, R234, 0x5410, RZ ;  /* 0x00005410eadcd816 */ /* 0x000fc400000000ff */
[----:B------:R-:W-:Y:S02]  /*13b90*/  ISETP.LE.U32.AND P1, PT, R3, UR23, PT ;  /* 0x0000001703007c0c */ /* 0x000fe4000bf23070 */
[----:B------:R-:W-:Y:S02]  /*13ba0*/  ISETP.LE.U32.AND P5, PT, R4, UR23, PT ;  /* 0x0000001704007c0c */ /* 0x000fe4000bfa3070 */
[----:B------:R-:W-:Y:S02]  /*13bb0*/  FMNMX.FTZ R3, R134, R83, !PT ;  /* 0x0000005386037209 */ /* 0x000fe40007810000 */
[----:B--2---:R-:W-:Y:S02]  /*13bc0*/  F2FP.F16.F32.PACK_AB R4, R212, R213 ;  /* 0x000000d5d404723e */ /* 0x004fe400000000ff */
[----:B------:R-:W-:Y:S02]  /*13bd0*/  FMNMX.FTZ R3, R99, R3, !PT ;  /* 0x0000000363037209 */ /* 0x000fe40007810000 */
[----:B------:R-:W-:-:S02]  /*13be0*/  PRMT R6, R4, 0x7610, R6 ;  /* 0x0000761004067816 */ /* 0x000fc40000000006 */
[----:B------:R-:W-:Y:S02]  /*13bf0*/  FMNMX.FTZ R3, R98, R3, !PT ;  /* 0x0000000362037209 */ /* 0x000fe40007810000 */
[----:B------:R-:W-:Y:S01]  /*13c00*/  PRMT R5, R4, 0x7632, R5 ;  /* 0x0000763204057816 */ /* 0x000fe20000000005 */
[----:B------:R-:W-:Y:S01]  /*13c10*/  @!P5 HADD2 R236, -R6.H0_H0, -RZ.H0_H0 ;  /* 0xa00000ff06ecd230 */ /* 0x000fe20000000900 */
[----:B------:R-:W-:Y:S01]  /*13c20*/  FMNMX.FTZ R3, R97, R3, !PT ;  /* 0x0000000361037209 */ /* 0x000fe20007810000 */
[----:B------:R-:W-:Y:S01]  /*13c30*/  STL [R1+0x30c], R9 ;  /* 0x00030c0901007387 */ /* 0x000fe20000100800 */
[----:B------:R-:W-:Y:S02]  /*13c40*/  LOP3.LUT R4, R8, 0xff, RZ, 0xc0, !PT ;  /* 0x000000ff08047812 */ /* 0x000fe400078ec0ff */
[----:B------:R-:W-:Y:S01]  /*13c50*/  FMNMX.FTZ R3, R95, R3, !PT ;  /* 0x000000035f037209 */ /* 0x000fe20007810000 */
[----:B------:R1:W-:Y:S01]  /*13c60*/  STL [R1+0xa8], R7 ;  /* 0x0000a80701007387 */ /* 0x0003e20000100800 */
[----:B------:R-:W-:Y:S01]  /*13c70*/  @!P1 HADD2 R235, -R5.H0_H0, -RZ.H0_H0 ;  /* 0xa00000ff05eb9230 */ /* 0x000fe20000000900 */
[----:B------:R-:W-:-:S04]  /*13c80*/  UIADD3 UR4, UR42, -0x3, URZ ;  /* 0xfffffffd2a047890 */ /* 0x000fc8000fffe03f */
[----:B------:R-:W-:Y:S01]  /*13c90*/  ULOP3.LUT UR4, UR4, UR35, URZ, 0x3c, !UPT ;  /* 0x0000002304047292 */ /* 0x000fe2000f8e3c3f */
[----:B-1----:R-:W-:Y:S02]  /*13ca0*/  PRMT R7, R6, 0x5410, R5 ;  /* 0x0000541006077816 */ /* 0x002fe40000000005 */
[----:B------:R-:W-:Y:S02]  /*13cb0*/  @!P5 PRMT R6, R236, 0x5410, RZ ;  /* 0x00005410ec06d816 */ /* 0x000fe400000000ff */
[----:B------:R-:W-:Y:S02]  /*13cc0*/  ISETP.LE.U32.AND P5, PT, R4, UR23, PT ;  /* 0x0000001704007c0c */ /* 0x000fe4000bfa3070 */
        /* <DEDUP_REMOVED lines=8> */
[----:B------:R-:W-:Y:S01]  /*13d50*/  @!P1 PRMT R5, R235, 0x5410, RZ ;  /* 0x00005410eb059816 */ /* 0x000fe200000000ff */
[----:B------:R-:W-:Y:S01]  /*13d60*/  STL [R1+0x308], R7 ;  /* 0x0003080701007387 */ /* 0x000fe20000100800 */
[----:B------:R-:W-:-:S02]  /*13d70*/  FMNMX.FTZ R3, R176, R3, !PT ;  /* 0x00000003b0037209 */ /* 0x000fc40007810000 */
[----:B------:R-:W-:Y:S01]  /*13d80*/  FMNMX.FTZ R4, R86, R4, !PT ;  /* 0x0000000456047209 */ /* 0x000fe20007810000 */
[----:B------:R-:W-:Y:S01]  /*13d90*/  STL [R1+0xa4], R6 ;  /* 0x0000a40601007387 */ /* 0x000fe20000100800 */
[----:B------:R-:W-:-:S03]  /*13da0*/  FMNMX.FTZ R3, R175, R3, !PT ;  /* 0x00000003af037209 */ /* 0x000fc60007810000 */
[----:B------:R1:W-:Y:S01]  /*13db0*/  STL [R1+0xa0], R5 ;  /* 0x0000a00501007387 */ /* 0x0003e20000100800 */
[----:B------:R-:W-:Y:S02]  /*13dc0*/  FMNMX.FTZ R4, R84, R4, !PT ;  /* 0x0000000454047209 */ /* 0x000fe40007810000 */
[----:B------:R-:W-:Y:S02]  /*13dd0*/  FMNMX.FTZ R3, R174, R3, !PT ;  /* 0x00000003ae037209 */ /* 0x000fe40007810000 */
[----:B------:R-:W-:Y:S02]  /*13de0*/  FMNMX.FTZ R4, R82, R4, !PT ;  /* 0x0000000452047209 */ /* 0x000fe40007810000 */
[----:B------:R-:W-:Y:S02]  /*13df0*/  FMNMX.FTZ R10, R173, R3, !PT ;  /* 0x00000003ad0a7209 */ /* 0x000fe40007810000 */
[----:B------:R-:W-:Y:S02]  /*13e00*/  FMNMX.FTZ R3, R81, R4, !PT ;  /* 0x0000000451037209 */ /* 0x000fe40007810000 */
[----:B-1----:R-:W-:-:S05]  /*13e10*/  LOP3.LUT R5, R139, UR4, RZ, 0x3c, !PT ;  /* 0x000000048b057c12 */ /* 0x002fca000f8e3cff */
[----:B------:R-:W-:-:S05]  /*13e20*/  IMAD.WIDE.U32 R54, R5, -0x326172a9, RZ ;  /* 0xcd9e8d5705367825 */ /* 0x000fca00078e00ff */
[----:B------:R-:W-:Y:S02]  /*13e30*/  LOP3.LUT R4, R55, UR21, R130, 0x96, !PT ;  /* 0x0000001537047c12 */ /* 0x000fe4000f8e9682 */
[----:B------:R-:W-:-:S03]  /*13e40*/  LOP3.LUT R6, R129, UR19, R54, 0x96, !PT ;  /* 0x0000001381067c12 */ /* 0x000fc6000f8e9636 */
[----:B------:R-:W-:Y:S01]  /*13e50*/  IMAD.WIDE.U32 R4, R4, -0x2daee0ad, RZ ;  /* 0xd2511f5304047825 */ /* 0x000fe200078e00ff */
[----:B------:R-:W-:-:S03]  /*13e60*/  FMNMX.FTZ R3, R80, R3, !PT ;  /* 0x0000000350037209 */ /* 0x000fc60007810000 */
[----:B------:R-:W-:Y:S01]  /*13e70*/  IMAD.WIDE.U32 R6, R6, -0x2daee0ad, RZ ;  /* 0xd2511f5306067825 */ /* 0x000fe200078e00ff */
[----:B------:R-:W-:Y:S02]  /*13e80*/  LOP3.LUT R5, R5, UR18, R204, 0x96, !PT ;  /* 0x0000001205057c12 */ /* 0x000fe4000f8e96cc */
[----:B------:R-:W-:Y:S02]  /*13e90*/  FMNMX.FTZ R3, R79, R3, !PT ;  /* 0x000000034f037209 */ /* 0x000fe40007810000 */
[----:B------:R-:W-:Y:S01]  /*13ea0*/  LOP3.LUT R8, R7, UR16, R4, 0x96, !PT ;  /* 0x0000001007087c12 */ /* 0x000fe2000f8e9604 */
[----:B------:R-:W-:Y:S01]  /*13eb0*/  IMAD.WIDE.U32 R4, R5, -0x326172a9, RZ ;  /* 0xcd9e8d5705047825 */ /* 0x000fe200078e00ff */
[----:B------:R-:W-:Y:S02]  /*13ec0*/  FMNMX.FTZ R3, R78, R3, !PT ;  /* 0x000000034e037209 */ /* 0x000fe40007810000 */
[----:B------:R-:W-:Y:S01]  /*13ed0*/  FMNMX.FTZ R10, R172, R10, !PT ;  /* 0x0000000aac0a7209 */ /* 0x000fe20007810000 */
[----:B------:R-:W-:Y:S01]  /*13ee0*/  IMAD.WIDE.U32 R8, R8, -0x326172a9, RZ ;  /* 0xcd9e8d5708087825 */ /* 0x000fe200078e00ff */
[----:B------:R-:W-:-:S02]  /*13ef0*/  FMNMX.FTZ R7, R76, R3, !PT ;  /* 0x000000034c077209 */ /* 0x000fc40007810000 */
[----:B------:R-:W-:Y:S02]  /*13f00*/  LOP3.LUT R5, R5, UR17, R128, 0x96, !PT ;  /* 0x0000001105057c12 */ /* 0x000fe4000f8e9680 */
[----:B------:R-:W-:Y:S02]  /*13f10*/  FMNMX.FTZ R3, R182, R10, !PT ;  /* 0x0000000ab6037209 */ /* 0x000fe40007810000 */
[----:B------:R-:W-:Y:S02]  /*13f20*/  FMNMX.FTZ R7, R75, R7, !PT ;  /* 0x000000074b077209 */ /* 0x000fe40007810000 */
[----:B------:R-:W-:Y:S01]  /*13f30*/  LOP3.LUT R9, R9, UR15, R4, 0x96, !PT ;  /* 0x0000000f09097c12 */ /* 0x000fe2000f8e9604 */
[----:B------:R-:W-:Y:S01]  /*13f40*/  IMAD.WIDE.U32 R4, R5, -0x2daee0ad, RZ ;  /* 0xd2511f5305047825 */ /* 0x000fe200078e00ff */
[----:B------:R-:W-:Y:S02]  /*13f50*/  FMNMX.FTZ R3, R181, R3, !PT ;  /* 0x00000003b5037209 */ /* 0x000fe40007810000 */
[----:B------:R-:W-:-:S02]  /*13f60*/  FMNMX.FTZ R7, R63, R7, !PT ;  /* 0x000000073f077209 */ /* 0x000fc40007810000 */
[----:B------:R-:W-:Y:S02]  /*13f70*/  LOP3.LUT R6, R5, UR14, R6, 0x96, !PT ;  /* 0x0000000e05067c12 */ /* 0x000fe4000f8e9606 */
[----:B------:R-:W-:Y:S02]  /*13f80*/  FMNMX.FTZ R3, R180, R3, !PT ;  /* 0x00000003b4037209 */ /* 0x000fe40007810000 */
[----:B------:R-:W-:Y:S01]  /*13f90*/  FMNMX.FTZ R5, R61, R7, !PT ;  /* 0x000000073d057209 */ /* 0x000fe20007810000 */
[----:B------:R-:W-:Y:S01]  /*13fa0*/  IMAD.WIDE.U32 R20, R9, -0x2daee0ad, RZ ;  /* 0xd2511f5309147825 */ /* 0x000fe200078e00ff */
[----:B------:R-:W-:Y:S02]  /*13fb0*/  FMNMX.FTZ R3, R187, R3, !PT ;  /* 0x00000003bb037209 */ /* 0x000fe40007810000 */
[----:B------:R-:W-:Y:S02]  /*13fc0*/  FMNMX.FTZ R5, R60, R5, !PT ;  /* 0x000000053c057209 */ /* 0x000fe40007810000 */
[----:B------:R-:W-:-:S02]  /*13fd0*/  LOP3.LUT R9, R21, UR12, R4, 0x96, !PT ;  /* 0x0000000c15097c12 */ /* 0x000fc4000f8e9604 */
[----:B------:R-:W-:Y:S02]  /*13fe0*/  FMNMX.FTZ R3, R186, R3, !PT ;  /* 0x00000003ba037209 */ /* 0x000fe40007810000 */
[----:B------:R-:W-:Y:S01]  /*13ff0*/  FMNMX.FTZ R4, R57, R5, !PT ;  /* 0x0000000539047209 */ /* 0x000fe20007810000 */
[----:B------:R-:W-:Y:S01]  /*14000*/  IMAD.WIDE.U32 R6, R6, -0x326172a9, RZ ;  /* 0xcd9e8d5706067825 */ /* 0x000fe200078e00ff */
[----:B------:R-:W-:Y:S02]  /*14010*/  FMNMX.FTZ R3, R185, R3, !PT ;  /* 0x00000003b9037209 */ /* 0x000fe40007810000 */
[----:B------:R-:W-:Y:S02]  /*14020*/  FMNMX.FTZ R4, R29, R4, !PT ;  /* 0x000000041d047209 */ /* 0x000fe40007810000 */
[----:B------:R-:W-:Y:S02]  /*14030*/  LOP3.LUT R38, R7, UR13, R8, 0x96, !PT ;  /* 0x0000000d07267c12 */ /* 0x000fe4000f8e9608 */
[----:B------:R-:W-:-:S02]  /*14040*/  FMNMX.FTZ R3, R189, R3, !PT ;  /* 0x00000003bd037209 */ /* 0x000fc40007810000 */
[----:B------:R-:W-:Y:S01]  /*14050*/  FMNMX.FTZ R8, R27, R4, !PT ;  /* 0x000000041b087209 */ /* 0x000fe20007810000 */
[----:B------:R-:W-:Y:S01]  /*14060*/  IMAD.WIDE.U32 R4, R9, -0x326172a9, RZ ;  /* 0xcd9e8d5709047825 */ /* 0x000fe200078e00ff */
[----:B------:R-:W-:Y:S02]  /*14070*/  FMNMX.FTZ R7, R184, R3, !PT ;  /* 0x00000003b8077209 */ /* 0x000fe40007810000 */
[----:B------:R-:W-:Y:S02]  /*14080*/  FMNMX.FTZ R8, R26, R8, !PT ;  /* 0x000000081a087209 */ /* 0x000fe40007810000 */
[----:B------:R-:W-:Y:S02]  /*14090*/  LOP3.LUT R3, R5, UR39, R6, 0x96, !PT ;  /* 0x0000002705037c12 */ /* 0x000fe4000f8e9606 */
[----:B------:R-:W-:Y:S02]  /*140a0*/  FMNMX.FTZ R6, R179, R7, !PT ;  /* 0x00000007b3067209 */ /* 0x000fe40007810000 */
[----:B------:R-:W-:Y:S01]  /*140b0*/  FMNMX.FTZ R7, R25, R8, !PT ;  /* 0x0000000819077209 */ /* 0x000fe20007810000 */
[----:B------:R-:W-:Y:S01]  /*140c0*/  FFMA.FTZ R8, R124, UR43, -R2 ;  /* 0x0000002b7c087c23 */ /* 0x000fe20008010802 */
[----:B------:R-:W-:-:S02]  /*140d0*/  FMNMX.FTZ R6, R74, R6, !PT ;  /* 0x000000064a067209 */ /* 0x000fc40007810000 */
[----:B------:R-:W-:Y:S01]  /*140e0*/  FMNMX.FTZ R7, R24, R7, !PT ;  /* 0x0000000718077209 */ /* 0x000fe20007810000 */
[----:B------:R1:W-:Y:S03]  /*140f0*/  MUFU.EX2 R72, R8 ;  /* 0x0000000800487308 */ /* 0x0003e60000000800 */
[----:B------:R-:W-:-:S04]  /*14100*/  FMNMX.FTZ R7, R23, R7, !PT ;  /* 0x0000000717077209 */ /* 0x000fc80007810000 */
[----:B------:R-:W-:Y:S02]  /*14110*/  FMNMX.FTZ R7, R22, R7, !PT ;  /* 0x0000000716077209 */ /* 0x000fe40007810000 */
[----:B-1----:R-:W-:Y:S01]  /*14120*/  FMNMX.FTZ R8, R71, R6, !PT ;  /* 0x0000000647087209 */ /* 0x002fe20007810000 */
[----:B------:R-:W-:-:S03]  /*14130*/  FFMA.FTZ R6, R125, UR43, -R2 ;  /* 0x0000002b7d067c23 */ /* 0x000fc60008010802 */
[----:B------:R-:W-:Y:S01]  /*14140*/  FMNMX.FTZ R9, R70, R8, !PT ;  /* 0x0000000846097209 */ /* 0x000fe20007810000 */
[----:B------:R1:W2:Y:S01]  /*14150*/  MUFU.EX2 R73, R6 ;  /* 0x0000000600497308 */ /* 0x0002a20000000800 */
[----:B------:R-:W-:Y:S02]  /*14160*/  FMNMX.FTZ R8, R15, R7, !PT ;  /* 0x000000070f087209 */ /* 0x000fe40007810000 */
[----:B------:R-:W-:Y:S02]  /*14170*/  FMNMX.FTZ R7, R69, R9, !PT ;  /* 0x0000000945077209 */ /* 0x000fe40007810000 */
[----:B------:R-:W-:Y:S02]  /*14180*/  FMNMX.FTZ R9, R14, R8, !PT ;  /* 0x000000080e097209 */ /* 0x000fe40007810000 */
[----:B-1----:R-:W-:-:S04]  /*14190*/  LOP3.LUT R6, R3, 0xffff, RZ, 0xc0, !PT ;  /* 0x0000ffff03067812 */ /* 0x002fc800078ec0ff */
[----:B------:R-:W-:-:S04]  /*141a0*/  SHF.R.U32.HI R6, RZ, 0x8, R6 ;  /* 0x00000008ff067819 */ /* 0x000fc80000011606 */
[----:B------:R-:W-:Y:S02]  /*141b0*/  LOP3.LUT R8, R6, 0xffff, RZ, 0xc0, !PT ;  /* 0x0000ffff06087812 */ /* 0x000fe400078ec0ff */
[----:B------:R-:W-:Y:S02]  /*141c0*/  FMNMX.FTZ R6, R13, R9, !PT ;  /* 0x000000090d067209 */ /* 0x000fe40007810000 */
[----:B------:R-:W-:-:S03]  /*141d0*/  FMNMX.FTZ R7, R68, R7, !PT ;  /* 0x0000000744077209 */ /* 0x000fc60007810000 */
[----:B------:R-:W1:Y:S01]  /*141e0*/  SHFL.BFLY PT, R10, R6, 0x2, 0x1f ;  /* 0x0c401f00060a7f89 */ /* 0x000e6200000e0000 */
[----:B------:R-:W-:Y:S02]  /*141f0*/  FMNMX.FTZ R7, R67, R7, !PT ;  /* 0x0000000743077209 */ /* 0x000fe40007810000 */
[----:B--2---:R-:W-:Y:S02]  /*14200*/  F2FP.F16.F32.PACK_AB R9, R73, R72 ;  /* 0x000000484909723e */ /* 0x004fe400000000ff */
[----:B------:R-:W-:Y:S02]  /*14210*/  FMNMX.FTZ R7, R66, R7, !PT ;  /* 0x0000000742077209 */ /* 0x000fe40007810000 */
[----:B------:R-:W-:Y:S02]  /*14220*/  ISETP.LE.U32.AND P1, PT, R8, UR23, PT ;  /* 0x0000001708007c0c */ /* 0x000fe4000bf23070 */
[----:B------:R-:W-:Y:S02]  /*14230*/  FMNMX.FTZ R8, R65, R7, !PT ;  /* 0x0000000741087209 */ /* 0x000fe40007810000 */
[----:B------:R-:W-:-:S02]  /*14240*/  PRMT R12, R9, 0x7610, R12 ;  /* 0x00007610090c7816 */ /* 0x000fc4000000000c */
[----:B------:R-:W-:Y:S02]  /*14250*/  SHF.R.U32.HI R7, RZ, 0x8, R11 ;  /* 0x00000008ff077819 */ /* 0x000fe4000001160b */
[----:B------:R-:W-:Y:S01]  /*14260*/  FMNMX.FTZ R8, R64, R8, !PT ;  /* 0x0000000840087209 */ /* 0x000fe20007810000 */
[----:B------:R-:W-:Y:S01]  /*14270*/  @!P6 HADD2 R248, -R12.H0_H0, -RZ.H0_H0 ;  /* 0xa00000ff0cf8e230 */ /* 0x000fe20000000900 */
[----:B------:R-:W-:Y:S02]  /*14280*/  PRMT R35, R9, 0x7632, R35 ;  /* 0x0000763209237816 */ /* 0x000fe40000000023 */
[----:B------:R-:W-:Y:S02]  /*14290*/  LOP3.LUT R7, R7, 0xffff, RZ, 0xc0, !PT ;  /* 0x0000ffff07077812 */ /* 0x000fe400078ec0ff */
[----:B------:R-:W-:Y:S02]  /*142a0*/  FMNMX.FTZ R8, R62, R8, !PT ;  /* 0x000000083e087209 */ /* 0x000fe40007810000 */
[----:B------:R-:W-:-:S02]  /*142b0*/  PRMT R9, R12, 0x5410, R35 ;  /* 0x000054100c097816 */ /* 0x000fc40000000023 */
[----:B-1----:R-:W-:Y:S02]  /*142c0*/  FMNMX.FTZ R6, R6, R10, !PT ;  /* 0x0000000a06067209 */ /* 0x002fe40007810000 */
[----:B------:R-:W-:Y:S02]  /*142d0*/  @!P6 PRMT R12, R248, 0x5410, RZ ;  /* 0x00005410f80ce816 */ /* 0x000fe400000000ff */
[----:B------:R-:W-:Y:S02]  /*142e0*/  ISETP.LE.U32.AND P6, PT, R7, UR23, PT ;  /* 0x0000001707007c0c */ /* 0x000fe4000bfc3070 */
[----:B------:R-:W-:Y:S02]  /*142f0*/  FMNMX.FTZ R7, R58, R8, !PT ;  /* 0x000000083a077209 */ /* 0x000fe40007810000 */
[----:B------:R-:W1:Y:S02]  /*14300*/  SHFL.BFLY PT, R8, R6, 0x1, 0x1f ;  /* 0x0c201f0006087f89 */ /* 0x000e6400000e0000 */
[----:B------:R-:W-:-:S02]  /*14310*/  FMNMX.FTZ R7, R53, R7, !PT ;  /* 0x0000000735077209 */ /* 0x000fc40007810000 */
[----:B------:R2:W-:Y:S01]  /*14320*/  STL [R1+0x2dc], R9 ;  /* 0x0002dc0901007387 */ /* 0x0005e20000100800 */
[--C-:B------:R-:W-:Y:S01]  /*14330*/  FFMA.FTZ R11, R198, UR43, -R2.reuse ;  /* 0x0000002bc60b7c23 */ /* 0x100fe20008010802 */
[--C-:B------:R-:W-:Y:S02]  /*14340*/  FFMA.FTZ R125, R196, UR43, -R2.reuse ;  /* 0x0000002bc47d7c23 */ /* 0x100fe40008010802 */
[----:B------:R3:W-:Y:S01]  /*14350*/  STL [R1+0x9c], R12 ;  /* 0x00009c0c01007387 */ /* 0x0007e20000100800 */
        /* <DEDUP_REMOVED lines=19> */
[--C-:B--2---:R-:W-:Y:S01]  /*14490*/  FFMA.FTZ R9, R200, UR43, -R2.reuse ;  /* 0x0000002bc8097c23 */ /* 0x104fe20008010802 */
[--C-:B---3--:R-:W-:Y:S01]  /*144a0*/  FFMA.FTZ R12, R197, UR43, -R2.reuse ;  /* 0x0000002bc50c7c23 */ /* 0x108fe20008010802 */
[----:B------:R-:W-:Y:S01]  /*144b0*/  FFMA.FTZ R197, R89, UR43, -R2 ;  /* 0x0000002b59c57c23 */ /* 0x000fe20008010802 */
[----:B------:R-:W-:Y:S01]  /*144c0*/  FMNMX.FTZ R2, R52, R7, !PT ;  /* 0x0000000734027209 */ /* 0x000fe20007810000 */
[--C-:B------:R-:W-:Y:S01]  /*144d0*/  FFMA.FTZ R7, R121, UR43, -R0.reuse ;  /* 0x0000002b79077c23 */ /* 0x100fe20008010800 */
[----:B-1----:R-:W-:Y:S01]  /*144e0*/  FMNMX.FTZ R231, R6, R8, !PT ;  /* 0x0000000806e77209 */ /* 0x002fe20007810000 */
[----:B------:R-:W-:Y:S01]  /*144f0*/  FFMA.FTZ R6, R120, UR43, -R0 ;  /* 0x0000002b78067c23 */ /* 0x000fe20008010800 */
[----:B------:R-:W-:Y:S01]  /*14500*/  FMNMX.FTZ R2, R50, R2, !PT ;  /* 0x0000000232027209 */ /* 0x000fe20007810000 */
[----:B------:R1:W-:Y:S08]  /*14510*/  MUFU.EX2 R49, R7 ;  /* 0x0000000700317308 */ /* 0x0003f00000000800 */
[----:B------:R2:W3:Y:S01]  /*14520*/  MUFU.EX2 R77, R6 ;  /* 0x00000006004d7308 */ /* 0x0004e20000000800 */
[----:B-1----:R-:W1:Y:S01]  /*14530*/  SHFL.BFLY PT, R7, R2, 0x2, 0x1f ;  /* 0x0c401f0002077f89 */ /* 0x002e6200000e0000 */
[----:B------:R-:W-:-:S02]  /*14540*/  @!P6 HADD2 R249, -R35.H0_H0, -RZ.H0_H0 ;  /* 0xa00000ff23f9e230 */ /* 0x000fc40000000900 */
        /* <DEDUP_REMOVED lines=24> */
[----:B------:R-:W-:Y:S01]  /*146d0*/  @!P6 PRMT R35, R249, 0x5410, RZ ;  /* 0x00005410f923e816 */ /* 0x000fe200000000ff */
[----:B--2---:R-:W-:Y:S01]  /*146e0*/  FMUL.FTZ R6, R231, UR43 ;  /* 0x0000002be7067c20 */ /* 0x004fe20008410000 */
[----:B---3--:R-:W-:-:S02]  /*146f0*/  F2FP.F16.F32.PACK_AB R0, R77, R49 ;  /* 0x000000314d00723e */ /* 0x008fc400000000ff */
[----:B------:R-:W-:Y:S02]  /*14700*/  FSETP.NEU.FTZ.AND P6, PT, R231, -INF , PT ;  /* 0xff800000e700780b */ /* 0x000fe40003fdd000 */
[C---:B------:R-:W-:Y:S02]  /*14710*/  PRMT R33, R0.reuse, 0x7610, R33 ;  /* 0x0000761000217816 */ /* 0x040fe40000000021 */
[----:B------:R-:W-:Y:S02]  /*14720*/  PRMT R8, R0, 0x7632, R8 ;  /* 0x0000763200087816 */ /* 0x000fe40000000008 */
[----:B------:R-:W-:Y:S01]  /*14730*/  FSEL R0, R6, RZ, P6 ;  /* 0x000000ff06007208 */ /* 0x000fe20003000000 */
[----:B------:R-:W-:Y:S01]  /*14740*/  @!P5 HADD2 R251, -R33.H0_H0, -RZ.H0_H0 ;  /* 0xa00000ff21fbd230 */ /* 0x000fe20000000900 */
[----:B-1----:R-:W-:Y:S01]  /*14750*/  FMNMX.FTZ R2, R2, R7, !PT ;  /* 0x0000000702027209 */ /* 0x002fe20007810000 */
[----:B------:R-:W-:Y:S02]  /*14760*/  @!P4 HADD2 R250, -R8.H0_H0, -RZ.H0_H0 ;  /* 0xa00000ff08fac230 */ /* 0x000fe40000000900 */
        /* <DEDUP_REMOVED lines=32> */
[----:B------:R-:W-:Y:S01]  /*14970*/  PRMT R0, R33, 0x5410, R8 ;  /* 0x0000541021007816 */ /* 0x000fe20000000008 */
[----:B------:R-:W-:Y:S01]  /*14980*/  STL [R1+0x98], R35 ;  /* 0x0000982301007387 */ /* 0x000fe20000100800 */
[----:B------:R-:W-:-:S02]  /*14990*/  @!P5 PRMT R33, R251, 0x5410, RZ ;  /* 0x00005410fb21d816 */ /* 0x000fc400000000ff */
[----:B------:R-:W-:Y:S01]  /*149a0*/  @!P4 PRMT R8, R250, 0x5410, RZ ;  /* 0x00005410fa08c816 */ /* 0x000fe200000000ff */
[----:B------:R-:W-:Y:S04]  /*149b0*/  STL [R1+0x11c], R7 ;  /* 0x00011c0701007387 */ /* 0x000fe80000100800 */
[----:B------:R-:W-:Y:S04]  /*149c0*/  STL [R1+0x408], R247 ;  /* 0x000408f701007387 */ /* 0x000fe80000100800 */
[----:B------:R1:W-:Y:S04]  /*149d0*/  STL [R1+0x140], R6 ;  /* 0x0001400601007387 */ /* 0x0003e80000100800 */
[----:B------:R2:W-:Y:S04]  /*149e0*/  STL [R1+0x2a8], R0 ;  /* 0x0002a80001007387 */ /* 0x0005e80000100800 */
[----:B------:R-:W-:Y:S04]  /*149f0*/  STL [R1+0x94], R33 ;  /* 0x0000942101007387 */ /* 0x000fe80000100800 */
[----:B------:R-:W-:Y:S04]  /*14a00*/  STL [R1+0x90], R8 ;  /* 0x0000900801007387 */ /* 0x000fe80000100800 */
[----:B------:R-:W3:Y:S04]  /*14a10*/  LDL.LU R217, [R1+0x5c] ;  /* 0x00005c0001d97983 */ /* 0x000ee80000300800 */
[----:B------:R-:W4:Y:S01]  /*14a20*/  SHFL.BFLY PT, R7, R2, 0x1, 0x1f ;  /* 0x0c201f0002077f89 */ /* 0x000f2200000e0000 */
[----:B-1----:R-:W-:-:S05]  /*14a30*/  FSEL R6, R43, RZ, P2 ;  /* 0x000000ff2b067208 */ /* 0x002fca0001000000 */
[----:B------:R-:W-:Y:S01]  /*14a40*/  FADD.FTZ R6, R136, -R6 ;  /* 0x8000000688067221 */ /* 0x000fe20000010000 */
[----:B--2---:R-:W-:-:S03]  /*14a50*/  LOP3.LUT R0, R3, 0xff, RZ, 0xc0, !PT ;  /* 0x000000ff03007812 */ /* 0x004fc600078ec0ff */
[----:B------:R-:W-:Y:S01]  /*14a60*/  FMUL.FTZ R6, R6, UR43 ;  /* 0x0000002b06067c20 */ /* 0x000fe20008410000 */
[----:B------:R-:W-:Y:S01]  /*14a70*/  ISETP.LE.U32.AND P5, PT, R0, UR23, PT ;  /* 0x0000001700007c0c */ /* 0x000fe2000bfa3070 */
[----:B------:R-:W-:Y:S01]  /*14a80*/  MUFU.EX2 R75, R12 ;  /* 0x0000000c004b7308 */ /* 0x000fe20000000800 */
[----:B------:R-:W-:Y:S02]  /*14a90*/  SHF.R.U32.HI R0, RZ, 0x18, R3 ;  /* 0x00000018ff007819 */ /* 0x000fe40000011603 */
[----:B----4-:R-:W-:-:S05]  /*14aa0*/  FMNMX.FTZ R207, R2, R7, !PT ;  /* 0x0000000702cf7209 */ /* 0x010fca0007810000 */
[----:B------:R-:W3:Y:S01]  /*14ab0*/  MUFU.EX2 R12, R6 ;  /* 0x00000006000c7308 */ /* 0x000ee20000000800 */
[----:B------:R-:W-:Y:S02]  /*14ac0*/  ISETP.LE.U32.AND P2, PT, R0, UR23, PT ;  /* 0x0000001700007c0c */ /* 0x000fe4000bf43070 */
[----:B------:R-:W-:Y:S01]  /*14ad0*/  FSEL R7, R42, RZ, P3 ;  /* 0x000000ff2a077208 */ /* 0x000fe20001800000 */
[C---:B------:R-:W-:Y:S01]  /*14ae0*/  FMUL.FTZ R0, R207.reuse, UR43 ;  /* 0x0000002bcf007c20 */ /* 0x040fe20008410000 */
[----:B------:R-:W-:-:S04]  /*14af0*/  FSETP.NEU.FTZ.AND P3, PT, R207, -INF , PT ;  /* 0xff800000cf00780b */ /* 0x000fc80003f7d000 */
[----:B------:R-:W-:Y:S01]  /*14b00*/  FSEL R0, R0, RZ, P3 ;  /* 0x000000ff00007208 */ /* 0x000fe20001800000 */
[----:B------:R1:W-:Y:S04]  /*14b10*/  STL [R1+0x3a0], R207 ;  /* 0x0003a0cf01007387 */ /* 0x0003e80000100800 */
[----:B------:R-:W-:Y:S02]  /*14b20*/  FFMA.FTZ R247, R69, UR43, -R0 ;  /* 0x0000002b45f77c23 */ /* 0x000fe40008010800 */
[----:B------:R3:W-:Y:S01]  /*14b30*/  MUFU.EX2 R69, R21 ;  /* 0x0000001500457308 */ /* 0x0007e20000000800 */
[----:B------:R-:W-:-:S07]  /*14b40*/  SHF.R.U32.HI R3, RZ, 0x10, R3 ;  /* 0x00000010ff037819 */ /* 0x000fce0000011603 */
[----:B------:R2:W-:Y:S01]  /*14b50*/  MUFU.EX2 R60, R9 ;  /* 0x00000009003c7308 */ /* 0x0005e20000000800 */
[----:B---3--:R-:W-:Y:S02]  /*14b60*/  FFMA.FTZ R21, R217, R12, R56 ;  /* 0x0000000cd9157223 */ /* 0x008fe40000010038 */
[----:B------:R-:W3:Y:S05]  /*14b70*/  LDL R217, [R1+0x68] ;  /* 0x0000680001d97983 */ /* 0x000eea0000100800 */
[----:B------:R4:W1:Y:S01]  /*14b80*/  MUFU.EX2 R61, R10 ;  /* 0x0000000a003d7308 */ /* 0x0008620000000800 */
[----:B------:R-:W-:Y:S01]  /*14b90*/  LOP3.LUT R3, R3, 0xff, RZ, 0xc0, !PT ;  /* 0x000000ff03037812 */ /* 0x000fe200078ec0ff */
[--C-:B--2---:R-:W-:Y:S01]  /*14ba0*/  FFMA.FTZ R9, R105, UR43, -R0.reuse ;  /* 0x0000002b69097c23 */ /* 0x104fe20008010800 */
[--C-:B------:R-:W-:Y:S01]  /*14bb0*/  FFMA.FTZ R216, R50, UR43, -R0.reuse ;  /* 0x0000002b32d87c23 */ /* 0x100fe20008010800 */
[--C-:B------:R-:W-:Y:S01]  /*14bc0*/  FFMA.FTZ R8, R132, UR43, -R0.reuse ;  /* 0x0000002b84087c23 */ /* 0x100fe20008010800 */
[--C-:B------:R-:W-:Y:S01]  /*14bd0*/  FFMA.FTZ R13, R177, UR43, -R0.reuse ;  /* 0x0000002bb10d7c23 */ /* 0x100fe20008010800 */
[--C-:B------:R-:W-:Y:S01]  /*14be0*/  FFMA.FTZ R14, R176, UR43, -R0.reuse ;  /* 0x0000002bb00e7c23 */ /* 0x100fe20008010800 */
[--C-:B------:R-:W-:Y:S01]  /*14bf0*/  FFMA.FTZ R15, R175, UR43, -R0.reuse ;  /* 0x0000002baf0f7c23 */ /* 0x100fe20008010800 */
        /* <DEDUP_REMOVED lines=8> */
[----:B----4-:R-:W-:Y:S01]  /*14c80*/  FSEL R10, R207, RZ, P3 ;  /* 0x000000ffcf0a7208 */ /* 0x010fe20001800000 */
[--C-:B------:R-:W-:Y:S01]  /*14c90*/  FFMA.FTZ R33, R185, UR43, -R0.reuse ;  /* 0x0000002bb9217c23 */ /* 0x100fe20008010800 */
[----:B------:R-:W-:Y:S01]  /*14ca0*/  ISETP.LE.U32.AND P3, PT, R3, UR23, PT ;  /* 0x0000001703007c0c */ /* 0x000fe2000bf63070 */
[--C-:B------:R-:W-:Y:S01]  /*14cb0*/  FFMA.FTZ R3, R178, UR43, -R0.reuse ;  /* 0x0000002bb2037c23 */ /* 0x100fe20008010800 */
[--C-:B------:R-:W-:Y:S01]  /*14cc0*/  FFMA.FTZ R35, R189, UR43, -R0.reuse ;  /* 0x0000002bbd237c23 */ /* 0x100fe20008010800 */
[--C-:B------:R-:W-:Y:S01]  /*14cd0*/  FFMA.FTZ R36, R184, UR43, -R0.reuse ;  /* 0x0000002bb8247c23 */ /* 0x100fe20008010800 */
[--C-:B------:R-:W-:Y:S01]  /*14ce0*/  FFMA.FTZ R37, R179, UR43, -R0.reuse ;  /* 0x0000002bb3257c23 */ /* 0x100fe20008010800 */
[--C-:B------:R-:W-:Y:S01]  /*14cf0*/  FFMA.FTZ R105, R74, UR43, -R0.reuse ;  /* 0x0000002b4a697c23 */ /* 0x100fe20008010800 */
[--C-:B--2---:R-:W-:Y:S01]  /*14d00*/  FFMA.FTZ R19, R182, UR43, -R0.reuse ;  /* 0x0000002bb6137c23 */ /* 0x104fe20008010800 */
        /* <DEDUP_REMOVED lines=11> */
[----:B------:R-:W-:Y:S01]  /*14dc0*/  FFMA.FTZ R222, R52, UR43, -R0 ;  /* 0x0000002b34de7c23 */ /* 0x000fe20008010800 */
[----:B-1----:R-:W-:-:S05]  /*14dd0*/  F2FP.F16.F32.PACK_AB R0, R61, R60 ;  /* 0x0000003c3d00723e */ /* 0x002fca00000000ff */
[----:B------:R-:W1:Y:S01]  /*14de0*/  MUFU.EX2 R50, R18 ;  /* 0x0000001200327308 */ /* 0x000e620000000800 */
[----:B------:R-:W-:Y:S02]  /*14df0*/  PRMT R207, R0, 0x7610, R207 ;  /* 0x0000761000cf7816 */ /* 0x000fe400000000cf */
[----:B------:R-:W-:Y:S02]  /*14e00*/  LOP3.LUT R2, R4, 0xff, RZ, 0xc0, !PT ;  /* 0x000000ff04027812 */ /* 0x000fe400078ec0ff */
[----:B------:R-:W-:Y:S01]  /*14e10*/  PRMT R230, R0, 0x7632, R230 ;  /* 0x0000763200e67816 */ /* 0x000fe200000000e6 */
[----:B------:R-:W-:Y:S01]  /*14e20*/  @!P5 HADD2 R136, -R207.H0_H0, -RZ.H0_H0 ;  /* 0xa00000ffcf88d230 */ /* 0x000fe20000000900 */
[----:B------:R-:W-:Y:S01]  /*14e30*/  ISETP.LE.U32.AND P4, PT, R2, UR23, PT ;  /* 0x0000001702007c0c */ /* 0x000fe2000bf83070 */
[----:B------:R2:W-:Y:S01]  /*14e40*/  MUFU.EX2 R63, R11 ;  /* 0x0000000b003f7308 */ /* 0x0005e20000000800 */
[----:B------:R-:W-:Y:S01]  /*14e50*/  LOP3.LUT R2, R4, 0xffff, RZ, 0xc0, !PT ;  /* 0x0000ffff04027812 */ /* 0x000fe200078ec0ff */
[----:B------:R-:W-:Y:S01]  /*14e60*/  FADD.FTZ R5, R135, -R7 ;  /* 0x8000000787057221 */ /* 0x000fe20000010000 */
[----:B------:R-:W-:-:S02]  /*14e70*/  PRMT R0, R207, 0x5410, R230 ;  /* 0x00005410cf007816 */ /* 0x000fc400000000e6 */
[----:B------:R-:W-:Y:S01]  /*14e80*/  @!P5 PRMT R207, R136, 0x5410, RZ ;  /* 0x0000541088cfd816 */ /* 0x000fe200000000ff */
[----:B------:R-:W-:Y:S01]  /*14e90*/  FMUL.FTZ R5, R5, UR43 ;  /* 0x0000002b05057c20 */ /* 0x000fe20008410000 */
[--C-:B--2---:R-:W-:Y:S02]  /*14ea0*/  SHF.R.U32.HI R11, RZ, 0x10, R4.reuse ;  /* 0x00000010ff0b7819 */ /* 0x104fe40000011604 */
[----:B------:R-:W-:-:S04]  /*14eb0*/  SHF.R.U32.HI R4, RZ, 0x18, R4 ;  /* 0x00000018ff047819 */ /* 0x000fc80000011604 */
[----:B------:R-:W-:Y:S02]  /*14ec0*/  ISETP.LE.U32.AND P5, PT, R4, UR23, PT ;  /* 0x0000001704007c0c */ /* 0x000fe4000bfa3070 */
[----:B-1----:R-:W-:-:S04]  /*14ed0*/  F2FP.F16.F32.PACK_AB R4, R50, R57 ;  /* 0x000000393204723e */ /* 0x002fc800000000ff */
[C---:B------:R-:W-:Y:S02]  /*14ee0*/  PRMT R228, R4.reuse, 0x7632, R228 ;  /* 0x0000763204e47816 */ /* 0x040fe400000000e4 */
[----:B------:R-:W-:Y:S02]  /*14ef0*/  PRMT R224, R4, 0x7610, R224 ;  /* 0x0000761004e07816 */ /* 0x000fe400000000e0 */
[----:B------:R-:W-:Y:S02]  /*14f00*/  LOP3.LUT R4, R11, 0xff, RZ, 0xc0, !PT ;  /* 0x000000ff0b047812 */ /* 0x000fe400078ec0ff */
[----:B------:R-:W3:Y:S01]  /*14f10*/  MUFU.EX2 R11, R5 ;  /* 0x00000005000b7308 */ /* 0x000ee20000000800 */
[----:B------:R-:W-:Y:S01]  /*14f20*/  PRMT R6, R224, 0x5410, R228 ;  /* 0x00005410e0067816 */ /* 0x000fe200000000e4 */
[----:B------:R1:W-:Y:S01]  /*14f30*/  STL [R1+0x2cc], R0 ;  /* 0x0002cc0001007387 */ /* 0x0003e20000100800 */
[----:B------:R-:W-:-:S03]  /*14f40*/  IMAD.MOV.U32 R58, RZ, RZ, R130 ;  /* 0x000000ffff3a7224 */ /* 0x000fc600078e0082 */
[----:B------:R2:W-:Y:S02]  /*14f50*/  STL [R1+0x2b8], R6 ;  /* 0x0002b80601007387 */ /* 0x0005e40000100800 */
[----:B------:R3:W-:Y:S02]  /*14f60*/  MUFU.EX2 R52, R17 ;  /* 0x0000001100347308 */ /* 0x0007e40000000800 */
[----:B---3--:R-:W-:Y:S01]  /*14f70*/  FFMA.FTZ R17, R217, R11, R59 ;  /* 0x0000000bd9117223 */ /* 0x008fe2000001003b */
[----:B------:R-:W-:Y:S02]  /*14f80*/  IMAD.MOV.U32 R59, RZ, RZ, R131 ;  /* 0x000000ffff3b7224 */ /* 0x000fe400078e0083 */
[----:B------:R-:W3:Y:S04]  /*14f90*/  LDL.LU.64 R130, [R1+0x410] ;  /* 0x0004100001827983 */ /* 0x000ee80000300a00 */
[----:B------:R4:W4:Y:S01]  /*14fa0*/  LDL.LU.S16 R136, [R1] ;  /* 0x0000000001887983 */ /* 0x0009220000300600 */
[----:B-1----:R-:W-:Y:S01]  /*14fb0*/  SHF.R.U32.HI R0, RZ, 0x8, R2 ;  /* 0x00000008ff007819 */ /* 0x002fe20000011602 */
[----:B------:R-:W-:-:S03]  /*14fc0*/  @!P1 HADD2 R135, -R230.H0_H0, -RZ.H0_H0 ;  /* 0xa00000ffe6879230 */ /* 0x000fc60000000900 */
[----:B------:R-:W-:Y:S02]  /*14fd0*/  LOP3.LUT R0, R0, 0xffff, RZ, 0xc0, !PT ;  /* 0x0000ffff00007812 */ /* 0x000fe400078ec0ff */
[----:B------:R-:W-:Y:S02]  /*14fe0*/  @!P1 PRMT R230, R135, 0x5410, RZ ;  /* 0x0000541087e69816 */ /* 0x000fe400000000ff */
[----:B------:R-:W-:Y:S01]  /*14ff0*/  ISETP.LE.U32.AND P1, PT, R0, UR23, PT ;  /* 0x0000001700007c0c */ /* 0x000fe2000bf23070 */
[----:B------:R-:W-:Y:S01]  /*15000*/  FADD.FTZ R0, R133, -R10 ;  /* 0x8000000a85007221 */ /* 0x000fe20000010000 */
[----:B------:R1:W-:Y:S03]  /*15010*/  MUFU.EX2 R7, R3 ;  /* 0x0000000300077308 */ /* 0x0003e60000000800 */
[----:B------:R-:W-:Y:S01]  /*15020*/  FMUL.FTZ R0, R0, UR43 ;  /* 0x0000002b00007c20 */ /* 0x000fe20008410000 */
[----:B------:R-:W-:-:S04]  /*15030*/  @!P2 HADD2 R133, -R228.H0_H0, -RZ.H0_H0 ;  /* 0xa00000ffe485a230 */ /* 0x000fc80000000900 */
[----:B------:R-:W-:Y:S01]  /*15040*/  MUFU.EX2 R9, R9 ;  /* 0x0000000900097308 */ /* 0x000fe20000000800 */
[----:B------:R-:W-:Y:S01]  /*15050*/  @!P2 PRMT R228, R133, 0x5410, RZ ;  /* 0x0000541085e4a816 */ /* 0x000fe200000000ff */
[----:B-1----:R-:W-:-:S06]  /*15060*/  IMAD.WIDE.U32 R2, R38, -0x2daee0ad, RZ ;  /* 0xd2511f5326027825 */ /* 0x002fcc00078e00ff */
[----:B------:R1:W2:Y:S01]  /*15070*/  MUFU.EX2 R16, R0 ;  /* 0x0000000000107308 */ /* 0x0002a20000000800 */
[----:B------:R-:W-:-:S07]  /*15080*/  ISETP.LE.U32.AND P2, PT, R4, UR23, PT ;  /* 0x0000001704007c0c */ /* 0x000fce000bf43070 */
[----:B------:R-:W2:Y:S01]  /*15090*/  MUFU.EX2 R8, R8 ;  /* 0x0000000800087308 */ /* 0x000ea20000000800 */
[----:B------:R-:W-:Y:S01]  /*150a0*/  @!P3 HADD2 R252, -R224.H0_H0, -RZ.H0_H0 ;  /* 0xa00000ffe0fcb230 */ /* 0x000fe20000000900 */
[----:B------:R3:W3:Y:S01]  /*150b0*/  LDL.LU.S16 R133, [R1+0x4] ;  /* 0x0000040001857983 */ /* 0x0006e20000300600 */
[----:B-1----:R-:W-:-:S05]  /*150c0*/  LOP3.LUT R0, R3, UR40, R20, 0x96, !PT ;  /* 0x0000002803007c12 */ /* 0x002fca000f8e9614 */
[----:B--2---:R-:W1:Y:S01]  /*150d0*/  MUFU.EX2 R6, R13 ;  /* 0x0000000d00067308 */ /* 0x004e620000000800 */
[----:B------:R-:W-:Y:S01]  /*150e0*/  FFMA.FTZ R10, R245, R16, R9 ;  /* 0x00000010f50a7223 */ /* 0x000fe20000010009 */
[----:B------:R-:W-:Y:S01]  /*150f0*/  @!P3 PRMT R224, R252, 0x5410, RZ ;  /* 0x00005410fce0b816 */ /* 0x000fe200000000ff */
[----:B------:R2:W2:Y:S01]  /*15100*/  LDL.LU.S16 R64, [R1+0x8] ;  /* 0x0000080001407983 */ /* 0x0004a20000300600 */
[----:B------:R-:W-:-:S04]  /*15110*/  LOP3.LUT R4, R0, 0xffff, RZ, 0xc0, !PT ;  /* 0x0000ffff00047812 */ /* 0x000fc800078ec0ff */
[----:B------:R-:W-:Y:S01]  /*15120*/  SHF.R.U32.HI R4, RZ, 0x8, R4 ;  /* 0x00000008ff047819 */ /* 0x000fe20000011604 */
[----:B------:R-:W1:Y:S03]  /*15130*/  MUFU.EX2 R5, R14 ;  /* 0x0000000e00057308 */ /* 0x000e660000000800 */
[----:B------:R-:W-:Y:S01]  /*15140*/  LOP3.LUT R4, R4, 0xffff, RZ, 0xc0, !PT ;  /* 0x0000ffff04047812 */ /* 0x000fe200078ec0ff */
[----:B------:R-:W-:-:S03]  /*15150*/  FADD.FTZ R10, R8, R10 ;  /* 0x0000000a080a7221 */ /* 0x000fc60000010000 */
[----:B------:R-:W-:Y:S02]  /*15160*/  ISETP.LE.U32.AND P3, PT, R4, UR23, PT ;  /* 0x0000001704007c0c */ /* 0x000fe4000bf63070 */
[----:B------:R-:W1:Y:S01]  /*15170*/  MUFU.EX2 R4, R15 ;  /* 0x0000000f00047308 */ /* 0x000e620000000800 */
[----:B------:R-:W-:Y:S01]  /*15180*/  FADD.FTZ R10, R7, R10 ;  /* 0x0000000a070a7221 */ /* 0x000fe20000010000 */
[----:B-1----:R-:W-:Y:S02]  /*15190*/  F2FP.F16.F32.PACK_AB R68, R6, R7 ;  /* 0x000000070644723e */ /* 0x002fe400000000ff */
[----:B------:R-:W-:Y:S02]  /*151a0*/  F2FP.F16.F32.PACK_AB R7, R75, R63 ;  /* 0x0000003f4b07723e */ /* 0x000fe400000000ff */
[----:B------:R-:W-:Y:S01]  /*151b0*/  F2FP.F16.F32.PACK_AB R66, R8, R9 ;  /* 0x000000090842723e */ /* 0x000fe200000000ff */
[----:B------:R-:W-:Y:S01]  /*151c0*/  FADD.FTZ R8, R6, R10 ;  /* 0x0000000a06087221 */ /* 0x000fe20000010000 */
[----:B------:R-:W-:-:S02]  /*151d0*/  PRMT R218, R7, 0x7610, R218 ;  /* 0x0000761007da7816 */ /* 0x000fc400000000da */
[----:B------:R-:W-:Y:S01]  /*151e0*/  PRMT R135, R7, 0x7632, R135 ;  /* 0x0000763207877816 */ /* 0x000fe20000000087 */
[----:B------:R-:W-:Y:S02]  /*151f0*/  FADD.FTZ R6, R5, R8 ;  /* 0x0000000805067221 */ /* 0x000fe40000010000 */
[----:B------:R-:W-:Y:S02]  /*15200*/  @!P4 HADD2 R245, -R218.H0_H0, -RZ.H0_H0 ;  /* 0xa00000ffdaf5c230 */ /* 0x000fe40000000900 */
[C---:B------:R-:W-:Y:S01]  /*15210*/  FADD.FTZ R8, R4.reuse, R6 ;  /* 0x0000000604087221 */ /* 0x040fe20000010000 */
[----:B------:R-:W-:Y:S02]  /*15220*/  F2FP.F16.F32.PACK_AB R67, R4, R5 ;  /* 0x000000050443723e */ /* 0x000fe400000000ff */
[----:B------:R-:W-:Y:S02]  /*15230*/  PRMT R4, R218, 0x5410, R135 ;  /* 0x00005410da047816 */ /* 0x000fe40000000087 */
[----:B------:R-:W-:-:S05]  /*15240*/  @!P4 PRMT R218, R245, 0x5410, RZ ;  /* 0x00005410f5dac816 */ /* 0x000fca00000000ff */
[----:B------:R-:W-:Y:S04]  /*15250*/  STL [R1+0x3c0], R218 ;  /* 0x0003c0da01007387 */ /* 0x000fe80000100800 */
[----:B------:R1:W-:Y:S01]  /*15260*/  STL [R1+0x2b0], R4 ;  /* 0x0002b00401007387 */ /* 0x0003e20000100800 */
[----:B----4-:R-:W-:-:S05]  /*15270*/  @!P1 HADD2 R136, -R135.H0_H0, -RZ.H0_H0 ;  /* 0xa00000ff87889230 */ /* 0x010fca0000000900 */
[----:B------:R-:W-:-:S04]  /*15280*/  PRMT R9, R136, 0x7610, R9 ;  /* 0x0000761088097816 */ /* 0x000fc80000000009 */
[----:B------:R-:W-:Y:S02]  /*15290*/  @!P1 PRMT R135, R9, 0x5410, RZ ;  /* 0x0000541009879816 */ /* 0x000fe400000000ff */
[----:B------:R4:W4:Y:S01]  /*152a0*/  LDL.LU.S16 R9, [R1+0xc] ;  /* 0x00000c0001097983 */ /* 0x0009220000300600 */
[----:B------:R-:W3:Y:S01]  /*152b0*/  MUFU.EX2 R15, R28 ;  /* 0x0000001c000f7308 */ /* 0x000ee20000000800 */
[----:B-1----:R-:W-:-:S07]  /*152c0*/  LOP3.LUT R4, R2, 0xff, RZ, 0xc0, !PT ;  /* 0x000000ff02047812 */ /* 0x002fce00078ec0ff */
[----:B------:R1:W-:Y:S01]  /*152d0*/  MUFU.EX2 R56, R32 ;  /* 0x0000002000387308 */ /* 0x0003e20000000800 */
[----:B---3--:R-:W-:-:S04]  /*152e0*/  F2FP.F16.F32.PACK_AB R5, R15, R52 ;  /* 0x000000340f05723e */ /* 0x008fc800000000ff */
[C---:B------:R-:W-:Y:S02]  /*152f0*/  PRMT R7, R5.reuse, 0x7632, R7 ;  /* 0x0000763205077816 */ /* 0x040fe40000000007 */
[----:B-1----:R-:W-:-:S03]  /*15300*/  PRMT R32, R5, 0x7610, R32 ;  /* 0x0000761005207816 */ /* 0x002fc60000000020 */
[----:B------:R-:W-:Y:S01]  /*15310*/  @!P5 HADD2 R133, -R7.H0_H0, -RZ.H0_H0 ;  /* 0xa00000ff0785d230 */ /* 0x000fe20000000900 */
[----:B------:R-:W-:Y:S02]  /*15320*/  ISETP.LE.U32.AND P4, PT, R4, UR23, PT ;  /* 0x0000001704007c0c */ /* 0x000fe4000bf83070 */
[----:B------:R-:W-:Y:S02]  /*15330*/  LOP3.LUT R4, R0, 0xff, RZ, 0xc0, !PT ;  /* 0x000000ff00047812 */ /* 0x000fe400078ec0ff */
[----:B------:R-:W-:Y:S02]  /*15340*/  PRMT R98, R133, 0x7610, R98 ;  /* 0x0000761085627816 */ /* 0x000fe40000000062 */
[----:B------:R-:W-:Y:S01]  /*15350*/  ISETP.LE.U32.AND P1, PT, R4, UR23, PT ;  /* 0x0000001704007c0c */ /* 0x000fe2000bf23070 */
[----:B--2---:R-:W-:Y:S01]  /*15360*/  @!P2 HADD2 R64, -R32.H0_H0, -RZ.H0_H0 ;  /* 0xa00000ff2040a230 */ /* 0x004fe20000000900 */
[----:B------:R-:W-:Y:S02]  /*15370*/  PRMT R4, R32, 0x5410, R7 ;  /* 0x0000541020047816 */ /* 0x000fe40000000007 */
[----:B------:R-:W-:-:S02]  /*15380*/  @!P5 PRMT R7, R98, 0x5410, RZ ;  /* 0x000054106207d816 */ /* 0x000fc400000000ff */
[----:B------:R-:W-:Y:S01]  /*15390*/  PRMT R62, R64, 0x7610, R62 ;  /* 0x00007610403e7816 */ /* 0x000fe2000000003e */
[----:B------:R-:W-:Y:S03]  /*153a0*/  STL [R1+0x54], R135 ;  /* 0x0000548701007387 */ /* 0x000fe60000100800 */
[----:B------:R-:W-:Y:S01]  /*153b0*/  @!P2 PRMT R32, R62, 0x5410, RZ ;  /* 0x000054103e20a816 */ /* 0x000fe200000000ff */
[----:B------:R-:W-:Y:S04]  /*153c0*/  STL [R1+0x2ac], R4 ;  /* 0x0002ac0401007387 */ /* 0x000fe80000100800 */
[----:B------:R-:W-:Y:S04]  /*153d0*/  STL [R1+0x4c], R7 ;  /* 0x00004c0701007387 */ /* 0x000fe80000100800 */
[----:B------:R1:W2:Y:S01]  /*153e0*/  LDL.LU.S16 R62, [R1+0x10] ;  /* 0x00001000013e7983 */ /* 0x0002a20000300600 */
[----:B------:R-:W-:-:S04]  /*153f0*/  F2FP.F16.F32.PACK_AB R5, R69, R76 ;  /* 0x0000004c4505723e */ /* 0x000fc800000000ff */
[C---:B------:R-:W-:Y:S01]  /*15400*/  PRMT R6, R5.reuse, 0x7610, R6 ;  /* 0x0000761005067816 */ /* 0x040fe20000000006 */
[----:B------:R-:W-:Y:S01]  /*15410*/  MUFU.EX2 R53, R34 ;  /* 0x0000002200357308 */ /* 0x000fe20000000800 */
[----:B------:R-:W-:Y:S01]  /*15420*/  PRMT R38, R5, 0x7632, R38 ;  /* 0x0000763205267816 */ /* 0x000fe20000000026 */
[----:B------:R3:W-:Y:S06]  /*15430*/  STL [R1+0x44], R32 ;  /* 0x0000442001007387 */ /* 0x0007ec0000100800 */
[----:B------:R1:W-:Y:S01]  /*15440*/  MUFU.EX2 R34, R30 ;  /* 0x0000001e00227308 */ /* 0x0003e20000000800 */
[----:B------:R-:W-:Y:S01]  /*15450*/  PRMT R133, R6, 0x5410, R38 ;  /* 0x0000541006857816 */ /* 0x000fe20000000026 */
[----:B---3--:R3:W3:Y:S01]  /*15460*/  LDL.LU.S16 R32, [R1+0x18] ;  /* 0x0000180001207983 */ /* 0x0086e20000300600 */
[----:B----4-:R-:W-:-:S05]  /*15470*/  @!P1 HADD2 R9, -R6.H0_H0, -RZ.H0_H0 ;  /* 0xa00000ff06099230 */ /* 0x010fca0000000900 */
[----:B-1----:R-:W-:-:S04]  /*15480*/  PRMT R30, R9, 0x7610, R30 ;  /* 0x00007610091e7816 */ /* 0x002fc8000000001e */
[----:B------:R-:W-:Y:S02]  /*15490*/  @!P1 PRMT R6, R30, 0x5410, RZ ;  /* 0x000054101e069816 */ /* 0x000fe400000000ff */
[----:B------:R1:W4:Y:S01]  /*154a0*/  LDL.LU.S16 R30, [R1+0x14] ;  /* 0x00001400011e7983 */ /* 0x0003220000300600 */
[--C-:B------:R-:W-:Y:S02]  /*154b0*/  SHF.R.U32.HI R4, RZ, 0x18, R0.reuse ;  /* 0x00000018ff047819 */ /* 0x100fe40000011600 */
[----:B------:R-:W-:Y:S01]  /*154c0*/  SHF.R.U32.HI R0, RZ, 0x10, R0 ;  /* 0x00000010ff007819 */ /* 0x000fe20000011600 */
[----:B------:R-:W-:Y:S01]  /*154d0*/  MUFU.EX2 R7, R22 ;  /* 0x0000001600077308 */ /* 0x000fe20000000800 */
[----:B------:R-:W-:Y:S02]  /*154e0*/  ISETP.LE.U32.AND P5, PT, R4, UR23, PT ;  /* 0x0000001704007c0c */ /* 0x000fe4000bfa3070 */
[----:B------:R-:W-:Y:S02]  /*154f0*/  LOP3.LUT R3, R2, 0xffff, RZ, 0xc0, !PT ;  /* 0x0000ffff02037812 */ /* 0x000fe400078ec0ff */
[----:B------:R-:W-:-:S02]  /*15500*/  SHF.R.U32.HI R9, RZ, 0x10, R2 ;  /* 0x00000010ff097819 */ /* 0x000fc40000011602 */
[----:B------:R-:W-:Y:S02]  /*15510*/  LOP3.LUT R4, R0, 0xff, RZ, 0xc0, !PT ;  /* 0x000000ff00047812 */ /* 0x000fe400078ec0ff */
[----:B------:R-:W-:Y:S01]  /*15520*/  SHF.R.U32.HI R2, RZ, 0x18, R2 ;  /* 0x00000018ff027819 */ /* 0x000fe20000011602 */
[----:B------:R-:W1:Y:S03]  /*15530*/  MUFU.EX2 R0, R23 ;  /* 0x0000001700007308 */ /* 0x000e660000000800 */
[----:B------:R-:W-:Y:S02]  /*15540*/  ISETP.LE.U32.AND P1, PT, R2, UR23, PT ;  /* 0x0000001702007c0c */ /* 0x000fe4000bf23070 */
[----:B------:R-:W-:-:S03]  /*15550*/  SHF.R.U32.HI R2, RZ, 0x8, R3 ;  /* 0x00000008ff027819 */ /* 0x000fc60000011603 */
[----:B------:R-:W2:Y:S01]  /*15560*/  MUFU.EX2 R31, R31 ;  /* 0x0000001f001f7308 */ /* 0x000ea20000000800 */
[----:B------:R-:W-:Y:S02]  /*15570*/  LOP3.LUT R2, R2, 0xffff, RZ, 0xc0, !PT ;  /* 0x0000ffff02027812 */ /* 0x000fe400078ec0ff */
[----:B------:R-:W-:Y:S02]  /*15580*/  ISETP.LE.U32.AND P2, PT, R4, UR23, PT ;  /* 0x0000001704007c0c */ /* 0x000fe4000bf43070 */
[----:B-1----:R-:W-:Y:S01]  /*15590*/  F2FP.F16.F32.PACK_AB R65, R0, R7 ;  /* 0x000000070041723e */ /* 0x002fe200000000ff */
[----:B--2---:R-:W-:-:S05]  /*155a0*/  @!P3 HADD2 R62, -R38.H0_H0, -RZ.H0_H0 ;  /* 0xa00000ff263eb230 */ /* 0x004fca0000000900 */
[----:B------:R-:W-:-:S04]  /*155b0*/  PRMT R3, R62, 0x7610, R3 ;  /* 0x000076103e037816 */ /* 0x000fc80000000003 */
[----:B------:R-:W-:Y:S02]  /*155c0*/  @!P3 PRMT R38, R3, 0x5410, RZ ;  /* 0x000054100326b816 */ /* 0x000fe400000000ff */
[----:B------:R-:W-:Y:S01]  /*155d0*/  ISETP.LE.U32.AND P3, PT, R2, UR23, PT ;  /* 0x0000001702007c0c */ /* 0x000fe2000bf63070 */
[----:B------:R-:W-:-:S04]  /*155e0*/  FADD.FTZ R2, R7, R8 ;  /* 0x0000000807027221 */ /* 0x000fc80000010000 */
[----:B------:R-:W-:Y:S01]  /*155f0*/  FADD.FTZ R8, R0, R2 ;  /* 0x0000000200087221 */ /* 0x000fe20000010000 */
[----:B------:R-:W-:Y:S01]  /*15600*/  F2FP.F16.F32.PACK_AB R0, R34, R31 ;  /* 0x0000001f2200723e */ /* 0x000fe200000000ff */
[----:B------:R1:W-:Y:S03]  /*15610*/  MUFU.EX2 R5, R19 ;  /* 0x0000001300057308 */ /* 0x0003e60000000800 */
[C---:B------:R-:W-:Y:S02]  /*15620*/  PRMT R10, R0.reuse, 0x7632, R10 ;  /* 0x00007632000a7816 */ /* 0x040fe4000000000a */
[----:B-1----:R-:W-:-:S05]  /*15630*/  PRMT R19, R0, 0x7610, R19 ;  /* 0x0000761000137816 */ /* 0x002fca0000000013 */
[----:B---3--:R-:W-:Y:S01]  /*15640*/  @!P2 HADD2 R32, -R19.H0_H0, -RZ.H0_H0 ;  /* 0xa00000ff1320a230 */ /* 0x008fe20000000900 */
[----:B------:R-:W-:-:S04]  /*15650*/  PRMT R135, R19, 0x5410, R10 ;  /* 0x0000541013877816 */ /* 0x000fc8000000000a */
[----:B------:R-:W-:Y:S01]  /*15660*/  PRMT R7, R32, 0x7610, R7 ;  /* 0x0000761020077816 */ /* 0x000fe20000000007 */
[----:B------:R-:W-:Y:S01]  /*15670*/  STL [R1+0x50], R6 ;  /* 0x0000500601007387 */ /* 0x000fe20000100800 */
[----:B------:R-:W-:Y:S02]  /*15680*/  LOP3.LUT R0, R9, 0xff, RZ, 0xc0, !PT ;  /* 0x000000ff09007812 */ /* 0x000fe400078ec0ff */
[----:B------:R-:W-:Y:S01]  /*15690*/  @!P2 PRMT R19, R7, 0x5410, RZ ;  /* 0x000054100713a816 */ /* 0x000fe200000000ff */
[----:B------:R-:W-:Y:S01]  /*156a0*/  STL [R1+0x48], R38 ;  /* 0x0000482601007387 */ /* 0x000fe20000100800 */
[----:B------:R-:W-:-:S03]  /*156b0*/  ISETP.LE.U32.AND P2, PT, R0, UR23, PT ;  /* 0x0000001700007c0c */ /* 0x000fc6000bf43070 */
[----:B------:R-:W-:Y:S01]  /*156c0*/  STL [R1+0x10], R19 ;  /* 0x0000101301007387 */ /* 0x000fe20000100800 */
[----:B------:R1:W-:Y:S01]  /*156d0*/  MUFU.EX2 R0, R29 ;  /* 0x0000001d00007308 */ /* 0x0003e20000000800 */
[----:B----4-:R-:W-:-:S05]  /*156e0*/  @!P5 HADD2 R30, -R10.H0_H0, -RZ.H0_H0 ;  /* 0xa00000ff0a1ed230 */ /* 0x010fca0000000900 */
[----:B------:R-:W-:-:S04]  /*156f0*/  PRMT R13, R30, 0x7610, R13 ;  /* 0x000076101e0d7816 */ /* 0x000fc8000000000d */
[----:B------:R-:W-:Y:S02]  /*15700*/  @!P5 PRMT R10, R13, 0x5410, RZ ;  /* 0x000054100d0ad816 */ /* 0x000fe400000000ff */
[----:B------:R2:W3:Y:S04]  /*15710*/  LDL.LU.S16 R13, [R1+0x30] ;  /* 0x00003000010d7983 */ /* 0x0004e80000300600 */
[----:B------:R4:W-:Y:S04]  /*15720*/  STL [R1+0xc], R10 ;  /* 0x00000c0a01007387 */ /* 0x0009e80000100800 */
[----:B----4-:R2:W4:Y:S04]  /*15730*/  LDL.LU.S16 R10, [R1+0x2c] ;  /* 0x00002c00010a7983 */ /* 0x0105280000300600 */
[----:B-1----:R2:W2:Y:S04]  /*15740*/  LDL.LU.S16 R29, [R1+0x28] ;  /* 0x00002800011d7983 */ /* 0x0024a80000300600 */
[----:B------:R1:W4:Y:S01]  /*15750*/  LDL.LU.S16 R19, [R1+0x24] ;  /* 0x0000240001137983 */ /* 0x0003220000300600 */
[----:B------:R-:W1:Y:S08]  /*15760*/  MUFU.EX2 R6, R24 ;  /* 0x0000001800067308 */ /* 0x000e700000000800 */
[----:B------:R-:W1:Y:S08]  /*15770*/  MUFU.EX2 R4, R25 ;  /* 0x0000001900047308 */ /* 0x000e700000000800 */
[----:B------:R-:W1:Y:S02]  /*15780*/  MUFU.EX2 R3, R27 ;  /* 0x0000001b00037308 */ /* 0x000e640000000800 */
[----:B-1----:R-:W-:-:S06]  /*15790*/  FADD.FTZ R7, R6, R8 ;  /* 0x0000000806077221 */ /* 0x002fcc0000010000 */
[----:B------:R-:W1:Y:S01]  /*157a0*/  MUFU.EX2 R2, R26 ;  /* 0x0000001a00027308 */ /* 0x000e620000000800 */
[C---:B------:R-:W-:Y:S01]  /*157b0*/  FADD.FTZ R7, R5.reuse, R7 ;  /* 0x0000000705077221 */ /* 0x040fe20000010000 */
[----:B------:R-:W-:-:S03]  /*157c0*/  F2FP.F16.F32.PACK_AB R70, R5, R6 ;  /* 0x000000060546723e */ /* 0x000fc600000000ff */
[----:B------:R-:W-:-:S03]  /*157d0*/  FADD.FTZ R7, R4, R7 ;  /* 0x0000000704077221 */ /* 0x000fc60000010000 */
[----:B------:R-:W-:Y:S01]  /*157e0*/  MUFU.EX2 R39, R39 ;  /* 0x0000002700277308 */ /* 0x000fe20000000800 */
[----:B------:R-:W-:-:S07]  /*157f0*/  FADD.FTZ R5, R3, R7 ;  /* 0x0000000703057221 */ /* 0x000fce0000010000 */
[----:B------:R-:W1:Y:S02]  /*15800*/  MUFU.EX2 R38, R48 ;  /* 0x0000003000267308 */ /* 0x000e640000000800 */
[----:B-1----:R-:W-:Y:S01]  /*15810*/  FADD.FTZ R5, R2, R5 ;  /* 0x0000000502057221 */ /* 0x002fe20000010000 */
[----:B------:R-:W-:-:S03]  /*15820*/  F2FP.F16.F32.PACK_AB R79, R0, R2 ;  /* 0x00000002004f723e */ /* 0x000fc600000000ff */
[----:B------:R-:W-:Y:S01]  /*15830*/  FADD.FTZ R5, R0, R5 ;  /* 0x0000000500057221 */ /* 0x000fe20000010000 */
[----:B------:R-:W-:Y:S02]  /*15840*/  F2FP.F16.F32.PACK_AB R0, R53, R56 ;  /* 0x000000383500723e */ /* 0x000fe400000000ff */
[----:B------:R-:W-:Y:S02]  /*15850*/  F2FP.F16.F32.PACK_AB R71, R3, R4 ;  /* 0x000000040347723e */ /* 0x000fe400000000ff */
[----:B------:R-:W1:Y:S01]  /*15860*/  MUFU.EX2 R4, R33 ;  /* 0x0000002100047308 */ /* 0x000e620000000800 */
[C---:B------:R-:W-:Y:S02]  /*15870*/  PRMT R14, R0.reuse, 0x7610, R14 ;  /* 0x00007610000e7816 */ /* 0x040fe4000000000e */
[----:B------:R-:W-:-:S05]  /*15880*/  PRMT R8, R0, 0x7632, R8 ;  /* 0x0000763200087816 */ /* 0x000fca0000000008 */
[----:B------:R-:W1:Y:S01]  /*15890*/  MUFU.EX2 R3, R35 ;  /* 0x0000002300037308 */ /* 0x000e620000000800 */
[----:B------:R-:W-:-:S04]  /*158a0*/  F2FP.F16.F32.PACK_AB R0, R38, R39 ;  /* 0x000000272600723e */ /* 0x000fc800000000ff */
[C---:B------:R-:W-:Y:S02]  /*158b0*/  PRMT R239, R0.reuse, 0x7610, R239 ;  /* 0x0000761000ef7816 */ /* 0x040fe400000000ef */
[----:B------:R-:W-:Y:S02]  /*158c0*/  PRMT R252, R0, 0x7632, R252 ;  /* 0x0000763200fc7816 */ /* 0x000fe400000000fc */
[----:B------:R-:W-:Y:S01]  /*158d0*/  PRMT R0, R14, 0x5410, R8 ;  /* 0x000054100e007816 */ /* 0x000fe20000000008 */
[----:B------:R-:W1:Y:S04]  /*158e0*/  MUFU.EX2 R2, R36 ;  /* 0x0000002400027308 */ /* 0x000e680000000800 */
[----:B------:R1:W-:Y:S02]  /*158f0*/  STL [R1+0x2c4], R0 ;  /* 0x0002c40001007387 */ /* 0x0003e40000100800 */
[----:B-1----:R-:W-:Y:S01]  /*15900*/  FADD.FTZ R5, R4, R5 ;  /* 0x0000000504057221 */ /* 0x002fe20000010000 */
[----:B------:R-:W-:-:S02]  /*15910*/  F2FP.F16.F32.PACK_AB R78, R3, R4 ;  /* 0x00000004034e723e */ /* 0x000fc400000000ff */
[----:B------:R-:W-:Y:S01]  /*15920*/  FSEL R4, R231, RZ, P6 ;  /* 0x000000ffe7047208 */ /* 0x000fe20003000000 */
[----:B------:R-:W-:-:S04]  /*15930*/  FADD.FTZ R5, R3, R5 ;  /* 0x0000000503057221 */ /* 0x000fc80000010000 */
[----:B------:R-:W-:Y:S01]  /*15940*/  FADD.FTZ R4, R134, -R4 ;  /* 0x8000000486047221 */ /* 0x000fe20000010000 */
[----:B------:R-:W1:Y:S01]  /*15950*/  MUFU.EX2 R0, R37 ;  /* 0x0000002500007308 */ /* 0x000e620000000800 */
[----:B------:R-:W-:Y:S02]  /*15960*/  FADD.FTZ R3, R2, R5 ;  /* 0x0000000502037221 */ /* 0x000fe40000010000 */
[----:B------:R-:W-:Y:S02]  /*15970*/  FMUL.FTZ R4, R4, UR43 ;  /* 0x0000002b04047c20 */ /* 0x000fe40008410000 */
[C---:B-1----:R-:W-:Y:S01]  /*15980*/  FADD.FTZ R98, R0.reuse, R3 ;  /* 0x0000000300627221 */ /* 0x042fe20000010000 */
[----:B------:R-:W-:Y:S02]  /*15990*/  F2FP.F16.F32.PACK_AB R97, R0, R2 ;  /* 0x000000020061723e */ /* 0x000fe400000000ff */
[----:B------:R1:W4:Y:S01]  /*159a0*/  MUFU.EX2 R0, R4 ;  /* 0x0000000400007308 */ /* 0x0003220000000800 */
[-C--:B------:R-:W-:Y:S01]  /*159b0*/  FMUL.FTZ R3, R169, R12.reuse ;  /* 0x0000000ca9037220 */ /* 0x080fe20000410000 */
[-C--:B------:R-:W-:Y:S01]  /*159c0*/  FMUL.FTZ R2, R164, R12.reuse ;  /* 0x0000000ca4027220 */ /* 0x080fe20000410000 */
[-C--:B------:R-:W-:Y:S01]  /*159d0*/  FMUL.FTZ R217, R171, R11.reuse ;  /* 0x0000000babd97220 */ /* 0x080fe20000410000 */
[----:B-1----:R-:W-:Y:S01]  /*159e0*/  FMUL.FTZ R4, R168, R12 ;  /* 0x0000000ca8047220 */ /* 0x002fe20000410000 */
[----:B------:R-:W-:Y:S01]  /*159f0*/  FMUL.FTZ R218, R155, R11 ;  /* 0x0000000b9bda7220 */ /* 0x000fe20000410000 */
[----:B------:R-:W-:-:S04]  /*15a00*/  UIADD3 UR5, UR42, -0x2, URZ ;  /* 0xfffffffe2a057890 */ /* 0x000fc8000fffe03f */
[----:B------:R-:W-:Y:S01]  /*15a10*/  ULOP3.LUT UR5, UR5, UR35, URZ, 0x3c, !UPT ;  /* 0x0000002305057292 */ /* 0x000fe2000f8e3c3f */
[----:B---3--:R-:W-:-:S05]  /*15a20*/  @!P2 HADD2 R13, -R239.H0_H0, -RZ.H0_H0 ;  /* 0xa00000ffef0da230 */ /* 0x008fca0000000900 */
[----:B------:R-:W-:Y:S01]  /*15a30*/  PRMT R7, R13, 0x7610, R7 ;  /* 0x000076100d077816 */ /* 0x000fe20000000007 */
[----:B--2---:R-:W-:Y:S02]  /*15a40*/  @!P4 HADD2 R29, -R14.H0_H0, -RZ.H0_H0 ;  /* 0xa00000ff0e1dc230 */ /* 0x004fe40000000900 */
[----:B----4-:R-:W-:-:S03]  /*15a50*/  @!P3 HADD2 R19, -R8.H0_H0, -RZ.H0_H0 ;  /* 0xa00000ff0813b230 */ /* 0x010fc60000000900 */
[----:B------:R-:W-:Y:S02]  /*15a60*/  PRMT R18, R29, 0x7610, R18 ;  /* 0x000076101d127816 */ /* 0x000fe40000000012 */
[----:B------:R-:W-:Y:S01]  /*15a70*/  PRMT R9, R19, 0x7610, R9 ;  /* 0x0000761013097816 */ /* 0x000fe20000000009 */
[----:B------:R-:W-:Y:S01]  /*15a80*/  @!P1 HADD2 R10, -R252.H0_H0, -RZ.H0_H0 ;  /* 0xa00000fffc0a9230 */ /* 0x000fe20000000900 */
[----:B------:R-:W-:Y:S02]  /*15a90*/  @!P4 PRMT R14, R18, 0x5410, RZ ;  /* 0x00005410120ec816 */ /* 0x000fe400000000ff */
[----:B------:R-:W-:Y:S02]  /*15aa0*/  @!P3 PRMT R8, R9, 0x5410, RZ ;  /* 0x000054100908b816 */ /* 0x000fe400000000ff */
[----:B------:R-:W-:Y:S01]  /*15ab0*/  PRMT R6, R10, 0x7610, R6 ;  /* 0x000076100a067816 */ /* 0x000fe20000000006 */
[----:B------:R-:W-:Y:S04]  /*15ac0*/  STL [R1+0x8], R14 ;  /* 0x0000080e01007387 */ /* 0x000fe80000100800 */
[----:B------:R1:W-:Y:S02]  /*15ad0*/  STL [R1+0x4], R8 ;  /* 0x0000040801007387 */ /* 0x0003e40000100800 */
[----:B-1----:R-:W-:-:S02]  /*15ae0*/  PRMT R8, R239, 0x5410, R252 ;  /* 0x00005410ef087816 */ /* 0x002fc400000000fc */
[----:B------:R-:W-:Y:S02]  /*15af0*/  @!P2 PRMT R239, R7, 0x5410, RZ ;  /* 0x0000541007efa816 */ /* 0x000fe400000000ff */
[----:B------:R-:W-:-:S03]  /*15b00*/  @!P1 PRMT R252, R6, 0x5410, RZ ;  /* 0x0000541006fc9816 */ /* 0x000fc600000000ff */
[----:B------:R-:W-:Y:S04]  /*15b10*/  STL [R1+0x37c], R239 ;  /* 0x00037cef01007387 */ /* 0x000fe80000100800 */
[----:B------:R-:W-:Y:S04]  /*15b20*/  STL [R1+0x2c0], R8 ;  /* 0x0002c00801007387 */ /* 0x000fe80000100800 */
[----:B------:R-:W-:Y:S04]  /*15b30*/  STL [R1+0x378], R252 ;  /* 0x000378fc01007387 */ /* 0x000fe80000100800 */
[----:B------:R-:W-:Y:S04]  /*15b40*/  STL [R1+0x3a4], R231 ;  /* 0x0003a4e701007387 */ /* 0x000fe80000100800 */
[----:B------:R1:W-:Y:S04]  /*15b50*/  STL [R1+0x1b0], R4 ;  /* 0x0001b00401007387 */ /* 0x0003e80000100800 */
[----:B------:R2:W-:Y:S04]  /*15b60*/  STL [R1+0x1b4], R3 ;  /* 0x0001b40301007387 */ /* 0x0005e80000100800 */
[----:B------:R3:W-:Y:S01]  /*15b70*/  STL [R1+0x1e0], R2 ;  /* 0x0001e00201007387 */ /* 0x0007e20000100800 */
[-C--:B-1----:R-:W-:Y:S01]  /*15b80*/  FMUL.FTZ R4, R165, R12.reuse ;  /* 0x0000000ca5047220 */ /* 0x082fe20000410000 */
[----:B--2---:R-:W-:-:S04]  /*15b90*/  FMUL.FTZ R3, R160, R12 ;  /* 0x0000000ca0037220 */ /* 0x004fc80000410000 */
[----:B------:R1:W-:Y:S01]  /*15ba0*/  STL [R1+0x1e4], R4 ;  /* 0x0001e40401007387 */ /* 0x0003e20000100800 */
[----:B---3--:R-:W-:-:S03]  /*15bb0*/  FMUL.FTZ R2, R161, R12 ;  /* 0x0000000ca1027220 */ /* 0x008fc60000410000 */
[----:B------:R2:W-:Y:S04]  /*15bc0*/  STL [R1+0x200], R3 ;  /* 0x0002000301007387 */ /* 0x0005e80000100800 */
[----:B------:R3:W-:Y:S01]  /*15bd0*/  STL [R1+0x204], R2 ;  /* 0x0002040201007387 */ /* 0x0007e20000100800 */
[----:B------:R-:W4:Y:S01]  /*15be0*/  MUFU.EX2 R13, R51 ;  /* 0x00000033000d7308 */ /* 0x000f220000000800 */
[-C--:B-1----:R-:W-:Y:S01]  /*15bf0*/  FMUL.FTZ R4, R152, R12.reuse ;  /* 0x0000000c98047220 */ /* 0x082fe20000410000 */
[----:B--2---:R-:W-:-:S04]  /*15c00*/  FMUL.FTZ R3, R153, R12 ;  /* 0x0000000c99037220 */ /* 0x004fc80000410000 */
[----:B------:R-:W-:Y:S01]  /*15c10*/  STL [R1+0x230], R4 ;  /* 0x0002300401007387 */ /* 0x000fe20000100800 */
[----:B---3--:R-:W-:-:S03]  /*15c20*/  FMUL.FTZ R2, R170, R11 ;  /* 0x0000000baa027220 */ /* 0x008fc60000410000 */
[----:B------:R1:W-:Y:S04]  /*15c30*/  STL [R1+0x234], R3 ;  /* 0x0002340301007387 */ /* 0x0003e80000100800 */
[----:B------:R-:W-:Y:S04]  /*15c40*/  STL [R1+0x3d0], R217 ;  /* 0x0003d0d901007387 */ /* 0x000fe80000100800 */
[----:B------:R2:W-:Y:S01]  /*15c50*/  STL [R1+0x1b8], R2 ;  /* 0x0001b80201007387 */ /* 0x0005e20000100800 */
[-C--:B-1----:R-:W-:Y:S01]  /*15c60*/  FMUL.FTZ R3, R166, R11.reuse ;  /* 0x0000000ba6037220 */ /* 0x082fe20000410000 */
[----:B------:R-:W-:-:S04]  /*15c70*/  FMUL.FTZ R4, R162, R11 ;  /* 0x0000000ba2047220 */ /* 0x000fc80000410000 */
[----:B------:R1:W-:Y:S01]  /*15c80*/  STL [R1+0x1e8], R3 ;  /* 0x0001e80301007387 */ /* 0x0003e20000100800 */
[----:B--2---:R-:W-:-:S05]  /*15c90*/  FMUL.FTZ R2, R167, R11 ;  /* 0x0000000ba7027220 */ /* 0x004fca0000410000 */
[----:B------:R2:W-:Y:S04]  /*15ca0*/  STL [R1+0x1ec], R2 ;  /* 0x0001ec0201007387 */ /* 0x0005e80000100800 */
[----:B------:R3:W-:Y:S01]  /*15cb0*/  STL [R1+0x208], R4 ;  /* 0x0002080401007387 */ /* 0x0007e20000100800 */
[----:B-1----:R-:W-:-:S05]  /*15cc0*/  FMUL.FTZ R3, R163, R11 ;  /* 0x0000000ba3037220 */ /* 0x002fca0000410000 */
[----:B------:R1:W-:Y:S01]  /*15cd0*/  STL [R1+0x20c], R3 ;  /* 0x00020c0301007387 */ /* 0x0003e20000100800 */
[----:B--2---:R-:W-:-:S03]  /*15ce0*/  FMUL.FTZ R2, R154, R11 ;  /* 0x0000000b9a027220 */ /* 0x004fc60000410000 */
[----:B------:R-:W-:Y:S04]  /*15cf0*/  STL [R1+0x3c4], R218 ;  /* 0x0003c4da01007387 */ /* 0x000fe80000100800 */
[----:B------:R2:W-:Y:S01]  /*15d00*/  STL [R1+0x238], R2 ;  /* 0x0002380201007387 */ /* 0x0005e20000100800 */
[-C--:B---3--:R-:W-:Y:S01]  /*15d10*/  FMUL.FTZ R4, R157, R0.reuse ;  /* 0x000000009d047220 */ /* 0x088fe20000410000 */
[-C--:B----4-:R-:W-:Y:S01]  /*15d20*/  FFMA.FTZ R14, R244, R0.reuse, R13 ;  /* 0x00000000f40e7223 */ /* 0x090fe2000001000d */
[-C--:B-1----:R-:W-:Y:S01]  /*15d30*/  FMUL.FTZ R3, R148, R0.reuse ;  /* 0x0000000094037220 */ /* 0x082fe20000410000 */
[----:B--2---:R-:W-:-:S05]  /*15d40*/  FMUL.FTZ R2, R156, R0 ;  /* 0x000000009c027220 */ /* 0x004fca0000410000 */
[----:B------:R1:W-:Y:S01]  /*15d50*/  STL [R1+0x120], R2 ;  /* 0x0001200201007387 */ /* 0x0003e20000100800 */
[----:B------:R-:W-:-:S03]  /*15d60*/  FMUL.FTZ R218, R141, R0 ;  /* 0x000000008dda7220 */ /* 0x000fc60000410000 */
[----:B------:R2:W-:Y:S04]  /*15d70*/  STL [R1+0x124], R4 ;  /* 0x0001240401007387 */ /* 0x0005e80000100800 */
[----:B------:R3:W-:Y:S01]  /*15d80*/  STL [R1+0x130], R3 ;  /* 0x0001300301007387 */ /* 0x0007e20000100800 */
[-C--:B-1----:R-:W-:Y:S01]  /*15d90*/  FMUL.FTZ R2, R149, R0.reuse ;  /* 0x0000000095027220 */ /* 0x082fe20000410000 */
[----:B--2---:R-:W-:-:S04]  /*15da0*/  FMUL.FTZ R4, R144, R0 ;  /* 0x0000000090047220 */ /* 0x004fc80000410000 */
[----:B------:R1:W-:Y:S01]  /*15db0*/  STL [R1+0x134], R2 ;  /* 0x0001340201007387 */ /* 0x0003e20000100800 */
[----:B---3--:R-:W-:-:S03]  /*15dc0*/  FMUL.FTZ R3, R145, R0 ;  /* 0x0000000091037220 */ /* 0x008fc60000410000 */
[----:B------:R-:W-:Y:S04]  /*15dd0*/  STL [R1+0x150], R4 ;  /* 0x0001500401007387 */ /* 0x000fe80000100800 */
[----:B------:R-:W-:Y:S04]  /*15de0*/  STL [R1+0x154], R3 ;  /* 0x0001540301007387 */ /* 0x000fe80000100800 */
[----:B------:R-:W-:Y:S01]  /*15df0*/  STL [R1+0x3c8], R218 ;  /* 0x0003c8da01007387 */ /* 0x000fe20000100800 */
[----:B-1----:R-:W-:Y:S01]  /*15e00*/  FMUL.FTZ R2, R140, R0 ;  /* 0x000000008c027220 */ /* 0x002fe20000410000 */
[----:B------:R-:W-:-:S05]  /*15e10*/  LOP3.LUT R0, R139, UR5, RZ, 0x3c, !PT ;  /* 0x000000058b007c12 */ /* 0x000fca000f8e3cff */
[----:B------:R-:W-:Y:S01]  /*15e20*/  IMAD.WIDE.U32 R18, R0, -0x326172a9, RZ ;  /* 0xcd9e8d5700127825 */ /* 0x000fe200078e00ff */
[----:B------:R1:W-:Y:S04]  /*15e30*/  STL [R1+0x170], R2 ;  /* 0x0001700201007387 */ /* 0x0003e80000100800 */
[----:B-1----:R-:W-:-:S05]  /*15e40*/  LOP3.LUT R2, R19, UR21, R58, 0x96, !PT ;  /* 0x0000001513027c12 */ /* 0x002fca000f8e963a */
[----:B------:R-:W-:-:S05]  /*15e50*/  IMAD.WIDE.U32 R2, R2, -0x2daee0ad, RZ ;  /* 0xd2511f5302027825 */ /* 0x000fca00078e00ff */
[----:B------:R-:W-:Y:S02]  /*15e60*/  LOP3.LUT R0, R3, UR18, R204, 0x96, !PT ;  /* 0x0000001203007c12 */ /* 0x000fe4000f8e96cc */
[----:B------:R-:W-:-:S05]  /*15e70*/  LOP3.LUT R3, R129, UR19, R18, 0x96, !PT ;  /* 0x0000001381037c12 */ /* 0x000fca000f8e9612 */
[----:B------:R-:W-:-:S04]  /*15e80*/  IMAD.WIDE.U32 R4, R3, -0x2daee0ad, RZ ;  /* 0xd2511f5303047825 */ /* 0x000fc800078e00ff */
[----:B------:R-:W-:Y:S01]  /*15e90*/  IMAD.WIDE.U32 R8, R0, -0x326172a9, RZ ;  /* 0xcd9e8d5700087825 */ /* 0x000fe200078e00ff */
[----:B------:R-:W-:-:S05]  /*15ea0*/  LOP3.LUT R0, R5, UR16, R2, 0x96, !PT ;  /* 0x0000001005007c12 */ /* 0x000fca000f8e9602 */
        /* <DEDUP_REMOVED lines=14> */
[----:B------:R-:W-:Y:S01]  /*15f90*/  LOP3.LUT R4, R4, 0xffff, RZ, 0xc0, !PT ;  /* 0x0000ffff04047812 */ /* 0x000fe200078ec0ff */
[----:B------:R-:W-:Y:S03]  /*15fa0*/  MUFU.EX2 R32, R124 ;  /* 0x0000007c00207308 */ /* 0x000fe60000000800 */
[----:B------:R-:W-:Y:S02]  /*15fb0*/  ISETP.LE.U32.AND P5, PT, R4, UR23, PT ;  /* 0x0000001704007c0c */ /* 0x000fe4000bfa3070 */
[----:B------:R-:W-:-:S03]  /*15fc0*/  SHF.R.U32.HI R4, RZ, 0x10, R0 ;  /* 0x00000010ff047819 */ /* 0x000fc60000011600 */
[----:B------:R-:W1:Y:S01]  /*15fd0*/  MUFU.EX2 R33, R125 ;  /* 0x0000007d00217308 */ /* 0x000e620000000800 */
[----:B------:R-:W-:-:S04]  /*15fe0*/  SHF.R.U32.HI R0, RZ, 0x18, R0 ;  /* 0x00000018ff007819 */ /* 0x000fc80000011600 */
[----:B------:R-:W-:Y:S02]  /*15ff0*/  ISETP.LE.U32.AND P4, PT, R0, UR23, PT ;  /* 0x0000001700007c0c */ /* 0x000fe4000bf83070 */
[----:B------:R-:W-:-:S04]  /*16000*/  LOP3.LUT R0, R2, 0xff, RZ, 0xc0, !PT ;  /* 0x000000ff02007812 */ /* 0x000fc800078ec0ff */
[----:B------:R-:W-:Y:S02]  /*16010*/  ISETP.LE.U32.AND P1, PT, R0, UR23, PT ;  /* 0x0000001700007c0c */ /* 0x000fe4000bf23070 */
[----:B------:R-:W-:Y:S02]  /*16020*/  SHF.R.U32.HI R0, RZ, 0x18, R2 ;  /* 0x00000018ff007819 */ /* 0x000fe40000011602 */
[----:B------:R-:W-:Y:S02]  /*16030*/  LOP3.LUT R9, R2, 0xffff, RZ, 0xc0, !PT ;  /* 0x0000ffff02097812 */ /* 0x000fe400078ec0ff */
[----:B------:R-:W-:Y:S01]  /*16040*/  ISETP.LE.U32.AND P6, PT, R0, UR23, PT ;  /* 0x0000001700007c0c */ /* 0x000fe2000bfc3070 */
[----:B------:R-:W-:Y:S01]  /*16050*/  FMUL.FTZ R3, R158, R16 ;  /* 0x000000109e037220 */ /* 0x000fe20000410000 */
[----:B-1----:R-:W-:Y:S02]  /*16060*/  F2FP.F16.F32.PACK_AB R0, R33, R32 ;  /* 0x000000202100723e */ /* 0x002fe400000000ff */
[----:B------:R-:W-:-:S02]  /*16070*/  LOP3.LUT R4, R4, 0xff, RZ, 0xc0, !PT ;  /* 0x000000ff04047812 */ /* 0x000fc400078ec0ff */
[----:B------:R-:W-:Y:S01]  /*16080*/  LOP3.LUT R6, R5, UR13, R6, 0x96, !PT ;  /* 0x0000000d05067c12 */ /* 0x000fe2000f8e9606 */
[-C--:B------:R-:W-:Y:S01]  /*16090*/  FMUL.FTZ R5, R150, R16.reuse ;  /* 0x0000001096057220 */ /* 0x080fe20000410000 */
[----:B------:R-:W-:Y:S01]  /*160a0*/  PRMT R251, R0, 0x7610, R251 ;  /* 0x0000761000fb7816 */ /* 0x000fe200000000fb */
[----:B------:R1:W-:Y:S01]  /*160b0*/  STL [R1+0x128], R3 ;  /* 0x0001280301007387 */ /* 0x0003e20000100800 */
[----:B------:R-:W-:Y:S01]  /*160c0*/  ISETP.LE.U32.AND P2, PT, R4, UR23, PT ;  /* 0x0000001704007c0c */ /* 0x000fe2000bf43070 */
[----:B------:R-:W-:Y:S01]  /*160d0*/  FMUL.FTZ R4, R151, R16 ;  /* 0x0000001097047220 */ /* 0x000fe20000410000 */
[----:B------:R-:W-:Y:S01]  /*160e0*/  SHF.R.U32.HI R2, RZ, 0x10, R2 ;  /* 0x00000010ff027819 */ /* 0x000fe20000011602 */
[----:B------:R-:W-:Y:S01]  /*160f0*/  @!P3 HADD2 R134, -R251.H0_H0, -RZ.H0_H0 ;  /* 0xa00000fffb86b230 */ /* 0x000fe20000000900 */
[----:B------:R-:W-:Y:S01]  /*16100*/  PRMT R250, R0, 0x7632, R250 ;  /* 0x0000763200fa7816 */ /* 0x000fe200000000fa */
[----:B------:R2:W-:Y:S01]  /*16110*/  STL [R1+0x138], R5 ;  /* 0x0001380501007387 */ /* 0x0005e20000100800 */
[----:B------:R-:W-:Y:S01]  /*16120*/  MUFU.EX2 R30, R89 ;  /* 0x00000059001e7308 */ /* 0x000fe20000000800 */
[----:B------:R-:W-:-:S02]  /*16130*/  LOP3.LUT R0, R2, 0xff, RZ, 0xc0, !PT ;  /* 0x000000ff02007812 */ /* 0x000fc400078ec0ff */
[----:B------:R-:W-:Y:S01]  /*16140*/  STL [R1+0x13c], R4 ;  /* 0x00013c0401007387 */ /* 0x000fe20000100800 */
[----:B------:R-:W-:-:S04]  /*16150*/  PRMT R2, R251, 0x5410, R250 ;  /* 0x00005410fb027816 */ /* 0x000fc800000000fa */
[----:B------:R-:W3:Y:S01]  /*16160*/  MUFU.EX2 R29, R91 ;  /* 0x0000005b001d7308 */ /* 0x000ee20000000800 */
[----:B------:R-:W-:Y:S01]  /*16170*/  @!P3 PRMT R251, R134, 0x5410, RZ ;  /* 0x0000541086fbb816 */ /* 0x000fe200000000ff */
[----:B-1----:R-:W-:-:S05]  /*16180*/  FMUL.FTZ R3, R146, R16 ;  /* 0x0000001092037220 */ /* 0x002fca0000410000 */
[----:B------:R1:W-:Y:S01]  /*16190*/  STL [R1+0x158], R3 ;  /* 0x0001580301007387 */ /* 0x0003e20000100800 */
[----:B--2---:R-:W-:Y:S01]  /*161a0*/  FMUL.FTZ R5, R142, R16 ;  /* 0x000000108e057220 */ /* 0x004fe20000410000 */
[----:B------:R-:W-:-:S04]  /*161b0*/  FADD.FTZ R10, R104, R21 ;  /* 0x00000015680a7221 */ /* 0x000fc80000010000 */
[----:B------:R-:W-:Y:S01]  /*161c0*/  STL [R1+0x178], R5 ;  /* 0x0001780501007387 */ /* 0x000fe20000100800 */
[----:B------:R-:W-:Y:S01]  /*161d0*/  FADD.FTZ R7, R201, R10 ;  /* 0x0000000ac9077221 */ /* 0x000fe20000010000 */
[----:B------:R-:W-:Y:S01]  /*161e0*/  ISETP.LE.U32.AND P3, PT, R0, UR23, PT ;  /* 0x0000001700007c0c */ /* 0x000fe2000bf63070 */
[----:B------:R-:W-:Y:S02]  /*161f0*/  @!P5 HADD2 R140, -R250.H0_H0, -RZ.H0_H0 ;  /* 0xa00000fffa8cd230 */ /* 0x000fe40000000900 */
[----:B-1----:R-:W-:-:S05]  /*16200*/  FMUL.FTZ R3, R143, R16 ;  /* 0x000000108f037220 */ /* 0x002fca0000410000 */
[----:B------:R-:W-:Y:S04]  /*16210*/  STL [R1+0x17c], R3 ;  /* 0x00017c0301007387 */ /* 0x000fe80000100800 */
[----:B------:R-:W-:Y:S04]  /*16220*/  STL [R1+0x380], R251 ;  /* 0x000380fb01007387 */ /* 0x000fe80000100800 */
[----:B------:R1:W-:Y:S01]  /*16230*/  STL [R1+0x2f4], R2 ;  /* 0x0002f40201007387 */ /* 0x0003e20000100800 */
[----:B------:R-:W-:Y:S01]  /*16240*/  @!P5 PRMT R250, R140, 0x5410, RZ ;  /* 0x000054108cfad816 */ /* 0x000fe200000000ff */
[----:B------:R-:W-:Y:S01]  /*16250*/  FADD.FTZ R4, R211, R17 ;  /* 0x00000011d3047221 */ /* 0x000fe20000010000 */
[----:B------:R-:W-:Y:S03]  /*16260*/  MUFU.EX2 R36, R195 ;  /* 0x000000c300247308 */ /* 0x000fe60000000800 */
[----:B------:R-:W-:Y:S01]  /*16270*/  STL [R1+0x384], R250 ;  /* 0x000384fa01007387 */ /* 0x000fe20000100800 */
[----:B-1----:R-:W-:-:S03]  /*16280*/  IMAD.WIDE.U32 R2, R6, -0x2daee0ad, RZ ;  /* 0xd2511f5306027825 */ /* 0x002fc600078e00ff */
[C---:B------:R-:W-:Y:S02]  /*16290*/  LOP3.LUT R5, R2.reuse, 0xff, RZ, 0xc0, !PT ;  /* 0x000000ff02057812 */ /* 0x040fe400078ec0ff */
[----:B------:R-:W-:Y:S02]  /*162a0*/  LOP3.LUT R11, R2, 0xffff, RZ, 0xc0, !PT ;  /* 0x0000ffff020b7812 */ /* 0x000fe400078ec0ff */
[--C-:B------:R-:W-:Y:S02]  /*162b0*/  SHF.R.U32.HI R12, RZ, 0x10, R2.reuse ;  /* 0x00000010ff0c7819 */ /* 0x100fe40000011602 */
[----:B------:R-:W-:Y:S02]  /*162c0*/  SHF.R.U32.HI R10, RZ, 0x18, R2 ;  /* 0x00000018ff0a7819 */ /* 0x000fe40000011602 */
[----:B------:R-:W-:Y:S02]  /*162d0*/  LOP3.LUT R0, R3, UR40, R8, 0x96, !PT ;  /* 0x0000002803007c12 */ /* 0x000fe4000f8e9608 */
[----:B------:R-:W-:-:S02]  /*162e0*/  SHF.R.U32.HI R2, RZ, 0x8, R9 ;  /* 0x00000008ff027819 */ /* 0x000fc40000011609 */
[----:B---3--:R-:W-:Y:S02]  /*162f0*/  F2FP.F16.F32.PACK_AB R3, R29, R30 ;  /* 0x0000001e1d03723e */ /* 0x008fe400000000ff */
[----:B------:R-:W-:Y:S02]  /*16300*/  LOP3.LUT R2, R2, 0xffff, RZ, 0xc0, !PT ;  /* 0x0000ffff02027812 */ /* 0x000fe400078ec0ff */
[C---:B------:R-:W-:Y:S02]  /*16310*/  PRMT R249, R3.reuse, 0x7632, R249 ;  /* 0x0000763203f97816 */ /* 0x040fe400000000f9 */
[----:B------:R-:W-:Y:S02]  /*16320*/  PRMT R248, R3, 0x7610, R248 ;  /* 0x0000761003f87816 */ /* 0x000fe400000000f8 */
[----:B------:R-:W-:Y:S02]  /*16330*/  ISETP.LE.U32.AND P5, PT, R2, UR23, PT ;  /* 0x0000001702007c0c */ /* 0x000fe4000bfa3070 */
[----:B------:R-:W-:Y:S01]  /*16340*/  PRMT R2, R248, 0x5410, R249 ;  /* 0x00005410f8027816 */ /* 0x000fe200000000f9 */
[----:B------:R-:W1:Y:S01]  /*16350*/  MUFU.EX2 R48, R194 ;  /* 0x000000c200307308 */ /* 0x000e620000000800 */
[----:B------:R-:W-:-:S03]  /*16360*/  FADD.FTZ R6, R209, R4 ;  /* 0x00000004d1067221 */ /* 0x000fc60000010000 */
[----:B------:R2:W-:Y:S01]  /*16370*/  STL [R1+0x2e0], R2 ;  /* 0x0002e00201007387 */ /* 0x0005e20000100800 */
[----:B------:R-:W-:-:S03]  /*16380*/  @!P4 HADD2 R141, -R249.H0_H0, -RZ.H0_H0 ;  /* 0xa00000fff98dc230 */ /* 0x000fc60000000900 */
[----:B------:R-:W3:Y:S01]  /*16390*/  MUFU.EX2 R4, R83 ;  /* 0x0000005300047308 */ /* 0x000ee20000000800 */
[----:B------:R-:W-:Y:S01]  /*163a0*/  @!P2 HADD2 R142, -R248.H0_H0, -RZ.H0_H0 ;  /* 0xa00000fff88ea230 */ /* 0x000fe20000000900 */
[----:B------:R-:W-:Y:S02]  /*163b0*/  @!P4 PRMT R249, R141, 0x5410, RZ ;  /* 0x000054108df9c816 */ /* 0x000fe400000000ff */
[----:B------:R-:W-:-:S04]  /*163c0*/  ISETP.LE.U32.AND P4, PT, R5, UR23, PT ;  /* 0x0000001705007c0c */ /* 0x000fc8000bf83070 */
[----:B------:R-:W4:Y:S01]  /*163d0*/  MUFU.EX2 R3, R85 ;  /* 0x0000005500037308 */ /* 0x000f220000000800 */
[----:B--2---:R-:W-:-:S04]  /*163e0*/  LOP3.LUT R2, R0, 0xffff, RZ, 0xc0, !PT ;  /* 0x0000ffff00027812 */ /* 0x004fc800078ec0ff */
[----:B------:R-:W-:-:S04]  /*163f0*/  SHF.R.U32.HI R2, RZ, 0x8, R2 ;  /* 0x00000008ff027819 */ /* 0x000fc80000011602 */
[----:B------:R-:W-:Y:S02]  /*16400*/  LOP3.LUT R5, R2, 0xffff, RZ, 0xc0, !PT ;  /* 0x0000ffff02057812 */ /* 0x000fe400078ec0ff */
[----:B------:R-:W2:Y:S01]  /*16410*/  MUFU.EX2 R2, R87 ;  /* 0x0000005700027308 */ /* 0x000ea20000000800 */
[----:B------:R-:W-:Y:S02]  /*16420*/  @!P2 PRMT R248, R142, 0x5410, RZ ;  /* 0x000054108ef8a816 */ /* 0x000fe400000000ff */
[----:B------:R-:W-:Y:S02]  /*16430*/  ISETP.LE.U32.AND P2, PT, R5, UR23, PT ;  /* 0x0000001705007c0c */ /* 0x000fe4000bf43070 */
[----:B-1----:R-:W-:Y:S02]  /*16440*/  F2FP.F16.F32.PACK_AB R5, R48, R36 ;  /* 0x000000243005723e */ /* 0x002fe400000000ff */
[C---:B---3--:R-:W-:Y:S01]  /*16450*/  F2FP.F16.F32.PACK_AB R23, R4.reuse, R13 ;  /* 0x0000000d0417723e */ /* 0x048fe200000000ff */
[----:B------:R-:W-:Y:S01]  /*16460*/  FADD.FTZ R4, R4, R14 ;  /* 0x0000000e04047221 */ /* 0x000fe20000010000 */
[----:B------:R-:W-:-:S02]  /*16470*/  PRMT R245, R5, 0x7610, R245 ;  /* 0x0000761005f57816 */ /* 0x000fc400000000f5 */
[----:B------:R-:W-:Y:S01]  /*16480*/  PRMT R244, R5, 0x7632, R244 ;  /* 0x0000763205f47816 */ /* 0x000fe200000000f4 */
[----:B----4-:R-:W-:Y:S02]  /*16490*/  FADD.FTZ R4, R3, R4 ;  /* 0x0000000403047221 */ /* 0x010fe40000010000 */
[----:B------:R-:W-:Y:S01]  /*164a0*/  @!P1 HADD2 R143, -R245.H0_H0, -RZ.H0_H0 ;  /* 0xa00000fff58f9230 */ /* 0x000fe20000000900 */
[----:B------:R-:W-:Y:S01]  /*164b0*/  MUFU.EX2 R35, R113 ;  /* 0x0000007100237308 */ /* 0x000fe20000000800 */
[----:B------:R-:W-:Y:S01]  /*164c0*/  IMAD.MOV.U32 R17, RZ, RZ, R59 ;  /* 0x000000ffff117224 */ /* 0x000fe200078e003b */
[C---:B--2---:R-:W-:Y:S01]  /*164d0*/  F2FP.F16.F32.PACK_AB R28, R2.reuse, R3 ;  /* 0x00000003021c723e */ /* 0x044fe200000000ff */
[----:B------:R-:W-:Y:S01]  /*164e0*/  FADD.FTZ R8, R2, R4 ;  /* 0x0000000402087221 */ /* 0x000fe20000010000 */
[----:B------:R-:W-:Y:S02]  /*164f0*/  PRMT R2, R245, 0x5410, R244 ;  /* 0x00005410f5027816 */ /* 0x000fe400000000f4 */
[----:B------:R-:W-:-:S02]  /*16500*/  @!P1 PRMT R245, R143, 0x5410, RZ ;  /* 0x000054108ff59816 */ /* 0x000fc400000000ff */
[----:B------:R-:W1:Y:S01]  /*16510*/  MUFU.EX2 R37, R112 ;  /* 0x0000007000257308 */ /* 0x000e620000000800 */
[----:B------:R-:W-:Y:S07]  /*16520*/  STL [R1+0x388], R249 ;  /* 0x000388f901007387 */ /* 0x000fee0000100800 */
[----:B------:R-:W-:Y:S01]  /*16530*/  MUFU.EX2 R51, R193 ;  /* 0x000000c100337308 */ /* 0x000fe20000000800 */
[----:B------:R-:W-:Y:S07]  /*16540*/  STL [R1+0x38c], R248 ;  /* 0x00038cf801007387 */ /* 0x000fee0000100800 */
[----:B------:R-:W2:Y:S01]  /*16550*/  MUFU.EX2 R59, R192 ;  /* 0x000000c0003b7308 */ /* 0x000ea20000000800 */
[----:B------:R-:W-:Y:S04]  /*16560*/  STL [R1+0x390], R245 ;  /* 0x000390f501007387 */ /* 0x000fe80000100800 */
[----:B------:R3:W-:Y:S01]  /*16570*/  STL [R1+0x2c8], R2 ;  /* 0x0002c80201007387 */ /* 0x0007e20000100800 */
[----:B------:R-:W-:-:S02]  /*16580*/  @!P5 HADD2 R144, -R244.H0_H0, -RZ.H0_H0 ;  /* 0xa00000fff490d230 */ /* 0x000fc40000000900 */
[-C--:B------:R-:W-:Y:S01]  /*16590*/  FMUL.FTZ R217, R159, R16.reuse ;  /* 0x000000109fd97220 */ /* 0x080fe20000410000 */
[----:B------:R-:W-:Y:S01]  /*165a0*/  FMUL.FTZ R218, R147, R16 ;  /* 0x0000001093da7220 */ /* 0x000fe20000410000 */
[----:B-1----:R-:W-:Y:S01]  /*165b0*/  F2FP.F16.F32.PACK_AB R3, R37, R35 ;  /* 0x000000232503723e */ /* 0x002fe200000000ff */
[----:B------:R-:W-:Y:S01]  /*165c0*/  IMAD.MOV.U32 R16, RZ, RZ, R58 ;  /* 0x000000ffff107224 */ /* 0x000fe200078e003a */
[----:B------:R-:W-:Y:S01]  /*165d0*/  @!P5 PRMT R244, R144, 0x5410, RZ ;  /* 0x0000541090f4d816 */ /* 0x000fe200000000ff */
[----:B------:R-:W-:Y:S01]  /*165e0*/  MUFU.EX2 R58, R110 ;  /* 0x0000006e003a7308 */ /* 0x000fe20000000800 */
[C---:B------:R-:W-:Y:S02]  /*165f0*/  PRMT R236, R3.reuse, 0x7632, R236 ;  /* 0x0000763203ec7816 */ /* 0x040fe400000000ec */
[----:B------:R-:W-:-:S05]  /*16600*/  PRMT R235, R3, 0x7610, R235 ;  /* 0x0000761003eb7816 */ /* 0x000fca00000000eb */
[----:B------:R-:W1:Y:S01]  /*16610*/  MUFU.EX2 R62, R111 ;  /* 0x0000006f003e7308 */ /* 0x000e620000000800 */
[----:B---3--:R-:W-:-:S04]  /*16620*/  LOP3.LUT R2, R0, 0xff, RZ, 0xc0, !PT ;  /* 0x000000ff00027812 */ /* 0x008fc800078ec0ff */
[----:B------:R-:W-:Y:S02]  /*16630*/  ISETP.LE.U32.AND P1, PT, R2, UR23, PT ;  /* 0x0000001702007c0c */ /* 0x000fe4000bf23070 */
[----:B------:R-:W-:-:S04]  /*16640*/  SHF.R.U32.HI R2, RZ, 0x18, R0 ;  /* 0x00000018ff027819 */ /* 0x000fc80000011600 */
[----:B------:R-:W-:Y:S02]  /*16650*/  ISETP.LE.U32.AND P5, PT, R2, UR23, PT ;  /* 0x0000001702007c0c */ /* 0x000fe4000bfa3070 */
[----:B--2---:R-:W-:Y:S01]  /*16660*/  F2FP.F16.F32.PACK_AB R2, R59, R51 ;  /* 0x000000333b02723e */ /* 0x004fe200000000ff */
[----:B------:R-:W-:-:S03]  /*16670*/  @!P6 HADD2 R145, -R236.H0_H0, -RZ.H0_H0 ;  /* 0xa00000ffec91e230 */ /* 0x000fc60000000900 */
[C---:B------:R-:W-:Y:S01]  /*16680*/  PRMT R234, R2.reuse, 0x7610, R234 ;  /* 0x0000761002ea7816 */ /* 0x040fe200000000ea */
[----:B------:R-:W-:Y:S01]  /*16690*/  @!P3 HADD2 R147, -R235.H0_H0, -RZ.H0_H0 ;  /* 0xa00000ffeb93b230 */ /* 0x000fe20000000900 */
[----:B------:R-:W-:Y:S02]  /*166a0*/  SHF.R.U32.HI R0, RZ, 0x10, R0 ;  /* 0x00000010ff007819 */ /* 0x000fe40000011600 */
[----:B------:R-:W-:Y:S01]  /*166b0*/  PRMT R233, R2, 0x7632, R233 ;  /* 0x0000763202e97816 */ /* 0x000fe200000000e9 */
[----:B------:R-:W-:Y:S01]  /*166c0*/  @!P1 HADD2 R146, -R234.H0_H0, -RZ.H0_H0 ;  /* 0xa00000ffea929230 */ /* 0x000fe20000000900 */
[----:B------:R-:W-:Y:S01]  /*166d0*/  PRMT R3, R235, 0x5410, R236 ;  /* 0x00005410eb037816 */ /* 0x000fe200000000ec */
[----:B------:R-:W2:Y:S01]  /*166e0*/  MUFU.EX2 R5, R190 ;  /* 0x000000be00057308 */ /* 0x000ea20000000800 */
[----:B------:R-:W-:Y:S02]  /*166f0*/  @!P6 PRMT R236, R145, 0x5410, RZ ;  /* 0x0000541091ece816 */ /* 0x000fe400000000ff */
[----:B------:R-:W-:-:S02]  /*16700*/  LOP3.LUT R0, R0, 0xff, RZ, 0xc0, !PT ;  /* 0x000000ff00007812 */ /* 0x000fc400078ec0ff */
[----:B------:R-:W-:Y:S02]  /*16710*/  @!P3 PRMT R235, R147, 0x5410, RZ ;  /* 0x0000541093ebb816 */ /* 0x000fe400000000ff */
[----:B------:R-:W-:Y:S01]  /*16720*/  PRMT R2, R234, 0x5410, R233 ;  /* 0x00005410ea027816 */ /* 0x000fe200000000e9 */
[----:B------:R-:W-:Y:S01]  /*16730*/  MUFU.EX2 R4, R109 ;  /* 0x0000006d00047308 */ /* 0x000fe20000000800 */
[----:B------:R-:W-:Y:S01]  /*16740*/  @!P1 PRMT R234, R146, 0x5410, RZ ;  /* 0x0000541092ea9816 */ /* 0x000fe200000000ff */
[----:B------:R-:W-:Y:S01]  /*16750*/  STL [R1+0x394], R244 ;  /* 0x000394f401007387 */ /* 0x000fe20000100800 */
[----:B------:R-:W-:Y:S01]  /*16760*/  FADD.FTZ R7, R214, R7 ;  /* 0x00000007d6077221 */ /* 0x000fe20000010000 */
[----:B------:R-:W-:Y:S02]  /*16770*/  ISETP.LE.U32.AND P6, PT, R0, UR23, PT ;  /* 0x0000001700007c0c */ /* 0x000fe4000bfc3070 */
[----:B------:R3:W-:Y:S02]  /*16780*/  STL [R1+0x2d4], R3 ;  /* 0x0002d40301007387 */ /* 0x0007e40000100800 */
[----:B------:R-:W4:Y:S01]  /*16790*/  MUFU.EX2 R64, R191 ;  /* 0x000000bf00407308 */ /* 0x000f220000000800 */
[----:B-1----:R-:W-:Y:S01]  /*167a0*/  F2FP.F16.F32.PACK_AB R0, R62, R58 ;  /* 0x0000003a3e00723e */ /* 0x002fe200000000ff */
[----:B------:R-:W-:Y:S01]  /*167b0*/  STL [R1+0x398], R236 ;  /* 0x000398ec01007387 */ /* 0x000fe20000100800 */
[----:B------:R-:W-:-:S03]  /*167c0*/  @!P2 HADD2 R148, -R233.H0_H0, -RZ.H0_H0 ;  /* 0xa00000ffe994a230 */ /* 0x000fc60000000900 */
[----:B------:R1:W-:Y:S01]  /*167d0*/  STL [R1+0x39c], R235 ;  /* 0x00039ceb01007387 */ /* 0x0003e20000100800 */
[----:B------:R-:W-:-:S03]  /*167e0*/  PRMT R232, R0, 0x7610, R232 ;  /* 0x0000761000e87816 */ /* 0x000fc600000000e8 */
[----:B------:R-:W-:Y:S01]  /*167f0*/  STL [R1+0x3a8], R234 ;  /* 0x0003a8ea01007387 */ /* 0x000fe20000100800 */
[----:B------:R-:W-:-:S03]  /*16800*/  @!P2 PRMT R233, R148, 0x5410, RZ ;  /* 0x0000541094e9a816 */ /* 0x000fc600000000ff */
[----:B------:R2:W-:Y:S01]  /*16810*/  STL [R1+0x304], R2 ;  /* 0x0003040201007387 */ /* 0x0005e20000100800 */
[----:B------:R-:W-:Y:S01]  /*16820*/  FADD.FTZ R6, R210, R6 ;  /* 0x00000006d2067221 */ /* 0x000fe20000010000 */
[----:B---3--:R-:W-:Y:S01]  /*16830*/  FADD.FTZ R3, R215, R7 ;  /* 0x00000007d7037221 */ /* 0x008fe20000010000 */
[----:B------:R-:W-:Y:S02]  /*16840*/  PRMT R215, R0, 0x7632, R215 ;  /* 0x0000763200d77816 */ /* 0x000fe400000000d7 */
[----:B------:R-:W-:Y:S01]  /*16850*/  SHF.R.U32.HI R0, RZ, 0x8, R11 ;  /* 0x00000008ff007819 */ /* 0x000fe2000001160b */
[----:B-1----:R-:W1:Y:S03]  /*16860*/  MUFU.EX2 R235, R108 ;  /* 0x0000006c00eb7308 */ /* 0x002e660000000800 */
[----:B------:R-:W-:Y:S02]  /*16870*/  LOP3.LUT R0, R0, 0xffff, RZ, 0xc0, !PT ;  /* 0x0000ffff00007812 */ /* 0x000fe400078ec0ff */
[----:B--2---:R-:W-:Y:S01]  /*16880*/  LOP3.LUT R2, R12, 0xff, RZ, 0xc0, !PT ;  /* 0x000000ff0c027812 */ /* 0x004fe200078ec0ff */
[----:B------:R-:W-:Y:S03]  /*16890*/  STL [R1+0x3ac], R233 ;  /* 0x0003ace901007387 */ /* 0x000fe60000100800 */
[----:B------:R-:W-:-:S02]  /*168a0*/  ISETP.LE.U32.AND P2, PT, R2, UR23, PT ;  /* 0x0000001702007c0c */ /* 0x000fc4000bf43070 */
[----:B------:R-:W-:Y:S01]  /*168b0*/  PRMT R2, R232, 0x5410, R215 ;  /* 0x00005410e8027816 */ /* 0x000fe200000000d7 */
[----:B------:R-:W-:Y:S01]  /*168c0*/  STL [R1+0x264], R5 ;  /* 0x0002640501007387 */ /* 0x000fe20000100800 */
[----:B------:R-:W-:Y:S02]  /*168d0*/  ISETP.LE.U32.AND P3, PT, R0, UR23, PT ;  /* 0x0000001700007c0c */ /* 0x000fe4000bf63070 */
[----:B----4-:R-:W-:Y:S01]  /*168e0*/  F2FP.F16.F32.PACK_AB R0, R5, R64 ;  /* 0x000000400500723e */ /* 0x010fe200000000ff */
[----:B------:R-:W-:Y:S04]  /*168f0*/  STL [R1+0x25c], R4 ;  /* 0x00025c0401007387 */ /* 0x000fe80000100800 */
[----:B------:R2:W-:Y:S01]  /*16900*/  STL [R1+0x300], R2 ;  /* 0x0003000201007387 */ /* 0x0005e20000100800 */
[C---:B------:R-:W-:Y:S01]  /*16910*/  PRMT R214, R0.reuse, 0x7610, R214 ;  /* 0x0000761000d67816 */ /* 0x040fe200000000d6 */
[----:B------:R-:W-:Y:S01]  /*16920*/  FADD.FTZ R3, R229, R3 ;  /* 0x00000003e5037221 */ /* 0x000fe20000010000 */
[----:B------:R-:W-:Y:S01]  /*16930*/  UIADD3 UR36, UR42, -0x1, URZ ;  /* 0xffffffff2a247890 */ /* 0x000fe2000fffe03f */
[----:B--2---:R-:W-:Y:S01]  /*16940*/  FADD.FTZ R2, R213, R6 ;  /* 0x00000006d5027221 */ /* 0x004fe20000010000 */
[----:B------:R-:W-:-:S02]  /*16950*/  PRMT R213, R0, 0x7632, R213 ;  /* 0x0000763200d57816 */ /* 0x000fc400000000d5 */
[----:B-1----:R-:W-:Y:S01]  /*16960*/  F2FP.F16.F32.PACK_AB R0, R235, R4 ;  /* 0x00000004eb00723e */ /* 0x002fe200000000ff */
[----:B------:R-:W-:Y:S02]  /*16970*/  FADD.FTZ R5, R212, R2 ;  /* 0x00000002d4057221 */ /* 0x000fe40000010000 */
[----:B------:R-:W1:Y:S01]  /*16980*/  MUFU.EX2 R2, R95 ;  /* 0x0000005f00027308 */ /* 0x000e620000000800 */
[C---:B------:R-:W-:Y:S02]  /*16990*/  PRMT R211, R0.reuse, 0x7610, R211 ;  /* 0x0000761000d37816 */ /* 0x040fe400000000d3 */
[----:B------:R-:W-:-:S05]  /*169a0*/  PRMT R210, R0, 0x7632, R210 ;  /* 0x0000763200d27816 */ /* 0x000fca00000000d2 */
[----:B------:R-:W2:Y:S01]  /*169b0*/  MUFU.EX2 R0, R93 ;  /* 0x0000005d00007308 */ /* 0x000ea20000000800 */
[----:B------:R-:W-:Y:S01]  /*169c0*/  FADD.FTZ R4, R72, R3 ;  /* 0x0000000348047221 */ /* 0x000fe20000010000 */
[----:B------:R-:W-:Y:S01]  /*169d0*/  ULOP3.LUT UR36, UR36, UR35, URZ, 0x3c, !UPT ;  /* 0x0000002324247292 */ /* 0x000fe2000f8e3c3f */
[----:B-1----:R-:W-:Y:S01]  /*169e0*/  FADD.FTZ R3, R2, R8 ;  /* 0x0000000802037221 */ /* 0x002fe20000010000 */
[----:B------:R-:W-:Y:S02]  /*169f0*/  IMAD.MOV.U32 R146, RZ, RZ, R16 ;  /* 0x000000ffff927224 */ /* 0x000fe400078e0010 */
[----:B------:R-:W-:Y:S01]  /*16a00*/  IMAD.MOV.U32 R147, RZ, RZ, R17 ;  /* 0x000000ffff937224 */ /* 0x000fe200078e0011 */
[C---:B--2---:R-:W-:Y:S01]  /*16a10*/  F2FP.F16.F32.PACK_AB R22, R0.reuse, R2 ;  /* 0x000000020016723e */ /* 0x044fe200000000ff */
[----:B------:R-:W-:Y:S01]  /*16a20*/  FADD.FTZ R12, R0, R3 ;  /* 0x00000003000c7221 */ /* 0x000fe20000010000 */
[----:B------:R-:W-:-:S05]  /*16a30*/  LOP3.LUT R0, R139, UR36, RZ, 0x3c, !PT ;  /* 0x000000248b007c12 */ /* 0x000fca000f8e3cff */
[----:B------:R-:W-:-:S05]  /*16a40*/  IMAD.WIDE.U32 R16, R0, -0x326172a9, RZ ;  /* 0xcd9e8d5700107825 */ /* 0x000fca00078e00ff */
[----:B------:R-:W-:-:S05]  /*16a50*/  LOP3.LUT R2, R17, UR21, R146, 0x96, !PT ;  /* 0x0000001511027c12 */ /* 0x000fca000f8e9692 */
[----:B------:R-:W-:-:S04]  /*16a60*/  IMAD.WIDE.U32 R2, R2, -0x2daee0ad, RZ ;  /* 0xd2511f5302027825 */ /* 0x000fc800078e00ff */
[----:B------:R-:W-:Y:S01]  /*16a70*/  FADD.FTZ R9, R49, R5 ;  /* 0x0000000531097221 */ /* 0x000fe20000010000 */
[----:B------:R-:W-:Y:S01]  /*16a80*/  LOP3.LUT R0, R3, UR18, R204, 0x96, !PT ;  /* 0x0000001203007c12 */ /* 0x000fe2000f8e96cc */
[----:B------:R-:W-:-:S04]  /*16a90*/  FADD.FTZ R13, R73, R4 ;  /* 0x00000004490d7221 */ /* 0x000fc80000010000 */
[----:B------:R-:W-:Y:S01]  /*16aa0*/  IMAD.WIDE.U32 R4, R0, -0x326172a9, RZ ;  /* 0xcd9e8d5700047825 */ /* 0x000fe200078e00ff */
[----:B------:R-:W-:-:S04]  /*16ab0*/  LOP3.LUT R0, R129, UR19, R16, 0x96, !PT ;  /* 0x0000001381007c12 */ /* 0x000fc8000f8e9610 */
[----:B------:R-:W-:Y:S01]  /*16ac0*/  LOP3.LUT R3, R5, UR17, R128, 0x96, !PT ;  /* 0x0000001105037c12 */ /* 0x000fe2000f8e9680 */
[----:B------:R-:W-:-:S05]  /*16ad0*/  IMAD.WIDE.U32 R6, R0, -0x2daee0ad, RZ ;  /* 0xd2511f5300067825 */ /* 0x000fca00078e00ff */
[----:B------:R-:W-:Y:S01]  /*16ae0*/  LOP3.LUT R0, R7, UR16, R2, 0x96, !PT ;  /* 0x0000001007007c12 */ /* 0x000fe2000f8e9602 */
[----:B------:R-:W-:-:S05]  /*16af0*/  IMAD.WIDE.U32 R2, R3, -0x2daee0ad, RZ ;  /* 0xd2511f5303027825 */ /* 0x000fca00078e00ff */
[----:B------:R-:W-:Y:S01]  /*16b00*/  LOP3.LUT R3, R3, UR14, R6, 0x96, !PT ;  /* 0x0000000e03037c12 */ /* 0x000fe2000f8e9606 */
[----:B------:R-:W-:Y:S01]  /*16b10*/  IMAD.WIDE.U32 R6, R0, -0x326172a9, RZ ;  /* 0xcd9e8d5700067825 */ /* 0x000fe200078e00ff */
[----:B------:R-:W-:-:S04]  /*16b20*/  ISETP.LE.U32.AND P1, PT, R10, UR23, PT ;  /* 0x000000170a007c0c */ /* 0x000fc8000bf23070 */
[----:B------:R-:W-:-:S05]  /*16b30*/  LOP3.LUT R0, R7, UR15, R4, 0x96, !PT ;  /* 0x0000000f07007c12 */ /* 0x000fca000f8e9604 */
[----:B------:R-:W-:-:S04]  /*16b40*/  IMAD.WIDE.U32 R10, R0, -0x2daee0ad, RZ ;  /* 0xd2511f53000a7825 */ /* 0x000fc800078e00ff */
[----:B------:R-:W-:Y:S02]  /*16b50*/  @!P6 HADD2 R150, -R232.H0_H0, -RZ.H0_H0 ;  /* 0xa00000ffe896e230 */ /* 0x000fe40000000900 */
[----:B------:R-:W-:Y:S01]  /*16b60*/  @!P5 HADD2 R149, -R215.H0_H0, -RZ.H0_H0 ;  /* 0xa00000ffd795d230 */ /* 0x000fe20000000900 */
[----:B------:R-:W-:Y:S01]  /*16b70*/  LOP3.LUT R2, R11, UR12, R2, 0x96, !PT ;  /* 0x0000000c0b027c12 */ /* 0x000fe2000f8e9602 */
[----:B------:R-:W-:Y:S01]  /*16b80*/  IMAD.WIDE.U32 R4, R3, -0x326172a9, RZ ;  /* 0xcd9e8d5703047825 */ /* 0x000fe200078e00ff */
[----:B------:R-:W-:Y:S02]  /*16b90*/  @!P6 PRMT R232, R150, 0x5410, RZ ;  /* 0x0000541096e8e816 */ /* 0x000fe400000000ff */
[----:B------:R-:W-:Y:S01]  /*16ba0*/  @!P5 PRMT R215, R149, 0x5410, RZ ;  /* 0x0000541095d7d816 */ /* 0x000fe200000000ff */
[----:B------:R-:W-:Y:S02]  /*16bb0*/  IMAD.WIDE.U32 R2, R2, -0x326172a9, RZ ;  /* 0xcd9e8d5702027825 */ /* 0x000fe400078e00ff */
[----:B------:R1:W-:Y:S03]  /*16bc0*/  STL [R1+0x3b0], R232 ;  /* 0x0003b0e801007387 */ /* 0x0003e60000100800 */
[----:B------:R-:W-:Y:S01]  /*16bd0*/  LOP3.LUT R0, R3, UR39, R4, 0x96, !PT ;  /* 0x0000002703007c12 */ /* 0x000fe2000f8e9604 */
[----:B------:R-:W-:Y:S04]  /*16be0*/  STL [R1+0x3b8], R215 ;  /* 0x0003b8d701007387 */ /* 0x000fe80000100800 */
[----:B------:R-:W2:Y:S01]  /*16bf0*/  LDL.LU.64 R250, [R1+0x148] ;  /* 0x0001480001fa7983 */ /* 0x000ea20000300a00 */
[----:B------:R-:W-:-:S03]  /*16c00*/  LOP3.LUT R4, R0, 0xff, RZ, 0xc0, !PT ;  /* 0x000000ff00047812 */ /* 0x000fc600078ec0ff */
[----:B------:R-:W2:Y:S01]  /*16c10*/  LDL.64 R140, [R1+0xe0] ;  /* 0x0000e000018c7983 */ /* 0x000ea20000100a00 */
[----:B------:R-:W-:Y:S02]  /*16c20*/  ISETP.LE.U32.AND P5, PT, R4, UR23, PT ;  /* 0x0000001704007c0c */ /* 0x000fe4000bfa3070 */
[----:B------:R-:W-:-:S04]  /*16c30*/  LOP3.LUT R4, R0, 0xffff, RZ, 0xc0, !PT ;  /* 0x0000ffff00047812 */ /* 0x000fc800078ec0ff */
[----:B------:R-:W-:Y:S01]  /*16c40*/  SHF.R.U32.HI R4, RZ, 0x8, R4 ;  /* 0x00000008ff047819 */ /* 0x000fe20000011604 */
[----:B------:R-:W-:Y:S01]  /*16c50*/  @!P4 HADD2 R152, -R214.H0_H0, -RZ.H0_H0 ;  /* 0xa00000ffd698c230 */ /* 0x000fe20000000900 */
[----:B------:R-:W-:Y:S02]  /*16c60*/  LOP3.LUT R8, R5, UR13, R6, 0x96, !PT ;  /* 0x0000000d05087c12 */ /* 0x000fe4000f8e9606 */
[----:B------:R-:W-:Y:S01]  /*16c70*/  LOP3.LUT R4, R4, 0xffff, RZ, 0xc0, !PT ;  /* 0x0000ffff04047812 */ /* 0x000fe200078ec0ff */
[----:B------:R-:W3:Y:S01]  /*16c80*/  MUFU.EX2 R5, R92 ;  /* 0x0000005c00057308 */ /* 0x000ee20000000800 */
[--C-:B------:R-:W-:Y:S02]  /*16c90*/  SHF.R.U32.HI R6, RZ, 0x10, R0.reuse ;  /* 0x00000010ff067819 */ /* 0x100fe40000011600 */
[----:B------:R-:W-:Y:S01]  /*16ca0*/  SHF.R.U32.HI R0, RZ, 0x18, R0 ;  /* 0x00000018ff007819 */ /* 0x000fe20000011600 */
[----:B------:R-:W-:Y:S01]  /*16cb0*/  IMAD.MOV.U32 R136, RZ, RZ, R207 ;  /* 0x000000ffff887224 */ /* 0x000fe200078e00cf */
[----:B------:R-:W-:Y:S01]  /*16cc0*/  ISETP.LE.U32.AND P6, PT, R4, UR23, PT ;  /* 0x0000001704007c0c */ /* 0x000fe2000bfc3070 */
[----:B------:R-:W-:Y:S01]  /*16cd0*/  @!P3 HADD2 R151, -R213.H0_H0, -RZ.H0_H0 ;  /* 0xa00000ffd597b230 */ /* 0x000fe20000000900 */
[----:B------:R-:W-:Y:S01]  /*16ce0*/  PRMT R148, R214, 0x5410, R213 ;  /* 0x00005410d6947816 */ /* 0x000fe200000000d5 */
[----:B------:R-:W4:Y:S01]  /*16cf0*/  MUFU.EX2 R4, R90 ;  /* 0x0000005a00047308 */ /* 0x000f220000000800 */
[----:B------:R-:W-:-:S02]  /*16d00*/  @!P4 PRMT R214, R152, 0x5410, RZ ;  /* 0x0000541098d6c816 */ /* 0x000fc400000000ff */
[----:B------:R-:W-:Y:S02]  /*16d10*/  ISETP.LE.U32.AND P4, PT, R0, UR23, PT ;  /* 0x0000001700007c0c */ /* 0x000fe4000bf83070 */
[----:B------:R-:W-:-:S03]  /*16d20*/  LOP3.LUT R0, R2, 0xff, RZ, 0xc0, !PT ;  /* 0x000000ff02007812 */ /* 0x000fc600078ec0ff */
[----:B-1----:R-:W-:Y:S01]  /*16d30*/  MUFU.EX2 R232, R188 ;  /* 0x000000bc00e87308 */ /* 0x002fe20000000800 */
[----:B------:R-:W-:Y:S01]  /*16d40*/  @!P2 HADD2 R154, -R211.H0_H0, -RZ.H0_H0 ;  /* 0xa00000ffd39aa230 */ /* 0x000fe20000000900 */
[----:B------:R-:W-:-:S06]  /*16d50*/  @!P3 PRMT R213, R151, 0x5410, RZ ;  /* 0x0000541097d5b816 */ /* 0x000fcc00000000ff */
[----:B------:R-:W1:Y:S01]  /*16d60*/  MUFU.EX2 R207, R183 ;  /* 0x000000b700cf7308 */ /* 0x000e620000000800 */
[----:B------:R-:W-:Y:S01]  /*16d70*/  ISETP.LE.U32.AND P3, PT, R0, UR23, PT ;  /* 0x0000001700007c0c */ /* 0x000fe2000bf63070 */
[----:B------:R-:W-:Y:S01]  /*16d80*/  @!P1 HADD2 R153, -R210.H0_H0, -RZ.H0_H0 ;  /* 0xa00000ffd2999230 */ /* 0x000fe20000000900 */
[----:B------:R-:W-:Y:S02]  /*16d90*/  SHF.R.U32.HI R0, RZ, 0x18, R2 ;  /* 0x00000018ff007819 */ /* 0x000fe40000011602 */
[----:B------:R-:W-:Y:S02]  /*16da0*/  PRMT R152, R211, 0x5410, R210 ;  /* 0x00005410d3987816 */ /* 0x000fe400000000d2 */
[----:B------:R-:W-:Y:S02]  /*16db0*/  @!P2 PRMT R211, R154, 0x5410, RZ ;  /* 0x000054109ad3a816 */ /* 0x000fe400000000ff */
[----:B------:R-:W-:Y:S02]  /*16dc0*/  LOP3.LUT R6, R6, 0xff, RZ, 0xc0, !PT ;  /* 0x000000ff06067812 */ /* 0x000fe400078ec0ff */
[----:B------:R-:W-:Y:S01]  /*16dd0*/  ISETP.LE.U32.AND P2, PT, R0, UR23, PT ;  /* 0x0000001700007c0c */ /* 0x000fe2000bf43070 */
[----:B---3--:R-:W-:Y:S01]  /*16de0*/  FADD.FTZ R0, R5, R12 ;  /* 0x0000000c05007221 */ /* 0x008fe20000010000 */
[----:B------:R-:W-:-:S02]  /*16df0*/  @!P1 PRMT R210, R153, 0x5410, RZ ;  /* 0x0000541099d29816 */ /* 0x000fc400000000ff */
[----:B------:R-:W-:Y:S01]  /*16e00*/  ISETP.LE.U32.AND P1, PT, R6, UR23, PT ;  /* 0x0000001706007c0c */ /* 0x000fe2000bf23070 */
[----:B------:R-:W-:Y:S01]  /*16e10*/  FADD.FTZ R6, R77, R9 ;  /* 0x000000094d067221 */ /* 0x000fe20000010000 */
[----:B----4-:R-:W-:Y:S01]  /*16e20*/  FADD.FTZ R9, R4, R0 ;  /* 0x0000000004097221 */ /* 0x010fe20000010000 */
[----:B-1----:R-:W-:Y:S01]  /*16e30*/  F2FP.F16.F32.PACK_AB R0, R207, R232 ;  /* 0x000000e8cf00723e */ /* 0x002fe200000000ff */
[----:B------:R1:W-:Y:S01]  /*16e40*/  STL [R1+0x3bc], R235 ;  /* 0x0003bceb01007387 */ /* 0x0003e20000100800 */
[----:B------:R-:W-:Y:S01]  /*16e50*/  MUFU.EX2 R72, R107 ;  /* 0x0000006b00487308 */ /* 0x000fe20000000800 */
[----:B------:R-:W-:Y:S02]  /*16e60*/  LOP3.LUT R11, R2, 0xffff, RZ, 0xc0, !PT ;  /* 0x0000ffff020b7812 */ /* 0x000fe400078ec0ff */
[----:B------:R-:W-:-:S05]  /*16e70*/  PRMT R209, R0, 0x7610, R209 ;  /* 0x0000761000d17816 */ /* 0x000fca00000000d1 */
[----:B------:R-:W-:Y:S01]  /*16e80*/  MUFU.EX2 R248, R196 ;  /* 0x000000c400f87308 */ /* 0x000fe20000000800 */
[----:B------:R-:W-:Y:S01]  /*16e90*/  SHF.R.U32.HI R2, RZ, 0x10, R2 ;  /* 0x00000010ff027819 */ /* 0x000fe20000011602 */
[----:B------:R-:W-:Y:S01]  /*16ea0*/  @!P5 HADD2 R128, -R209.H0_H0, -RZ.H0_H0 ;  /* 0xa00000ffd180d230 */ /* 0x000fe20000000900 */
[----:B------:R-:W-:Y:S01]  /*16eb0*/  PRMT R208, R0, 0x7632, R208 ;  /* 0x0000763200d07816 */ /* 0x000fe200000000d0 */
[----:B------:R-:W-:Y:S01]  /*16ec0*/  FADD.FTZ R7, R60, R13 ;  /* 0x0000000d3c077221 */ /* 0x000fe20000010000 */
[----:B------:R-:W-:Y:S01]  /*16ed0*/  LOP3.LUT R0, R2, 0xff, RZ, 0xc0, !PT ;  /* 0x000000ff02007812 */ /* 0x000fe200078ec0ff */
[----:B------:R-:W-:Y:S02]  /*16ee0*/  IMAD.WIDE.U32 R2, R8, -0x2daee0ad, RZ ;  /* 0xd2511f5308027825 */ /* 0x000fe400078e00ff */
[----:B-1----:R-:W1:Y:S01]  /*16ef0*/  MUFU.EX2 R235, R106 ;  /* 0x0000006a00eb7308 */ /* 0x002e620000000800 */
[----:B------:R-:W-:Y:S01]  /*16f00*/  PRMT R89, R209, 0x5410, R208 ;  /* 0x00005410d1597816 */ /* 0x000fe200000000d0 */
[----:B------:R3:W4:Y:S01]  /*16f10*/  LDL.LU.S16 R73, [R1+0x68] ;  /* 0x0000680001497983 */ /* 0x0007220000300600 */
[----:B------:R-:W-:-:S02]  /*16f20*/  @!P5 PRMT R209, R128, 0x5410, RZ ;  /* 0x0000541080d1d816 */ /* 0x000fc400000000ff */
[----:B------:R-:W-:Y:S02]  /*16f30*/  ISETP.LE.U32.AND P5, PT, R0, UR23, PT ;  /* 0x0000001700007c0c */ /* 0x000fe4000bfa3070 */
[----:B------:R-:W-:Y:S02]  /*16f40*/  LOP3.LUT R0, R3, UR40, R10, 0x96, !PT ;  /* 0x0000002803007c12 */ /* 0x000fe4000f8e960a */
[----:B------:R-:W-:Y:S02]  /*16f50*/  F2FP.F16.F32.PACK_AB R20, R4, R5 ;  /* 0x000000050414723e */ /* 0x000fe400000000ff */
[C---:B------:R-:W-:Y:S01]  /*16f60*/  LOP3.LUT R10, R2.reuse, 0xffff, RZ, 0xc0, !PT ;  /* 0x0000ffff020a7812 */ /* 0x040fe200078ec0ff */
[----:B------:R-:W3:Y:S01]  /*16f70*/  MUFU.EX2 R215, R137 ;  /* 0x0000008900d77308 */ /* 0x000ee20000000800 */
[----:B------:R-:W-:Y:S02]  /*16f80*/  LOP3.LUT R5, R2, 0xff, RZ, 0xc0, !PT ;  /* 0x000000ff02057812 */ /* 0x000fe400078ec0ff */
[----:B------:R-:W-:-:S02]  /*16f90*/  SHF.R.U32.HI R8, RZ, 0x10, R2 ;  /* 0x00000010ff087819 */ /* 0x000fc40000011602 */
[----:B------:R-:W-:Y:S02]  /*16fa0*/  SHF.R.U32.HI R3, RZ, 0x18, R2 ;  /* 0x00000018ff037819 */ /* 0x000fe40000011602 */
[----:B-1----:R-:W-:Y:S01]  /*16fb0*/  F2FP.F16.F32.PACK_AB R2, R72, R235 ;  /* 0x000000eb4802723e */ /* 0x002fe200000000ff */
[----:B------:R-:W-:Y:S01]  /*16fc0*/  FADD.FTZ R4, R57, R6 ;  /* 0x0000000639047221 */ /* 0x000fe20000010000 */
[----:B------:R-:W-:Y:S02]  /*16fd0*/  SHF.R.U32.HI R6, RZ, 0x8, R11 ;  /* 0x00000008ff067819 */ /* 0x000fe4000001160b */
[C---:B------:R-:W-:Y:S02]  /*16fe0*/  PRMT R203, R2.reuse, 0x7610, R203 ;  /* 0x0000761002cb7816 */ /* 0x040fe400000000cb */
[----:B------:R-:W-:Y:S01]  /*16ff0*/  PRMT R206, R2, 0x7632, R206 ;  /* 0x0000763202ce7816 */ /* 0x000fe200000000ce */
[----:B------:R-:W-:Y:S01]  /*17000*/  @!P6 HADD2 R129, -R208.H0_H0, -RZ.H0_H0 ;  /* 0xa00000ffd081e230 */ /* 0x000fe20000000900 */
[----:B------:R-:W-:Y:S01]  /*17010*/  LOP3.LUT R2, R6, 0xffff, RZ, 0xc0, !PT ;  /* 0x0000ffff06027812 */ /* 0x000fe200078ec0ff */
[----:B------:R-:W-:-:S02]  /*17020*/  @!P1 HADD2 R155, -R203.H0_H0, -RZ.H0_H0 ;  /* 0xa00000ffcb9b9230 */ /* 0x000fc40000000900 */
[----:B------:R-:W-:Y:S01]  /*17030*/  @!P4 HADD2 R156, -R206.H0_H0, -RZ.H0_H0 ;  /* 0xa00000ffce9cc230 */ /* 0x000fe20000000900 */
[----:B------:R-:W-:Y:S02]  /*17040*/  PRMT R234, R203, 0x5410, R206 ;  /* 0x00005410cbea7816 */ /* 0x000fe400000000ce */
[----:B------:R-:W-:Y:S02]  /*17050*/  @!P6 PRMT R208, R129, 0x5410, RZ ;  /* 0x0000541081d0e816 */ /* 0x000fe400000000ff */
[----:B------:R-:W-:Y:S02]  /*17060*/  @!P1 PRMT R203, R155, 0x5410, RZ ;  /* 0x000054109bcb9816 */ /* 0x000fe400000000ff */
[----:B------:R-:W-:Y:S02]  /*17070*/  ISETP.LE.U32.AND P6, PT, R2, UR23, PT ;  /* 0x0000001702007c0c */ /* 0x000fe4000bfc3070 */
[----:B------:R-:W-:Y:S01]  /*17080*/  @!P4 PRMT R206, R156, 0x5410, RZ ;  /* 0x000054109ccec816 */ /* 0x000fe200000000ff */
[----:B------:R-:W-:Y:S01]  /*17090*/  MUFU.EX2 R2, R86 ;  /* 0x0000005600027308 */ /* 0x000fe20000000800 */
[----:B------:R-:W-:-:S02]  /*170a0*/  ISETP.LE.U32.AND P1, PT, R3, UR23, PT ;  /* 0x0000001703007c0c */ /* 0x000fc4000bf23070 */
[----:B------:R-:W-:Y:S01]  /*170b0*/  ISETP.LE.U32.AND P4, PT, R5, UR23, PT ;  /* 0x0000001705007c0c */ /* 0x000fe2000bf83070 */
[----:B------:R-:W-:Y:S01]  /*170c0*/  FADD.FTZ R6, R61, R7 ;  /* 0x000000073d067221 */ /* 0x000fe20000010000 */
[----:B---3--:R-:W-:-:S03]  /*170d0*/  F2FP.F16.F32.PACK_AB R5, R248, R215 ;  /* 0x000000d7f805723e */ /* 0x008fc600000000ff */
[----:B------:R-:W1:Y:S01]  /*170e0*/  MUFU.EX2 R3, R88 ;  /* 0x0000005800037308 */ /* 0x000e620000000800 */
[----:B------:R-:W-:Y:S01]  /*170f0*/  FADD.FTZ R7, R50, R4 ;  /* 0x0000000432077221 */ /* 0x000fe20000010000 */
[----:B------:R-:W-:Y:S02]  /*17100*/  LOP3.LUT R4, R0, 0xffff, RZ, 0xc0, !PT ;  /* 0x0000ffff00047812 */ /* 0x000fe400078ec0ff */
[C---:B------:R-:W-:Y:S02]  /*17110*/  PRMT R202, R5.reuse, 0x7610, R202 ;  /* 0x0000761005ca7816 */ /* 0x040fe400000000ca */
[----:B------:R-:W-:Y:S02]  /*17120*/  SHF.R.U32.HI R4, RZ, 0x8, R4 ;  /* 0x00000008ff047819 */ /* 0x000fe40000011604 */
[----:B------:R-:W-:Y:S01]  /*17130*/  PRMT R201, R5, 0x7632, R201 ;  /* 0x0000763205c97816 */ /* 0x000fe200000000c9 */
[----:B------:R-:W-:Y:S01]  /*17140*/  @!P3 HADD2 R157, -R202.H0_H0, -RZ.H0_H0 ;  /* 0xa00000ffca9db230 */ /* 0x000fe20000000900 */
[----:B------:R-:W-:-:S02]  /*17150*/  LOP3.LUT R4, R4, 0xffff, RZ, 0xc0, !PT ;  /* 0x0000ffff04047812 */ /* 0x000fc400078ec0ff */
[----:B------:R-:W-:Y:S02]  /*17160*/  PRMT R153, R202, 0x5410, R201 ;  /* 0x00005410ca997816 */ /* 0x000fe400000000c9 */
[----:B------:R-:W-:Y:S02]  /*17170*/  @!P3 PRMT R202, R157, 0x5410, RZ ;  /* 0x000054109dcab816 */ /* 0x000fe400000000ff */
[----:B------:R-:W-:Y:S01]  /*17180*/  ISETP.LE.U32.AND P3, PT, R4, UR23, PT ;  /* 0x0000001704007c0c */ /* 0x000fe2000bf63070 */
[----:B-1----:R-:W-:Y:S01]  /*17190*/  FADD.FTZ R4, R3, R9 ;  /* 0x0000000903047221 */ /* 0x002fe20000010000 */
[C---:B------:R-:W-:Y:S01]  /*171a0*/  F2FP.F16.F32.PACK_AB R21, R2.reuse, R3 ;  /* 0x000000030215723e */ /* 0x040fe200000000ff */
[----:B------:R-:W-:Y:S02]  /*171b0*/  FADD.FTZ R3, R63, R6 ;  /* 0x000000063f037221 */ /* 0x000fe40000010000 */
[----:B------:R1:W3:Y:S01]  /*171c0*/  LDL.LU.S16 R63, [R1+0x70] ;  /* 0x00007000013f7983 */ /* 0x0002e20000300600 */
[----:B------:R-:W-:Y:S08]  /*171d0*/  MUFU.EX2 R236, R101 ;  /* 0x0000006500ec7308 */ /* 0x000ff00000000800 */
[----:B------:R-:W1:Y:S01]  /*171e0*/  MUFU.EX2 R249, R100 ;  /* 0x0000006400f97308 */ /* 0x000e620000000800 */
[----:B------:R-:W-:Y:S01]  /*171f0*/  FADD.FTZ R4, R2, R4 ;  /* 0x0000000402047221 */ /* 0x000fe20000010000 */
[----:B------:R-:W-:-:S06]  /*17200*/  IMAD.MOV.U32 R231, RZ, RZ, R230 ;  /* 0x000000ffffe77224 */ /* 0x000fcc00078e00e6 */
[----:B------:R-:W-:Y:S01]  /*17210*/  MUFU.EX2 R239, R197 ;  /* 0x000000c500ef7308 */ /* 0x000fe20000000800 */
[----:B------:R-:W-:Y:S02]  /*17220*/  IMAD.MOV.U32 R91, RZ, RZ, R228 ;  /* 0x000000ffff5b7224 */ /* 0x000fe400078e00e4 */
[----:B------:R-:W-:-:S05]  /*17230*/  @!P6 HADD2 R160, -R201.H0_H0, -RZ.H0_H0 ;  /* 0xa00000ffc9a0e230 */ /* 0x000fca0000000900 */
[----:B------:R-:W-:Y:S01]  /*17240*/  MUFU.EX2 R252, R102 ;  /* 0x0000006600fc7308 */ /* 0x000fe20000000800 */
[----:B-1----:R-:W-:Y:S01]  /*17250*/  F2FP.F16.F32.PACK_AB R2, R249, R236 ;  /* 0x000000ecf902723e */ /* 0x002fe200000000ff */
[----:B------:R-:W-:-:S06]  /*17260*/  FADD.FTZ R6, R75, R3 ;  /* 0x000000034b067221 */ /* 0x000fcc0000010000 */
[----:B------:R-:W-:Y:S01]  /*17270*/  MUFU.EX2 R221, R221 ;  /* 0x000000dd00dd7308 */ /* 0x000fe20000000800 */
[----:B------:R-:W-:Y:S01]  /*17280*/  PRMT R199, R2, 0x7632, R199 ;  /* 0x0000763202c77816 */ /* 0x000fe200000000c7 */
[----:B------:R-:W-:Y:S01]  /*17290*/  FADD.FTZ R5, R52, R7 ;  /* 0x0000000734057221 */ /* 0x000fe20000010000 */
[----:B------:R-:W-:Y:S01]  /*172a0*/  PRMT R200, R2, 0x7610, R200 ;  /* 0x0000761002c87816 */ /* 0x000fe200000000c8 */
[----:B------:R1:W4:Y:S04]  /*172b0*/  LDL.LU.S16 R57, [R1+0x74] ;  /* 0x0000740001397983 */ /* 0x0003280000300600 */
[----:B------:R-:W1:Y:S01]  /*172c0*/  MUFU.EX2 R230, R225 ;  /* 0x000000e100e67308 */ /* 0x000e620000000800 */
[----:B------:R-:W-:Y:S01]  /*172d0*/  @!P2 HADD2 R158, -R199.H0_H0, -RZ.H0_H0 ;  /* 0xa00000ffc79ea230 */ /* 0x000fe20000000900 */
[----:B------:R-:W-:Y:S01]  /*172e0*/  LOP3.LUT R2, R0, 0xff, RZ, 0xc0, !PT ;  /* 0x000000ff00027812 */ /* 0x000fe200078ec0ff */
[----:B------:R-:W-:Y:S01]  /*172f0*/  @!P5 HADD2 R159, -R200.H0_H0, -RZ.H0_H0 ;  /* 0xa00000ffc89fd230 */ /* 0x000fe20000000900 */
[----:B------:R-:W-:-:S04]  /*17300*/  PRMT R151, R200, 0x5410, R199 ;  /* 0x00005410c8977816 */ /* 0x000fc800000000c7 */
[----:B------:R-:W1:Y:S01]  /*17310*/  MUFU.EX2 R228, R103 ;  /* 0x0000006700e47308 */ /* 0x000e620000000800 */
[----:B------:R-:W-:Y:S02]  /*17320*/  @!P2 PRMT R199, R158, 0x5410, RZ ;  /* 0x000054109ec7a816 */ /* 0x000fe400000000ff */
[----:B------:R-:W-:Y:S01]  /*17330*/  @!P6 PRMT R201, R160, 0x5410, RZ ;  /* 0x00005410a0c9e816 */ /* 0x000fe200000000ff */
[----:B------:R-:W-:Y:S01]  /*17340*/  IMAD.MOV.U32 R134, RZ, RZ, R91 ;  /* 0x000000ffff867224 */ /* 0x000fe200078e005b */
[----:B------:R-:W-:Y:S01]  /*17350*/  ISETP.LE.U32.AND P2, PT, R2, UR23, PT ;  /* 0x0000001702007c0c */ /* 0x000fe2000bf43070 */
[----:B------:R-:W-:Y:S01]  /*17360*/  FADD.FTZ R11, R76, R6 ;  /* 0x000000064c0b7221 */ /* 0x000fe20000010000 */
[----:B------:R-:W-:Y:S01]  /*17370*/  SHF.R.U32.HI R2, RZ, 0x18, R0 ;  /* 0x00000018ff027819 */ /* 0x000fe20000011600 */
[----:B------:R-:W-:Y:S01]  /*17380*/  FADD.FTZ R5, R15, R5 ;  /* 0x000000050f057221 */ /* 0x000fe20000010000 */
[----:B------:R-:W-:Y:S01]  /*17390*/  @!P5 PRMT R200, R159, 0x5410, RZ ;  /* 0x000054109fc8d816 */ /* 0x000fe200000000ff */
[----:B------:R2:W4:Y:S01]  /*173a0*/  LDL.LU.S16 R61, [R1+0x78] ;  /* 0x00007800013d7983 */ /* 0x0005220000300600 */
[----:B------:R-:W-:-:S02]  /*173b0*/  ISETP.LE.U32.AND P5, PT, R2, UR23, PT ;  /* 0x0000001702007c0c */ /* 0x000fc4000bfa3070 */
[----:B-1----:R-:W-:Y:S01]  /*173c0*/  F2FP.F16.F32.PACK_AB R2, R230, R239 ;  /* 0x000000efe602723e */ /* 0x002fe200000000ff */
[----:B------:R1:W-:Y:S01]  /*173d0*/  MUFU.EX2 R225, R198 ;  /* 0x000000c600e17308 */ /* 0x0003e20000000800 */
[----:B------:R-:W-:Y:S01]  /*173e0*/  SHF.R.U32.HI R0, RZ, 0x10, R0 ;  /* 0x00000010ff007819 */ /* 0x000fe20000011600 */
[----:B------:R-:W-:Y:S01]  /*173f0*/  IMAD.MOV.U32 R91, RZ, RZ, R224 ;  /* 0x000000ffff5b7224 */ /* 0x000fe200078e00e0 */
[----:B------:R2:W4:Y:S02]  /*17400*/  LDL.LU.S16 R60, [R1+0x7c] ;  /* 0x00007c00013c7983 */ /* 0x0005240000300600 */
[----:B------:R-:W-:Y:S02]  /*17410*/  LOP3.LUT R0, R0, 0xff, RZ, 0xc0, !PT ;  /* 0x000000ff00007812 */ /* 0x000fe400078ec0ff */
[----:B------:R-:W-:Y:S02]  /*17420*/  PRMT R197, R2, 0x7632, R197 ;  /* 0x0000763202c57816 */ /* 0x000fe400000000c5 */
[----:B------:R-:W-:-:S02]  /*17430*/  ISETP.LE.U32.AND P6, PT, R0, UR23, PT ;  /* 0x0000001700007c0c */ /* 0x000fc4000bfc3070 */
[----:B-1----:R-:W-:Y:S02]  /*17440*/  PRMT R198, R2, 0x7610, R198 ;  /* 0x0000761002c67816 */ /* 0x002fe400000000c6 */
[----:B------:R-:W-:-:S03]  /*17450*/  LOP3.LUT R0, R8, 0xff, RZ, 0xc0, !PT ;  /* 0x000000ff08007812 */ /* 0x000fc600078ec0ff */
[----:B------:R-:W-:Y:S01]  /*17460*/  @!P2 HADD2 R162, -R198.H0_H0, -RZ.H0_H0 ;  /* 0xa00000ffc6a2a230 */ /* 0x000fe20000000900 */
[----:B------:R-:W-:-:S04]  /*17470*/  PRMT R156, R198, 0x5410, R197 ;  /* 0x00005410c69c7816 */ /* 0x000fc800000000c5 */
[----:B------:R-:W-:Y:S02]  /*17480*/  @!P2 PRMT R198, R162, 0x5410, RZ ;  /* 0x00005410a2c6a816 */ /* 0x000fe400000000ff */
[----:B------:R-:W-:Y:S02]  /*17490*/  ISETP.LE.U32.AND P2, PT, R0, UR23, PT ;  /* 0x0000001700007c0c */ /* 0x000fe4000bf43070 */
[----:B------:R-:W-:-:S04]  /*174a0*/  F2FP.F16.F32.PACK_AB R0, R228, R252 ;  /* 0x000000fce400723e */ /* 0x000fc800000000ff */
[C---:B------:R-:W-:Y:S02]  /*174b0*/  PRMT R196, R0.reuse, 0x7610, R196 ;  /* 0x0000761000c47816 */ /* 0x040fe400000000c4 */
[----:B------:R-:W-:Y:S02]  /*174c0*/  PRMT R195, R0, 0x7632, R195 ;  /* 0x0000763200c37816 */ /* 0x000fe400000000c3 */
[----:B------:R-:W-:Y:S01]  /*174d0*/  SHF.R.U32.HI R0, RZ, 0x8, R10 ;  /* 0x00000008ff007819 */ /* 0x000fe2000001160a */
[----:B------:R-:W-:Y:S01]  /*174e0*/  @!P3 HADD2 R161, -R197.H0_H0, -RZ.H0_H0 ;  /* 0xa00000ffc5a1b230 */ /* 0x000fe20000000900 */
[----:B------:R-:W1:Y:S02]  /*174f0*/  MUFU.EX2 R2, R84 ;  /* 0x0000005400027308 */ /* 0x000e640000000800 */
[----:B------:R-:W-:Y:S02]  /*17500*/  LOP3.LUT R0, R0, 0xffff, RZ, 0xc0, !PT ;  /* 0x0000ffff00007812 */ /* 0x000fe400078ec0ff */
[----:B------:R-:W-:-:S02]  /*17510*/  @!P3 PRMT R197, R161, 0x5410, RZ ;  /* 0x00005410a1c5b816 */ /* 0x000fc400000000ff */
[----:B------:R-:W-:Y:S02]  /*17520*/  ISETP.LE.U32.AND P3, PT, R0, UR23, PT ;  /* 0x0000001700007c0c */ /* 0x000fe4000bf63070 */
[----:B------:R-:W1:Y:S08]  /*17530*/  MUFU.EX2 R0, R82 ;  /* 0x0000005200007308 */ /* 0x000e700000000800 */
[----:B------:R-:W-:Y:S01]  /*17540*/  MUFU.EX2 R224, R96 ;  /* 0x0000006000e07308 */ /* 0x000fe20000000800 */
[----:B-1----:R-:W-:Y:S01]  /*17550*/  FADD.FTZ R4, R2, R4 ;  /* 0x0000000402047221 */ /* 0x002fe20000010000 */
[----:B------:R-:W-:Y:S01]  /*17560*/  FADD.FTZ R10, R31, R5 ;  /* 0x000000051f0a7221 */ /* 0x000fe20000010000 */
[----:B------:R-:W-:-:S02]  /*17570*/  F2FP.F16.F32.PACK_AB R3, R221, R225 ;  /* 0x000000e1dd03723e */ /* 0x000fc400000000ff */
[C---:B------:R-:W-:Y:S01]  /*17580*/  F2FP.F16.F32.PACK_AB R15, R0.reuse, R2 ;  /* 0x00000002000f723e */ /* 0x040fe200000000ff */
[----:B------:R-:W-:Y:S01]  /*17590*/  FADD.FTZ R14, R0, R4 ;  /* 0x00000004000e7221 */ /* 0x000fe20000010000 */
[----:B------:R-:W-:Y:S02]  /*175a0*/  PRMT R194, R3, 0x7610, R194 ;  /* 0x0000761003c27816 */ /* 0x000fe400000000c2 */
[----:B--2---:R-:W-:Y:S01]  /*175b0*/  LOP3.LUT R12, R251, UR21, R140, 0x96, !PT ;  /* 0x00000015fb0c7c12 */ /* 0x004fe2000f8e968c */
[----:B------:R-:W-:Y:S02]  /*175c0*/  IMAD.MOV.U32 R251, RZ, RZ, R135 ;  /* 0x000000fffffb7224 */ /* 0x000fe400078e0087 */
[----:B------:R-:W-:Y:S02]  /*175d0*/  IMAD.MOV.U32 R135, RZ, RZ, R136 ;  /* 0x000000ffff877224 */ /* 0x000fe400078e0088 */
[----:B------:R-:W-:Y:S02]  /*175e0*/  IMAD.MOV.U32 R136, RZ, RZ, R220 ;  /* 0x000000ffff887224 */ /* 0x000fe400078e00dc */
[----:B------:R-:W1:Y:S01]  /*175f0*/  MUFU.EX2 R220, R94 ;  /* 0x0000005e00dc7308 */ /* 0x000e620000000800 */
[----:B------:R-:W-:Y:S01]  /*17600*/  IMAD.WIDE.U32 R6, R12, -0x2daee0ad, RZ ;  /* 0xd2511f530c067825 */ /* 0x000fe200078e00ff */
[----:B------:R-:W-:-:S04]  /*17610*/  LOP3.LUT R13, R131, UR19, R250, 0x96, !PT ;  /* 0x00000013830d7c12 */ /* 0x000fc8000f8e96fa */
[----:B------:R-:W-:Y:S01]  /*17620*/  LOP3.LUT R0, R7, UR18, R240, 0x96, !PT ;  /* 0x0000001207007c12 */ /* 0x000fe2000f8e96f0 */
[----:B------:R-:W-:-:S04]  /*17630*/  IMAD.WIDE.U32 R8, R13, -0x2daee0ad, RZ ;  /* 0xd2511f530d087825 */ /* 0x000fc800078e00ff */
[----:B------:R-:W-:Y:S01]  /*17640*/  IMAD.WIDE.U32 R4, R0, -0x326172a9, RZ ;  /* 0xcd9e8d5700047825 */ /* 0x000fe200078e00ff */
[----:B------:R-:W-:Y:S02]  /*17650*/  LOP3.LUT R0, R9, UR16, R6, 0x96, !PT ;  /* 0x0000001009007c12 */ /* 0x000fe4000f8e9606 */
[----:B------:R-:W-:Y:S02]  /*17660*/  PRMT R193, R3, 0x7632, R193 ;  /* 0x0000763203c17816 */ /* 0x000fe400000000c1 */
[----:B------:R-:W-:Y:S01]  /*17670*/  LOP3.LUT R2, R5, UR17, R130, 0x96, !PT ;  /* 0x0000001105027c12 */ /* 0x000fe2000f8e9682 */
[----:B------:R-:W-:Y:S01]  /*17680*/  IMAD.WIDE.U32 R6, R0, -0x326172a9, RZ ;  /* 0xcd9e8d5700067825 */ /* 0x000fe200078e00ff */
[----:B-1----:R-:W-:-:S04]  /*17690*/  F2FP.F16.F32.PACK_AB R3, R220, R224 ;  /* 0x000000e0dc03723e */ /* 0x002fc800000000ff */
[C---:B------:R-:W-:Y:S02]  /*176a0*/  PRMT R192, R3.reuse, 0x7610, R192 ;  /* 0x0000761003c07816 */ /* 0x040fe400000000c0 */
[----:B------:R-:W-:Y:S01]  /*176b0*/  PRMT R191, R3, 0x7632, R191 ;  /* 0x0000763203bf7816 */ /* 0x000fe200000000bf */
[----:B------:R-:W-:Y:S01]  /*176c0*/  IMAD.WIDE.U32 R2, R2, -0x2daee0ad, RZ ;  /* 0xd2511f5302027825 */ /* 0x000fe200078e00ff */
[----:B------:R-:W-:-:S04]  /*176d0*/  LOP3.LUT R0, R7, UR15, R4, 0x96, !PT ;  /* 0x0000000f07007c12 */ /* 0x000fc8000f8e9604 */
[----:B------:R-:W-:Y:S01]  /*176e0*/  LOP3.LUT R3, R3, UR14, R8, 0x96, !PT ;  /* 0x0000000e03037c12 */ /* 0x000fe2000f8e9608 */
[----:B------:R-:W-:Y:S01]  /*176f0*/  IMAD.WIDE.U32 R8, R0, -0x2daee0ad, RZ ;  /* 0xd2511f5300087825 */ /* 0x000fe200078e00ff */
[C---:B------:R-:W-:Y:S02]  /*17700*/  PRMT R27, R23.reuse, 0x7610, R27 ;  /* 0x00007610171b7816 */ /* 0x040fe4000000001b */
[----:B------:R-:W-:Y:S02]  /*17710*/  PRMT R26, R23, 0x7632, R26 ;  /* 0x00007632171a7816 */ /* 0x000fe4000000001a */
[----:B------:R-:W-:Y:S01]  /*17720*/  LOP3.LUT R2, R9, UR12, R2, 0x96, !PT ;  /* 0x0000000c09027c12 */ /* 0x000fe2000f8e9602 */
[----:B------:R1:W2:Y:S01]  /*17730*/  LDL.LU.S16 R23, [R1+0x84] ;  /* 0x0000840001177983 */ /* 0x0002a20000300600 */
[----:B------:R-:W-:-:S04]  /*17740*/  IMAD.WIDE.U32 R4, R3, -0x326172a9, RZ ;  /* 0xcd9e8d5703047825 */ /* 0x000fc800078e00ff */
[----:B------:R-:W-:-:S04]  /*17750*/  IMAD.WIDE.U32 R2, R2, -0x326172a9, RZ ;  /* 0xcd9e8d5702027825 */ /* 0x000fc800078e00ff */
[----:B------:R-:W-:Y:S01]  /*17760*/  @!P5 HADD2 R163, -R195.H0_H0, -RZ.H0_H0 ;  /* 0xa00000ffc3a3d230 */ /* 0x000fe20000000900 */
[----:B------:R-:W-:Y:S02]  /*17770*/  LOP3.LUT R0, R3, UR39, R4, 0x96, !PT ;  /* 0x0000002703007c12 */ /* 0x000fe4000f8e9604 */
[----:B------:R-:W-:Y:S02]  /*17780*/  PRMT R157, R196, 0x5410, R195 ;  /* 0x00005410c49d7816 */ /* 0x000fe400000000c3 */
[----:B------:R-:W-:Y:S02]  /*17790*/  LOP3.LUT R4, R0, 0xff, RZ, 0xc0, !PT ;  /* 0x000000ff00047812 */ /* 0x000fe400078ec0ff */
[----:B------:R-:W-:Y:S02]  /*177a0*/  @!P5 PRMT R195, R163, 0x5410, RZ ;  /* 0x00005410a3c3d816 */ /* 0x000fe400000000ff */
[----:B------:R-:W-:Y:S02]  /*177b0*/  ISETP.LE.U32.AND P5, PT, R4, UR23, PT ;  /* 0x0000001704007c0c */ /* 0x000fe4000bfa3070 */
[----:B------:R-:W-:Y:S01]  /*177c0*/  LOP3.LUT R4, R0, 0xffff, RZ, 0xc0, !PT ;  /* 0x0000ffff00047812 */ /* 0x000fe200078ec0ff */
[----:B------:R-:W-:-:S03]  /*177d0*/  @!P4 HADD2 R166, -R194.H0_H0, -RZ.H0_H0 ;  /* 0xa00000ffc2a6c230 */ /* 0x000fc60000000900 */
[----:B------:R-:W-:Y:S02]  /*177e0*/  SHF.R.U32.HI R4, RZ, 0x8, R4 ;  /* 0x00000008ff047819 */ /* 0x000fe40000011604 */
[----:B------:R-:W-:Y:S02]  /*177f0*/  PRMT R154, R194, 0x5410, R193 ;  /* 0x00005410c29a7816 */ /* 0x000fe400000000c1 */
[----:B------:R-:W-:Y:S01]  /*17800*/  LOP3.LUT R4, R4, 0xffff, RZ, 0xc0, !PT ;  /* 0x0000ffff04047812 */ /* 0x000fe200078ec0ff */
[----:B------:R-:W-:Y:S01]  /*17810*/  @!P6 HADD2 R164, -R196.H0_H0, -RZ.H0_H0 ;  /* 0xa00000ffc4a4e230 */ /* 0x000fe20000000900 */
[----:B------:R-:W-:Y:S02]  /*17820*/  @!P4 PRMT R194, R166, 0x5410, RZ ;  /* 0x00005410a6c2c816 */ /* 0x000fe400000000ff */
[----:B------:R-:W-:Y:S02]  /*17830*/  ISETP.LE.U32.AND P4, PT, R4, UR23, PT ;  /* 0x0000001704007c0c */ /* 0x000fe4000bf83070 */
[----:B------:R-:W-:-:S02]  /*17840*/  SHF.R.U32.HI R4, RZ, 0x10, R0 ;  /* 0x00000010ff047819 */ /* 0x000fc40000011600 */
[----:B------:R-:W-:Y:S01]  /*17850*/  SHF.R.U32.HI R0, RZ, 0x18, R0 ;  /* 0x00000018ff007819 */ /* 0x000fe20000011600 */
[----:B------:R-:W-:Y:S01]  /*17860*/  @!P3 HADD2 R165, -R193.H0_H0, -RZ.H0_H0 ;  /* 0xa00000ffc1a5b230 */ /* 0x000fe20000000900 */
[----:B------:R-:W-:Y:S02]  /*17870*/  @!P6 PRMT R196, R164, 0x5410, RZ ;  /* 0x00005410a4c4e816 */ /* 0x000fe400000000ff */
[----:B------:R-:W-:Y:S02]  /*17880*/  ISETP.LE.U32.AND P6, PT, R0, UR23, PT ;  /* 0x0000001700007c0c */ /* 0x000fe4000bfc3070 */
[----:B------:R-:W-:Y:S02]  /*17890*/  LOP3.LUT R0, R2, 0xff, RZ, 0xc0, !PT ;  /* 0x000000ff02007812 */ /* 0x000fe400078ec0ff */
[----:B------:R-:W-:Y:S02]  /*178a0*/  @!P3 PRMT R193, R165, 0x5410, RZ ;  /* 0x00005410a5c1b816 */ /* 0x000fe400000000ff */
[----:B------:R-:W-:-:S02]  /*178b0*/  ISETP.LE.U32.AND P3, PT, R0, UR23, PT ;  /* 0x0000001700007c0c */ /* 0x000fc4000bf63070 */
[C---:B------:R-:W-:Y:S01]  /*178c0*/  PRMT R75, R28.reuse, 0x7610, R75 ;  /* 0x000076101c4b7816 */ /* 0x040fe2000000004b */
[----:B------:R-:W-:Y:S01]  /*178d0*/  FADD.FTZ R7, R69, R11 ;  /* 0x0000000b45077221 */ /* 0x000fe20000010000 */
[----:B------:R-:W-:-:S04]  /*178e0*/  PRMT R74, R28, 0x7632, R74 ;  /* 0x000076321c4a7816 */ /* 0x000fc8000000004a */
[----:B------:R-:W-:-:S05]  /*178f0*/  PRMT R31, R75, 0x5410, R74 ;  /* 0x000054104b1f7816 */ /* 0x000fca000000004a */
[----:B---3--:R-:W-:-:S05]  /*17900*/  @!P3 HADD2 R63, -R75.H0_H0, -RZ.H0_H0 ;  /* 0xa00000ff4b3fb230 */ /* 0x008fca0000000900 */
[----:B------:R-:W-:-:S04]  /*17910*/  PRMT R11, R63, 0x7610, R11 ;  /* 0x000076103f0b7816 */ /* 0x000fc8000000000b */
[----:B------:R-:W-:Y:S02]  /*17920*/  @!P3 PRMT R75, R11, 0x5410, RZ ;  /* 0x000054100b4bb816 */ /* 0x000fe400000000ff */
[----:B------:R1:W3:Y:S01]  /*17930*/  LDL.LU.S16 R11, [R1+0x80] ;  /* 0x00008000010b7983 */ /* 0x0002e20000300600 */
[----:B------:R-:W-:Y:S01]  /*17940*/  SHF.R.U32.HI R0, RZ, 0x10, R2 ;  /* 0x00000010ff007819 */ /* 0x000fe20000011602 */
[----:B------:R-:W-:Y:S01]  /*17950*/  @!P5 HADD2 R169, -R27.H0_H0, -RZ.H0_H0 ;  /* 0xa00000ff1ba9d230 */ /* 0x000fe20000000900 */
[----:B------:R-:W-:Y:S01]  /*17960*/  LOP3.LUT R3, R2, 0xffff, RZ, 0xc0, !PT ;  /* 0x0000ffff02037812 */ /* 0x000fe200078ec0ff */
[----:B------:R-:W-:Y:S01]  /*17970*/  @!P2 HADD2 R168, -R192.H0_H0, -RZ.H0_H0 ;  /* 0xa00000ffc0a8a230 */ /* 0x000fe20000000900 */
[----:B------:R-:W-:Y:S02]  /*17980*/  LOP3.LUT R0, R0, 0xff, RZ, 0xc0, !PT ;  /* 0x000000ff00007812 */ /* 0x000fe400078ec0ff */
[----:B------:R-:W-:Y:S02]  /*17990*/  PRMT R50, R27, 0x5410, R26 ;  /* 0x000054101b327816 */ /* 0x000fe4000000001a */
[----:B------:R-:W-:-:S02]  /*179a0*/  LOP3.LUT R4, R4, 0xff, RZ, 0xc0, !PT ;  /* 0x000000ff04047812 */ /* 0x000fc400078ec0ff */
[----:B------:R-:W-:Y:S02]  /*179b0*/  @!P5 PRMT R27, R169, 0x5410, RZ ;  /* 0x00005410a91bd816 */ /* 0x000fe400000000ff */
[----:B------:R-:W-:Y:S02]  /*179c0*/  LOP3.LUT R6, R5, UR13, R6, 0x96, !PT ;  /* 0x0000000d05067c12 */ /* 0x000fe4000f8e9606 */
[----:B------:R-:W-:Y:S02]  /*179d0*/  ISETP.LE.U32.AND P5, PT, R0, UR23, PT ;  /* 0x0000001700007c0c */ /* 0x000fe4000bfa3070 */
[----:B------:R-:W-:Y:S02]  /*179e0*/  PRMT R155, R192, 0x5410, R191 ;  /* 0x00005410c09b7816 */ /* 0x000fe400000000bf */
[----:B------:R-:W-:Y:S01]  /*179f0*/  SHF.R.U32.HI R0, RZ, 0x8, R3 ;  /* 0x00000008ff007819 */ /* 0x000fe20000011603 */
[----:B------:R-:W-:Y:S01]  /*17a00*/  @!P4 HADD2 R170, -R26.H0_H0, -RZ.H0_H0 ;  /* 0xa00000ff1aaac230 */ /* 0x000fe20000000900 */
[----:B------:R-:W-:-:S02]  /*17a10*/  @!P2 PRMT R192, R168, 0x5410, RZ ;  /* 0x00005410a8c0a816 */ /* 0x000fc400000000ff */
[----:B------:R-:W-:Y:S02]  /*17a20*/  ISETP.LE.U32.AND P2, PT, R4, UR23, PT ;  /* 0x0000001704007c0c */ /* 0x000fe4000bf43070 */
[----:B------:R-:W-:Y:S01]  /*17a30*/  SHF.R.U32.HI R4, RZ, 0x18, R2 ;  /* 0x00000018ff047819 */ /* 0x000fe20000011602 */
[----:B------:R-:W-:Y:S01]  /*17a40*/  IMAD.WIDE.U32 R2, R6, -0x2daee0ad, RZ ;  /* 0xd2511f5306027825 */ /* 0x000fe200078e00ff */
[----:B------:R-:W-:-:S03]  /*17a50*/  LOP3.LUT R0, R0, 0xffff, RZ, 0xc0, !PT ;  /* 0x0000ffff00007812 */ /* 0x000fc600078ec0ff */
[----:B------:R-:W-:Y:S01]  /*17a60*/  @!P1 HADD2 R167, -R191.H0_H0, -RZ.H0_H0 ;  /* 0xa00000ffbfa79230 */ /* 0x000fe20000000900 */
[----:B------:R-:W-:Y:S02]  /*17a70*/  @!P4 PRMT R26, R170, 0x5410, RZ ;  /* 0x00005410aa1ac816 */ /* 0x000fe400000000ff */
[----:B------:R-:W-:Y:S02]  /*17a80*/  ISETP.LE.U32.AND P4, PT, R0, UR23, PT ;  /* 0x0000001700007c0c */ /* 0x000fe4000bf83070 */
[----:B------:R-:W-:Y:S02]  /*17a90*/  LOP3.LUT R0, R3, UR40, R8, 0x96, !PT ;  /* 0x0000002803007c12 */ /* 0x000fe4000f8e9608 */
[----:B------:R-:W-:Y:S02]  /*17aa0*/  PRMT R24, R66, 0x7632, R24 ;  /* 0x0000763242187816 */ /* 0x000fe40000000018 */
[----:B------:R-:W-:Y:S02]  /*17ab0*/  @!P1 PRMT R191, R167, 0x5410, RZ ;  /* 0x00005410a7bf9816 */ /* 0x000fe400000000ff */
[----:B------:R-:W-:-:S02]  /*17ac0*/  ISETP.LE.U32.AND P1, PT, R4, UR23, PT ;  /* 0x0000001704007c0c */ /* 0x000fc4000bf23070 */
[----:B------:R-:W-:Y:S01]  /*17ad0*/  SHF.R.U32.HI R4, RZ, 0x10, R0 ;  /* 0x00000010ff047819 */ /* 0x000fe20000011600 */
[----:B------:R-:W-:Y:S01]  /*17ae0*/  @!P6 HADD2 R171, -R24.H0_H0, -RZ.H0_H0 ;  /* 0xa00000ff18abe230 */ /* 0x000fe20000000900 */
[----:B------:R-:W-:Y:S02]  /*17af0*/  PRMT R25, R66, 0x7610, R25 ;  /* 0x0000761042197816 */ /* 0x000fe40000000019 */
[----:B------:R-:W-:Y:S02]  /*17b00*/  LOP3.LUT R4, R4, 0xff, RZ, 0xc0, !PT ;  /* 0x000000ff04047812 */ /* 0x000fe400078ec0ff */
[----:B------:R-:W-:Y:S02]  /*17b10*/  PRMT R49, R25, 0x5410, R24 ;  /* 0x0000541019317816 */ /* 0x000fe40000000018 */
[----:B------:R-:W-:Y:S02]  /*17b20*/  @!P6 PRMT R24, R171, 0x5410, RZ ;  /* 0x00005410ab18e816 */ /* 0x000fe400000000ff */
[----:B------:R-:W-:-:S02]  /*17b30*/  ISETP.LE.U32.AND P6, PT, R4, UR23, PT ;  /* 0x0000001704007c0c */ /* 0x000fc4000bfc3070 */
[----:B------:R-:W-:Y:S01]  /*17b40*/  LOP3.LUT R4, R0, 0xffff, RZ, 0xc0, !PT ;  /* 0x0000ffff00047812 */ /* 0x000fe200078ec0ff */
[----:B------:R-:W1:Y:S03]  /*17b50*/  MUFU.EX2 R5, R81 ;  /* 0x0000005100057308 */ /* 0x000e660000000800 */
[----:B------:R-:W-:Y:S01]  /*17b60*/  SHF.R.U32.HI R6, RZ, 0x8, R4 ;  /* 0x00000008ff067819 */ /* 0x000fe20000011604 */
[----:B----4-:R-:W-:-:S04]  /*17b70*/  @!P2 HADD2 R73, -R25.H0_H0, -RZ.H0_H0 ;  /* 0xa00000ff1949a230 */ /* 0x010fc80000000900 */
[----:B------:R-:W4:Y:S01]  /*17b80*/  MUFU.EX2 R4, R80 ;  /* 0x0000005000047308 */ /* 0x000f220000000800 */
[----:B------:R-:W-:Y:S02]  /*17b90*/  PRMT R12, R73, 0x7610, R12 ;  /* 0x00007610490c7816 */ /* 0x000fe4000000000c */
[----:B------:R-:W-:Y:S02]  /*17ba0*/  LOP3.LUT R6, R6, 0xffff, RZ, 0xc0, !PT ;  /* 0x0000ffff06067812 */ /* 0x000fe400078ec0ff */
[----:B------:R-:W-:Y:S02]  /*17bb0*/  @!P2 PRMT R25, R12, 0x5410, RZ ;  /* 0x000054100c19a816 */ /* 0x000fe400000000ff */
[----:B------:R-:W-:Y:S01]  /*17bc0*/  ISETP.LE.U32.AND P2, PT, R6, UR23, PT ;  /* 0x0000001706007c0c */ /* 0x000fe2000bf43070 */
[----:B-1----:R-:W-:Y:S01]  /*17bd0*/  FADD.FTZ R6, R5, R14 ;  /* 0x0000000e05067221 */ /* 0x002fe20000010000 */
[----:B------:R-:W-:Y:S02]  /*17be0*/  PRMT R190, R68, 0x7610, R190 ;  /* 0x0000761044be7816 */ /* 0x000fe400000000be */
[C---:B----4-:R-:W-:Y:S01]  /*17bf0*/  F2FP.F16.F32.PACK_AB R13, R4.reuse, R5 ;  /* 0x00000005040d723e */ /* 0x050fe200000000ff */
[----:B------:R-:W-:Y:S01]  /*17c00*/  FADD.FTZ R12, R4, R6 ;  /* 0x00000006040c7221 */ /* 0x000fe20000010000 */
[----:B------:R-:W-:-:S02]  /*17c10*/  LOP3.LUT R4, R0, 0xff, RZ, 0xc0, !PT ;  /* 0x000000ff00047812 */ /* 0x000fc400078ec0ff */
[----:B------:R-:W-:Y:S02]  /*17c20*/  PRMT R189, R68, 0x7632, R189 ;  /* 0x0000763244bd7816 */ /* 0x000fe400000000bd */
[----:B------:R-:W-:Y:S01]  /*17c30*/  ISETP.LE.U32.AND P3, PT, R4, UR23, PT ;  /* 0x0000001704007c0c */ /* 0x000fe2000bf63070 */
[----:B------:R-:W-:Y:S02]  /*17c40*/  @!P4 HADD2 R57, -R74.H0_H0, -RZ.H0_H0 ;  /* 0xa00000ff4a39c230 */ /* 0x000fe40000000900 */
[----:B------:R-:W-:Y:S01]  /*17c50*/  @!P5 HADD2 R61, -R190.H0_H0, -RZ.H0_H0 ;  /* 0xa00000ffbe3dd230 */ /* 0x000fe20000000900 */
[----:B------:R-:W-:Y:S01]  /*17c60*/  PRMT R188, R22, 0x7610, R188 ;  /* 0x0000761016bc7816 */ /* 0x000fe200000000bc */
[----:B------:R-:W-:Y:S02]  /*17c70*/  @!P1 HADD2 R60, -R189.H0_H0, -RZ.H0_H0 ;  /* 0xa00000ffbd3c9230 */ /* 0x000fe40000000900 */
[----:B------:R-:W-:Y:S01]  /*17c80*/  FADD.FTZ R9, R34, R10 ;  /* 0x0000000a22097221 */ /* 0x000fe20000010000 */
[----:B------:R-:W-:-:S02]  /*17c90*/  PRMT R34, R57, 0x7610, R34 ;  /* 0x0000761039227816 */ /* 0x000fc40000000022 */
[----:B------:R-:W-:Y:S01]  /*17ca0*/  PRMT R52, R61, 0x7610, R52 ;  /* 0x000076103d347816 */ /* 0x000fe20000000034 */
[----:B------:R1:W4:Y:S01]  /*17cb0*/  LDL.LU.S16 R57, [R1+0x88] ;  /* 0x0000880001397983 */ /* 0x0003220000300600 */
[----:B------:R-:W-:Y:S02]  /*17cc0*/  PRMT R28, R60, 0x7610, R28 ;  /* 0x000076103c1c7816 */ /* 0x000fe4000000001c */
[----:B------:R-:W-:Y:S02]  /*17cd0*/  @!P4 PRMT R74, R34, 0x5410, RZ ;  /* 0x00005410224ac816 */ /* 0x000fe400000000ff */
[----:B------:R-:W-:Y:S02]  /*17ce0*/  PRMT R34, R190, 0x5410, R189 ;  /* 0x00005410be227816 */ /* 0x000fe400000000bd */
[----:B------:R-:W-:Y:S02]  /*17cf0*/  @!P5 PRMT R190, R52, 0x5410, RZ ;  /* 0x0000541034bed816 */ /* 0x000fe400000000ff */
[----:B------:R1:W4:Y:S01]  /*17d00*/  LDL.LU.S16 R52, [R1+0x8c] ;  /* 0x00008c0001347983 */ /* 0x0003220000300600 */
[----:B------:R-:W-:-:S03]  /*17d10*/  @!P1 PRMT R189, R28, 0x5410, RZ ;  /* 0x000054101cbd9816 */ /* 0x000fc600000000ff */
[----:B------:R1:W4:Y:S01]  /*17d20*/  LDL.LU.S16 R28, [R1+0xbc] ;  /* 0x0000bc00011c7983 */ /* 0x0003220000300600 */
[----:B------:R-:W-:Y:S02]  /*17d30*/  PRMT R187, R22, 0x7632, R187 ;  /* 0x0000763216bb7816 */ /* 0x000fe400000000bb */
[----:B------:R-:W-:Y:S02]  /*17d40*/  SHF.R.U32.HI R0, RZ, 0x18, R0 ;  /* 0x00000018ff007819 */ /* 0x000fe40000011600 */
[----:B------:R-:W-:Y:S02]  /*17d50*/  PRMT R80, R188, 0x5410, R187 ;  /* 0x00005410bc507816 */ /* 0x000fe400000000bb */
[----:B------:R-:W-:Y:S01]  /*17d60*/  ISETP.LE.U32.AND P5, PT, R0, UR23, PT ;  /* 0x0000001700007c0c */ /* 0x000fe2000bfa3070 */
[----:B--2---:R-:W-:-:S05]  /*17d70*/  @!P3 HADD2 R23, -R188.H0_H0, -RZ.H0_H0 ;  /* 0xa00000ffbc17b230 */ /* 0x004fca0000000900 */
[----:B------:R-:W-:Y:S02]  /*17d80*/  PRMT R10, R23, 0x7610, R10 ;  /* 0x00007610170a7816 */ /* 0x000fe4000000000a */
[----:B------:R1:W2:Y:S02]  /*17d90*/  LDL.LU.S16 R23, [R1+0xb8] ;  /* 0x0000b80001177983 */ /* 0x0002a40000300600 */
[----:B------:R-:W-:Y:S01]  /*17da0*/  @!P3 PRMT R188, R10, 0x5410, RZ ;  /* 0x000054100abcb816 */ /* 0x000fe200000000ff */
[----:B---3--:R-:W-:-:S05]  /*17db0*/  @!P2 HADD2 R11, -R187.H0_H0, -RZ.H0_H0 ;  /* 0xa00000ffbb0ba230 */ /* 0x008fca0000000900 */
[----:B------:R-:W-:Y:S02]  /*17dc0*/  PRMT R0, R11, 0x7610, R0 ;  /* 0x000076100b007816 */ /* 0x000fe40000000000 */
[----:B------:R1:W3:Y:S04]  /*17dd0*/  LDL.LU.S16 R11, [R1+0xb4] ;  /* 0x0000b400010b7983 */ /* 0x0002e80000300600 */
[----:B------:R1:W3:Y:S01]  /*17de0*/  LDL.LU.S16 R10, [R1+0xb0] ;  /* 0x0000b000010a7983 */ /* 0x0002e20000300600 */
[----:B------:R-:W-:Y:S02]  /*17df0*/  LOP3.LUT R3, R2, 0xffff, RZ, 0xc0, !PT ;  /* 0x0000ffff02037812 */ /* 0x000fe400078ec0ff */
[----:B------:R-:W-:Y:S02]  /*17e00*/  @!P2 PRMT R187, R0, 0x5410, RZ ;  /* 0x0000541000bba816 */ /* 0x000fe400000000ff */
[----:B------:R-:W-:-:S04]  /*17e10*/  SHF.R.U32.HI R0, RZ, 0x8, R3 ;  /* 0x00000008ff007819 */ /* 0x000fc80000011603 */
[----:B------:R-:W-:Y:S02]  /*17e20*/  LOP3.LUT R0, R0, 0xffff, RZ, 0xc0, !PT ;  /* 0x0000ffff00007812 */ /* 0x000fe400078ec0ff */
[----:B------:R-:W-:Y:S02]  /*17e30*/  LOP3.LUT R4, R2, 0xff, RZ, 0xc0, !PT ;  /* 0x000000ff02047812 */ /* 0x000fe400078ec0ff */
[----:B------:R-:W-:Y:S02]  /*17e40*/  ISETP.LE.U32.AND P3, PT, R0, UR23, PT ;  /* 0x0000001700007c0c */ /* 0x000fe4000bf63070 */
[----:B------:R-:W-:Y:S02]  /*17e50*/  ISETP.LE.U32.AND P4, PT, R4, UR23, PT ;  /* 0x0000001704007c0c */ /* 0x000fe4000bf83070 */
[--C-:B------:R-:W-:Y:S02]  /*17e60*/  SHF.R.U32.HI R4, RZ, 0x10, R2.reuse ;  /* 0x00000010ff047819 */ /* 0x100fe40000011602 */
[----:B------:R-:W-:-:S02]  /*17e70*/  SHF.R.U32.HI R2, RZ, 0x18, R2 ;  /* 0x00000018ff027819 */ /* 0x000fc40000011602 */
[----:B------:R-:W-:Y:S02]  /*17e80*/  PRMT R183, R20, 0x7632, R183 ;  /* 0x0000763214b77816 */ /* 0x000fe400000000b7 */
[----:B------:R-:W-:Y:S02]  /*17e90*/  ISETP.LE.U32.AND P1, PT, R2, UR23, PT ;  /* 0x0000001702007c0c */ /* 0x000fe4000bf23070 */
[----:B------:R-:W-:-:S04]  /*17ea0*/  LOP3.LUT R2, R4, 0xff, RZ, 0xc0, !PT ;  /* 0x000000ff04027812 */ /* 0x000fc800078ec0ff */
[----:B------:R-:W-:Y:S02]  /*17eb0*/  ISETP.LE.U32.AND P2, PT, R2, UR23, PT ;  /* 0x0000001702007c0c */ /* 0x000fe4000bf43070 */
[----:B------:R-:W-:Y:S02]  /*17ec0*/  LOP3.LUT R2, R55, UR21, R140, 0x96, !PT ;  /* 0x0000001537027c12 */ /* 0x000fe4000f8e968c */
[----:B------:R1:W3:Y:S01]  /*17ed0*/  LDL.LU.S16 R55, [R1+0xc0] ;  /* 0x0000c00001377983 */ /* 0x0002e20000300600 */
[----:B------:R-:W-:Y:S02]  /*17ee0*/  PRMT R185, R67, 0x7632, R185 ;  /* 0x0000763243b97816 */ /* 0x000fe400000000b9 */
[C---:B------:R-:W-:Y:S02]  /*17ef0*/  PRMT R181, R65.reuse, 0x7632, R181 ;  /* 0x0000763241b57816 */ /* 0x040fe400000000b5 */
[----:B------:R-:W-:Y:S02]  /*17f00*/  PRMT R182, R65, 0x7610, R182 ;  /* 0x0000761041b67816 */ /* 0x000fe400000000b6 */
[----:B------:R-:W-:-:S02]  /*17f10*/  PRMT R186, R67, 0x7610, R186 ;  /* 0x0000761043ba7816 */ /* 0x000fc400000000ba */
[----:B------:R-:W-:Y:S02]  /*17f20*/  PRMT R77, R182, 0x5410, R181 ;  /* 0x00005410b64d7816 */ /* 0x000fe400000000b5 */
[----:B------:R-:W-:Y:S02]  /*17f30*/  PRMT R81, R186, 0x5410, R185 ;  /* 0x00005410ba517816 */ /* 0x000fe400000000b9 */
[----:B------:R-:W-:-:S04]  /*17f40*/  PRMT R184, R20, 0x7610, R184 ;  /* 0x0000761014b87816 */ /* 0x000fc800000000b8 */
[----:B------:R-:W-:Y:S01]  /*17f50*/  PRMT R76, R184, 0x5410, R183 ;  /* 0x00005410b84c7816 */ /* 0x000fe200000000b7 */
[----:B----4-:R-:W-:Y:S02]  /*17f60*/  @!P6 HADD2 R57, -R186.H0_H0, -RZ.H0_H0 ;  /* 0xa00000ffba39e230 */ /* 0x010fe40000000900 */
[----:B------:R-:W-:-:S05]  /*17f70*/  @!P5 HADD2 R52, -R185.H0_H0, -RZ.H0_H0 ;  /* 0xa00000ffb934d230 */ /* 0x000fca0000000900 */
[----:B------:R-:W-:-:S04]  /*17f80*/  PRMT R0, R52, 0x7610, R0 ;  /* 0x0000761034007816 */ /* 0x000fc80000000000 */
[----:B------:R-:W-:Y:S01]  /*17f90*/  @!P5 PRMT R185, R0, 0x5410, RZ ;  /* 0x0000541000b9d816 */ /* 0x000fe200000000ff */
[----:B------:R-:W-:Y:S01]  /*17fa0*/  FADD.FTZ R0, R56, R7 ;  /* 0x0000000738007221 */ /* 0x000fe20000010000 */
[----:B--2---:R-:W-:-:S05]  /*17fb0*/  @!P3 HADD2 R23, -R183.H0_H0, -RZ.H0_H0 ;  /* 0xa00000ffb717b230 */ /* 0x004fca0000000900 */
[----:B------:R-:W-:Y:S02]  /*17fc0*/  PRMT R5, R23, 0x7610, R5 ;  /* 0x0000761017057816 */ /* 0x000fe40000000005 */
[----:B------:R1:W2:Y:S01]  /*17fd0*/  LDL.LU.S16 R23, [R1+0xc4] ;  /* 0x0000c40001177983 */ /* 0x0002a20000300600 */
[----:B------:R-:W-:Y:S02]  /*17fe0*/  PRMT R6, R57, 0x7610, R6 ;  /* 0x0000761039067816 */ /* 0x000fe40000000006 */
[----:B------:R-:W-:Y:S02]  /*17ff0*/  @!P3 PRMT R183, R5, 0x5410, RZ ;  /* 0x0000541005b7b816 */ /* 0x000fe400000000ff */
[----:B------:R-:W-:Y:S02]  /*18000*/  @!P6 PRMT R186, R6, 0x5410, RZ ;  /* 0x0000541006bae816 */ /* 0x000fe400000000ff */
[----:B------:R-:W-:Y:S01]  /*18010*/  LOP3.LUT R6, R131, UR19, R54, 0x96, !PT ;  /* 0x0000001383067c12 */ /* 0x000fe2000f8e9636 */
[----:B------:R-:W-:Y:S01]  /*18020*/  @!P4 HADD2 R28, -R184.H0_H0, -RZ.H0_H0 ;  /* 0xa00000ffb81cc230 */ /* 0x000fe20000000900 */
[----:B------:R1:W4:Y:S03]  /*18030*/  LDL.LU.S16 R54, [R1+0xc8] ;  /* 0x0000c80001367983 */ /* 0x0003260000300600 */
[----:B------:R-:W-:Y:S01]  /*18040*/  IMAD.WIDE.U32 R6, R6, -0x2daee0ad, RZ ;  /* 0xd2511f5306067825 */ /* 0x000fe200078e00ff */
[----:B------:R-:W-:Y:S01]  /*18050*/  PRMT R8, R28, 0x7610, R8 ;  /* 0x000076101c087816 */ /* 0x000fe20000000008 */
[----:B------:R1:W4:Y:S03]  /*18060*/  LDL.LU.S16 R52, [R1+0xcc] ;  /* 0x0000cc0001347983 */ /* 0x0003260000300600 */
[----:B------:R-:W-:Y:S01]  /*18070*/  @!P4 PRMT R184, R8, 0x5410, RZ ;  /* 0x0000541008b8c816 */ /* 0x000fe200000000ff */
[----:B---3--:R-:W-:-:S02]  /*18080*/  @!P1 HADD2 R10, -R181.H0_H0, -RZ.H0_H0 ;  /* 0xa00000ffb50a9230 */ /* 0x008fc40000000900 */
[----:B------:R-:W-:-:S03]  /*18090*/  @!P2 HADD2 R11, -R182.H0_H0, -RZ.H0_H0 ;  /* 0xa00000ffb60ba230 */ /* 0x000fc60000000900 */
[----:B------:R-:W-:-:S04]  /*180a0*/  PRMT R3, R10, 0x7610, R3 ;  /* 0x000076100a037816 */ /* 0x000fc80000000003 */
[----:B------:R-:W-:Y:S01]  /*180b0*/  @!P1 PRMT R181, R3, 0x5410, RZ ;  /* 0x0000541003b59816 */ /* 0x000fe200000000ff */
[----:B------:R-:W-:Y:S01]  /*180c0*/  IMAD.WIDE.U32 R2, R2, -0x2daee0ad, RZ ;  /* 0xd2511f5302027825 */ /* 0x000fe200078e00ff */
[----:B------:R-:W-:-:S03]  /*180d0*/  PRMT R4, R11, 0x7610, R4 ;  /* 0x000076100b047816 */ /* 0x000fc60000000004 */
[----:B------:R-:W-:Y:S01]  /*180e0*/  FADD.FTZ R11, R53, R0 ;  /* 0x00000000350b7221 */ /* 0x000fe20000010000 */
[----:B------:R-:W-:Y:S02]  /*180f0*/  LOP3.LUT R0, R3, UR18, R240, 0x96, !PT ;  /* 0x0000001203007c12 */ /* 0x000fe4000f8e96f0 */
[----:B------:R-:W-:-:S03]  /*18100*/  @!P2 PRMT R182, R4, 0x5410, RZ ;  /* 0x0000541004b6a816 */ /* 0x000fc600000000ff */
[----:B------:R-:W-:Y:S01]  /*18110*/  IMAD.WIDE.U32 R4, R0, -0x326172a9, RZ ;  /* 0xcd9e8d5700047825 */ /* 0x000fe200078e00ff */
[----:B------:R-:W-:-:S04]  /*18120*/  LOP3.LUT R0, R7, UR16, R2, 0x96, !PT ;  /* 0x0000001007007c12 */ /* 0x000fc8000f8e9602 */
[----:B------:R-:W-:-:S05]  /*18130*/  LOP3.LUT R3, R5, UR17, R130, 0x96, !PT ;  /* 0x0000001105037c12 */ /* 0x000fca000f8e9682 */
[----:B------:R-:W-:-:S05]  /*18140*/  IMAD.WIDE.U32 R2, R3, -0x2daee0ad, RZ ;  /* 0xd2511f5303027825 */ /* 0x000fca00078e00ff */
[----:B------:R-:W-:Y:S01]  /*18150*/  LOP3.LUT R3, R3, UR14, R6, 0x96, !PT ;  /* 0x0000000e03037c12 */ /* 0x000fe2000f8e9606 */
[----:B------:R-:W-:-:S04]  /*18160*/  IMAD.WIDE.U32 R6, R0, -0x326172a9, RZ ;  /* 0xcd9e8d5700067825 */ /* 0x000fc800078e00ff */
[----:B------:R-:W-:Y:S01]  /*18170*/  FADD.FTZ R10, R39, R9 ;  /* 0x00000009270a7221 */ /* 0x000fe20000010000 */
[----:B------:R-:W-:-:S05]  /*18180*/  LOP3.LUT R0, R7, UR15, R4, 0x96, !PT ;  /* 0x0000000f07007c12 */ /* 0x000fca000f8e9604 */
[----:B------:R-:W-:-:S05]  /*18190*/  IMAD.WIDE.U32 R8, R0, -0x2daee0ad, RZ ;  /* 0xd2511f5300087825 */ /* 0x000fca00078e00ff */
[----:B------:R-:W-:Y:S01]  /*181a0*/  LOP3.LUT R2, R9, UR12, R2, 0x96, !PT ;  /* 0x0000000c09027c12 */ /* 0x000fe2000f8e9602 */
[----:B------:R-:W-:-:S04]  /*181b0*/  IMAD.WIDE.U32 R4, R3, -0x326172a9, RZ ;  /* 0xcd9e8d5703047825 */ /* 0x000fc800078e00ff */
[----:B------:R-:W-:Y:S01]  /*181c0*/  IMAD.WIDE.U32 R2, R2, -0x326172a9, RZ ;  /* 0xcd9e8d5702027825 */ /* 0x000fe200078e00ff */
[----:B------:R-:W-:-:S04]  /*181d0*/  LOP3.LUT R7, R5, UR13, R6, 0x96, !PT ;  /* 0x0000000d05077c12 */ /* 0x000fc8000f8e9606 */
[----:B------:R-:W-:-:S04]  /*181e0*/  LOP3.LUT R0, R3, UR39, R4, 0x96, !PT ;  /* 0x0000002703007c12 */ /* 0x000fc8000f8e9604 */
[----:B------:R-:W-:-:S04]  /*181f0*/  SHF.R.U32.HI R5, RZ, 0x10, R0 ;  /* 0x00000010ff057819 */ /* 0x000fc80000011600 */
[----:B------:R-:W-:-:S04]  /*18200*/  LOP3.LUT R5, R5, 0xff, RZ, 0xc0, !PT ;  /* 0x000000ff05057812 */ /* 0x000fc800078ec0ff */
[----:B------:R-:W-:Y:S02]  /*18210*/  ISETP.LE.U32.AND P2, PT, R5, UR23, PT ;  /* 0x0000001705007c0c */ /* 0x000fe4000bf43070 */
[----:B------:R-:W-:-:S04]  /*18220*/  LOP3.LUT R5, R2, 0xff, RZ, 0xc0, !PT ;  /* 0x000000ff02057812 */ /* 0x000fc800078ec0ff */
[----:B------:R-:W-:Y:S02]  /*18230*/  ISETP.LE.U32.AND P3, PT, R5, UR23, PT ;  /* 0x0000001705007c0c */ /* 0x000fe4000bf63070 */
[----:B------:R-:W-:-:S04]  /*18240*/  SHF.R.U32.HI R5, RZ, 0x18, R2 ;  /* 0x00000018ff057819 */ /* 0x000fc80000011602 */
[----:B------:R-:W-:Y:S02]  /*18250*/  ISETP.LE.U32.AND P1, PT, R5, UR23, PT ;  /* 0x0000001705007c0c */ /* 0x000fe4000bf23070 */
[----:B------:R1:W3:Y:S01]  /*18260*/  LDL.LU.S16 R5, [R1+0xd0] ;  /* 0x0000d00001057983 */ /* 0x0002e20000300600 */
[----:B------:R-:W-:-:S04]  /*18270*/  LOP3.LUT R4, R0, 0xff, RZ, 0xc0, !PT ;  /* 0x000000ff00047812 */ /* 0x000fc800078ec0ff */
[----:B------:R-:W-:Y:S02]  /*18280*/  ISETP.LE.U32.AND P5, PT, R4, UR23, PT ;  /* 0x0000001704007c0c */ /* 0x000fe4000bfa3070 */
[----:B------:R-:W-:-:S04]  /*18290*/  LOP3.LUT R4, R0, 0xffff, RZ, 0xc0, !PT ;  /* 0x0000ffff00047812 */ /* 0x000fc800078ec0ff */
[----:B------:R-:W-:-:S04]  /*182a0*/  SHF.R.U32.HI R4, RZ, 0x8, R4 ;  /* 0x00000008ff047819 */ /* 0x000fc80000011604 */
[----:B------:R-:W-:Y:S02]  /*182b0*/  LOP3.LUT R4, R4, 0xffff, RZ, 0xc0, !PT ;  /* 0x0000ffff04047812 */ /* 0x000fe400078ec0ff */
[----:B------:R-:W-:Y:S02]  /*182c0*/  SHF.R.U32.HI R0, RZ, 0x18, R0 ;  /* 0x00000018ff007819 */ /* 0x000fe40000011600 */
[----:B------:R-:W-:Y:S02]  /*182d0*/  ISETP.LE.U32.AND P4, PT, R4, UR23, PT ;  /* 0x0000001704007c0c */ /* 0x000fe4000bf83070 */
[----:B------:R-:W1:Y:S01]  /*182e0*/  MUFU.EX2 R4, R99 ;  /* 0x0000006300047308 */ /* 0x000e620000000800 */
[----:B------:R-:W-:-:S07]  /*182f0*/  ISETP.LE.U32.AND P6, PT, R0, UR23, PT ;  /* 0x0000001700007c0c */ /* 0x000fce000bfc3070 */
[----:B------:R-:W1:Y:S01]  /*18300*/  MUFU.EX2 R0, R114 ;  /* 0x0000007200007308 */ /* 0x000e620000000800 */
[----:B------:R-:W-:Y:S02]  /*18310*/  PRMT R173, R21, 0x7632, R173 ;  /* 0x0000763215ad7816 */ /* 0x000fe400000000ad */
[----:B------:R-:W-:Y:S02]  /*18320*/  LOP3.LUT R6, R2, 0xffff, RZ, 0xc0, !PT ;  /* 0x0000ffff02067812 */ /* 0x000fe400078ec0ff */
[----:B------:R-:W-:Y:S01]  /*18330*/  SHF.R.U32.HI R3, RZ, 0x10, R2 ;  /* 0x00000010ff037819 */ /* 0x000fe20000011602 */
[----:B-1----:R-:W-:Y:S01]  /*18340*/  FADD.FTZ R2, R4, R12 ;  /* 0x0000000c04027221 */ /* 0x002fe20000010000 */
[----:B------:R-:W-:Y:S02]  /*18350*/  FADD.FTZ R10, R38, R10 ;  /* 0x0000000a260a7221 */ /* 0x000fe40000010000 */
[----:B------:R1:W3:Y:S01]  /*18360*/  LDL.LU.S16 R38, [R1+0xd4] ;  /* 0x0000d40001267983 */ /* 0x0002e20000300600 */
[----:B------:R-:W-:Y:S01]  /*18370*/  FADD.FTZ R28, R0, R2 ;  /* 0x00000002001c7221 */ /* 0x000fe20000010000 */
[----:B--2---:R-:W-:-:S05]  /*18380*/  @!P4 HADD2 R23, -R173.H0_H0, -RZ.H0_H0 ;  /* 0xa00000ffad17c230 */ /* 0x004fca0000000900 */
[----:B------:R-:W-:Y:S02]  /*18390*/  PRMT R2, R23, 0x7610, R2 ;  /* 0x0000761017027816 */ /* 0x000fe40000000002 */
[----:B------:R1:W2:Y:S01]  /*183a0*/  LDL.LU.S16 R23, [R1+0xd8] ;  /* 0x0000d80001177983 */ /* 0x0002a20000300600 */
[C---:B------:R-:W-:Y:S02]  /*183b0*/  PRMT R129, R70.reuse, 0x7632, R129 ;  /* 0x0000763246817816 */ /* 0x040fe40000000081 */
[----:B------:R-:W-:-:S03]  /*183c0*/  PRMT R132, R70, 0x7610, R132 ;  /* 0x0000761046847816 */ /* 0x000fc60000000084 */
[----:B----4-:R-:W-:Y:S01]  /*183d0*/  @!P6 HADD2 R54, -R129.H0_H0, -RZ.H0_H0 ;  /* 0xa00000ff8136e230 */ /* 0x010fe20000000900 */
[----:B------:R-:W-:Y:S01]  /*183e0*/  PRMT R179, R15, 0x7610, R179 ;  /* 0x000076100fb37816 */ /* 0x000fe200000000b3 */
[----:B------:R-:W-:Y:S01]  /*183f0*/  @!P2 HADD2 R52, -R132.H0_H0, -RZ.H0_H0 ;  /* 0xa00000ff8434a230 */ /* 0x000fe20000000900 */
[----:B------:R-:W-:Y:S02]  /*18400*/  PRMT R176, R21, 0x7610, R176 ;  /* 0x0000761015b07816 */ /* 0x000fe400000000b0 */
[----:B------:R-:W-:Y:S02]  /*18410*/  PRMT R22, R54, 0x7610, R22 ;  /* 0x0000761036167816 */ /* 0x000fe40000000016 */
[----:B------:R-:W-:Y:S02]  /*18420*/  PRMT R21, R52, 0x7610, R21 ;  /* 0x0000761034157816 */ /* 0x000fe40000000015 */
[----:B------:R-:W-:Y:S02]  /*18430*/  PRMT R82, R132, 0x5410, R129 ;  /* 0x0000541084527816 */ /* 0x000fe40000000081 */
[----:B------:R-:W-:-:S02]  /*18440*/  @!P6 PRMT R129, R22, 0x5410, RZ ;  /* 0x000054101681e816 */ /* 0x000fc400000000ff */
[----:B------:R1:W4:Y:S01]  /*18450*/  LDL.LU.S16 R22, [R1+0xdc] ;  /* 0x0000dc0001167983 */ /* 0x0003220000300600 */
[----:B------:R-:W-:Y:S02]  /*18460*/  PRMT R174, R15, 0x7632, R174 ;  /* 0x000076320fae7816 */ /* 0x000fe400000000ae */
[----:B------:R-:W-:Y:S02]  /*18470*/  @!P2 PRMT R132, R21, 0x5410, RZ ;  /* 0x000054101584a816 */ /* 0x000fe400000000ff */
[----:B------:R1:W4:Y:S01]  /*18480*/  LDL.LU.S16 R21, [R1+0xe8] ;  /* 0x0000e80001157983 */ /* 0x0003220000300600 */
[----:B------:R-:W-:Y:S01]  /*18490*/  PRMT R39, R179, 0x5410, R174 ;  /* 0x00005410b3277816 */ /* 0x000fe200000000ae */
[----:B------:R-:W-:Y:S01]  /*184a0*/  @!P5 HADD2 R55, -R176.H0_H0, -RZ.H0_H0 ;  /* 0xa00000ffb037d230 */ /* 0x000fe20000000900 */
[----:B------:R-:W-:Y:S02]  /*184b0*/  F2FP.F16.F32.PACK_AB R9, R0, R4 ;  /* 0x000000040009723e */ /* 0x000fe400000000ff */
[----:B------:R-:W-:-:S02]  /*184c0*/  LOP3.LUT R0, R3, 0xff, RZ, 0xc0, !PT ;  /* 0x000000ff03007812 */ /* 0x000fc400078ec0ff */
[----:B------:R-:W-:Y:S02]  /*184d0*/  PRMT R4, R55, 0x7610, R4 ;  /* 0x0000761037047816 */ /* 0x000fe40000000004 */
[----:B------:R-:W-:Y:S02]  /*184e0*/  PRMT R83, R176, 0x5410, R173 ;  /* 0x00005410b0537816 */ /* 0x000fe400000000ad */
[----:B------:R-:W-:Y:S02]  /*184f0*/  @!P5 PRMT R176, R4, 0x5410, RZ ;  /* 0x0000541004b0d816 */ /* 0x000fe400000000ff */
[----:B------:R-:W-:Y:S02]  /*18500*/  ISETP.LE.U32.AND P5, PT, R0, UR23, PT ;  /* 0x0000001700007c0c */ /* 0x000fe4000bfa3070 */
[----:B------:R-:W-:-:S04]  /*18510*/  SHF.R.U32.HI R0, RZ, 0x8, R6 ;  /* 0x00000008ff007819 */ /* 0x000fc80000011606 */
[----:B------:R-:W-:Y:S02]  /*18520*/  LOP3.LUT R0, R0, 0xffff, RZ, 0xc0, !PT ;  /* 0x0000ffff00007812 */ /* 0x000fe400078ec0ff */
[----:B------:R-:W-:Y:S01]  /*18530*/  @!P4 PRMT R173, R2, 0x5410, RZ ;  /* 0x0000541002adc816 */ /* 0x000fe200000000ff */
[----:B---3--:R-:W-:-:S05]  /*18540*/  @!P3 HADD2 R5, -R179.H0_H0, -RZ.H0_H0 ;  /* 0xa00000ffb305b230 */ /* 0x008fca0000000900 */
[----:B------:R-:W-:-:S04]  /*18550*/  PRMT R12, R5, 0x7610, R12 ;  /* 0x00007610050c7816 */ /* 0x000fc8000000000c */
[----:B------:R-:W-:Y:S02]  /*18560*/  @!P3 PRMT R179, R12, 0x5410, RZ ;  /* 0x000054100cb3b816 */ /* 0x000fe400000000ff */
[----:B------:R1:W3:Y:S01]  /*18570*/  LDL.LU.S16 R12, [R1+0xe4] ;  /* 0x0000e400010c7983 */ /* 0x0002e20000300600 */
[----:B------:R-:W-:Y:S02]  /*18580*/  ISETP.LE.U32.AND P4, PT, R0, UR23, PT ;  /* 0x0000001700007c0c */ /* 0x000fe4000bf83070 */
[C---:B------:R-:W-:Y:S02]  /*18590*/  PRMT R178, R71.reuse, 0x7610, R178 ;  /* 0x0000761047b27816 */ /* 0x040fe400000000b2 */
[----:B------:R-:W-:-:S09]  /*185a0*/  PRMT R175, R71, 0x7632, R175 ;  /* 0x0000763247af7816 */ /* 0x000fd200000000af */
[----:B------:R-:W-:-:S05]  /*185b0*/  @!P4 HADD2 R38, -R174.H0_H0, -RZ.H0_H0 ;  /* 0xa00000ffae26c230 */ /* 0x000fca0000000900 */
[----:B------:R-:W-:Y:S02]  /*185c0*/  PRMT R20, R38, 0x7610, R20 ;  /* 0x0000761026147816 */ /* 0x000fe40000000014 */
[----:B------:R-:W-:Y:S02]  /*185d0*/  PRMT R38, R178, 0x5410, R175 ;  /* 0x00005410b2267816 */ /* 0x000fe400000000af */
[----:B------:R-:W-:Y:S02]  /*185e0*/  @!P4 PRMT R174, R20, 0x5410, RZ ;  /* 0x0000541014aec816 */ /* 0x000fe400000000ff */
[----:B------:R1:W3:Y:S01]  /*185f0*/  LDL.LU.S16 R20, [R1+0xec] ;  /* 0x0000ec0001147983 */ /* 0x0002e20000300600 */
[----:B--2---:R-:W-:-:S05]  /*18600*/  @!P5 HADD2 R23, -R178.H0_H0, -RZ.H0_H0 ;  /* 0xa00000ffb217d230 */ /* 0x004fca0000000900 */
[----:B------:R-:W-:-:S04]  /*18610*/  PRMT R15, R23, 0x7610, R15 ;  /* 0x00007610170f7816 */ /* 0x000fc8000000000f */
[----:B------:R-:W-:Y:S02]  /*18620*/  @!P5 PRMT R178, R15, 0x5410, RZ ;  /* 0x000054100fb2d816 */ /* 0x000fe400000000ff */
[----:B------:R1:W2:Y:S01]  /*18630*/  LDL.LU.S16 R15, [R1+0xf0] ;  /* 0x0000f000010f7983 */ /* 0x0002a20000300600 */
[----:B------:R-:W-:-:S05]  /*18640*/  IMAD.WIDE.U32 R2, R7, -0x2daee0ad, RZ ;  /* 0xd2511f5307027825 */ /* 0x000fca00078e00ff */
[----:B------:R-:W-:-:S04]  /*18650*/  LOP3.LUT R0, R3, UR40, R8, 0x96, !PT ;  /* 0x0000002803007c12 */ /* 0x000fc8000f8e9608 */
[----:B------:R-:W-:-:S04]  /*18660*/  SHF.R.U32.HI R4, RZ, 0x10, R0 ;  /* 0x00000010ff047819 */ /* 0x000fc80000011600 */
[----:B------:R-:W-:-:S04]  /*18670*/  LOP3.LUT R4, R4, 0xff, RZ, 0xc0, !PT ;  /* 0x000000ff04047812 */ /* 0x000fc800078ec0ff */
[----:B------:R-:W-:Y:S02]  /*18680*/  ISETP.LE.U32.AND P6, PT, R4, UR23, PT ;  /* 0x0000001704007c0c */ /* 0x000fe4000bfc3070 */
[----:B------:R-:W-:-:S04]  /*18690*/  LOP3.LUT R4, R0, 0xffff, RZ, 0xc0, !PT ;  /* 0x0000ffff00047812 */ /* 0x000fc800078ec0ff */
[----:B------:R-:W-:-:S04]  /*186a0*/  SHF.R.U32.HI R4, RZ, 0x8, R4 ;  /* 0x00000008ff047819 */ /* 0x000fc80000011604 */
[----:B------:R-:W-:-:S04]  /*186b0*/  LOP3.LUT R4, R4, 0xffff, RZ, 0xc0, !PT ;  /* 0x0000ffff04047812 */ /* 0x000fc800078ec0ff */
[----:B------:R-:W-:Y:S02]  /*186c0*/  ISETP.LE.U32.AND P2, PT, R4, UR23, PT ;  /* 0x0000001704007c0c */ /* 0x000fe4000bf43070 */
[----:B------:R-:W-:-:S04]  /*186d0*/  LOP3.LUT R4, R0, 0xff, RZ, 0xc0, !PT ;  /* 0x000000ff00047812 */ /* 0x000fc800078ec0ff */
[----:B------:R-:W-:Y:S02]  /*186e0*/  ISETP.LE.U32.AND P3, PT, R4, UR23, PT ;  /* 0x0000001704007c0c */ /* 0x000fe4000bf63070 */
[C---:B------:R-:W-:Y:S01]  /*186f0*/  PRMT R180, R13.reuse, 0x7610, R180 ;  /* 0x000076100db47816 */ /* 0x040fe200000000b4 */
[----:B----4-:R-:W-:Y:S01]  /*18700*/  @!P1 HADD2 R22, -R175.H0_H0, -RZ.H0_H0 ;  /* 0xa00000ffaf169230 */ /* 0x010fe20000000900 */
[----:B------:R-:W-:Y:S01]  /*18710*/  PRMT R177, R13, 0x7632, R177 ;  /* 0x000076320db17816 */ /* 0x000fe200000000b1 */
[----:B------:R-:W-:Y:S01]  /*18720*/  FADD.FTZ R5, R32, R11 ;  /* 0x0000000b20057221 */ /* 0x000fe20000010000 */
[----:B------:R-:W-:Y:S02]  /*18730*/  SHF.R.U32.HI R0, RZ, 0x18, R0 ;  /* 0x00000018ff007819 */ /* 0x000fe40000011600 */
[----:B------:R-:W-:-:S05]  /*18740*/  PRMT R14, R22, 0x7610, R14 ;  /* 0x00007610160e7816 */ /* 0x000fca000000000e */
[----:B------:R-:W-:Y:S01]  /*18750*/  @!P3 HADD2 R21, -R180.H0_H0, -RZ.H0_H0 ;  /* 0xa00000ffb415b230 */ /* 0x000fe20000000900 */
[----:B------:R-:W-:Y:S02]  /*18760*/  @!P1 PRMT R175, R14, 0x5410, RZ ;  /* 0x000054100eaf9816 */ /* 0x000fe400000000ff */
[----:B------:R1:W4:Y:S02]  /*18770*/  LDL.LU.S16 R14, [R1+0x100] ;  /* 0x00010000010e7983 */ /* 0x0003240000300600 */
[----:B------:R-:W-:Y:S02]  /*18780*/  PRMT R11, R21, 0x7610, R11 ;  /* 0x00007610150b7816 */ /* 0x000fe4000000000b */
[----:B------:R-:W-:Y:S01]  /*18790*/  ISETP.LE.U32.AND P5, PT, R0, UR23, PT ;  /* 0x0000001700007c0c */ /* 0x000fe2000bfa3070 */
[----:B------:R1:W4:Y:S01]  /*187a0*/  LDL.LU.S16 R13, [R1+0xfc] ;  /* 0x0000fc00010d7983 */ /* 0x0003220000300600 */
[----:B------:R-:W-:Y:S02]  /*187b0*/  PRMT R87, R180, 0x5410, R177 ;  /* 0x00005410b4577816 */ /* 0x000fe400000000b1 */
[----:B------:R-:W-:Y:S01]  /*187c0*/  @!P3 PRMT R180, R11, 0x5410, RZ ;  /* 0x000054100bb4b816 */ /* 0x000fe200000000ff */
[----:B---3--:R-:W-:-:S05]  /*187d0*/  @!P2 HADD2 R12, -R177.H0_H0, -RZ.H0_H0 ;  /* 0xa00000ffb10ca230 */ /* 0x008fca0000000900 */
[----:B------:R-:W-:Y:S02]  /*187e0*/  PRMT R0, R12, 0x7610, R0 ;  /* 0x000076100c007816 */ /* 0x000fe40000000000 */
[----:B------:R1:W3:Y:S04]  /*187f0*/  LDL.LU.S16 R12, [R1+0xf8] ;  /* 0x0000f800010c7983 */ /* 0x0002e80000300600 */
[----:B------:R1:W3:Y:S01]  /*18800*/  LDL.LU.S16 R11, [R1+0xf4] ;  /* 0x0000f400010b7983 */ /* 0x0002e20000300600 */
[----:B------:R-:W-:-:S03]  /*18810*/  LOP3.LUT R3, R2, 0xffff, RZ, 0xc0, !PT ;  /* 0x0000ffff02037812 */ /* 0x000fc600078ec0ff */
[----:B------:R1:W3:Y:S01]  /*18820*/  LDL.LU.S16 R32, [R1+0xe0] ;  /* 0x0000e00001207983 */ /* 0x0002e20000300600 */
[----:B------:R-:W-:Y:S02]  /*18830*/  @!P2 PRMT R177, R0, 0x5410, RZ ;  /* 0x0000541000b1a816 */ /* 0x000fe400000000ff */
[----:B------:R-:W-:Y:S02]  /*18840*/  PRMT R137, R79, 0x7632, R137 ;  /* 0x000076324f897816 */ /* 0x000fe40000000089 */
[----:B------:R-:W-:-:S04]  /*18850*/  SHF.R.U32.HI R0, RZ, 0x8, R3 ;  /* 0x00000008ff007819 */ /* 0x000fc80000011603 */
[----:B------:R-:W-:Y:S02]  /*18860*/  LOP3.LUT R0, R0, 0xffff, RZ, 0xc0, !PT ;  /* 0x0000ffff00007812 */ /* 0x000fe400078ec0ff */
[----:B------:R-:W-:Y:S02]  /*18870*/  PRMT R172, R79, 0x7610, R172 ;  /* 0x000076104fac7816 */ /* 0x000fe400000000ac */
[----:B------:R-:W-:Y:S02]  /*18880*/  ISETP.LE.U32.AND P3, PT, R0, UR23, PT ;  /* 0x0000001700007c0c */ /* 0x000fe4000bf63070 */
[----:B------:R-:W-:Y:S01]  /*18890*/  PRMT R86, R172, 0x5410, R137 ;  /* 0x00005410ac567816 */ /* 0x000fe20000000089 */
[----:B--2---:R-:W-:-:S05]  /*188a0*/  @!P5 HADD2 R15, -R137.H0_H0, -RZ.H0_H0 ;  /* 0xa00000ff890fd230 */ /* 0x004fca0000000900 */
[----:B------:R-:W-:-:S04]  /*188b0*/  PRMT R0, R15, 0x7610, R0 ;  /* 0x000076100f007816 */ /* 0x000fc80000000000 */
[----:B------:R-:W-:Y:S01]  /*188c0*/  @!P5 PRMT R137, R0, 0x5410, RZ ;  /* 0x000054100089d816 */ /* 0x000fe200000000ff */
[----:B------:R-:W-:Y:S02]  /*188d0*/  FADD.FTZ R0, R30, R10 ;  /* 0x0000000a1e007221 */ /* 0x000fe40000010000 */
[----:B------:R1:W2:Y:S01]  /*188e0*/  LDL.LU.S16 R30, [R1+0x118] ;  /* 0x00011800011e7983 */ /* 0x0002a20000300600 */
[----:B------:R-:W-:-:S04]  /*188f0*/  LOP3.LUT R4, R2, 0xff, RZ, 0xc0, !PT ;  /* 0x000000ff02047812 */ /* 0x000fc800078ec0ff */
[----:B------:R-:W-:Y:S02]  /*18900*/  ISETP.LE.U32.AND P4, PT, R4, UR23, PT ;  /* 0x0000001704007c0c */ /* 0x000fe4000bf83070 */
[--C-:B------:R-:W-:Y:S02]  /*18910*/  SHF.R.U32.HI R4, RZ, 0x10, R2.reuse ;  /* 0x00000010ff047819 */ /* 0x100fe40000011602 */
[----:B------:R-:W-:-:S04]  /*18920*/  SHF.R.U32.HI R2, RZ, 0x18, R2 ;  /* 0x00000018ff027819 */ /* 0x000fc80000011602 */
[----:B------:R-:W-:Y:S02]  /*18930*/  ISETP.LE.U32.AND P1, PT, R2, UR23, PT ;  /* 0x0000001702007c0c */ /* 0x000fe4000bf23070 */
[----:B------:R-:W-:Y:S02]  /*18940*/  LOP3.LUT R2, R4, 0xff, RZ, 0xc0, !PT ;  /* 0x000000ff04027812 */ /* 0x000fe400078ec0ff */
[----:B------:R-:W-:Y:S02]  /*18950*/  PRMT R126, R78, 0x7632, R126 ;  /* 0x000076324e7e7816 */ /* 0x000fe4000000007e */
[----:B------:R-:W-:Y:S01]  /*18960*/  ISETP.LE.U32.AND P2, PT, R2, UR23, PT ;  /* 0x0000001702007c0c */ /* 0x000fe2000bf43070 */
[----:B------:R-:W-:Y:S01]  /*18970*/  @!P6 HADD2 R20, -R172.H0_H0, -RZ.H0_H0 ;  /* 0xa00000ffac14e230 */ /* 0x000fe20000000900 */
[----:B------:R-:W-:Y:S02]  /*18980*/  PRMT R127, R78, 0x7610, R127 ;  /* 0x000076104e7f7816 */ /* 0x000fe4000000007f */
[----:B------:R-:W-:-:S02]  /*18990*/  LOP3.LUT R2, R19, UR21, R140, 0x96, !PT ;  /* 0x0000001513027c12 */ /* 0x000fc4000f8e968c */
[----:B------:R-:W-:Y:S01]  /*189a0*/  PRMT R6, R20, 0x7610, R6 ;  /* 0x0000761014067816 */ /* 0x000fe20000000006 */
[----:B------:R1:W2:Y:S01]  /*189b0*/  LDL.LU.S16 R19, [R1+0x114] ;  /* 0x0001140001137983 */ /* 0x0002a20000300600 */
[----:B------:R-:W-:Y:S02]  /*189c0*/  PRMT R125, R9, 0x7632, R125 ;  /* 0x00007632097d7816 */ /* 0x000fe4000000007d */
[----:B------:R-:W-:Y:S01]  /*189d0*/  PRMT R85, R127, 0x5410, R126 ;  /* 0x000054107f557816 */ /* 0x000fe2000000007e */
[----:B------:R-:W-:Y:S01]  /*189e0*/  IMAD.MOV.U32 R250, RZ, RZ, R133 ;  /* 0x000000fffffa7224 */ /* 0x000fe200078e0085 */
[----:B------:R-:W-:Y:S01]  /*189f0*/  @!P6 PRMT R172, R6, 0x5410, RZ ;  /* 0x0000541006ace816 */ /* 0x000fe200000000ff */
[----:B------:R-:W2:Y:S01]  /*18a00*/  LDL.LU R143, [R1+0x11c] ;  /* 0x00011c00018f7983 */ /* 0x000ea20000300800 */
[----:B------:R-:W-:Y:S01]  /*18a10*/  LOP3.LUT R6, R131, UR19, R18, 0x96, !PT ;  /* 0x0000001383067c12 */ /* 0x000fe2000f8e9612 */
[----:B------:R-:W-:Y:S01]  /*18a20*/  FADD.FTZ R18, R29, R0 ;  /* 0x000000001d127221 */ /* 0x000fe20000010000 */
[----:B------:R-:W-:Y:S01]  /*18a30*/  PRMT R128, R9, 0x7610, R128 ;  /* 0x0000761009807816 */ /* 0x000fe20000000080 */
[----:B----4-:R-:W-:-:S03]  /*18a40*/  @!P3 HADD2 R13, -R125.H0_H0, -RZ.H0_H0 ;  /* 0xa00000ff7d0db230 */ /* 0x010fc60000000900 */
[----:B------:R-:W-:Y:S01]  /*18a50*/  PRMT R84, R128, 0x5410, R125 ;  /* 0x0000541080547816 */ /* 0x000fe2000000007d */
[----:B---3--:R-:W-:Y:S02]  /*18a60*/  @!P1 HADD2 R11, -R126.H0_H0, -RZ.H0_H0 ;  /* 0xa00000ff7e0b9230 */ /* 0x008fe40000000900 */
[----:B------:R-:W-:Y:S02]  /*18a70*/  @!P2 HADD2 R12, -R127.H0_H0, -RZ.H0_H0 ;  /* 0xa00000ff7f0ca230 */ /* 0x000fe40000000900 */
[----:B------:R-:W-:Y:S01]  /*18a80*/  IMAD.MOV.U32 R133, RZ, RZ, R136 ;  /* 0x000000ffff857224 */ /* 0x000fe200078e0088 */
[----:B------:R-:W3:Y:S01]  /*18a90*/  LDL.LU R142, [R1+0x140] ;  /* 0x00014000018e7983 */ /* 0x000ee20000300800 */
[----:B------:R-:W-:-:S04]  /*18aa0*/  PRMT R3, R11, 0x7610, R3 ;  /* 0x000076100b037816 */ /* 0x000fc80000000003 */
[----:B------:R-:W-:Y:S01]  /*18ab0*/  @!P1 PRMT R126, R3, 0x5410, RZ ;  /* 0x00005410037e9816 */ /* 0x000fe200000000ff */
[----:B------:R-:W-:Y:S01]  /*18ac0*/  IMAD.WIDE.U32 R2, R2, -0x2daee0ad, RZ ;  /* 0xd2511f5302027825 */ /* 0x000fe200078e00ff */
[----:B------:R-:W-:-:S04]  /*18ad0*/  PRMT R4, R12, 0x7610, R4 ;  /* 0x000076100c047816 */ /* 0x000fc80000000004 */
[----:B------:R-:W-:Y:S02]  /*18ae0*/  LOP3.LUT R0, R3, UR18, R240, 0x96, !PT ;  /* 0x0000001203007c12 */ /* 0x000fe4000f8e96f0 */
[----:B------:R-:W-:Y:S01]  /*18af0*/  PRMT R7, R13, 0x7610, R7 ;  /* 0x000076100d077816 */ /* 0x000fe20000000007 */
[----:B------:R-:W-:Y:S01]  /*18b00*/  FADD.FTZ R13, R33, R5 ;  /* 0x00000005210d7221 */ /* 0x000fe20000010000 */
[----:B------:R-:W-:Y:S01]  /*18b10*/  @!P2 PRMT R127, R4, 0x5410, RZ ;  /* 0x00005410047fa816 */ /* 0x000fe200000000ff */
[----:B------:R-:W-:Y:S01]  /*18b20*/  IMAD.WIDE.U32 R4, R0, -0x326172a9, RZ ;  /* 0xcd9e8d5700047825 */ /* 0x000fe200078e00ff */
[----:B------:R-:W-:-:S03]  /*18b30*/  @!P3 PRMT R125, R7, 0x5410, RZ ;  /* 0x00005410077db816 */ /* 0x000fc600000000ff */
[----:B------:R-:W-:Y:S01]  /*18b40*/  IMAD.WIDE.U32 R6, R6, -0x2daee0ad, RZ ;  /* 0xd2511f5306067825 */ /* 0x000fe200078e00ff */
[----:B------:R-:W-:-:S04]  /*18b50*/  LOP3.LUT R3, R5, UR17, R130, 0x96, !PT ;  /* 0x0000001105037c12 */ /* 0x000fc8000f8e9682 */
[----:B------:R-:W-:Y:S01]  /*18b60*/  LOP3.LUT R0, R7, UR16, R2, 0x96, !PT ;  /* 0x0000001007007c12 */ /* 0x000fe2000f8e9602 */
[----:B------:R-:W-:-:S05]  /*18b70*/  IMAD.WIDE.U32 R2, R3, -0x2daee0ad, RZ ;  /* 0xd2511f5303027825 */ /* 0x000fca00078e00ff */
[----:B------:R-:W-:Y:S01]  /*18b80*/  LOP3.LUT R3, R3, UR14, R6, 0x96, !PT ;  /* 0x0000000e03037c12 */ /* 0x000fe2000f8e9606 */
[----:B------:R-:W-:-:S04]  /*18b90*/  IMAD.WIDE.U32 R6, R0, -0x326172a9, RZ ;  /* 0xcd9e8d5700067825 */ /* 0x000fc800078e00ff */
[----:B------:R-:W-:Y:S01]  /*18ba0*/  @!P4 HADD2 R14, -R128.H0_H0, -RZ.H0_H0 ;  /* 0xa00000ff800ec230 */ /* 0x000fe20000000900 */
[----:B------:R-:W-:-:S04]  /*18bb0*/  LOP3.LUT R0, R7, UR15, R4, 0x96, !PT ;  /* 0x0000000f07007c12 */ /* 0x000fc8000f8e9604 */
[----:B------:R-:W-:Y:S01]  /*18bc0*/  PRMT R8, R14, 0x7610, R8 ;  /* 0x000076100e087816 */ /* 0x000fe20000000008 */
[----:B------:R-:W-:-:S05]  /*18bd0*/  IMAD.WIDE.U32 R14, R0, -0x2daee0ad, RZ ;  /* 0xd2511f53000e7825 */ /* 0x000fca00078e00ff */
        /* <DEDUP_REMOVED lines=8> */
[----:B------:R-:W-:-:S04]  /*18c60*/  LOP3.LUT R2, R2, 0xffff, RZ, 0xc0, !PT ;  /* 0x0000ffff02027812 */ /* 0x000fc800078ec0ff */
[----:B------:R-:W-:Y:S02]  /*18c70*/  ISETP.LE.U32.AND P1, PT, R2, UR23, PT ;  /* 0x0000001702007c0c */ /* 0x000fe4000bf23070 */
[----:B------:R-:W-:Y:S02]  /*18c80*/  SHF.R.U32.HI R2, RZ, 0x10, R0 ;  /* 0x00000010ff027819 */ /* 0x000fe40000011600 */
[----:B------:R-:W-:Y:S02]  /*18c90*/  LOP3.LUT R15, R3, UR13, R6, 0x96, !PT ;  /* 0x0000000d030f7c12 */ /* 0x000fe4000f8e9606 */
[----:B------:R-:W-:Y:S02]  /*18ca0*/  LOP3.LUT R3, R17, UR21, R140, 0x96, !PT ;  /* 0x0000001511037c12 */ /* 0x000fe4000f8e968c */
[----:B------:R-:W-:Y:S02]  /*18cb0*/  LOP3.LUT R6, R131, UR19, R16, 0x96, !PT ;  /* 0x0000001383067c12 */ /* 0x000fe4000f8e9610 */
[----:B------:R-:W-:-:S02]  /*18cc0*/  LOP3.LUT R2, R2, 0xff, RZ, 0xc0, !PT ;  /* 0x000000ff02027812 */ /* 0x000fc400078ec0ff */
[----:B------:R-:W-:Y:S01]  /*18cd0*/  SHF.R.U32.HI R0, RZ, 0x18, R0 ;  /* 0x00000018ff007819 */ /* 0x000fe20000011600 */
[----:B------:R-:W-:Y:S01]  /*18ce0*/  IMAD.WIDE.U32 R6, R6, -0x2daee0ad, RZ ;  /* 0xd2511f5306067825 */ /* 0x000fe200078e00ff */
[----:B------:R-:W-:-:S03]  /*18cf0*/  ISETP.LE.U32.AND P2, PT, R2, UR23, PT ;  /* 0x0000001702007c0c */ /* 0x000fc6000bf43070 */
[----:B------:R-:W-:Y:S01]  /*18d00*/  IMAD.WIDE.U32 R2, R3, -0x2daee0ad, RZ ;  /* 0xd2511f5303027825 */ /* 0x000fe200078e00ff */
[----:B------:R-:W-:Y:S02]  /*18d10*/  @!P4 PRMT R128, R8, 0x5410, RZ ;  /* 0x000054100880c816 */ /* 0x000fe400000000ff */
[----:B------:R-:W-:Y:S02]  /*18d20*/  ISETP.LE.U32.AND P4, PT, R0, UR23, PT ;  /* 0x0000001700007c0c */ /* 0x000fe4000bf83070 */
[----:B------:R-:W-:Y:S02]  /*18d30*/  LOP3.LUT R3, R3, UR18, R240, 0x96, !PT ;  /* 0x0000001203037c12 */ /* 0x000fe4000f8e96f0 */
[----:B------:R-:W-:-:S03]  /*18d40*/  LOP3.LUT R0, R7, UR16, R2, 0x96, !PT ;  /* 0x0000001007007c12 */ /* 0x000fc6000f8e9602 */
[----:B------:R-:W-:-:S04]  /*18d50*/  IMAD.WIDE.U32 R2, R3, -0x326172a9, RZ ;  /* 0xcd9e8d5703027825 */ /* 0x000fc800078e00ff */
[----:B------:R-:W-:Y:S01]  /*18d60*/  IMAD.WIDE.U32 R8, R0, -0x326172a9, RZ ;  /* 0xcd9e8d5700087825 */ /* 0x000fe200078e00ff */
[----:B------:R-:W-:-:S04]  /*18d70*/  LOP3.LUT R3, R3, UR17, R130, 0x96, !PT ;  /* 0x0000001103037c12 */ /* 0x000fc8000f8e9682 */
[----:B------:R-:W-:Y:S01]  /*18d80*/  LOP3.LUT R0, R9, UR15, R2, 0x96, !PT ;  /* 0x0000000f09007c12 */ /* 0x000fe2000f8e9602 */
[----:B------:R-:W-:-:S04]  /*18d90*/  IMAD.WIDE.U32 R2, R3, -0x2daee0ad, RZ ;  /* 0xd2511f5303027825 */ /* 0x000fc800078e00ff */
[----:B------:R-:W-:Y:S01]  /*18da0*/  IMAD.WIDE.U32 R22, R0, -0x2daee0ad, RZ ;  /* 0xd2511f5300167825 */ /* 0x000fe200078e00ff */
[----:B------:R-:W-:Y:S02]  /*18db0*/  LOP3.LUT R0, R4, 0xff, RZ, 0xc0, !PT ;  /* 0x000000ff04007812 */ /* 0x000fe400078ec0ff */
[----:B------:R-:W-:Y:S02]  /*18dc0*/  LOP3.LUT R3, R3, UR14, R6, 0x96, !PT ;  /* 0x0000000e03037c12 */ /* 0x000fe4000f8e9606 */
[----:B------:R-:W-:Y:S01]  /*18dd0*/  ISETP.LE.U32.AND P6, PT, R0, UR23, PT ;  /* 0x0000001700007c0c */ /* 0x000fe2000bfc3070 */
[----:B------:R-:W-:Y:S01]  /*18de0*/  MUFU.EX2 R6, R117 ;  /* 0x0000007500067308 */ /* 0x000fe20000000800 */
[----:B------:R-:W-:-:S07]  /*18df0*/  LOP3.LUT R2, R23, UR12, R2, 0x96, !PT ;  /* 0x0000000c17027c12 */ /* 0x000fce000f8e9602 */
[----:B------:R-:W4:Y:S01]  /*18e00*/  MUFU.EX2 R0, R118 ;  /* 0x0000007600007308 */ /* 0x000f220000000800 */
[----:B------:R-:W-:Y:S02]  /*18e10*/  LOP3.LUT R11, R4, 0xffff, RZ, 0xc0, !PT ;  /* 0x0000ffff040b7812 */ /* 0x000fe400078ec0ff */
[--C-:B------:R-:W-:Y:S02]  /*18e20*/  SHF.R.U32.HI R12, RZ, 0x10, R4.reuse ;  /* 0x00000010ff0c7819 */ /* 0x100fe40000011604 */
[----:B------:R-:W-:Y:S01]  /*18e30*/  SHF.R.U32.HI R10, RZ, 0x18, R4 ;  /* 0x00000018ff0a7819 */ /* 0x000fe20000011604 */
[----:B------:R-:W-:-:S04]  /*18e40*/  IMAD.WIDE.U32 R4, R3, -0x326172a9, RZ ;  /* 0xcd9e8d5703047825 */ /* 0x000fc800078e00ff */
[----:B------:R-:W-:-:S05]  /*18e50*/  IMAD.WIDE.U32 R2, R2, -0x326172a9, RZ ;  /* 0xcd9e8d5702027825 */ /* 0x000fca00078e00ff */
[----:B------:R-:W-:Y:S02]  /*18e60*/  LOP3.LUT R7, R3, UR39, R4, 0x96, !PT ;  /* 0x0000002703077c12 */ /* 0x000fe4000f8e9604 */
[C---:B------:R-:W-:Y:S02]  /*18e70*/  LOP3.LUT R4, R2.reuse, 0xff, RZ, 0xc0, !PT ;  /* 0x000000ff02047812 */ /* 0x040fe400078ec0ff */
[----:B------:R-:W-:Y:S02]  /*18e80*/  LOP3.LUT R29, R2, 0xffff, RZ, 0xc0, !PT ;  /* 0x0000ffff021d7812 */ /* 0x000fe400078ec0ff */
[--C-:B------:R-:W-:Y:S02]  /*18e90*/  SHF.R.U32.HI R23, RZ, 0x10, R2.reuse ;  /* 0x00000010ff177819 */ /* 0x100fe40000011602 */
[----:B------:R-:W-:Y:S02]  /*18ea0*/  SHF.R.U32.HI R21, RZ, 0x18, R2 ;  /* 0x00000018ff157819 */ /* 0x000fe40000011602 */
[----:B----4-:R-:W-:Y:S01]  /*18eb0*/  F2FP.F16.F32.PACK_AB R2, R0, R6 ;  /* 0x000000060002723e */ /* 0x010fe200000000ff */
[----:B------:R-:W-:Y:S01]  /*18ec0*/  FADD.FTZ R3, R6, R28 ;  /* 0x0000001c06037221 */ /* 0x000fe20000010000 */
[----:B------:R-:W-:-:S02]  /*18ed0*/  LOP3.LUT R20, R5, UR13, R8, 0x96, !PT ;  /* 0x0000000d05147c12 */ /* 0x000fc4000f8e9608 */
[----:B------:R-:W-:Y:S01]  /*18ee0*/  ISETP.LE.U32.AND P3, PT, R10, UR23, PT ;  /* 0x000000170a007c0c */ /* 0x000fe2000bf63070 */
[----:B------:R-:W-:Y:S01]  /*18ef0*/  MUFU.EX2 R5, R119 ;  /* 0x0000007700057308 */ /* 0x000fe20000000800 */
[----:B------:R-:W-:Y:S01]  /*18f00*/  PRMT R122, R2, 0x7632, R122 ;  /* 0x00007632027a7816 */ /* 0x000fe2000000007a */
[----:B------:R-:W-:Y:S01]  /*18f10*/  FADD.FTZ R9, R0, R3 ;  /* 0x0000000300097221 */ /* 0x000fe20000010000 */
[----:B------:R-:W-:-:S05]  /*18f20*/  SHF.R.U32.HI R0, RZ, 0x8, R11 ;  /* 0x00000008ff007819 */ /* 0x000fca000001160b */
[----:B------:R4:W1:Y:S01]  /*18f30*/  MUFU.EX2 R10, R120 ;  /* 0x00000078000a7308 */ /* 0x0008620000000800 */
[----:B------:R-:W-:Y:S01]  /*18f40*/  PRMT R123, R2, 0x7610, R123 ;  /* 0x00007610027b7816 */ /* 0x000fe2000000007b */
[----:B------:R-:W-:Y:S01]  /*18f50*/  @!P1 HADD2 R130, -R122.H0_H0, -RZ.H0_H0 ;  /* 0xa00000ff7a829230 */ /* 0x000fe20000000900 */
[----:B------:R-:W-:Y:S01]  /*18f60*/  LOP3.LUT R0, R0, 0xffff, RZ, 0xc0, !PT ;  /* 0x0000ffff00007812 */ /* 0x000fe200078ec0ff */
[----:B------:R-:W-:Y:S01]  /*18f70*/  FADD.FTZ R13, R36, R13 ;  /* 0x0000000d240d7221 */ /* 0x000fe20000010000 */
[----:B------:R-:W-:Y:S01]  /*18f80*/  PRMT R136, R123, 0x5410, R122 ;  /* 0x000054107b887816 */ /* 0x000fe2000000007a */
[----:B------:R1:W3:Y:S01]  /*18f90*/  LDL.LU.S16 R36, [R1+0x144] ;  /* 0x0001440001247983 */ /* 0x0002e20000300600 */
[----:B------:R-:W-:Y:S02]  /*18fa0*/  @!P1 PRMT R122, R130, 0x5410, RZ ;  /* 0x00005410827a9816 */ /* 0x000fe400000000ff */
[C---:B----4-:R-:W-:Y:S02]  /*18fb0*/  PRMT R120, R97.reuse, 0x7632, R120 ;  /* 0x0000763261787816 */ /* 0x050fe40000000078 */
[----:B------:R-:W-:Y:S01]  /*18fc0*/  PRMT R121, R97, 0x7610, R121 ;  /* 0x0000761061797816 */ /* 0x000fe20000000079 */
[----:B------:R-:W-:Y:S01]  /*18fd0*/  IMAD.MOV.U32 R140, RZ, RZ, R231 ;  /* 0x000000ffff8c7224 */ /* 0x000fe200078e00e7 */
[----:B------:R4:W4:Y:S01]  /*18fe0*/  LDL.LU.S16 R16, [R1+0x160] ;  /* 0x0001600001107983 */ /* 0x0009220000300600 */
[----:B------:R-:W-:Y:S01]  /*18ff0*/  @!P4 HADD2 R32, -R120.H0_H0, -RZ.H0_H0 ;  /* 0xa00000ff7820c230 */ /* 0x000fe20000000900 */
[----:B------:R-:W-:Y:S01]  /*19000*/  ISETP.LE.U32.AND P1, PT, R0, UR23, PT ;  /* 0x0000001700007c0c */ /* 0x000fe2000bf23070 */
[----:B------:R-:W-:Y:S01]  /*19010*/  IMAD.MOV.U32 R231, RZ, RZ, R135 ;  /* 0x000000ffffe77224 */ /* 0x000fe200078e0087 */
[----:B------:R-:W-:-:S02]  /*19020*/  LOP3.LUT R0, R12, 0xff, RZ, 0xc0, !PT ;  /* 0x000000ff0c007812 */ /* 0x000fc400078ec0ff */
[----:B------:R-:W-:Y:S02]  /*19030*/  PRMT R2, R32, 0x7610, R2 ;  /* 0x0000761020027816 */ /* 0x000fe40000000002 */
[----:B------:R-:W-:Y:S01]  /*19040*/  PRMT R135, R121, 0x5410, R120 ;  /* 0x0000541079877816 */ /* 0x000fe20000000078 */
[----:B------:R-:W-:Y:S01]  /*19050*/  IMAD.MOV.U32 R141, RZ, RZ, R250 ;  /* 0x000000ffff8d7224 */ /* 0x000fe200078e00fa */
[----:B------:R-:W-:Y:S01]  /*19060*/  @!P4 PRMT R120, R2, 0x5410, RZ ;  /* 0x000054100278c816 */ /* 0x000fe200000000ff */
[----:B------:R3:W4:Y:S01]  /*19070*/  LDL.LU.S16 R32, [R1+0x180] ;  /* 0x0001800001207983 */ /* 0x0007220000300600 */
[----:B------:R-:W-:Y:S02]  /*19080*/  ISETP.LE.U32.AND P4, PT, R0, UR23, PT ;  /* 0x0000001700007c0c */ /* 0x000fe4000bf83070 */
[----:B-1----:R-:W-:-:S04]  /*19090*/  F2FP.F16.F32.PACK_AB R0, R10, R5 ;  /* 0x000000050a00723e */ /* 0x002fc800000000ff */
[C---:B------:R-:W-:Y:S01]  /*190a0*/  PRMT R119, R0.reuse, 0x7610, R119 ;  /* 0x0000761000777816 */ /* 0x040fe20000000077 */
[----:B------:R-:W-:Y:S01]  /*190b0*/  IMAD.WIDE.U32 R2, R15, -0x2daee0ad, RZ ;  /* 0xd2511f530f027825 */ /* 0x000fe200078e00ff */
[----:B------:R-:W-:-:S03]  /*190c0*/  PRMT R118, R0, 0x7632, R118 ;  /* 0x0000763200767816 */ /* 0x000fc60000000076 */
[----:B--2---:R-:W-:Y:S01]  /*190d0*/  @!P6 HADD2 R30, -R119.H0_H0, -RZ.H0_H0 ;  /* 0xa00000ff771ee230 */ /* 0x004fe20000000900 */
[----:B------:R-:W-:Y:S01]  /*190e0*/  LOP3.LUT R0, R3, UR40, R14, 0x96, !PT ;  /* 0x0000002803007c12 */ /* 0x000fe2000f8e960e */
[----:B------:R-:W-:-:S03]  /*190f0*/  IMAD.MOV.U32 R250, RZ, RZ, R251 ;  /* 0x000000fffffa7224 */ /* 0x000fc600078e00fb */
[----:B------:R-:W-:Y:S01]  /*19100*/  PRMT R14, R30, 0x7610, R14 ;  /* 0x000076101e0e7816 */ /* 0x000fe2000000000e */
[----:B------:R-:W-:Y:S01]  /*19110*/  IMAD.MOV.U32 R251, RZ, RZ, R134 ;  /* 0x000000fffffb7224 */ /* 0x000fe200078e0086 */
[----:B------:R1:W2:Y:S01]  /*19120*/  LDL.LU.S16 R30, [R1+0x190] ;  /* 0x00019000011e7983 */ /* 0x0002a20000300600 */
[----:B------:R-:W-:Y:S01]  /*19130*/  PRMT R134, R119, 0x5410, R118 ;  /* 0x0000541077867816 */ /* 0x000fe20000000076 */
[----:B------:R-:W-:Y:S01]  /*19140*/  FADD.FTZ R11, R35, R18 ;  /* 0x00000012230b7221 */ /* 0x000fe20000010000 */
[----:B------:R-:W-:Y:S01]  /*19150*/  @!P6 PRMT R119, R14, 0x5410, RZ ;  /* 0x000054100e77e816 */ /* 0x000fe200000000ff */
[----:B------:R1:W4:Y:S01]  /*19160*/  LDL.LU.S16 R28, [R1+0x188] ;  /* 0x00018800011c7983 */ /* 0x0003220000300600 */
[----:B------:R1:W-:Y:S03]  /*19170*/  MUFU.EX2 R18, R247 ;  /* 0x000000f700127308 */ /* 0x0003e60000000800 */
[----:B------:R2:W4:Y:S04]  /*19180*/  LDL.LU.S16 R14, [R1+0x184] ;  /* 0x00018400010e7983 */ /* 0x0005280000300600 */
[----:B-1----:R-:W4:Y:S01]  /*19190*/  LDL.LU R247, [R1+0x408] ;  /* 0x0004080001f77983 */ /* 0x002f220000300800 */
[----:B------:R-:W-:Y:S01]  /*191a0*/  @!P5 HADD2 R131, -R123.H0_H0, -RZ.H0_H0 ;  /* 0xa00000ff7b83d230 */ /* 0x000fe20000000900 */
[----:B------:R-:W-:Y:S04]  /*191b0*/  MUFU.EX2 R8, R115 ;  /* 0x0000007300087308 */ /* 0x000fe80000000800 */
[----:B------:R-:W-:-:S02]  /*191c0*/  @!P5 PRMT R123, R131, 0x5410, RZ ;  /* 0x00005410837bd816 */ /* 0x000fc400000000ff */
[----:B------:R-:W-:Y:S02]  /*191d0*/  ISETP.LE.U32.AND P5, PT, R4, UR23, PT ;  /* 0x0000001704007c0c */ /* 0x000fe4000bfa3070 */
[----:B------:R-:W1:Y:S01]  /*191e0*/  MUFU.EX2 R4, R105 ;  /* 0x0000006900047308 */ /* 0x000e620000000800 */
[----:B------:R-:W-:Y:S02]  /*191f0*/  @!P1 HADD2 R19, -R118.H0_H0, -RZ.H0_H0 ;  /* 0xa00000ff76139230 */ /* 0x000fe40000000900 */
[----:B------:R-:W-:Y:S01]  /*19200*/  FADD.FTZ R15, R5, R9 ;  /* 0x00000009050f7221 */ /* 0x000fe20000010000 */
[----:B------:R-:W-:Y:S02]  /*19210*/  LOP3.LUT R5, R0, 0xff, RZ, 0xc0, !PT ;  /* 0x000000ff00057812 */ /* 0x000fe400078ec0ff */
[----:B------:R-:W-:Y:S02]  /*19220*/  SHF.R.U32.HI R6, RZ, 0x10, R0 ;  /* 0x00000010ff067819 */ /* 0x000fe40000011600 */
[----:B------:R-:W-:Y:S01]  /*19230*/  PRMT R12, R19, 0x7610, R12 ;  /* 0x00007610130c7816 */ /* 0x000fe2000000000c */
[----:B------:R-:W-:Y:S01]  /*19240*/  MUFU.EX2 R9, R143 ;  /* 0x0000008f00097308 */ /* 0x000fe20000000800 */
[----:B------:R-:W-:Y:S01]  /*19250*/  ISETP.LE.U32.AND P6, PT, R5, UR23, PT ;  /* 0x0000001705007c0c */ /* 0x000fe2000bfc3070 */
[----:B-1----:R-:W-:Y:S01]  /*19260*/  FADD.FTZ R17, R4, R98 ;  /* 0x0000006204117221 */ /* 0x002fe20000010000 */
[----:B------:R-:W-:-:S02]  /*19270*/  F2FP.F16.F32.PACK_AB R4, R8, R4 ;  /* 0x000000040804723e */ /* 0x000fc400000000ff */
[----:B------:R-:W-:Y:S02]  /*19280*/  SHF.R.U32.HI R5, RZ, 0x18, R0 ;  /* 0x00000018ff057819 */ /* 0x000fe40000011600 */
[----:B------:R-:W-:Y:S02]  /*19290*/  PRMT R117, R4, 0x7610, R117 ;  /* 0x0000761004757816 */ /* 0x000fe40000000075 */
[----:B------:R-:W-:Y:S02]  /*192a0*/  LOP3.LUT R0, R0, 0xffff, RZ, 0xc0, !PT ;  /* 0x0000ffff00007812 */ /* 0x000fe400078ec0ff */
[----:B------:R-:W-:Y:S02]  /*192b0*/  @!P1 PRMT R118, R12, 0x5410, RZ ;  /* 0x000054100c769816 */ /* 0x000fe400000000ff */
[----:B------:R-:W-:Y:S01]  /*192c0*/  SHF.R.U32.HI R0, RZ, 0x8, R0 ;  /* 0x00000008ff007819 */ /* 0x000fe20000011600 */
[----:B------:R1:W-:Y:S03]  /*192d0*/  MUFU.EX2 R12, R116 ;  /* 0x00000074000c7308 */ /* 0x0003e60000000800 */
[----:B------:R-:W-:-:S05]  /*192e0*/  LOP3.LUT R0, R0, 0xffff, RZ, 0xc0, !PT ;  /* 0x0000ffff00007812 */ /* 0x000fca00078ec0ff */
[----:B---3--:R3:W3:Y:S01]  /*192f0*/  MUFU.EX2 R19, R142 ;  /* 0x0000008e00137308 */ /* 0x0086e20000000800 */
[----:B-1----:R-:W-:Y:S01]  /*19300*/  PRMT R116, R4, 0x7632, R116 ;  /* 0x0000763204747816 */ /* 0x002fe20000000074 */
[----:B---3--:R-:W-:-:S03]  /*19310*/  IMAD.MOV.U32 R142, RZ, RZ, R133 ;  /* 0x000000ffff8e7224 */ /* 0x008fc600078e0085 */
[----:B------:R-:W-:Y:S02]  /*19320*/  PRMT R133, R117, 0x5410, R116 ;  /* 0x0000541075857816 */ /* 0x000fe40000000074 */
[----:B------:R-:W-:-:S04]  /*19330*/  F2FP.F16.F32.PACK_AB R4, R19, R9 ;  /* 0x000000091304723e */ /* 0x000fc800000000ff */
[----:B------:R-:W-:Y:S01]  /*19340*/  PRMT R114, R4, 0x7632, R114 ;  /* 0x0000763204727816 */ /* 0x000fe20000000072 */
[----:B------:R-:W-:Y:S01]  /*19350*/  @!P2 HADD2 R240, -R121.H0_H0, -RZ.H0_H0 ;  /* 0xa00000ff79f0a230 */ /* 0x000fe20000000900 */
[----:B------:R-:W-:Y:S02]  /*19360*/  LOP3.LUT R6, R6, 0xff, RZ, 0xc0, !PT ;  /* 0x000000ff06067812 */ /* 0x000fe400078ec0ff */
[----:B------:R-:W-:Y:S02]  /*19370*/  ISETP.LE.U32.AND P1, PT, R5, UR23, PT ;  /* 0x0000001705007c0c */ /* 0x000fe4000bf23070 */
[----:B------:R-:W-:Y:S02]  /*19380*/  @!P2 PRMT R121, R240, 0x5410, RZ ;  /* 0x00005410f079a816 */ /* 0x000fe400000000ff */
[----:B------:R-:W-:Y:S02]  /*19390*/  ISETP.LE.U32.AND P2, PT, R6, UR23, PT ;  /* 0x0000001706007c0c */ /* 0x000fe4000bf43070 */
[----:B------:R-:W-:Y:S01]  /*193a0*/  PRMT R115, R4, 0x7610, R115 ;  /* 0x0000761004737816 */ /* 0x000fe20000000073 */
[----:B------:R-:W-:-:S05]  /*193b0*/  @!P4 HADD2 R36, -R117.H0_H0, -RZ.H0_H0 ;  /* 0xa00000ff7524c230 */ /* 0x000fca0000000900 */
[----:B------:R-:W-:-:S04]  /*193c0*/  PRMT R35, R36, 0x7610, R35 ;  /* 0x0000761024237816 */ /* 0x000fc80000000023 */
[----:B------:R-:W-:Y:S02]  /*193d0*/  @!P4 PRMT R117, R35, 0x5410, RZ ;  /* 0x000054102375c816 */ /* 0x000fe400000000ff */
[----:B------:R-:W-:Y:S02]  /*193e0*/  ISETP.LE.U32.AND P4, PT, R0, UR23, PT ;  /* 0x0000001700007c0c */ /* 0x000fe4000bf83070 */
[----:B------:R-:W-:-:S04]  /*193f0*/  F2FP.F16.F32.PACK_AB R0, R18, R12 ;  /* 0x0000000c1200723e */ /* 0x000fc800000000ff */
[----:B------:R-:W-:-:S07]  /*19400*/  PRMT R113, R0, 0x7610, R113 ;  /* 0x0000761000717816 */ /* 0x000fce0000000071 */
[----:B--2---:R-:W-:-:S05]  /*19410*/  @!P4 HADD2 R30, -R114.H0_H0, -RZ.H0_H0 ;  /* 0xa00000ff721ec230 */ /* 0x004fca0000000900 */
[----:B------:R-:W-:Y:S01]  /*19420*/  PRMT R5, R30, 0x7610, R5 ;  /* 0x000076101e057816 */ /* 0x000fe20000000005 */
[----:B----4-:R-:W-:Y:S01]  /*19430*/  @!P2 HADD2 R28, -R113.H0_H0, -RZ.H0_H0 ;  /* 0xa00000ff711ca230 */ /* 0x010fe20000000900 */
[----:B------:R1:W-:Y:S02]  /*19440*/  MUFU.EX2 R78, R247 ;  /* 0x000000f7004e7308 */ /* 0x0003e40000000800 */
[----:B-1----:R-:W2:Y:S04]  /*19450*/  LDL.LU R247, [R1+0x404] ;  /* 0x0004040001f77983 */ /* 0x002ea80000300800 */
[----:B------:R1:W3:Y:S01]  /*19460*/  LDL.LU.S16 R30, [R1+0x1d8] ;  /* 0x0001d800011e7983 */ /* 0x0002e20000300600 */
[----:B------:R-:W-:-:S03]  /*19470*/  PRMT R4, R28, 0x7610, R4 ;  /* 0x000076101c047816 */ /* 0x000fc60000000004 */
[----:B------:R1:W4:Y:S01]  /*19480*/  LDL.LU.S16 R28, [R1+0x1d4] ;  /* 0x0001d400011c7983 */ /* 0x0003220000300600 */
[----:B------:R-:W-:-:S05]  /*19490*/  PRMT R112, R0, 0x7632, R112 ;  /* 0x0000763200707816 */ /* 0x000fca0000000070 */
[----:B------:R-:W-:Y:S01]  /*194a0*/  @!P1 HADD2 R14, -R112.H0_H0, -RZ.H0_H0 ;  /* 0xa00000ff700e9230 */ /* 0x000fe20000000900 */
[----:B------:R-:W-:-:S04]  /*194b0*/  PRMT R143, R113, 0x5410, R112 ;  /* 0x00005410718f7816 */ /* 0x000fc80000000070 */
[----:B------:R-:W-:Y:S01]  /*194c0*/  PRMT R0, R14, 0x7610, R0 ;  /* 0x000076100e007816 */ /* 0x000fe20000000000 */
[----:B------:R1:W1:Y:S03]  /*194d0*/  MUFU.EX2 R88, R242 ;  /* 0x000000f200587308 */ /* 0x0002660000000800 */
[----:B------:R-:W-:Y:S02]  /*194e0*/  @!P1 PRMT R112, R0, 0x5410, RZ ;  /* 0x0000541000709816 */ /* 0x000fe400000000ff */
[----:B------:R-:W-:-:S04]  /*194f0*/  LOP3.LUT R0, R2, 0xff, RZ, 0xc0, !PT ;  /* 0x000000ff02007812 */ /* 0x000fc800078ec0ff */
[----:B------:R-:W-:Y:S02]  /*19500*/  ISETP.LE.U32.AND P1, PT, R0, UR23, PT ;  /* 0x0000001700007c0c */ /* 0x000fe4000bf23070 */
[----:B------:R-:W-:-:S04]  /*19510*/  LOP3.LUT R0, R2, 0xffff, RZ, 0xc0, !PT ;  /* 0x0000ffff02007812 */ /* 0x000fc800078ec0ff */
[----:B------:R-:W-:Y:S01]  /*19520*/  SHF.R.U32.HI R0, RZ, 0x8, R0 ;  /* 0x00000008ff007819 */ /* 0x000fe20000011600 */
[----:B------:R-:W-:Y:S02]  /*19530*/  @!P6 HADD2 R32, -R115.H0_H0, -RZ.H0_H0 ;  /* 0xa00000ff7320e230 */ /* 0x000fe40000000900 */
[----:B------:R-:W-:Y:S02]  /*19540*/  IMAD.MOV.U32 R245, RZ, RZ, R142 ;  /* 0x000000fffff57224 */ /* 0x000fe400078e008e */
[----:B------:R-:W-:Y:S01]  /*19550*/  @!P3 HADD2 R16, -R116.H0_H0, -RZ.H0_H0 ;  /* 0xa00000ff7410b230 */ /* 0x000fe20000000900 */
[----:B------:R-:W-:Y:S01]  /*19560*/  LOP3.LUT R0, R0, 0xffff, RZ, 0xc0, !PT ;  /* 0x0000ffff00007812 */ /* 0x000fe200078ec0ff */
[----:B-1----:R-:W2:Y:S01]  /*19570*/  LDL.LU R242, [R1+0x400] ;  /* 0x0004000001f27983 */ /* 0x002ea20000300800 */
[----:B------:R-:W-:Y:S02]  /*19580*/  PRMT R142, R115, 0x5410, R114 ;  /* 0x00005410738e7816 */ /* 0x000fe40000000072 */
[----:B------:R-:W-:-:S02]  /*19590*/  @!P4 PRMT R114, R5, 0x5410, RZ ;  /* 0x000054100572c816 */ /* 0x000fc400000000ff */
[----:B------:R-:W-:Y:S02]  /*195a0*/  ISETP.LE.U32.AND P4, PT, R0, UR23, PT ;  /* 0x0000001700007c0c */ /* 0x000fe4000bf83070 */
[----:B------:R-:W-:Y:S02]  /*195b0*/  PRMT R6, R32, 0x7610, R6 ;  /* 0x0000761020067816 */ /* 0x000fe40000000006 */
[----:B------:R-:W-:Y:S02]  /*195c0*/  F2FP.F16.F32.PACK_AB R0, R88, R78 ;  /* 0x0000004e5800723e */ /* 0x000fe400000000ff */
[----:B------:R-:W-:Y:S02]  /*195d0*/  @!P6 PRMT R115, R6, 0x5410, RZ ;  /* 0x000054100673e816 */ /* 0x000fe400000000ff */
[----:B------:R-:W-:Y:S02]  /*195e0*/  @!P2 PRMT R113, R4, 0x5410, RZ ;  /* 0x000054100471a816 */ /* 0x000fe400000000ff */
[----:B------:R-:W-:Y:S01]  /*195f0*/  PRMT R111, R0, 0x7610, R111 ;  /* 0x00007610006f7816 */ /* 0x000fe2000000006f */
[----:B------:R-:W-:Y:S01]  /*19600*/  IMAD.MOV.U32 R244, RZ, RZ, R245 ;  /* 0x000000fffff47224 */ /* 0x000fe200078e00f5 */
[----:B------:R-:W-:-:S02]  /*19610*/  PRMT R33, R16, 0x7610, R33 ;  /* 0x0000761010217816 */ /* 0x000fc40000000021 */
[--C-:B------:R-:W-:Y:S02]  /*19620*/  SHF.R.U32.HI R6, RZ, 0x10, R2.reuse ;  /* 0x00000010ff067819 */ /* 0x100fe40000011602 */
[----:B------:R-:W-:Y:S01]  /*19630*/  SHF.R.U32.HI R4, RZ, 0x18, R2 ;  /* 0x00000018ff047819 */ /* 0x000fe20000011602 */
[----:B------:R-:W-:Y:S01]  /*19640*/  IMAD.WIDE.U32 R2, R20, -0x2daee0ad, RZ ;  /* 0xd2511f5314027825 */ /* 0x000fe200078e00ff */
[----:B------:R-:W-:-:S03]  /*19650*/  @!P3 PRMT R116, R33, 0x5410, RZ ;  /* 0x000054102174b816 */ /* 0x000fc600000000ff */
[----:B------:R-:W-:Y:S02]  /*19660*/  IMAD.MOV.U32 R245, RZ, RZ, R250 ;  /* 0x000000fffff57224 */ /* 0x000fe400078e00fa */
[----:B------:R-:W-:Y:S02]  /*19670*/  IMAD.MOV.U32 R250, RZ, RZ, R140 ;  /* 0x000000fffffa7224 */ /* 0x000fe400078e008c */
[----:B------:R-:W-:Y:S01]  /*19680*/  FADD.FTZ R16, R37, R11 ;  /* 0x0000000b25107221 */ /* 0x000fe20000010000 */
[----:B------:R-:W-:Y:S01]  /*19690*/  IMAD.MOV.U32 R140, RZ, RZ, R231 ;  /* 0x000000ffff8c7224 */ /* 0x000fe200078e00e7 */
[----:B------:R-:W-:Y:S01]  /*196a0*/  ISETP.LE.U32.AND P3, PT, R21, UR23, PT ;  /* 0x0000001715007c0c */ /* 0x000fe2000bf63070 */
[----:B------:R1:W-:Y:S01]  /*196b0*/  MUFU.EX2 R231, R237 ;  /* 0x000000ed00e77308 */ /* 0x0003e20000000800 */
[C---:B------:R-:W-:Y:S02]  /*196c0*/  LOP3.LUT R14, R2.reuse, 0xff, RZ, 0xc0, !PT ;  /* 0x000000ff020e7812 */ /* 0x040fe400078ec0ff */
[----:B------:R-:W-:-:S02]  /*196d0*/  LOP3.LUT R21, R2, 0xffff, RZ, 0xc0, !PT ;  /* 0x0000ffff02157812 */ /* 0x000fc400078ec0ff */
[--C-:B------:R-:W-:Y:S02]  /*196e0*/  SHF.R.U32.HI R20, RZ, 0x10, R2.reuse ;  /* 0x00000010ff147819 */ /* 0x100fe40000011602 */
[----:B------:R-:W-:Y:S01]  /*196f0*/  SHF.R.U32.HI R11, RZ, 0x18, R2 ;  /* 0x00000018ff0b7819 */ /* 0x000fe20000011602 */
[----:B------:R1:W4:Y:S01]  /*19700*/  MUFU.EX2 R233, R243 ;  /* 0x000000f300e97308 */ /* 0x0003220000000800 */
[----:B------:R-:W-:Y:S01]  /*19710*/  ISETP.LE.U32.AND P6, PT, R4, UR23, PT ;  /* 0x0000001704007c0c */ /* 0x000fe2000bfc3070 */
[----:B------:R-:W-:Y:S01]  /*19720*/  FADD.FTZ R4, R10, R15 ;  /* 0x0000000f0a047221 */ /* 0x000fe20000010000 */
[----:B-1----:R-:W2:Y:S04]  /*19730*/  LDL.LU R237, [R1+0x3fc] ;  /* 0x0003fc0001ed7983 */ /* 0x002ea80000300800 */
[----:B------:R1:W2:Y:S04]  /*19740*/  LDL.LU.S16 R2, [R1+0x210] ;  /* 0x0002100001027983 */ /* 0x0002a80000300600 */
[----:B------:R-:W2:Y:S01]  /*19750*/  LDL.LU R243, [R1+0x3f8] ;  /* 0x0003f80001f37983 */ /* 0x000ea20000300800 */
[----:B------:R-:W-:Y:S01]  /*19760*/  PRMT R110, R0, 0x7632, R110 ;  /* 0x00007632006e7816 */ /* 0x000fe2000000006e */
[----:B------:R1:W-:Y:S01]  /*19770*/  MUFU.EX2 R159, R246 ;  /* 0x000000f6009f7308 */ /* 0x0003e20000000800 */
[----:B------:R-:W-:-:S07]  /*19780*/  LOP3.LUT R5, R23, 0xff, RZ, 0xc0, !PT ;  /* 0x000000ff17057812 */ /* 0x000fce00078ec0ff */
[----:B------:R1:W2:Y:S01]  /*19790*/  MUFU.EX2 R79, R40 ;  /* 0x00000028004f7308 */ /* 0x0002a20000000800 */
[----:B---3--:R-:W-:-:S05]  /*197a0*/  @!P1 HADD2 R30, -R111.H0_H0, -RZ.H0_H0 ;  /* 0xa00000ff6f1e9230 */ /* 0x008fca0000000900 */
[----:B------:R-:W-:Y:S02]  /*197b0*/  PRMT R15, R30, 0x7610, R15 ;  /* 0x000076101e0f7816 */ /* 0x000fe4000000000f */
[----:B------:R3:W3:Y:S01]  /*197c0*/  LDL.LU.S16 R30, [R1+0x21c] ;  /* 0x00021c00011e7983 */ /* 0x0006e20000300600 */
[----:B----4-:R-:W-:-:S03]  /*197d0*/  @!P4 HADD2 R28, -R110.H0_H0, -RZ.H0_H0 ;  /* 0xa00000ff6e1cc230 */ /* 0x010fc60000000900 */
[----:B-1----:R-:W4:Y:S02]  /*197e0*/  LDL.LU R246, [R1+0x3f4] ;  /* 0x0003f40001f67983 */ /* 0x002f240000300800 */
[----:B------:R-:W-:Y:S02]  /*197f0*/  PRMT R10, R28, 0x7610, R10 ;  /* 0x000076101c0a7816 */ /* 0x000fe4000000000a */
[----:B------:R-:W4:Y:S04]  /*19800*/  LDL.LU R40, [R1+0x3f0] ;  /* 0x0003f00001287983 */ /* 0x000f280000300800 */
[----:B------:R1:W4:Y:S04]  /*19810*/  LDL.LU.S16 R28, [R1+0x22c] ;  /* 0x00022c00011c7983 */ /* 0x0003280000300600 */
[----:B------:R1:W4:Y:S01]  /*19820*/  LDL.LU.S16 R23, [R1+0x228] ;  /* 0x0002280001177983 */ /* 0x0003220000300600 */
[----:B------:R-:W-:Y:S01]  /*19830*/  LOP3.LUT R0, R6, 0xff, RZ, 0xc0, !PT ;  /* 0x000000ff06007812 */ /* 0x000fe200078ec0ff */
[----:B------:R-:W-:Y:S01]  /*19840*/  IMAD.MOV.U32 R144, RZ, RZ, R141 ;  /* 0x000000ffff907224 */ /* 0x000fe200078e008d */
[----:B------:R-:W-:-:S02]  /*19850*/  PRMT R141, R111, 0x5410, R110 ;  /* 0x000054106f8d7816 */ /* 0x000fc4000000006e */
[----:B------:R-:W-:Y:S02]  /*19860*/  @!P1 PRMT R111, R15, 0x5410, RZ ;  /* 0x000054100f6f9816 */ /* 0x000fe400000000ff */
[----:B------:R-:W-:Y:S02]  /*19870*/  ISETP.LE.U32.AND P1, PT, R0, UR23, PT ;  /* 0x0000001700007c0c */ /* 0x000fe4000bf23070 */
[----:B------:R-:W-:Y:S02]  /*19880*/  ISETP.LE.U32.AND P2, PT, R5, UR23, PT ;  /* 0x0000001705007c0c */ /* 0x000fe4000bf43070 */
[----:B------:R-:W-:Y:S02]  /*19890*/  LOP3.LUT R5, R3, UR40, R22, 0x96, !PT ;  /* 0x0000002803057c12 */ /* 0x000fe4000f8e9616 */
[----:B------:R-:W-:-:S04]  /*198a0*/  F2FP.F16.F32.PACK_AB R3, R233, R231 ;  /* 0x000000e7e903723e */ /* 0x000fc800000000ff */
[----:B------:R-:W-:Y:S02]  /*198b0*/  PRMT R109, R3, 0x7610, R109 ;  /* 0x00007610036d7816 */ /* 0x000fe4000000006d */
[----:B------:R-:W-:Y:S02]  /*198c0*/  LOP3.LUT R0, R7, 0xffff, RZ, 0xc0, !PT ;  /* 0x0000ffff07007812 */ /* 0x000fe400078ec0ff */
[----:B------:R-:W-:Y:S01]  /*198d0*/  PRMT R108, R3, 0x7632, R108 ;  /* 0x00007632036c7816 */ /* 0x000fe2000000006c */
[----:B------:R-:W-:Y:S01]  /*198e0*/  IMAD.MOV.U32 R145, RZ, RZ, R244 ;  /* 0x000000ffff917224 */ /* 0x000fe200078e00f4 */
[----:B------:R-:W-:Y:S01]  /*198f0*/  SHF.R.U32.HI R0, RZ, 0x8, R0 ;  /* 0x00000008ff007819 */ /* 0x000fe20000011600 */
[----:B------:R1:W-:Y:S01]  /*19900*/  MUFU.EX2 R244, R41 ;  /* 0x0000002900f47308 */ /* 0x0003e20000000800 */
[----:B------:R-:W-:Y:S02]  /*19910*/  IMAD.MOV.U32 R149, RZ, RZ, R144 ;  /* 0x000000ffff957224 */ /* 0x000fe400078e0090 */
[----:B------:R-:W-:Y:S01]  /*19920*/  FADD.FTZ R8, R8, R17 ;  /* 0x0000001108087221 */ /* 0x000fe20000010000 */
[----:B------:R-:W-:Y:S01]  /*19930*/  IMAD.MOV.U32 R144, RZ, RZ, R245 ;  /* 0x000000ffff907224 */ /* 0x000fe200078e00f5 */
[----:B------:R-:W-:Y:S01]  /*19940*/  LOP3.LUT R0, R0, 0xffff, RZ, 0xc0, !PT ;  /* 0x0000ffff00007812 */ /* 0x000fe200078ec0ff */
[----:B------:R-:W-:Y:S01]  /*19950*/  IMAD.MOV.U32 R245, RZ, RZ, R140 ;  /* 0x000000fffff57224 */ /* 0x000fe200078e008c */
[----:B------:R-:W-:Y:S01]  /*19960*/  PRMT R140, R109, 0x5410, R108 ;  /* 0x000054106d8c7816 */ /* 0x000fe2000000006c */
[----:B------:R-:W-:-:S02]  /*19970*/  IMAD.MOV.U32 R150, RZ, RZ, R250 ;  /* 0x000000ffff967224 */ /* 0x000fc400078e00fa */
[----:B------:R1:W4:Y:S02]  /*19980*/  MUFU.EX2 R250, R46 ;  /* 0x0000002e00fa7308 */ /* 0x0003240000000800 */
[----:B-1----:R-:W4:Y:S04]  /*19990*/  LDL.LU R41, [R1+0x3ec] ;  /* 0x0003ec0001297983 */ /* 0x002f280000300800 */
[----:B------:R1:W4:Y:S04]  /*199a0*/  LDL.LU.S16 R15, [R1+0x24c] ;  /* 0x00024c00010f7983 */ /* 0x0003280000300600 */
[----:B------:R-:W4:Y:S01]  /*199b0*/  LDL.LU R46, [R1+0x3e8] ;  /* 0x0003e800012e7983 */ /* 0x000f220000300800 */
[----:B--2---:R-:W-:-:S05]  /*199c0*/  @!P1 HADD2 R2, -R109.H0_H0, -RZ.H0_H0 ;  /* 0xa00000ff6d029230 */ /* 0x004fca0000000900 */
[----:B------:R-:W-:-:S04]  /*199d0*/  PRMT R6, R2, 0x7610, R6 ;  /* 0x0000761002067816 */ /* 0x000fc80000000006 */
[----:B------:R-:W-:Y:S02]  /*199e0*/  @!P1 PRMT R109, R6, 0x5410, RZ ;  /* 0x00005410066d9816 */ /* 0x000fe400000000ff */
[----:B------:R-:W-:Y:S02]  /*199f0*/  ISETP.LE.U32.AND P1, PT, R0, UR23, PT ;  /* 0x0000001700007c0c */ /* 0x000fe4000bf23070 */
[----:B------:R-:W-:-:S04]  /*19a00*/  F2FP.F16.F32.PACK_AB R0, R79, R159 ;  /* 0x0000009f4f00723e */ /* 0x000fc800000000ff */
[----:B------:R-:W-:Y:S01]  /*19a10*/  PRMT R106, R0, 0x7632, R106 ;  /* 0x00007632006a7816 */ /* 0x000fe2000000006a */
[----:B------:R-:W-:Y:S01]  /*19a20*/  FADD.FTZ R6, R58, R16 ;  /* 0x000000103a067221 */ /* 0x000fe20000010000 */
[----:B------:R-:W-:Y:S01]  /*19a30*/  IMAD.MOV.U32 R93, RZ, RZ, R149 ;  /* 0x000000ffff5d7224 */ /* 0x000fe200078e0095 */
[----:B------:R-:W-:Y:S01]  /*19a40*/  PRMT R107, R0, 0x7610, R107 ;  /* 0x00007610006b7816 */ /* 0x000fe2000000006b */
[----:B------:R-:W-:Y:S02]  /*19a50*/  IMAD.MOV.U32 R149, RZ, RZ, R150 ;  /* 0x000000ffff957224 */ /* 0x000fe400078e0096 */
[----:B------:R-:W-:Y:S02]  /*19a60*/  IMAD.MOV.U32 R150, RZ, RZ, R91 ;  /* 0x000000ffff967224 */ /* 0x000fe400078e005b */
[----:B------:R-:W-:Y:S01]  /*19a70*/  IMAD.MOV.U32 R91, RZ, RZ, R147 ;  /* 0x000000ffff5b7224 */ /* 0x000fe200078e0093 */
[----:B------:R-:W-:Y:S01]  /*19a80*/  PRMT R147, R107, 0x5410, R106 ;  /* 0x000054106b937816 */ /* 0x000fe2000000006a */
[----:B---3--:R-:W-:-:S05]  /*19a90*/  @!P6 HADD2 R30, -R108.H0_H0, -RZ.H0_H0 ;  /* 0xa00000ff6c1ee230 */ /* 0x008fca0000000900 */
[----:B------:R-:W-:-:S04]  /*19aa0*/  PRMT R17, R30, 0x7610, R17 ;  /* 0x000076101e117816 */ /* 0x000fc80000000011 */
[----:B------:R-:W-:Y:S02]  /*19ab0*/  @!P6 PRMT R108, R17, 0x5410, RZ ;  /* 0x00005410116ce816 */ /* 0x000fe400000000ff */
[----:B------:R1:W2:Y:S01]  /*19ac0*/  LDL.LU.S16 R17, [R1+0x250] ;  /* 0x0002500001117983 */ /* 0x0002a20000300600 */
[----:B----4-:R-:W-:-:S05]  /*19ad0*/  @!P1 HADD2 R23, -R106.H0_H0, -RZ.H0_H0 ;  /* 0xa00000ff6a179230 */ /* 0x010fca0000000900 */
[----:B------:R-:W-:-:S04]  /*19ae0*/  PRMT R16, R23, 0x7610, R16 ;  /* 0x0000761017107816 */ /* 0x000fc80000000010 */
[----:B------:R-:W-:Y:S02]  /*19af0*/  @!P1 PRMT R106, R16, 0x5410, RZ ;  /* 0x00005410106a9816 */ /* 0x000fe400000000ff */
[----:B------:R1:W3:Y:S01]  /*19b00*/  LDL.LU.S16 R16, [R1+0x254] ;  /* 0x0002540001107983 */ /* 0x0002e20000300600 */
[----:B------:R-:W-:Y:S02]  /*19b10*/  LOP3.LUT R2, R7, 0xff, RZ, 0xc0, !PT ;  /* 0x000000ff07027812 */ /* 0x000fe400078ec0ff */
[----:B------:R-:W-:Y:S02]  /*19b20*/  @!P4 PRMT R110, R10, 0x5410, RZ ;  /* 0x000054100a6ec816 */ /* 0x000fe400000000ff */
[----:B------:R-:W-:Y:S02]  /*19b30*/  ISETP.LE.U32.AND P4, PT, R2, UR23, PT ;  /* 0x0000001702007c0c */ /* 0x000fe4000bf83070 */
[----:B------:R-:W-:-:S04]  /*19b40*/  SHF.R.U32.HI R2, RZ, 0x8, R29 ;  /* 0x00000008ff027819 */ /* 0x000fc8000001161d */
[----:B------:R-:W-:-:S04]  /*19b50*/  LOP3.LUT R0, R2, 0xffff, RZ, 0xc0, !PT ;  /* 0x0000ffff02007812 */ /* 0x000fc800078ec0ff */
[----:B------:R-:W-:Y:S02]  /*19b60*/  ISETP.LE.U32.AND P6, PT, R0, UR23, PT ;  /* 0x0000001700007c0c */ /* 0x000fe4000bfc3070 */
[----:B------:R-:W-:Y:S01]  /*19b70*/  F2FP.F16.F32.PACK_AB R0, R250, R244 ;  /* 0x000000f4fa00723e */ /* 0x000fe200000000ff */
[----:B------:R-:W-:-:S03]  /*19b80*/  @!P4 HADD2 R28, -R107.H0_H0, -RZ.H0_H0 ;  /* 0xa00000ff6b1cc230 */ /* 0x000fc60000000900 */
[----:B------:R-:W-:Y:S02]  /*19b90*/  PRMT R105, R0, 0x7610, R105 ;  /* 0x0000761000697816 */ /* 0x000fe40000000069 */
[----:B------:R-:W-:Y:S01]  /*19ba0*/  PRMT R22, R28, 0x7610, R22 ;  /* 0x000076101c167816 */ /* 0x000fe20000000016 */
[----:B------:R-:W-:Y:S02]  /*19bb0*/  IMAD.MOV.U32 R92, RZ, RZ, R148 ;  /* 0x000000ffff5c7224 */ /* 0x000fe400078e0094 */
[----:B------:R-:W-:Y:S01]  /*19bc0*/  IMAD.MOV.U32 R73, RZ, RZ, R245 ;  /* 0x000000ffff497224 */ /* 0x000fe200078e00f5 */
[----:B------:R-:W-:Y:S01]  /*19bd0*/  @!P4 PRMT R107, R22, 0x5410, RZ ;  /* 0x00005410166bc816 */ /* 0x000fe200000000ff */
[----:B------:R-:W-:Y:S01]  /*19be0*/  IMAD.MOV.U32 R148, RZ, RZ, R251 ;  /* 0x000000ffff947224 */ /* 0x000fe200078e00fb */
[----:B------:R4:W-:Y:S01]  /*19bf0*/  MUFU.EX2 R245, R47 ;  /* 0x0000002f00f57308 */ /* 0x0009e20000000800 */
[----:B------:R-:W-:Y:S01]  /*19c00*/  ISETP.LE.U32.AND P4, PT, R14, UR23, PT ;  /* 0x000000170e007c0c */ /* 0x000fe2000bf83070 */
[----:B------:R-:W-:Y:S01]  /*19c10*/  @!P5 HADD2 R15, -R105.H0_H0, -RZ.H0_H0 ;  /* 0xa00000ff690fd230 */ /* 0x000fe20000000900 */
[----:B------:R-:W-:-:S05]  /*19c20*/  PRMT R104, R0, 0x7632, R104 ;  /* 0x0000763200687816 */ /* 0x000fca0000000068 */
[----:B------:R1:W2:Y:S01]  /*19c30*/  MUFU.EX2 R251, R44 ;  /* 0x0000002c00fb7308 */ /* 0x0002a20000000800 */
[--C-:B------:R-:W-:Y:S02]  /*19c40*/  SHF.R.U32.HI R0, RZ, 0x18, R7.reuse ;  /* 0x00000018ff007819 */ /* 0x100fe40000011607 */
[----:B------:R-:W-:Y:S01]  /*19c50*/  PRMT R14, R15, 0x7610, R14 ;  /* 0x000076100f0e7816 */ /* 0x000fe2000000000e */
[----:B------:R-:W-:Y:S01]  /*19c60*/  IMAD.MOV.U32 R90, RZ, RZ, R146 ;  /* 0x000000ffff5a7224 */ /* 0x000fe200078e0092 */
[----:B------:R-:W-:Y:S02]  /*19c70*/  PRMT R146, R105, 0x5410, R104 ;  /* 0x0000541069927816 */ /* 0x000fe40000000068 */
[----:B------:R-:W-:Y:S02]  /*19c80*/  @!P5 PRMT R105, R14, 0x5410, RZ ;  /* 0x000054100e69d816 */ /* 0x000fe400000000ff */
[----:B------:R-:W-:Y:S01]  /*19c90*/  ISETP.LE.U32.AND P5, PT, R0, UR23, PT ;  /* 0x0000001700007c0c */ /* 0x000fe2000bfa3070 */
[----:B----4-:R-:W4:Y:S01]  /*19ca0*/  LDL.LU R47, [R1+0x3e4] ;  /* 0x0003e400012f7983 */ /* 0x010f220000300800 */
[----:B------:R-:W-:-:S04]  /*19cb0*/  SHF.R.U32.HI R0, RZ, 0x10, R7 ;  /* 0x00000010ff007819 */ /* 0x000fc80000011607 */
[----:B------:R-:W-:Y:S01]  /*19cc0*/  LOP3.LUT R0, R0, 0xff, RZ, 0xc0, !PT ;  /* 0x000000ff00007812 */ /* 0x000fe200078ec0ff */
[----:B-1----:R-:W4:Y:S04]  /*19cd0*/  LDL.LU R44, [R1+0x3e0] ;  /* 0x0003e000012c7983 */ /* 0x002f280000300800 */
[----:B------:R1:W4:Y:S01]  /*19ce0*/  LDL.LU.S16 R15, [R1+0x260] ;  /* 0x00026000010f7983 */ /* 0x0003220000300600 */
[----:B------:R-:W-:Y:S02]  /*19cf0*/  IMAD.MOV.U32 R60, RZ, RZ, R92 ;  /* 0x000000ffff3c7224 */ /* 0x000fe400078e005c */
[----:B------:R-:W-:Y:S01]  /*19d00*/  IMAD.MOV.U32 R92, RZ, RZ, R73 ;  /* 0x000000ffff5c7224 */ /* 0x000fe200078e0049 */
[----:B------:R1:W4:Y:S01]  /*19d10*/  LDL.LU.S16 R14, [R1+0x26c] ;  /* 0x00026c00010e7983 */ /* 0x0003220000300600 */
[----:B------:R-:W-:-:S02]  /*19d20*/  IMAD.MOV.U32 R73, RZ, RZ, R145 ;  /* 0x000000ffff497224 */ /* 0x000fc400078e0091 */
[----:B--2---:R-:W-:-:S05]  /*19d30*/  @!P6 HADD2 R17, -R104.H0_H0, -RZ.H0_H0 ;  /* 0xa00000ff6811e230 */ /* 0x004fca0000000900 */
[----:B------:R-:W-:-:S04]  /*19d40*/  PRMT R2, R17, 0x7610, R2 ;  /* 0x0000761011027816 */ /* 0x000fc80000000002 */
[----:B------:R-:W-:Y:S02]  /*19d50*/  @!P6 PRMT R104, R2, 0x5410, RZ ;  /* 0x000054100268e816 */ /* 0x000fe400000000ff */
[----:B------:R-:W-:Y:S02]  /*19d60*/  ISETP.LE.U32.AND P6, PT, R0, UR23, PT ;  /* 0x0000001700007c0c */ /* 0x000fe4000bfc3070 */
[----:B------:R-:W-:-:S04]  /*19d70*/  F2FP.F16.F32.PACK_AB R0, R251, R245 ;  /* 0x000000f5fb00723e */ /* 0x000fc800000000ff */
[----:B------:R-:W-:Y:S01]  /*19d80*/  PRMT R103, R0, 0x7610, R103 ;  /* 0x0000761000677816 */ /* 0x000fe20000000067 */
[----:B------:R-:W-:-:S04]  /*19d90*/  FADD.FTZ R2, R12, R8 ;  /* 0x000000080c027221 */ /* 0x000fc80000010000 */
[----:B---3--:R-:W-:Y:S01]  /*19da0*/  @!P2 HADD2 R16, -R103.H0_H0, -RZ.H0_H0 ;  /* 0xa00000ff6710a230 */ /* 0x008fe20000000900 */
[----:B------:R-:W-:-:S04]  /*19db0*/  PRMT R102, R0, 0x7632, R102 ;  /* 0x0000763200667816 */ /* 0x000fc80000000066 */
[----:B------:R-:W-:Y:S02]  /*19dc0*/  PRMT R8, R16, 0x7610, R8 ;  /* 0x0000761010087816 */ /* 0x000fe40000000008 */
[----:B------:R-:W-:Y:S02]  /*19dd0*/  PRMT R145, R103, 0x5410, R102 ;  /* 0x0000541067917816 */ /* 0x000fe40000000066 */
[----:B------:R-:W-:Y:S02]  /*19de0*/  @!P2 PRMT R103, R8, 0x5410, RZ ;  /* 0x000054100867a816 */ /* 0x000fe400000000ff */
[----:B------:R1:W2:Y:S01]  /*19df0*/  LDL.LU.S16 R8, [R1+0x274] ;  /* 0x0002740001087983 */ /* 0x0002a20000300600 */
[----:B------:R-:W-:Y:S01]  /*19e00*/  LOP3.LUT R0, R5, 0xff, RZ, 0xc0, !PT ;  /* 0x000000ff05007812 */ /* 0x000fe200078ec0ff */
[----:B------:R-:W-:Y:S03]  /*19e10*/  MUFU.EX2 R238, R238 ;  /* 0x000000ee00ee7308 */ /* 0x000fe60000000800 */
[----:B------:R-:W-:-:S02]  /*19e20*/  ISETP.LE.U32.AND P2, PT, R0, UR23, PT ;  /* 0x0000001700007c0c */ /* 0x000fc4000bf43070 */
[----:B------:R-:W-:-:S03]  /*19e30*/  LOP3.LUT R0, R5, 0xffff, RZ, 0xc0, !PT ;  /* 0x0000ffff05007812 */ /* 0x000fc600078ec0ff */
[----:B------:R-:W3:Y:S01]  /*19e40*/  MUFU.EX2 R227, R227 ;  /* 0x000000e300e37308 */ /* 0x000ee20000000800 */
[----:B------:R-:W-:-:S04]  /*19e50*/  SHF.R.U32.HI R0, RZ, 0x8, R0 ;  /* 0x00000008ff007819 */ /* 0x000fc80000011600 */
[----:B------:R-:W-:Y:S01]  /*19e60*/  LOP3.LUT R0, R0, 0xffff, RZ, 0xc0, !PT ;  /* 0x0000ffff00007812 */ /* 0x000fe200078ec0ff */
[----:B------:R-:W-:-:S04]  /*19e70*/  FADD.FTZ R13, R48, R13 ;  /* 0x0000000d300d7221 */ /* 0x000fc80000010000 */
[----:B------:R-:W-:Y:S01]  /*19e80*/  FADD.FTZ R10, R51, R13 ;  /* 0x0000000d330a7221 */ /* 0x000fe20000010000 */
[----:B----4-:R-:W-:-:S05]  /*19e90*/  @!P3 HADD2 R15, -R102.H0_H0, -RZ.H0_H0 ;  /* 0xa00000ff660fb230 */ /* 0x010fca0000000900 */
[----:B------:R-:W-:-:S04]  /*19ea0*/  PRMT R3, R15, 0x7610, R3 ;  /* 0x000076100f037816 */ /* 0x000fc80000000003 */
[----:B------:R-:W-:Y:S02]  /*19eb0*/  @!P3 PRMT R102, R3, 0x5410, RZ ;  /* 0x000054100366b816 */ /* 0x000fe400000000ff */
[----:B------:R-:W-:Y:S02]  /*19ec0*/  ISETP.LE.U32.AND P3, PT, R0, UR23, PT ;  /* 0x0000001700007c0c */ /* 0x000fe4000bf63070 */
[----:B---3--:R-:W-:-:S04]  /*19ed0*/  F2FP.F16.F32.PACK_AB R0, R227, R238 ;  /* 0x000000eee300723e */ /* 0x008fc800000000ff */
[----:B------:R-:W-:Y:S01]  /*19ee0*/  PRMT R100, R0, 0x7632, R100 ;  /* 0x0000763200647816 */ /* 0x000fe20000000064 */
[----:B------:R-:W-:Y:S02]  /*19ef0*/  FADD.FTZ R3, R59, R10 ;  /* 0x0000000a3b037221 */ /* 0x000fe40000010000 */
[----:B------:R1:W3:Y:S04]  /*19f00*/  LDL.LU.S16 R10, [R1+0x278] ;  /* 0x00027800010a7983 */ /* 0x0002e80000300600 */
[----:B--2---:R-:W-:-:S05]  /*19f10*/  @!P3 HADD2 R8, -R100.H0_H0, -RZ.H0_H0 ;  /* 0xa00000ff6408b230 */ /* 0x004fca0000000900 */
[----:B------:R-:W-:Y:S02]  /*19f20*/  PRMT R12, R8, 0x7610, R12 ;  /* 0x00007610080c7816 */ /* 0x000fe4000000000c */
[----:B------:R1:W2:Y:S01]  /*19f30*/  LDL.LU.S16 R8, [R1+0x284] ;  /* 0x0002840001087983 */ /* 0x0002a20000300600 */
[----:B------:R-:W-:Y:S01]  /*19f40*/  PRMT R101, R0, 0x7610, R101 ;  /* 0x0000761000657816 */ /* 0x000fe20000000065 */
[----:B------:R-:W-:Y:S04]  /*19f50*/  MUFU.EX2 R223, R223 ;  /* 0x000000df00df7308 */ /* 0x000fe80000000800 */
[----:B------:R-:W-:Y:S02]  /*19f60*/  @!P2 HADD2 R14, -R101.H0_H0, -RZ.H0_H0 ;  /* 0xa00000ff650ea230 */ /* 0x000fe40000000900 */
[----:B------:R-:W-:-:S02]  /*19f70*/  IMAD.MOV.U32 R57, RZ, RZ, R60 ;  /* 0x000000ffff397224 */ /* 0x000fc400078e003c */
[----:B------:R-:W4:Y:S01]  /*19f80*/  MUFU.EX2 R219, R219 ;  /* 0x000000db00db7308 */ /* 0x000f220000000800 */
[----:B------:R-:W-:Y:S01]  /*19f90*/  PRMT R13, R14, 0x7610, R13 ;  /* 0x000076100e0d7816 */ /* 0x000fe2000000000d */
[----:B------:R-:W-:Y:S01]  /*19fa0*/  IMAD.MOV.U32 R60, RZ, RZ, R149 ;  /* 0x000000ffff3c7224 */ /* 0x000fe200078e0095 */
[----:B------:R-:W-:Y:S02]  /*19fb0*/  LOP3.LUT R0, R20, 0xff, RZ, 0xc0, !PT ;  /* 0x000000ff14007812 */ /* 0x000fe400078ec0ff */
[----:B------:R-:W-:Y:S02]  /*19fc0*/  PRMT R149, R101, 0x5410, R100 ;  /* 0x0000541065957816 */ /* 0x000fe40000000064 */
[----:B------:R-:W-:Y:S01]  /*19fd0*/  @!P2 PRMT R101, R13, 0x5410, RZ ;  /* 0x000054100d65a816 */ /* 0x000fe200000000ff */
[----:B------:R-:W-:Y:S01]  /*19fe0*/  MUFU.EX2 R222, R222 ;  /* 0x000000de00de7308 */ /* 0x000fe20000000800 */
[----:B------:R-:W-:Y:S02]  /*19ff0*/  ISETP.LE.U32.AND P2, PT, R0, UR23, PT ;  /* 0x0000001700007c0c */ /* 0x000fe4000bf43070 */
[----:B------:R-:W-:-:S05]  /*1a000*/  SHF.R.U32.HI R0, RZ, 0x8, R21 ;  /* 0x00000008ff007819 */ /* 0x000fca0000011615 */
[----:B------:R-:W1:Y:S01]  /*1a010*/  MUFU.EX2 R216, R216 ;  /* 0x000000d800d87308 */ /* 0x000e620000000800 */
[----:B------:R-:W-:Y:S02]  /*1a020*/  LOP3.LUT R0, R0, 0xffff, RZ, 0xc0, !PT ;  /* 0x0000ffff00007812 */ /* 0x000fe400078ec0ff */
[----:B------:R-:W-:Y:S02]  /*1a030*/  @!P3 PRMT R100, R12, 0x5410, RZ ;  /* 0x000054100c64b816 */ /* 0x000fe400000000ff */
[----:B------:R-:W-:Y:S02]  /*1a040*/  ISETP.LE.U32.AND P3, PT, R0, UR23, PT ;  /* 0x0000001700007c0c */ /* 0x000fe4000bf63070 */
[----:B----4-:R-:W-:-:S04]  /*1a050*/  F2FP.F16.F32.PACK_AB R0, R219, R223 ;  /* 0x000000dfdb00723e */ /* 0x010fc800000000ff */
[----:B------:R-:W-:Y:S02]  /*1a060*/  PRMT R99, R0, 0x7610, R99 ;  /* 0x0000761000637816 */ /* 0x000fe40000000063 */
[----:B-1----:R-:W-:Y:S01]  /*1a070*/  F2FP.F16.F32.PACK_AB R124, R216, R222 ;  /* 0x000000ded87c723e */ /* 0x002fe200000000ff */
[----:B------:R-:W-:Y:S01]  /*1a080*/  FADD.FTZ R4, R9, R4 ;  /* 0x0000000409047221 */ /* 0x000fe20000010000 */
[----:B------:R-:W-:Y:S01]  /*1a090*/  IMAD.MOV.U32 R61, RZ, RZ, R57 ;  /* 0x000000ffff3d7224 */ /* 0x000fe200078e0039 */
[----:B------:R-:W-:Y:S01]  /*1a0a0*/  PRMT R98, R0, 0x7632, R98 ;  /* 0x0000763200627816 */ /* 0x000fe20000000062 */
[----:B------:R1:W-:Y:S01]  /*1a0b0*/  MUFU.EX2 R130, R45 ;  /* 0x0000002d00827308 */ /* 0x0003e20000000800 */
[----:B------:R-:W-:Y:S02]  /*1a0c0*/  IMAD.MOV.U32 R57, RZ, RZ, R60 ;  /* 0x000000ffff397224 */ /* 0x000fe400078e003c */
[----:B---3--:R-:W-:Y:S02]  /*1a0d0*/  @!P4 HADD2 R10, -R99.H0_H0, -RZ.H0_H0 ;  /* 0xa00000ff630ac230 */ /* 0x008fe40000000900 */
[----:B------:R-:W-:Y:S01]  /*1a0e0*/  FADD.FTZ R163, R62, R6 ;  /* 0x000000063ea37221 */ /* 0x000fe20000010000 */
[----:B------:R-:W-:-:S02]  /*1a0f0*/  IMAD.MOV.U32 R60, RZ, RZ, R92 ;  /* 0x000000ffff3c7224 */ /* 0x000fc400078e005c */
[----:B------:R-:W-:Y:S01]  /*1a100*/  PRMT R9, R10, 0x7610, R9 ;  /* 0x000076100a097816 */ /* 0x000fe20000000009 */
[----:B------:R-:W-:Y:S01]  /*1a110*/  IMAD.MOV.U32 R92, RZ, RZ, R150 ;  /* 0x000000ffff5c7224 */ /* 0x000fe200078e0096 */
[----:B------:R3:W-:Y:S01]  /*1a120*/  MUFU.EX2 R131, R42 ;  /* 0x0000002a00837308 */ /* 0x0007e20000000800 */
[----:B------:R-:W-:Y:S01]  /*1a130*/  SHF.R.U32.HI R0, RZ, 0x18, R5 ;  /* 0x00000018ff007819 */ /* 0x000fe20000011605 */
[----:B-1----:R-:W4:Y:S01]  /*1a140*/  LDL.LU R45, [R1+0x3dc] ;  /* 0x0003dc00012d7983 */ /* 0x002f220000300800 */
[----:B------:R-:W-:-:S03]  /*1a150*/  PRMT R150, R99, 0x5410, R98 ;  /* 0x0000541063967816 */ /* 0x000fc60000000062 */
[----:B------:R1:W4:Y:S01]  /*1a160*/  LDL.LU.S16 R12, [R1+0x288] ;  /* 0x00028800010c7983 */ /* 0x0003220000300600 */
[----:B------:R-:W-:Y:S01]  /*1a170*/  @!P4 PRMT R99, R9, 0x5410, RZ ;  /* 0x000054100963c816 */ /* 0x000fe200000000ff */
[----:B------:R1:W-:Y:S01]  /*1a180*/  MUFU.EX2 R240, R43 ;  /* 0x0000002b00f07308 */ /* 0x0003e20000000800 */
[----:B------:R-:W-:Y:S02]  /*1a190*/  @P2 PRMT R229, R124, 0x7610, R229 ;  /* 0x000076107ce52816 */ /* 0x000fe400000000e5 */
[----:B------:R-:W-:Y:S01]  /*1a1a0*/  ISETP.LE.U32.AND P4, PT, R0, UR23, PT ;  /* 0x0000001700007c0c */ /* 0x000fe2000bf83070 */
[----:B---3--:R-:W3:Y:S04]  /*1a1b0*/  LDL.LU R42, [R1+0x3d8] ;  /* 0x0003d800012a7983 */ /* 0x008ee80000300800 */
[----:B------:R2:W3:Y:S01]  /*1a1c0*/  LDL.LU.S16 R10, [R1+0x28c] ;  /* 0x00028c00010a7983 */ /* 0x0004e20000300600 */
[----:B------:R-:W-:-:S03]  /*1a1d0*/  SHF.R.U32.HI R0, RZ, 0x10, R5 ;  /* 0x00000010ff007819 */ /* 0x000fc60000011605 */
[----:B------:R2:W3:Y:S04]  /*1a1e0*/  LDL.LU.S16 R9, [R1+0x290] ;  /* 0x0002900001097983 */ /* 0x0004e80000300600 */
[----:B-1----:R-:W3:Y:S01]  /*1a1f0*/  LDL.LU R43, [R1+0x3d4] ;  /* 0x0003d400012b7983 */ /* 0x002ee20000300800 */
        /* <DEDUP_REMOVED lines=13> */
[----:B--2---:R-:W-:-:S05]  /*1a2d0*/  @!P2 HADD2 R8, -R124.H0_H0, -RZ.H0_H0 ;  /* 0xa00000ff7c08a230 */ /* 0x004fca0000000900 */
[----:B------:R-:W-:Y:S02]  /*1a2e0*/  PRMT R6, R8, 0x7610, R6 ;  /* 0x0000761008067816 */ /* 0x000fe40000000006 */
[----:B------:R1:W2:Y:S02]  /*1a2f0*/  LDL.LU.S16 R8, [R1+0x29c] ;  /* 0x00029c0001087983 */ /* 0x0002a40000300600 */
[----:B------:R-:W-:Y:S02]  /*1a300*/  @!P2 PRMT R229, R6, 0x5410, RZ ;  /* 0x0000541006e5a816 */ /* 0x000fe400000000ff */
[----:B------:R1:W2:Y:S04]  /*1a310*/  LDL.LU.S16 R6, [R1+0x298] ;  /* 0x0002980001067983 */ /* 0x0002a80000300600 */
[----:B------:R1:W2:Y:S04]  /*1a320*/  LDL.LU.S16 R5, [R1+0x294] ;  /* 0x0002940001057983 */ /* 0x0002a80000300600 */
[----:B------:R-:W2:Y:S04]  /*1a330*/  LDL.LU R52, [R1+0x2bc] ;  /* 0x0002bc0001347983 */ /* 0x000ea80000300800 */
[----:B------:R-:W2:Y:S04]  /*1a340*/  LDL.LU R63, [R1+0x2b4] ;  /* 0x0002b400013f7983 */ /* 0x000ea80000300800 */
[----:B------:R-:W2:Y:S04]  /*1a350*/  LDL.LU R61, [R1+0x2d8] ;  /* 0x0002d800013d7983 */ /* 0x000ea80000300800 */
[----:B------:R-:W2:Y:S04]  /*1a360*/  LDL.LU R92, [R1+0x2d0] ;  /* 0x0002d000015c7983 */ /* 0x000ea80000300800 */
[----:B------:R-:W2:Y:S04]  /*1a370*/  LDL R93, [R1+0x2a4] ;  /* 0x0002a400015d7983 */ /* 0x000ea80000100800 */
[----:B------:R-:W2:Y:S01]  /*1a380*/  LDL R57, [R1+0x2a0] ;  /* 0x0002a00001397983 */ /* 0x000ea20000100800 */
[----:B------:R-:W1:Y:S01]  /*1a390*/  MUFU.EX2 R226, R226 ;  /* 0x000000e200e27308 */ /* 0x000e620000000800 */
[----:B------:R-:W-:-:S04]  /*1a3a0*/  LOP3.LUT R0, R0, 0xff, RZ, 0xc0, !PT ;  /* 0x000000ff00007812 */ /* 0x000fc800078ec0ff */
[----:B------:R-:W-:Y:S02]  /*1a3b0*/  ISETP.LE.U32.AND P2, PT, R0, UR23, PT ;  /* 0x0000001700007c0c */ /* 0x000fe4000bf43070 */
[----:B------:R-:W-:Y:S02]  /*1a3c0*/  ISETP.LE.U32.AND P1, PT, R11, UR23, PT ;  /* 0x000000170b007c0c */ /* 0x000fe4000bf23070 */
[----:B-1----:R-:W-:-:S04]  /*1a3d0*/  F2FP.F16.F32.PACK_AB R0, R226, R240 ;  /* 0x000000f0e200723e */ /* 0x002fc800000000ff */
[C---:B------:R-:W-:Y:S02]  /*1a3e0*/  PRMT R94, R0.reuse, 0x7632, R94 ;  /* 0x00007632005e7816 */ /* 0x040fe4000000005e */
[----:B------:R-:W-:Y:S01]  /*1a3f0*/  PRMT R95, R0, 0x7610, R95 ;  /* 0x00007610005f7816 */ /* 0x000fe2000000005f */
[----:B------:R-:W-:Y:S01]  /*1a400*/  USHF.L.U32 UR7, UR6, 0x2, URZ ;  /* 0x0000000206077899 */ /* 0x000fe2000800063f */
[----:B------:R-:W-:Y:S02]  /*1a410*/  FADD.FTZ R161, R18, R2 ;  /* 0x0000000212a17221 */ /* 0x000fe40000010000 */
[----:B------:R-:W-:Y:S01]  /*1a420*/  PRMT R148, R95, 0x5410, R94 ;  /* 0x000054105f947816 */ /* 0x000fe2000000005e */
[----:B----4-:R-:W-:Y:S01]  /*1a430*/  @!P1 HADD2 R12, -R124.H1_H1, -RZ.H0_H0 ;  /* 0xa00000ff7c0c9230 */ /* 0x010fe20000000d00 */
[----:B------:R-:W-:-:S04]  /*1a440*/  F2FP.F16.F32.PACK_AB R2, R131, R130 ;  /* 0x000000828302723e */ /* 0x000fc800000000ff */
[----:B------:R-:W-:Y:S02]  /*1a450*/  PRMT R11, R12, 0x7610, R11 ;  /* 0x000076100c0b7816 */ /* 0x000fe4000000000b */
[----:B------:R-:W-:Y:S02]  /*1a460*/  PRMT R96, R2, 0x7632, R96 ;  /* 0x0000763202607816 */ /* 0x000fe40000000060 */
[----:B------:R-:W-:Y:S01]  /*1a470*/  @P1 PRMT R212, R124, 0x7632, R212 ;  /* 0x000076327cd41816 */ /* 0x000fe200000000d4 */
[----:B---3--:R-:W-:Y:S01]  /*1a480*/  @!P3 HADD2 R10, -R98.H0_H0, -RZ.H0_H0 ;  /* 0xa00000ff620ab230 */ /* 0x008fe20000000900 */
[----:B------:R-:W-:Y:S02]  /*1a490*/  @!P1 PRMT R212, R11, 0x5410, RZ ;  /* 0x000054100bd49816 */ /* 0x000fe400000000ff */
[----:B------:R-:W-:Y:S02]  /*1a4a0*/  PRMT R97, R2, 0x7610, R97 ;  /* 0x0000761002617816 */ /* 0x000fe40000000061 */
[----:B------:R-:W-:Y:S01]  /*1a4b0*/  PRMT R7, R10, 0x7610, R7 ;  /* 0x000076100a077816 */ /* 0x000fe20000000007 */
[----:B------:R-:W-:Y:S01]  /*1a4c0*/  FADD.FTZ R158, R64, R3 ;  /* 0x00000003409e7221 */ /* 0x000fe20000010000 */
[----:B------:R-:W-:Y:S01]  /*1a4d0*/  PRMT R144, R97, 0x5410, R96 ;  /* 0x0000541061907816 */ /* 0x000fe20000000060 */
[----:B------:R-:W-:Y:S01]  /*1a4e0*/  STG.E.U16 desc[UR32][R40.64+-0x100], R246 ;  /* 0xffff00f628007986 */ /* 0x000fe2000c101520 */
[----:B------:R-:W-:-:S03]  /*1a4f0*/  @!P6 HADD2 R9, -R97.H0_H0, -RZ.H0_H0 ;  /* 0xa00000ff6109e230 */ /* 0x000fc60000000900 */
[----:B------:R-:W-:Y:S04]  /*1a500*/  STG.E.U16 desc[UR32][R40.64+-0xfe], R243 ;  /* 0xffff02f328007986 */ /* 0x000fe8000c101520 */
[----:B------:R-:W-:Y:S04]  /*1a510*/  STG.E.U16 desc[UR32][R46.64+-0x100], R237 ;  /* 0xffff00ed2e007986 */ /* 0x000fe8000c101520 */
[----:B------:R-:W-:Y:S04]  /*1a520*/  STG.E.U16 desc[UR32][R46.64+-0xfe], R241 ;  /* 0xffff02f12e007986 */ /* 0x000fe8000c101520 */
[----:B------:R-:W-:Y:S04]  /*1a530*/  STG.E.U16 desc[UR32][R44.64+-0x100], R27 ;  /* 0xffff001b2c007986 */ /* 0x000fe8000c101520 */
[----:B------:R1:W-:Y:S01]  /*1a540*/  STG.E.U16 desc[UR32][R44.64+-0xfe], R26 ;  /* 0xffff021a2c007986 */ /* 0x0003e2000c101520 */
[--C-:B------:R-:W-:Y:S01]  /*1a550*/  FADD.FTZ R162, R19, R4.reuse ;  /* 0x0000000413a27221 */ /* 0x100fe20000010000 */
[----:B------:R-:W-:-:S04]  /*1a560*/  PRMT R4, R9, 0x7610, R4 ;  /* 0x0000761009047816 */ /* 0x000fc80000000004 */
[----:B------:R-:W-:Y:S02]  /*1a570*/  @!P6 PRMT R97, R4, 0x5410, RZ ;  /* 0x000054100461e816 */ /* 0x000fe400000000ff */
[----:B------:R-:W-:Y:S01]  /*1a580*/  @!P3 PRMT R98, R7, 0x5410, RZ ;  /* 0x000054100762b816 */ /* 0x000fe200000000ff */
[----:B------:R-:W-:Y:S02]  /*1a590*/  IMAD.MOV.U32 R55, RZ, RZ, R217 ;  /* 0x000000ffff377224 */ /* 0x000fe400078e00d9 */
[----:B--2---:R-:W-:-:S05]  /*1a5a0*/  @!P4 HADD2 R5, -R94.H0_H0, -RZ.H0_H0 ;  /* 0xa00000ff5e05c230 */ /* 0x004fca0000000900 */
[----:B------:R-:W-:-:S04]  /*1a5b0*/  PRMT R0, R5, 0x7610, R0 ;  /* 0x0000761005007816 */ /* 0x000fc80000000000 */
[----:B------:R-:W-:Y:S01]  /*1a5c0*/  @!P4 PRMT R94, R0, 0x5410, RZ ;  /* 0x00005410005ec816 */ /* 0x000fe200000000ff */
[----:B------:R-:W-:Y:S02]  /*1a5d0*/  IMAD.U32 R0, RZ, RZ, UR35 ;  /* 0x00000023ff007e24 */ /* 0x000fe4000f8e00ff */
[----:B------:R-:W-:-:S03]  /*1a5e0*/  @!P2 HADD2 R6, -R95.H0_H0, -RZ.H0_H0 ;  /* 0xa00000ff5f06a230 */ /* 0x000fc60000000900 */
[----:B------:R-:W-:Y:S01]  /*1a5f0*/  LOP3.LUT R0, R139, UR7, R0, 0x96, !PT ;  /* 0x000000078b007c12 */ /* 0x000fe2000f8e9600 */
[----:B------:R-:W-:Y:S01]  /*1a600*/  @!P5 HADD2 R8, -R96.H0_H0, -RZ.H0_H0 ;  /* 0xa00000ff6008d230 */ /* 0x000fe20000000900 */
[----:B------:R-:W-:-:S03]  /*1a610*/  PRMT R2, R6, 0x7610, R2 ;  /* 0x0000761006027816 */ /* 0x000fc60000000002 */
[----:B------:R-:W-:Y:S01]  /*1a620*/  IMAD.WIDE.U32 R10, R0, -0x326172a9, RZ ;  /* 0xcd9e8d57000a7825 */ /* 0x000fe200078e00ff */
[----:B------:R-:W-:Y:S02]  /*1a630*/  @!P2 PRMT R95, R2, 0x5410, RZ ;  /* 0x00005410025fa816 */ /* 0x000fe400000000ff */
[----:B------:R-:W-:Y:S02]  /*1a640*/  PRMT R3, R8, 0x7610, R3 ;  /* 0x0000761008037816 */ /* 0x000fe40000000003 */
[----:B------:R-:W-:Y:S02]  /*1a650*/  LOP3.LUT R2, R11, UR21, R90, 0x96, !PT ;  /* 0x000000150b027c12 */ /* 0x000fe4000f8e965a */
[----:B------:R-:W-:Y:S02]  /*1a660*/  LOP3.LUT R0, R205, UR20, R138, 0x96, !PT ;  /* 0x00000014cd007c12 */ /* 0x000fe4000f8e968a */
[----:B------:R-:W-:Y:S01]  /*1a670*/  @!P5 PRMT R96, R3, 0x5410, RZ ;  /* 0x000054100360d816 */ /* 0x000fe200000000ff */
[----:B------:R-:W-:-:S04]  /*1a680*/  IMAD.WIDE.U32 R2, R2, -0x2daee0ad, RZ ;  /* 0xd2511f5302027825 */ /* 0x000fc800078e00ff */
[----:B-1----:R-:W-:Y:S01]  /*1a690*/  IMAD.WIDE.U32 R26, R0, -0x326172a9, RZ ;  /* 0xcd9e8d57001a7825 */ /* 0x002fe200078e00ff */
[----:B------:R-:W-:-:S04]  /*1a6a0*/  LOP3.LUT R0, R3, UR18, R204, 0x96, !PT ;  /* 0x0000001203007c12 */ /* 0x000fc8000f8e96cc */
[----:B------:R-:W-:Y:S01]  /*1a6b0*/  LOP3.LUT R3, R27, UR19, R10, 0x96, !PT ;  /* 0x000000131b037c12 */ /* 0x000fe2000f8e960a */
[----:B------:R-:W-:-:S04]  /*1a6c0*/  IMAD.WIDE.U32 R8, R0, -0x326172a9, RZ ;  /* 0xcd9e8d5700087825 */ /* 0x000fc800078e00ff */
[----:B------:R-:W-:-:S05]  /*1a6d0*/  IMAD.WIDE.U32 R4, R3, -0x2daee0ad, RZ ;  /* 0xd2511f5303047825 */ /* 0x000fca00078e00ff */
        /* <DEDUP_REMOVED lines=12> */
[----:B------:R-:W-:Y:S02]  /*1a7a0*/  SHF.R.U32.HI R5, RZ, 0x10, R2 ;  /* 0x00000010ff057819 */ /* 0x000fe40000011602 */
[----:B------:R-:W-:Y:S02]  /*1a7b0*/  LOP3.LUT R4, R3, UR39, R4, 0x96, !PT ;  /* 0x0000002703047c12 */ /* 0x000fe4000f8e9604 */
[----:B------:R-:W-:Y:S02]  /*1a7c0*/  LOP3.LUT R6, R2, 0xff, RZ, 0xc0, !PT ;  /* 0x000000ff02067812 */ /* 0x000fe400078ec0ff */
[----:B------:R-:W-:-:S02]  /*1a7d0*/  SHF.R.U32.HI R3, RZ, 0x18, R2 ;  /* 0x00000018ff037819 */ /* 0x000fc40000011602 */
[----:B------:R-:W-:Y:S02]  /*1a7e0*/  SHF.R.U32.HI R2, RZ, 0x8, R0 ;  /* 0x00000008ff027819 */ /* 0x000fe40000011600 */
[----:B------:R-:W-:Y:S02]  /*1a7f0*/  LOP3.LUT R0, R5, 0xff, RZ, 0xc0, !PT ;  /* 0x000000ff05007812 */ /* 0x000fe400078ec0ff */
[----:B------:R-:W-:Y:S01]  /*1a800*/  PRMT R7, R6, 0x5410, R2 ;  /* 0x0000541006077816 */ /* 0x000fe20000000002 */
[----:B------:R-:W-:Y:S01]  /*1a810*/  IMAD.MOV.U32 R2, RZ, RZ, 0x7054 ;  /* 0x00007054ff027424 */ /* 0x000fe200078e00ff */
[----:B------:R-:W-:Y:S01]  /*1a820*/  PRMT R6, R0, 0x5410, R3 ;  /* 0x0000541000067816 */ /* 0x000fe20000000003 */
[----:B------:R-:W-:-:S05]  /*1a830*/  IMAD.U32 R0, RZ, RZ, UR23 ;  /* 0x00000017ff007e24 */ /* 0x000fca000f8e00ff */
[----:B------:R-:W-:Y:S02]  /*1a840*/  PRMT R0, R0, R2, UR23 ;  /* 0x0000001700007e16 */ /* 0x000fe40008000002 */
[----:B------:R-:W-:-:S04]  /*1a850*/  LOP3.LUT R2, R4, 0xffff, RZ, 0xc0, !PT ;  /* 0x0000ffff04027812 */ /* 0x000fc800078ec0ff */
[----:B------:R-:W-:Y:S02]  /*1a860*/  SHF.R.U32.HI R3, RZ, 0x8, R2 ;  /* 0x00000008ff037819 */ /* 0x000fe40000011602 */
[----:B------:R-:W-:-:S04]  /*1a870*/  LOP3.LUT R2, R4, 0xff, RZ, 0xc0, !PT ;  /* 0x000000ff04027812 */ /* 0x000fc800078ec0ff */
[----:B------:R-:W-:Y:S02]  /*1a880*/  PRMT R5, R2, 0x5410, R3 ;  /* 0x0000541002057816 */ /* 0x000fe40000000003 */
[--C-:B------:R-:W-:Y:S02]  /*1a890*/  SHF.R.U32.HI R3, RZ, 0x10, R4.reuse ;  /* 0x00000010ff037819 */ /* 0x100fe40000011604 */
[----:B------:R-:W-:Y:S02]  /*1a8a0*/  SHF.R.U32.HI R4, RZ, 0x18, R4 ;  /* 0x00000018ff047819 */ /* 0x000fe40000011604 */
[----:B------:R-:W-:-:S04]  /*1a8b0*/  LOP3.LUT R3, R3, 0xff, RZ, 0xc0, !PT ;  /* 0x000000ff03037812 */ /* 0x000fc800078ec0ff */
[----:B------:R-:W-:Y:S02]  /*1a8c0*/  PRMT R3, R3, 0x5410, R4 ;  /* 0x0000541003037816 */ /* 0x000fe40000000004 */
[----:B------:R-:W-:-:S03]  /*1a8d0*/  HSET2.LE.AND R2, R7, R0, PT ;  /* 0x0000000007027233 */ /* 0x000fc60003803000 */
[--C-:B------:R-:W-:Y:S02]  /*1a8e0*/  HSET2.LE.AND R3, R3, R0.reuse, PT ;  /* 0x0000000003037233 */ /* 0x100fe40003803000 */
[----:B------:R-:W-:Y:S02]  /*1a8f0*/  LOP3.LUT R14, R2, R52, RZ, 0xc0, !PT ;  /* 0x00000034020e7212 */ /* 0x000fe400078ec0ff */
[--C-:B------:R-:W-:Y:S02]  /*1a900*/  HSET2.LE.AND R2, R6, R0.reuse, PT ;  /* 0x0000000006027233 */ /* 0x100fe40003803000 */
[----:B------:R-:W-:Y:S01]  /*1a910*/  LOP3.LUT R13, R3, R92, RZ, 0xc0, !PT ;  /* 0x0000005c030d7212 */ /* 0x000fe200078ec0ff */
[----:B------:R-:W-:Y:S01]  /*1a920*/  IMAD.WIDE.U32 R92, R93, -0x326172a9, RZ ;  /* 0xcd9e8d575d5c7825 */ /* 0x000fe200078e00ff */
[----:B------:R-:W-:Y:S02]  /*1a930*/  HSET2.LE.AND R4, R5, R0, PT ;  /* 0x0000000005047233 */ /* 0x000fe40003803000 */
[----:B------:R-:W-:-:S02]  /*1a940*/  LOP3.LUT R15, R2, R63, RZ, 0xc0, !PT ;  /* 0x0000003f020f7212 */ /* 0x000fc400078ec0ff */
[----:B------:R-:W-:Y:S01]  /*1a950*/  LOP3.LUT R2, R93, R57, RZ, 0x3c, !PT ;  /* 0x000000395d027212 */ /* 0x000fe200078e3cff */
[----:B------:R-:W-:Y:S01]  /*1a960*/  IMAD.MOV.U32 R57, RZ, RZ, R60 ;  /* 0x000000ffff397224 */ /* 0x000fe200078e003c */
[----:B------:R-:W-:Y:S01]  /*1a970*/  LOP3.LUT R12, R4, R61, RZ, 0xc0, !PT ;  /* 0x0000003d040c7212 */ /* 0x000fe200078ec0ff */
[----:B------:R-:W2:Y:S04]  /*1a980*/  LDL.LU R60, [R1+0x130] ;  /* 0x00013000013c7983 */ /* 0x000ea80000300800 */
[----:B------:R-:W2:Y:S04]  /*1a990*/  LDL.LU R61, [R1+0x134] ;  /* 0x00013400013d7983 */ /* 0x000ea80000300800 */
[----:B------:R-:W2:Y:S04]  /*1a9a0*/  LDL.LU R62, [R1+0x138] ;  /* 0x00013800013e7983 */ /* 0x000ea80000300800 */
[----:B------:R-:W2:Y:S04]  /*1a9b0*/  LDL.LU R63, [R1+0x13c] ;  /* 0x00013c00013f7983 */ /* 0x000ea80000300800 */
[----:B------:R-:W3:Y:S04]  /*1a9c0*/  LDL.LU R52, [R1+0x120] ;  /* 0x0001200001347983 */ /* 0x000ee80000300800 */
[----:B------:R-:W3:Y:S04]  /*1a9d0*/  LDL.LU R53, [R1+0x124] ;  /* 0x0001240001357983 */ /* 0x000ee80000300800 */
[----:B------:R-:W3:Y:S04]  /*1a9e0*/  LDL.LU R54, [R1+0x128] ;  /* 0x0001280001367983 */ /* 0x000ee80000300800 */
[----:B------:R-:W4:Y:S01]  /*1a9f0*/  LDL.LU R217, [R1+0x3d0] ;  /* 0x0003d00001d97983 */ /* 0x000f220000300800 */
[----:B------:R-:W-:-:S02]  /*1aa00*/  IMAD.MOV.U32 R170, RZ, RZ, R168 ;  /* 0x000000ffffaa7224 */ /* 0x000fc400078e00a8 */
[----:B------:R-:W-:Y:S01]  /*1aa10*/  IMAD.MOV.U32 R169, RZ, RZ, R73 ;  /* 0x000000ffffa97224 */ /* 0x000fe200078e0049 */
[----:B------:R-:W-:Y:S01]  /*1aa20*/  LOP3.LUT R3, R11, UR21, R92, 0x96, !PT ;  /* 0x000000150b037c12 */ /* 0x000fe2000f8e965c */
[----:B------:R-:W-:Y:S01]  /*1aa30*/  IMAD.MOV.U32 R168, RZ, RZ, R72 ;  /* 0x000000ffffa87224 */ /* 0x000fe200078e0048 */
[----:B------:R-:W3:Y:S01]  /*1aa40*/  LDL.LU R68, [R1+0x1b0] ;  /* 0x0001b00001447983 */ /* 0x000ee20000300800 */
[----:B------:R-:W-:-:S03]  /*1aa50*/  IMAD.WIDE.U32 R72, R2, -0x2daee0ad, RZ ;  /* 0xd2511f5302487825 */ /* 0x000fc600078e00ff */
[----:B------:R-:W3:Y:S02]  /*1aa60*/  LDL.LU R69, [R1+0x1b4] ;  /* 0x0001b40001457983 */ /* 0x000ee40000300800 */
[----:B------:R-:W-:Y:S01]  /*1aa70*/  LOP3.LUT R2, R73, UR20, R138, 0x96, !PT ;  /* 0x0000001449027c12 */ /* 0x000fe2000f8e968a */
[----:B------:R-:W-:Y:S01]  /*1aa80*/  IMAD.WIDE.U32 R6, R3, -0x2daee0ad, RZ ;  /* 0xd2511f5303067825 */ /* 0x000fe200078e00ff */
[----:B------:R-:W3:Y:S03]  /*1aa90*/  LDL.LU R70, [R1+0x1b8] ;  /* 0x0001b80001467983 */ /* 0x000ee60000300800 */
[----:B------:R-:W-:-:S05]  /*1aaa0*/  IMAD.WIDE.U32 R36, R2, -0x326172a9, RZ ;  /* 0xcd9e8d5702247825 */ /* 0x000fca00078e00ff */
[----:B------:R-:W-:-:S05]  /*1aab0*/  LOP3.LUT R2, R37, UR19, R10, 0x96, !PT ;  /* 0x0000001325027c12 */ /* 0x000fca000f8e960a */
        /* <DEDUP_REMOVED lines=8> */
[----:B------:R-:W-:-:S05]  /*1ab40*/  LOP3.LUT R3, R21, UR15, R6, 0x96, !PT ;  /* 0x0000000f15037c12 */ /* 0x000fca000f8e9606 */
[----:B------:R-:W-:-:S05]  /*1ab50*/  IMAD.WIDE.U32 R18, R3, -0x2daee0ad, RZ ;  /* 0xd2511f5303127825 */ /* 0x000fca00078e00ff */
[----:B------:R-:W-:-:S05]  /*1ab60*/  LOP3.LUT R2, R19, UR12, R2, 0x96, !PT ;  /* 0x0000000c13027c12 */ /* 0x000fca000f8e9602 */
[----:B------:R-:W-:-:S03]  /*1ab70*/  IMAD.WIDE.U32 R2, R2, -0x326172a9, RZ ;  /* 0xcd9e8d5702027825 */ /* 0x000fc600078e00ff */
[C---:B------:R-:W-:Y:S02]  /*1ab80*/  LOP3.LUT R4, R2.reuse, 0xffff, RZ, 0xc0, !PT ;  /* 0x0000ffff02047812 */ /* 0x040fe400078ec0ff */
[----:B------:R-:W-:Y:S02]  /*1ab90*/  LOP3.LUT R6, R2, 0xff, RZ, 0xc0, !PT ;  /* 0x000000ff02067812 */ /* 0x000fe400078ec0ff */
[----:B------:R-:W-:Y:S02]  /*1aba0*/  SHF.R.U32.HI R4, RZ, 0x8, R4 ;  /* 0x00000008ff047819 */ /* 0x000fe40000011604 */
[----:B------:R-:W-:Y:S02]  /*1abb0*/  SHF.R.U32.HI R5, RZ, 0x10, R2 ;  /* 0x00000010ff057819 */ /* 0x000fe40000011602 */
[----:B------:R-:W-:Y:S02]  /*1abc0*/  PRMT R6, R6, 0x5410, R4 ;  /* 0x0000541006067816 */ /* 0x000fe40000000004 */
[----:B------:R-:W-:-:S02]  /*1abd0*/  SHF.R.U32.HI R4, RZ, 0x18, R2 ;  /* 0x00000018ff047819 */ /* 0x000fc40000011602 */
[----:B------:R-:W-:-:S04]  /*1abe0*/  LOP3.LUT R2, R5, 0xff, RZ, 0xc0, !PT ;  /* 0x000000ff05027812 */ /* 0x000fc800078ec0ff */
[----:B------:R-:W-:Y:S01]  /*1abf0*/  PRMT R2, R2, 0x5410, R4 ;  /* 0x0000541002027816 */ /* 0x000fe20000000004 */
[----:B------:R-:W-:-:S04]  /*1ac00*/  IMAD.WIDE.U32 R16, R7, -0x326172a9, RZ ;  /* 0xcd9e8d5707107825 */ /* 0x000fc800078e00ff */
[----:B------:R-:W-:Y:S01]  /*1ac10*/  HSET2.LE.AND R2, R2, R0, PT ;  /* 0x0000000002027233 */ /* 0x000fe20003803000 */
[----:B------:R-:W-:-:S04]  /*1ac20*/  IMAD.MOV.U32 R35, RZ, RZ, R218 ;  /* 0x000000ffff237224 */ /* 0x000fc800078e00da */
[----:B------:R-:W-:Y:S01]  /*1ac30*/  LOP3.LUT R7, R2, R34, RZ, 0xc0, !PT ;  /* 0x0000002202077212 */ /* 0x000fe200078ec0ff */
[----:B----4-:R-:W-:Y:S02]  /*1ac40*/  IMAD.MOV.U32 R71, RZ, RZ, R217 ;  /* 0x000000ffff477224 */ /* 0x010fe400078e00d9 */
[----:B------:R-:W4:Y:S04]  /*1ac50*/  LDL.LU R217, [R1+0x3cc] ;  /* 0x0003cc0001d97983 */ /* 0x000f280000300800 */
[----:B------:R-:W3:Y:S04]  /*1ac60*/  LDL.LU R32, [R1+0x150] ;  /* 0x0001500001207983 */ /* 0x000ee80000300800 */
[----:B------:R-:W3:Y:S04]  /*1ac70*/  LDL.LU R33, [R1+0x154] ;  /* 0x0001540001217983 */ /* 0x000ee80000300800 */
[----:B------:R-:W3:Y:S04]  /*1ac80*/  LDL.LU R34, [R1+0x158] ;  /* 0x0001580001227983 */ /* 0x000ee80000300800 */
[----:B------:R-:W2:Y:S01]  /*1ac90*/  LDL.LU R218, [R1+0x3c8] ;  /* 0x0003c80001da7983 */ /* 0x000ea20000300800 */
[----:B------:R-:W-:-:S04]  /*1aca0*/  LOP3.LUT R3, R3, UR39, R16, 0x96, !PT ;  /* 0x0000002703037c12 */ /* 0x000fc8000f8e9610 */
[----:B------:R-:W-:-:S04]  /*1acb0*/  LOP3.LUT R2, R3, 0xffff, RZ, 0xc0, !PT ;  /* 0x0000ffff03027812 */ /* 0x000fc800078ec0ff */
[----:B------:R-:W-:Y:S02]  /*1acc0*/  SHF.R.U32.HI R4, RZ, 0x8, R2 ;  /* 0x00000008ff047819 */ /* 0x000fe40000011602 */
[----:B------:R-:W-:-:S04]  /*1acd0*/  LOP3.LUT R2, R3, 0xff, RZ, 0xc0, !PT ;  /* 0x000000ff03027812 */ /* 0x000fc800078ec0ff */
[----:B------:R-:W-:-:S05]  /*1ace0*/  PRMT R2, R2, 0x5410, R4 ;  /* 0x0000541002027816 */ /* 0x000fca0000000004 */
[----:B------:R-:W-:-:S05]  /*1acf0*/  HSET2.LE.AND R2, R2, R0, PT ;  /* 0x0000000002027233 */ /* 0x000fca0003803000 */
[----:B------:R-:W-:Y:S02]  /*1ad00*/  LOP3.LUT R4, R2, R50, RZ, 0xc0, !PT ;  /* 0x0000003202047212 */ /* 0x000fe400078ec0ff */
[--C-:B------:R-:W-:Y:S02]  /*1ad10*/  SHF.R.U32.HI R2, RZ, 0x10, R3.reuse ;  /* 0x00000010ff027819 */ /* 0x100fe40000011603 */
[----:B------:R-:W-:Y:S02]  /*1ad20*/  SHF.R.U32.HI R3, RZ, 0x18, R3 ;  /* 0x00000018ff037819 */ /* 0x000fe40000011603 */
[----:B------:R-:W-:-:S04]  /*1ad30*/  LOP3.LUT R2, R2, 0xff, RZ, 0xc0, !PT ;  /* 0x000000ff02027812 */ /* 0x000fc800078ec0ff */
[----:B------:R-:W-:Y:S02]  /*1ad40*/  PRMT R2, R2, 0x5410, R3 ;  /* 0x0000541002027816 */ /* 0x000fe40000000003 */
[----:B------:R-:W-:-:S03]  /*1ad50*/  HSET2.LE.AND R6, R6, R0, PT ;  /* 0x0000000006067233 */ /* 0x000fc60003803000 */
[----:B------:R-:W-:Y:S02]  /*1ad60*/  HSET2.LE.AND R2, R2, R0, PT ;  /* 0x0000000002027233 */ /* 0x000fe40003803000 */
[----:B------:R-:W-:-:S03]  /*1ad70*/  LOP3.LUT R6, R6, R31, RZ, 0xc0, !PT ;  /* 0x0000001f06067212 */ /* 0x000fc600078ec0ff */
[----:B------:R-:W-:Y:S01]  /*1ad80*/  LOP3.LUT R5, R2, R49, RZ, 0xc0, !PT ;  /* 0x0000003102057212 */ /* 0x000fe200078ec0ff */
[----:B----4-:R-:W1:Y:S01]  /*1ad90*/  LDSM.16.MT88.4 R8, [R217+0x4000] ;  /* 0x00400000d908783b */ /* 0x010e620000004200 */
[----:B--2---:R-:W-:-:S05]  /*1ada0*/  IMAD.MOV.U32 R29, RZ, RZ, R218 ;  /* 0x000000ffff1d7224 */ /* 0x004fca00078e00da */
[----:B-1----:R-:W-:Y:S01]  /*1adb0*/  HMMA.16816.F32 R48, R4, R10, R60 ;  /* 0x0000000a0430723c */ /* 0x002fe2000000183c */
[----:B------:R-:W2:Y:S04]  /*1adc0*/  LDL.LU R60, [R1+0x200] ;  /* 0x00020000013c7983 */ /* 0x000ea80000300800 */
[----:B------:R-:W2:Y:S04]  /*1add0*/  LDL.LU R61, [R1+0x204] ;  /* 0x00020400013d7983 */ /* 0x000ea80000300800 */
[----:B------:R-:W2:Y:S04]  /*1ade0*/  LDL.LU R62, [R1+0x208] ;  /* 0x00020800013e7983 */ /* 0x000ea80000300800 */
[----:B------:R-:W2:Y:S04]  /*1adf0*/  LDL.LU R63, [R1+0x20c] ;  /* 0x00020c00013f7983 */ /* 0x000ea80000300800 */
[----:B------:R-:W4:Y:S04]  /*1ae00*/  LDL.LU R64, [R1+0x1e0] ;  /* 0x0001e00001407983 */ /* 0x000f280000300800 */
[----:B------:R-:W4:Y:S04]  /*1ae10*/  LDL.LU R65, [R1+0x1e4] ;  /* 0x0001e40001417983 */ /* 0x000f280000300800 */
[----:B------:R-:W4:Y:S04]  /*1ae20*/  LDL.LU R66, [R1+0x1e8] ;  /* 0x0001e80001427983 */ /* 0x000f280000300800 */
[----:B------:R-:W4:Y:S04]  /*1ae30*/  LDL.LU R67, [R1+0x1ec] ;  /* 0x0001ec0001437983 */ /* 0x000f280000300800 */
[----:B------:R-:W2:Y:S04]  /*1ae40*/  LDL.LU R28, [R1+0x170] ;  /* 0x00017000011c7983 */ /* 0x000ea80000300800 */
[----:B------:R-:W3:Y:S01]  /*1ae50*/  LDL.LU R218, [R1+0x3c4] ;  /* 0x0003c40001da7983 */ /* 0x000ee20000300800 */
[----:B------:R-:W-:-:S03]  /*1ae60*/  IMAD.MOV.U32 R3, RZ, RZ, R57 ;  /* 0x000000ffff037224 */ /* 0x000fc600078e0039 */
[----:B------:R-:W2:Y:S04]  /*1ae70*/  LDL.LU R30, [R1+0x178] ;  /* 0x00017800011e7983 */ /* 0x000ea80000300800 */
[----:B------:R-:W2:Y:S04]  /*1ae80*/  LDL.LU R31, [R1+0x17c] ;  /* 0x00017c00011f7983 */ /* 0x000ea80000300800 */
[----:B------:R-:W2:Y:S04]  /*1ae90*/  LDL.LU R56, [R1+0x230] ;  /* 0x0002300001387983 */ /* 0x000ea80000300800 */
[----:B------:R-:W2:Y:S04]  /*1aea0*/  LDL.LU R57, [R1+0x234] ;  /* 0x0002340001397983 */ /* 0x000ea80000300800 */
[----:B------:R-:W2:Y:S01]  /*1aeb0*/  LDL.LU R58, [R1+0x238] ;  /* 0x00023800013a7983 */ /* 0x000ea20000300800 */
[----:B---3--:R-:W-:-:S03]  /*1aec0*/  IMAD.MOV.U32 R59, RZ, RZ, R218 ;  /* 0x000000ffff3b7224 */ /* 0x008fc600078e00da */
[----:B------:R-:W3:Y:S01]  /*1aed0*/  LDL.LU R218, [R1+0x3c0] ;  /* 0x0003c00001da7983 */ /* 0x000ee20000300800 */
[----:B------:R-:W-:-:S03]  /*1aee0*/  IMAD.MOV.U32 R243, RZ, RZ, R235 ;  /* 0x000000fffff37224 */ /* 0x000fc600078e00eb */
[----:B------:R1:W-:Y:S04]  /*1aef0*/  STG.E.U16 desc[UR32][R42.64+-0x100], R25 ;  /* 0xffff00192a007986 */ /* 0x0003e8000c101520 */
[----:B------:R4:W-:Y:S01]  /*1af00*/  STG.E.U16 desc[UR32][R42.64+-0xfe], R24 ;  /* 0xffff02182a007986 */ /* 0x0009e2000c101520 */
[----:B------:R-:W-:-:S03]  /*1af10*/  IMAD.MOV.U32 R171, RZ, RZ, R167 ;  /* 0x000000ffffab7224 */ /* 0x000fc600078e00a7 */
[----:B------:R2:W-:Y:S01]  /*1af20*/  STG.E.U16 desc[UR32][R40.64+-0xf0], R242 ;  /* 0xffff10f228007986 */ /* 0x0005e2000c101520 */
[----:B------:R-:W-:Y:S02]  /*1af30*/  IMAD.MOV.U32 R167, RZ, RZ, R166 ;  /* 0x000000ffffa77224 */ /* 0x000fe400078e00a6 */
[----:B-1----:R-:W-:Y:S02]  /*1af40*/  IMAD.MOV.U32 R25, RZ, RZ, R165 ;  /* 0x000000ffff197224 */ /* 0x002fe400078e00a5 */
[----:B------:R-:W-:Y:S01]  /*1af50*/  IMAD.MOV.U32 R165, RZ, RZ, R164 ;  /* 0x000000ffffa57224 */ /* 0x000fe200078e00a4 */
[----:B----4-:R-:W4:Y:S01]  /*1af60*/  LDL.LU R24, [R1+0x98] ;  /* 0x0000980001187983 */ /* 0x010f220000300800 */
[----:B------:R-:W-:Y:S02]  /*1af70*/  IMAD.MOV.U32 R164, RZ, RZ, R215 ;  /* 0x000000ffffa47224 */ /* 0x000fe400078e00d7 */
[----:B--2---:R-:W-:Y:S01]  /*1af80*/  IMAD.MOV.U32 R242, RZ, RZ, R88 ;  /* 0x000000fffff27224 */ /* 0x004fe200078e0058 */
[----:B------:R-:W2:Y:S01]  /*1af90*/  LDL.LU R235, [R1+0x3bc] ;  /* 0x0003bc0001eb7983 */ /* 0x000ea20000300800 */
[----:B------:R-:W-:-:S03]  /*1afa0*/  IMAD.MOV.U32 R88, RZ, RZ, R89 ;  /* 0x000000ffff587224 */ /* 0x000fc600078e0059 */
[----:B------:R-:W2:Y:S04]  /*1afb0*/  LDL.LU R89, [R1+0x90] ;  /* 0x0000900001597983 */ /* 0x000ea80000300800 */
[----:B------:R-:W2:Y:S04]  /*1afc0*/  LDL.LU R215, [R1+0x3b8] ;  /* 0x0003b80001d77983 */ /* 0x000ea80000300800 */
[----:B------:R-:W2:Y:S01]  /*1afd0*/  LDL.LU R166, [R1+0x3c] ;  /* 0x00003c0001a67983 */ /* 0x000ea20000300800 */
[----:B---3--:R-:W-:-:S03]  /*1afe0*/  IMAD.MOV.U32 R237, RZ, RZ, R218 ;  /* 0x000000ffffed7224 */ /* 0x008fc600078e00da */
[----:B------:R-:W3:Y:S01]  /*1aff0*/  LDL.LU R218, [R1+0x3b4] ;  /* 0x0003b40001da7983 */ /* 0x000ee20000300800 */
[-C--:B------:R-:W-:Y:S06]  /*1b000*/  HMMA.16816.F32 R68, R12, R8.reuse, R68 ;  /* 0x000000080c44723c */ /* 0x080fec0000001844 */
[----:B------:R-:W-:Y:S06]  /*1b010*/  HMMA.16816.F32 R52, R4, R8, R52 ;  /* 0x000000080434723c */ /* 0x000fec0000001834 */
[----:B------:R-:W-:Y:S01]  /*1b020*/  HMMA.16816.F32 R64, R12, R10, R64 ;  /* 0x0000000a0c40723c */ /* 0x000fe20000001840 */
[----:B------:R-:W-:Y:S01]  /*1b030*/  IMAD.MOV.U32 R246, RZ, RZ, R159 ;  /* 0x000000fffff67224 */ /* 0x000fe200078e009f */
[----:B------:R1:W-:Y:S01]  /*1b040*/  STG.E.U16 desc[UR32][R40.64+-0xee], R247 ;  /* 0xffff12f728007986 */ /* 0x0003e2000c101520 */
[----:B------:R-:W-:-:S03]  /*1b050*/  IMAD.MOV.U32 R241, RZ, RZ, R160 ;  /* 0x000000fffff17224 */ /* 0x000fc600078e00a0 */
[----:B------:R-:W2:Y:S01]  /*1b060*/  LDL.LU R159, [R1+0x94] ;  /* 0x00009400019f7983 */ /* 0x000ea20000300800 */
[----:B------:R-:W-:-:S03]  /*1b070*/  IMAD.MOV.U32 R2, RZ, RZ, R232 ;  /* 0x000000ffff027224 */ /* 0x000fc600078e00e8 */
[----:B-1----:R-:W2:Y:S04]  /*1b080*/  LDL.LU R247, [R1+0x25c] ;  /* 0x00025c0001f77983 */ /* 0x002ea80000300800 */
[----:B------:R-:W2:Y:S04]  /*1b090*/  LDL.LU R160, [R1+0x304] ;  /* 0x0003040001a07983 */ /* 0x000ea80000300800 */
[----:B------:R-:W2:Y:S04]  /*1b0a0*/  LDL.LU R232, [R1+0x3b0] ;  /* 0x0003b00001e87983 */ /* 0x000ea80000300800 */
[----:B---3--:R-:W1:Y:S02]  /*1b0b0*/  LDSM.16.MT88.4 R8, [R218+0x4000] ;  /* 0x00400000da08783b */ /* 0x008e640000004200 */
[-C--:B-1----:R-:W-:Y:S06]  /*1b0c0*/  HMMA.16816.F32 R60, R12, R8.reuse, R60 ;  /* 0x000000080c3c723c */ /* 0x082fec000000183c */
[C---:B------:R-:W-:Y:S01]  /*1b0d0*/  HMMA.16816.F32 R32, R4.reuse, R8, R32 ;  /* 0x000000080420723c */ /* 0x040fe20000001820 */
[----:B------:R-:W3:Y:S04]  /*1b0e0*/  LDL.LU R8, [R1+0x300] ;  /* 0x0003000001087983 */ /* 0x000ee80000300800 */
[----:B------:R-:W4:Y:S01]  /*1b0f0*/  LDL.LU R9, [R1+0x54] ;  /* 0x0000540001097983 */ /* 0x000f220000300800 */
[-C--:B------:R-:W-:Y:S03]  /*1b100*/  HMMA.16816.F32 R28, R4, R10.reuse, R28 ;  /* 0x0000000a041c723c */ /* 0x080fe6000000181c */
[----:B------:R-:W2:Y:S03]  /*1b110*/  LDL.LU R7, [R1+0x9c] ;  /* 0x00009c0001077983 */ /* 0x000ea60000300800 */
[----:B------:R-:W-:Y:S07]  /*1b120*/  HMMA.16816.F32 R56, R12, R10, R56 ;  /* 0x0000000a0c38723c */ /* 0x000fee0000001838 */
[----:B------:R-:W-:Y:S01]  /*1b130*/  IMAD.MOV.U32 R10, RZ, RZ, R2 ;  /* 0x000000ffff0a7224 */ /* 0x000fe200078e0002 */
[----:B------:R-:W-:Y:S01]  /*1b140*/  LOP3.LUT R2, R17, UR13, R20, 0x96, !PT ;  /* 0x0000000d11027c12 */ /* 0x000fe2000f8e9614 */
[----:B------:R-:W-:-:S04]  /*1b150*/  IMAD.MOV.U32 R20, RZ, RZ, R3 ;  /* 0x000000ffff147224 */ /* 0x000fc800078e0003 */
[----:B------:R-:W-:-:S05]  /*1b160*/  IMAD.WIDE.U32 R2, R2, -0x2daee0ad, RZ ;  /* 0xd2511f5302027825 */ /* 0x000fca00078e00ff */
[----:B------:R-:W-:Y:S02]  /*1b170*/  LOP3.LUT R4, R3, UR40, R18, 0x96, !PT ;  /* 0x0000002803047c12 */ /* 0x000fe4000f8e9612 */
[----:B------:R-:W1:Y:S01]  /*1b180*/  LDSM.16.MT88.4 R16, [R217+0x4400] ;  /* 0x00440000d910783b */ /* 0x000e620000004200 */
[C---:B------:R-:W-:Y:S02]  /*1b190*/  LOP3.LUT R3, R2.reuse, 0xffff, RZ, 0xc0, !PT ;  /* 0x0000ffff02037812 */ /* 0x040fe400078ec0ff */
[----:B------:R-:W-:Y:S02]  /*1b1a0*/  LOP3.LUT R5, R2, 0xff, RZ, 0xc0, !PT ;  /* 0x000000ff02057812 */ /* 0x000fe400078ec0ff */
[----:B------:R-:W-:Y:S02]  /*1b1b0*/  SHF.R.U32.HI R6, RZ, 0x8, R3 ;  /* 0x00000008ff067819 */ /* 0x000fe40000011603 */
[----:B------:R-:W-:Y:S01]  /*1b1c0*/  SHF.R.U32.HI R3, RZ, 0x10, R2 ;  /* 0x00000010ff037819 */ /* 0x000fe20000011602 */
[----:B---3--:R-:W-:Y:S01]  /*1b1d0*/  IMAD.MOV.U32 R15, RZ, RZ, R8 ;  /* 0x000000ffff0f7224 */ /* 0x008fe200078e0008 */
[----:B------:R-:W-:Y:S01]  /*1b1e0*/  SHF.R.U32.HI R8, RZ, 0x18, R2 ;  /* 0x00000018ff087819 */ /* 0x000fe20000011602 */
[----:B----4-:R-:W-:Y:S01]  /*1b1f0*/  IMAD.MOV.U32 R21, RZ, RZ, R9 ;  /* 0x000000ffff157224 */ /* 0x010fe200078e0009 */
[----:B------:R-:W-:-:S02]  /*1b200*/  PRMT R9, R5, 0x5410, R6 ;  /* 0x0000541005097816 */ /* 0x000fc40000000006 */
[----:B------:R-:W-:Y:S02]  /*1b210*/  LOP3.LUT R5, R3, 0xff, RZ, 0xc0, !PT ;  /* 0x000000ff03057812 */ /* 0x000fe400078ec0ff */
[C---:B------:R-:W-:Y:S01]  /*1b220*/  LOP3.LUT R2, R4.reuse, 0xffff, RZ, 0xc0, !PT ;  /* 0x0000ffff04027812 */ /* 0x040fe200078ec0ff */
[----:B--2---:R-:W-:Y:S01]  /*1b230*/  IMAD.MOV.U32 R11, RZ, RZ, R7 ;  /* 0x000000ffff0b7224 */ /* 0x004fe200078e0007 */
[--C-:B------:R-:W-:Y:S02]  /*1b240*/  SHF.R.U32.HI R3, RZ, 0x10, R4.reuse ;  /* 0x00000010ff037819 */ /* 0x100fe40000011604 */
[----:B------:R-:W-:Y:S02]  /*1b250*/  LOP3.LUT R7, R4, 0xff, RZ, 0xc0, !PT ;  /* 0x000000ff04077812 */ /* 0x000fe400078ec0ff */
[----:B------:R-:W-:Y:S02]  /*1b260*/  SHF.R.U32.HI R6, RZ, 0x18, R4 ;  /* 0x00000018ff067819 */ /* 0x000fe40000011604 */
[----:B------:R-:W-:-:S02]  /*1b270*/  SHF.R.U32.HI R4, RZ, 0x8, R2 ;  /* 0x00000008ff047819 */ /* 0x000fc40000011602 */
[----:B------:R-:W-:Y:S02]  /*1b280*/  LOP3.LUT R2, R3, 0xff, RZ, 0xc0, !PT ;  /* 0x000000ff03027812 */ /* 0x000fe400078ec0ff */
[----:B------:R-:W-:Y:S02]  /*1b290*/  PRMT R3, R5, 0x5410, R8 ;  /* 0x0000541005037816 */ /* 0x000fe40000000008 */
[----:B------:R-:W-:Y:S02]  /*1b2a0*/  PRMT R5, R2, 0x5410, R6 ;  /* 0x0000541002057816 */ /* 0x000fe40000000006 */
[--C-:B------:R-:W-:Y:S02]  /*1b2b0*/  HSET2.LE.AND R2, R9, R0.reuse, PT ;  /* 0x0000000009027233 */ /* 0x100fe40003803000 */
[----:B------:R-:W-:Y:S02]  /*1b2c0*/  PRMT R4, R7, 0x5410, R4 ;  /* 0x0000541007047816 */ /* 0x000fe40000000004 */
[----:B------:R-:W-:-:S02]  /*1b2d0*/  HSET2.LE.AND R3, R3, R0, PT ;  /* 0x0000000003037233 */ /* 0x000fc40003803000 */
[----:B------:R-:W-:Y:S02]  /*1b2e0*/  LOP3.LUT R6, R2, R76, RZ, 0xc0, !PT ;  /* 0x0000004c02067212 */ /* 0x000fe400078ec0ff */
[--C-:B------:R-:W-:Y:S02]  /*1b2f0*/  HSET2.LE.AND R4, R4, R0.reuse, PT ;  /* 0x0000000004047233 */ /* 0x100fe40003803000 */
[----:B------:R-:W-:Y:S02]  /*1b300*/  HSET2.LE.AND R2, R5, R0, PT ;  /* 0x0000000005027233 */ /* 0x000fe40003803000 */
[----:B------:R-:W-:Y:S02]  /*1b310*/  LOP3.LUT R7, R3, R77, RZ, 0xc0, !PT ;  /* 0x0000004d03077212 */ /* 0x000fe400078ec0ff */
[----:B------:R-:W-:Y:S02]  /*1b320*/  LOP3.LUT R4, R4, R80, RZ, 0xc0, !PT ;  /* 0x0000005004047212 */ /* 0x000fe400078ec0ff */
[----:B------:R-:W-:Y:S01]  /*1b330*/  LOP3.LUT R5, R2, R81, RZ, 0xc0, !PT ;  /* 0x0000005102057212 */ /* 0x000fe200078ec0ff */
[----:B------:R-:W-:-:S02]  /*1b340*/  IMAD.MOV.U32 R80, RZ, RZ, R79 ;  /* 0x000000ffff507224 */ /* 0x000fc400078e004f */
[----:B------:R-:W-:-:S04]  /*1b350*/  IMAD.MOV.U32 R81, RZ, RZ, R78 ;  /* 0x000000ffff517224 */ /* 0x000fc800078e004e */
[C---:B-1----:R-:W-:Y:S06]  /*1b360*/  HMMA.16816.F32 R76, R4.reuse, R16, R52 ;  /* 0x00000010044c723c */ /* 0x042fec0000001834 */
[----:B------:R-:W-:Y:S01]  /*1b370*/  HMMA.16816.F32 R52, R4, R18, R48 ;  /* 0x000000120434723c */ /* 0x000fe20000001830 */
[----:B------:R-:W2:Y:S01]  /*1b380*/  LDL.LU R51, [R1+0x2dc] ;  /* 0x0002dc0001337983 */ /* 0x000ea20000300800 */
[----:B------:R-:W-:-:S03]  /*1b390*/  IMAD.MOV.U32 R9, RZ, RZ, R15 ;  /* 0x000000ffff097224 */ /* 0x000fc600078e000f */
[----:B------:R-:W1:Y:S01]  /*1b3a0*/  LDSM.16.MT88.4 R12, [R218+0x4400] ;  /* 0x00440000da0c783b */ /* 0x000e620000004200 */
[----:B------:R-:W-:-:S04]  /*1b3b0*/  IMAD.WIDE.U32 R2, R23, -0x2daee0ad, RZ ;  /* 0xd2511f5317027825 */ /* 0x000fc800078e00ff */
[----:B------:R-:W-:Y:S02]  /*1b3c0*/  IMAD.MOV.U32 R48, RZ, RZ, R80 ;  /* 0x000000ffff307224 */ /* 0x000fe400078e0050 */
        /* <DEDUP_REMOVED lines=9> */
[----:B------:R-:W-:-:S02]  /*1b460*/  LOP3.LUT R4, R3, UR40, R22, 0x96, !PT ;  /* 0x0000002803047c12 */ /* 0x000fc4000f8e9616 */
[--C-:B------:R-:W-:Y:S02]  /*1b470*/  SHF.R.U32.HI R6, RZ, 0x10, R2.reuse ;  /* 0x00000010ff067819 */ /* 0x100fe40000011602 */
[C---:B------:R-:W-:Y:S02]  /*1b480*/  LOP3.LUT R3, R2.reuse, 0xffff, RZ, 0xc0, !PT ;  /* 0x0000ffff02037812 */ /* 0x040fe400078ec0ff */
[----:B------:R-:W-:Y:S02]  /*1b490*/  LOP3.LUT R7, R2, 0xff, RZ, 0xc0, !PT ;  /* 0x000000ff02077812 */ /* 0x000fe400078ec0ff */
[----:B------:R-:W-:Y:S02]  /*1b4a0*/  SHF.R.U32.HI R5, RZ, 0x18, R2 ;  /* 0x00000018ff057819 */ /* 0x000fe40000011602 */
[----:B------:R-:W-:Y:S02]  /*1b4b0*/  LOP3.LUT R2, R6, 0xff, RZ, 0xc0, !PT ;  /* 0x000000ff06027812 */ /* 0x000fe400078ec0ff */
[----:B------:R-:W-:-:S02]  /*1b4c0*/  SHF.R.U32.HI R3, RZ, 0x8, R3 ;  /* 0x00000008ff037819 */ /* 0x000fc40000011603 */
[----:B------:R-:W-:Y:S02]  /*1b4d0*/  PRMT R8, R2, 0x5410, R5 ;  /* 0x0000541002087816 */ /* 0x000fe40000000005 */
[----:B------:R-:W-:Y:S02]  /*1b4e0*/  PRMT R7, R7, 0x5410, R3 ;  /* 0x0000541007077816 */ /* 0x000fe40000000003 */
[C---:B------:R-:W-:Y:S02]  /*1b4f0*/  LOP3.LUT R2, R4.reuse, 0xffff, RZ, 0xc0, !PT ;  /* 0x0000ffff04027812 */ /* 0x040fe400078ec0ff */
[--C-:B------:R-:W-:Y:S02]  /*1b500*/  SHF.R.U32.HI R3, RZ, 0x10, R4.reuse ;  /* 0x00000010ff037819 */ /* 0x100fe40000011604 */
[----:B------:R-:W-:Y:S02]  /*1b510*/  LOP3.LUT R6, R4, 0xff, RZ, 0xc0, !PT ;  /* 0x000000ff04067812 */ /* 0x000fe400078ec0ff */
[----:B------:R-:W-:-:S02]  /*1b520*/  SHF.R.U32.HI R5, RZ, 0x18, R4 ;  /* 0x00000018ff057819 */ /* 0x000fc40000011604 */
[----:B------:R-:W-:Y:S02]  /*1b530*/  SHF.R.U32.HI R4, RZ, 0x8, R2 ;  /* 0x00000008ff047819 */ /* 0x000fe40000011602 */
[----:B------:R-:W-:Y:S01]  /*1b540*/  HSET2.LE.AND R2, R7, R0, PT ;  /* 0x0000000007027233 */ /* 0x000fe20003803000 */
[----:B------:R-:W-:Y:S01]  /*1b550*/  IMAD.MOV.U32 R25, RZ, RZ, R171 ;  /* 0x000000ffff197224 */ /* 0x000fe200078e00ab */
[----:B------:R-:W-:Y:S01]  /*1b560*/  PRMT R4, R6, 0x5410, R4 ;  /* 0x0000541006047816 */ /* 0x000fe20000000004 */
[----:B------:R-:W-:Y:S02]  /*1b570*/  IMAD.MOV.U32 R81, RZ, RZ, R9 ;  /* 0x000000ffff517224 */ /* 0x000fe400078e0009 */
[----:B------:R-:W-:Y:S02]  /*1b580*/  IMAD.MOV.U32 R171, RZ, RZ, R170 ;  /* 0x000000ffffab7224 */ /* 0x000fe400078e00aa */
[----:B------:R-:W-:Y:S01]  /*1b590*/  IMAD.MOV.U32 R170, RZ, RZ, R169 ;  /* 0x000000ffffaa7224 */ /* 0x000fe200078e00a9 */
[----:B--2---:R-:W-:-:S02]  /*1b5a0*/  LOP3.LUT R6, R2, R51, RZ, 0xc0, !PT ;  /* 0x0000003302067212 */ /* 0x004fc400078ec0ff */
[----:B------:R-:W2:Y:S04]  /*1b5b0*/  LDL.LU R51, [R1+0x2a8] ;  /* 0x0002a80001337983 */ /* 0x000ea80000300800 */
[----:B------:R-:W3:Y:S04]  /*1b5c0*/  LDL.LU R9, [R1+0x30c] ;  /* 0x00030c0001097983 */ /* 0x000ee80000300800 */
[----:B------:R-:W4:Y:S01]  /*1b5d0*/  LDL.LU R169, [R1+0x308] ;  /* 0x0003080001a97983 */ /* 0x000f220000300800 */
[----:B------:R-:W-:-:S04]  /*1b5e0*/  LOP3.LUT R3, R3, 0xff, RZ, 0xc0, !PT ;  /* 0x000000ff03037812 */ /* 0x000fc800078ec0ff */
[----:B------:R-:W-:Y:S02]  /*1b5f0*/  PRMT R5, R3, 0x5410, R5 ;  /* 0x0000541003057816 */ /* 0x000fe40000000005 */
[--C-:B------:R-:W-:Y:S02]  /*1b600*/  HSET2.LE.AND R2, R8, R0.reuse, PT ;  /* 0x0000000008027233 */ /* 0x100fe40003803000 */
[--C-:B------:R-:W-:Y:S02]  /*1b610*/  HSET2.LE.AND R3, R4, R0.reuse, PT ;  /* 0x0000000004037233 */ /* 0x100fe40003803000 */
[----:B------:R-:W-:Y:S01]  /*1b620*/  HSET2.LE.AND R5, R5, R0, PT ;  /* 0x0000000005057233 */ /* 0x000fe20003803000 */
[----:B------:R-:W-:Y:S02]  /*1b630*/  IMAD.MOV.U32 R50, RZ, RZ, R81 ;  /* 0x000000ffff327224 */ /* 0x000fe400078e0051 */
[----:B------:R-:W-:Y:S02]  /*1b640*/  IMAD.MOV.U32 R81, RZ, RZ, R20 ;  /* 0x000000ffff517224 */ /* 0x000fe400078e0014 */
[----:B------:R-:W-:-:S02]  /*1b650*/  IMAD.MOV.U32 R20, RZ, RZ, R11 ;  /* 0x000000ffff147224 */ /* 0x000fc400078e000b */
[----:B------:R-:W-:Y:S01]  /*1b660*/  IMAD.MOV.U32 R11, RZ, RZ, R171 ;  /* 0x000000ffff0b7224 */ /* 0x000fe200078e00ab */
[----:B--2---:R-:W-:Y:S01]  /*1b670*/  LOP3.LUT R7, R2, R51, RZ, 0xc0, !PT ;  /* 0x0000003302077212 */ /* 0x004fe200078ec0ff */
[----:B------:R-:W-:Y:S01]  /*1b680*/  IMAD.MOV.U32 R51, RZ, RZ, R80 ;  /* 0x000000ffff337224 */ /* 0x000fe200078e0050 */
[----:B---3--:R-:W-:Y:S02]  /*1b690*/  LOP3.LUT R4, R3, R9, RZ, 0xc0, !PT ;  /* 0x0000000903047212 */ /* 0x008fe400078ec0ff */
[----:B----4-:R-:W-:Y:S01]  /*1b6a0*/  LOP3.LUT R5, R5, R169, RZ, 0xc0, !PT ;  /* 0x000000a905057212 */ /* 0x010fe200078ec0ff */
[----:B------:R-:W-:Y:S02]  /*1b6b0*/  IMAD.MOV.U32 R80, RZ, RZ, R21 ;  /* 0x000000ffff507224 */ /* 0x000fe400078e0015 */
[----:B------:R-:W-:Y:S02]  /*1b6c0*/  IMAD.MOV.U32 R9, RZ, RZ, R10 ;  /* 0x000000ffff097224 */ /* 0x000fe400078e000a */
[----:B------:R-:W-:-:S02]  /*1b6d0*/  IMAD.MOV.U32 R21, RZ, RZ, R24 ;  /* 0x000000ffff157224 */ /* 0x000fc400078e0018 */
[----:B------:R-:W-:Y:S01]  /*1b6e0*/  IMAD.MOV.U32 R10, RZ, RZ, R25 ;  /* 0x000000ffff0a7224 */ /* 0x000fe200078e0019 */
[----:B------:R-:W-:Y:S01]  /*1b6f0*/  LOP3.LUT R2, R139, UR4, RZ, 0x3c, !PT ;  /* 0x000000048b027c12 */ /* 0x000fe2000f8e3cff */
[----:B------:R-:W-:Y:S02]  /*1b700*/  IMAD.MOV.U32 R24, RZ, RZ, R170 ;  /* 0x000000ffff187224 */ /* 0x000fe400078e00aa */
[----:B------:R-:W-:Y:S02]  /*1b710*/  IMAD.MOV.U32 R25, RZ, RZ, R168 ;  /* 0x000000ffff197224 */ /* 0x000fe400078e00a8 */
[C---:B------:R-:W-:Y:S06]  /*1b720*/  HMMA.16816.F32 R168, R4.reuse, R16, R68 ;  /* 0x0000001004a8723c */ /* 0x040fec0000001844 */
[C---:B------:R-:W-:Y:S06]  /*1b730*/  HMMA.16816.F32 R68, R4.reuse, R18, R64 ;  /* 0x000000120444723c */ /* 0x040fec0000001840 */
[----:B------:R-:W-:Y:S01]  /*1b740*/  HMMA.16816.F32 R64, R4, R12, R60 ;  /* 0x0000000c0440723c */ /* 0x000fe2000000183c */
[----:B------:R-:W-:-:S06]  /*1b750*/  IMAD.MOV.U32 R17, RZ, RZ, R48 ;  /* 0x000000ffff117224 */ /* 0x000fcc00078e0030 */
[----:B------:R-:W-:Y:S02]  /*1b760*/  IMAD.MOV.U32 R62, RZ, RZ, R81 ;  /* 0x000000ffff3e7224 */ /* 0x000fe400078e0051 */
[----:B------:R-:W-:Y:S02]  /*1b770*/  IMAD.MOV.U32 R81, RZ, RZ, R20 ;  /* 0x000000ffff517224 */ /* 0x000fe400078e0014 */
[----:B------:R-:W-:Y:S02]  /*1b780*/  IMAD.MOV.U32 R61, RZ, RZ, R21 ;  /* 0x000000ffff3d7224 */ /* 0x000fe400078e0015 */
[----:B------:R-:W-:-:S04]  /*1b790*/  IMAD.WIDE.U32 R20, R2, -0x326172a9, RZ ;  /* 0xcd9e8d5702147825 */ /* 0x000fc800078e00ff */
[----:B------:R-:W-:Y:S02]  /*1b7a0*/  IMAD.MOV.U32 R16, RZ, RZ, R49 ;  /* 0x000000ffff107224 */ /* 0x000fe400078e0031 */
[----:B------:R-:W-:Y:S02]  /*1b7b0*/  IMAD.MOV.U32 R19, RZ, RZ, R50 ;  /* 0x000000ffff137224 */ /* 0x000fe400078e0032 */
[----:B------:R-:W-:Y:S01]  /*1b7c0*/  IMAD.MOV.U32 R18, RZ, RZ, R51 ;  /* 0x000000ffff127224 */ /* 0x000fe200078e0033 */
[----:B------:R-:W-:Y:S01]  /*1b7d0*/  LOP3.LUT R2, R21, UR21, R92, 0x96, !PT ;  /* 0x0000001515027c12 */ /* 0x000fe2000f8e965c */
[----:B------:R-:W-:Y:S07]  /*1b7e0*/  HMMA.16816.F32 R48, R4, R14, R56 ;  /* 0x0000000e0430723c */ /* 0x000fee0000001838 */
        /* <DEDUP_REMOVED lines=9> */
[----:B------:R-:W-:Y:S02]  /*1b880*/  IMAD.MOV.U32 R12, RZ, RZ, R24 ;  /* 0x000000ffff0c7224 */ /* 0x000fe400078e0018 */
[----:B------:R-:W-:Y:S02]  /*1b890*/  IMAD.MOV.U32 R59, RZ, RZ, R25 ;  /* 0x000000ffff3b7224 */ /* 0x000fe400078e0019 */
[----:B------:R-:W-:-:S04]  /*1b8a0*/  IMAD.WIDE.U32 R2, R3, -0x2daee0ad, RZ ;  /* 0xd2511f5303027825 */ /* 0x000fc800078e00ff */
[----:B------:R-:W-:Y:S01]  /*1b8b0*/  IMAD.WIDE.U32 R24, R5, -0x2daee0ad, RZ ;  /* 0xd2511f5305187825 */ /* 0x000fe200078e00ff */
[----:B------:R-:W-:-:S04]  /*1b8c0*/  LOP3.LUT R5, R3, UR14, R4, 0x96, !PT ;  /* 0x0000000e03057c12 */ /* 0x000fc8000f8e9604 */
[----:B------:R-:W-:Y:S01]  /*1b8d0*/  LOP3.LUT R2, R25, UR12, R2, 0x96, !PT ;  /* 0x0000000c19027c12 */ /* 0x000fe2000f8e9602 */
[----:B------:R-:W-:-:S04]  /*1b8e0*/  IMAD.MOV.U32 R60, RZ, RZ, R10 ;  /* 0x000000ffff3c7224 */ /* 0x000fc800078e000a */
[----:B------:R-:W-:-:S04]  /*1b8f0*/  IMAD.WIDE.U32 R2, R2, -0x326172a9, RZ ;  /* 0xcd9e8d5702027825 */ /* 0x000fc800078e00ff */
[----:B------:R-:W-:Y:S01]  /*1b900*/  IMAD.MOV.U32 R13, RZ, RZ, R11 ;  /* 0x000000ffff0d7224 */ /* 0x000fe200078e000b */
[C---:B------:R-:W-:Y:S01]  /*1b910*/  LOP3.LUT R4, R2.reuse, 0xffff, RZ, 0xc0, !PT ;  /* 0x0000ffff02047812 */ /* 0x040fe200078ec0ff */
[----:B------:R-:W-:Y:S01]  /*1b920*/  IMAD.WIDE.U32 R10, R5, -0x326172a9, RZ ;  /* 0xcd9e8d57050a7825 */ /* 0x000fe200078e00ff */
[----:B------:R-:W-:Y:S02]  /*1b930*/  LOP3.LUT R5, R2, 0xff, RZ, 0xc0, !PT ;  /* 0x000000ff02057812 */ /* 0x000fe400078ec0ff */
[----:B------:R-:W-:Y:S01]  /*1b940*/  SHF.R.U32.HI R6, RZ, 0x8, R4 ;  /* 0x00000008ff067819 */ /* 0x000fe20000011604 */
[----:B------:R-:W-:Y:S01]  /*1b950*/  IMAD.MOV.U32 R63, RZ, RZ, R80 ;  /* 0x000000ffff3f7224 */ /* 0x000fe200078e0050 */
[----:B------:R-:W-:Y:S02]  /*1b960*/  SHF.R.U32.HI R4, RZ, 0x10, R2 ;  /* 0x00000010ff047819 */ /* 0x000fe40000011602 */
[----:B------:R-:W-:Y:S01]  /*1b970*/  LOP3.LUT R3, R3, UR39, R10, 0x96, !PT ;  /* 0x0000002703037c12 */ /* 0x000fe2000f8e960a */
[----:B------:R-:W-:Y:S01]  /*1b980*/  IMAD.MOV.U32 R80, RZ, RZ, R9 ;  /* 0x000000ffff507224 */ /* 0x000fe200078e0009 */
[----:B------:R-:W-:-:S02]  /*1b990*/  SHF.R.U32.HI R8, RZ, 0x18, R2 ;  /* 0x00000018ff087819 */ /* 0x000fc40000011602 */
[----:B------:R-:W-:Y:S02]  /*1b9a0*/  PRMT R9, R5, 0x5410, R6 ;  /* 0x0000541005097816 */ /* 0x000fe40000000006 */
[----:B------:R-:W-:Y:S02]  /*1b9b0*/  LOP3.LUT R5, R4, 0xff, RZ, 0xc0, !PT ;  /* 0x000000ff04057812 */ /* 0x000fe400078ec0ff */
[C---:B------:R-:W-:Y:S02]  /*1b9c0*/  LOP3.LUT R2, R3.reuse, 0xffff, RZ, 0xc0, !PT ;  /* 0x0000ffff03027812 */ /* 0x040fe400078ec0ff */
[--C-:B------:R-:W-:Y:S02]  /*1b9d0*/  SHF.R.U32.HI R4, RZ, 0x10, R3.reuse ;  /* 0x00000010ff047819 */ /* 0x100fe40000011603 */
[----:B------:R-:W-:Y:S02]  /*1b9e0*/  LOP3.LUT R7, R3, 0xff, RZ, 0xc0, !PT ;  /* 0x000000ff03077812 */ /* 0x000fe400078ec0ff */
[----:B------:R-:W-:-:S02]  /*1b9f0*/  SHF.R.U32.HI R6, RZ, 0x18, R3 ;  /* 0x00000018ff067819 */ /* 0x000fc40000011603 */
[----:B------:R-:W-:Y:S02]  /*1ba00*/  SHF.R.U32.HI R3, RZ, 0x8, R2 ;  /* 0x00000008ff037819 */ /* 0x000fe40000011602 */
[----:B------:R-:W-:Y:S01]  /*1ba10*/  LOP3.LUT R2, R4, 0xff, RZ, 0xc0, !PT ;  /* 0x000000ff04027812 */ /* 0x000fe200078ec0ff */
[----:B------:R-:W-:Y:S01]  /*1ba20*/  IMAD.MOV.U32 R56, RZ, RZ, R12 ;  /* 0x000000ffff387224 */ /* 0x000fe200078e000c */
[----:B------:R-:W-:Y:S01]  /*1ba30*/  PRMT R4, R5, 0x5410, R8 ;  /* 0x0000541005047816 */ /* 0x000fe20000000008 */
[----:B------:R-:W-:Y:S01]  /*1ba40*/  IMAD.MOV.U32 R57, RZ, RZ, R13 ;  /* 0x000000ffff397224 */ /* 0x000fe200078e000d */
[----:B------:R-:W-:Y:S01]  /*1ba50*/  PRMT R3, R7, 0x5410, R3 ;  /* 0x0000541007037816 */ /* 0x000fe20000000003 */
[----:B------:R-:W-:Y:S01]  /*1ba60*/  IMAD.MOV.U32 R8, RZ, RZ, R59 ;  /* 0x000000ffff087224 */ /* 0x000fe200078e003b */
[----:B------:R-:W1:Y:S01]  /*1ba70*/  LDSM.16.MT88.4 R12, [R217+0x4800] ;  /* 0x00480000d90c783b */ /* 0x000e620000004200 */
[----:B------:R-:W-:Y:S01]  /*1ba80*/  IMAD.MOV.U32 R58, RZ, RZ, R60 ;  /* 0x000000ffff3a7224 */ /* 0x000fe200078e003c */
[----:B------:R-:W-:Y:S01]  /*1ba90*/  PRMT R5, R2, 0x5410, R6 ;  /* 0x0000541002057816 */ /* 0x000fe20000000006 */
[----:B------:R-:W-:-:S02]  /*1baa0*/  IMAD.MOV.U32 R59, RZ, RZ, R61 ;  /* 0x000000ffff3b7224 */ /* 0x000fc400078e003d */
[----:B------:R-:W-:Y:S02]  /*1bab0*/  IMAD.MOV.U32 R61, RZ, RZ, R18 ;  /* 0x000000ffff3d7224 */ /* 0x000fe400078e0012 */
[----:B------:R-:W-:Y:S02]  /*1bac0*/  IMAD.MOV.U32 R60, RZ, RZ, R19 ;  /* 0x000000ffff3c7224 */ /* 0x000fe400078e0013 */
[----:B------:R-:W-:Y:S02]  /*1bad0*/  IMAD.MOV.U32 R7, RZ, RZ, R16 ;  /* 0x000000ffff077224 */ /* 0x000fe400078e0010 */
[----:B------:R-:W-:Y:S02]  /*1bae0*/  IMAD.MOV.U32 R6, RZ, RZ, R17 ;  /* 0x000000ffff067224 */ /* 0x000fe400078e0011 */
[----:B------:R-:W2:Y:S01]  /*1baf0*/  LDSM.16.MT88.4 R16, [R218+0x4800] ;  /* 0x00480000da10783b */ /* 0x000ea20000004200 */
[--C-:B------:R-:W-:Y:S01]  /*1bb00*/  HSET2.LE.AND R2, R9, R0.reuse, PT ;  /* 0x0000000009027233 */ /* 0x100fe20003803000 */
[----:B------:R-:W-:Y:S01]  /*1bb10*/  IMAD.MOV.U32 R9, RZ, RZ, R6 ;  /* 0x000000ffff097224 */ /* 0x000fe200078e0006 */
[----:B------:R-:W-:-:S03]  /*1bb20*/  HSET2.LE.AND R3, R3, R0, PT ;  /* 0x0000000003037233 */ /* 0x000fc60003803000 */
[----:B------:R-:W-:Y:S02]  /*1bb30*/  LOP3.LUT R6, R2, R39, RZ, 0xc0, !PT ;  /* 0x0000002702067212 */ /* 0x000fe400078ec0ff */
[--C-:B------:R-:W-:Y:S01]  /*1bb40*/  HSET2.LE.AND R2, R4, R0.reuse, PT ;  /* 0x0000000004027233 */ /* 0x100fe20003803000 */
[----:B------:R-:W-:Y:S01]  /*1bb50*/  IMAD.MOV.U32 R4, RZ, RZ, R7 ;  /* 0x000000ffff047224 */ /* 0x000fe200078e0007 */
[----:B------:R-:W-:Y:S01]  /*1bb60*/  HSET2.LE.AND R5, R5, R0, PT ;  /* 0x0000000005057233 */ /* 0x000fe20003803000 */
[----:B------:R-:W3:Y:S02]  /*1bb70*/  LDL.LU R39, [R1+0x40] ;  /* 0x0000400001277983 */ /* 0x000ee40000300800 */
[----:B------:R-:W-:Y:S01]  /*1bb80*/  LOP3.LUT R7, R2, R38, RZ, 0xc0, !PT ;  /* 0x0000002602077212 */ /* 0x000fe200078ec0ff */
[----:B------:R-:W-:Y:S01]  /*1bb90*/  IMAD.MOV.U32 R2, RZ, RZ, R4 ;  /* 0x000000ffff027224 */ /* 0x000fe200078e0004 */
[----:B------:R-:W-:Y:S02]  /*1bba0*/  LOP3.LUT R4, R3, R83, RZ, 0xc0, !PT ;  /* 0x0000005303047212 */ /* 0x000fe400078ec0ff */
[----:B------:R-:W-:Y:S01]  /*1bbb0*/  LOP3.LUT R5, R5, R82, RZ, 0xc0, !PT ;  /* 0x0000005205057212 */ /* 0x000fe200078ec0ff */
[----:B------:R-:W-:-:S02]  /*1bbc0*/  IMAD.MOV.U32 R38, RZ, RZ, R60 ;  /* 0x000000ffff267224 */ /* 0x000fc400078e003c */
[----:B------:R-:W-:Y:S02]  /*1bbd0*/  IMAD.MOV.U32 R3, RZ, RZ, R61 ;  /* 0x000000ffff037224 */ /* 0x000fe400078e003d */
[----:B------:R-:W-:Y:S02]  /*1bbe0*/  IMAD.MOV.U32 R83, RZ, RZ, R62 ;  /* 0x000000ffff537224 */ /* 0x000fe400078e003e */
[----:B------:R-:W-:Y:S02]  /*1bbf0*/  IMAD.MOV.U32 R82, RZ, RZ, R63 ;  /* 0x000000ffff527224 */ /* 0x000fe400078e003f */
[----:B-1----:R-:W-:Y:S07]  /*1bc00*/  HMMA.16816.F32 R60, R4, R12, R76 ;  /* 0x0000000c043c723c */ /* 0x002fee000000184c */
[----:B------:R-:W-:-:S02]  /*1bc10*/  IMAD.MOV.U32 R76, RZ, RZ, R56 ;  /* 0x000000ffff4c7224 */ /* 0x000fc400078e0038 */
[----:B------:R-:W-:Y:S02]  /*1bc20*/  IMAD.MOV.U32 R79, RZ, RZ, R57 ;  /* 0x000000ffff4f7224 */ /* 0x000fe400078e0039 */
[----:B------:R-:W-:Y:S02]  /*1bc30*/  IMAD.MOV.U32 R77, RZ, RZ, R58 ;  /* 0x000000ffff4d7224 */ /* 0x000fe400078e003a */
[----:B------:R-:W-:Y:S02]  /*1bc40*/  IMAD.MOV.U32 R78, RZ, RZ, R59 ;  /* 0x000000ffff4e7224 */ /* 0x000fe400078e003b */
[C---:B------:R-:W-:Y:S06]  /*1bc50*/  HMMA.16816.F32 R56, R4.reuse, R14, R52 ;  /* 0x0000000e0438723c */ /* 0x040fec0000001834 */
[C---:B--2---:R-:W-:Y:S06]  /*1bc60*/  HMMA.16816.F32 R52, R4.reuse, R16, R32 ;  /* 0x000000100434723c */ /* 0x044fec0000001820 */
[----:B------:R-:W-:Y:S01]  /*1bc70*/  HMMA.16816.F32 R32, R4, R18, R28 ;  /* 0x000000120420723c */ /* 0x000fe2000000181c */
[----:B------:R-:W2:Y:S04]  /*1bc80*/  LDL.LU R31, [R1+0x44] ;  /* 0x00004400011f7983 */ /* 0x000ea80000300800 */
[----:B------:R-:W4:Y:S02]  /*1bc90*/  LDL.LU R28, [R1+0x1c] ;  /* 0x00001c00011c7983 */ /* 0x000f240000300800 */
[----:B------:R-:W-:Y:S01]  /*1bca0*/  IMAD.MOV.U32 R30, RZ, RZ, R3 ;  /* 0x000000ffff1e7224 */ /* 0x000fe200078e0003 */
[----:B------:R-:W-:-:S05]  /*1bcb0*/  LOP3.LUT R3, R27, UR19, R20, 0x96, !PT ;  /* 0x000000131b037c12 */ /* 0x000fca000f8e9614 */
[----:B------:R-:W-:-:S04]  /*1bcc0*/  IMAD.WIDE.U32 R6, R3, -0x2daee0ad, RZ ;  /* 0xd2511f5303067825 */ /* 0x000fc800078e00ff */
[----:B--2---:R-:W-:Y:S02]  /*1bcd0*/  IMAD.MOV.U32 R29, RZ, RZ, R31 ;  /* 0x000000ffff1d7224 */ /* 0x004fe400078e001f */
[----:B------:R-:W-:Y:S01]  /*1bce0*/  IMAD.MOV.U32 R31, RZ, RZ, R2 ;  /* 0x000000ffff1f7224 */ /* 0x000fe200078e0002 */
[----:B------:R-:W-:Y:S01]  /*1bcf0*/  LOP3.LUT R2, R21, UR21, R90, 0x96, !PT ;  /* 0x0000001515027c12 */ /* 0x000fe2000f8e965a */
[----:B----4-:R1:W-:Y:S02]  /*1bd00*/  STG.E.U16 desc[UR32][R46.64+-0xf0], R28 ;  /* 0xffff101c2e007986 */ /* 0x0103e4000c101520 */
[----:B------:R-:W-:Y:S02]  /*1bd10*/  IMAD.MOV.U32 R21, RZ, RZ, R31 ;  /* 0x000000ffff157224 */ /* 0x000fe400078e001f */
[----:B------:R-:W-:Y:S02]  /*1bd20*/  IMAD.MOV.U32 R31, RZ, RZ, R8 ;  /* 0x000000ffff1f7224 */ /* 0x000fe400078e0008 */
[----:B-1----:R-:W-:-:S02]  /*1bd30*/  IMAD.MOV.U32 R28, RZ, RZ, R30 ;  /* 0x000000ffff1c7224 */ /* 0x002fc400078e001e */
[----:B------:R-:W-:Y:S02]  /*1bd40*/  IMAD.MOV.U32 R30, RZ, RZ, R76 ;  /* 0x000000ffff1e7224 */ /* 0x000fe400078e004c */
[----:B------:R-:W-:Y:S02]  /*1bd50*/  IMAD.MOV.U32 R76, RZ, RZ, R78 ;  /* 0x000000ffff4c7224 */ /* 0x000fe400078e004e */
[----:B------:R-:W-:Y:S02]  /*1bd60*/  IMAD.MOV.U32 R78, RZ, RZ, R9 ;  /* 0x000000ffff4e7224 */ /* 0x000fe400078e0009 */
[----:B------:R-:W-:-:S03]  /*1bd70*/  IMAD.WIDE.U32 R8, R2, -0x2daee0ad, RZ ;  /* 0xd2511f5302087825 */ /* 0x000fc600078e00ff */
[----:B------:R-:W-:-:S03]  /*1bd80*/  LOP3.LUT R7, R7, UR16, R8, 0x96, !PT ;  /* 0x0000001007077c12 */ /* 0x000fc6000f8e9608 */
[----:B------:R-:W2:Y:S01]  /*1bd90*/  LDL.LU R8, [R1+0x20] ;  /* 0x0000200001087983 */ /* 0x000ea20000300800 */
[----:B------:R-:W-:-:S05]  /*1bda0*/  LOP3.LUT R2, R9, UR18, R204, 0x96, !PT ;  /* 0x0000001209027c12 */ /* 0x000fca000f8e96cc */
[----:B------:R-:W-:-:S05]  /*1bdb0*/  IMAD.WIDE.U32 R4, R2, -0x326172a9, RZ ;  /* 0xcd9e8d5702047825 */ /* 0x000fca00078e00ff */
[----:B------:R-:W-:-:S05]  /*1bdc0*/  LOP3.LUT R2, R5, UR17, R26, 0x96, !PT ;  /* 0x0000001105027c12 */ /* 0x000fca000f8e961a */
[----:B------:R-:W-:-:S05]  /*1bdd0*/  IMAD.WIDE.U32 R2, R2, -0x2daee0ad, RZ ;  /* 0xd2511f5302027825 */ /* 0x000fca00078e00ff */
[----:B------:R-:W-:Y:S01]  /*1bde0*/  LOP3.LUT R5, R3, UR14, R6, 0x96, !PT ;  /* 0x0000000e03057c12 */ /* 0x000fe2000f8e9606 */
[----:B------:R-:W-:-:S05]  /*1bdf0*/  IMAD.WIDE.U32 R6, R7, -0x326172a9, RZ ;  /* 0xcd9e8d5707067825 */ /* 0x000fca00078e00ff */
[----:B------:R-:W-:Y:S01]  /*1be00*/  LOP3.LUT R3, R7, UR15, R4, 0x96, !PT ;  /* 0x0000000f07037c12 */ /* 0x000fe2000f8e9604 */
[----:B------:R-:W-:-:S04]  /*1be10*/  IMAD.MOV.U32 R9, RZ, RZ, R21 ;  /* 0x000000ffff097224 */ /* 0x000fc800078e0015 */
[----:B------:R-:W-:-:S05]  /*1be20*/  IMAD.WIDE.U32 R20, R3, -0x2daee0ad, RZ ;  /* 0xd2511f5303147825 */ /* 0x000fca00078e00ff */
[----:B------:R-:W-:Y:S01]  /*1be30*/  LOP3.LUT R2, R21, UR12, R2, 0x96, !PT ;  /* 0x0000000c15027c12 */ /* 0x000fe2000f8e9602 */
[----:B------:R-:W-:-:S04]  /*1be40*/  IMAD.WIDE.U32 R4, R5, -0x326172a9, RZ ;  /* 0xcd9e8d5705047825 */ /* 0x000fc800078e00ff */
[----:B------:R-:W-:Y:S01]  /*1be50*/  IMAD.WIDE.U32 R2, R2, -0x326172a9, RZ ;  /* 0xcd9e8d5702027825 */ /* 0x000fe200078e00ff */
[----:B------:R-:W-:-:S04]  /*1be60*/  LOP3.LUT R21, R5, UR13, R6, 0x96, !PT ;  /* 0x0000000d05157c12 */ /* 0x000fc8000f8e9606 */
[----:B------:R-:W-:Y:S02]  /*1be70*/  LOP3.LUT R4, R3, UR39, R4, 0x96, !PT ;  /* 0x0000002703047c12 */ /* 0x000fe4000f8e9604 */
[--C-:B------:R-:W-:Y:S02]  /*1be80*/  SHF.R.U32.HI R6, RZ, 0x10, R2.reuse ;  /* 0x00000010ff067819 */ /* 0x100fe40000011602 */
[C---:B------:R-:W-:Y:S02]  /*1be90*/  LOP3.LUT R3, R2.reuse, 0xffff, RZ, 0xc0, !PT ;  /* 0x0000ffff02037812 */ /* 0x040fe400078ec0ff */
[----:B------:R-:W-:Y:S02]  /*1bea0*/  LOP3.LUT R7, R2, 0xff, RZ, 0xc0, !PT ;  /* 0x000000ff02077812 */ /* 0x000fe400078ec0ff */
[----:B------:R-:W-:Y:S02]  /*1beb0*/  SHF.R.U32.HI R5, RZ, 0x18, R2 ;  /* 0x00000018ff057819 */ /* 0x000fe40000011602 */
[----:B------:R-:W-:-:S02]  /*1bec0*/  LOP3.LUT R2, R6, 0xff, RZ, 0xc0, !PT ;  /* 0x000000ff06027812 */ /* 0x000fc400078ec0ff */
[----:B------:R-:W-:-:S04]  /*1bed0*/  SHF.R.U32.HI R3, RZ, 0x8, R3 ;  /* 0x00000008ff037819 */ /* 0x000fc80000011603 */
[----:B------:R-:W-:Y:S02]  /*1bee0*/  PRMT R7, R7, 0x5410, R3 ;  /* 0x0000541007077816 */ /* 0x000fe40000000003 */
[--C-:B------:R-:W-:Y:S02]  /*1bef0*/  SHF.R.U32.HI R3, RZ, 0x10, R4.reuse ;  /* 0x00000010ff037819 */ /* 0x100fe40000011604 */
[----:B------:R-:W-:Y:S01]  /*1bf00*/  LOP3.LUT R6, R4, 0xff, RZ, 0xc0, !PT ;  /* 0x000000ff04067812 */ /* 0x000fe200078ec0ff */
[----:B--2---:R1:W-:Y:S02]  /*1bf10*/  STG.E.U16 desc[UR32][R46.64+-0xee], R8 ;  /* 0xffff12082e007986 */ /* 0x0043e4000c101520 */
[----:B-1----:R-:W-:Y:S02]  /*1bf20*/  PRMT R8, R2, 0x5410, R5 ;  /* 0x0000541002087816 */ /* 0x002fe40000000005 */
[----:B------:R-:W-:Y:S02]  /*1bf30*/  LOP3.LUT R2, R4, 0xffff, RZ, 0xc0, !PT ;  /* 0x0000ffff04027812 */ /* 0x000fe400078ec0ff */
[----:B------:R-:W-:-:S02]  /*1bf40*/  SHF.R.U32.HI R5, RZ, 0x18, R4 ;  /* 0x00000018ff057819 */ /* 0x000fc40000011604 */
[----:B------:R-:W-:Y:S02]  /*1bf50*/  SHF.R.U32.HI R4, RZ, 0x8, R2 ;  /* 0x00000008ff047819 */ /* 0x000fe40000011602 */
[----:B------:R-:W-:Y:S02]  /*1bf60*/  HSET2.LE.AND R2, R7, R0, PT ;  /* 0x0000000007027233 */ /* 0x000fe40003803000 */
[----:B------:R-:W2:Y:S01]  /*1bf70*/  LDL.LU R7, [R1+0x2d4] ;  /* 0x0002d40001077983 */ /* 0x000ea20000300800 */
[----:B------:R-:W-:Y:S02]  /*1bf80*/  PRMT R4, R6, 0x5410, R4 ;  /* 0x0000541006047816 */ /* 0x000fe40000000004 */
[----:B------:R-:W-:Y:S01]  /*1bf90*/  LOP3.LUT R3, R3, 0xff, RZ, 0xc0, !PT ;  /* 0x000000ff03037812 */ /* 0x000fe200078ec0ff */
[----:B------:R-:W4:Y:S03]  /*1bfa0*/  LDL.LU R6, [R1+0x2b0] ;  /* 0x0002b00001067983 */ /* 0x000f260000300800 */
[----:B------:R-:W-:Y:S01]  /*1bfb0*/  PRMT R5, R3, 0x5410, R5 ;  /* 0x0000541003057816 */ /* 0x000fe20000000005 */
[----:B--2---:R-:W-:-:S02]  /*1bfc0*/  IMAD.MOV.U32 R3, RZ, RZ, R7 ;  /* 0x000000ffff037224 */ /* 0x004fc400078e0007 */
[----:B------:R-:W2:Y:S01]  /*1bfd0*/  LDL.LU R7, [R1+0x2ac] ;  /* 0x0002ac0001077983 */ /* 0x000ea20000300800 */
[----:B----4-:R-:W-:Y:S02]  /*1bfe0*/  LOP3.LUT R6, R2, R6, RZ, 0xc0, !PT ;  /* 0x0000000602067212 */ /* 0x010fe400078ec0ff */
[--C-:B------:R-:W-:Y:S01]  /*1bff0*/  HSET2.LE.AND R2, R8, R0.reuse, PT ;  /* 0x0000000008027233 */ /* 0x100fe20003803000 */
[----:B------:R-:W-:Y:S01]  /*1c000*/  IMAD.MOV.U32 R8, RZ, RZ, R3 ;  /* 0x000000ffff087224 */ /* 0x000fe200078e0003 */
[----:B------:R-:W-:Y:S02]  /*1c010*/  HSET2.LE.AND R3, R4, R0, PT ;  /* 0x0000000004037233 */ /* 0x000fe40003803000 */
[----:B------:R-:W4:Y:S01]  /*1c020*/  LDL.LU R4, [R1+0x2cc] ;  /* 0x0002cc0001047983 */ /* 0x000f220000300800 */
[----:B--2---:R-:W-:-:S03]  /*1c030*/  LOP3.LUT R7, R2, R7, RZ, 0xc0, !PT ;  /* 0x0000000702077212 */ /* 0x004fc600078ec0ff */
[----:B------:R-:W2:Y:S01]  /*1c040*/  LDL.LU R2, [R1+0x2b8] ;  /* 0x0002b80001027983 */ /* 0x000ea20000300800 */
[----:B------:R-:W-:Y:S02]  /*1c050*/  HSET2.LE.AND R5, R5, R0, PT ;  /* 0x0000000005057233 */ /* 0x000fe40003803000 */
[----:B----4-:R-:W-:Y:S01]  /*1c060*/  LOP3.LUT R4, R3, R4, RZ, 0xc0, !PT ;  /* 0x0000000403047212 */ /* 0x010fe200078ec0ff */
[----:B------:R-:W-:Y:S02]  /*1c070*/  IMAD.MOV.U32 R23, RZ, RZ, R82 ;  /* 0x000000ffff177224 */ /* 0x000fe400078e0052 */
[----:B------:R-:W-:Y:S01]  /*1c080*/  IMAD.MOV.U32 R25, RZ, RZ, R28 ;  /* 0x000000ffff197224 */ /* 0x000fe200078e001c */
[----:B--2---:R-:W-:Y:S02]  /*1c090*/  LOP3.LUT R5, R5, R2, RZ, 0xc0, !PT ;  /* 0x0000000205057212 */ /* 0x004fe400078ec0ff */
[----:B------:R-:W-:Y:S01]  /*1c0a0*/  LOP3.LUT R2, R11, UR13, R22, 0x96, !PT ;  /* 0x0000000d0b027c12 */ /* 0x000fe2000f8e9616 */
[----:B------:R-:W-:-:S04]  /*1c0b0*/  IMAD.MOV.U32 R11, RZ, RZ, R83 ;  /* 0x000000ffff0b7224 */ /* 0x000fc800078e0053 */
[----:B------:R-:W-:Y:S01]  /*1c0c0*/  HMMA.16816.F32 R64, R4, R16, R64 ;  /* 0x000000100440723c */ /* 0x000fe20000001840 */
[----:B------:R-:W-:-:S06]  /*1c0d0*/  IMAD.WIDE.U32 R2, R2, -0x2daee0ad, RZ ;  /* 0xd2511f5302027825 */ /* 0x000fcc00078e00ff */
[----:B------:R-:W-:Y:S02]  /*1c0e0*/  IMAD.MOV.U32 R17, RZ, RZ, R76 ;  /* 0x000000ffff117224 */ /* 0x000fe400078e004c */
[----:B------:R-:W-:Y:S02]  /*1c0f0*/  IMAD.MOV.U32 R16, RZ, RZ, R77 ;  /* 0x000000ffff107224 */ /* 0x000fe400078e004d */
[----:B------:R-:W-:Y:S02]  /*1c100*/  IMAD.MOV.U32 R77, RZ, RZ, R81 ;  /* 0x000000ffff4d7224 */ /* 0x000fe400078e0051 */
[----:B------:R-:W-:Y:S02]  /*1c110*/  IMAD.MOV.U32 R76, RZ, RZ, R80 ;  /* 0x000000ffff4c7224 */ /* 0x000fe400078e0050 */
[C---:B------:R-:W-:Y:S01]  /*1c120*/  HMMA.16816.F32 R80, R4.reuse, R18, R48 ;  /* 0x000000120450723c */ /* 0x040fe20000001830 */
[----:B------:R-:W1:Y:S05]  /*1c130*/  LDSM.16.MT88.4 R48, [R218+0x4c00] ;  /* 0x004c0000da30783b */ /* 0x000e6a0000004200 */
[C---:B------:R-:W-:Y:S06]  /*1c140*/  HMMA.16816.F32 R168, R4.reuse, R12, R168 ;  /* 0x0000000c04a8723c */ /* 0x040fec00000018a8 */
[----:B------:R-:W-:Y:S07]  /*1c150*/  HMMA.16816.F32 R68, R4, R14, R68 ;  /* 0x0000000e0444723c */ /* 0x000fee0000001844 */
[----:B------:R-:W-:-:S02]  /*1c160*/  LOP3.LUT R4, R2, 0xffff, RZ, 0xc0, !PT ;  /* 0x0000ffff02047812 */ /* 0x000fc400078ec0ff */
[----:B------:R-:W-:Y:S02]  /*1c170*/  SHF.R.U32.HI R5, RZ, 0x10, R2 ;  /* 0x00000010ff057819 */ /* 0x000fe40000011602 */
[----:B------:R-:W-:Y:S02]  /*1c180*/  SHF.R.U32.HI R6, RZ, 0x8, R4 ;  /* 0x00000008ff067819 */ /* 0x000fe40000011604 */
[----:B------:R-:W-:Y:S02]  /*1c190*/  LOP3.LUT R7, R2, 0xff, RZ, 0xc0, !PT ;  /* 0x000000ff02077812 */ /* 0x000fe400078ec0ff */
[----:B------:R-:W-:Y:S02]  /*1c1a0*/  SHF.R.U32.HI R4, RZ, 0x18, R2 ;  /* 0x00000018ff047819 */ /* 0x000fe40000011602 */
[----:B------:R-:W-:Y:S02]  /*1c1b0*/  LOP3.LUT R2, R5, 0xff, RZ, 0xc0, !PT ;  /* 0x000000ff05027812 */ /* 0x000fe400078ec0ff */
[----:B------:R-:W-:Y:S01]  /*1c1c0*/  LOP3.LUT R3, R3, UR40, R24, 0x96, !PT ;  /* 0x0000002803037c12 */ /* 0x000fe2000f8e9618 */
[----:B------:R-:W-:Y:S01]  /*1c1d0*/  IMAD.MOV.U32 R18, RZ, RZ, R9 ;  /* 0x000000ffff127224 */ /* 0x000fe200078e0009 */
[----:B------:R-:W-:-:S02]  /*1c1e0*/  PRMT R9, R2, 0x5410, R4 ;  /* 0x0000541002097816 */ /* 0x000fc40000000004 */
[----:B------:R-:W-:Y:S01]  /*1c1f0*/  LOP3.LUT R2, R3, 0xffff, RZ, 0xc0, !PT ;  /* 0x0000ffff03027812 */ /* 0x000fe200078ec0ff */
[----:B------:R-:W-:Y:S01]  /*1c200*/  IMAD.MOV.U32 R13, RZ, RZ, R8 ;  /* 0x000000ffff0d7224 */ /* 0x000fe200078e0008 */
[--C-:B------:R-:W-:Y:S02]  /*1c210*/  SHF.R.U32.HI R4, RZ, 0x10, R3.reuse ;  /* 0x00000010ff047819 */ /* 0x100fe40000011603 */
[----:B------:R-:W-:Y:S02]  /*1c220*/  PRMT R8, R7, 0x5410, R6 ;  /* 0x0000541007087816 */ /* 0x000fe40000000006 */
[----:B------:R-:W-:Y:S02]  /*1c230*/  LOP3.LUT R7, R3, 0xff, RZ, 0xc0, !PT ;  /* 0x000000ff03077812 */ /* 0x000fe400078ec0ff */
[----:B------:R-:W-:Y:S02]  /*1c240*/  SHF.R.U32.HI R6, RZ, 0x18, R3 ;  /* 0x00000018ff067819 */ /* 0x000fe40000011603 */
[----:B------:R-:W-:-:S02]  /*1c250*/  SHF.R.U32.HI R5, RZ, 0x8, R2 ;  /* 0x00000008ff057819 */ /* 0x000fc40000011602 */
[----:B------:R-:W-:Y:S02]  /*1c260*/  LOP3.LUT R3, R4, 0xff, RZ, 0xc0, !PT ;  /* 0x000000ff04037812 */ /* 0x000fe400078ec0ff */
[--C-:B------:R-:W-:Y:S02]  /*1c270*/  HSET2.LE.AND R2, R8, R0.reuse, PT ;  /* 0x0000000008027233 */ /* 0x100fe40003803000 */
[----:B------:R-:W-:Y:S02]  /*1c280*/  PRMT R4, R7, 0x5410, R5 ;  /* 0x0000541007047816 */ /* 0x000fe40000000005 */
[----:B------:R-:W-:Y:S02]  /*1c290*/  PRMT R5, R3, 0x5410, R6 ;  /* 0x0000541003057816 */ /* 0x000fe40000000006 */
[----:B------:R-:W-:Y:S02]  /*1c2a0*/  LOP3.LUT R6, R2, R84, RZ, 0xc0, !PT ;  /* 0x0000005402067212 */ /* 0x000fe400078ec0ff */
[----:B------:R-:W-:-:S02]  /*1c2b0*/  HSET2.LE.AND R2, R9, R0, PT ;  /* 0x0000000009027233 */ /* 0x000fc40003803000 */
[--C-:B------:R-:W-:Y:S02]  /*1c2c0*/  HSET2.LE.AND R3, R4, R0.reuse, PT ;  /* 0x0000000004037233 */ /* 0x100fe40003803000 */
[----:B------:R-:W-:Y:S02]  /*1c2d0*/  HSET2.LE.AND R5, R5, R0, PT ;  /* 0x0000000005057233 */ /* 0x000fe40003803000 */
[----:B------:R-:W-:Y:S02]  /*1c2e0*/  LOP3.LUT R7, R2, R85, RZ, 0xc0, !PT ;  /* 0x0000005502077212 */ /* 0x000fe400078ec0ff */
[----:B------:R-:W-:Y:S02]  /*1c2f0*/  LOP3.LUT R4, R3, R87, RZ, 0xc0, !PT ;  /* 0x0000005703047212 */ /* 0x000fe400078ec0ff */
[----:B------:R-:W-:-:S07]  /*1c300*/  LOP3.LUT R5, R5, R86, RZ, 0xc0, !PT ;  /* 0x0000005605057212 */ /* 0x000fce00078ec0ff */
[----:B-1----:R-:W-:Y:S01]  /*1c310*/  HMMA.16816.F32 R84, R4, R50, R32 ;  /* 0x000000320454723c */ /* 0x002fe20000001820 */
[----:B------:R-:W2:Y:S04]  /*1c320*/  LDL.LU R34, [R1+0x2c4] ;  /* 0x0002c40001227983 */ /* 0x000ea80000300800 */
[----:B------:R-:W4:Y:S01]  /*1c330*/  LDL.LU R33, [R1+0x2c0] ;  /* 0x0002c00001217983 */ /* 0x000f220000300800 */
[----:B------:R-:W-:Y:S02]  /*1c340*/  IMAD.MOV.U32 R22, RZ, RZ, R29 ;  /* 0x000000ffff167224 */ /* 0x000fe400078e001d */
[----:B------:R-:W-:Y:S02]  /*1c350*/  IMAD.MOV.U32 R19, RZ, RZ, R30 ;  /* 0x000000ffff137224 */ /* 0x000fe400078e001e */
[----:B------:R-:W-:-:S02]  /*1c360*/  IMAD.MOV.U32 R24, RZ, RZ, R31 ;  /* 0x000000ffff187224 */ /* 0x000fc400078e001f */
[----:B------:R-:W1:Y:S01]  /*1c370*/  LDSM.16.MT88.4 R28, [R217+0x4c00] ;  /* 0x004c0000d91c783b */ /* 0x000e620000004200 */
[C---:B------:R-:W-:Y:S01]  /*1c380*/  LOP3.LUT R3, R139.reuse, UR5, RZ, 0x3c, !PT ;  /* 0x000000058b037c12 */ /* 0x040fe2000f8e3cff */
[----:B------:R-:W-:Y:S01]  /*1c390*/  IMAD.MOV.U32 R15, RZ, RZ, R241 ;  /* 0x000000ffff0f7224 */ /* 0x000fe200078e00f1 */
[----:B------:R-:W-:Y:S01]  /*1c3a0*/  LOP3.LUT R2, R139, UR36, RZ, 0x3c, !PT ;  /* 0x000000248b027c12 */ /* 0x000fe2000f8e3cff */
[----:B------:R-:W-:Y:S02]  /*1c3b0*/  IMAD.MOV.U32 R241, RZ, RZ, R160 ;  /* 0x000000fffff17224 */ /* 0x000fe400078e00a0 */
        /* <DEDUP_REMOVED lines=11> */
[----:B------:R-:W-:Y:S07]  /*1c470*/  HMMA.16816.F32 R56, R4, R30, R56 ;  /* 0x0000001e0438723c */ /* 0x000fee0000001838 */
[----:B------:R-:W-:-:S04]  /*1c480*/  IMAD.WIDE.U32 R6, R3, -0x326172a9, RZ ;  /* 0xcd9e8d5703067825 */ /* 0x000fc800078e00ff */
[----:B------:R-:W-:-:S04]  /*1c490*/  IMAD.WIDE.U32 R4, R2, -0x326172a9, RZ ;  /* 0xcd9e8d5702047825 */ /* 0x000fc800078e00ff */
[----:B------:R-:W-:Y:S01]  /*1c4a0*/  IMAD.WIDE.U32 R2, R21, -0x2daee0ad, RZ ;  /* 0xd2511f5315027825 */ /* 0x000fe200078e00ff */
[--C-:B------:R-:W-:Y:S02]  /*1c4b0*/  LOP3.LUT R13, R27, UR19, R4.reuse, 0x96, !PT ;  /* 0x000000131b0d7c12 */ /* 0x100fe4000f8e9604 */
[----:B------:R-:W-:Y:S02]  /*1c4c0*/  LOP3.LUT R35, R37, UR19, R4, 0x96, !PT ;  /* 0x0000001325237c12 */ /* 0x000fe4000f8e9604 */
[----:B------:R-:W-:Y:S02]  /*1c4d0*/  LOP3.LUT R4, R2, 0xffff, RZ, 0xc0, !PT ;  /* 0x0000ffff02047812 */ /* 0x000fe400078ec0ff */
[C---:B------:R-:W-:Y:S02]  /*1c4e0*/  LOP3.LUT R14, R5.reuse, UR21, R8, 0x96, !PT ;  /* 0x00000015050e7c12 */ /* 0x040fe4000f8e9608 */
[----:B------:R-:W-:Y:S02]  /*1c4f0*/  LOP3.LUT R52, R5, UR21, R92, 0x96, !PT ;  /* 0x0000001505347c12 */ /* 0x000fe4000f8e965c */
[----:B------:R-:W-:-:S02]  /*1c500*/  LOP3.LUT R11, R27, UR19, R6, 0x96, !PT ;  /* 0x000000131b0b7c12 */ /* 0x000fc4000f8e9606 */
[----:B------:R-:W-:Y:S02]  /*1c510*/  LOP3.LUT R23, R37, UR19, R6, 0x96, !PT ;  /* 0x0000001325177c12 */ /* 0x000fe4000f8e9606 */
[----:B------:R-:W-:Y:S02]  /*1c520*/  LOP3.LUT R3, R3, UR40, R20, 0x96, !PT ;  /* 0x0000002803037c12 */ /* 0x000fe4000f8e9614 */
[----:B------:R-:W-:Y:S02]  /*1c530*/  SHF.R.U32.HI R6, RZ, 0x8, R4 ;  /* 0x00000008ff067819 */ /* 0x000fe40000011604 */
[----:B------:R-:W-:Y:S02]  /*1c540*/  LOP3.LUT R5, R2, 0xff, RZ, 0xc0, !PT ;  /* 0x000000ff02057812 */ /* 0x000fe400078ec0ff */
[----:B------:R-:W-:Y:S02]  /*1c550*/  LOP3.LUT R10, R7, UR21, R8, 0x96, !PT ;  /* 0x00000015070a7c12 */ /* 0x000fe4000f8e9608 */
[----:B------:R-:W-:-:S02]  /*1c560*/  SHF.R.U32.HI R4, RZ, 0x10, R2 ;  /* 0x00000010ff047819 */ /* 0x000fc40000011602 */
[----:B------:R-:W-:Y:S02]  /*1c570*/  SHF.R.U32.HI R8, RZ, 0x18, R2 ;  /* 0x00000018ff087819 */ /* 0x000fe40000011602 */
[----:B------:R-:W-:Y:S02]  /*1c580*/  LOP3.LUT R2, R3, 0xffff, RZ, 0xc0, !PT ;  /* 0x0000ffff03027812 */ /* 0x000fe400078ec0ff */
[----:B------:R-:W-:Y:S02]  /*1c590*/  PRMT R9, R5, 0x5410, R6 ;  /* 0x0000541005097816 */ /* 0x000fe40000000006 */
[----:B------:R-:W-:Y:S02]  /*1c5a0*/  LOP3.LUT R32, R7, UR21, R92, 0x96, !PT ;  /* 0x0000001507207c12 */ /* 0x000fe4000f8e965c */
[----:B------:R-:W-:Y:S02]  /*1c5b0*/  LOP3.LUT R6, R4, 0xff, RZ, 0xc0, !PT ;  /* 0x000000ff04067812 */ /* 0x000fe400078ec0ff */
[----:B------:R-:W-:-:S02]  /*1c5c0*/  SHF.R.U32.HI R5, RZ, 0x10, R3 ;  /* 0x00000010ff057819 */ /* 0x000fc40000011603 */
[----:B------:R-:W-:Y:S02]  /*1c5d0*/  LOP3.LUT R7, R3, 0xff, RZ, 0xc0, !PT ;  /* 0x000000ff03077812 */ /* 0x000fe400078ec0ff */
[----:B------:R-:W-:Y:S02]  /*1c5e0*/  SHF.R.U32.HI R4, RZ, 0x18, R3 ;  /* 0x00000018ff047819 */ /* 0x000fe40000011603 */
[----:B------:R-:W-:Y:S01]  /*1c5f0*/  SHF.R.U32.HI R3, RZ, 0x8, R2 ;  /* 0x00000008ff037819 */ /* 0x000fe20000011602 */
[----:B------:R-:W-:Y:S01]  /*1c600*/  IMAD.MOV.U32 R54, RZ, RZ, R24 ;  /* 0x000000ffff367224 */ /* 0x000fe200078e0018 */
[----:B------:R-:W-:Y:S01]  /*1c610*/  LOP3.LUT R2, R5, 0xff, RZ, 0xc0, !PT ;  /* 0x000000ff05027812 */ /* 0x000fe200078ec0ff */
[----:B------:R-:W-:Y:S01]  /*1c620*/  IMAD.MOV.U32 R24, RZ, RZ, R16 ;  /* 0x000000ffff187224 */ /* 0x000fe200078e0010 */
[----:B------:R-:W-:Y:S01]  /*1c630*/  PRMT R8, R6, 0x5410, R8 ;  /* 0x0000541006087816 */ /* 0x000fe20000000008 */
[----:B------:R-:W-:Y:S01]  /*1c640*/  IMAD.MOV.U32 R138, RZ, RZ, R18 ;  /* 0x000000ffff8a7224 */ /* 0x000fe200078e0012 */
[----:B------:R-:W-:Y:S01]  /*1c650*/  PRMT R16, R7, 0x5410, R3 ;  /* 0x0000541007107816 */ /* 0x000fe20000000003 */
[----:B------:R-:W-:Y:S01]  /*1c660*/  IMAD.WIDE.U32 R6, R10, -0x2daee0ad, RZ ;  /* 0xd2511f530a067825 */ /* 0x000fe200078e00ff */
[----:B------:R-:W-:-:S03]  /*1c670*/  PRMT R18, R2, 0x5410, R4 ;  /* 0x0000541002127816 */ /* 0x000fc60000000004 */
[----:B------:R-:W-:Y:S01]  /*1c680*/  IMAD.WIDE.U32 R4, R11, -0x2daee0ad, RZ ;  /* 0xd2511f530b047825 */ /* 0x000fe200078e00ff */
[----:B------:R-:W-:Y:S02]  /*1c690*/  LOP3.LUT R7, R7, UR18, R204, 0x96, !PT ;  /* 0x0000001207077c12 */ /* 0x000fe4000f8e96cc */
[--C-:B------:R-:W-:Y:S02]  /*1c6a0*/  HSET2.LE.AND R2, R9, R0.reuse, PT ;  /* 0x0000000009027233 */ /* 0x100fe40003803000 */
[----:B------:R-:W-:Y:S02]  /*1c6b0*/  HSET2.LE.AND R3, R8, R0, PT ;  /* 0x0000000008037233 */ /* 0x000fe40003803000 */
[----:B------:R-:W-:Y:S01]  /*1c6c0*/  LOP3.LUT R5, R5, UR16, R6, 0x96, !PT ;  /* 0x0000001005057c12 */ /* 0x000fe2000f8e9606 */
[----:B------:R-:W-:Y:S01]  /*1c6d0*/  IMAD.WIDE.U32 R8, R7, -0x326172a9, RZ ;  /* 0xcd9e8d5707087825 */ /* 0x000fe200078e00ff */
[----:B--2---:R-:W-:-:S03]  /*1c6e0*/  LOP3.LUT R6, R2, R34, RZ, 0xc0, !PT ;  /* 0x0000002202067212 */ /* 0x004fc600078ec0ff */
[----:B------:R-:W-:Y:S01]  /*1c6f0*/  IMAD.MOV.U32 R34, RZ, RZ, R138 ;  /* 0x000000ffff227224 */ /* 0x000fe200078e008a */
[----:B----4-:R-:W-:Y:S01]  /*1c700*/  LOP3.LUT R7, R3, R33, RZ, 0xc0, !PT ;  /* 0x0000002103077212 */ /* 0x010fe200078ec0ff */
[----:B------:R-:W-:Y:S01]  /*1c710*/  IMAD.WIDE.U32 R2, R5, -0x326172a9, RZ ;  /* 0xcd9e8d5705027825 */ /* 0x000fe200078e00ff */
[----:B------:R-:W-:-:S03]  /*1c720*/  LOP3.LUT R5, R9, UR17, R26, 0x96, !PT ;  /* 0x0000001109057c12 */ /* 0x000fc6000f8e961a */
[----:B------:R-:W-:Y:S01]  /*1c730*/  IMAD.MOV.U32 R138, RZ, RZ, R53 ;  /* 0x000000ffff8a7224 */ /* 0x000fe200078e0035 */
[----:B------:R-:W-:Y:S01]  /*1c740*/  LOP3.LUT R3, R3, UR15, R8, 0x96, !PT ;  /* 0x0000000f03037c12 */ /* 0x000fe2000f8e9608 */
[----:B------:R-:W-:Y:S02]  /*1c750*/  IMAD.MOV.U32 R53, RZ, RZ, R54 ;  /* 0x000000ffff357224 */ /* 0x000fe400078e0036 */
[----:B------:R-:W-:Y:S02]  /*1c760*/  IMAD.MOV.U32 R54, RZ, RZ, R15 ;  /* 0x000000ffff367224 */ /* 0x000fe400078e000f */
[----:B------:R-:W-:-:S04]  /*1c770*/  IMAD.WIDE.U32 R14, R14, -0x2daee0ad, RZ ;  /* 0xd2511f530e0e7825 */ /* 0x000fc800078e00ff */
[----:B------:R-:W-:-:S04]  /*1c780*/  IMAD.WIDE.U32 R8, R13, -0x2daee0ad, RZ ;  /* 0xd2511f530d087825 */ /* 0x000fc800078e00ff */
[----:B------:R-:W-:Y:S01]  /*1c790*/  IMAD.MOV.U32 R33, RZ, RZ, R54 ;  /* 0x000000ffff217224 */ /* 0x000fe200078e0036 */
[----:B------:R-:W-:Y:S01]  /*1c7a0*/  LOP3.LUT R9, R9, UR16, R14, 0x96, !PT ;  /* 0x0000001009097c12 */ /* 0x000fe2000f8e960e */
[----:B------:R-:W-:Y:S01]  /*1c7b0*/  IMAD.MOV.U32 R54, RZ, RZ, R12 ;  /* 0x000000ffff367224 */ /* 0x000fe200078e000c */
[----:B------:R-:W-:Y:S01]  /*1c7c0*/  LOP3.LUT R12, R15, UR18, R204, 0x96, !PT ;  /* 0x000000120f0c7c12 */ /* 0x000fe2000f8e96cc */
[----:B------:R-:W-:-:S04]  /*1c7d0*/  IMAD.WIDE.U32 R10, R5, -0x2daee0ad, RZ ;  /* 0xd2511f53050a7825 */ /* 0x000fc800078e00ff */
[----:B------:R-:W-:Y:S01]  /*1c7e0*/  IMAD.WIDE.U32 R14, R3, -0x2daee0ad, RZ ;  /* 0xd2511f53030e7825 */ /* 0x000fe200078e00ff */
[----:B------:R-:W-:Y:S02]  /*1c7f0*/  LOP3.LUT R13, R11, UR14, R4, 0x96, !PT ;  /* 0x0000000e0b0d7c12 */ /* 0x000fe4000f8e9604 */
[----:B------:R-:W-:Y:S01]  /*1c800*/  HSET2.LE.AND R3, R16, R0, PT ;  /* 0x0000000010037233 */ /* 0x000fe20003803000 */
[----:B------:R-:W-:Y:S01]  /*1c810*/  IMAD.WIDE.U32 R4, R12, -0x326172a9, RZ ;  /* 0xcd9e8d570c047825 */ /* 0x000fe200078e00ff */
[----:B------:R-:W-:-:S03]  /*1c820*/  LOP3.LUT R15, R15, UR12, R10, 0x96, !PT ;  /* 0x0000000c0f0f7c12 */ /* 0x000fc6000f8e960a */
[----:B------:R-:W-:-:S04]  /*1c830*/  IMAD.WIDE.U32 R10, R9, -0x326172a9, RZ ;  /* 0xcd9e8d57090a7825 */ /* 0x000fc800078e00ff */
[----:B------:R-:W-:Y:S01]  /*1c840*/  IMAD.MOV.U32 R93, RZ, RZ, R138 ;  /* 0x000000ffff5d7224 */ /* 0x000fe200078e008a */
[----:B------:R-:W-:Y:S01]  /*1c850*/  LOP3.LUT R9, R11, UR15, R4, 0x96, !PT ;  /* 0x0000000f0b097c12 */ /* 0x000fe2000f8e9604 */
[----:B------:R-:W-:Y:S02]  /*1c860*/  IMAD.MOV.U32 R138, RZ, RZ, R53 ;  /* 0x000000ffff8a7224 */ /* 0x000fe400078e0035 */
[----:B------:R-:W-:Y:S01]  /*1c870*/  IMAD.MOV.U32 R53, RZ, RZ, R160 ;  /* 0x000000ffff357224 */ /* 0x000fe200078e00a0 */
[----:B------:R-:W-:Y:S01]  /*1c880*/  LOP3.LUT R4, R3, R93, RZ, 0xc0, !PT ;  /* 0x0000005d03047212 */ /* 0x000fe200078ec0ff */
[----:B------:R-:W-:Y:S01]  /*1c890*/  IMAD.MOV.U32 R93, RZ, RZ, R139 ;  /* 0x000000ffff5d7224 */ /* 0x000fe200078e008b */
[----:B------:R-:W2:Y:S01]  /*1c8a0*/  LDL.LU R160, [R1+0x264] ;  /* 0x0002640001a07983 */ /* 0x000ea20000300800 */
[----:B------:R-:W-:-:S03]  /*1c8b0*/  IMAD.MOV.U32 R139, RZ, RZ, R78 ;  /* 0x000000ffff8b7224 */ /* 0x000fc600078e004e */
[----:B------:R-:W4:Y:S01]  /*1c8c0*/  LDL.LU R78, [R1+0x2c8] ;  /* 0x0002c800014e7983 */ /* 0x000f220000300800 */
[----:B------:R-:W-:Y:S01]  /*1c8d0*/  LOP3.LUT R5, R5, UR17, R26, 0x96, !PT ;  /* 0x0000001105057c12 */ /* 0x000fe2000f8e961a */
[----:B------:R-:W-:Y:S02]  /*1c8e0*/  IMAD.WIDE.U32 R12, R13, -0x326172a9, RZ ;  /* 0xcd9e8d570d0c7825 */ /* 0x000fe400078e00ff */
[----:B------:R1:W-:Y:S02]  /*1c8f0*/  STG.E.U16 desc[UR32][R44.64+-0xf0], R75 ;  /* 0xffff104b2c007986 */ /* 0x0003e4000c101520 */
[----:B------:R-:W-:Y:S02]  /*1c900*/  IMAD.MOV.U32 R21, RZ, RZ, R34 ;  /* 0x000000ffff157224 */ /* 0x000fe400078e0022 */
[----:B------:R-:W-:Y:S02]  /*1c910*/  IMAD.MOV.U32 R92, RZ, RZ, R55 ;  /* 0x000000ffff5c7224 */ /* 0x000fe400078e0037 */
[----:B------:R-:W-:-:S02]  /*1c920*/  IMAD.MOV.U32 R34, RZ, RZ, R25 ;  /* 0x000000ffff227224 */ /* 0x000fc400078e0019 */
[----:B------:R-:W-:Y:S02]  /*1c930*/  IMAD.MOV.U32 R55, RZ, RZ, R17 ;  /* 0x000000ffff377224 */ /* 0x000fe400078e0011 */
[----:B------:R-:W-:Y:S01]  /*1c940*/  IMAD.WIDE.U32 R16, R5, -0x2daee0ad, RZ ;  /* 0xd2511f5305107825 */ /* 0x000fe200078e00ff */
[----:B------:R-:W-:-:S03]  /*1c950*/  LOP3.LUT R20, R13, UR13, R2, 0x96, !PT ;  /* 0x0000000d0d147c12 */ /* 0x000fc6000f8e9602 */
[----:B------:R-:W-:Y:S01]  /*1c960*/  IMAD.WIDE.U32 R2, R15, -0x326172a9, RZ ;  /* 0xcd9e8d570f027825 */ /* 0x000fe200078e00ff */
[----:B------:R-:W-:Y:S02]  /*1c970*/  LOP3.LUT R13, R17, UR14, R8, 0x96, !PT ;  /* 0x0000000e110d7c12 */ /* 0x000fe4000f8e9608 */
[----:B------:R-:W-:Y:S01]  /*1c980*/  HSET2.LE.AND R5, R18, R0, PT ;  /* 0x0000000012057233 */ /* 0x000fe20003803000 */
[----:B-1----:R-:W-:Y:S02]  /*1c990*/  IMAD.MOV.U32 R75, RZ, RZ, R33 ;  /* 0x000000ffff4b7224 */ /* 0x002fe400078e0021 */
[----:B------:R-:W-:Y:S02]  /*1c9a0*/  IMAD.MOV.U32 R33, RZ, RZ, R24 ;  /* 0x000000ffff217224 */ /* 0x000fe400078e0018 */
[----:B------:R-:W-:Y:S01]  /*1c9b0*/  IMAD.WIDE.U32 R24, R9, -0x2daee0ad, RZ ;  /* 0xd2511f5309187825 */ /* 0x000fe200078e00ff */
[----:B------:R-:W-:-:S04]  /*1c9c0*/  LOP3.LUT R8, R3, UR39, R12, 0x96, !PT ;  /* 0x0000002703087c12 */ /* 0x000fc8000f8e960c */
[----:B------:R-:W-:Y:S01]  /*1c9d0*/  LOP3.LUT R11, R25, UR12, R16, 0x96, !PT ;  /* 0x0000000c190b7c12 */ /* 0x000fe2000f8e9610 */
[----:B------:R-:W-:Y:S01]  /*1c9e0*/  IMAD.WIDE.U32 R12, R13, -0x326172a9, RZ ;  /* 0xcd9e8d570d0c7825 */ /* 0x000fe200078e00ff */
[C---:B------:R-:W-:Y:S02]  /*1c9f0*/  LOP3.LUT R9, R2.reuse, 0xffff, RZ, 0xc0, !PT ;  /* 0x0000ffff02097812 */ /* 0x040fe400078ec0ff */
[----:B------:R-:W-:Y:S02]  /*1ca00*/  LOP3.LUT R18, R2, 0xff, RZ, 0xc0, !PT ;  /* 0x000000ff02127812 */ /* 0x000fe400078ec0ff */
[--C-:B------:R-:W-:Y:S02]  /*1ca10*/  SHF.R.U32.HI R15, RZ, 0x10, R2.reuse ;  /* 0x00000010ff0f7819 */ /* 0x100fe40000011602 */
[----:B------:R-:W-:Y:S01]  /*1ca20*/  SHF.R.U32.HI R17, RZ, 0x18, R2 ;  /* 0x00000018ff117819 */ /* 0x000fe20000011602 */
[----:B------:R-:W-:Y:S01]  /*1ca30*/  IMAD.WIDE.U32 R2, R11, -0x326172a9, RZ ;  /* 0xcd9e8d570b027825 */ /* 0x000fe200078e00ff */
[----:B------:R1:W-:Y:S01]  /*1ca40*/  STG.E.U16 desc[UR32][R44.64+-0xee], R74 ;  /* 0xffff124a2c007986 */ /* 0x0003e2000c101520 */
[----:B------:R-:W-:-:S02]  /*1ca50*/  LOP3.LUT R25, R13, UR13, R10, 0x96, !PT ;  /* 0x0000000d0d197c12 */ /* 0x000fc4000f8e960a */
[----:B------:R-:W-:Y:S01]  /*1ca60*/  LOP3.LUT R5, R5, R75, RZ, 0xc0, !PT ;  /* 0x0000004b05057212 */ /* 0x000fe200078ec0ff */
[----:B------:R-:W-:Y:S01]  /*1ca70*/  IMAD.WIDE.U32 R10, R23, -0x2daee0ad, RZ ;  /* 0xd2511f53170a7825 */ /* 0x000fe200078e00ff */
[C---:B------:R-:W-:Y:S01]  /*1ca80*/  LOP3.LUT R16, R2.reuse, 0xffff, RZ, 0xc0, !PT ;  /* 0x0000ffff02107812 */ /* 0x040fe200078ec0ff */
[----:B------:R-:W2:Y:S01]  /*1ca90*/  LDL.LU R75, [R1+0x4c] ;  /* 0x00004c00014b7983 */ /* 0x000ea20000300800 */
[----:B------:R-:W-:Y:S01]  /*1caa0*/  SHF.R.U32.HI R9, RZ, 0x8, R9 ;  /* 0x00000008ff097819 */ /* 0x000fe20000011609 */
[----:B------:R-:W-:Y:S02]  /*1cab0*/  IMAD.MOV.U32 R27, RZ, RZ, R33 ;  /* 0x000000ffff1b7224 */ /* 0x000fe400078e0021 */
[----:B------:R-:W-:Y:S01]  /*1cac0*/  IMAD.MOV.U32 R205, RZ, RZ, R21 ;  /* 0x000000ffffcd7224 */ /* 0x000fe200078e0015 */
[--C-:B------:R-:W-:Y:S01]  /*1cad0*/  SHF.R.U32.HI R21, RZ, 0x18, R2.reuse ;  /* 0x00000018ff157819 */ /* 0x100fe20000011602 */
[----:B------:R-:W-:Y:S01]  /*1cae0*/  IMAD.MOV.U32 R33, RZ, RZ, R19 ;  /* 0x000000ffff217224 */ /* 0x000fe200078e0013 */
[----:B------:R-:W-:Y:S01]  /*1caf0*/  SHF.R.U32.HI R19, RZ, 0x10, R2 ;  /* 0x00000010ff137819 */ /* 0x000fe20000011602 */
[----:B------:R-:W-:Y:S01]  /*1cb00*/  IMAD.MOV.U32 R204, RZ, RZ, R22 ;  /* 0x000000ffffcc7224 */ /* 0x000fe200078e0016 */
[----:B------:R-:W-:Y:S01]  /*1cb10*/  LOP3.LUT R22, R2, 0xff, RZ, 0xc0, !PT ;  /* 0x000000ff02167812 */ /* 0x000fe200078ec0ff */
[----:B------:R-:W-:Y:S01]  /*1cb20*/  IMAD.MOV.U32 R26, RZ, RZ, R34 ;  /* 0x000000ffff1a7224 */ /* 0x000fe200078e0022 */
[----:B------:R-:W-:Y:S01]  /*1cb30*/  HMMA.16816.F32 R168, R4, R28, R168 ;  /* 0x0000001c04a8723c */ /* 0x000fe200000018a8 */
[----:B------:R-:W-:Y:S01]  /*1cb40*/  PRMT R23, R18, 0x5410, R9 ;  /* 0x0000541012177816 */ /* 0x000fe20000000009 */
[----:B-1----:R-:W-:Y:S01]  /*1cb50*/  IMAD.MOV.U32 R74, RZ, RZ, R38 ;  /* 0x000000ffff4a7224 */ /* 0x002fe200078e0026 */
[----:B------:R-:W-:Y:S01]  /*1cb60*/  LOP3.LUT R38, R3, UR39, R12, 0x96, !PT ;  /* 0x0000002703267c12 */ /* 0x000fe2000f8e960c */
[----:B------:R-:W-:Y:S01]  /*1cb70*/  IMAD.WIDE.U32 R12, R32, -0x2daee0ad, RZ ;  /* 0xd2511f53200c7825 */ /* 0x000fe200078e00ff */
[----:B------:R-:W-:-:S04]  /*1cb80*/  LOP3.LUT R3, R15, 0xff, RZ, 0xc0, !PT ;  /* 0x000000ff0f037812 */ /* 0x000fc800078ec0ff */
[----:B------:R-:W-:Y:S02]  /*1cb90*/  LOP3.LUT R2, R13, UR18, R72, 0x96, !PT ;  /* 0x000000120d027c12 */ /* 0x000fe4000f8e9648 */
[----:B------:R-:W-:Y:S01]  /*1cba0*/  LOP3.LUT R11, R11, UR16, R12, 0x96, !PT ;  /* 0x000000100b0b7c12 */ /* 0x000fe2000f8e960c */
[----:B------:R-:W-:Y:S01]  /*1cbb0*/  IMAD.MOV.U32 R28, RZ, RZ, R76 ;  /* 0x000000ffff1c7224 */ /* 0x000fe200078e004c */
[----:B------:R-:W-:Y:S01]  /*1cbc0*/  PRMT R34, R3, 0x5410, R17 ;  /* 0x0000541003227816 */ /* 0x000fe20000000011 */
[----:B------:R-:W-:Y:S02]  /*1cbd0*/  IMAD.MOV.U32 R29, RZ, RZ, R77 ;  /* 0x000000ffff1d7224 */ /* 0x000fe400078e004d */
[----:B------:R-:W-:Y:S02]  /*1cbe0*/  IMAD.MOV.U32 R17, RZ, RZ, R79 ;  /* 0x000000ffff117224 */ /* 0x000fe400078e004f */
[----:B------:R-:W-:-:S04]  /*1cbf0*/  IMAD.WIDE.U32 R12, R2, -0x326172a9, RZ ;  /* 0xcd9e8d57020c7825 */ /* 0x000fc800078e00ff */
[----:B------:R-:W-:Y:S01]  /*1cc00*/  IMAD.WIDE.U32 R2, R20, -0x2daee0ad, RZ ;  /* 0xd2511f5314027825 */ /* 0x000fe200078e00ff */
[----:B------:R-:W-:-:S03]  /*1cc10*/  LOP3.LUT R13, R13, UR17, R36, 0x96, !PT ;  /* 0x000000110d0d7c12 */ /* 0x000fc6000f8e9624 */
[----:B---3--:R-:W-:Y:S01]  /*1cc20*/  IMAD.MOV.U32 R15, RZ, RZ, R39 ;  /* 0x000000ffff0f7224 */ /* 0x008fe200078e0027 */
[----:B------:R-:W-:Y:S02]  /*1cc30*/  LOP3.LUT R20, R3, UR40, R14, 0x96, !PT ;  /* 0x0000002803147c12 */ /* 0x000fe4000f8e960e */
[----:B------:R-:W-:Y:S01]  /*1cc40*/  LOP3.LUT R39, R2, 0xffff, RZ, 0xc0, !PT ;  /* 0x0000ffff02277812 */ /* 0x000fe200078ec0ff */
[----:B------:R-:W-:Y:S01]  /*1cc50*/  IMAD.MOV.U32 R14, RZ, RZ, R92 ;  /* 0x000000ffff0e7224 */ /* 0x000fe200078e005c */
[----:B------:R-:W-:Y:S07]  /*1cc60*/  HMMA.16816.F32 R80, R4, R50, R80 ;  /* 0x000000320450723c */ /* 0x000fee0000001850 */
[----:B------:R-:W-:-:S02]  /*1cc70*/  IMAD.MOV.U32 R50, RZ, RZ, R14 ;  /* 0x000000ffff327224 */ /* 0x000fc400078e000e */
[----:B----4-:R-:W-:Y:S02]  /*1cc80*/  IMAD.MOV.U32 R18, RZ, RZ, R78 ;  /* 0x000000ffff127224 */ /* 0x010fe400078e004e */
[----:B------:R-:W-:Y:S07]  /*1cc90*/  HMMA.16816.F32 R76, R4, R30, R68 ;  /* 0x0000001e044c723c */ /* 0x000fee0000001844 */
[----:B------:R-:W-:Y:S02]  /*1cca0*/  IMAD.MOV.U32 R71, RZ, RZ, R33 ;  /* 0x000000ffff477224 */ /* 0x000fe400078e0021 */
[----:B------:R-:W-:-:S05]  /*1ccb0*/  IMAD.WIDE.U32 R32, R11, -0x326172a9, RZ ;  /* 0xcd9e8d570b207825 */ /* 0x000fca00078e00ff */
[----:B------:R-:W-:Y:S01]  /*1ccc0*/  LOP3.LUT R9, R33, UR15, R12, 0x96, !PT ;  /* 0x0000000f21097c12 */ /* 0x000fe2000f8e960c */
[----:B------:R-:W-:Y:S02]  /*1ccd0*/  IMAD.MOV.U32 R12, RZ, RZ, R71 ;  /* 0x000000ffff0c7224 */ /* 0x000fe400078e0047 */
[----:B------:R-:W-:Y:S01]  /*1cce0*/  HMMA.16816.F32 R68, R4, R48, R64 ;  /* 0x000000300444723c */ /* 0x000fe20000001840 */
[----:B------:R-:W-:Y:S02]  /*1ccf0*/  IMAD.MOV.U32 R30, RZ, RZ, R17 ;  /* 0x000000ffff1e7224 */ /* 0x000fe400078e0011 */
[----:B------:R-:W-:Y:S02]  /*1cd00*/  IMAD.MOV.U32 R31, RZ, RZ, R26 ;  /* 0x000000ffff1f7224 */ /* 0x000fe400078e001a */
[----:B------:R-:W-:Y:S02]  /*1cd10*/  IMAD.MOV.U32 R17, RZ, RZ, R27 ;  /* 0x000000ffff117224 */ /* 0x000fe400078e001b */
[----:B------:R-:W-:-:S02]  /*1cd20*/  LOP3.LUT R64, R2, 0xff, RZ, 0xc0, !PT ;  /* 0x000000ff02407812 */ /* 0x000fc400078ec0ff */
[--C-:B------:R-:W-:Y:S02]  /*1cd30*/  SHF.R.U32.HI R48, RZ, 0x10, R2.reuse ;  /* 0x00000010ff307819 */ /* 0x100fe40000011602 */
[----:B------:R-:W-:Y:S01]  /*1cd40*/  SHF.R.U32.HI R49, RZ, 0x18, R2 ;  /* 0x00000018ff317819 */ /* 0x000fe20000011602 */
[----:B------:R-:W-:-:S04]  /*1cd50*/  IMAD.WIDE.U32 R2, R13, -0x2daee0ad, RZ ;  /* 0xd2511f530d027825 */ /* 0x000fc800078e00ff */
[----:B------:R-:W-:Y:S01]  /*1cd60*/  IMAD.WIDE.U32 R26, R9, -0x2daee0ad, RZ ;  /* 0xd2511f53091a7825 */ /* 0x000fe200078e00ff */
[----:B------:R-:W-:-:S04]  /*1cd70*/  LOP3.LUT R3, R3, UR14, R10, 0x96, !PT ;  /* 0x0000000e03037c12 */ /* 0x000fc8000f8e960a */
[----:B------:R-:W-:Y:S01]  /*1cd80*/  LOP3.LUT R2, R27, UR12, R2, 0x96, !PT ;  /* 0x0000000c1b027c12 */ /* 0x000fe2000f8e9602 */
[----:B------:R-:W-:Y:S01]  /*1cd90*/  IMAD.MOV.U32 R67, RZ, RZ, R15 ;  /* 0x000000ffff437224 */ /* 0x000fe200078e000f */
[----:B------:R-:W-:Y:S01]  /*1cda0*/  SHF.R.U32.HI R11, RZ, 0x8, R16 ;  /* 0x00000008ff0b7819 */ /* 0x000fe20000011610 */
[----:B------:R-:W-:Y:S01]  /*1cdb0*/  IMAD.WIDE.U32 R14, R3, -0x326172a9, RZ ;  /* 0xcd9e8d57030e7825 */ /* 0x000fe200078e00ff */
[----:B------:R-:W-:Y:S02]  /*1cdc0*/  LOP3.LUT R4, R8, 0xffff, RZ, 0xc0, !PT ;  /* 0x0000ffff08047812 */ /* 0x000fe400078ec0ff */
[----:B------:R-:W-:Y:S01]  /*1cdd0*/  LOP3.LUT R9, R19, 0xff, RZ, 0xc0, !PT ;  /* 0x000000ff13097812 */ /* 0x000fe200078ec0ff */
[----:B------:R-:W-:Y:S01]  /*1cde0*/  IMAD.WIDE.U32 R2, R2, -0x326172a9, RZ ;  /* 0xcd9e8d5702027825 */ /* 0x000fe200078e00ff */
[----:B------:R-:W-:Y:S02]  /*1cdf0*/  SHF.R.U32.HI R5, RZ, 0x10, R8 ;  /* 0x00000010ff057819 */ /* 0x000fe40000011608 */
[----:B------:R-:W-:Y:S01]  /*1ce00*/  SHF.R.U32.HI R6, RZ, 0x8, R4 ;  /* 0x00000008ff067819 */ /* 0x000fe20000011604 */
[----:B------:R-:W-:Y:S01]  /*1ce10*/  IMAD.MOV.U32 R13, RZ, RZ, R93 ;  /* 0x000000ffff0d7224 */ /* 0x000fe200078e005d */
[----:B------:R-:W-:-:S02]  /*1ce20*/  PRMT R93, R22, 0x5410, R11 ;  /* 0x00005410165d7816 */ /* 0x000fc4000000000b */
[----:B------:R-:W-:Y:S02]  /*1ce30*/  PRMT R92, R9, 0x5410, R21 ;  /* 0x00005410095c7816 */ /* 0x000fe40000000015 */
[C---:B------:R-:W-:Y:S02]  /*1ce40*/  LOP3.LUT R7, R2.reuse, 0xffff, RZ, 0xc0, !PT ;  /* 0x0000ffff02077812 */ /* 0x040fe400078ec0ff */
[----:B------:R-:W-:Y:S02]  /*1ce50*/  LOP3.LUT R11, R2, 0xff, RZ, 0xc0, !PT ;  /* 0x000000ff020b7812 */ /* 0x000fe400078ec0ff */
[--C-:B------:R-:W-:Y:S02]  /*1ce60*/  SHF.R.U32.HI R4, RZ, 0x10, R2.reuse ;  /* 0x00000010ff047819 */ /* 0x100fe40000011602 */
[----:B------:R-:W-:Y:S02]  /*1ce70*/  SHF.R.U32.HI R10, RZ, 0x18, R2 ;  /* 0x00000018ff0a7819 */ /* 0x000fe40000011602 */
[----:B------:R-:W-:-:S02]  /*1ce80*/  LOP3.LUT R9, R8, 0xff, RZ, 0xc0, !PT ;  /* 0x000000ff08097812 */ /* 0x000fc400078ec0ff */
[----:B------:R-:W-:Y:S02]  /*1ce90*/  LOP3.LUT R2, R3, UR39, R14, 0x96, !PT ;  /* 0x0000002703027c12 */ /* 0x000fe4000f8e960e */
[----:B------:R-:W-:Y:S02]  /*1cea0*/  SHF.R.U32.HI R8, RZ, 0x18, R8 ;  /* 0x00000018ff087819 */ /* 0x000fe40000011608 */
[----:B------:R-:W-:Y:S02]  /*1ceb0*/  LOP3.LUT R5, R5, 0xff, RZ, 0xc0, !PT ;  /* 0x000000ff05057812 */ /* 0x000fe400078ec0ff */
[----:B------:R-:W-:Y:S02]  /*1cec0*/  PRMT R27, R9, 0x5410, R6 ;  /* 0x00005410091b7816 */ /* 0x000fe40000000006 */
[----:B------:R-:W-:Y:S02]  /*1ced0*/  SHF.R.U32.HI R7, RZ, 0x8, R7 ;  /* 0x00000008ff077819 */ /* 0x000fe40000011607 */
[----:B------:R-:W-:-:S02]  /*1cee0*/  LOP3.LUT R3, R2, 0xffff, RZ, 0xc0, !PT ;  /* 0x0000ffff02037812 */ /* 0x000fc400078ec0ff */
[----:B------:R-:W-:Y:S02]  /*1cef0*/  LOP3.LUT R6, R4, 0xff, RZ, 0xc0, !PT ;  /* 0x000000ff04067812 */ /* 0x000fe400078ec0ff */
[----:B------:R-:W-:Y:S02]  /*1cf00*/  PRMT R21, R5, 0x5410, R8 ;  /* 0x0000541005157816 */ /* 0x000fe40000000008 */
[--C-:B------:R-:W-:Y:S02]  /*1cf10*/  SHF.R.U32.HI R4, RZ, 0x10, R2.reuse ;  /* 0x00000010ff047819 */ /* 0x100fe40000011602 */
[----:B------:R-:W-:Y:S02]  /*1cf20*/  LOP3.LUT R9, R2, 0xff, RZ, 0xc0, !PT ;  /* 0x000000ff02097812 */ /* 0x000fe400078ec0ff */
[----:B------:R-:W-:Y:S02]  /*1cf30*/  SHF.R.U32.HI R8, RZ, 0x18, R2 ;  /* 0x00000018ff087819 */ /* 0x000fe40000011602 */
[----:B------:R-:W-:-:S02]  /*1cf40*/  SHF.R.U32.HI R5, RZ, 0x8, R3 ;  /* 0x00000008ff057819 */ /* 0x000fc40000011603 */
[----:B------:R-:W-:Y:S02]  /*1cf50*/  PRMT R2, R11, 0x5410, R7 ;  /* 0x000054100b027816 */ /* 0x000fe40000000007 */
[----:B------:R-:W-:Y:S02]  /*1cf60*/  LOP3.LUT R3, R4, 0xff, RZ, 0xc0, !PT ;  /* 0x000000ff04037812 */ /* 0x000fe400078ec0ff */
[----:B------:R-:W-:Y:S02]  /*1cf70*/  PRMT R4, R6, 0x5410, R10 ;  /* 0x0000541006047816 */ /* 0x000fe4000000000a */
[----:B------:R-:W-:Y:S01]  /*1cf80*/  PRMT R6, R9, 0x5410, R5 ;  /* 0x0000541009067816 */ /* 0x000fe20000000005 */
[----:B------:R-:W-:Y:S01]  /*1cf90*/  IMAD.WIDE.U32 R10, R52, -0x2daee0ad, RZ ;  /* 0xd2511f53340a7825 */ /* 0x000fe200078e00ff */
[----:B------:R-:W-:Y:S02]  /*1cfa0*/  HSET2.LE.AND R2, R2, R0, PT ;  /* 0x0000000002027233 */ /* 0x000fe40003803000 */
[----:B------:R-:W-:-:S02]  /*1cfb0*/  PRMT R5, R3, 0x5410, R8 ;  /* 0x0000541003057816 */ /* 0x000fc40000000008 */
[--C-:B------:R-:W-:Y:S01]  /*1cfc0*/  HSET2.LE.AND R3, R4, R0.reuse, PT ;  /* 0x0000000004037233 */ /* 0x100fe20003803000 */
[----:B------:R-:W-:Y:S01]  /*1cfd0*/  IMAD.WIDE.U32 R8, R35, -0x2daee0ad, RZ ;  /* 0xd2511f5323087825 */ /* 0x000fe200078e00ff */
[----:B------:R-:W-:Y:S02]  /*1cfe0*/  HSET2.LE.AND R4, R6, R0, PT ;  /* 0x0000000006047233 */ /* 0x000fe40003803000 */
[----:B------:R-:W-:Y:S02]  /*1cff0*/  LOP3.LUT R6, R2, R134, RZ, 0xc0, !PT ;  /* 0x0000008602067212 */ /* 0x000fe400078ec0ff */
[----:B------:R-:W-:Y:S02]  /*1d000*/  LOP3.LUT R2, R11, UR18, R72, 0x96, !PT ;  /* 0x000000120b027c12 */ /* 0x000fe4000f8e9648 */
[----:B------:R-:W-:Y:S02]  /*1d010*/  LOP3.LUT R7, R3, R133, RZ, 0xc0, !PT ;  /* 0x0000008503077212 */ /* 0x000fe400078ec0ff */
[----:B------:R-:W-:Y:S01]  /*1d020*/  LOP3.LUT R3, R9, UR16, R10, 0x96, !PT ;  /* 0x0000001009037c12 */ /* 0x000fe2000f8e960a */
[----:B------:R-:W-:Y:S01]  /*1d030*/  IMAD.WIDE.U32 R10, R2, -0x326172a9, RZ ;  /* 0xcd9e8d57020a7825 */ /* 0x000fe200078e00ff */
[----:B------:R-:W-:-:S04]  /*1d040*/  LOP3.LUT R4, R4, R136, RZ, 0xc0, !PT ;  /* 0x0000008804047212 */ /* 0x000fc800078ec0ff */
[----:B------:R-:W-:Y:S01]  /*1d050*/  LOP3.LUT R9, R11, UR17, R36, 0x96, !PT ;  /* 0x000000110b097c12 */ /* 0x000fe2000f8e9624 */
[----:B------:R-:W-:Y:S02]  /*1d060*/  IMAD.MOV.U32 R73, RZ, RZ, R13 ;  /* 0x000000ffff497224 */ /* 0x000fe400078e000d */
[----:B------:R-:W-:Y:S02]  /*1d070*/  IMAD.MOV.U32 R136, RZ, RZ, R12 ;  /* 0x000000ffff887224 */ /* 0x000fe400078e000c */
[----:B------:R-:W-:-:S05]  /*1d080*/  IMAD.WIDE.U32 R12, R9, -0x2daee0ad, RZ ;  /* 0xd2511f53090c7825 */ /* 0x000fca00078e00ff */
[----:B------:R-:W-:Y:S02]  /*1d090*/  LOP3.LUT R37, R13, UR14, R8, 0x96, !PT ;  /* 0x0000000e0d257c12 */ /* 0x000fe4000f8e9608 */
[--C-:B------:R-:W-:Y:S01]  /*1d0a0*/  HSET2.LE.AND R8, R34, R0.reuse, PT ;  /* 0x0000000022087233 */ /* 0x100fe20003803000 */
[----:B------:R-:W-:Y:S02]  /*1d0b0*/  IMAD.MOV.U32 R34, RZ, RZ, R55 ;  /* 0x000000ffff227224 */ /* 0x000fe400078e0037 */
[----:B------:R-:W-:Y:S01]  /*1d0c0*/  IMAD.MOV.U32 R72, RZ, RZ, R50 ;  /* 0x000000ffff487224 */ /* 0x000fe200078e0032 */
[----:B------:R-:W-:Y:S01]  /*1d0d0*/  LOP3.LUT R11, R15, UR13, R32, 0x96, !PT ;  /* 0x0000000d0f0b7c12 */ /* 0x000fe2000f8e9620 */
[----:B------:R-:W-:Y:S01]  /*1d0e0*/  IMAD.MOV.U32 R50, RZ, RZ, R241 ;  /* 0x000000ffff327224 */ /* 0x000fe200078e00f1 */
[----:B------:R-:W-:Y:S01]  /*1d0f0*/  LOP3.LUT R15, R8, R34, RZ, 0xc0, !PT ;  /* 0x00000022080f7212 */ /* 0x000fe200078ec0ff */
[----:B------:R-:W-:Y:S02]  /*1d100*/  IMAD.MOV.U32 R241, RZ, RZ, R233 ;  /* 0x000000fffff17224 */ /* 0x000fe400078e00e9 */
[----:B------:R-:W3:Y:S04]  /*1d110*/  LDL.LU R233, [R1+0x3ac] ;  /* 0x0003ac0001e97983 */ /* 0x000ee80000300800 */
[----:B------:R-:W4:Y:S01]  /*1d120*/  LDL.LU R34, [R1+0x2f4] ;  /* 0x0002f40001227983 */ /* 0x000f220000300800 */
[----:B------:R-:W-:Y:S01]  /*1d130*/  IMAD.MOV.U32 R14, RZ, RZ, R18 ;  /* 0x000000ffff0e7224 */ /* 0x000fe200078e0012 */
[----:B------:R-:W-:Y:S01]  /*1d140*/  HSET2.LE.AND R2, R23, R0, PT ;  /* 0x0000000017027233 */ /* 0x000fe20003803000 */
[----:B------:R-:W-:-:S04]  /*1d150*/  IMAD.WIDE.U32 R22, R3, -0x326172a9, RZ ;  /* 0xcd9e8d5703167825 */ /* 0x000fc800078e00ff */
[----:B------:R-:W-:Y:S01]  /*1d160*/  LOP3.LUT R14, R2, R14, RZ, 0xc0, !PT ;  /* 0x0000000e020e7212 */ /* 0x000fe200078ec0ff */
[----:B------:R-:W-:Y:S01]  /*1d170*/  IMAD.WIDE.U32 R2, R25, -0x2daee0ad, RZ ;  /* 0xd2511f5319027825 */ /* 0x000fe200078e00ff */
[----:B------:R-:W-:Y:S02]  /*1d180*/  LOP3.LUT R10, R23, UR15, R10, 0x96, !PT ;  /* 0x0000000f170a7c12 */ /* 0x000fe4000f8e960a */
[----:B------:R-:W-:Y:S02]  /*1d190*/  HSET2.LE.AND R9, R27, R0, PT ;  /* 0x000000001b097233 */ /* 0x000fe40003803000 */
[----:B------:R-:W-:Y:S01]  /*1d1a0*/  LOP3.LUT R36, R3, UR40, R24, 0x96, !PT ;  /* 0x0000002803247c12 */ /* 0x000fe2000f8e9618 */
[----:B------:R-:W-:-:S05]  /*1d1b0*/  IMAD.WIDE.U32 R24, R10, -0x2daee0ad, RZ ;  /* 0xd2511f530a187825 */ /* 0x000fca00078e00ff */
[----:B------:R-:W-:Y:S01]  /*1d1c0*/  LOP3.LUT R23, R25, UR12, R12, 0x96, !PT ;  /* 0x0000000c19177c12 */ /* 0x000fe2000f8e960c */
[----:B------:R-:W-:Y:S02]  /*1d1d0*/  IMAD.MOV.U32 R66, RZ, RZ, R30 ;  /* 0x000000ffff427224 */ /* 0x000fe400078e001e */
[----:B------:R-:W-:Y:S02]  /*1d1e0*/  IMAD.MOV.U32 R65, RZ, RZ, R31 ;  /* 0x000000ffff417224 */ /* 0x000fe400078e001f */
[----:B------:R-:W-:Y:S02]  /*1d1f0*/  IMAD.MOV.U32 R134, RZ, RZ, R28 ;  /* 0x000000ffff867224 */ /* 0x000fe400078e001c */
[----:B------:R-:W-:Y:S02]  /*1d200*/  IMAD.MOV.U32 R133, RZ, RZ, R29 ;  /* 0x000000ffff857224 */ /* 0x000fe400078e001d */
[----:B------:R-:W1:Y:S01]  /*1d210*/  LDSM.16.MT88.4 R28, [R218+0x5000] ;  /* 0x00500000da1c783b */ /* 0x000e620000004200 */
[----:B------:R-:W-:-:S03]  /*1d220*/  IMAD.MOV.U32 R51, RZ, RZ, R17 ;  /* 0x000000ffff337224 */ /* 0x000fc600078e0011 */
[----:B------:R-:W2:Y:S01]  /*1d230*/  LDSM.16.MT88.4 R16, [R217+0x5000] ;  /* 0x00500000d910783b */ /* 0x000ea20000004200 */
[----:B----4-:R-:W-:-:S03]  /*1d240*/  LOP3.LUT R12, R9, R34, RZ, 0xc0, !PT ;  /* 0x00000022090c7212 */ /* 0x010fc600078ec0ff */
[----:B------:R-:W4:Y:S01]  /*1d250*/  LDL.LU R34, [R1+0x2e0] ;  /* 0x0002e00001227983 */ /* 0x000f220000300800 */
[--C-:B------:R-:W-:Y:S01]  /*1d260*/  HSET2.LE.AND R5, R5, R0.reuse, PT ;  /* 0x0000000005057233 */ /* 0x100fe20003803000 */
[----:B------:R-:W-:Y:S01]  /*1d270*/  IMAD.MOV.U32 R35, RZ, RZ, R134 ;  /* 0x000000ffff237224 */ /* 0x000fe200078e0086 */
[----:B------:R-:W-:-:S03]  /*1d280*/  HSET2.LE.AND R10, R21, R0, PT ;  /* 0x00000000150a7233 */ /* 0x000fc60003803000 */
[----:B------:R-:W-:Y:S01]  /*1d290*/  LOP3.LUT R5, R5, R135, RZ, 0xc0, !PT ;  /* 0x0000008705057212 */ /* 0x000fe200078ec0ff */
[----:B------:R-:W-:Y:S02]  /*1d2a0*/  IMAD.MOV.U32 R135, RZ, RZ, R133 ;  /* 0x000000ffff877224 */ /* 0x000fe400078e0085 */
[----:B------:R-:W-:Y:S02]  /*1d2b0*/  IMAD.MOV.U32 R133, RZ, RZ, R205 ;  /* 0x000000ffff857224 */ /* 0x000fe400078e00cd */
[----:B------:R-:W-:Y:S02]  /*1d2c0*/  IMAD.MOV.U32 R134, RZ, RZ, R53 ;  /* 0x000000ffff867224 */ /* 0x000fe400078e0035 */
[----:B------:R-:W-:Y:S02]  /*1d2d0*/  IMAD.MOV.U32 R205, RZ, RZ, R54 ;  /* 0x000000ffffcd7224 */ /* 0x000fe400078e0036 */
[----:B-1----:R-:W-:Y:S07]  /*1d2e0*/  HMMA.16816.F32 R52, R4, R28, R88 ;  /* 0x0000001c0434723c */ /* 0x002fee0000001858 */
[----:B------:R-:W-:-:S02]  /*1d2f0*/  IMAD.MOV.U32 R91, RZ, RZ, R35 ;  /* 0x000000ffff5b7224 */ /* 0x000fc400078e0023 */
[----:B------:R-:W-:Y:S02]  /*1d300*/  IMAD.MOV.U32 R35, RZ, RZ, R134 ;  /* 0x000000ffff237224 */ /* 0x000fe400078e0086 */
[----:B------:R-:W-:Y:S01]  /*1d310*/  IMAD.MOV.U32 R134, RZ, RZ, R204 ;  /* 0x000000ffff867224 */ /* 0x000fe200078e00cc */
[C---:B--2---:R-:W-:Y:S01]  /*1d320*/  HMMA.16816.F32 R60, R4.reuse, R16, R60 ;  /* 0x00000010043c723c */ /* 0x044fe2000000183c */
[----:B------:R-:W-:Y:S02]  /*1d330*/  IMAD.MOV.U32 R90, RZ, RZ, R72 ;  /* 0x000000ffff5a7224 */ /* 0x000fe400078e0048 */
[----:B------:R-:W-:Y:S02]  /*1d340*/  IMAD.MOV.U32 R89, RZ, RZ, R73 ;  /* 0x000000ffff597224 */ /* 0x000fe400078e0049 */
[----:B------:R-:W-:Y:S01]  /*1d350*/  IMAD.MOV.U32 R204, RZ, RZ, R75 ;  /* 0x000000ffffcc7224 */ /* 0x000fe200078e004b */
[----:B------:R-:W-:Y:S01]  /*1d360*/  HMMA.16816.F32 R56, R4, R18, R56 ;  /* 0x000000120438723c */ /* 0x000fe20000001838 */
[----:B------:R-:W-:-:S02]  /*1d370*/  IMAD.MOV.U32 R27, RZ, RZ, R35 ;  /* 0x000000ffff1b7224 */ /* 0x000fc400078e0023 */
[----:B------:R-:W-:Y:S02]  /*1d380*/  IMAD.MOV.U32 R88, RZ, RZ, R136 ;  /* 0x000000ffff587224 */ /* 0x000fe400078e0088 */
[----:B------:R-:W-:Y:S02]  /*1d390*/  IMAD.MOV.U32 R136, RZ, RZ, R234 ;  /* 0x000000ffff887224 */ /* 0x000fe400078e00ea */
[----:B------:R-:W2:Y:S04]  /*1d3a0*/  LDL.LU R234, [R1+0x3a8] ;  /* 0x0003a80001ea7983 */ /* 0x000ea80000300800 */
[----:B------:R-:W-:Y:S04]  /*1d3b0*/  STG.E.U16 desc[UR32][R42.64+-0xf0], R190 ;  /* 0xffff10be2a007986 */ /* 0x000fe8000c101520 */
[----:B------:R-:W-:Y:S01]  /*1d3c0*/  STG.E.U16 desc[UR32][R42.64+-0xee], R189 ;  /* 0xffff12bd2a007986 */ /* 0x000fe2000c101520 */
[----:B----4-:R-:W-:Y:S01]  /*1d3d0*/  LOP3.LUT R13, R10, R34, RZ, 0xc0, !PT ;  /* 0x000000220a0d7212 */ /* 0x010fe200078ec0ff */
[----:B------:R-:W-:-:S02]  /*1d3e0*/  IMAD.MOV.U32 R34, RZ, RZ, R133 ;  /* 0x000000ffff227224 */ /* 0x000fc400078e0085 */
[----:B------:R-:W-:Y:S02]  /*1d3f0*/  IMAD.MOV.U32 R133, RZ, RZ, R51 ;  /* 0x000000ffff857224 */ /* 0x000fe400078e0033 */
[----:B------:R-:W-:Y:S02]  /*1d400*/  IMAD.MOV.U32 R51, RZ, RZ, R74 ;  /* 0x000000ffff337224 */ /* 0x000fe400078e004a */
[----:B------:R-:W-:Y:S07]  /*1d410*/  HMMA.16816.F32 R72, R4, R30, R84 ;  /* 0x0000001e0448723c */ /* 0x000fee0000001854 */
[----:B------:R-:W-:Y:S01]  /*1d420*/  IMAD.WIDE.U32 R4, R11, -0x2daee0ad, RZ ;  /* 0xd2511f530b047825 */ /* 0x000fe200078e00ff */
[----:B------:R-:W-:-:S02]  /*1d430*/  LOP3.LUT R84, R2, 0xffff, RZ, 0xc0, !PT ;  /* 0x0000ffff02547812 */ /* 0x000fc400078ec0ff */
[----:B------:R-:W-:Y:S02]  /*1d440*/  LOP3.LUT R87, R2, 0xff, RZ, 0xc0, !PT ;  /* 0x000000ff02577812 */ /* 0x000fe400078ec0ff */
[--C-:B------:R-:W-:Y:S02]  /*1d450*/  SHF.R.U32.HI R85, RZ, 0x10, R2.reuse ;  /* 0x00000010ff557819 */ /* 0x100fe40000011602 */
[----:B------:R-:W-:Y:S02]  /*1d460*/  SHF.R.U32.HI R86, RZ, 0x18, R2 ;  /* 0x00000018ff567819 */ /* 0x000fe40000011602 */
[----:B------:R-:W-:Y:S02]  /*1d470*/  LOP3.LUT R2, R5, UR40, R26, 0x96, !PT ;  /* 0x0000002805027c12 */ /* 0x000fe4000f8e961a */
[----:B------:R-:W-:Y:S02]  /*1d480*/  LOP3.LUT R6, R48, 0xff, RZ, 0xc0, !PT ;  /* 0x000000ff30067812 */ /* 0x000fe400078ec0ff */
[----:B------:R-:W-:-:S02]  /*1d490*/  LOP3.LUT R3, R2, 0xffff, RZ, 0xc0, !PT ;  /* 0x0000ffff02037812 */ /* 0x000fc400078ec0ff */
[----:B------:R-:W-:Y:S01]  /*1d4a0*/  LOP3.LUT R8, R4, 0xffff, RZ, 0xc0, !PT ;  /* 0x0000ffff04087812 */ /* 0x000fe200078ec0ff */
[C---:B------:R-:W-:Y:S01]  /*1d4b0*/  HMMA.16816.F32 R168, R12.reuse, R16, R168 ;  /* 0x000000100ca8723c */ /* 0x040fe200000018a8 */
[----:B------:R-:W-:Y:S02]  /*1d4c0*/  LOP3.LUT R5, R2, 0xff, RZ, 0xc0, !PT ;  /* 0x000000ff02057812 */ /* 0x000fe400078ec0ff */
[----:B------:R-:W-:Y:S01]  /*1d4d0*/  SHF.R.U32.HI R3, RZ, 0x8, R3 ;  /* 0x00000008ff037819 */ /* 0x000fe20000011603 */
[----:B------:R-:W-:Y:S01]  /*1d4e0*/  IMAD.MOV.U32 R26, RZ, RZ, R34 ;  /* 0x000000ffff1a7224 */ /* 0x000fe200078e0022 */
[----:B------:R-:W-:Y:S01]  /*1d4f0*/  SHF.R.U32.HI R7, RZ, 0x8, R39 ;  /* 0x00000008ff077819 */ /* 0x000fe20000011627 */
[----:B------:R-:W-:Y:S01]  /*1d500*/  HMMA.16816.F32 R76, R12, R18, R76 ;  /* 0x000000120c4c723c */ /* 0x000fe2000000184c */
[----:B------:R-:W-:Y:S01]  /*1d510*/  IMAD.MOV.U32 R16, RZ, RZ, R50 ;  /* 0x000000ffff107224 */ /* 0x000fe200078e0032 */
[----:B------:R-:W-:Y:S01]  /*1d520*/  PRMT R17, R6, 0x5410, R49 ;  /* 0x0000541006117816 */ /* 0x000fe20000000031 */
[----:B------:R-:W1:Y:S01]  /*1d530*/  LDSM.16.MT88.4 R32, [R217+0x5400] ;  /* 0x00540000d920783b */ /* 0x000e620000004200 */
[----:B------:R-:W-:-:S03]  /*1d540*/  PRMT R5, R5, 0x5410, R3 ;  /* 0x0000541005057816 */ /* 0x000fc60000000003 */
[----:B------:R-:W-:Y:S02]  /*1d550*/  IMAD.MOV.U32 R18, RZ, RZ, R51 ;  /* 0x000000ffff127224 */ /* 0x000fe400078e0033 */
[----:B------:R-:W4:Y:S01]  /*1d560*/  LDSM.16.MT88.4 R48, [R218+0x5400] ;  /* 0x00540000da30783b */ /* 0x000f220000004200 */
[----:B------:R-:W-:Y:S02]  /*1d570*/  PRMT R21, R64, 0x5410, R7 ;  /* 0x0000541040157816 */ /* 0x000fe40000000007 */
[--C-:B------:R-:W-:Y:S02]  /*1d580*/  SHF.R.U32.HI R3, RZ, 0x10, R2.reuse ;  /* 0x00000010ff037819 */ /* 0x100fe40000011602 */
[----:B------:R-:W-:Y:S02]  /*1d590*/  SHF.R.U32.HI R7, RZ, 0x18, R2 ;  /* 0x00000018ff077819 */ /* 0x000fe40000011602 */
[----:B------:R-:W-:Y:S02]  /*1d5a0*/  LOP3.LUT R2, R20, 0xffff, RZ, 0xc0, !PT ;  /* 0x0000ffff14027812 */ /* 0x000fe400078ec0ff */
[----:B------:R-:W-:-:S02]  /*1d5b0*/  SHF.R.U32.HI R9, RZ, 0x10, R4 ;  /* 0x00000010ff097819 */ /* 0x000fc40000011604 */
[----:B------:R-:W-:Y:S02]  /*1d5c0*/  LOP3.LUT R3, R3, 0xff, RZ, 0xc0, !PT ;  /* 0x000000ff03037812 */ /* 0x000fe400078ec0ff */
[----:B------:R-:W-:Y:S02]  /*1d5d0*/  LOP3.LUT R11, R4, 0xff, RZ, 0xc0, !PT ;  /* 0x000000ff040b7812 */ /* 0x000fe400078ec0ff */
[----:B------:R-:W-:Y:S02]  /*1d5e0*/  SHF.R.U32.HI R10, RZ, 0x18, R4 ;  /* 0x00000018ff0a7819 */ /* 0x000fe40000011604 */
[----:B------:R-:W-:Y:S02]  /*1d5f0*/  SHF.R.U32.HI R6, RZ, 0x8, R8 ;  /* 0x00000008ff067819 */ /* 0x000fe40000011608 */
[----:B------:R-:W-:Y:S02]  /*1d600*/  SHF.R.U32.HI R4, RZ, 0x8, R2 ;  /* 0x00000008ff047819 */ /* 0x000fe40000011602 */
[----:B------:R-:W-:-:S02]  /*1d610*/  LOP3.LUT R8, R20, 0xff, RZ, 0xc0, !PT ;  /* 0x000000ff14087812 */ /* 0x000fc400078ec0ff */
[----:B------:R-:W-:Y:S02]  /*1d620*/  HSET2.LE.AND R2, R5, R0, PT ;  /* 0x0000000005027233 */ /* 0x000fe40003803000 */
[----:B------:R-:W-:Y:S02]  /*1d630*/  LOP3.LUT R9, R9, 0xff, RZ, 0xc0, !PT ;  /* 0x000000ff09097812 */ /* 0x000fe400078ec0ff */
[----:B------:R-:W-:Y:S02]  /*1d640*/  PRMT R3, R3, 0x5410, R7 ;  /* 0x0000541003037816 */ /* 0x000fe40000000007 */
[----:B------:R-:W-:Y:S02]  /*1d650*/  PRMT R19, R8, 0x5410, R4 ;  /* 0x0000541008137816 */ /* 0x000fe40000000004 */
[----:B------:R-:W-:Y:S02]  /*1d660*/  PRMT R9, R9, 0x5410, R10 ;  /* 0x0000541009097816 */ /* 0x000fe4000000000a */
[----:B------:R-:W-:-:S02]  /*1d670*/  LOP3.LUT R8, R2, R142, RZ, 0xc0, !PT ;  /* 0x0000008e02087212 */ /* 0x000fc400078ec0ff */
[----:B------:R-:W-:Y:S02]  /*1d680*/  PRMT R6, R11, 0x5410, R6 ;  /* 0x000054100b067816 */ /* 0x000fe40000000006 */
[--C-:B------:R-:W-:Y:S01]  /*1d690*/  HSET2.LE.AND R2, R3, R0.reuse, PT ;  /* 0x0000000003027233 */ /* 0x100fe20003803000 */
[----:B------:R-:W-:Y:S01]  /*1d6a0*/  IMAD.MOV.U32 R39, RZ, RZ, R136 ;  /* 0x000000ffff277224 */ /* 0x000fe200078e0088 */
[----:B------:R-:W-:Y:S01]  /*1d6b0*/  SHF.R.U32.HI R5, RZ, 0x10, R20 ;  /* 0x00000010ff057819 */ /* 0x000fe20000011614 */
[----:B------:R-:W-:Y:S01]  /*1d6c0*/  HMMA.16816.F32 R68, R12, R28, R68 ;  /* 0x0000001c0c44723c */ /* 0x000fe20000001844 */
[----:B------:R-:W-:Y:S01]  /*1d6d0*/  IMAD.MOV.U32 R136, RZ, RZ, R65 ;  /* 0x000000ffff887224 */ /* 0x000fe200078e0041 */
[--C-:B------:R-:W-:Y:S01]  /*1d6e0*/  HSET2.LE.AND R4, R9, R0.reuse, PT ;  /* 0x0000000009047233 */ /* 0x100fe20003803000 */
[----:B------:R-:W-:Y:S01]  /*1d6f0*/  IMAD.MOV.U32 R142, RZ, RZ, R16 ;  /* 0x000000ffff8e7224 */ /* 0x000fe200078e0010 */
[----:B------:R-:W-:Y:S01]  /*1d700*/  HSET2.LE.AND R3, R6, R0, PT ;  /* 0x0000000006037233 */ /* 0x000fe20003803000 */
[----:B------:R-:W-:Y:S01]  /*1d710*/  IMAD.WIDE.U32 R6, R37, -0x326172a9, RZ ;  /* 0xcd9e8d5725067825 */ /* 0x000fe200078e00ff */
[----:B------:R-:W-:-:S03]  /*1d720*/  LOP3.LUT R9, R2, R143, RZ, 0xc0, !PT ;  /* 0x0000008f02097212 */ /* 0x000fc600078ec0ff */
[----:B------:R-:W-:Y:S02]  /*1d730*/  IMAD.MOV.U32 R28, RZ, RZ, R66 ;  /* 0x000000ffff1c7224 */ /* 0x000fe400078e0042 */
[----:B------:R-:W-:Y:S01]  /*1d740*/  IMAD.MOV.U32 R29, RZ, RZ, R67 ;  /* 0x000000ffff1d7224 */ /* 0x000fe200078e0043 */
[----:B------:R-:W-:Y:S01]  /*1d750*/  SHF.R.U32.HI R16, RZ, 0x18, R20 ;  /* 0x00000018ff107819 */ /* 0x000fe20000011614 */
[----:B------:R-:W-:Y:S01]  /*1d760*/  HMMA.16816.F32 R64, R12, R30, R80 ;  /* 0x0000001e0c40723c */ /* 0x000fe20000001850 */
[----:B------:R-:W-:Y:S02]  /*1d770*/  LOP3.LUT R2, R5, 0xff, RZ, 0xc0, !PT ;  /* 0x000000ff05027812 */ /* 0x000fe400078ec0ff */
[----:B------:R-:W-:Y:S02]  /*1d780*/  LOP3.LUT R11, R4, R140, RZ, 0xc0, !PT ;  /* 0x0000008c040b7212 */ /* 0x000fe400078ec0ff */
[----:B------:R-:W-:Y:S02]  /*1d790*/  LOP3.LUT R10, R3, R141, RZ, 0xc0, !PT ;  /* 0x0000008d030a7212 */ /* 0x000fe400078ec0ff */
[----:B------:R-:W-:Y:S01]  /*1d7a0*/  PRMT R12, R2, 0x5410, R16 ;  /* 0x00005410020c7816 */ /* 0x000fe20000000010 */
[----:B------:R-:W-:Y:S01]  /*1d7b0*/  IMAD.WIDE.U32 R2, R23, -0x326172a9, RZ ;  /* 0xcd9e8d5717027825 */ /* 0x000fe200078e00ff */
[----:B------:R-:W-:-:S02]  /*1d7c0*/  HSET2.LE.AND R4, R21, R0, PT ;  /* 0x0000000015047233 */ /* 0x000fc40003803000 */
[--C-:B------:R-:W-:Y:S02]  /*1d7d0*/  HSET2.LE.AND R5, R17, R0.reuse, PT ;  /* 0x0000000011057233 */ /* 0x100fe40003803000 */
[----:B------:R-:W-:Y:S02]  /*1d7e0*/  LOP3.LUT R7, R7, UR13, R22, 0x96, !PT ;  /* 0x0000000d07077c12 */ /* 0x000fe4000f8e9616 */
[----:B------:R-:W-:Y:S02]  /*1d7f0*/  LOP3.LUT R14, R4, R28, RZ, 0xc0, !PT ;  /* 0x0000001c040e7212 */ /* 0x000fe400078ec0ff */
[----:B------:R-:W-:Y:S01]  /*1d800*/  LOP3.LUT R15, R5, R152, RZ, 0xc0, !PT ;  /* 0x00000098050f7212 */ /* 0x000fe200078ec0ff */
[----:B------:R-:W-:Y:S01]  /*1d810*/  IMAD.WIDE.U32 R4, R7, -0x2daee0ad, RZ ;  /* 0xd2511f5307047825 */ /* 0x000fe200078e00ff */
[----:B------:R-:W-:Y:S02]  /*1d820*/  LOP3.LUT R6, R3, UR39, R6, 0x96, !PT ;  /* 0x0000002703067c12 */ /* 0x000fe4000f8e9606 */
[----:B------:R-:W-:Y:S01]  /*1d830*/  LOP3.LUT R17, R2, 0xffff, RZ, 0xc0, !PT ;  /* 0x0000ffff02117812 */ /* 0x000fe200078ec0ff */
[----:B------:R-:W-:Y:S01]  /*1d840*/  IMAD.MOV.U32 R143, RZ, RZ, R142 ;  /* 0x000000ffff8f7224 */ /* 0x000fe200078e008e */
[--C-:B------:R-:W-:Y:S01]  /*1d850*/  HSET2.LE.AND R3, R19, R0.reuse, PT ;  /* 0x0000000013037233 */ /* 0x100fe20003803000 */
[----:B------:R-:W-:Y:S01]  /*1d860*/  IMAD.MOV.U32 R28, RZ, RZ, R18 ;  /* 0x000000ffff1c7224 */ /* 0x000fe200078e0012 */
[----:B------:R-:W-:Y:S01]  /*1d870*/  HSET2.LE.AND R7, R12, R0, PT ;  /* 0x000000000c077233 */ /* 0x000fe20003803000 */
[----:B------:R-:W-:-:S02]  /*1d880*/  IMAD.MOV.U32 R142, RZ, RZ, R88 ;  /* 0x000000ffff8e7224 */ /* 0x000fc400078e0058 */
[----:B------:R-:W-:Y:S01]  /*1d890*/  LOP3.LUT R12, R3, R143, RZ, 0xc0, !PT ;  /* 0x0000008f030c7212 */ /* 0x000fe200078ec0ff */
[----:B------:R-:W-:Y:S01]  /*1d8a0*/  IMAD.MOV.U32 R143, RZ, RZ, R29 ;  /* 0x000000ffff8f7224 */ /* 0x000fe200078e001d */
[----:B------:R-:W-:Y:S01]  /*1d8b0*/  LOP3.LUT R13, R7, R28, RZ, 0xc0, !PT ;  /* 0x0000001c070d7212 */ /* 0x000fe200078ec0ff */
[----:B-1----:R-:W-:Y:S01]  /*1d8c0*/  HMMA.16816.F32 R60, R8, R32, R60 ;  /* 0x00000020083c723c */ /* 0x002fe2000000183c */
[----:B------:R-:W-:-:S05]  /*1d8d0*/  IMAD.MOV.U32 R83, RZ, RZ, R142 ;  /* 0x000000ffff537224 */ /* 0x000fca00078e008e */
[----:B------:R-:W-:Y:S01]  /*1d8e0*/  HMMA.16816.F32 R56, R8, R34, R56 ;  /* 0x000000220838723c */ /* 0x000fe20000001838 */
[----:B------:R-:W-:-:S05]  /*1d8f0*/  IMAD.MOV.U32 R82, RZ, RZ, R143 ;  /* 0x000000ffff527224 */ /* 0x000fca00078e008f */
[C---:B----4-:R-:W-:Y:S06]  /*1d900*/  HMMA.16816.F32 R52, R8.reuse, R48, R52 ;  /* 0x000000300834723c */ /* 0x050fec0000001834 */
[----:B------:R-:W-:Y:S01]  /*1d910*/  HMMA.16816.F32 R72, R8, R50, R72 ;  /* 0x000000320848723c */ /* 0x000fe20000001848 */
[----:B------:R-:W-:Y:S01]  /*1d920*/  IMAD.MOV.U32 R88, RZ, RZ, R89 ;  /* 0x000000ffff587224 */ /* 0x000fe200078e0059 */
[----:B------:R-:W-:Y:S01]  /*1d930*/  SHF.R.U32.HI R18, RZ, 0x10, R2 ;  /* 0x00000010ff127819 */ /* 0x000fe20000011602 */
[----:B------:R-:W-:Y:S01]  /*1d940*/  IMAD.MOV.U32 R141, RZ, RZ, R39 ;  /* 0x000000ffff8d7224 */ /* 0x000fe200078e0027 */
[----:B------:R-:W-:Y:S01]  /*1d950*/  LOP3.LUT R22, R4, 0xff, RZ, 0xc0, !PT ;  /* 0x000000ff04167812 */ /* 0x000fe200078ec0ff */
[----:B------:R-:W-:Y:S01]  /*1d960*/  IMAD.MOV.U32 R140, RZ, RZ, R27 ;  /* 0x000000ffff8c7224 */ /* 0x000fe200078e001b */
[----:B------:R-:W-:Y:S01]  /*1d970*/  SHF.R.U32.HI R23, RZ, 0x10, R4 ;  /* 0x00000010ff177819 */ /* 0x000fe20000011604 */
[----:B------:R-:W-:Y:S01]  /*1d980*/  LDSM.16.MT88.4 R28, [R218+0x5800] ;  /* 0x00580000da1c783b */ /* 0x000fe20000004200 */
[----:B------:R-:W-:Y:S01]  /*1d990*/  LOP3.LUT R9, R85, 0xff, RZ, 0xc0, !PT ;  /* 0x000000ff55097812 */ /* 0x000fe200078ec0ff */
[----:B------:R-:W-:Y:S01]  /*1d9a0*/  HMMA.16816.F32 R168, R12, R32, R168 ;  /* 0x000000200ca8723c */ /* 0x000fe200000018a8 */
[----:B------:R-:W-:Y:S01]  /*1d9b0*/  SHF.R.U32.HI R10, RZ, 0x8, R84 ;  /* 0x00000008ff0a7819 */ /* 0x000fe20000011654 */
[----:B------:R-:W-:-:S04]  /*1d9c0*/  IMAD.MOV.U32 R89, RZ, RZ, R90 ;  /* 0x000000ffff597224 */ /* 0x000fc800078e005a */
[----:B------:R-:W-:Y:S01]  /*1d9d0*/  HMMA.16816.F32 R76, R12, R34, R76 ;  /* 0x000000220c4c723c */ /* 0x000fe2000000184c */
[----:B------:R-:W-:-:S05]  /*1d9e0*/  IMAD.MOV.U32 R90, RZ, RZ, R91 ;  /* 0x000000ffff5a7224 */ /* 0x000fca00078e005b */
[----:B------:R-:W-:Y:S01]  /*1d9f0*/  HMMA.16816.F32 R68, R12, R48, R68 ;  /* 0x000000300c44723c */ /* 0x000fe20000001844 */
[----:B------:R-:W-:-:S05]  /*1da00*/  IMAD.MOV.U32 R91, RZ, RZ, R135 ;  /* 0x000000ffff5b7224 */ /* 0x000fca00078e0087 */
[----:B------:R-:W-:Y:S07]  /*1da10*/  HMMA.16816.F32 R64, R12, R50, R64 ;  /* 0x000000320c40723c */ /* 0x000fee0000001840 */
[----:B------:R-:W-:Y:S01]  /*1da20*/  PRMT R15, R9, 0x5410, R86 ;  /* 0x00005410090f7816 */ /* 0x000fe20000000056 */
[----:B------:R-:W-:Y:S02]  /*1da30*/  IMAD.MOV.U32 R86, RZ, RZ, R82 ;  /* 0x000000ffff567224 */ /* 0x000fe400078e0052 */
[----:B------:R-:W-:Y:S01]  /*1da40*/  IMAD.MOV.U32 R82, RZ, RZ, R83 ;  /* 0x000000ffff527224 */ /* 0x000fe200078e0053 */
[----:B------:R-:W-:Y:S01]  /*1da50*/  PRMT R14, R87, 0x5410, R10 ;  /* 0x00005410570e7816 */ /* 0x000fe2000000000a */
[----:B------:R-:W-:Y:S01]  /*1da60*/  IMAD.MOV.U32 R85, RZ, RZ, R90 ;  /* 0x000000ffff557224 */ /* 0x000fe200078e005a */
[----:B------:R-:W-:Y:S01]  /*1da70*/  LOP3.LUT R8, R4, 0xffff, RZ, 0xc0, !PT ;  /* 0x0000ffff04087812 */ /* 0x000fe200078ec0ff */
[----:B------:R-:W-:Y:S01]  /*1da80*/  IMAD.MOV.U32 R87, RZ, RZ, R82 ;  /* 0x000000ffff577224 */ /* 0x000fe200078e0052 */
[----:B------:R-:W-:Y:S01]  /*1da90*/  SHF.R.U32.HI R37, RZ, 0x18, R4 ;  /* 0x00000018ff257819 */ /* 0x000fe20000011604 */
[----:B------:R-:W-:Y:S01]  /*1daa0*/  IMAD.MOV.U32 R50, RZ, RZ, R136 ;  /* 0x000000ffff327224 */ /* 0x000fe200078e0088 */
[----:B------:R-:W-:Y:S01]  /*1dab0*/  LOP3.LUT R4, R18, 0xff, RZ, 0xc0, !PT ;  /* 0x000000ff12047812 */ /* 0x000fe200078ec0ff */
[----:B------:R-:W-:-:S02]  /*1dac0*/  IMAD.MOV.U32 R84, RZ, RZ, R91 ;  /* 0x000000ffff547224 */ /* 0x000fc400078e005b */
[--C-:B------:R-:W-:Y:S02]  /*1dad0*/  IMAD.MOV.U32 R136, RZ, RZ, R86.reuse ;  /* 0x000000ffff887224 */ /* 0x100fe400078e0056 */
[----:B------:R-:W-:Y:S02]  /*1dae0*/  IMAD.MOV.U32 R18, RZ, RZ, R247 ;  /* 0x000000ffff127224 */ /* 0x000fe400078e00f7 */
[----:B------:R-:W-:Y:S02]  /*1daf0*/  IMAD.MOV.U32 R83, RZ, RZ, R159 ;  /* 0x000000ffff537224 */ /* 0x000fe400078e009f */
[----:B------:R-:W-:Y:S02]  /*1db00*/  @P0 IMAD.MOV.U32 R136, RZ, RZ, R86 ;  /* 0x000000ffff880224 */ /* 0x000fe400078e0056 */
[----:B------:R-:W-:Y:S02]  /*1db10*/  IMAD.MOV.U32 R247, RZ, RZ, R158 ;  /* 0x000000fffff77224 */ /* 0x000fe400078e009e */
[----:B------:R-:W-:-:S02]  /*1db20*/  IMAD.MOV.U32 R86, RZ, RZ, R87 ;  /* 0x000000ffff567224 */ /* 0x000fc400078e0057 */
[----:B------:R-:W-:Y:S02]  /*1db30*/  IMAD.MOV.U32 R87, RZ, RZ, R85 ;  /* 0x000000ffff577224 */ /* 0x000fe400078e0055 */
[----:B------:R-:W-:Y:S02]  /*1db40*/  IMAD.MOV.U32 R85, RZ, RZ, R84 ;  /* 0x000000ffff557224 */ /* 0x000fe400078e0054 */
[----:B------:R-:W-:Y:S02]  /*1db50*/  IMAD.MOV.U32 R135, RZ, RZ, R231 ;  /* 0x000000ffff877224 */ /* 0x000fe400078e00e7 */
[----:B------:R-:W-:Y:S01]  /*1db60*/  IMAD.MOV.U32 R91, RZ, RZ, R204 ;  /* 0x000000ffff5b7224 */ /* 0x000fe200078e00cc */
[----:B------:R-:W4:Y:S01]  /*1db70*/  LDL.LU R231, [R1+0x3a4] ;  /* 0x0003a40001e77983 */ /* 0x000f220000300800 */
[----:B------:R-:W-:Y:S02]  /*1db80*/  IMAD.MOV.U32 R84, RZ, RZ, R83 ;  /* 0x000000ffff547224 */ /* 0x000fe400078e0053 */
[----:B------:R-:W-:-:S02]  /*1db90*/  IMAD.MOV.U32 R204, RZ, RZ, R207 ;  /* 0x000000ffffcc7224 */ /* 0x000fc400078e00cf */
[----:B------:R-:W-:Y:S01]  /*1dba0*/  IMAD.MOV.U32 R83, RZ, RZ, R247 ;  /* 0x000000ffff537224 */ /* 0x000fe200078e00f7 */
[----:B------:R-:W3:Y:S01]  /*1dbb0*/  LDL.LU R207, [R1+0x3a0] ;  /* 0x0003a00001cf7983 */ /* 0x000ee20000300800 */
[----:B------:R-:W-:-:S03]  /*1dbc0*/  IMAD.MOV.U32 R247, RZ, RZ, R235 ;  /* 0x000000fffff77224 */ /* 0x000fc600078e00eb */
[----:B------:R-:W2:Y:S04]  /*1dbd0*/  LDL.LU R235, [R1+0x39c] ;  /* 0x00039c0001eb7983 */ /* 0x000ea80000300800 */
[----:B------:R1:W-:Y:S04]  /*1dbe0*/  STG.E.U16 desc[UR32][R40.64+-0xe0], R86 ;  /* 0xffff205628007986 */ /* 0x0003e8000c101520 */
[----:B-1----:R-:W4:Y:S04]  /*1dbf0*/  LDL.LU R86, [R1+0xa8] ;  /* 0x0000a80001567983 */ /* 0x002f280000300800 */
[----:B----4-:R1:W-:Y:S04]  /*1dc00*/  STG.E.U16 desc[UR32][R40.64+-0xde], R86 ;  /* 0xffff225628007986 */ /* 0x0103e8000c101520 */
[----:B-1----:R-:W4:Y:S01]  /*1dc10*/  LDL.LU R86, [R1+0xa4] ;  /* 0x0000a40001567983 */ /* 0x002f220000300800 */
[----:B------:R-:W-:-:S02]  /*1dc20*/  LOP3.LUT R3, R38, 0xffff, RZ, 0xc0, !PT ;  /* 0x0000ffff26037812 */ /* 0x000fc400078ec0ff */
[----:B------:R-:W-:Y:S02]  /*1dc30*/  LOP3.LUT R20, R2, 0xff, RZ, 0xc0, !PT ;  /* 0x000000ff02147812 */ /* 0x000fe400078ec0ff */
[----:B------:R-:W-:Y:S02]  /*1dc40*/  SHF.R.U32.HI R19, RZ, 0x18, R2 ;  /* 0x00000018ff137819 */ /* 0x000fe40000011602 */
[----:B------:R-:W-:Y:S02]  /*1dc50*/  LOP3.LUT R2, R38, 0xff, RZ, 0xc0, !PT ;  /* 0x000000ff26027812 */ /* 0x000fe400078ec0ff */
[----:B------:R-:W-:Y:S01]  /*1dc60*/  SHF.R.U32.HI R3, RZ, 0x8, R3 ;  /* 0x00000008ff037819 */ /* 0x000fe20000011603 */
[----:B------:R-:W-:Y:S01]  /*1dc70*/  IMAD.MOV.U32 R39, RZ, RZ, R26 ;  /* 0x000000ffff277224 */ /* 0x000fe200078e001a */
[----:B------:R-:W-:Y:S02]  /*1dc80*/  LOP3.LUT R16, R5, UR40, R24, 0x96, !PT ;  /* 0x0000002805107c12 */ /* 0x000fe4000f8e9618 */
[----:B------:R-:W-:Y:S01]  /*1dc90*/  PRMT R21, R2, 0x5410, R3 ;  /* 0x0000541002157816 */ /* 0x000fe20000000003 */
[----:B------:R-:W1:Y:S01]  /*1dca0*/  LDSM.16.MT88.4 R24, [R217+0x5800] ;  /* 0x00580000d918783b */ /* 0x000e620000004200 */
[----:B------:R-:W-:-:S02]  /*1dcb0*/  LOP3.LUT R2, R6, 0xffff, RZ, 0xc0, !PT ;  /* 0x0000ffff06027812 */ /* 0x000fc400078ec0ff */
[----:B------:R-:W-:Y:S02]  /*1dcc0*/  SHF.R.U32.HI R3, RZ, 0x10, R6 ;  /* 0x00000010ff037819 */ /* 0x000fe40000011606 */
[----:B------:R-:W-:Y:S02]  /*1dcd0*/  LOP3.LUT R7, R6, 0xff, RZ, 0xc0, !PT ;  /* 0x000000ff06077812 */ /* 0x000fe400078ec0ff */
[----:B------:R-:W-:Y:S02]  /*1dce0*/  SHF.R.U32.HI R2, RZ, 0x8, R2 ;  /* 0x00000008ff027819 */ /* 0x000fe40000011602 */
[----:B------:R-:W-:Y:S02]  /*1dcf0*/  SHF.R.U32.HI R6, RZ, 0x18, R6 ;  /* 0x00000018ff067819 */ /* 0x000fe40000011606 */
[----:B------:R-:W-:Y:S02]  /*1dd00*/  LOP3.LUT R3, R3, 0xff, RZ, 0xc0, !PT ;  /* 0x000000ff03037812 */ /* 0x000fe400078ec0ff */
[----:B------:R-:W-:-:S02]  /*1dd10*/  PRMT R2, R7, 0x5410, R2 ;  /* 0x0000541007027816 */ /* 0x000fc40000000002 */
[----:B------:R-:W-:Y:S02]  /*1dd20*/  SHF.R.U32.HI R5, RZ, 0x8, R17 ;  /* 0x00000008ff057819 */ /* 0x000fe40000011611 */
[----:B------:R-:W-:Y:S02]  /*1dd30*/  PRMT R4, R4, 0x5410, R19 ;  /* 0x0000541004047816 */ /* 0x000fe40000000013 */
[----:B------:R-:W-:Y:S02]  /*1dd40*/  PRMT R3, R3, 0x5410, R6 ;  /* 0x0000541003037816 */ /* 0x000fe40000000006 */
[--C-:B------:R-:W-:Y:S02]  /*1dd50*/  HSET2.LE.AND R2, R2, R0.reuse, PT ;  /* 0x0000000002027233 */ /* 0x100fe40003803000 */
[----:B------:R-:W-:Y:S02]  /*1dd60*/  PRMT R5, R20, 0x5410, R5 ;  /* 0x0000541014057816 */ /* 0x000fe40000000005 */
[----:B------:R-:W-:-:S02]  /*1dd70*/  HSET2.LE.AND R3, R3, R0, PT ;  /* 0x0000000003037233 */ /* 0x000fc40003803000 */
[--C-:B------:R-:W-:Y:S02]  /*1dd80*/  HSET2.LE.AND R7, R4, R0.reuse, PT ;  /* 0x0000000004077233 */ /* 0x100fe40003803000 */
[----:B------:R-:W-:Y:S02]  /*1dd90*/  LOP3.LUT R4, R2, R147, RZ, 0xc0, !PT ;  /* 0x0000009302047212 */ /* 0x000fe400078ec0ff */
[--C-:B------:R-:W-:Y:S02]  /*1dda0*/  SHF.R.U32.HI R2, RZ, 0x10, R38.reuse ;  /* 0x00000010ff027819 */ /* 0x100fe40000011626 */
[----:B------:R-:W-:Y:S02]  /*1ddb0*/  HSET2.LE.AND R6, R5, R0, PT ;  /* 0x0000000005067233 */ /* 0x000fe40003803000 */
[----:B------:R-:W-:Y:S02]  /*1ddc0*/  LOP3.LUT R5, R3, R144, RZ, 0xc0, !PT ;  /* 0x0000009003057212 */ /* 0x000fe400078ec0ff */
[----:B------:R-:W-:-:S02]  /*1ddd0*/  SHF.R.U32.HI R3, RZ, 0x18, R38 ;  /* 0x00000018ff037819 */ /* 0x000fc40000011626 */
[----:B------:R-:W-:Y:S01]  /*1dde0*/  LOP3.LUT R2, R2, 0xff, RZ, 0xc0, !PT ;  /* 0x000000ff02027812 */ /* 0x000fe200078ec0ff */
[----:B----4-:R4:W-:Y:S04]  /*1ddf0*/  STG.E.U16 desc[UR32][R46.64+-0xe0], R86 ;  /* 0xffff20562e007986 */ /* 0x0109e8000c101520 */
[----:B----4-:R-:W4:Y:S01]  /*1de00*/  LDL.LU R86, [R1+0xa0] ;  /* 0x0000a00001567983 */ /* 0x010f220000300800 */
[----:B------:R-:W-:Y:S02]  /*1de10*/  PRMT R11, R2, 0x5410, R3 ;  /* 0x00005410020b7816 */ /* 0x000fe40000000003 */
[----:B------:R-:W-:Y:S02]  /*1de20*/  SHF.R.U32.HI R8, RZ, 0x8, R8 ;  /* 0x00000008ff087819 */ /* 0x000fe40000011608 */
[----:B------:R-:W-:-:S02]  /*1de30*/  HSET2.LE.AND R2, R21, R0, PT ;  /* 0x0000000015027233 */ /* 0x000fc40003803000 */
[----:B------:R-:W-:Y:S01]  /*1de40*/  PRMT R13, R22, 0x5410, R8 ;  /* 0x00005410160d7816 */ /* 0x000fe20000000008 */
[----:B------:R-:W-:Y:S01]  /*1de50*/  IMAD.MOV.U32 R81, RZ, RZ, R141 ;  /* 0x000000ffff517224 */ /* 0x000fe200078e008d */
[--C-:B------:R-:W-:Y:S02]  /*1de60*/  HSET2.LE.AND R3, R93, R0.reuse, PT ;  /* 0x000000005d037233 */ /* 0x100fe40003803000 */
[----:B------:R-:W-:Y:S02]  /*1de70*/  LOP3.LUT R8, R2, R140, RZ, 0xc0, !PT ;  /* 0x0000008c02087212 */ /* 0x000fe400078ec0ff */
[----:B------:R-:W-:Y:S02]  /*1de80*/  LOP3.LUT R9, R23, 0xff, RZ, 0xc0, !PT ;  /* 0x000000ff17097812 */ /* 0x000fe400078ec0ff */
[----:B------:R-:W-:Y:S02]  /*1de90*/  HSET2.LE.AND R2, R11, R0, PT ;  /* 0x000000000b027233 */ /* 0x000fe40003803000 */
[----:B------:R-:W-:-:S02]  /*1dea0*/  LOP3.LUT R6, R6, R146, RZ, 0xc0, !PT ;  /* 0x0000009206067212 */ /* 0x000fc400078ec0ff */
[----:B------:R-:W-:Y:S02]  /*1deb0*/  LOP3.LUT R7, R7, R145, RZ, 0xc0, !PT ;  /* 0x0000009107077212 */ /* 0x000fe400078ec0ff */
[----:B------:R-:W-:Y:S01]  /*1dec0*/  LOP3.LUT R10, R3, R153, RZ, 0xc0, !PT ;  /* 0x00000099030a7212 */ /* 0x000fe200078ec0ff */
[----:B------:R-:W-:Y:S01]  /*1ded0*/  IMAD.MOV.U32 R143, RZ, RZ, R165 ;  /* 0x000000ffff8f7224 */ /* 0x000fe200078e00a5 */
[----:B------:R-:W-:Y:S01]  /*1dee0*/  PRMT R12, R9, 0x5410, R37 ;  /* 0x00005410090c7816 */ /* 0x000fe20000000025 */
[----:B------:R-:W-:Y:S01]  /*1def0*/  IMAD.MOV.U32 R140, RZ, RZ, R205 ;  /* 0x000000ffff8c7224 */ /* 0x000fe200078e00cd */
[----:B------:R-:W-:Y:S01]  /*1df00*/  LOP3.LUT R9, R2, R81, RZ, 0xc0, !PT ;  /* 0x0000005102097212 */ /* 0x000fe200078ec0ff */
[----:B------:R-:W-:Y:S01]  /*1df10*/  IMAD.MOV.U32 R141, RZ, RZ, R167 ;  /* 0x000000ffff8d7224 */ /* 0x000fe200078e00a7 */
[----:B------:R-:W-:Y:S01]  /*1df20*/  LOP3.LUT R3, R36, 0xffff, RZ, 0xc0, !PT ;  /* 0x0000ffff24037812 */ /* 0x000fe200078ec0ff */
[----:B------:R-:W-:Y:S01]  /*1df30*/  IMAD.MOV.U32 R142, RZ, RZ, R166 ;  /* 0x000000ffff8e7224 */ /* 0x000fe200078e00a6 */
[----:B------:R-:W-:Y:S01]  /*1df40*/  LOP3.LUT R2, R16, 0xffff, RZ, 0xc0, !PT ;  /* 0x0000ffff10027812 */ /* 0x000fe200078ec0ff */
[C---:B-1----:R-:W-:Y:S01]  /*1df50*/  HMMA.16816.F32 R60, R4.reuse, R24, R60 ;  /* 0x00000018043c723c */ /* 0x042fe2000000183c */
[----:B------:R-:W-:Y:S01]  /*1df60*/  SHF.R.U32.HI R3, RZ, 0x8, R3 ;  /* 0x00000008ff037819 */ /* 0x000fe20000011603 */
[----:B------:R-:W-:Y:S01]  /*1df70*/  IMAD.MOV.U32 R19, RZ, RZ, R163 ;  /* 0x000000ffff137224 */ /* 0x000fe200078e00a3 */
[----:B------:R-:W-:Y:S01]  /*1df80*/  SHF.R.U32.HI R2, RZ, 0x8, R2 ;  /* 0x00000008ff027819 */ /* 0x000fe20000011602 */
[----:B------:R-:W-:Y:S01]  /*1df90*/  IMAD.MOV.U32 R80, RZ, RZ, R39 ;  /* 0x000000ffff507224 */ /* 0x000fe200078e0027 */
[----:B------:R-:W-:Y:S01]  /*1dfa0*/  LDSM.16.MT88.4 R20, [R218+0x5c00] ;  /* 0x005c0000da14783b */ /* 0x000fe20000004200 */
[C---:B------:R-:W-:Y:S06]  /*1dfb0*/  HMMA.16816.F32 R56, R4.reuse, R26, R56 ;  /* 0x0000001a0438723c */ /* 0x040fec0000001838 */
[C---:B------:R-:W-:Y:S06]  /*1dfc0*/  HMMA.16816.F32 R52, R4.reuse, R28, R52 ;  /* 0x0000001c0434723c */ /* 0x040fec0000001834 */
[----:B------:R-:W-:Y:S07]  /*1dfd0*/  HMMA.16816.F32 R32, R4, R30, R72 ;  /* 0x0000001e0420723c */ /* 0x000fee0000001848 */
[----:B------:R-:W-:-:S02]  /*1dfe0*/  LOP3.LUT R6, R36, 0xff, RZ, 0xc0, !PT ;  /* 0x000000ff24067812 */ /* 0x000fc400078ec0ff */
[----:B------:R-:W-:Y:S02]  /*1dff0*/  LOP3.LUT R5, R16, 0xff, RZ, 0xc0, !PT ;  /* 0x000000ff10057812 */ /* 0x000fe400078ec0ff */
[----:B------:R-:W-:Y:S02]  /*1e000*/  SHF.R.U32.HI R4, RZ, 0x10, R16 ;  /* 0x00000010ff047819 */ /* 0x000fe40000011610 */
[----:B------:R-:W-:Y:S02]  /*1e010*/  PRMT R6, R6, 0x5410, R3 ;  /* 0x0000541006067816 */ /* 0x000fe40000000003 */
[----:B------:R-:W-:Y:S02]  /*1e020*/  PRMT R3, R5, 0x5410, R2 ;  /* 0x0000541005037816 */ /* 0x000fe40000000002 */
[----:B------:R-:W-:Y:S02]  /*1e030*/  SHF.R.U32.HI R7, RZ, 0x18, R16 ;  /* 0x00000018ff077819 */ /* 0x000fe40000011610 */
[----:B------:R-:W-:Y:S01]  /*1e040*/  LOP3.LUT R4, R4, 0xff, RZ, 0xc0, !PT ;  /* 0x000000ff04047812 */ /* 0x000fe200078ec0ff */
[----:B------:R-:W-:Y:S01]  /*1e050*/  IMAD.MOV.U32 R5, RZ, RZ, R124 ;  /* 0x000000ffff057224 */ /* 0x000fe200078e007c */
[----:B------:R-:W-:-:S02]  /*1e060*/  HSET2.LE.AND R2, R12, R0, PT ;  /* 0x000000000c027233 */ /* 0x000fc40003803000 */
[--C-:B------:R-:W-:Y:S02]  /*1e070*/  HSET2.LE.AND R3, R3, R0.reuse, PT ;  /* 0x0000000003037233 */ /* 0x100fe40003803000 */
[----:B------:R-:W-:Y:S01]  /*1e080*/  PRMT R4, R4, 0x5410, R7 ;  /* 0x0000541004047816 */ /* 0x000fe20000000007 */
[----:B------:R-:W-:Y:S01]  /*1e090*/  IMAD.MOV.U32 R49, RZ, RZ, R143 ;  /* 0x000000ffff317224 */ /* 0x000fe200078e008f */
[----:B------:R-:W-:Y:S01]  /*1e0a0*/  LOP3.LUT R143, R2, R5, RZ, 0xc0, !PT ;  /* 0x00000005028f7212 */ /* 0x000fe200078ec0ff */
[----:B------:R-:W-:Y:S01]  /*1e0b0*/  IMAD.MOV.U32 R147, RZ, RZ, R140 ;  /* 0x000000ffff937224 */ /* 0x000fe200078e008c */
[----:B------:R-:W-:Y:S02]  /*1e0c0*/  SHF.R.U32.HI R5, RZ, 0x10, R36 ;  /* 0x00000010ff057819 */ /* 0x000fe40000011624 */
[----:B------:R-:W-:Y:S02]  /*1e0d0*/  LOP3.LUT R140, R3, R149, RZ, 0xc0, !PT ;  /* 0x00000095038c7212 */ /* 0x000fe400078ec0ff */
[----:B------:R-:W-:-:S02]  /*1e0e0*/  HSET2.LE.AND R2, R4, R0, PT ;  /* 0x0000000004027233 */ /* 0x000fc40003803000 */
[--C-:B------:R-:W-:Y:S01]  /*1e0f0*/  HSET2.LE.AND R3, R13, R0.reuse, PT ;  /* 0x000000000d037233 */ /* 0x100fe20003803000 */
[----:B------:R-:W-:Y:S01]  /*1e100*/  IMAD.MOV.U32 R48, RZ, RZ, R141 ;  /* 0x000000ffff307224 */ /* 0x000fe200078e008d */
[----:B------:R-:W-:Y:S02]  /*1e110*/  SHF.R.U32.HI R4, RZ, 0x18, R36 ;  /* 0x00000018ff047819 */ /* 0x000fe40000011624 */
[----:B------:R-:W-:Y:S01]  /*1e120*/  LOP3.LUT R5, R5, 0xff, RZ, 0xc0, !PT ;  /* 0x000000ff05057812 */ /* 0x000fe200078ec0ff */
[----:B------:R-:W-:Y:S01]  /*1e130*/  IMAD.MOV.U32 R144, RZ, RZ, R142 ;  /* 0x000000ffff907224 */ /* 0x000fe200078e008e */
[----:B------:R-:W-:Y:S02]  /*1e140*/  LOP3.LUT R141, R2, R148, RZ, 0xc0, !PT ;  /* 0x00000094028d7212 */ /* 0x000fe400078ec0ff */
[----:B------:R-:W-:Y:S02]  /*1e150*/  LOP3.LUT R142, R3, R150, RZ, 0xc0, !PT ;  /* 0x00000096038e7212 */ /* 0x000fe400078ec0ff */
[----:B------:R-:W-:-:S02]  /*1e160*/  HSET2.LE.AND R2, R6, R0, PT ;  /* 0x0000000006027233 */ /* 0x000fc40003803000 */
[----:B------:R-:W-:Y:S02]  /*1e170*/  PRMT R3, R5, 0x5410, R4 ;  /* 0x0000541005037816 */ /* 0x000fe40000000004 */
[--C-:B------:R-:W-:Y:S02]  /*1e180*/  HSET2.LE.AND R11, R92, R0.reuse, PT ;  /* 0x000000005c0b7233 */ /* 0x100fe40003803000 */
[----:B------:R-:W-:Y:S02]  /*1e190*/  LOP3.LUT R152, R2, R156, RZ, 0xc0, !PT ;  /* 0x0000009c02987212 */ /* 0x000fe400078ec0ff */
[--C-:B------:R-:W-:Y:S02]  /*1e1a0*/  HSET2.LE.AND R3, R3, R0.reuse, PT ;  /* 0x0000000003037233 */ /* 0x100fe40003803000 */
[--C-:B------:R-:W-:Y:S01]  /*1e1b0*/  HSET2.LE.AND R2, R14, R0.reuse, PT ;  /* 0x000000000e027233 */ /* 0x100fe20003803000 */
[----:B------:R-:W-:Y:S01]  /*1e1c0*/  IMAD.MOV.U32 R146, RZ, RZ, R157 ;  /* 0x000000ffff927224 */ /* 0x000fe200078e009d */
[----:B------:R-:W-:Y:S01]  /*1e1d0*/  HSET2.LE.AND R0, R15, R0, PT ;  /* 0x000000000f007233 */ /* 0x000fe20003803000 */
[----:B------:R-:W-:-:S02]  /*1e1e0*/  IMAD.MOV.U32 R17, RZ, RZ, R162 ;  /* 0x000000ffff117224 */ /* 0x000fc400078e00a2 */
[----:B------:R-:W-:Y:S01]  /*1e1f0*/  IMAD.MOV.U32 R81, RZ, RZ, R161 ;  /* 0x000000ffff517224 */ /* 0x000fe200078e00a1 */
[----:B------:R-:W-:Y:S01]  /*1e200*/  LOP3.LUT R154, R2, R154, RZ, 0xc0, !PT ;  /* 0x0000009a029a7212 */ /* 0x000fe200078ec0ff */
[----:B------:R-:W-:Y:S01]  /*1e210*/  IMAD.MOV.U32 R82, RZ, RZ, R135 ;  /* 0x000000ffff527224 */ /* 0x000fe200078e0087 */
[----:B------:R-:W-:Y:S01]  /*1e220*/  LOP3.LUT R155, R0, R155, RZ, 0xc0, !PT ;  /* 0x0000009b009b7212 */ /* 0x000fe200078ec0ff */
[----:B------:R-:W-:Y:S02]  /*1e230*/  IMAD.MOV.U32 R39, RZ, RZ, R160 ;  /* 0x000000ffff277224 */ /* 0x000fe400078e00a0 */
[----:B------:R-:W-:Y:S01]  /*1e240*/  FADD.FTZ R2, R18, R19 ;  /* 0x0000001312027221 */ /* 0x000fe20000010000 */
[----:B------:R-:W-:Y:S01]  /*1e250*/  LOP3.LUT R153, R3, R146, RZ, 0xc0, !PT ;  /* 0x0000009203997212 */ /* 0x000fe200078ec0ff */
        /* <DEDUP_REMOVED lines=13> */
[----:B------:R-:W-:Y:S01]  /*1e330*/  FADD.FTZ R0, R130, R0 ;  /* 0x0000000082007221 */ /* 0x000fe20000010000 */
[----:B------:R-:W-:Y:S01]  /*1e340*/  IMAD.MOV.U32 R139, RZ, RZ, R164 ;  /* 0x000000ffff8b7224 */ /* 0x000fe200078e00a4 */
[----:B------:R-:W3:Y:S01]  /*1e350*/  LDL.LU R247, [R1+0x50] ;  /* 0x0000500001f77983 */ /* 0x000ee20000300800 */
[----:B------:R-:W-:Y:S01]  /*1e360*/  FADD.FTZ R4, R204, R5 ;  /* 0x00000005cc047221 */ /* 0x000fe20000010000 */
[----:B------:R-:W-:Y:S01]  /*1e370*/  FADD.FTZ R3, R205, R3 ;  /* 0x00000003cd037221 */ /* 0x000fe20000010000 */
[----:B------:R-:W-:Y:S01]  /*1e380*/  FADD.FTZ R2, R138, R2 ;  /* 0x000000028a027221 */ /* 0x000fe20000010000 */
[----:B------:R-:W2:Y:S01]  /*1e390*/  LDL.LU R242, [R1+0x48] ;  /* 0x0000480001f27983 */ /* 0x000ea20000300800 */
[----:B------:R-:W-:Y:S01]  /*1e3a0*/  FADD.FTZ R0, R131, R0 ;  /* 0x0000000083007221 */ /* 0x000fe20000010000 */
[----:B------:R-:W-:-:S02]  /*1e3b0*/  FADD.FTZ R4, R139, R4 ;  /* 0x000000048b047221 */ /* 0x000fc40000010000 */
[----:B------:R-:W2:Y:S01]  /*1e3c0*/  LDL.LU R241, [R1+0x10] ;  /* 0x0000100001f17983 */ /* 0x000ea20000300800 */
        /* <DEDUP_REMOVED lines=10> */
[----:B------:R-:W1:Y:S04]  /*1e470*/  LDSM.16.MT88.4 R164, [R217+0x5c00] ;  /* 0x005c0000d9a4783b */ /* 0x000e680000004200 */
[----:B----4-:R-:W-:Y:S04]  /*1e480*/  STG.E.U16 desc[UR32][R46.64+-0xde], R86 ;  /* 0xffff22562e007986 */ /* 0x010fe8000c101520 */
        /* <DEDUP_REMOVED lines=21> */
[----:B----4-:R-:W4:Y:S04]  /*1e5e0*/  LDL.LU R237, [R1+0xc] ;  /* 0x00000c0001ed7983 */ /* 0x010f280000300800 */
        /* <DEDUP_REMOVED lines=11> */
[----:B------:R-:W-:Y:S04]  /*1e6a0*/  STG.E.U16 desc[UR32][R40.64+-0xae], R88 ;  /* 0xffff525828007986 */ /* 0x000fe8000c101520 */
[----:B------:R-:W-:Y:S04]  /*1e6b0*/  STG.E.U16 desc[UR32][R46.64+-0xb0], R90 ;  /* 0xffff505a2e007986 */ /* 0x000fe8000c101520 */
[----:B------:R-:W-:Y:S04]  /*1e6c0*/  STG.E.U16 desc[UR32][R46.64+-0xae], R91 ;  /* 0xffff525b2e007986 */ /* 0x000fe8000c101520 */
[----:B------:R-:W-:Y:S04]  /*1e6d0*/  STG.E.U16 desc[UR32][R44.64+-0xb0], R179 ;  /* 0xffff50b32c007986 */ /* 0x000fe8000c101520 */
[----:B------:R-:W-:Y:S04]  /*1e6e0*/  STG.E.U16 desc[UR32][R44.64+-0xae], R174 ;  /* 0xffff52ae2c007986 */ /* 0x000fe8000c101520 */
[----:B------:R-:W-:Y:S04]  /*1e6f0*/  STG.E.U16 desc[UR32][R42.64+-0xb0], R178 ;  /* 0xffff50b22a007986 */ /* 0x000fe8000c101520 */
[----:B------:R-:W-:Y:S04]  /*1e700*/  STG.E.U16 desc[UR32][R42.64+-0xae], R175 ;  /* 0xffff52af2a007986 */ /* 0x000fe8000c101520 */
[----:B---3--:R-:W-:Y:S04]  /*1e710*/  STG.E.U16 desc[UR32][R40.64+-0xa0], R247 ;  /* 0xffff60f728007986 */ /* 0x008fe8000c101520 */
[----:B--2---:R-:W-:Y:S04]  /*1e720*/  STG.E.U16 desc[UR32][R40.64+-0x9e], R242 ;  /* 0xffff62f228007986 */ /* 0x004fe8000c101520 */
[----:B------:R-:W-:Y:S01]  /*1e730*/  STG.E.U16 desc[UR32][R46.64+-0xa0], R241 ;  /* 0xffff60f12e007986 */ /* 0x000fe2000c101520 */
        /* <DEDUP_REMOVED lines=8> */
[----:B------:R-:W-:Y:S01]  /*1e7c0*/  IADD3 R5, P1, R40, -0x200, RZ ;  /* 0xfffffe0028057810 */ /* 0x000fe20007f3e0ff */
[----:B------:R-:W-:Y:S01]  /*1e7d0*/  FADD.FTZ R3, R224, R3 ;  /* 0x00000003e0037221 */ /* 0x000fe20000010000 */
[----:B------:R-:W-:Y:S01]  /*1e7e0*/  FADD.FTZ R2, R223, R2 ;  /* 0x00000002df027221 */ /* 0x000fe20000010000 */
[----:B------:R-:W-:Y:S01]  /*1e7f0*/  FADD.FTZ R0, R222, R0 ;  /* 0x00000000de007221 */ /* 0x000fe20000010000 */
[----:B------:R-:W-:Y:S01]  /*1e800*/  HMMA.16816.F32 R168, R8, R24, R168 ;  /* 0x0000001808a8723c */ /* 0x000fe200000018a8 */
[----:B------:R-:W-:Y:S01]  /*1e810*/  FADD.FTZ R4, R221, R4 ;  /* 0x00000004dd047221 */ /* 0x000fe20000010000 */
[----:B------:R-:W-:-:S04]  /*1e820*/  FADD.FTZ R3, R220, R3 ;  /* 0x00000003dc037221 */ /* 0x000fc80000010000 */
[C---:B------:R-:W-:Y:S06]  /*1e830*/  HMMA.16816.F32 R24, R8.reuse, R26, R76 ;  /* 0x0000001a0818723c */ /* 0x040fec000000184c */
[C---:B------:R-:W-:Y:S06]  /*1e840*/  HMMA.16816.F32 R160, R8.reuse, R28, R68 ;  /* 0x0000001c08a0723c */ /* 0x040fec0000001844 */
[----:B------:R-:W-:Y:S01]  /*1e850*/  HMMA.16816.F32 R8, R8, R30, R64 ;  /* 0x0000001e0808723c */ /* 0x000fe20000001840 */
[----:B------:R-:W-:Y:S01]  /*1e860*/  IMAD.MOV.U32 R93, RZ, RZ, R144 ;  /* 0x000000ffff5d7224 */ /* 0x000fe200078e0090 */
[----:B------:R-:W-:Y:S01]  /*1e870*/  @UP0 UIADD3 UR7, UR31, -0x3, URZ ;  /* 0xfffffffd1f070890 */ /* 0x000fe2000fffe03f */
[----:B------:R-:W-:-:S03]  /*1e880*/  UMOV UR5, UR6 ;  /* 0x0000000600057c82 */ /* 0x000fc60008000000 */
[----:B-1----:R-:W-:Y:S01]  /*1e890*/  HMMA.16816.F32 R156, R140, R164, R60 ;  /* 0x000000a48c9c723c */ /* 0x002fe2000000183c */
[----:B------:R-:W-:-:S05]  /*1e8a0*/  IMAD.MOV.U32 R135, RZ, RZ, R93 ;  /* 0x000000ffff877224 */ /* 0x000fca00078e005d */
[----:B------:R-:W-:Y:S01]  /*1e8b0*/  HMMA.16816.F32 R148, R140, R166, R56 ;  /* 0x000000a68c94723c */ /* 0x000fe20000001838 */
[----:B------:R-:W-:-:S05]  /*1e8c0*/  IMAD.MOV.U32 R133, RZ, RZ, R207 ;  /* 0x000000ffff857224 */ /* 0x000fca00078e00cf */
[----:B------:R-:W-:Y:S01]  /*1e8d0*/  HMMA.16816.F32 R168, R152, R164, R168 ;  /* 0x000000a498a8723c */ /* 0x000fe200000018a8 */
[----:B------:R-:W-:-:S05]  /*1e8e0*/  IMAD.MOV.U32 R134, RZ, RZ, R231 ;  /* 0x000000ffff867224 */ /* 0x000fca00078e00e7 */
[----:B------:R-:W-:Y:S01]  /*1e8f0*/  HMMA.16816.F32 R144, R140, R20, R52 ;  /* 0x000000148c90723c */ /* 0x000fe20000001834 */
[----:B------:R-:W-:-:S05]  /*1e900*/  @P0 IMAD.MOV.U32 R135, RZ, RZ, R93 ;  /* 0x000000ffff870224 */ /* 0x000fca00078e005d */
[----:B------:R-:W-:Y:S01]  /*1e910*/  HMMA.16816.F32 R164, R152, R166, R24 ;  /* 0x000000a698a4723c */ /* 0x000fe20000001818 */
[----:B------:R-:W-:-:S05]  /*1e920*/  @P0 IMAD.MOV.U32 R133, RZ, RZ, R207 ;  /* 0x000000ffff850224 */ /* 0x000fca00078e00cf */
[----:B------:R-:W-:Y:S01]  /*1e930*/  HMMA.16816.F32 R160, R152, R20, R160 ;  /* 0x0000001498a0723c */ /* 0x000fe200000018a0 */
[----:B------:R-:W-:-:S05]  /*1e940*/  @P0 IMAD.MOV.U32 R134, RZ, RZ, R231 ;  /* 0x000000ffff860224 */ /* 0x000fca00078e00e7 */
[-C--:B------:R-:W-:Y:S06]  /*1e950*/  HMMA.16816.F32 R140, R140, R22.reuse, R32 ;  /* 0x000000168c8c723c */ /* 0x080fec0000001820 */
[----:B------:R-:W-:Y:S01]  /*1e960*/  HMMA.16816.F32 R152, R152, R22, R8 ;  /* 0x000000169898723c */ /* 0x000fe20000001808 */
[----:B----4-:R-:W-:Y:S04]  /*1e970*/  STG.E.U16 desc[UR32][R46.64+-0x9e], R237 ;  /* 0xffff62ed2e007986 */ /* 0x010fe8000c101520 */
        /* <DEDUP_REMOVED lines=40> */
[----:B-1----:R4:W5:Y:S04]  /*1ec00*/  LDL.LU R239, [R1+0x374] ;  /* 0x0003740001ef7983 */ /* 0x0029680000300800 */
        /* <DEDUP_REMOVED lines=22> */
[----:B------:R4:W5:Y:S01]  /*1ed70*/  LDL.LU R224, [R1+0x358] ;  /* 0x0003580001e07983 */ /* 0x0009620000300800 */
[----:B--2---:R-:W-:-:S03]  /*1ed80*/  FADD.FTZ R245, R216, R0 ;  /* 0x00000000d8f57221 */ /* 0x004fc60000010000 */
[----:B------:R4:W-:Y:S04]  /*1ed90*/  STG.E.U16 desc[UR32][R44.64+-0x30], R105 ;  /* 0xffffd0692c007986 */ /* 0x0009e8000c101520 */
[----:B------:R4:W-:Y:S04]  /*1eda0*/  STG.E.U16 desc[UR32][R44.64+-0x2e], R104 ;  /* 0xffffd2682c007986 */ /* 0x0009e8000c101520 */
[----:B------:R4:W5:Y:S01]  /*1edb0*/  LDL.LU R223, [R1+0x354] ;  /* 0x0003540001df7983 */ /* 0x0009620000300800 */
[----:B------:R-:W-:-:S03]  /*1edc0*/  IADD3.X R0, R41, -0x1, RZ, P1, !PT ;  /* 0xffffffff29007810 */ /* 0x000fc60000ffe4ff */
[----:B------:R4:W-:Y:S04]  /*1edd0*/  STG.E.U16 desc[UR32][R42.64+-0x30], R103 ;  /* 0xffffd0672a007986 */ /* 0x0009e8000c101520 */
[----:B------:R4:W-:Y:S04]  /*1ede0*/  STG.E.U16 desc[UR32][R42.64+-0x2e], R102 ;  /* 0xffffd2662a007986 */ /* 0x0009e8000c101520 */
[----:B------:R4:W5:Y:S01]  /*1edf0*/  LDL.LU R222, [R1+0x350] ;  /* 0x0003500001de7983 */ /* 0x0009620000300800 */
[----:B---3--:R-:W-:-:S03]  /*1ee00*/  FADD.FTZ R244, R219, R2 ;  /* 0x00000002dbf47221 */ /* 0x008fc60000010000 */
[----:B------:R4:W-:Y:S04]  /*1ee10*/  STG.E.U16 desc[UR32][R40.64+-0x20], R198 ;  /* 0xffffe0c628007986 */ /* 0x0009e8000c101520 */
[----:B------:R4:W-:Y:S04]  /*1ee20*/  STG.E.U16 desc[UR32][R40.64+-0x1e], R197 ;  /* 0xffffe2c528007986 */ /* 0x0009e8000c101520 */
[----:B------:R4:W-:Y:S04]  /*1ee30*/  STL [R1+0x2c], R5 ;  /* 0x00002c0501007387 */ /* 0x0009e80000100800 */
        /* <DEDUP_REMOVED lines=20> */
[----:B------:R4:W-:Y:S01]  /*1ef80*/  STL [R1+0x28], R0 ;  /* 0x0000280001007387 */ /* 0x0009e20000100800 */
[----:B------:R-:W-:Y:S05]  /*1ef90*/  @P0 BRA `(.L_x_462) ;  /* 0x0000000000040947 */ /* 0x000fea0003800000 */
.L_x_458:
[----:B------:R-:W-:-:S12]  /*1efa0*/  UIADD3 UR7, UR5, -0x1, URZ ;  /* 0xffffffff05077890 */ /* 0x000fd8000fffe03f */
.L_x_462:
[----:B------:R-:W-:-:S13]  /*1efb0*/  ISETP.LE.AND P0, PT, RZ, UR7, PT ;  /* 0x00000007ff007c0c */ /* 0x000fda000bf03270 */
[----:B------:R-:W-:Y:S05]  /*1efc0*/  @!P0 BRA `(.L_x_463) ;  /* 0x000000c000848947 */ /* 0x000fea0003800000 */
[----:B----4-:R-:W2:Y:S01]  /*1efd0*/  LDL.LU R0, [R1+0x2a4] ;  /* 0x0002a40001007983 */ /* 0x010ea20000300800 */
[----:B------:R-:W-:-:S03]  /*1efe0*/  ULDC UR4, c[0x0][0x2d0] ;  /* 0x0000b40000047ab9 */ /* 0x000fc60000000800 */
[----:B------:R-:W3:Y:S04]  /*1eff0*/  LDL.LU R4, [R1+0x2a0] ;  /* 0x0002a00001047983 */ /* 0x000ee80000300800 */
[----:B------:R-:W4:Y:S01]  /*1f000*/  LDL.LU R5, [R1+0x334] ;  /* 0x0003340001057983 */ /* 0x000f220000300800 */
[----:B-----5:R-:W-:Y:S01]  /*1f010*/  ISETP.GE.AND P0, PT, R238, UR4, PT ;  /* 0x00000004ee007c0c */ /* 0x020fe2000bf06270 */
[----:B------:R-:W-:Y:S01]  /*1f020*/  UIMAD UR44, UR50, 0x38, UR41 ;  /* 0x00000038322c78a4 */ /* 0x000fe2000f8e0229 */
[----:B------:R-:W-:Y:S01]  /*1f030*/  IMAD.MOV.U32 R137, RZ, RZ, R135 ;  /* 0x000000ffff897224 */ /* 0x000fe200078e0087 */
[----:B------:R-:W1:Y:S01]  /*1f040*/  S2R R2, SR_TID.X ;  /* 0x0000000000027919 */ /* 0x000e620000002100 */
[----:B------:R-:W-:Y:S01]  /*1f050*/  USHF.R.S32.HI UR4, URZ, 0x1f, UR46 ;  /* 0x0000001f3f047899 */ /* 0x000fe2000801142e */
[----:B------:R-:W-:Y:S01]  /*1f060*/  IMAD.MOV.U32 R132, RZ, RZ, R136 ;  /* 0x000000ffff847224 */ /* 0x000fe200078e0088 */
[----:B------:R-:W-:Y:S01]  /*1f070*/  UIADD3 UR44, UR44, 0x1, URZ ;  /* 0x000000012c2c7890 */ /* 0x000fe2000fffe03f */
[----:B------:R-:W-:Y:S01]  /*1f080*/  MOV R3, R133 ;  /* 0x0000008500037202 */ /* 0x000fe20000000f00 */
[----:B------:R-:W-:-:S02]  /*1f090*/  USHF.L.U64.HI UR5, UR8, 0x6, UR9 ;  /* 0x0000000608057899 */ /* 0x000fc40008010209 */
[----:B------:R-:W-:Y:S02]  /*1f0a0*/  USHF.L.U32 UR6, UR8, 0x6, URZ ;  /* 0x0000000608067899 */ /* 0x000fe4000800063f */
[----:B------:R-:W-:Y:S01]  /*1f0b0*/  UIMAD.WIDE.U32 UR38, UR8, 0x60, URZ ;  /* 0x00000060082678a5 */ /* 0x000fe2000f8e003f */
[----:B------:R-:W1:Y:S01]  /*1f0c0*/  @!P0 LDC.64 R6, c[0x0][0x220] ;  /* 0x00008800ff068b82 */ /* 0x000e620000000a00 */
[----:B------:R-:W-:Y:S02]  /*1f0d0*/  UIMAD UR37, UR9, 0x60, URZ ;  /* 0x00000060092578a4 */ /* 0x000fe4000f8e023f */
[----:B------:R-:W-:Y:S02]  /*1f0e0*/  USHF.L.U64.HI UR8, UR10, 0x6, UR11 ;  /* 0x000000060a087899 */ /* 0x000fe4000801020b */
[----:B------:R-:W-:Y:S02]  /*1f0f0*/  USHF.L.U32 UR9, UR10, 0x6, URZ ;  /* 0x000000060a097899 */ /* 0x000fe4000800063f */
[----:B------:R-:W-:Y:S01]  /*1f100*/  UIMAD.WIDE.U32 UR48, UR10, 0x60, URZ ;  /* 0x000000600a3078a5 */ /* 0x000fe2000f8e003f */
[----:B------:R-:W1:Y:S01]  /*1f110*/  @!P0 LDC.64 R10, c[0x0][0x220] ;  /* 0x00008800ff0a8b82 */ /* 0x000e620000000a00 */
[----:B------:R-:W-:-:S02]  /*1f120*/  USHF.L.U32 UR47, UR46, 0x1, URZ ;  /* 0x000000012e2f7899 */ /* 0x000fc4000800063f */
[----:B------:R-:W-:Y:S02]  /*1f130*/  USHF.R.S32.HI UR10, URZ, 0x1f, UR50 ;  /* 0x0000001f3f0a7899 */ /* 0x000fe40008011432 */
[----:B------:R-:W-:Y:S02]  /*1f140*/  USHF.L.U64.HI UR46, UR46, 0x1, UR4 ;  /* 0x000000012e2e7899 */ /* 0x000fe40008010204 */
[----:B------:R-:W-:Y:S01]  /*1f150*/  USHF.R.S32.HI UR4, URZ, 0x1f, UR44 ;  /* 0x0000001f3f047899 */ /* 0x000fe2000801142c */
[----:B------:R-:W1:Y:S01]  /*1f160*/  @!P0 LDC.64 R8, c[0x0][0x220] ;  /* 0x00008800ff088b82 */ /* 0x000e620000000a00 */
[----:B------:R-:W-:Y:S02]  /*1f170*/  UIMAD UR40, UR11, 0x60, URZ ;  /* 0x000000600b2878a4 */ /* 0x000fe4000f8e023f */
[----:B------:R-:W-:Y:S02]  /*1f180*/  USHF.R.S32.HI UR11, URZ, 0x1f, UR41 ;  /* 0x0000001f3f0b7899 */ /* 0x000fe40008011429 */
[----:B------:R-:W-:-:S02]  /*1f190*/  UIMAD.WIDE.U32 UR50, UR50, 0x70, URZ ;  /* 0x00000070323278a5 */ /* 0x000fc4000f8e003f */
[----:B------:R-:W-:Y:S01]  /*1f1a0*/  UIMAD UR10, UR10, 0x70, URZ ;  /* 0x000000700a0a78a4 */ /* 0x000fe2000f8e023f */
[----:B-1----:R1:W-:Y:S01]  /*1f1b0*/  @!P0 STL.64 [R1+0x310], R6 ;  /* 0x0003100601008387 */ /* 0x0023e20000100a00 */
[----:B------:R-:W-:Y:S02]  /*1f1c0*/  USHF.L.U32 UR45, UR44, 0x1, URZ ;  /* 0x000000012c2d7899 */ /* 0x000fe4000800063f */
[----:B------:R-:W-:Y:S02]  /*1f1d0*/  USHF.L.U32 UR42, UR41, 0x1, URZ ;  /* 0x00000001292a7899 */ /* 0x000fe4000800063f */
[----:B------:R-:W-:Y:S02]  /*1f1e0*/  USHF.L.U64.HI UR44, UR44, 0x1, UR4 ;  /* 0x000000012c2c7899 */ /* 0x000fe40008010204 */
[----:B------:R-:W-:Y:S01]  /*1f1f0*/  UIADD3 UR37, UR37, UR39, URZ ;  /* 0x0000002725257290 */ /* 0x000fe2000fffe03f */
[----:B------:R-:W-:Y:S01]  /*1f200*/  @!P0 STL.64 [R1+0x308], R10 ;  /* 0x0003080a01008387 */ /* 0x000fe20000100a00 */
[----:B------:R-:W-:-:S02]  /*1f210*/  UIADD3 UR40, UR40, UR49, URZ ;  /* 0x0000003128287290 */ /* 0x000fc4000fffe03f */
[----:B------:R-:W-:Y:S02]  /*1f220*/  USHF.L.U64.HI UR41, UR41, 0x1, UR11 ;  /* 0x0000000129297899 */ /* 0x000fe4000801020b */
[----:B------:R-:W-:Y:S01]  /*1f230*/  UIADD3 UR43, UR51, UR10, URZ ;  /* 0x0000000a332b7290 */ /* 0x000fe2000fffe03f */
[----:B------:R-:W-:Y:S01]  /*1f240*/  ULDC UR4, c[0x0][0x2ec] ;  /* 0x0000bb0000047ab9 */ /* 0x000fe20000000800 */
[----:B------:R1:W-:Y:S02]  /*1f250*/  @!P0 STL.64 [R1+0x300], R8 ;  /* 0x0003000801008387 */ /* 0x0003e40000100a00 */
[----:B-1----:R-:W-:-:S04]  /*1f260*/  SHF.R.S32.HI R6, RZ, 0x1f, R2 ;  /* 0x0000001fff067819 */ /* 0x002fc80000011402 */
[----:B------:R-:W-:Y:S02]  /*1f270*/  LEA.HI R6, R6, R2, RZ, 0x5 ;  /* 0x0000000206067211 */ /* 0x000fe400078f28ff */
[----:B------:R-:W-:Y:S02]  /*1f280*/  MOV R2, UR29 ;  /* 0x0000001d00027c02 */ /* 0x000fe40008000f00 */
[----:B------:R-:W-:-:S05]  /*1f290*/  SHF.R.S32.HI R6, RZ, 0x5, R6 ;  /* 0x00000005ff067819 */ /* 0x000fca0000011406 */
[----:B------:R-:W-:Y:S02]  /*1f2a0*/  IMAD R2, R2, 0x8, R6 ;  /* 0x0000000802027824 */ /* 0x000fe400078e0206 */
[----:B------:R-:W1:Y:S02]  /*1f2b0*/  @!P0 LDC.64 R6, c[0x0][0x220] ;  /* 0x00008800ff068b82 */ /* 0x000e640000000a00 */
[----:B------:R-:W-:Y:S01]  /*1f2c0*/  IMAD.WIDE.U32 R8, R2, -0x326172a9, RZ ;  /* 0xcd9e8d5702087825 */ /* 0x000fe200078e00ff */
[----:B-1----:R2:W-:Y:S04]  /*1f2d0*/  @!P0 STL.64 [R1+0x2f8], R6 ;  /* 0x0002f80601008387 */ /* 0x0025e80000100a00 */
[----:B------:R-:W-:Y:S01]  /*1f2e0*/  STL.64 [R1+0xc0], R8 ;  /* 0x0000c00801007387 */ /* 0x000fe20000100a00 */
[----:B--2---:R-:W-:Y:S01]  /*1f2f0*/  IMAD.WIDE.U32 R6, R0, -0x326172a9, RZ ;  /* 0xcd9e8d5700067825 */ /* 0x004fe200078e00ff */
[----:B---3--:R-:W-:-:S04]  /*1f300*/  LOP3.LUT R2, R9, R4, RZ, 0x3c, !PT ;  /* 0x0000000409027212 */ /* 0x008fc800078e3cff */
[----:B------:R4:W-:Y:S01]  /*1f310*/  STL.64 [R1+0xb8], R6 ;  /* 0x0000b80601007387 */ /* 0x0009e20000100a00 */
[----:B------:R-:W-:Y:S01]  /*1f320*/  LOP3.LUT R4, R7, R4, RZ, 0x3c, !PT ;  /* 0x0000000407047212 */ /* 0x000fe200078e3cff */
[----:B------:R-:W-:Y:S02]  /*1f330*/  IMAD.MOV.U32 R0, RZ, RZ, R134 ;  /* 0x000000ffff007224 */ /* 0x000fe400078e0086 */
[----:B----4-:R-:W-:-:S05]  /*1f340*/  IMAD.WIDE.U32 R6, R5, -0x2daee0ad, RZ ;  /* 0xd2511f5305067825 */ /* 0x010fca00078e00ff */
[----:B------:R1:W-:Y:S04]  /*1f350*/  STL.64 [R1+0x10], R6 ;  /* 0x0000100601007387 */ /* 0x0003e80000100a00 */
[----:B------:R-:W2:Y:S04]  /*1f360*/  LDL.LU.64 R8, [R1+0x328] ;  /* 0x0003280001087983 */ /* 0x000ea80000300a00 */
[----:B-1----:R-:W3:Y:S01]  /*1f370*/  LDL.LU.64 R6, [R1+0x338] ;  /* 0x0003380001067983 */ /* 0x002ee20000300a00 */
[----:B------:R-:W-:-:S04]  /*1f380*/  IMAD.WIDE.U32 R12, R2, -0x2daee0ad, RZ ;  /* 0xd2511f53020c7825 */ /* 0x000fc800078e00ff */
[----:B------:R-:W-:Y:S01]  /*1f390*/  IMAD.WIDE.U32 R10, R4, -0x2daee0ad, RZ ;  /* 0xd2511f53040a7825 */ /* 0x000fe200078e00ff */
[----:B------:R1:W-:Y:S04]  /*1f3a0*/  STL.64 [R1+0x78], R12 ;  /* 0x0000780c01007387 */ /* 0x0003e80000100a00 */
[----:B------:R1:W-:Y:S01]  /*1f3b0*/  STL.64 [R1+0x70], R10 ;  /* 0x0000700a01007387 */ /* 0x0003e20000100a00 */
[----:B--2---:R-:W-:Y:S02]  /*1f3c0*/  MOV R5, R9 ;  /* 0x0000000900057202 */ /* 0x004fe40000000f00 */
[----:B---3--:R-:W-:-:S05]  /*1f3d0*/  MOV R4, R6 ;  /* 0x0000000600047202 */ /* 0x008fca0000000f00 */
[----:B------:R1:W-:Y:S01]  /*1f3e0*/  STL.64 [R1+0x2f0], R4 ;  /* 0x0002f00401007387 */ /* 0x0003e20000100a00 */
[----:B------:R-:W-:Y:S05]  /*1f3f0*/  BRA `(.L_x_464) ;  /* 0x0000000000d47947 */ /* 0x000fea0003800000 */
.L_x_466:
[----:B------:R-:W2:Y:S01]  /*1f400*/  LDL.64 R184, [R1+0x320] ;  /* 0x0003200001b87983 */ /* 0x000ea20000100a00 */
[----:B------:R-:W1:Y:S01]  /*1f410*/  LDC.64 R138, c[0x0][0x248] ;  /* 0x00009200ff8a7b82 */ /* 0x000e620000000a00 */
[----:B------:R-:W-:Y:S02]  /*1f420*/  UIADD3 UR31, UR7, -0x1, URZ ;  /* 0xffffffff071f7890 */ /* 0x000fe4000fffe03f */
[----:B------:R-:W3:Y:S02]  /*1f430*/  LDL.64 R182, [R1+0x318] ;  /* 0x0003180001b67983 */ /* 0x000ee40000100a00 */
[----:B------:R-:W-:Y:S02]  /*1f440*/  USHF.R.S32.HI UR10, URZ, 0x1f, UR31 ;  /* 0x0000001f3f0a7899 */ /* 0x000fe4000801141f */
[----:B------:R4:W-:Y:S04]  /*1f450*/  @P0 STS [R230+0x2000], RZ ;  /* 0x002000ffe6000388 */ /* 0x0009e80000000800 */
[----:B------:R4:W-:Y:S04]  /*1f460*/  @P0 STS [R230+0x2004], RZ ;  /* 0x002004ffe6000388 */ /* 0x0009e80000000800 */
[----:B------:R4:W-:Y:S01]  /*1f470*/  @P0 STS.64 [R230+0x2008], RZ ;  /* 0x002008ffe6000388 */ /* 0x0009e20000000a00 */
[C---:B-1----:R-:W-:Y:S02]  /*1f480*/  IMAD R133, R138.reuse, UR10, RZ ;  /* 0x0000000a8a857c24 */ /* 0x042fe4000f8e02ff */
[----:B------:R-:W-:Y:S04]  /*1f490*/  IMAD.WIDE.U32 R172, R138, UR31, RZ ;  /* 0x0000001f8aac7c25 */ /* 0x000fe8000f8e00ff */
[----:B------:R-:W-:Y:S04]  /*1f4a0*/  IMAD R133, R139, UR31, R133 ;  /* 0x0000001f8b857c24 */ /* 0x000fe8000f8e0285 */
[----:B------:R-:W-:Y:S01]  /*1f4b0*/  IMAD.IADD R133, R173, 0x1, R133 ;  /* 0x00000001ad857824 */ /* 0x000fe200078e0285 */
[C---:B--2---:R-:W-:Y:S04]  /*1f4c0*/  LEA R2, P1, R172.reuse, R184, 0x7 ;  /* 0x000000b8ac027211 */ /* 0x044fe800078238ff */
[----:B---3--:R-:W-:Y:S02]  /*1f4d0*/  LEA.HI.X R133, R172, R183, R133, 0x7, P1 ;  /* 0x000000b7ac857211 */ /* 0x008fe400008f3c85 */
[----:B------:R-:W1:Y:S02]  /*1f4e0*/  @!P0 LDC.64 R172, c[0x0][0x218] ;  /* 0x00008600ffac8b82 */ /* 0x000e640000000a00 */
[C---:B-1----:R-:W-:Y:S04]  /*1f4f0*/  @!P0 LEA R172, P1, R2.reuse, R172, 0x1 ;  /* 0x000000ac02ac8211 */ /* 0x042fe800078208ff */
[----:B------:R-:W-:Y:S02]  /*1f500*/  @!P0 LEA.HI.X R173, R2, R173, R133, 0x1, P1 ;  /* 0x000000ad02ad8211 */ /* 0x000fe400008f0c85 */
[C---:B------:R-:W-:Y:S03]  /*1f510*/  @!P0 LEA R136, P1, R138.reuse, R2, 0x5 ;  /* 0x000000028a888211 */ /* 0x040fe600078228ff */
[----:B------:R-:W-:Y:S01]  /*1f520*/  @!PT LDS RZ, [RZ] ;  /* 0x00000000fffff984 */ /* 0x000fe20000000800 */
[----:B------:R-:W-:Y:S01]  /*1f530*/  @!PT LDS RZ, [RZ] ;  /* 0x00000000fffff984 */ /* 0x000fe20000000800 */
[----:B------:R-:W-:Y:S01]  /*1f540*/  @!PT LDS RZ, [RZ] ;  /* 0x00000000fffff984 */ /* 0x000fe20000000800 */
[----:B------:R1:W-:Y:S04]  /*1f550*/  @!P0 LDGSTS.E.BYPASS.LTC128B.128 [R230+0x2000], desc[UR32][R172.64] ;  /* 0x02000000ace68fae */ /* 0x0003e8000b901d60 */
[----:B------:R4:W-:Y:S01]  /*1f560*/  @P0 STS.128 [R230+0x2800], RZ ;  /* 0x002800ffe6000388 */ /* 0x0009e20000000c00 */
[----:B-1----:R-:W-:Y:S02]  /*1f570*/  @!P0 LEA.HI.X R172, R138, R133, R139, 0x5, P1 ;  /* 0x000000858aac8211 */ /* 0x002fe400008f2c8b */
[----:B------:R-:W1:Y:S02]  /*1f580*/  @!P0 LDC.64 R138, c[0x0][0x218] ;  /* 0x00008600ff8a8b82 */ /* 0x000e640000000a00 */
[C---:B-1----:R-:W-:Y:S04]  /*1f590*/  @!P0 LEA R138, P1, R136.reuse, R138, 0x1 ;  /* 0x0000008a888a8211 */ /* 0x042fe800078208ff */
[----:B------:R-:W-:Y:S02]  /*1f5a0*/  @!P0 LEA.HI.X R139, R136, R139, R172, 0x1, P1 ;  /* 0x0000008b888b8211 */ /* 0x000fe400008f0cac */
[C---:B------:R-:W-:Y:S03]  /*1f5b0*/  @!P0 IADD3 R136, P2, R2.reuse, UR9, RZ ;  /* 0x0000000902888c10 */ /* 0x040fe6000ff5e0ff */
[----:B------:R-:W-:Y:S01]  /*1f5c0*/  @!PT LDS RZ, [RZ] ;  /* 0x00000000fffff984 */ /* 0x000fe20000000800 */
[----:B------:R-:W-:Y:S01]  /*1f5d0*/  @!PT LDS RZ, [RZ] ;  /* 0x00000000fffff984 */ /* 0x000fe20000000800 */
[----:B------:R-:W-:Y:S01]  /*1f5e0*/  @!PT LDS RZ, [RZ] ;  /* 0x00000000fffff984 */ /* 0x000fe20000000800 */
[----:B------:R1:W-:Y:S01]  /*1f5f0*/  @!P0 LDGSTS.E.BYPASS.LTC128B.128 [R230+0x2800], desc[UR32][R138.64] ;  /* 0x028000008ae68fae */ /* 0x0003e2000b901d60 */
[C---:B------:R-:W-:Y:S02]  /*1f600*/  @!P0 IADD3.X R172, R133.reuse, UR8, RZ, P2, !PT ;  /* 0x0000000885ac8c10 */ /* 0x040fe400097fe4ff */
[----:B------:R-:W-:Y:S01]  /*1f610*/  @!P0 IADD3 R2, P2, R2, UR48, RZ ;  /* 0x0000003002028c10 */ /* 0x000fe2000ff5e0ff */
[----:B------:R4:W-:Y:S03]  /*1f620*/  @P0 STS.128 [R230+0x3000], RZ ;  /* 0x003000ffe6000388 */ /* 0x0009e60000000c00 */
[----:B------:R-:W-:Y:S01]  /*1f630*/  @!P0 IADD3.X R133, R133, UR40, RZ, P2, !PT ;  /* 0x0000002885858c10 */ /* 0x000fe200097fe4ff */
[----:B-1----:R-:W1:Y:S02]  /*1f640*/  @!P0 LDC.64 R138, c[0x0][0x218] ;  /* 0x00008600ff8a8b82 */ /* 0x002e640000000a00 */
[C---:B-1----:R-:W-:Y:S04]  /*1f650*/  @!P0 LEA R138, P1, R136.reuse, R138, 0x1 ;  /* 0x0000008a888a8211 */ /* 0x042fe800078208ff */
[----:B------:R-:W-:Y:S05]  /*1f660*/  @!P0 LEA.HI.X R139, R136, R139, R172, 0x1, P1 ;  /* 0x0000008b888b8211 */ /* 0x000fea00008f0cac */
[----:B------:R-:W-:Y:S01]  /*1f670*/  @!PT LDS RZ, [RZ] ;  /* 0x00000000fffff984 */ /* 0x000fe20000000800 */
[----:B------:R-:W-:Y:S01]  /*1f680*/  @!PT LDS RZ, [RZ] ;  /* 0x00000000fffff984 */ /* 0x000fe20000000800 */
[----:B------:R-:W-:Y:S01]  /*1f690*/  @!PT LDS RZ, [RZ] ;  /* 0x00000000fffff984 */ /* 0x000fe20000000800 */
[----:B------:R1:W-:Y:S04]  /*1f6a0*/  @!P0 LDGSTS.E.BYPASS.LTC128B.128 [R230+0x3000], desc[UR32][R138.64] ;  /* 0x030000008ae68fae */ /* 0x0003e8000b901d60 */
[----:B------:R4:W-:Y:S01]  /*1f6b0*/  @P0 STS.128 [R230+0x3800], RZ ;  /* 0x003800ffe6000388 */ /* 0x0009e20000000c00 */
[----:B-1----:R-:W1:Y:S02]  /*1f6c0*/  @!P0 LDC.64 R138, c[0x0][0x218] ;  /* 0x00008600ff8a8b82 */ /* 0x002e640000000a00 */
        /* <DEDUP_REMOVED lines=8> */
.L_x_464:
[----:B-1----:R-:W2:Y:S01]  /*1f750*/  LDL.64 R12, [R1+0x2f0] ;  /* 0x0002f000010c7983 */ /* 0x002ea20000100a00 */
[----:B------:R-:W-:Y:S04]  /*1f760*/  DEPBAR.LE SB0, 0x0 ;  /* 0x000080000000791a */ /* 0x000fe80000000000 */
[----:B------:R-:W3:Y:S01]  /*1f770*/  LDL R9, [R1+0x310] ;  /* 0x0003100001097983 */ /* 0x000ee20000100800 */
[----:B------:R-:W-:Y:S01]  /*1f780*/  USHF.R.S32.HI UR11, URZ, 0x1f, UR7 ;  /* 0x0000001f3f0b7899 */ /* 0x000fe20008011407 */
[----:B------:R-:W-:Y:S01]  /*1f790*/  IMAD.U32 R4, RZ, RZ, UR7 ;  /* 0x00000007ff047e24 */ /* 0x000fe2000f8e00ff */
[----:B------:R-:W-:Y:S02]  /*1f7a0*/  UIMAD UR10, UR24, UR7, URZ ;  /* 0x00000007180a72a4 */ /* 0x000fe4000f8e023f */
[----:B------:R-:W4:Y:S01]  /*1f7b0*/  LDL R20, [R1+0x314] ;  /* 0x0003140001147983 */ /* 0x000f220000100800 */
[----:B------:R-:W-:Y:S02]  /*1f7c0*/  UISETP.GE.AND UP0, UPT, UR7, 0x1, UPT ;  /* 0x000000010700788c */ /* 0x000fe4000bf06270 */
[----:B------:R-:W-:Y:S02]  /*1f7d0*/  UIMAD UR10, UR11, UR25, UR10 ;  /* 0x000000190b0a72a4 */ /* 0x000fe4000f8e020a */
        /* <DEDUP_REMOVED lines=12> */
[----:B------:R-:W5:Y:S05]  /*1f8a0*/  LDL.64 R138, [R1+0xc0] ;  /* 0x0000c000018a7983 */ /* 0x000f6a0000100a00 */
[----:B------:R-:W5:Y:S05]  /*1f8b0*/  LDL.64 R234, [R1+0x78] ;  /* 0x0000780001ea7983 */ /* 0x000f6a0000100a00 */
[----:B------:R-:W5:Y:S01]  /*1f8c0*/  LDL.64 R232, [R1+0x70] ;  /* 0x0000700001e87983 */ /* 0x000f620000100a00 */
[----:B--2---:R-:W-:Y:S04]  /*1f8d0*/  IMAD.WIDE.U32 R4, R4, UR25, R12 ;  /* 0x0000001904047c25 */ /* 0x004fe8000f8e000c */
[----:B------:R-:W-:Y:S01]  /*1f8e0*/  VIADD R2, R5, UR10 ;  /* 0x0000000a05027c36 */ /* 0x000fe20008000000 */
[C---:B---3--:R-:W-:Y:S01]  /*1f8f0*/  @!P0 LEA R12, P4, R4.reuse, R9, 0x1 ;  /* 0x00000009040c8211 */ /* 0x048fe200078808ff */
[----:B------:R-:W-:Y:S01]  /*1f900*/  ULOP3.LUT UR10, UR11, UR35, URZ, 0x3c, !UPT ;  /* 0x000000230b0a7292 */ /* 0x000fe2000f8e3c3f */
        /* <DEDUP_REMOVED lines=25> */
[----:B------:R-:W-:Y:S02]  /*1faa0*/  @!P0 LDGSTS.E.BYPASS.LTC128B.128 [R230+0x5000], desc[UR32][R8.64] ;  /* 0x0500000008e68fae */ /* 0x000fe4000b901d60 */
[----:B------:R-:W-:Y:S03]  /*1fab0*/  @!P0 LEA.HI.X R7, R14, R17, R16, 0x1, P1 ;  /* 0x000000110e078211 */ /* 0x000fe600008f0c10 */
[----:B------:R-:W-:Y:S01]  /*1fac0*/  @P0 STS.128 [R230+0x5800], RZ ;  /* 0x005800ffe6000388 */ /* 0x000fe20000000c00 */
[----:B------:R-:W-:Y:S04]  /*1fad0*/  PLOP3.LUT P1, PT, PT, PT, UP0, 0x80, 0x0 ;  /* 0x000000000000781c */ /* 0x000fe80003f2f008 */
        /* <DEDUP_REMOVED lines=10> */
[----:B------:R-:W5:Y:S01]  /*1fb80*/  LDSM.16.M88.4 R64, [R216+0x2c00] ;  /* 0x002c0000d840783b */ /* 0x000f620000000200 */
[----:B------:R-:W-:Y:S04]  /*1fb90*/  LOP3.LUT R134, R237, UR10, RZ, 0x3c, !PT ;  /* 0x0000000aed867c12 */ /* 0x000fe8000f8e3cff */
[----:B------:R-:W5:Y:S01]  /*1fba0*/  LDSM.16.M88.4 R80, [R216+0x3000] ;  /* 0x00300000d850783b */ /* 0x000f620000000200 */
[----:B------:R-:W-:Y:S04]  /*1fbb0*/  IMAD.WIDE.U32 R134, R134, -0x326172a9, RZ ;  /* 0xcd9e8d5786867825 */ /* 0x000fe800078e00ff */
        /* <DEDUP_REMOVED lines=20> */
[C---:B------:R-:W-:Y:S01]  /*1fd00*/  HMMA.16816.F32 R40, R124.reuse, R48, RZ ;  /* 0x000000307c28723c */ /* 0x040fe200000018ff */
[----:B------:R-:W4:Y:S05]  /*1fd10*/  LDSM.16.M88.4 R208, [R223] ;  /* 0x00000000dfd0783b */ /* 0x000f2a0000000200 */
[-C--:B------:R-:W-:Y:S01]  /*1fd20*/  HMMA.16816.F32 R44, R124, R50.reuse, RZ ;  /* 0x000000327c2c723c */ /* 0x080fe200000018ff */
[----:B------:R-:W4:Y:S01]  /*1fd30*/  LDSM.16.M88.4 R212, [R222] ;  /* 0x00000000ded4783b */ /* 0x000f220000000200 */
[----:B------:R-:W-:Y:S04]  /*1fd40*/  DEPBAR.LE SB0, 0x0 ;  /* 0x000080000000791a */ /* 0x000fe80000000000 */
[C---:B------:R-:W-:Y:S01]  /*1fd50*/  HMMA.16816.F32 R48, R128.reuse, R50, RZ ;  /* 0x000000328030723c */ /* 0x040fe200000018ff */
[----:B------:R-:W-:Y:S05]  /*1fd60*/  BAR.SYNC.DEFER_BLOCKING 0x0 ;  /* 0x0000000000007b1d */ /* 0x000fea0000010000 */
        /* <DEDUP_REMOVED lines=19> */
[----:B------:R-:W-:Y:S06]  /*1fea0*/  HMMA.16816.F32 R128, R128, R174, RZ ;  /* 0x000000ae8080723c */ /* 0x000fec00000018ff */
[-C--:B--2---:R-:W-:Y:S06]  /*1feb0*/  HMMA.16816.F32 R4, R176, R180.reuse, R4 ;  /* 0x000000b4b004723c */ /* 0x084fec0000001804 */
[C---:B------:R-:W-:Y:S06]  /*1fec0*/  HMMA.16816.F32 R8, R184.reuse, R180, R8 ;  /* 0x000000b4b808723c */ /* 0x040fec0000001808 */
[-C--:B------:R-:W-:Y:S05]  /*1fed0*/  HMMA.16816.F32 R12, R184, R182.reuse, R12 ;  /* 0x000000b6b80c723c */ /* 0x080fea000000180c */
[----:B------:R-:W-:Y:S01]  /*1fee0*/  LOP3.LUT R180, R135, UR21, R138, 0x96, !PT ;  /* 0x0000001587b47c12 */ /* 0x000fe2000f8e968a */
[C---:B------:R-:W-:Y:S06]  /*1fef0*/  HMMA.16816.F32 R16, R176.reuse, R182, R16 ;  /* 0x000000b6b010723c */ /* 0x040fec0000001810 */
[----:B------:R-:W-:Y:S01]  /*1ff00*/  FMNMX.FTZ R2, R4, R132, !PT ;  /* 0x0000008404027209 */ /* 0x000fe20007810000 */
[-C--:B---3--:R-:W-:Y:S04]  /*1ff10*/  HMMA.16816.F32 R20, R176, R188.reuse, R20 ;  /* 0x000000bcb014723c */ /* 0x088fe80000001814 */
[----:B------:R-:W-:Y:S02]  /*1ff20*/  FMNMX.FTZ R2, R5, R2, !PT ;  /* 0x0000000205027209 */ /* 0x000fe40007810000 */
[C---:B------:R-:W-:Y:S06]  /*1ff30*/  HMMA.16816.F32 R24, R184.reuse, R188, R24 ;  /* 0x000000bcb818723c */ /* 0x040fec0000001818 */
        /* <DEDUP_REMOVED lines=28> */
[-C--:B----4-:R-:W-:Y:S05]  /*20100*/  HMMA.16816.F32 R84, R176, R204.reuse, R84 ;  /* 0x000000ccb054723c */ /* 0x090fea0000001854 */
        /* <DEDUP_REMOVED lines=90> */
[--C-:B------:R-:W-:Y:S02]  /*206b0*/  LOP3.LUT R188, R235, UR20, R236.reuse, 0x96, !PT ;  /* 0x00000014ebbc7c12 */ /* 0x100fe4000f8e96ec */
[----:B------:R-:W-:Y:S02]  /*206c0*/  FMNMX.FTZ R2, R79, R2, !PT ;  /* 0x000000024f027209 */ /* 0x000fe40007810000 */
[----:B------:R-:W-:Y:S01]  /*206d0*/  FMNMX.FTZ R133, R89, R133, !PT ;  /* 0x0000008559857209 */ /* 0x000fe20007810000 */
[----:B------:R-:W-:Y:S01]  /*206e0*/  IMAD.WIDE.U32 R188, R188, -0x326172a9, RZ ;  /* 0xcd9e8d57bcbc7825 */ /* 0x000fe200078e00ff */
[----:B------:R-:W-:Y:S02]  /*206f0*/  FMNMX.FTZ R136, R114, R136, !PT ;  /* 0x0000008872887209 */ /* 0x000fe40007810000 */
[----:B------:R-:W-:Y:S02]  /*20700*/  FMNMX.FTZ R174, R117, R174, !PT ;  /* 0x000000ae75ae7209 */ /* 0x000fe40007810000 */
[----:B------:R-:W-:Y:S02]  /*20710*/  FMNMX.FTZ R138, R90, R2, !PT ;  /* 0x000000025a8a7209 */ /* 0x000fe40007810000 */
[----:B------:R-:W-:Y:S02]  /*20720*/  LOP3.LUT R190, R233, UR20, R236, 0x96, !PT ;  /* 0x00000014e9be7c12 */ /* 0x000fe4000f8e96ec */
[----:B------:R-:W-:Y:S02]  /*20730*/  FMNMX.FTZ R2, R92, R133, !PT ;  /* 0x000000855c027209 */ /* 0x000fe40007810000 */
[----:B------:R-:W-:Y:S01]  /*20740*/  FMNMX.FTZ R133, R115, R136, !PT ;  /* 0x0000008873857209 */ /* 0x000fe20007810000 */
[----:B------:R-:W-:Y:S01]  /*20750*/  IMAD.WIDE.U32 R190, R190, -0x326172a9, RZ ;  /* 0xcd9e8d57bebe7825 */ /* 0x000fe200078e00ff */
[----:B------:R-:W-:Y:S02]  /*20760*/  FMNMX.FTZ R174, R128, R174, !PT ;  /* 0x000000ae80ae7209 */ /* 0x000fe40007810000 */
[----:B------:R-:W-:Y:S02]  /*20770*/  LOP3.LUT R181, R189, UR19, R134, 0x96, !PT ;  /* 0x00000013bdb57c12 */ /* 0x000fe4000f8e9686 */
[----:B------:R-:W-:Y:S02]  /*20780*/  FMNMX.FTZ R176, R91, R138, !PT ;  /* 0x0000008a5bb07209 */ /* 0x000fe40007810000 */
[----:B------:R-:W-:Y:S02]  /*20790*/  FMNMX.FTZ R178, R93, R2, !PT ;  /* 0x000000025db27209 */ /* 0x000fe40007810000 */
[----:B------:R-:W-:Y:S02]  /*207a0*/  FMNMX.FTZ R179, R118, R133, !PT ;  /* 0x0000008576b37209 */ /* 0x000fe40007810000 */
[----:B------:R-:W-:Y:S01]  /*207b0*/  FMNMX.FTZ R174, R129, R174, !PT ;  /* 0x000000ae81ae7209 */ /* 0x000fe20007810000 */
[----:B------:R-:W-:Y:S06]  /*207c0*/  @P1 BRA `(.L_x_466) ;  /* 0xffffffec000c1947 */ /* 0x000fec000383ffff */
.L_x_465:
[----:B------:R-:W-:Y:S01]  /*207d0*/  FMNMX.FTZ R2, R94, R176, !PT ;  /* 0x000000b05e027209 */ /* 0x000fe20007810000 */
[----:B----4-:R-:W2:Y:S01]  /*207e0*/  LDL.64 R138, [R1+0xb8] ;  /* 0x0000b800018a7983 */ /* 0x010ea20000100a00 */
[----:B------:R-:W-:Y:S01]  /*207f0*/  FMNMX.FTZ R133, R104, R178, !PT ;  /* 0x000000b268857209 */ /* 0x000fe20007810000 */
[----:B------:R-:W-:Y:S01]  /*20800*/  UIADD3 UR31, UR35, 0x646e171e, URZ ;  /* 0x646e171e231f7890 */ /* 0x000fe2000fffe03f */
[----:B------:R-:W-:Y:S01]  /*20810*/  LOP3.LUT R173, R191, UR19, R134, 0x96, !PT ;  /* 0x00000013bfad7c12 */ /* 0x000fe2000f8e9686 */
[----:B------:R-:W-:Y:S01]  /*20820*/  STL [R1+0x384], R217 ;  /* 0x000384d901007387 */ /* 0x000fe20000100800 */
[----:B------:R-:W-:Y:S01]  /*20830*/  FMNMX.FTZ R134, R95, R2, !PT ;  /* 0x000000025f867209 */ /* 0x000fe20007810000 */
[----:B------:R-:W-:Y:S01]  /*20840*/  UIADD3 UR36, UR34, -0x4ab325aa, URZ ;  /* 0xb54cda5622247890 */ /* 0x000fe2000fffe03f */
[----:B------:R-:W-:Y:S01]  /*20850*/  FMNMX.FTZ R2, R105, R133, !PT ;  /* 0x0000008569027209 */ /* 0x000fe20007810000 */
[----:B------:R-:W-:Y:S01]  /*20860*/  STL [R1+0x404], R217 ;  /* 0x000404d901007387 */ /* 0x000fe20000100800 */
[----:B------:R-:W-:Y:S01]  /*20870*/  FMNMX.FTZ R136, R106, R134, !PT ;  /* 0x000000866a887209 */ /* 0x000fe20007810000 */
[----:B------:R-:W-:Y:S01]  /*20880*/  IMAD.WIDE.U32 R184, R173, -0x2daee0ad, RZ ;  /* 0xd2511f53adb87825 */ /* 0x000fe200078e00ff */
[----:B------:R-:W-:Y:S01]  /*20890*/  FMNMX.FTZ R172, R108, R2, !PT ;  /* 0x000000026cac7209 */ /* 0x000fe20007810000 */
[----:B------:R-:W-:Y:S01]  /*208a0*/  STL [R1+0x380], R218 ;  /* 0x000380da01007387 */ /* 0x000fe20000100800 */
[----:B------:R-:W-:Y:S01]  /*208b0*/  FMNMX.FTZ R2, R107, R136, !PT ;  /* 0x000000886b027209 */ /* 0x000fe20007810000 */
[----:B------:R-:W-:Y:S01]  /*208c0*/  UIADD3 UR10, UR11, 0x1, URZ ;  /* 0x000000010b0a7890 */ /* 0x000fe2000fffe03f */
[----:B------:R-:W-:Y:S01]  /*208d0*/  FMNMX.FTZ R136, R109, R172, !PT ;  /* 0x000000ac6d887209 */ /* 0x000fe20007810000 */
[----:B------:R-:W-:Y:S01]  /*208e0*/  STL [R1+0x408], R218 ;  /* 0x000408da01007387 */ /* 0x000fe20000100800 */
[----:B------:R-:W-:Y:S01]  /*208f0*/  LOP3.LUT R229, R229, 0xfffffffe, RZ, 0xc0, !PT ;  /* 0xfffffffee5e57812 */ /* 0x000fe200078ec0ff */
[----:B------:R-:W-:Y:S01]  /*20900*/  ULOP3.LUT UR10, UR10, UR35, URZ, 0x3c, !UPT ;  /* 0x000000230a0a7292 */ /* 0x000fe2000f8e3c3f */
[----:B------:R-:W-:Y:S01]  /*20910*/  FMNMX.FTZ R2, R110, R2, !PT ;  /* 0x000000026e027209 */ /* 0x000fe20007810000 */
[----:B------:R-:W-:Y:S01]  /*20920*/  STL [R1+0x36c], R230 ;  /* 0x00036ce601007387 */ /* 0x000fe20000100800 */
[----:B------:R-:W-:Y:S02]  /*20930*/  @P0 LOP3.LUT R229, R229, 0x1, RZ, 0xfc, !PT ;  /* 0x00000001e5e50812 */ /* 0x000fe400078efcff */
[----:B------:R-:W-:Y:S01]  /*20940*/  FMNMX.FTZ R2, R111, R2, !PT ;  /* 0x000000026f027209 */ /* 0x000fe20007810000 */
[----:B------:R-:W-:Y:S03]  /*20950*/  STL [R1+0x368], R228 ;  /* 0x000368e401007387 */ /* 0x000fe60000100800 */
[----:B------:R-:W-:Y:S01]  /*20960*/  FMNMX.FTZ R2, R122, R2, !PT ;  /* 0x000000027a027209 */ /* 0x000fe20007810000 */
        /* <DEDUP_REMOVED lines=11> */
[----:B------:R-:W1:Y:S01]  /*20a20*/  SHFL.BFLY PT, R177, R174, 0x2, 0x1f ;  /* 0x0c401f00aeb17f89 */ /* 0x000e6200000e0000 */
[----:B--2---:R-:W-:Y:S01]  /*20a30*/  LOP3.LUT R175, R135, UR21, R138, 0x96, !PT ;  /* 0x0000001587af7c12 */ /* 0x004fe2000f8e968a */
[----:B------:R-:W-:Y:S01]  /*20a40*/  IMAD.WIDE.U32 R138, R180, -0x2daee0ad, RZ ;  /* 0xd2511f53b48a7825 */ /* 0x000fe200078e00ff */
[----:B------:R-:W-:Y:S04]  /*20a50*/  FMNMX.FTZ R135, R119, R179, !PT ;  /* 0x000000b377877209 */ /* 0x000fe80007810000 */
[----:B------:R-:W-:Y:S01]  /*20a60*/  FMNMX.FTZ R133, R130, R135, !PT ;  /* 0x0000008782857209 */ /* 0x000fe20007810000 */
[----:B------:R-:W-:Y:S01]  /*20a70*/  IMAD.WIDE.U32 R134, R181, -0x2daee0ad, RZ ;  /* 0xd2511f53b5867825 */ /* 0x000fe200078e00ff */
[----:B------:R-:W-:Y:S02]  /*20a80*/  LOP3.LUT R176, R139, UR18, R234, 0x96, !PT ;  /* 0x000000128bb07c12 */ /* 0x000fe4000f8e96ea */
[----:B------:R-:W-:Y:S02]  /*20a90*/  FMNMX.FTZ R133, R131, R133, !PT ;  /* 0x0000008583857209 */ /* 0x000fe40007810000 */
[----:B------:R-:W-:Y:S01]  /*20aa0*/  LOP3.LUT R172, R135, UR16, R138, 0x96, !PT ;  /* 0x0000001087ac7c12 */ /* 0x000fe2000f8e968a */
[----:B------:R-:W-:Y:S01]  /*20ab0*/  IMAD.WIDE.U32 R180, R176, -0x326172a9, RZ ;  /* 0xcd9e8d57b0b47825 */ /* 0x000fe200078e00ff */
[----:B------:R-:W-:Y:S01]  /*20ac0*/  FMNMX.FTZ R135, R120, R136, !PT ;  /* 0x0000008878877209 */ /* 0x000fe20007810000 */
[----:B------:R-:W2:Y:S01]  /*20ad0*/  SHFL.BFLY PT, R178, R133, 0x2, 0x1f ;  /* 0x0c401f0085b27f89 */ /* 0x000ea200000e0000 */
[----:B-1----:R-:W-:Y:S01]  /*20ae0*/  FMNMX.FTZ R136, R174, R177, !PT ;  /* 0x000000b1ae887209 */ /* 0x002fe20007810000 */
[----:B------:R-:W-:Y:S01]  /*20af0*/  IMAD.WIDE.U32 R192, R172, -0x326172a9, RZ ;  /* 0xcd9e8d57acc07825 */ /* 0x000fe200078e00ff */
[----:B------:R-:W-:Y:S03]  /*20b00*/  FMNMX.FTZ R135, R121, R135, !PT ;  /* 0x0000008779877209 */ /* 0x000fe60007810000 */
[----:B------:R-:W-:Y:S01]  /*20b10*/  IMAD.WIDE.U32 R138, R175, -0x2daee0ad, RZ ;  /* 0xd2511f53af8a7825 */ /* 0x000fe200078e00ff */
[----:B------:R-:W-:Y:S01]  /*20b20*/  LOP3.LUT R172, R193, UR15, R180, 0x96, !PT ;  /* 0x0000000fc1ac7c12 */ /* 0x000fe2000f8e96b4 */
[----:B------:R-:W1:Y:S01]  /*20b30*/  SHFL.BFLY PT, R177, R136, 0x1, 0x1f ;  /* 0x0c201f0088b17f89 */ /* 0x000e6200000e0000 */
[----:B------:R-:W-:Y:S02]  /*20b40*/  FMNMX.FTZ R135, R124, R135, !PT ;  /* 0x000000877c877209 */ /* 0x000fe40007810000 */
[----:B------:R-:W-:Y:S01]  /*20b50*/  LOP3.LUT R139, R139, UR18, R232, 0x96, !PT ;  /* 0x000000128b8b7c12 */ /* 0x000fe2000f8e96e8 */
[----:B------:R-:W-:Y:S01]  /*20b60*/  IMAD.WIDE.U32 R194, R172, -0x2daee0ad, RZ ;  /* 0xd2511f53acc27825 */ /* 0x000fe200078e00ff */
[----:B------:R-:W-:Y:S02]  /*20b70*/  LOP3.LUT R173, R185, UR16, R138, 0x96, !PT ;  /* 0x00000010b9ad7c12 */ /* 0x000fe4000f8e968a */
[----:B------:R-:W-:Y:S01]  /*20b80*/  FMNMX.FTZ R138, R123, R2, !PT ;  /* 0x000000027b8a7209 */ /* 0x000fe20007810000 */
[----:B------:R-:W-:Y:S01]  /*20b90*/  IMAD.WIDE.U32 R182, R139, -0x326172a9, RZ ;  /* 0xcd9e8d578bb67825 */ /* 0x000fe200078e00ff */
[----:B------:R-:W-:Y:S01]  /*20ba0*/  LOP3.LUT R139, R181, UR17, R188, 0x96, !PT ;  /* 0x00000011b58b7c12 */ /* 0x000fe2000f8e96bc */
[----:B------:R3:W-:Y:S01]  /*20bb0*/  STL.64 [R1+0xb0], R194 ;  /* 0x0000b0c201007387 */ /* 0x0007e20000100a00 */
[----:B------:R-:W-:Y:S01]  /*20bc0*/  FMNMX.FTZ R138, R126, R138, !PT ;  /* 0x0000008a7e8a7209 */ /* 0x000fe20007810000 */
[----:B------:R-:W-:Y:S01]  /*20bd0*/  IMAD.WIDE.U32 R186, R173, -0x326172a9, RZ ;  /* 0xcd9e8d57adba7825 */ /* 0x000fe200078e00ff */
[----:B------:R-:W-:Y:S02]  /*20be0*/  FMNMX.FTZ R2, R125, R135, !PT ;  /* 0x000000877d027209 */ /* 0x000fe40007810000 */
[----:B------:R-:W-:Y:S01]  /*20bf0*/  FMNMX.FTZ R138, R127, R138, !PT ;  /* 0x0000008a7f8a7209 */ /* 0x000fe20007810000 */
[----:B------:R-:W-:Y:S01]  /*20c00*/  IMAD.WIDE.U32 R180, R139, -0x2daee0ad, RZ ;  /* 0xd2511f538bb47825 */ /* 0x000fe200078e00ff */
[----:B------:R-:W-:Y:S01]  /*20c10*/  LOP3.LUT R139, R187, UR15, R182, 0x96, !PT ;  /* 0x0000000fbb8b7c12 */ /* 0x000fe2000f8e96b6 */
[----:B------:R-:W4:Y:S01]  /*20c20*/  SHFL.BFLY PT, R174, R2, 0x2, 0x1f ;  /* 0x0c401f0002ae7f89 */ /* 0x000f2200000e0000 */
[----:B--2---:R-:W-:Y:S02]  /*20c30*/  FMNMX.FTZ R135, R133, R178, !PT ;  /* 0x000000b285877209 */ /* 0x004fe40007810000 */
[----:B------:R-:W-:Y:S01]  /*20c40*/  LOP3.LUT R133, R183, UR17, R190, 0x96, !PT ;  /* 0x00000011b7857c12 */ /* 0x000fe2000f8e96be */
[----:B------:R-:W2:Y:S01]  /*20c50*/  LDL.LU R182, [R1+0x28] ;  /* 0x0000280001b67983 */ /* 0x000ea20000300800 */
[----:B------:R-:W-:Y:S01]  /*20c60*/  LOP3.LUT R134, R181, UR14, R134, 0x96, !PT ;  /* 0x0000000eb5867c12 */ /* 0x000fe2000f8e9686 */
[----:B------:R-:W-:Y:S01]  /*20c70*/  IMAD.WIDE.U32 R226, R139, -0x2daee0ad, RZ ;  /* 0xd2511f538be27825 */ /* 0x000fe200078e00ff */
[----:B------:R-:W-:Y:S01]  /*20c80*/  LOP3.LUT R139, R195, UR12, R180, 0x96, !PT ;  /* 0x0000000cc38b7c12 */ /* 0x000fe2000f8e96b4 */
[----:B------:R-:W2:Y:S01]  /*20c90*/  LDL.LU R176, [R1+0x2c] ;  /* 0x00002c0001b07983 */ /* 0x000ea20000300800 */
[----:B-1----:R-:W-:Y:S01]  /*20ca0*/  FMNMX.FTZ R136, R136, R177, !PT ;  /* 0x000000b188887209 */ /* 0x002fe20007810000 */
[----:B------:R-:W-:Y:S02]  /*20cb0*/  IMAD.WIDE.U32 R178, R133, -0x2daee0ad, RZ ;  /* 0xd2511f5385b27825 */ /* 0x000fe400078e00ff */
[----:B------:R-:W1:Y:S01]  /*20cc0*/  SHFL.BFLY PT, R173, R138, 0x2, 0x1f ;  /* 0x0c401f008aad7f89 */ /* 0x000e6200000e0000 */
[----:B------:R-:W-:Y:S01]  /*20cd0*/  FSETP.NEU.FTZ.AND P1, PT, R136, -INF , PT ;  /* 0xff8000008800780b */ /* 0x000fe20003f3d000 */
[----:B------:R-:W-:Y:S01]  /*20ce0*/  IMAD.WIDE.U32 R200, R134, -0x326172a9, RZ ;  /* 0xcd9e8d5786c87825 */ /* 0x000fe200078e00ff */
[----:B------:R-:W-:Y:S01]  /*20cf0*/  LOP3.LUT R133, R179, UR14, R184, 0x96, !PT ;  /* 0x0000000eb3857c12 */ /* 0x000fe2000f8e96b8 */
[----:B------:R-:W1:Y:S01]  /*20d00*/  SHFL.BFLY PT, R175, R135, 0x1, 0x1f ;  /* 0x0c201f0087af7f89 */ /* 0x000e6200000e0000 */
[----:B------:R-:W-:Y:S01]  /*20d10*/  LOP3.LUT R184, R227, UR12, R178, 0x96, !PT ;  /* 0x0000000ce3b87c12 */ /* 0x000fe2000f8e96b2 */
[----:B------:R-:W-:Y:S01]  /*20d20*/  IMAD.WIDE.U32 R198, R139, -0x326172a9, RZ ;  /* 0xcd9e8d578bc67825 */ /* 0x000fe200078e00ff */
[----:B---3--:R-:W-:Y:S01]  /*20d30*/  LOP3.LUT R194, R201, UR13, R192, 0x96, !PT ;  /* 0x0000000dc9c27c12 */ /* 0x008fe2000f8e96c0 */
[----:B------:R3:W-:Y:S02]  /*20d40*/  STL.64 [R1+0x50], R200 ;  /* 0x000050c801007387 */ /* 0x0007e40000100a00 */
[----:B------:R-:W-:Y:S01]  /*20d50*/  FMUL.FTZ R178, R136, UR4 ;  /* 0x0000000488b27c20 */ /* 0x000fe20008410000 */
[----:B------:R-:W-:Y:S01]  /*20d60*/  IMAD.WIDE.U32 R224, R133, -0x326172a9, RZ ;  /* 0xcd9e8d5785e07825 */ /* 0x000fe200078e00ff */
[----:B------:R2:W2:Y:S02]  /*20d70*/  LDL.S16 R193, [R1+0x128] ;  /* 0x0001280001c17983 */ /* 0x0004a40000100600 */
[----:B----4-:R-:W-:Y:S01]  /*20d80*/  FMNMX.FTZ R134, R2, R174, !PT ;  /* 0x000000ae02867209 */ /* 0x010fe20007810000 */
[----:B------:R-:W-:Y:S01]  /*20d90*/  IMAD.WIDE.U32 R202, R184, -0x326172a9, RZ ;  /* 0xcd9e8d57b8ca7825 */ /* 0x000fe200078e00ff */
[----:B------:R-:W-:Y:S01]  /*20da0*/  LOP3.LUT R197, R225, UR13, R186, 0x96, !PT ;  /* 0x0000000de1c57c12 */ /* 0x000fe2000f8e96ba */
[----:B------:R4:W4:Y:S01]  /*20db0*/  LDL.S16 R192, [R1+0x124] ;  /* 0x0001240001c07983 */ /* 0x0009220000100600 */
[----:B------:R-:W-:Y:S02]  /*20dc0*/  FSEL R178, R178, RZ, P1 ;  /* 0x000000ffb2b27208 */ /* 0x000fe40000800000 */
[----:B------:R-:W-:Y:S01]  /*20dd0*/  LOP3.LUT R2, R199, UR36, R200, 0x96, !PT ;  /* 0x00000024c7027c12 */ /* 0x000fe2000f8e96c8 */
[----:B------:R2:W4:Y:S02]  /*20de0*/  LDL.S16 R186, [R1+0x140] ;  /* 0x0001400001ba7983 */ /* 0x0005240000100600 */
[--C-:B------:R-:W-:Y:S01]  /*20df0*/  FFMA.FTZ R223, R116, UR4, -R178.reuse ;  /* 0x0000000474df7c23 */ /* 0x100fe200080108b2 */
[--C-:B------:R-:W-:Y:S01]  /*20e00*/  FFMA.FTZ R216, R117, UR4, -R178.reuse ;  /* 0x0000000475d87c23 */ /* 0x100fe200080108b2 */
[----:B-1----:R-:W-:Y:S01]  /*20e10*/  FMNMX.FTZ R133, R138, R173, !PT ;  /* 0x000000ad8a857209 */ /* 0x002fe20007810000 */
[----:B------:R1:W4:Y:S01]  /*20e20*/  LDL.S16 R185, [R1+0x13c] ;  /* 0x00013c0001b97983 */ /* 0x0003220000100600 */
[----:B------:R-:W-:Y:S01]  /*20e30*/  LOP3.LUT R173, R198, 0xff, RZ, 0xc0, !PT ;  /* 0x000000ffc6ad7812 */ /* 0x000fe200078ec0ff */
[--C-:B------:R-:W-:Y:S01]  /*20e40*/  FFMA.FTZ R222, R128, UR4, -R178.reuse ;  /* 0x0000000480de7c23 */ /* 0x100fe200080108b2 */
[----:B------:R-:W-:Y:S01]  /*20e50*/  FMNMX.FTZ R135, R135, R175, !PT ;  /* 0x000000af87877209 */ /* 0x000fe20007810000 */
[--C-:B------:R-:W-:Y:S01]  /*20e60*/  FFMA.FTZ R16, R16, UR4, -R178.reuse ;  /* 0x0000000410107c23 */ /* 0x100fe200080108b2 */
[----:B------:R-:W-:Y:S01]  /*20e70*/  ISETP.LE.U32.AND P2, PT, R173, UR23, PT ;  /* 0x00000017ad007c0c */ /* 0x000fe2000bf43070 */
[----:B------:R1:W4:Y:S01]  /*20e80*/  LDL.S16 R175, [R1+0x138] ;  /* 0x0001380001af7983 */ /* 0x0003220000100600 */
[----:B------:R-:W-:Y:S01]  /*20e90*/  FSETP.NEU.FTZ.AND P1, PT, R135, -INF , PT ;  /* 0xff8000008700780b */ /* 0x000fe20003f3d000 */
[----:B------:R-:W-:Y:S01]  /*20ea0*/  FFMA.FTZ R4, R4, UR4, -R178 ;  /* 0x0000000404047c23 */ /* 0x000fe200080108b2 */
[----:B------:R-:W-:Y:S01]  /*20eb0*/  SHF.R.U32.HI R138, RZ, 0x18, R198 ;  /* 0x00000018ff8a7819 */ /* 0x000fe200000116c6 */
[----:B------:R1:W4:Y:S01]  /*20ec0*/  LDL.S16 R173, [R1+0x134] ;  /* 0x0001340001ad7983 */ /* 0x0003220000100600 */
[--C-:B------:R-:W-:Y:S01]  /*20ed0*/  FFMA.FTZ R5, R5, UR4, -R178.reuse ;  /* 0x0000000405057c23 */ /* 0x100fe200080108b2 */
[----:B------:R1:W-:Y:S01]  /*20ee0*/  MUFU.EX2 R215, R4 ;  /* 0x0000000400d77308 */ /* 0x0003e20000000800 */
[----:B------:R-:W-:Y:S01]  /*20ef0*/  ISETP.LE.U32.AND P4, PT, R138, UR23, PT ;  /* 0x000000178a007c0c */ /* 0x000fe2000bf83070 */
[----:B------:R-:W1:Y:S01]  /*20f00*/  SHFL.BFLY PT, R139, R133, 0x1, 0x1f ;  /* 0x0c201f00858b7f89 */ /* 0x000e6200000e0000 */
[----:B------:R-:W-:Y:S04]  /*20f10*/  IMAD.WIDE.U32 R116, R194, -0x2daee0ad, RZ ;  /* 0xd2511f53c2747825 */ /* 0x000fe800078e00ff */
[----:B------:R-:W-:Y:S01]  /*20f20*/  FMUL.FTZ R177, R135, UR4 ;  /* 0x0000000487b17c20 */ /* 0x000fe20008410000 */
[----:B------:R-:W1:Y:S01]  /*20f30*/  SHFL.BFLY PT, R172, R134, 0x1, 0x1f ;  /* 0x0c201f0086ac7f89 */ /* 0x000e6200000e0000 */
[--C-:B------:R-:W-:Y:S01]  /*20f40*/  FFMA.FTZ R17, R17, UR4, -R178.reuse ;  /* 0x0000000411117c23 */ /* 0x100fe200080108b2 */
[----:B------:R1:W-:Y:S02]  /*20f50*/  MUFU.EX2 R241, R5 ;  /* 0x0000000500f17308 */ /* 0x0003e40000000800 */
[----:B------:R-:W-:Y:S01]  /*20f60*/  FSEL R177, R177, RZ, P1 ;  /* 0x000000ffb1b17208 */ /* 0x000fe20000800000 */
[----:B------:R-:W-:Y:S01]  /*20f70*/  STL [R1+0x414], R224 ;  /* 0x000414e001007387 */ /* 0x000fe20000100800 */
[--C-:B------:R-:W-:Y:S01]  /*20f80*/  FFMA.FTZ R195, R32, UR4, -R178.reuse ;  /* 0x0000000420c37c23 */ /* 0x100fe200080108b2 */
[--C-:B------:R-:W-:Y:S01]  /*20f90*/  FFMA.FTZ R196, R33, UR4, -R178.reuse ;  /* 0x0000000421c47c23 */ /* 0x100fe200080108b2 */
[--C-:B---3--:R-:W-:Y:S01]  /*20fa0*/  FFMA.FTZ R200, R36, UR4, -R178.reuse ;  /* 0x0000000424c87c23 */ /* 0x108fe200080108b2 */
[----:B------:R3:W-:Y:S01]  /*20fb0*/  STL [R1+0x410], R225 ;  /* 0x000410e101007387 */ /* 0x0007e20000100800 */
[--C-:B------:R-:W-:Y:S01]  /*20fc0*/  FFMA.FTZ R221, R130, UR4, -R177.reuse ;  /* 0x0000000482dd7c23 */ /* 0x100fe200080108b1 */
[--C-:B------:R-:W-:Y:S01]  /*20fd0*/  FFMA.FTZ R19, R19, UR4, -R177.reuse ;  /* 0x0000000413137c23 */ /* 0x100fe200080108b1 */
[----:B-1----:R-:W-:Y:S01]  /*20fe0*/  LOP3.LUT R4, R2, 0xff, RZ, 0xc0, !PT ;  /* 0x000000ff02047812 */ /* 0x002fe200078ec0ff */
[--C-:B------:R-:W-:Y:S01]  /*20ff0*/  FFMA.FTZ R218, R115, UR4, -R177.reuse ;  /* 0x0000000473da7c23 */ /* 0x100fe200080108b1 */
[--C-:B------:R-:W-:Y:S01]  /*21000*/  FFMA.FTZ R6, R6, UR4, -R177.reuse ;  /* 0x0000000406067c23 */ /* 0x100fe200080108b1 */
[--C-:B------:R-:W-:Y:S01]  /*21010*/  FFMA.FTZ R7, R7, UR4, -R177.reuse ;  /* 0x0000000407077c23 */ /* 0x100fe200080108b1 */
[----:B------:R-:W-:Y:S01]  /*21020*/  ISETP.LE.U32.AND P6, PT, R4, UR23, PT ;  /* 0x0000001704007c0c */ /* 0x000fe2000bfc3070 */
[----:B------:R-:W-:Y:S01]  /*21030*/  FFMA.FTZ R201, R37, UR4, -R178 ;  /* 0x0000000425c97c23 */ /* 0x000fe200080108b2 */
[----:B------:R-:W-:Y:S01]  /*21040*/  SHF.R.U32.HI R4, RZ, 0x18, R2 ;  /* 0x00000018ff047819 */ /* 0x000fe20000011602 */
[----:B------:R-:W-:Y:S01]  /*21050*/  FFMA.FTZ R206, R48, UR4, -R178 ;  /* 0x0000000430ce7c23 */ /* 0x000fe200080108b2 */
[----:B------:R-:W-:Y:S01]  /*21060*/  SHF.R.U32.HI R5, RZ, 0x10, R2 ;  /* 0x00000010ff057819 */ /* 0x000fe20000011602 */
[--C-:B------:R-:W-:Y:S01]  /*21070*/  FFMA.FTZ R207, R49, UR4, -R178.reuse ;  /* 0x0000000431cf7c23 */ /* 0x100fe200080108b2 */
[----:B------:R-:W-:Y:S01]  /*21080*/  ISETP.LE.U32.AND P1, PT, R4, UR23, PT ;  /* 0x0000001704007c0c */ /* 0x000fe2000bf23070 */
[--C-:B------:R-:W-:Y:S01]  /*21090*/  FFMA.FTZ R210, R52, UR4, -R178.reuse ;  /* 0x0000000434d27c23 */ /* 0x100fe200080108b2 */
[----:B------:R-:W-:Y:S01]  /*210a0*/  LOP3.LUT R4, R2, 0xffff, RZ, 0xc0, !PT ;  /* 0x0000ffff02047812 */ /* 0x000fe200078ec0ff */
[--C-:B------:R-:W-:Y:S01]  /*210b0*/  FFMA.FTZ R211, R53, UR4, -R178.reuse ;  /* 0x0000000435d37c23 */ /* 0x100fe200080108b2 */
[----:B------:R-:W-:Y:S01]  /*210c0*/  FMNMX.FTZ R133, R133, R139, !PT ;  /* 0x0000008b85857209 */ /* 0x000fe20007810000 */
[----:B------:R-:W-:Y:S01]  /*210d0*/  FFMA.FTZ R233, R64, UR4, -R178 ;  /* 0x0000000440e97c23 */ /* 0x000fe200080108b2 */
[----:B------:R-:W-:Y:S01]  /*210e0*/  FMNMX.FTZ R134, R134, R172, !PT ;  /* 0x000000ac86867209 */ /* 0x000fe20007810000 */
[--C-:B------:R-:W-:Y:S01]  /*210f0*/  FFMA.FTZ R64, R22, UR4, -R177.reuse ;  /* 0x0000000416407c23 */ /* 0x100fe200080108b1 */
[----:B------:R-:W-:Y:S01]  /*21100*/  SHF.R.U32.HI R2, RZ, 0x8, R4 ;  /* 0x00000008ff027819 */ /* 0x000fe20000011604 */
[----:B------:R-:W-:Y:S01]  /*21110*/  FMUL.FTZ R179, R133, UR4 ;  /* 0x0000000485b37c20 */ /* 0x000fe20008410000 */
[----:B------:R-:W-:Y:S01]  /*21120*/  FSETP.NEU.FTZ.AND P5, PT, R134, -INF , PT ;  /* 0xff8000008600780b */ /* 0x000fe20003fbd000 */
[----:B------:R-:W-:Y:S01]  /*21130*/  MUFU.EX2 R231, R6 ;  /* 0x0000000600e77308 */ /* 0x000fe20000000800 */
[----:B------:R-:W-:Y:S01]  /*21140*/  LOP3.LUT R2, R2, 0xffff, RZ, 0xc0, !PT ;  /* 0x0000ffff02027812 */ /* 0x000fe200078ec0ff */
[--C-:B---3--:R-:W-:Y:S01]  /*21150*/  FFMA.FTZ R225, R114, UR4, -R177.reuse ;  /* 0x0000000472e17c23 */ /* 0x108fe200080108b1 */
[----:B------:R-:W-:Y:S01]  /*21160*/  LOP3.LUT R4, R5, 0xff, RZ, 0xc0, !PT ;  /* 0x000000ff05047812 */ /* 0x000fe200078ec0ff */
[--C-:B------:R-:W-:Y:S01]  /*21170*/  FFMA.FTZ R234, R65, UR4, -R178.reuse ;  /* 0x0000000441ea7c23 */ /* 0x100fe200080108b2 */
[--C-:B------:R-:W-:Y:S01]  /*21180*/  FFMA.FTZ R246, R68, UR4, -R178.reuse ;  /* 0x0000000444f67c23 */ /* 0x100fe200080108b2 */
[--C-:B------:R-:W-:Y:S01]  /*21190*/  FFMA.FTZ R247, R69, UR4, -R178.reuse ;  /* 0x0000000445f77c23 */ /* 0x100fe200080108b2 */
[----:B------:R-:W-:Y:S03]  /*211a0*/  FFMA.FTZ R252, R80, UR4, -R178 ;  /* 0x0000000450fc7c23 */ /* 0x000fe600080108b2 */
[----:B------:R-:W1:Y:S01]  /*211b0*/  MUFU.EX2 R238, R7 ;  /* 0x0000000700ee7308 */ /* 0x000e620000000800 */
        /* <DEDUP_REMOVED lines=10> */
[----:B------:R-:W-:Y:S01]  /*21260*/  FADD.FTZ R0, -R134, R0 ;  /* 0x0000000086007221 */ /* 0x000fe20000010100 */
[----:B-1----:R-:W-:Y:S04]  /*21270*/  F2FP.F16.F32.PACK_AB R7, R238, R231 ;  /* 0x000000e7ee07723e */ /* 0x002fe800000000ff */
[----:B------:R-:W-:Y:S01]  /*21280*/  PRMT R6, R7, 0x7632, R6 ;  /* 0x0000763207067816 */ /* 0x000fe20000000006 */
[----:B--2---:R-:W-:Y:S02]  /*21290*/  IMAD.MOV.U32 R181, RZ, RZ, R182 ;  /* 0x000000ffffb57224 */ /* 0x004fe400078e00b6 */
[----:B------:R-:W-:Y:S02]  /*212a0*/  IMAD.MOV.U32 R180, RZ, RZ, R176 ;  /* 0x000000ffffb47224 */ /* 0x000fe400078e00b0 */
[----:B------:R-:W-:Y:S03]  /*212b0*/  FMUL.FTZ R176, R134, UR4 ;  /* 0x0000000486b07c20 */ /* 0x000fe60008410000 */
[----:B------:R-:W-:Y:S02]  /*212c0*/  IADD3 R182, P3, R180, UR42, RZ ;  /* 0x0000002ab4b67c10 */ /* 0x000fe4000ff7e0ff */
[----:B------:R-:W-:Y:S02]  /*212d0*/  FSEL R176, R176, RZ, P5 ;  /* 0x000000ffb0b07208 */ /* 0x000fe40002800000 */
[----:B------:R-:W-:Y:S02]  /*212e0*/  IADD3.X R183, R181, UR41, RZ, P3, !PT ;  /* 0x00000029b5b77c10 */ /* 0x000fe40009ffe4ff */
[----:B------:R-:W-:Y:S01]  /*212f0*/  IADD3 R138, P3, R182, UR50, RZ ;  /* 0x00000032b68a7c10 */ /* 0x000fe2000ff7e0ff */
[--C-:B------:R-:W-:Y:S01]  /*21300*/  FFMA.FTZ R220, R124, UR4, -R176.reuse ;  /* 0x000000047cdc7c23 */ /* 0x100fe200080108b0 */
[----:B------:R-:W-:Y:S01]  /*21310*/  ISETP.LE.U32.AND P5, PT, R4, UR23, PT ;  /* 0x0000001704007c0c */ /* 0x000fe2000bfa3070 */
[--C-:B------:R-:W-:Y:S01]  /*21320*/  FFMA.FTZ R82, R40, UR4, -R176.reuse ;  /* 0x0000000428527c23 */ /* 0x100fe200080108b0 */
[----:B------:R-:W-:Y:S01]  /*21330*/  IADD3.X R139, R183, UR43, RZ, P3, !PT ;  /* 0x0000002bb78b7c10 */ /* 0x000fe20009ffe4ff */
[--C-:B------:R-:W-:Y:S01]  /*21340*/  FFMA.FTZ R242, R76, UR4, -R176.reuse ;  /* 0x000000044cf27c23 */ /* 0x100fe200080108b0 */
[----:B------:R-:W-:Y:S01]  /*21350*/  FSETP.NEU.FTZ.AND P3, PT, R133, -INF , PT ;  /* 0xff8000008500780b */ /* 0x000fe20003f7d000 */
[--C-:B------:R-:W-:Y:S01]  /*21360*/  FFMA.FTZ R229, R108, UR4, -R176.reuse ;  /* 0x000000046ce57c23 */ /* 0x100fe200080108b0 */
[----:B------:R-:W-:Y:S01]  /*21370*/  F2FP.F16.F32.PACK_AB R4, R241, R215 ;  /* 0x000000d7f104723e */ /* 0x000fe200000000ff */
[--C-:B------:R-:W-:Y:S01]  /*21380*/  FFMA.FTZ R217, R109, UR4, -R176.reuse ;  /* 0x000000046dd97c23 */ /* 0x100fe200080108b0 */
[----:B------:R-:W-:Y:S01]  /*21390*/  FSEL R179, R179, RZ, P3 ;  /* 0x000000ffb3b37208 */ /* 0x000fe20001800000 */
[----:B------:R-:W-:Y:S01]  /*213a0*/  FFMA.FTZ R9, R9, UR4, -R176 ;  /* 0x0000000409097c23 */ /* 0x000fe200080108b0 */
[----:B------:R-:W-:Y:S01]  /*213b0*/  ISETP.LE.U32.AND P3, PT, R2, UR23, PT ;  /* 0x0000001702007c0c */ /* 0x000fe2000bf63070 */
[----:B------:R-:W-:Y:S01]  /*213c0*/  @!P6 HADD2 R193, -R4.H0_H0, -RZ.H0_H0 ;  /* 0xa00000ff04c1e230 */ /* 0x000fe20000000900 */
[----:B------:R-:W-:Y:S01]  /*213d0*/  PRMT R5, R4, 0x7632, R5 ;  /* 0x0000763204057816 */ /* 0x000fe20000000005 */
[----:B------:R1:W-:Y:S01]  /*213e0*/  MUFU.EX2 R236, R9 ;  /* 0x0000000900ec7308 */ /* 0x0003e20000000800 */
[----:B------:R-:W-:Y:S01]  /*213f0*/  LOP3.LUT R2, R203, UR36, R224, 0x96, !PT ;  /* 0x00000024cb027c12 */ /* 0x000fe2000f8e96e0 */
[----:B----4-:R-:W-:Y:S01]  /*21400*/  @!P1 HADD2 R186, -R6.H0_H0, -RZ.H0_H0 ;  /* 0xa00000ff06ba9230 */ /* 0x010fe20000000900 */
[----:B------:R-:W-:Y:S01]  /*21410*/  PRMT R187, R193, 0x7610, R187 ;  /* 0x00007610c1bb7816 */ /* 0x000fe200000000bb */
[----:B------:R2:W-:Y:S01]  /*21420*/  @!P6 STL.S16 [R1+0x128], R193 ;  /* 0x000128c10100e387 */ /* 0x0005e20000100600 */
[----:B------:R-:W-:Y:S01]  /*21430*/  SHF.R.U32.HI R172, RZ, 0x18, R2 ;  /* 0x00000018ffac7819 */ /* 0x000fe20000011602 */
[----:B------:R-:W-:Y:S01]  /*21440*/  FFMA.FTZ R224, R113, UR4, -R178 ;  /* 0x0000000471e07c23 */ /* 0x000fe200080108b2 */
[--C-:B------:R-:W-:Y:S01]  /*21450*/  FFMA.FTZ R219, R126, UR4, -R179.reuse ;  /* 0x000000047edb7c23 */ /* 0x100fe200080108b3 */
[--C-:B------:R-:W-:Y:S01]  /*21460*/  FFMA.FTZ R108, R62, UR4, -R179.reuse ;  /* 0x000000043e6c7c23 */ /* 0x100fe200080108b3 */
[--C-:B------:R-:W-:Y:S01]  /*21470*/  FFMA.FTZ R109, R63, UR4, -R179.reuse ;  /* 0x000000043f6d7c23 */ /* 0x100fe200080108b3 */
[----:B------:R-:W-:Y:S02]  /*21480*/  @!P3 HADD2 R192, -R5.H0_H0, -RZ.H0_H0 ;  /* 0xa00000ff05c0b230 */ /* 0x000fe40000000900 */
[--C-:B------:R-:W-:Y:S01]  /*21490*/  FFMA.FTZ R251, R91, UR4, -R179.reuse ;  /* 0x000000045bfb7c23 */ /* 0x100fe200080108b3 */
[--C-:B------:R-:W-:Y:S01]  /*214a0*/  FFMA.FTZ R230, R110, UR4, -R179.reuse ;  /* 0x000000046ee67c23 */ /* 0x100fe200080108b3 */
[----:B------:R-:W-:Y:S02]  /*214b0*/  @!P5 HADD2 R173, -R7.H0_H0, -RZ.H0_H0 ;  /* 0xa00000ff07add230 */ /* 0x000fe40000000900 */
[--C-:B------:R-:W-:Y:S01]  /*214c0*/  FFMA.FTZ R228, R111, UR4, -R179.reuse ;  /* 0x000000046fe47c23 */ /* 0x100fe200080108b3 */
[----:B------:R-:W-:Y:S01]  /*214d0*/  PRMT R174, R192, 0x7610, R174 ;  /* 0x00007610c0ae7816 */ /* 0x000fe200000000ae */
[----:B------:R3:W-:Y:S01]  /*214e0*/  @!P3 STL.S16 [R1+0x124], R192 ;  /* 0x000124c00100b387 */ /* 0x0007e20000100600 */
[----:B-1----:R-:W-:Y:S01]  /*214f0*/  LOP3.LUT R9, R2, 0xff, RZ, 0xc0, !PT ;  /* 0x000000ff02097812 */ /* 0x002fe200078ec0ff */
[----:B------:R-:W-:Y:S01]  /*21500*/  FFMA.FTZ R8, R8, UR4, -R176 ;  /* 0x0000000408087c23 */ /* 0x000fe200080108b0 */
[----:B------:R-:W-:Y:S01]  /*21510*/  PRMT R184, R173, 0x7610, R184 ;  /* 0x00007610adb87816 */ /* 0x000fe200000000b8 */
[----:B------:R1:W-:Y:S01]  /*21520*/  @!P5 STL.S16 [R1+0x134], R173 ;  /* 0x000134ad0100d387 */ /* 0x0003e20000100600 */
[--C-:B------:R-:W-:Y:S01]  /*21530*/  FFMA.FTZ R10, R10, UR4, -R179.reuse ;  /* 0x000000040a0a7c23 */ /* 0x100fe200080108b3 */
[----:B------:R4:W1:Y:S01]  /*21540*/  MUFU.EX2 R204, R8 ;  /* 0x0000000800cc7308 */ /* 0x0008620000000800 */
[--C-:B------:R-:W-:Y:S01]  /*21550*/  FFMA.FTZ R11, R11, UR4, -R179.reuse ;  /* 0x000000040b0b7c23 */ /* 0x100fe200080108b3 */
[--C-:B------:R-:W-:Y:S01]  /*21560*/  FFMA.FTZ R55, R24, UR4, -R176.reuse ;  /* 0x0000000418377c23 */ /* 0x100fe200080108b0 */
[--C-:B------:R-:W-:Y:S01]  /*21570*/  FFMA.FTZ R67, R28, UR4, -R176.reuse ;  /* 0x000000041c437c23 */ /* 0x100fe200080108b0 */
[--C-:B------:R-:W-:Y:S01]  /*21580*/  FFMA.FTZ R69, R29, UR4, -R176.reuse ;  /* 0x000000041d457c23 */ /* 0x100fe200080108b0 */
[--C-:B------:R-:W-:Y:S01]  /*21590*/  FFMA.FTZ R83, R41, UR4, -R176.reuse ;  /* 0x0000000429537c23 */ /* 0x100fe200080108b0 */
[----:B------:R-:W-:Y:S01]  /*215a0*/  FFMA.FTZ R113, R56, UR4, -R176 ;  /* 0x0000000438717c23 */ /* 0x000fe200080108b0 */
[----:B--2---:R-:W-:Y:S03]  /*215b0*/  FFMA.FTZ R193, R21, UR4, -R178 ;  /* 0x0000000415c17c23 */ /* 0x004fe600080108b2 */
[----:B------:R-:W-:Y:S01]  /*215c0*/  MUFU.EX2 R205, R10 ;  /* 0x0000000a00cd7308 */ /* 0x000fe20000000800 */
[--C-:B------:R-:W-:Y:S01]  /*215d0*/  FFMA.FTZ R114, R57, UR4, -R176.reuse ;  /* 0x0000000439727c23 */ /* 0x100fe200080108b0 */
[--C-:B------:R-:W-:Y:S01]  /*215e0*/  FFMA.FTZ R57, R27, UR4, -R179.reuse ;  /* 0x000000041b397c23 */ /* 0x100fe200080108b3 */
[--C-:B------:R-:W-:Y:S01]  /*215f0*/  FFMA.FTZ R115, R60, UR4, -R176.reuse ;  /* 0x000000043c737c23 */ /* 0x100fe200080108b0 */
[--C-:B------:R-:W-:Y:S01]  /*21600*/  FFMA.FTZ R232, R72, UR4, -R176.reuse ;  /* 0x0000000448e87c23 */ /* 0x100fe200080108b0 */
[--C-:B------:R-:W-:Y:S01]  /*21610*/  FFMA.FTZ R235, R73, UR4, -R176.reuse ;  /* 0x0000000449eb7c23 */ /* 0x100fe200080108b0 */
[----:B------:R-:W-:Y:S01]  /*21620*/  FFMA.FTZ R243, R77, UR4, -R176 ;  /* 0x000000044df37c23 */ /* 0x000fe200080108b0 */
[--C-:B------:R-:W-:Y:S03]  /*21630*/  FFMA.FTZ R49, R26, UR4, -R179.reuse ;  /* 0x000000041a317c23 */ /* 0x100fe600080108b3 */
[----:B------:R-:W-:Y:S01]  /*21640*/  MUFU.EX2 R60, R19 ;  /* 0x00000013003c7308 */ /* 0x000fe20000000800 */
[----:B----4-:R-:W-:Y:S01]  /*21650*/  LOP3.LUT R8, R2, 0xffff, RZ, 0xc0, !PT ;  /* 0x0000ffff02087812 */ /* 0x010fe200078ec0ff */
[--C-:B------:R-:W-:Y:S01]  /*21660*/  FFMA.FTZ R68, R30, UR4, -R179.reuse ;  /* 0x000000041e447c23 */ /* 0x100fe200080108b3 */
[----:B---3--:R-:W-:Y:S01]  /*21670*/  FFMA.FTZ R192, R20, UR4, -R178 ;  /* 0x0000000414c07c23 */ /* 0x008fe200080108b2 */
[--C-:B------:R-:W-:Y:S01]  /*21680*/  FFMA.FTZ R66, R31, UR4, -R179.reuse ;  /* 0x000000041f427c23 */ /* 0x100fe200080108b3 */
[----:B------:R-:W-:Y:S01]  /*21690*/  SHF.R.U32.HI R8, RZ, 0x8, R8 ;  /* 0x00000008ff087819 */ /* 0x000fe20000011608 */
[----:B------:R-:W-:Y:S01]  /*216a0*/  FFMA.FTZ R71, R42, UR4, -R179 ;  /* 0x000000042a477c23 */ /* 0x000fe200080108b3 */
[----:B-1----:R-:W-:Y:S03]  /*216b0*/  PRMT R173, R4, 0x5410, R5 ;  /* 0x0000541004ad7816 */ /* 0x002fe60000000005 */
[----:B------:R1:W2:Y:S01]  /*216c0*/  MUFU.EX2 R214, R11 ;  /* 0x0000000b00d67308 */ /* 0x0002a20000000800 */
[----:B------:R-:W-:Y:S01]  /*216d0*/  @!P3 PRMT R5, R174, 0x5410, RZ ;  /* 0x00005410ae05b816 */ /* 0x000fe200000000ff */
[--C-:B------:R-:W-:Y:S01]  /*216e0*/  FFMA.FTZ R72, R43, UR4, -R179.reuse ;  /* 0x000000042b487c23 */ /* 0x100fe200080108b3 */
[----:B------:R-:W-:Y:S01]  /*216f0*/  PRMT R174, R7, 0x5410, R6 ;  /* 0x0000541007ae7816 */ /* 0x000fe20000000006 */
[----:B------:R3:W-:Y:S01]  /*21700*/  STL [R1+0x418], R173 ;  /* 0x000418ad01007387 */ /* 0x0007e20000100800 */
[----:B------:R-:W-:Y:S01]  /*21710*/  @!P6 PRMT R4, R187, 0x5410, RZ ;  /* 0x00005410bb04e816 */ /* 0x000fe200000000ff */
[----:B------:R-:W-:Y:S01]  /*21720*/  FFMA.FTZ R237, R79, UR4, -R179 ;  /* 0x000000044fed7c23 */ /* 0x000fe200080108b3 */
[----:B------:R-:W-:Y:S01]  /*21730*/  ISETP.LE.U32.AND P6, PT, R9, UR23, PT ;  /* 0x0000001709007c0c */ /* 0x000fe2000bfc3070 */
[----:B------:R4:W-:Y:S01]  /*21740*/  STL [R1+0x41c], R174 ;  /* 0x00041cae01007387 */ /* 0x0009e20000100800 */
[----:B------:R-:W-:Y:S01]  /*21750*/  PRMT R9, R186, 0x7610, R9 ;  /* 0x00007610ba097816 */ /* 0x000fe20000000009 */
[----:B------:R-:W-:Y:S01]  /*21760*/  FFMA.FTZ R248, R90, UR4, -R179 ;  /* 0x000000045af87c23 */ /* 0x000fe200080108b3 */
[----:B------:R-:W-:Y:S01]  /*21770*/  LOP3.LUT R8, R8, 0xffff, RZ, 0xc0, !PT ;  /* 0x0000ffff08087812 */ /* 0x000fe200078ec0ff */
[----:B------:R-:W-:Y:S01]  /*21780*/  @!P1 STL.S16 [R1+0x140], R186 ;  /* 0x000140ba01009387 */ /* 0x000fe20000100600 */
[----:B------:R-:W-:Y:S01]  /*21790*/  @!P1 PRMT R6, R9, 0x5410, RZ ;  /* 0x0000541009069816 */ /* 0x000fe200000000ff */
[----:B------:R-:W-:Y:S01]  /*217a0*/  MUFU.EX2 R56, R192 ;  /* 0x000000c000387308 */ /* 0x000fe20000000800 */
[----:B------:R-:W-:Y:S01]  /*217b0*/  @!P5 PRMT R7, R184, 0x5410, RZ ;  /* 0x00005410b807d816 */ /* 0x000fe200000000ff */
[----:B------:R2:W2:Y:S01]  /*217c0*/  LDL.S16 R9, [R1+0x158] ;  /* 0x0001580001097983 */ /* 0x0004a20000100600 */
[----:B------:R-:W-:Y:S01]  /*217d0*/  ISETP.LE.U32.AND P5, PT, R8, UR23, PT ;  /* 0x0000001708007c0c */ /* 0x000fe2000bfa3070 */
[----:B-1----:R-:W-:Y:S01]  /*217e0*/  FFMA.FTZ R11, R84, UR4, -R178 ;  /* 0x00000004540b7c23 */ /* 0x002fe200080108b2 */
[----:B------:R-:W-:Y:S01]  /*217f0*/  SHF.R.U32.HI R8, RZ, 0x10, R2 ;  /* 0x00000010ff087819 */ /* 0x000fe20000011602 */
[----:B------:R-:W-:Y:S01]  /*21800*/  STG.E.U16 desc[UR32][R180.64+0x2], R5 ;  /* 0x00000205b4007986 */ /* 0x000fe2000c101520 */
[----:B------:R-:W-:Y:S01]  /*21810*/  F2FP.F16.F32.PACK_AB R2, R236, R204 ;  /* 0x000000ccec02723e */ /* 0x000fe200000000ff */
[----:B------:R-:W-:Y:S01]  /*21820*/  FFMA.FTZ R84, R38, UR4, -R177 ;  /* 0x0000000426547c23 */ /* 0x000fe200080108b1 */
[----:B------:R-:W-:Y:S01]  /*21830*/  ISETP.LE.U32.AND P3, PT, R172, UR23, PT ;  /* 0x00000017ac007c0c */ /* 0x000fe2000bf63070 */
[----:B------:R1:W-:Y:S01]  /*21840*/  STG.E.U16 desc[UR32][R180.64], R4 ;  /* 0x00000004b4007986 */ /* 0x0003e2000c101520 */
[----:B------:R-:W-:Y:S01]  /*21850*/  PRMT R172, R2, 0x7632, R172 ;  /* 0x0000763202ac7816 */ /* 0x000fe200000000ac */
[----:B------:R-:W-:Y:S01]  /*21860*/  @!P6 HADD2 R185, -R2.H0_H0, -RZ.H0_H0 ;  /* 0xa00000ff02b9e230 */ /* 0x000fe20000000900 */
[----:B------:R-:W-:Y:S01]  /*21870*/  LOP3.LUT R8, R8, 0xff, RZ, 0xc0, !PT ;  /* 0x000000ff08087812 */ /* 0x000fe200078ec0ff */
[----:B------:R-:W-:Y:S01]  /*21880*/  STG.E.U16 desc[UR32][R182.64], R7 ;  /* 0x00000007b6007986 */ /* 0x000fe2000c101520 */
[----:B---3--:R-:W-:Y:S01]  /*21890*/  FFMA.FTZ R173, R112, UR4, -R178 ;  /* 0x0000000470ad7c23 */ /* 0x008fe200080108b2 */
[----:B------:R-:W-:Y:S01]  /*218a0*/  @!P5 HADD2 R175, -R172.H0_H0, -RZ.H0_H0 ;  /* 0xa00000ffacafd230 */ /* 0x000fe20000000900 */
[----:B------:R-:W-:Y:S01]  /*218b0*/  ISETP.LE.U32.AND P1, PT, R8, UR23, PT ;  /* 0x0000001708007c0c */ /* 0x000fe2000bf23070 */
[----:B------:R-:W-:Y:S01]  /*218c0*/  @!P6 STL.S16 [R1+0x13c], R185 ;  /* 0x00013cb90100e387 */ /* 0x000fe20000100600 */
[----:B----4-:R-:W-:Y:S01]  /*218d0*/  FFMA.FTZ R174, R107, UR4, -R179 ;  /* 0x000000046bae7c23 */ /* 0x010fe200080108b3 */
[----:B------:R-:W-:Y:S01]  /*218e0*/  FFMA.FTZ R112, R51, UR4, -R177 ;  /* 0x0000000433707c23 */ /* 0x000fe200080108b1 */
[----:B------:R-:W-:Y:S01]  /*218f0*/  PRMT R10, R175, 0x7610, R10 ;  /* 0x00007610af0a7816 */ /* 0x000fe2000000000a */
[----:B------:R3:W-:Y:S01]  /*21900*/  @!P5 STL.S16 [R1+0x138], R175 ;  /* 0x000138af0100d387 */ /* 0x0007e20000100600 */
[----:B------:R-:W-:Y:S01]  /*21910*/  FFMA.FTZ R51, R25, UR4, -R176 ;  /* 0x0000000419337c23 */ /* 0x000fe200080108b0 */
[----:B------:R-:W-:Y:S02]  /*21920*/  MUFU.EX2 R55, R55 ;  /* 0x0000003700377308 */ /* 0x000fe40000000800 */
[----:B------:R-:W-:Y:S08]  /*21930*/  STG.E.U16 desc[UR32][R182.64+0x2], R6 ;  /* 0x00000206b6007986 */ /* 0x000ff0000c101520 */
[----:B------:R-:W-:Y:S01]  /*21940*/  MUFU.EX2 R49, R49 ;  /* 0x0000003100317308 */ /* 0x000fe20000000800 */
[----:B-1----:R-:W-:Y:S09]  /*21950*/  PRMT R4, R185, 0x7610, R4 ;  /* 0x00007610b9047816 */ /* 0x002ff20000000004 */
[----:B------:R-:W-:Y:S01]  /*21960*/  MUFU.EX2 R68, R68 ;  /* 0x0000004400447308 */ /* 0x000fe20000000800 */
[----:B---3--:R-:W-:Y:S09]  /*21970*/  PRMT R175, R2, 0x5410, R172 ;  /* 0x0000541002af7816 */ /* 0x008ff200000000ac */
[----:B------:R-:W-:Y:S01]  /*21980*/  MUFU.EX2 R66, R66 ;  /* 0x0000004200427308 */ /* 0x000fe20000000800 */
[----:B------:R-:W-:Y:S02]  /*21990*/  @!P6 PRMT R2, R4, 0x5410, RZ ;  /* 0x000054100402e816 */ /* 0x000fe400000000ff */
[----:B------:R-:W-:Y:S01]  /*219a0*/  @!P5 PRMT R172, R10, 0x5410, RZ ;  /* 0x000054100aacd816 */ /* 0x000fe200000000ff */
[----:B------:R-:W-:Y:S01]  /*219b0*/  STL [R1+0x388], R175 ;  /* 0x000388af01007387 */ /* 0x000fe20000100800 */
[----:B------:R-:W-:Y:S01]  /*219c0*/  IADD3 R186, P6, R180, UR45, RZ ;  /* 0x0000002db4ba7c10 */ /* 0x000fe2000ffde0ff */
[----:B------:R-:W-:Y:S01]  /*219d0*/  FFMA.FTZ R10, R85, UR4, -R178 ;  /* 0x00000004550a7c23 */ /* 0x000fe200080108b2 */
[----:B------:R-:W-:Y:S01]  /*219e0*/  LOP3.LUT R4, R198, 0xffff, RZ, 0xc0, !PT ;  /* 0x0000ffffc6047812 */ /* 0x000fe200078ec0ff */
[----:B------:R1:W-:Y:S01]  /*219f0*/  STL [R1+0x420], R175 ;  /* 0x000420af01007387 */ /* 0x0003e20000100800 */
[C---:B------:R-:W-:Y:S02]  /*21a00*/  IADD3.X R187, R181.reuse, UR44, RZ, P6, !PT ;  /* 0x0000002cb5bb7c10 */ /* 0x040fe4000b7fe4ff */
[----:B------:R-:W-:Y:S01]  /*21a10*/  IADD3 R184, P6, R180, UR47, RZ ;  /* 0x0000002fb4b87c10 */ /* 0x000fe2000ffde0ff */
[----:B------:R-:W-:Y:S01]  /*21a20*/  STL [R1+0x428], R198 ;  /* 0x000428c601007387 */ /* 0x000fe20000100800 */
[----:B------:R-:W-:Y:S02]  /*21a30*/  SHF.R.U32.HI R4, RZ, 0x8, R4 ;  /* 0x00000008ff047819 */ /* 0x000fe40000011604 */
[----:B------:R-:W-:Y:S01]  /*21a40*/  IADD3.X R185, R181, UR46, RZ, P6, !PT ;  /* 0x0000002eb5b97c10 */ /* 0x000fe2000b7fe4ff */
[----:B------:R3:W-:Y:S04]  /*21a50*/  STL [R1+0x424], R199 ;  /* 0x000424c701007387 */ /* 0x0007e80000100800 */
[----:B------:R4:W4:Y:S04]  /*21a60*/  LDL.S16 R5, [R1+0x154] ;  /* 0x0001540001057983 */ /* 0x0009280000100600 */
[----:B------:R2:W-:Y:S04]  /*21a70*/  STG.E.U16 desc[UR32][R138.64], R2 ;  /* 0x000000028a007986 */ /* 0x0005e8000c101520 */
[----:B------:R-:W-:Y:S01]  /*21a80*/  STG.E.U16 desc[UR32][R186.64], R172 ;  /* 0x000000acba007986 */ /* 0x000fe2000c101520 */
[----:B-1----:R-:W-:Y:S01]  /*21a90*/  FFMA.FTZ R175, R106, UR4, -R179 ;  /* 0x000000046aaf7c23 */ /* 0x002fe200080108b3 */
[----:B---3--:R-:W-:Y:S01]  /*21aa0*/  FFMA.FTZ R199, R105, UR4, -R176 ;  /* 0x0000000469c77c23 */ /* 0x008fe200080108b0 */
[----:B--2---:R-:W-:Y:S02]  /*21ab0*/  F2FP.F16.F32.PACK_AB R138, R214, R205 ;  /* 0x000000cdd68a723e */ /* 0x004fe400000000ff */
[----:B------:R-:W-:Y:S01]  /*21ac0*/  SHF.R.U32.HI R2, RZ, 0x10, R198 ;  /* 0x00000010ff027819 */ /* 0x000fe200000116c6 */
[----:B------:R-:W-:Y:S01]  /*21ad0*/  FFMA.FTZ R198, R104, UR4, -R176 ;  /* 0x0000000468c67c23 */ /* 0x000fe200080108b0 */
[----:B------:R-:W-:Y:S02]  /*21ae0*/  PRMT R139, R138, 0x7632, R139 ;  /* 0x000076328a8b7816 */ /* 0x000fe4000000008b */
[----:B------:R-:W-:Y:S02]  /*21af0*/  LOP3.LUT R2, R2, 0xff, RZ, 0xc0, !PT ;  /* 0x000000ff02027812 */ /* 0x000fe400078ec0ff */
[----:B------:R-:W-:Y:S02]  /*21b00*/  PRMT R85, R138, 0x5410, R139 ;  /* 0x000054108a557816 */ /* 0x000fe4000000008b */
[----:B------:R-:W-:Y:S02]  /*21b10*/  ISETP.LE.U32.AND P6, PT, R2, UR23, PT ;  /* 0x0000001702007c0c */ /* 0x000fe4000bfc3070 */
[----:B------:R-:W-:Y:S04]  /*21b20*/  LOP3.LUT R2, R4, 0xffff, RZ, 0xc0, !PT ;  /* 0x0000ffff04027812 */ /* 0x000fe800078ec0ff */
[----:B------:R-:W-:Y:S02]  /*21b30*/  ISETP.LE.U32.AND P5, PT, R2, UR23, PT ;  /* 0x0000001702007c0c */ /* 0x000fe4000bfa3070 */
[----:B------:R-:W-:Y:S01]  /*21b40*/  LOP3.LUT R2, R202, 0xff, RZ, 0xc0, !PT ;  /* 0x000000ffca027812 */ /* 0x000fe200078ec0ff */
[----:B------:R-:W-:Y:S05]  /*21b50*/  @!P1 HADD2 R9, -R138.H0_H0, -RZ.H0_H0 ;  /* 0xa00000ff8a099230 */ /* 0x000fea0000000900 */
[----:B------:R-:W-:Y:S01]  /*21b60*/  PRMT R7, R9, 0x7610, R7 ;  /* 0x0000761009077816 */ /* 0x000fe20000000007 */
[----:B------:R1:W-:Y:S03]  /*21b70*/  @!P1 STL.S16 [R1+0x158], R9 ;  /* 0x0001580901009387 */ /* 0x0003e60000100600 */
[----:B------:R-:W-:Y:S01]  /*21b80*/  @!P1 PRMT R138, R7, 0x5410, RZ ;  /* 0x00005410078a9816 */ /* 0x000fe200000000ff */
[----:B------:R-:W-:Y:S01]  /*21b90*/  FFMA.FTZ R7, R87, UR4, -R177 ;  /* 0x0000000457077c23 */ /* 0x000fe200080108b1 */
[----:B------:R-:W-:Y:S01]  /*21ba0*/  ISETP.LE.U32.AND P1, PT, R2, UR23, PT ;  /* 0x0000001702007c0c */ /* 0x000fe2000bf23070 */
[----:B------:R-:W-:Y:S01]  /*21bb0*/  FFMA.FTZ R87, R46, UR4, -R179 ;  /* 0x000000042e577c23 */ /* 0x000fe200080108b3 */
[----:B------:R-:W-:Y:S01]  /*21bc0*/  LOP3.LUT R2, R202, 0xffff, RZ, 0xc0, !PT ;  /* 0x0000ffffca027812 */ /* 0x000fe200078ec0ff */
[----:B------:R-:W-:Y:S03]  /*21bd0*/  STG.E.U16 desc[UR32][R184.64], R138 ;  /* 0x0000008ab8007986 */ /* 0x000fe6000c101520 */
[----:B------:R-:W-:Y:S04]  /*21be0*/  SHF.R.U32.HI R2, RZ, 0x8, R2 ;  /* 0x00000008ff027819 */ /* 0x000fe80000011602 */
[----:B------:R-:W-:Y:S01]  /*21bf0*/  LOP3.LUT R2, R2, 0xffff, RZ, 0xc0, !PT ;  /* 0x0000ffff02027812 */ /* 0x000fe200078ec0ff */
[--C-:B-1----:R-:W-:Y:S01]  /*21c00*/  FFMA.FTZ R9, R81, UR4, -R178.reuse ;  /* 0x0000000451097c23 */ /* 0x102fe200080108b2 */
[--C-:B------:R-:W-:Y:S04]  /*21c10*/  FFMA.FTZ R81, R35, UR4, -R177.reuse ;  /* 0x0000000423517c23 */ /* 0x100fe800080108b1 */
[----:B------:R1:W-:Y:S04]  /*21c20*/  STL [R1+0x4], R9 ;  /* 0x0000040901007387 */ /* 0x0003e80000100800 */
[----:B------:R2:W-:Y:S04]  /*21c30*/  STL [R1+0x24], R11 ;  /* 0x0000240b01007387 */ /* 0x0005e80000100800 */
[----:B------:R3:W-:Y:S01]  /*21c40*/  STL [R1+0x2c], R10 ;  /* 0x00002c0a01007387 */ /* 0x0007e20000100800 */
[--C-:B-1----:R-:W-:Y:S01]  /*21c50*/  FFMA.FTZ R9, R96, UR4, -R178.reuse ;  /* 0x0000000460097c23 */ /* 0x102fe200080108b2 */
[--C-:B------:R-:W-:Y:S01]  /*21c60*/  FFMA.FTZ R96, R39, UR4, -R177.reuse ;  /* 0x0000000427607c23 */ /* 0x100fe200080108b1 */
[--C-:B--2---:R-:W-:Y:S03]  /*21c70*/  FFMA.FTZ R11, R97, UR4, -R178.reuse ;  /* 0x00000004610b7c23 */ /* 0x104fe600080108b2 */
[----:B------:R1:W-:Y:S01]  /*21c80*/  STL [R1+0x54], R9 ;  /* 0x0000540901007387 */ /* 0x0003e20000100800 */
[----:B----4-:R-:W-:Y:S02]  /*21c90*/  @!P3 HADD2 R5, -R139.H0_H0, -RZ.H0_H0 ;  /* 0xa00000ff8b05b230 */ /* 0x010fe40000000900 */
[----:B---3--:R-:W-:Y:S01]  /*21ca0*/  FFMA.FTZ R10, R100, UR4, -R178 ;  /* 0x00000004640a7c23 */ /* 0x008fe200080108b2 */
[----:B------:R-:W-:Y:S01]  /*21cb0*/  STL [R1+0x58], R11 ;  /* 0x0000580b01007387 */ /* 0x000fe20000100800 */
[----:B------:R-:W-:Y:S01]  /*21cc0*/  FFMA.FTZ R100, R45, UR4, -R176 ;  /* 0x000000042d647c23 */ /* 0x000fe200080108b0 */
[----:B------:R-:W-:Y:S01]  /*21cd0*/  PRMT R4, R5, 0x7610, R4 ;  /* 0x0000761005047816 */ /* 0x000fe20000000004 */
[----:B------:R-:W-:Y:S01]  /*21ce0*/  MUFU.EX2 R45, R16 ;  /* 0x00000010002d7308 */ /* 0x000fe20000000800 */
[----:B------:R2:W-:Y:S02]  /*21cf0*/  STL [R1+0x6c], R10 ;  /* 0x00006c0a01007387 */ /* 0x0005e40000100800 */
[----:B------:R-:W-:Y:S01]  /*21d00*/  @!P3 PRMT R139, R4, 0x5410, RZ ;  /* 0x00005410048bb816 */ /* 0x000fe200000000ff */
[----:B------:R-:W-:Y:S01]  /*21d10*/  FFMA.FTZ R4, R18, UR4, -R177 ;  /* 0x0000000412047c23 */ /* 0x000fe200080108b1 */
[----:B------:R3:W-:Y:S01]  /*21d20*/  STL [R1+0x42c], R173 ;  /* 0x00042cad01007387 */ /* 0x0007e20000100800 */
[----:B------:R-:W-:Y:S03]  /*21d30*/  FFMA.FTZ R18, R15, UR4, -R179 ;  /* 0x000000040f127c23 */ /* 0x000fe600080108b3 */
[----:B------:R-:W-:Y:S01]  /*21d40*/  STG.E.U16 desc[UR32][R184.64+0x2], R139 ;  /* 0x0000028bb8007986 */ /* 0x000fe2000c101520 */
[--C-:B-1----:R-:W-:Y:S01]  /*21d50*/  FFMA.FTZ R9, R101, UR4, -R178.reuse ;  /* 0x0000000465097c23 */ /* 0x102fe200080108b2 */
[----:B------:R-:W-:Y:S01]  /*21d60*/  FFMA.FTZ R178, R129, UR4, -R178 ;  /* 0x0000000481b27c23 */ /* 0x000fe200080108b2 */
[--C-:B------:R-:W-:Y:S01]  /*21d70*/  FFMA.FTZ R101, R50, UR4, -R177.reuse ;  /* 0x0000000432657c23 */ /* 0x100fe200080108b1 */
[----:B------:R-:W-:Y:S02]  /*21d80*/  IMAD.WIDE.U32 R128, R197, -0x2daee0ad, RZ ;  /* 0xd2511f53c5807825 */ /* 0x000fe400078e00ff */
[----:B------:R-:W-:Y:S02]  /*21d90*/  STL [R1+0x80], R9 ;  /* 0x0000800901007387 */ /* 0x000fe40000100800 */
[----:B--2---:R-:W-:Y:S02]  /*21da0*/  FFMA.FTZ R10, R13, UR4, -R176 ;  /* 0x000000040d0a7c23 */ /* 0x004fe400080108b0 */
[----:B------:R1:W-:Y:S01]  /*21db0*/  STL [R1+0x430], R224 ;  /* 0x000430e001007387 */ /* 0x0003e20000100800 */
[----:B---3--:R-:W-:Y:S03]  /*21dc0*/  FFMA.FTZ R173, R103, UR4, -R177 ;  /* 0x0000000467ad7c23 */ /* 0x008fe600080108b1 */
[----:B------:R-:W-:Y:S01]  /*21dd0*/  STL [R1+0x434], R223 ;  /* 0x000434df01007387 */ /* 0x000fe20000100800 */
[----:B------:R-:W-:Y:S02]  /*21de0*/  FFMA.FTZ R103, R59, UR4, -R179 ;  /* 0x000000043b677c23 */ /* 0x000fe400080108b3 */
[----:B------:R-:W2:Y:S01]  /*21df0*/  MUFU.EX2 R59, R4 ;  /* 0x00000004003b7308 */ /* 0x000ea20000000800 */
[----:B------:R3:W-:Y:S04]  /*21e00*/  STL [R1+0x438], R216 ;  /* 0x000438d801007387 */ /* 0x0007e80000100800 */
[----:B------:R4:W-:Y:S04]  /*21e10*/  STL [R1+0x370], R222 ;  /* 0x000370de01007387 */ /* 0x0009e80000100800 */
[----:B------:R4:W-:Y:S04]  /*21e20*/  STL [R1+0x374], R178 ;  /* 0x000374b201007387 */ /* 0x0009e80000100800 */
[----:B------:R-:W-:Y:S01]  /*21e30*/  STL [R1+0x38c], R85 ;  /* 0x00038c5501007387 */ /* 0x000fe20000100800 */
[----:B--2---:R-:W-:Y:S03]  /*21e40*/  F2FP.F16.F32.PACK_AB R50, R60, R59 ;  /* 0x0000003b3c32723e */ /* 0x004fe600000000ff */
[----:B------:R2:W-:Y:S01]  /*21e50*/  STL [R1+0x43c], R85 ;  /* 0x00043c5501007387 */ /* 0x0005e20000100800 */
[----:B------:R-:W-:Y:S01]  /*21e60*/  SHF.R.U32.HI R4, RZ, 0x10, R202 ;  /* 0x00000010ff047819 */ /* 0x000fe200000116ca */
[----:B-1----:R-:W-:Y:S01]  /*21e70*/  FFMA.FTZ R224, R102, UR4, -R177 ;  /* 0x0000000466e07c23 */ /* 0x002fe200080108b1 */
[----:B------:R-:W-:Y:S01]  /*21e80*/  FFMA.FTZ R102, R58, UR4, -R179 ;  /* 0x000000043a667c23 */ /* 0x000fe200080108b3 */
[----:B------:R1:W-:Y:S01]  /*21e90*/  @!P3 STL.S16 [R1+0x154], R5 ;  /* 0x000154050100b387 */ /* 0x0003e20000100600 */
[----:B------:R-:W-:Y:S01]  /*21ea0*/  ISETP.LE.U32.AND P3, PT, R2, UR23, PT ;  /* 0x0000001702007c0c */ /* 0x000fe2000bf63070 */
[----:B------:R-:W-:Y:S01]  /*21eb0*/  FFMA.FTZ R2, R86, UR4, -R177 ;  /* 0x0000000456027c23 */ /* 0x000fe200080108b1 */
[----:B------:R-:W-:Y:S01]  /*21ec0*/  LOP3.LUT R4, R4, 0xff, RZ, 0xc0, !PT ;  /* 0x000000ff04047812 */ /* 0x000fe200078ec0ff */
[--C-:B---3--:R-:W-:Y:S01]  /*21ed0*/  FFMA.FTZ R216, R94, UR4, -R179.reuse ;  /* 0x000000045ed87c23 */ /* 0x108fe200080108b3 */
[--C-:B------:R-:W-:Y:S01]  /*21ee0*/  FFMA.FTZ R223, R95, UR4, -R179.reuse ;  /* 0x000000045fdf7c23 */ /* 0x100fe200080108b3 */
[----:B------:R-:W-:Y:S01]  /*21ef0*/  MUFU.EX2 R58, R18 ;  /* 0x00000012003a7308 */ /* 0x000fe20000000800 */
[----:B------:R3:W-:Y:S01]  /*21f00*/  STL [R1+0xc], R2 ;  /* 0x00000c0201007387 */ /* 0x0007e20000100800 */
[--C-:B----4-:R-:W-:Y:S03]  /*21f10*/  FFMA.FTZ R222, R123, UR4, -R179.reuse ;  /* 0x000000047bde7c23 */ /* 0x110fe600080108b3 */
[----:B------:R4:W-:Y:S01]  /*21f20*/  STL [R1+0x18], R7 ;  /* 0x0000180701007387 */ /* 0x0009e20000100800 */
[----:B------:R-:W-:Y:S01]  /*21f30*/  FFMA.FTZ R178, R122, UR4, -R179 ;  /* 0x000000047ab27c23 */ /* 0x000fe200080108b3 */
[--C-:B--2---:R-:W-:Y:S01]  /*21f40*/  FFMA.FTZ R85, R93, UR4, -R176.reuse ;  /* 0x000000045d557c23 */ /* 0x104fe200080108b0 */
[----:B-1----:R-:W-:Y:S01]  /*21f50*/  FFMA.FTZ R5, R98, UR4, -R177 ;  /* 0x0000000462057c23 */ /* 0x002fe200080108b1 */
[----:B------:R-:W-:Y:S01]  /*21f60*/  FFMA.FTZ R98, R47, UR4, -R179 ;  /* 0x000000042f627c23 */ /* 0x000fe200080108b3 */
[----:B------:R-:W-:Y:S03]  /*21f70*/  PRMT R47, R50, 0x7632, R47 ;  /* 0x00007632322f7816 */ /* 0x000fe6000000002f */
[----:B------:R1:W-:Y:S01]  /*21f80*/  STL [R1+0x3c], R5 ;  /* 0x00003c0501007387 */ /* 0x0003e20000100800 */
[----:B---3--:R-:W-:Y:S01]  /*21f90*/  FFMA.FTZ R2, R99, UR4, -R177 ;  /* 0x0000000463027c23 */ /* 0x008fe200080108b1 */
[--C-:B------:R-:W-:Y:S02]  /*21fa0*/  FFMA.FTZ R99, R44, UR4, -R176.reuse ;  /* 0x000000042c637c23 */ /* 0x100fe400080108b0 */
[----:B------:R2:W-:Y:S01]  /*21fb0*/  STL [R1+0x440], R224 ;  /* 0x000440e001007387 */ /* 0x0005e20000100800 */
[----:B------:R-:W-:Y:S01]  /*21fc0*/  MUFU.EX2 R44, R10 ;  /* 0x0000000a002c7308 */ /* 0x000fe20000000800 */
[----:B----4-:R-:W-:Y:S02]  /*21fd0*/  FFMA.FTZ R7, R14, UR4, -R179 ;  /* 0x000000040e077c23 */ /* 0x010fe400080108b3 */
[----:B------:R3:W-:Y:S04]  /*21fe0*/  STL [R1+0x40], R2 ;  /* 0x0000400201007387 */ /* 0x0007e80000100800 */
[----:B------:R4:W-:Y:S03]  /*21ff0*/  STL [R1+0x444], R173 ;  /* 0x000444ad01007387 */ /* 0x0009e60000100800 */
[----:B------:R-:W-:Y:S01]  /*22000*/  MUFU.EX2 R41, R7 ;  /* 0x0000000700297308 */ /* 0x000fe20000000800 */
[----:B------:R4:W-:Y:S04]  /*22010*/  STL [R1+0x448], R225 ;  /* 0x000448e101007387 */ /* 0x0009e80000100800 */
[----:B------:R4:W4:Y:S01]  /*22020*/  LDL.S16 R11, [R1+0x180] ;  /* 0x00018000010b7983 */ /* 0x0009220000100600 */
[--C-:B-1----:R-:W-:Y:S01]  /*22030*/  FFMA.FTZ R5, R118, UR4, -R177.reuse ;  /* 0x0000000476057c23 */ /* 0x102fe200080108b1 */
[--C-:B------:R-:W-:Y:S03]  /*22040*/  FFMA.FTZ R118, R61, UR4, -R176.reuse ;  /* 0x000000043d767c23 */ /* 0x100fe600080108b0 */
[----:B------:R-:W1:Y:S01]  /*22050*/  MUFU.EX2 R61, R17 ;  /* 0x00000011003d7308 */ /* 0x000e620000000800 */
[--C-:B--2---:R-:W-:Y:S01]  /*22060*/  FFMA.FTZ R224, R92, UR4, -R176.reuse ;  /* 0x000000045ce07c23 */ /* 0x104fe200080108b0 */
[----:B------:R2:W-:Y:S01]  /*22070*/  STL [R1+0xb4], R5 ;  /* 0x0000b40501007387 */ /* 0x0005e20000100800 */
[--C-:B---3--:R-:W-:Y:S03]  /*22080*/  FFMA.FTZ R2, R119, UR4, -R177.reuse ;  /* 0x0000000477027c23 */ /* 0x108fe600080108b1 */
[----:B------:R3:W3:Y:S01]  /*22090*/  LDL.S16 R9, [R1+0x17c] ;  /* 0x00017c0001097983 */ /* 0x0006e20000100600 */
[----:B------:R-:W-:Y:S01]  /*220a0*/  FFMA.FTZ R177, R131, UR4, -R177 ;  /* 0x0000000483b17c23 */ /* 0x000fe200080108b1 */
[----:B------:R-:W-:Y:S01]  /*220b0*/  FFMA.FTZ R119, R74, UR4, -R179 ;  /* 0x000000044a777c23 */ /* 0x000fe200080108b3 */
[--C-:B----4-:R-:W-:Y:S01]  /*220c0*/  FFMA.FTZ R173, R89, UR4, -R176.reuse ;  /* 0x0000000459ad7c23 */ /* 0x110fe200080108b0 */
[----:B------:R4:W-:Y:S01]  /*220d0*/  STL [R1+0xc8], R2 ;  /* 0x0000c80201007387 */ /* 0x0009e20000100800 */
[----:B------:R-:W-:Y:S03]  /*220e0*/  FFMA.FTZ R225, R88, UR4, -R176 ;  /* 0x0000000458e17c23 */ /* 0x000fe600080108b0 */
[----:B------:R4:W-:Y:S01]  /*220f0*/  STL [R1+0x378], R221 ;  /* 0x000378dd01007387 */ /* 0x0009e20000100800 */
[----:B-1----:R-:W-:Y:S03]  /*22100*/  F2FP.F16.F32.PACK_AB R54, R61, R45 ;  /* 0x0000002d3d36723e */ /* 0x002fe600000000ff */
[----:B------:R1:W-:Y:S01]  /*22110*/  STL [R1+0x37c], R177 ;  /* 0x00037cb101007387 */ /* 0x0003e20000100800 */
[C---:B------:R-:W-:Y:S04]  /*22120*/  PRMT R52, R54.reuse, 0x7632, R52 ;  /* 0x0000763236347816 */ /* 0x040fe80000000034 */
[----:B------:R-:W-:Y:S01]  /*22130*/  PRMT R77, R54, 0x5410, R52 ;  /* 0x00005410364d7816 */ /* 0x000fe20000000034 */
[--C-:B--2---:R-:W-:Y:S04]  /*22140*/  FFMA.FTZ R5, R12, UR4, -R176.reuse ;  /* 0x000000040c057c23 */ /* 0x104fe800080108b0 */
[----:B------:R-:W2:Y:S01]  /*22150*/  MUFU.EX2 R42, R5 ;  /* 0x00000005002a7308 */ /* 0x000ea20000000800 */
[----:B----4-:R-:W-:Y:S01]  /*22160*/  FMUL.FTZ R2, R0, UR4 ;  /* 0x0000000400027c20 */ /* 0x010fe20008410000 */
[----:B------:R-:W-:Y:S01]  /*22170*/  FADD.FTZ R0, -R133, R3 ;  /* 0x0000000385007221 */ /* 0x000fe20000010100 */
[--C-:B------:R-:W-:Y:S01]  /*22180*/  FFMA.FTZ R221, R121, UR4, -R176.reuse ;  /* 0x0000000479dd7c23 */ /* 0x100fe200080108b0 */
[--C-:B------:R-:W-:Y:S06]  /*22190*/  FFMA.FTZ R121, R78, UR4, -R179.reuse ;  /* 0x000000044e797c23 */ /* 0x100fec00080108b3 */
[----:B------:R-:W4:Y:S01]  /*221a0*/  MUFU.EX2 R2, R2 ;  /* 0x0000000200027308 */ /* 0x000f220000000800 */
[----:B------:R-:W-:Y:S01]  /*221b0*/  FMUL.FTZ R0, R0, UR4 ;  /* 0x0000000400007c20 */ /* 0x000fe20008410000 */
[--C-:B-1----:R-:W-:Y:S01]  /*221c0*/  FFMA.FTZ R177, R120, UR4, -R176.reuse ;  /* 0x0000000478b17c23 */ /* 0x102fe200080108b0 */
[----:B------:R-:W-:Y:S01]  /*221d0*/  FFMA.FTZ R176, R125, UR4, -R176 ;  /* 0x000000047db07c23 */ /* 0x000fe200080108b0 */
[----:B------:R-:W-:Y:S01]  /*221e0*/  FFMA.FTZ R120, R75, UR4, -R179 ;  /* 0x000000044b787c23 */ /* 0x000fe200080108b3 */
[----:B------:R-:W-:Y:S01]  /*221f0*/  PRMT R75, R50, 0x5410, R47 ;  /* 0x00005410324b7816 */ /* 0x000fe2000000002f */
[----:B------:R-:W-:Y:S01]  /*22200*/  FFMA.FTZ R179, R127, UR4, -R179 ;  /* 0x000000047fb37c23 */ /* 0x000fe200080108b3 */
[----:B--2---:R-:W-:Y:S01]  /*22210*/  F2FP.F16.F32.PACK_AB R40, R44, R42 ;  /* 0x0000002a2c28723e */ /* 0x004fe200000000ff */
[----:B------:R-:W-:Y:S02]  /*22220*/  STL [R1+0x390], R177 ;  /* 0x000390b101007387 */ /* 0x000fe40000100800 */
[----:B------:R-:W1:Y:S01]  /*22230*/  MUFU.EX2 R3, R0 ;  /* 0x0000000000037308 */ /* 0x000e620000000800 */
[C---:B------:R-:W-:Y:S01]  /*22240*/  PRMT R38, R40.reuse, 0x7632, R38 ;  /* 0x0000763228267816 */ /* 0x040fe20000000026 */
[----:B------:R-:W-:Y:S03]  /*22250*/  STL [R1+0x394], R221 ;  /* 0x000394dd01007387 */ /* 0x000fe60000100800 */
[----:B------:R-:W-:Y:S01]  /*22260*/  PRMT R73, R40, 0x5410, R38 ;  /* 0x0000541028497816 */ /* 0x000fe20000000026 */
[----:B------:R-:W-:Y:S01]  /*22270*/  STL [R1+0x398], R220 ;  /* 0x000398dc01007387 */ /* 0x000fe20000100800 */
[C---:B----4-:R-:W-:Y:S01]  /*22280*/  FMUL.FTZ R12, R2.reuse, R148 ;  /* 0x00000094020c7220 */ /* 0x050fe20000410000 */
[C---:B------:R-:W-:Y:S01]  /*22290*/  FMUL.FTZ R13, R2.reuse, R149 ;  /* 0x00000095020d7220 */ /* 0x040fe20000410000 */
[C---:B------:R-:W-:Y:S01]  /*222a0*/  FMUL.FTZ R24, R2.reuse, R144 ;  /* 0x0000009002187220 */ /* 0x040fe20000410000 */
[----:B------:R-:W-:Y:S01]  /*222b0*/  STL [R1+0x39c], R176 ;  /* 0x00039cb001007387 */ /* 0x000fe20000100800 */
[C---:B------:R-:W-:Y:S01]  /*222c0*/  FMUL.FTZ R25, R2.reuse, R145 ;  /* 0x0000009102197220 */ /* 0x040fe20000410000 */
[C---:B------:R-:W-:Y:S01]  /*222d0*/  FMUL.FTZ R28, R2.reuse, R140 ;  /* 0x0000008c021c7220 */ /* 0x040fe20000410000 */
[C---:B------:R-:W-:Y:S01]  /*222e0*/  FMUL.FTZ R29, R2.reuse, R141 ;  /* 0x0000008d021d7220 */ /* 0x040fe20000410000 */
[----:B------:R-:W-:Y:S01]  /*222f0*/  STL [R1+0x3a0], R134 ;  /* 0x0003a08601007387 */ /* 0x000fe20000100800 */
[----:B------:R-:W-:Y:S01]  /*22300*/  FFMA.FTZ R43, R2, R244, R204 ;  /* 0x000000f4022b7223 */ /* 0x000fe200000100cc */
[C---:B-1----:R-:W-:Y:S01]  /*22310*/  FMUL.FTZ R10, R3.reuse, R158 ;  /* 0x0000009e030a7220 */ /* 0x042fe20000410000 */
[C---:B------:R-:W-:Y:S01]  /*22320*/  FMUL.FTZ R14, R3.reuse, R150 ;  /* 0x00000096030e7220 */ /* 0x040fe20000410000 */
[----:B------:R-:W-:Y:S01]  /*22330*/  STL [R1+0x3a4], R133 ;  /* 0x0003a48501007387 */ /* 0x000fe20000100800 */
[C---:B------:R-:W-:Y:S01]  /*22340*/  FMUL.FTZ R15, R3.reuse, R151 ;  /* 0x00000097030f7220 */ /* 0x040fe20000410000 */
[C---:B------:R-:W-:Y:S01]  /*22350*/  FMUL.FTZ R26, R3.reuse, R146 ;  /* 0x00000092031a7220 */ /* 0x040fe20000410000 */
[C---:B------:R-:W-:Y:S01]  /*22360*/  FMUL.FTZ R27, R3.reuse, R147 ;  /* 0x00000093031b7220 */ /* 0x040fe20000410000 */
[----:B------:R-:W-:Y:S01]  /*22370*/  STL [R1+0x3a8], R178 ;  /* 0x0003a8b201007387 */ /* 0x000fe20000100800 */
[C---:B------:R-:W-:Y:S01]  /*22380*/  FMUL.FTZ R30, R3.reuse, R142 ;  /* 0x0000008e031e7220 */ /* 0x040fe20000410000 */
[C---:B------:R-:W-:Y:S01]  /*22390*/  FMUL.FTZ R31, R3.reuse, R143 ;  /* 0x0000008f031f7220 */ /* 0x040fe20000410000 */
[----:B------:R-:W-:Y:S01]  /*223a0*/  FADD.FTZ R0, -R136, R132 ;  /* 0x0000008488007221 */ /* 0x000fe20000010100 */
[----:B------:R-:W-:Y:S01]  /*223b0*/  STL [R1+0x3ac], R222 ;  /* 0x0003acde01007387 */ /* 0x000fe20000100800 */
[----:B------:R-:W-:Y:S01]  /*223c0*/  FFMA.FTZ R53, R3, R245, R205 ;  /* 0x000000f503357223 */ /* 0x000fe200000100cd */
[----:B------:R-:W-:Y:S01]  /*223d0*/  FADD.FTZ R43, R236, R43 ;  /* 0x0000002bec2b7221 */ /* 0x000fe20000010000 */
[----:B------:R-:W-:Y:S01]  /*223e0*/  FMUL.FTZ R0, R0, UR4 ;  /* 0x0000000400007c20 */ /* 0x000fe20008410000 */
[----:B------:R-:W-:Y:S01]  /*223f0*/  STL [R1+0x3b0], R219 ;  /* 0x0003b0db01007387 */ /* 0x000fe20000100800 */
[----:B------:R-:W-:Y:S01]  /*22400*/  FADD.FTZ R53, R214, R53 ;  /* 0x00000035d6357221 */ /* 0x000fe20000010000 */
[----:B------:R-:W-:Y:S02]  /*22410*/  FADD.FTZ R43, R42, R43 ;  /* 0x0000002b2a2b7221 */ /* 0x000fe40000010000 */
[----:B------:R-:W-:Y:S01]  /*22420*/  STL [R1+0x3b4], R179 ;  /* 0x0003b4b301007387 */ /* 0x000fe20000100800 */
[----:B------:R-:W-:Y:S04]  /*22430*/  FADD.FTZ R53, R41, R53 ;  /* 0x0000003529357221 */ /* 0x000fe80000010000 */
[----:B------:R-:W-:Y:S04]  /*22440*/  FADD.FTZ R53, R58, R53 ;  /* 0x000000353a357221 */ /* 0x000fe80000010000 */
[----:B------:R-:W-:Y:S01]  /*22450*/  FADD.FTZ R53, R49, R53 ;  /* 0x0000003531357221 */ /* 0x000fe20000010000 */
[----:B------:R-:W-:Y:S05]  /*22460*/  @!P2 HADD2 R11, -R54.H0_H0, -RZ.H0_H0 ;  /* 0xa00000ff360ba230 */ /* 0x000fea0000000900 */
[----:B------:R-:W-:Y:S01]  /*22470*/  PRMT R8, R11, 0x7610, R8 ;  /* 0x000076100b087816 */ /* 0x000fe20000000008 */
[----:B------:R1:W-:Y:S03]  /*22480*/  @!P2 STL.S16 [R1+0x180], R11 ;  /* 0x0001800b0100a387 */ /* 0x0003e60000100600 */
[----:B------:R-:W-:Y:S01]  /*22490*/  @!P2 PRMT R54, R8, 0x5410, RZ ;  /* 0x000054100836a816 */ /* 0x000fe200000000ff */
[----:B------:R-:W-:Y:S01]  /*224a0*/  FMUL.FTZ R8, R2, R156 ;  /* 0x0000009c02087220 */ /* 0x000fe20000410000 */
[----:B------:R-:W-:Y:S02]  /*224b0*/  ISETP.LE.U32.AND P2, PT, R4, UR23, PT ;  /* 0x0000001704007c0c */ /* 0x000fe4000bf43070 */
[----:B------:R-:W-:Y:S01]  /*224c0*/  SHF.R.U32.HI R4, RZ, 0x18, R202 ;  /* 0x00000018ff047819 */ /* 0x000fe200000116ca */
[----:B---3--:R-:W-:Y:S01]  /*224d0*/  @!P5 HADD2 R9, -R52.H0_H0, -RZ.H0_H0 ;  /* 0xa00000ff3409d230 */ /* 0x008fe20000000900 */
[----:B------:R-:W-:Y:S04]  /*224e0*/  STG.E.U16 desc[UR32][R180.64+0x10], R54 ;  /* 0x00001036b4007986 */ /* 0x000fe8000c101520 */
[----:B------:R-:W-:Y:S01]  /*224f0*/  PRMT R6, R9, 0x7610, R6 ;  /* 0x0000761009067816 */ /* 0x000fe20000000006 */
[----:B------:R2:W-:Y:S03]  /*22500*/  @!P5 STL.S16 [R1+0x17c], R9 ;  /* 0x00017c090100d387 */ /* 0x0005e60000100600 */
[----:B------:R-:W-:Y:S01]  /*22510*/  @!P5 PRMT R52, R6, 0x5410, RZ ;  /* 0x000054100634d816 */ /* 0x000fe200000000ff */
[----:B------:R-:W-:Y:S01]  /*22520*/  STL [R1+0x3b8], R136 ;  /* 0x0003b88801007387 */ /* 0x000fe20000100800 */
[----:B------:R-:W-:Y:S01]  /*22530*/  ISETP.LE.U32.AND P5, PT, R4, UR23, PT ;  /* 0x0000001704007c0c */ /* 0x000fe2000bfa3070 */
[----:B------:R3:W4:Y:S02]  /*22540*/  MUFU.EX2 R6, R0 ;  /* 0x0000000000067308 */ /* 0x0007240000000800 */
[----:B------:R-:W-:Y:S04]  /*22550*/  STL [R1+0x3bc], R77 ;  /* 0x0003bc4d01007387 */ /* 0x000fe80000100800 */
[----:B-1----:R1:W4:Y:S04]  /*22560*/  LDL.S16 R11, [R1+0x178] ;  /* 0x00017800010b7983 */ /* 0x0023280000100600 */
[----:B------:R-:W4:Y:S04]  /*22570*/  LDL.LU R16, [R1+0x5c] ;  /* 0x00005c0001107983 */ /* 0x000f280000300800 */
[----:B------:R1:W4:Y:S01]  /*22580*/  LDL.S16 R23, [R1+0x174] ;  /* 0x0001740001177983 */ /* 0x0003220000100600 */
[----:B---3--:R-:W-:Y:S03]  /*22590*/  FADD.FTZ R0, -R135, R137 ;  /* 0x0000008987007221 */ /* 0x008fe60000010100 */
[----:B------:R-:W3:Y:S01]  /*225a0*/  LDL.LU R22, [R1+0x68] ;  /* 0x0000680001167983 */ /* 0x000ee20000300800 */
[----:B--2---:R-:W-:Y:S01]  /*225b0*/  FMUL.FTZ R9, R2, R157 ;  /* 0x0000009d02097220 */ /* 0x004fe20000410000 */
[----:B----4-:R-:W-:Y:S01]  /*225c0*/  FMUL.FTZ R5, R6, R169 ;  /* 0x000000a906057220 */ /* 0x010fe20000410000 */
[----:B------:R-:W-:Y:S01]  /*225d0*/  FMUL.FTZ R0, R0, UR4 ;  /* 0x0000000400007c20 */ /* 0x000fe20008410000 */
[----:B------:R1:W2:Y:S01]  /*225e0*/  LDL.S16 R19, [R1+0x150] ;  /* 0x0001500001137983 */ /* 0x0002a20000100600 */
[C---:B------:R-:W-:Y:S01]  /*225f0*/  FMUL.FTZ R17, R6.reuse, R165 ;  /* 0x000000a506117220 */ /* 0x040fe20000410000 */
[C---:B------:R-:W-:Y:S01]  /*22600*/  FMUL.FTZ R21, R6.reuse, R161 ;  /* 0x000000a106157220 */ /* 0x040fe20000410000 */
[C---:B------:R-:W-:Y:S01]  /*22610*/  FMUL.FTZ R20, R6.reuse, R160 ;  /* 0x000000a006147220 */ /* 0x040fe20000410000 */
[----:B------:R-:W-:Y:S01]  /*22620*/  STL [R1+0x3c0], R8 ;  /* 0x0003c00801007387 */ /* 0x000fe20000100800 */
[----:B------:R-:W4:Y:S01]  /*22630*/  MUFU.EX2 R0, R0 ;  /* 0x0000000000007308 */ /* 0x000f220000000800 */
[C---:B------:R-:W-:Y:S01]  /*22640*/  FMUL.FTZ R32, R6.reuse, R152 ;  /* 0x0000009806207220 */ /* 0x040fe20000410000 */
[----:B------:R-:W-:Y:S01]  /*22650*/  FMUL.FTZ R33, R6, R153 ;  /* 0x0000009906217220 */ /* 0x000fe20000410000 */
[----:B------:R-:W2:Y:S04]  /*22660*/  LDL.64 R156, [R1+0xb0] ;  /* 0x0000b000019c7983 */ /* 0x000ea80000100a00 */
[----:B------:R-:W-:Y:S04]  /*22670*/  STL [R1+0x3c4], R9 ;  /* 0x0003c40901007387 */ /* 0x000fe80000100800 */
[----:B------:R-:W-:Y:S04]  /*22680*/  STL [R1+0x3c8], R12 ;  /* 0x0003c80c01007387 */ /* 0x000fe80000100800 */
[----:B------:R-:W-:Y:S01]  /*22690*/  STL [R1+0x3cc], R13 ;  /* 0x0003cc0d01007387 */ /* 0x000fe20000100800 */
[C---:B----4-:R-:W-:Y:S01]  /*226a0*/  FMUL.FTZ R7, R0.reuse, R171 ;  /* 0x000000ab00077220 */ /* 0x050fe20000410000 */
[C---:B------:R-:W-:Y:S02]  /*226b0*/  FMUL.FTZ R18, R0.reuse, R166 ;  /* 0x000000a600127220 */ /* 0x040fe40000410000 */
[----:B------:R-:W-:Y:S01]  /*226c0*/  STL [R1+0x3d0], R24 ;  /* 0x0003d01801007387 */ /* 0x000fe20000100800 */
[C---:B------:R-:W-:Y:S01]  /*226d0*/  FMUL.FTZ R34, R0.reuse, R154 ;  /* 0x0000009a00227220 */ /* 0x040fe20000410000 */
[----:B------:R-:W-:Y:S02]  /*226e0*/  FMUL.FTZ R35, R0, R155 ;  /* 0x0000009b00237220 */ /* 0x000fe40000410000 */
[----:B------:R-:W-:Y:S04]  /*226f0*/  STL [R1+0x3d4], R25 ;  /* 0x0003d41901007387 */ /* 0x000fe80000100800 */
[----:B------:R-:W-:Y:S04]  /*22700*/  STL [R1+0x3d8], R28 ;  /* 0x0003d81c01007387 */ /* 0x000fe80000100800 */
[----:B------:R-:W-:Y:S04]  /*22710*/  STL [R1+0x3dc], R29 ;  /* 0x0003dc1d01007387 */ /* 0x000fe80000100800 */
[----:B------:R-:W-:Y:S04]  /*22720*/  STL [R1+0x3e0], R135 ;  /* 0x0003e08701007387 */ /* 0x000fe80000100800 */
[----:B------:R-:W-:Y:S01]  /*22730*/  STG.E.U16 desc[UR32][R180.64+0x12], R52 ;  /* 0x00001234b4007986 */ /* 0x000fe2000c101520 */
[----:B------:R-:W-:Y:S02]  /*22740*/  @!P6 HADD2 R11, -R50.H0_H0, -RZ.H0_H0 ;  /* 0xa00000ff320be230 */ /* 0x000fe40000000900 */
[C---:B------:R-:W-:Y:S03]  /*22750*/  FFMA.FTZ R37, R6.reuse, R16, R215 ;  /* 0x0000001006257223 */ /* 0x040fe600000100d7 */
[----:B------:R-:W-:Y:S01]  /*22760*/  PRMT R4, R11, 0x7610, R4 ;  /* 0x000076100b047816 */ /* 0x000fe20000000004 */
[----:B------:R4:W-:Y:S01]  /*22770*/  @!P6 STL.S16 [R1+0x178], R11 ;  /* 0x0001780b0100e387 */ /* 0x0009e20000100600 */
[----:B------:R-:W-:Y:S01]  /*22780*/  FMUL.FTZ R16, R6, R164 ;  /* 0x000000a406107220 */ /* 0x000fe20000410000 */
[----:B------:R-:W-:Y:S01]  /*22790*/  @!P4 HADD2 R23, -R47.H0_H0, -RZ.H0_H0 ;  /* 0xa00000ff2f17c230 */ /* 0x000fe20000000900 */
[----:B------:R-:W-:Y:S01]  /*227a0*/  @!P6 PRMT R50, R4, 0x5410, RZ ;  /* 0x000054100432e816 */ /* 0x000fe200000000ff */
[----:B------:R-:W-:Y:S01]  /*227b0*/  STL [R1+0x3e4], R10 ;  /* 0x0003e40a01007387 */ /* 0x000fe20000100800 */
[----:B------:R-:W-:Y:S01]  /*227c0*/  FMUL.FTZ R4, R6, R168 ;  /* 0x000000a806047220 */ /* 0x000fe20000410000 */
[C---:B---3--:R-:W-:Y:S01]  /*227d0*/  FFMA.FTZ R36, R0.reuse, R22, R231 ;  /* 0x0000001600247223 */ /* 0x048fe200000100e7 */
[----:B------:R-:W-:Y:S01]  /*227e0*/  PRMT R6, R23, 0x7610, R6 ;  /* 0x0000761017067816 */ /* 0x000fe20000000006 */
[----:B------:R-:W-:Y:S01]  /*227f0*/  STG.E.U16 desc[UR32][R182.64+0x10], R50 ;  /* 0x00001032b6007986 */ /* 0x000fe2000c101520 */
[----:B------:R-:W-:Y:S01]  /*22800*/  FMUL.FTZ R22, R0, R162 ;  /* 0x000000a200167220 */ /* 0x000fe20000410000 */
[----:B--2---:R-:W-:Y:S01]  /*22810*/  @!P1 HADD2 R19, -R40.H0_H0, -RZ.H0_H0 ;  /* 0xa00000ff28139230 */ /* 0x004fe20000000900 */
[----:B------:R-:W-:Y:S01]  /*22820*/  @!P4 PRMT R47, R6, 0x5410, RZ ;  /* 0x00005410062fc816 */ /* 0x000fe200000000ff */
[----:B------:R-:W-:Y:S01]  /*22830*/  FMUL.FTZ R6, R0, R170 ;  /* 0x000000aa00067220 */ /* 0x000fe20000410000 */
[----:B------:R-:W-:Y:S02]  /*22840*/  FADD.FTZ R37, R241, R37 ;  /* 0x00000025f1257221 */ /* 0x000fe40000010000 */
[----:B------:R-:W-:Y:S01]  /*22850*/  PRMT R48, R19, 0x7610, R48 ;  /* 0x0000761013307816 */ /* 0x000fe20000000030 */
[----:B------:R-:W-:Y:S01]  /*22860*/  STG.E.U16 desc[UR32][R182.64+0x12], R47 ;  /* 0x0000122fb6007986 */ /* 0x000fe2000c101520 */
[----:B------:R-:W-:Y:S01]  /*22870*/  FADD.FTZ R45, R45, R37 ;  /* 0x000000252d2d7221 */ /* 0x000fe20000010000 */
[----:B------:R-:W-:Y:S02]  /*22880*/  LOP3.LUT R2, R117, UR31, R156, 0x96, !PT ;  /* 0x0000001f75027c12 */ /* 0x000fe4000f8e969c */
[----:B------:R-:W-:Y:S01]  /*22890*/  @!P1 PRMT R40, R48, 0x5410, RZ ;  /* 0x0000541030289816 */ /* 0x000fe200000000ff */
[----:B------:R-:W-:Y:S01]  /*228a0*/  FADD.FTZ R48, R238, R36 ;  /* 0x00000024ee307221 */ /* 0x000fe20000010000 */
[----:B------:R-:W-:Y:S01]  /*228b0*/  F2FP.F16.F32.PACK_AB R36, R58, R41 ;  /* 0x000000293a24723e */ /* 0x000fe200000000ff */
[----:B------:R-:W-:Y:S01]  /*228c0*/  FADD.FTZ R45, R61, R45 ;  /* 0x0000002d3d2d7221 */ /* 0x000fe20000010000 */
[----:B----4-:R-:W-:Y:S01]  /*228d0*/  FMUL.FTZ R11, R3, R159 ;  /* 0x0000009f030b7220 */ /* 0x010fe20000410000 */
[C---:B------:R-:W-:Y:S01]  /*228e0*/  LOP3.LUT R3, R2.reuse, 0xff, RZ, 0xc0, !PT ;  /* 0x000000ff02037812 */ /* 0x040fe200078ec0ff */
[----:B------:R-:W-:Y:S01]  /*228f0*/  STG.E.U16 desc[UR32][R186.64+0xe], R40 ;  /* 0x00000e28ba007986 */ /* 0x000fe2000c101520 */
[----:B------:R-:W2:Y:S01]  /*22900*/  MUFU.EX2 R61, R57 ;  /* 0x00000039003d7308 */ /* 0x000ea20000000800 */
[----:B------:R-:W-:Y:S01]  /*22910*/  FADD.FTZ R48, R59, R48 ;  /* 0x000000303b307221 */ /* 0x000fe20000010000 */
[----:B------:R-:W-:Y:S01]  /*22920*/  ISETP.LE.U32.AND P6, PT, R3, UR23, PT ;  /* 0x0000001703007c0c */ /* 0x000fe2000bfc3070 */
[----:B------:R-:W-:Y:S01]  /*22930*/  STL [R1+0x3e8], R11 ;  /* 0x0003e80b01007387 */ /* 0x000fe20000100800 */
[----:B------:R-:W-:Y:S01]  /*22940*/  LOP3.LUT R3, R2, 0xffff, RZ, 0xc0, !PT ;  /* 0x0000ffff02037812 */ /* 0x000fe200078ec0ff */
[----:B------:R-:W-:Y:S01]  /*22950*/  FADD.FTZ R48, R60, R48 ;  /* 0x000000303c307221 */ /* 0x000fe20000010000 */
[----:B------:R-:W-:Y:S01]  /*22960*/  FADD.FTZ R45, R56, R45 ;  /* 0x0000002d382d7221 */ /* 0x000fe20000010000 */
[----:B------:R-:W-:Y:S01]  /*22970*/  STL [R1+0x3ec], R14 ;  /* 0x0003ec0e01007387 */ /* 0x000fe20000100800 */
[----:B------:R-:W-:Y:S02]  /*22980*/  SHF.R.U32.HI R3, RZ, 0x8, R3 ;  /* 0x00000008ff037819 */ /* 0x000fe40000011603 */
[----:B------:R-:W-:Y:S01]  /*22990*/  MUFU.EX2 R60, R195 ;  /* 0x000000c3003c7308 */ /* 0x000fe20000000800 */
[----:B------:R-:W-:Y:S01]  /*229a0*/  STL [R1+0x3f0], R15 ;  /* 0x0003f00f01007387 */ /* 0x000fe20000100800 */
[----:B------:R-:W-:Y:S03]  /*229b0*/  LOP3.LUT R3, R3, 0xffff, RZ, 0xc0, !PT ;  /* 0x0000ffff03037812 */ /* 0x000fe600078ec0ff */
[----:B------:R-:W-:Y:S01]  /*229c0*/  STL [R1+0x3f4], R26 ;  /* 0x0003f41a01007387 */ /* 0x000fe20000100800 */
[----:B--2---:R-:W-:Y:S03]  /*229d0*/  FADD.FTZ R53, R61, R53 ;  /* 0x000000353d357221 */ /* 0x004fe60000010000 */
[----:B------:R-:W-:Y:S04]  /*229e0*/  STL [R1+0x3f8], R27 ;  /* 0x0003f81b01007387 */ /* 0x000fe80000100800 */
[----:B------:R-:W-:Y:S04]  /*229f0*/  STL [R1+0x3fc], R30 ;  /* 0x0003fc1e01007387 */ /* 0x000fe80000100800 */
[----:B------:R-:W-:Y:S04]  /*22a00*/  STL [R1+0x400], R31 ;  /* 0x0004001f01007387 */ /* 0x000fe80000100800 */
[----:B------:R1:W2:Y:S04]  /*22a10*/  LDL.S16 R63, [R1+0x14c] ;  /* 0x00014c00013f7983 */ /* 0x0002a80000100600 */
[----:B------:R3:W-:Y:S01]  /*22a20*/  @!P4 STL.S16 [R1+0x174], R23 ;  /* 0x000174170100c387 */ /* 0x0007e20000100600 */
[----:B------:R-:W-:Y:S02]  /*22a30*/  ISETP.LE.U32.AND P4, PT, R3, UR23, PT ;  /* 0x0000001703007c0c */ /* 0x000fe4000bf83070 */
[--C-:B------:R-:W-:Y:S01]  /*22a40*/  SHF.R.U32.HI R3, RZ, 0x18, R2.reuse ;  /* 0x00000018ff037819 */ /* 0x100fe20000011602 */
[----:B------:R1:W4:Y:S01]  /*22a50*/  LDL.S16 R46, [R1+0x148] ;  /* 0x00014800012e7983 */ /* 0x0003220000100600 */
[----:B------:R-:W-:Y:S03]  /*22a60*/  SHF.R.U32.HI R2, RZ, 0x10, R2 ;  /* 0x00000010ff027819 */ /* 0x000fe60000011602 */
[----:B------:R1:W-:Y:S01]  /*22a70*/  @!P1 STL.S16 [R1+0x150], R19 ;  /* 0x0001501301009387 */ /* 0x0003e20000100600 */
[----:B------:R-:W-:Y:S02]  /*22a80*/  ISETP.LE.U32.AND P1, PT, R3, UR23, PT ;  /* 0x0000001703007c0c */ /* 0x000fe4000bf23070 */
[----:B------:R-:W-:Y:S01]  /*22a90*/  PRMT R3, R36, 0x7632, R3 ;  /* 0x0000763224037816 */ /* 0x000fe20000000003 */
[----:B------:R2:W4:Y:S01]  /*22aa0*/  LDL.S16 R78, [R1+0x190] ;  /* 0x00019000014e7983 */ /* 0x0005220000100600 */
[----:B------:R-:W-:Y:S02]  /*22ab0*/  LOP3.LUT R2, R2, 0xff, RZ, 0xc0, !PT ;  /* 0x000000ff02027812 */ /* 0x000fe400078ec0ff */
[----:B------:R-:W-:Y:S01]  /*22ac0*/  PRMT R74, R36, 0x5410, R3 ;  /* 0x00005410244a7816 */ /* 0x000fe20000000003 */
[----:B------:R2:W4:Y:S01]  /*22ad0*/  LDL.S16 R76, [R1+0x198] ;  /* 0x00019800014c7983 */ /* 0x0005220000100600 */
[C---:B---3--:R-:W-:Y:S01]  /*22ae0*/  FMUL.FTZ R23, R0.reuse, R163 ;  /* 0x000000a300177220 */ /* 0x048fe20000410000 */
[----:B-1----:R-:W-:Y:S01]  /*22af0*/  FMUL.FTZ R19, R0, R167 ;  /* 0x000000a700137220 */ /* 0x002fe20000410000 */
[----:B--2---:R-:W-:Y:S05]  /*22b00*/  @!P3 HADD2 R63, -R38.H0_H0, -RZ.H0_H0 ;  /* 0xa00000ff263fb230 */ /* 0x004fea0000000900 */
[----:B------:R-:W-:Y:S01]  /*22b10*/  PRMT R0, R63, 0x7610, R0 ;  /* 0x000076103f007816 */ /* 0x000fe20000000000 */
[----:B------:R1:W-:Y:S01]  /*22b20*/  @!P3 STL.S16 [R1+0x14c], R63 ;  /* 0x00014c3f0100b387 */ /* 0x0003e20000100600 */
[----:B----4-:R-:W-:Y:S02]  /*22b30*/  @!P2 HADD2 R46, -R36.H0_H0, -RZ.H0_H0 ;  /* 0xa00000ff242ea230 */ /* 0x010fe40000000900 */
[----:B------:R-:W-:Y:S01]  /*22b40*/  @!P3 PRMT R38, R0, 0x5410, RZ ;  /* 0x000054100026b816 */ /* 0x000fe200000000ff */
[----:B------:R2:W3:Y:S01]  /*22b50*/  LDL.S16 R86, [R1+0x194] ;  /* 0x0001940001567983 */ /* 0x0004e20000100600 */
[----:B------:R-:W-:Y:S02]  /*22b60*/  LOP3.LUT R0, R129, UR31, R226, 0x96, !PT ;  /* 0x0000001f81007c12 */ /* 0x000fe4000f8e96e2 */
[----:B------:R-:W-:Y:S01]  /*22b70*/  PRMT R62, R46, 0x7610, R62 ;  /* 0x000076102e3e7816 */ /* 0x000fe2000000003e */
[----:B------:R4:W-:Y:S01]  /*22b80*/  @!P2 STL.S16 [R1+0x148], R46 ;  /* 0x0001482e0100a387 */ /* 0x0009e20000100600 */
[----:B------:R-:W-:Y:S01]  /*22b90*/  ISETP.LE.U32.AND P3, PT, R2, UR23, PT ;  /* 0x0000001702007c0c */ /* 0x000fe2000bf63070 */
[----:B------:R-:W-:Y:S01]  /*22ba0*/  @!P5 HADD2 R78, -R3.H0_H0, -RZ.H0_H0 ;  /* 0xa00000ff034ed230 */ /* 0x000fe20000000900 */
[----:B------:R-:W-:Y:S01]  /*22bb0*/  @!P2 PRMT R36, R62, 0x5410, RZ ;  /* 0x000054103e24a816 */ /* 0x000fe200000000ff */
[----:B------:R2:W2:Y:S01]  /*22bc0*/  LDL.S16 R92, [R1+0x170] ;  /* 0x00017000015c7983 */ /* 0x0004a20000100600 */
[----:B------:R-:W-:Y:S01]  /*22bd0*/  LOP3.LUT R2, R0, 0xff, RZ, 0xc0, !PT ;  /* 0x000000ff00027812 */ /* 0x000fe200078ec0ff */
[----:B------:R-:W-:Y:S02]  /*22be0*/  MUFU.EX2 R62, R65 ;  /* 0x00000041003e7308 */ /* 0x000fe40000000800 */
[----:B------:R2:W2:Y:S01]  /*22bf0*/  LDL.S16 R91, [R1+0x16c] ;  /* 0x00016c00015b7983 */ /* 0x0004a20000100600 */
[----:B------:R-:W-:Y:S02]  /*22c00*/  ISETP.LE.U32.AND P2, PT, R2, UR23, PT ;  /* 0x0000001702007c0c */ /* 0x000fe4000bf43070 */
[----:B------:R-:W-:Y:S01]  /*22c10*/  LOP3.LUT R2, R0, 0xffff, RZ, 0xc0, !PT ;  /* 0x0000ffff00027812 */ /* 0x000fe200078ec0ff */
[----:B------:R4:W-:Y:S03]  /*22c20*/  @!P5 STL.S16 [R1+0x190], R78 ;  /* 0x0001904e0100d387 */ /* 0x0009e60000100600 */
[----:B------:R-:W-:Y:S01]  /*22c30*/  SHF.R.U32.HI R2, RZ, 0x8, R2 ;  /* 0x00000008ff027819 */ /* 0x000fe20000011602 */
[----:B------:R-:W-:Y:S01]  /*22c40*/  STG.E.U16 desc[UR32][R186.64+0x10], R38 ;  /* 0x00001026ba007986 */ /* 0x000fe2000c101520 */
[----:B-1----:R-:W1:Y:S02]  /*22c50*/  MUFU.EX2 R63, R193 ;  /* 0x000000c1003f7308 */ /* 0x002e640000000800 */
[----:B------:R-:W-:Y:S01]  /*22c60*/  LOP3.LUT R2, R2, 0xffff, RZ, 0xc0, !PT ;  /* 0x0000ffff02027812 */ /* 0x000fe200078ec0ff */
[----:B------:R-:W-:Y:S07]  /*22c70*/  STG.E.U16 desc[UR32][R184.64+0x10], R36 ;  /* 0x00001024b8007986 */ /* 0x000fee000c101520 */
[----:B----4-:R4:W4:Y:S01]  /*22c80*/  MUFU.EX2 R46, R64 ;  /* 0x00000040002e7308 */ /* 0x0109220000000800 */
[----:B-1----:R-:W-:Y:S04]  /*22c90*/  F2FP.F16.F32.PACK_AB R39, R63, R56 ;  /* 0x000000383f27723e */ /* 0x002fe800000000ff */
[C---:B------:R-:W-:Y:S01]  /*22ca0*/  PRMT R37, R39.reuse, 0x7632, R37 ;  /* 0x0000763227257816 */ /* 0x040fe20000000025 */
[----:B------:R-:W-:Y:S01]  /*22cb0*/  @!P6 HADD2 R76, -R39.H0_H0, -RZ.H0_H0 ;  /* 0xa00000ff274ce230 */ /* 0x000fe20000000900 */
[----:B----4-:R-:W-:Y:S01]  /*22cc0*/  PRMT R64, R78, 0x7610, R64 ;  /* 0x000076104e407816 */ /* 0x010fe20000000040 */
[----:B------:R-:W-:Y:S03]  /*22cd0*/  FADD.FTZ R48, R46, R48 ;  /* 0x000000302e307221 */ /* 0x000fe60000010000 */
[----:B------:R-:W-:Y:S01]  /*22ce0*/  PRMT R70, R76, 0x7610, R70 ;  /* 0x000076104c467816 */ /* 0x000fe20000000046 */
[----:B------:R1:W-:Y:S01]  /*22cf0*/  @!P6 STL.S16 [R1+0x198], R76 ;  /* 0x0001984c0100e387 */ /* 0x0003e20000100600 */
[----:B------:R-:W-:Y:S01]  /*22d00*/  @!P5 PRMT R3, R64, 0x5410, RZ ;  /* 0x000054104003d816 */ /* 0x000fe200000000ff */
[C---:B------:R-:W-:Y:S01]  /*22d10*/  FADD.FTZ R48, R62.reuse, R48 ;  /* 0x000000303e307221 */ /* 0x040fe20000010000 */
[----:B------:R-:W-:Y:S01]  /*22d20*/  F2FP.F16.F32.PACK_AB R42, R62, R46 ;  /* 0x0000002e3e2a723e */ /* 0x000fe200000000ff */
[----:B------:R4:W4:Y:S01]  /*22d30*/  LDL.S16 R78, [R1+0x130] ;  /* 0x00013000014e7983 */ /* 0x0009220000100600 */
[----:B------:R-:W-:Y:S01]  /*22d40*/  ISETP.LE.U32.AND P5, PT, R2, UR23, PT ;  /* 0x0000001702007c0c */ /* 0x000fe2000bfa3070 */
[----:B------:R3:W2:Y:S01]  /*22d50*/  MUFU.EX2 R64, R51 ;  /* 0x0000003300407308 */ /* 0x0006a20000000800 */
[----:B------:R-:W-:Y:S01]  /*22d60*/  SHF.R.U32.HI R2, RZ, 0x18, R0 ;  /* 0x00000018ff027819 */ /* 0x000fe20000011600 */
[----:B------:R-:W-:Y:S01]  /*22d70*/  STG.E.U16 desc[UR32][R184.64+0x12], R3 ;  /* 0x00001203b8007986 */ /* 0x000fe2000c101520 */
[----:B------:R-:W-:Y:S02]  /*22d80*/  PRMT R41, R42, 0x7632, R41 ;  /* 0x000076322a297816 */ /* 0x000fe40000000029 */
[----:B------:R-:W-:Y:S02]  /*22d90*/  SHF.R.U32.HI R46, RZ, 0x18, R116 ;  /* 0x00000018ff2e7819 */ /* 0x000fe40000011674 */
[----:B-1----:R-:W-:Y:S02]  /*22da0*/  PRMT R76, R39, 0x5410, R37 ;  /* 0x00005410274c7816 */ /* 0x002fe40000000025 */
[----:B------:R-:W-:Y:S02]  /*22db0*/  @!P6 PRMT R39, R70, 0x5410, RZ ;  /* 0x000054104627e816 */ /* 0x000fe400000000ff */
[----:B------:R-:W-:Y:S01]  /*22dc0*/  ISETP.LE.U32.AND P6, PT, R2, UR23, PT ;  /* 0x0000001702007c0c */ /* 0x000fe2000bfc3070 */
[----:B------:R1:W4:Y:S01]  /*22dd0*/  LDL.S16 R70, [R1+0x12c] ;  /* 0x00012c0001467983 */ /* 0x0003220000100600 */
[----:B------:R-:W-:Y:S03]  /*22de0*/  LOP3.LUT R2, R116, 0xff, RZ, 0xc0, !PT ;  /* 0x000000ff74027812 */ /* 0x000fe600078ec0ff */
[----:B------:R-:W-:Y:S01]  /*22df0*/  STG.E.U16 desc[UR32][R180.64+0x20], R39 ;  /* 0x00002027b4007986 */ /* 0x000fe2000c101520 */
[----:B---3--:R-:W-:Y:S05]  /*22e00*/  @!P4 HADD2 R86, -R37.H0_H0, -RZ.H0_H0 ;  /* 0xa00000ff2556c230 */ /* 0x008fea0000000900 */
[----:B------:R-:W-:Y:S01]  /*22e10*/  PRMT R51, R86, 0x7610, R51 ;  /* 0x0000761056337816 */ /* 0x000fe20000000033 */
[----:B------:R3:W-:Y:S01]  /*22e20*/  @!P4 STL.S16 [R1+0x194], R86 ;  /* 0x000194560100c387 */ /* 0x0007e20000100600 */
[----:B--2---:R-:W-:Y:S02]  /*22e30*/  @!P3 HADD2 R92, -R42.H0_H0, -RZ.H0_H0 ;  /* 0xa00000ff2a5cb230 */ /* 0x004fe40000000900 */
[----:B------:R-:W-:Y:S01]  /*22e40*/  @!P4 PRMT R37, R51, 0x5410, RZ ;  /* 0x000054103325c816 */ /* 0x000fe200000000ff */
[----:B------:R-:W-:Y:S01]  /*22e50*/  FADD.FTZ R51, R44, R43 ;  /* 0x0000002b2c337221 */ /* 0x000fe20000010000 */
[----:B------:R-:W-:Y:S01]  /*22e60*/  ISETP.LE.U32.AND P4, PT, R2, UR23, PT ;  /* 0x0000001702007c0c */ /* 0x000fe2000bf83070 */
[----:B------:R-:W-:Y:S01]  /*22e70*/  @!P1 HADD2 R91, -R41.H0_H0, -RZ.H0_H0 ;  /* 0xa00000ff295b9230 */ /* 0x000fe20000000900 */
[----:B------:R-:W-:Y:S01]  /*22e80*/  F2FP.F16.F32.PACK_AB R2, R64, R55 ;  /* 0x000000374002723e */ /* 0x000fe200000000ff */
[----:B------:R-:W-:Y:S01]  /*22e90*/  STG.E.U16 desc[UR32][R180.64+0x22], R37 ;  /* 0x00002225b4007986 */ /* 0x000fe2000c101520 */
[--C-:B------:R-:W-:Y:S01]  /*22ea0*/  SHF.R.U32.HI R43, RZ, 0x10, R0.reuse ;  /* 0x00000010ff2b7819 */ /* 0x100fe20000011600 */
[----:B------:R-:W-:Y:S01]  /*22eb0*/  FADD.FTZ R51, R55, R51 ;  /* 0x0000003337337221 */ /* 0x000fe20000010000 */
[----:B------:R-:W-:Y:S02]  /*22ec0*/  PRMT R0, R2, 0x7632, R0 ;  /* 0x0000763202007816 */ /* 0x000fe40000000000 */
[----:B------:R-:W-:Y:S02]  /*22ed0*/  PRMT R89, R92, 0x7610, R89 ;  /* 0x000076105c597816 */ /* 0x000fe40000000059 */
[----:B------:R-:W-:Y:S02]  /*22ee0*/  LOP3.LUT R44, R116, 0xffff, RZ, 0xc0, !PT ;  /* 0x0000ffff742c7812 */ /* 0x000fe400078ec0ff */
[----:B------:R-:W-:Y:S02]  /*22ef0*/  LOP3.LUT R43, R43, 0xff, RZ, 0xc0, !PT ;  /* 0x000000ff2b2b7812 */ /* 0x000fe400078ec0ff */
[----:B------:R-:W-:Y:S02]  /*22f00*/  SHF.R.U32.HI R44, RZ, 0x8, R44 ;  /* 0x00000008ff2c7819 */ /* 0x000fe4000001162c */
[----:B------:R-:W-:Y:S02]  /*22f10*/  PRMT R88, R91, 0x7610, R88 ;  /* 0x000076105b587816 */ /* 0x000fe40000000058 */
[----:B------:R-:W-:Y:S02]  /*22f20*/  LOP3.LUT R44, R44, 0xffff, RZ, 0xc0, !PT ;  /* 0x0000ffff2c2c7812 */ /* 0x000fe400078ec0ff */
[----:B------:R-:W-:Y:S01]  /*22f30*/  PRMT R94, R2, 0x5410, R0 ;  /* 0x00005410025e7816 */ /* 0x000fe20000000000 */
[----:B---3--:R1:W2:Y:S04]  /*22f40*/  LDL.S16 R86, [R1+0x18c] ;  /* 0x00018c0001567983 */ /* 0x0082a80000100600 */
[----:B------:R3:W-:Y:S04]  /*22f50*/  @!P3 STL.S16 [R1+0x170], R92 ;  /* 0x0001705c0100b387 */ /* 0x0007e80000100600 */
[----:B------:R-:W-:Y:S04]  /*22f60*/  @!P1 STL.S16 [R1+0x16c], R91 ;  /* 0x00016c5b01009387 */ /* 0x000fe80000100600 */
[----:B------:R1:W2:Y:S01]  /*22f70*/  LDL.S16 R57, [R1+0x144] ;  /* 0x0001440001397983 */ /* 0x0002a20000100600 */
[----:B----4-:R-:W-:Y:S05]  /*22f80*/  @!P2 HADD2 R78, -R2.H0_H0, -RZ.H0_H0 ;  /* 0xa00000ff024ea230 */ /* 0x010fea0000000900 */
[----:B------:R-:W-:Y:S01]  /*22f90*/  PRMT R59, R78, 0x7610, R59 ;  /* 0x000076104e3b7816 */ /* 0x000fe2000000003b */
[----:B------:R4:W-:Y:S01]  /*22fa0*/  @!P2 STL.S16 [R1+0x130], R78 ;  /* 0x0001304e0100a387 */ /* 0x0009e20000100600 */
[----:B---3--:R-:W-:Y:S02]  /*22fb0*/  PRMT R92, R42, 0x5410, R41 ;  /* 0x000054102a5c7816 */ /* 0x008fe40000000029 */
[----:B------:R-:W-:Y:S02]  /*22fc0*/  @!P3 PRMT R42, R89, 0x5410, RZ ;  /* 0x00005410592ab816 */ /* 0x000fe400000000ff */
[----:B------:R-:W-:Y:S02]  /*22fd0*/  ISETP.LE.U32.AND P3, PT, R43, UR23, PT ;  /* 0x000000172b007c0c */ /* 0x000fe4000bf63070 */
[----:B------:R-:W-:Y:S01]  /*22fe0*/  @!P1 PRMT R41, R88, 0x5410, RZ ;  /* 0x0000541058299816 */ /* 0x000fe200000000ff */
[----:B------:R-:W-:Y:S01]  /*22ff0*/  STG.E.U16 desc[UR32][R182.64+0x20], R42 ;  /* 0x0000202ab6007986 */ /* 0x000fe2000c101520 */
[----:B------:R-:W-:Y:S02]  /*23000*/  ISETP.LE.U32.AND P1, PT, R44, UR23, PT ;  /* 0x000000172c007c0c */ /* 0x000fe4000bf23070 */
[----:B------:R-:W-:Y:S01]  /*23010*/  F2FP.F16.F32.PACK_AB R44, R61, R49 ;  /* 0x000000313d2c723e */ /* 0x000fe200000000ff */
[----:B------:R-:W-:Y:S01]  /*23020*/  STG.E.U16 desc[UR32][R182.64+0x22], R41 ;  /* 0x00002229b6007986 */ /* 0x000fe2000c101520 */
[----:B------:R-:W-:Y:S01]  /*23030*/  @!P2 PRMT R2, R59, 0x5410, RZ ;  /* 0x000054103b02a816 */ /* 0x000fe200000000ff */
[----:B------:R-:W-:Y:S01]  /*23040*/  FADD.FTZ R49, R63, R45 ;  /* 0x0000002d3f317221 */ /* 0x000fe20000010000 */
[----:B------:R-:W-:Y:S01]  /*23050*/  SHF.R.U32.HI R43, RZ, 0x10, R116 ;  /* 0x00000010ff2b7819 */ /* 0x000fe20000011674 */
[----:B------:R-:W3:Y:S02]  /*23060*/  MUFU.EX2 R59, R196 ;  /* 0x000000c4003b7308 */ /* 0x000ee40000000800 */
[----:B------:R-:W-:Y:S01]  /*23070*/  STG.E.U16 desc[UR32][R186.64+0x1e], R2 ;  /* 0x00001e02ba007986 */ /* 0x000fe2000c101520 */
[----:B------:R-:W-:Y:S01]  /*23080*/  LOP3.LUT R43, R43, 0xff, RZ, 0xc0, !PT ;  /* 0x000000ff2b2b7812 */ /* 0x000fe200078ec0ff */
[----:B------:R-:W-:Y:S02]  /*23090*/  @!P5 HADD2 R70, -R0.H0_H0, -RZ.H0_H0 ;  /* 0xa00000ff0046d230 */ /* 0x000fe40000000900 */
[----:B------:R-:W-:Y:S01]  /*230a0*/  FADD.FTZ R49, R60, R49 ;  /* 0x000000313c317221 */ /* 0x000fe20000010000 */
[----:B------:R-:W-:Y:S02]  /*230b0*/  ISETP.LE.U32.AND P2, PT, R43, UR23, PT ;  /* 0x000000172b007c0c */ /* 0x000fe4000bf43070 */
[----:B------:R-:W-:Y:S01]  /*230c0*/  PRMT R79, R70, 0x7610, R79 ;  /* 0x00007610464f7816 */ /* 0x000fe2000000004f */
[----:B------:R1:W-:Y:S01]  /*230d0*/  @!P5 STL.S16 [R1+0x12c], R70 ;  /* 0x00012c460100d387 */ /* 0x0003e20000100600 */
[----:B------:R-:W-:Y:S02]  /*230e0*/  PRMT R43, R44, 0x7632, R43 ;  /* 0x000076322c2b7816 */ /* 0x000fe4000000002b */
[----:B------:R-:W-:Y:S01]  /*230f0*/  @!P5 PRMT R0, R79, 0x5410, RZ ;  /* 0x000054104f00d816 */ /* 0x000fe200000000ff */
[----:B----4-:R4:W4:Y:S01]  /*23100*/  LDL.S16 R78, [R1+0x168] ;  /* 0x00016800014e7983 */ /* 0x0109220000100600 */
[----:B------:R-:W-:Y:S02]  /*23110*/  ISETP.LE.U32.AND P5, PT, R46, UR23, PT ;  /* 0x000000172e007c0c */ /* 0x000fe4000bfa3070 */
[C---:B---3--:R-:W-:Y:S01]  /*23120*/  F2FP.F16.F32.PACK_AB R56, R59.reuse, R60 ;  /* 0x0000003c3b38723e */ /* 0x048fe200000000ff */
[----:B------:R-:W-:Y:S01]  /*23130*/  STG.E.U16 desc[UR32][R186.64+0x20], R0 ;  /* 0x00002000ba007986 */ /* 0x000fe2000c101520 */
[----:B------:R-:W-:Y:S01]  /*23140*/  LOP3.LUT R46, R128, 0xff, RZ, 0xc0, !PT ;  /* 0x000000ff802e7812 */ /* 0x000fe200078ec0ff */
[----:B------:R-:W-:Y:S01]  /*23150*/  FADD.FTZ R59, R59, R49 ;  /* 0x000000313b3b7221 */ /* 0x000fe20000010000 */
[----:B------:R-:W-:Y:S02]  /*23160*/  PRMT R45, R56, 0x7632, R45 ;  /* 0x00007632382d7816 */ /* 0x000fe4000000002d */
[----:B------:R-:W-:Y:S02]  /*23170*/  PRMT R97, R44, 0x5410, R43 ;  /* 0x000054102c617816 */ /* 0x000fe4000000002b */
[----:B------:R-:W-:Y:S01]  /*23180*/  PRMT R93, R56, 0x5410, R45 ;  /* 0x00005410385d7816 */ /* 0x000fe2000000002d */
[----:B-1----:R3:W3:Y:S01]  /*23190*/  LDL.S16 R70, [R1+0x164] ;  /* 0x0001640001467983 */ /* 0x0026e20000100600 */
[----:B--2---:R-:W-:Y:S05]  /*231a0*/  @!P3 HADD2 R86, -R44.H0_H0, -RZ.H0_H0 ;  /* 0xa00000ff2c56b230 */ /* 0x004fea0000000900 */
[----:B------:R-:W-:Y:S01]  /*231b0*/  PRMT R58, R86, 0x7610, R58 ;  /* 0x00007610563a7816 */ /* 0x000fe2000000003a */
[----:B------:R-:W-:Y:S03]  /*231c0*/  @!P3 STL.S16 [R1+0x18c], R86 ;  /* 0x00018c560100b387 */ /* 0x000fe60000100600 */
[----:B------:R-:W-:Y:S01]  /*231d0*/  @!P3 PRMT R44, R58, 0x5410, RZ ;  /* 0x000054103a2cb816 */ /* 0x000fe200000000ff */
[----:B------:R-:W2:Y:S01]  /*231e0*/  LDL.64 R166, [R1+0x10] ;  /* 0x0000100001a67983 */ /* 0x000ea20000100a00 */
[----:B------:R-:W-:Y:S01]  /*231f0*/  ISETP.LE.U32.AND P3, PT, R46, UR23, PT ;  /* 0x000000172e007c0c */ /* 0x000fe2000bf63070 */
[----:B------:R-:W-:Y:S01]  /*23200*/  @!P6 HADD2 R57, -R43.H0_H0, -RZ.H0_H0 ;  /* 0xa00000ff2b39e230 */ /* 0x000fe20000000900 */
[----:B------:R-:W-:Y:S01]  /*23210*/  LOP3.LUT R46, R128, 0xffff, RZ, 0xc0, !PT ;  /* 0x0000ffff802e7812 */ /* 0x000fe200078ec0ff */
[----:B------:R-:W2:Y:S01]  /*23220*/  LDL.64 R168, [R1+0xc0] ;  /* 0x0000c00001a87983 */ /* 0x000ea20000100a00 */
[----:B------:R-:W1:Y:S02]  /*23230*/  MUFU.EX2 R58, R80 ;  /* 0x00000050003a7308 */ /* 0x000e640000000800 */
[----:B------:R-:W-:Y:S01]  /*23240*/  SHF.R.U32.HI R46, RZ, 0x8, R46 ;  /* 0x00000008ff2e7819 */ /* 0x000fe2000001162e */
[----:B------:R1:W-:Y:S01]  /*23250*/  @!P6 STL.S16 [R1+0x144], R57 ;  /* 0x000144390100e387 */ /* 0x0003e20000100600 */
[----:B------:R-:W-:Y:S02]  /*23260*/  PRMT R55, R57, 0x7610, R55 ;  /* 0x0000761039377816 */ /* 0x000fe40000000037 */
[----:B------:R-:W-:Y:S01]  /*23270*/  LOP3.LUT R46, R46, 0xffff, RZ, 0xc0, !PT ;  /* 0x0000ffff2e2e7812 */ /* 0x000fe200078ec0ff */
[----:B------:R-:W2:Y:S01]  /*23280*/  LDL.64 R158, [R1+0x78] ;  /* 0x00007800019e7983 */ /* 0x000ea20000100a00 */
[----:B------:R-:W-:Y:S02]  /*23290*/  @!P6 PRMT R43, R55, 0x5410, RZ ;  /* 0x00005410372be816 */ /* 0x000fe400000000ff */
[----:B------:R-:W-:Y:S01]  /*232a0*/  ISETP.LE.U32.AND P6, PT, R46, UR23, PT ;  /* 0x000000172e007c0c */ /* 0x000fe2000bfc3070 */
[----:B------:R-:W-:Y:S01]  /*232b0*/  STG.E.U16 desc[UR32][R184.64+0x20], R44 ;  /* 0x0000202cb8007986 */ /* 0x000fe2000c101520 */
[----:B------:R-:W-:Y:S01]  /*232c0*/  SHF.R.U32.HI R46, RZ, 0x10, R128 ;  /* 0x00000010ff2e7819 */ /* 0x000fe20000011680 */
[----:B------:R-:W1:Y:S02]  /*232d0*/  MUFU.EX2 R55, R81 ;  /* 0x0000005100377308 */ /* 0x000e640000000800 */
[----:B------:R-:W-:Y:S01]  /*232e0*/  STG.E.U16 desc[UR32][R184.64+0x22], R43 ;  /* 0x0000222bb8007986 */ /* 0x000fe2000c101520 */
[----:B------:R-:W-:Y:S01]  /*232f0*/  LOP3.LUT R46, R46, 0xff, RZ, 0xc0, !PT ;  /* 0x000000ff2e2e7812 */ /* 0x000fe200078ec0ff */
[----:B-1----:R-:W-:Y:S06]  /*23300*/  FADD.FTZ R48, R58, R48 ;  /* 0x000000303a307221 */ /* 0x002fec0000010000 */
[----:B------:R-:W-:Y:S01]  /*23310*/  MUFU.EX2 R57, R67 ;  /* 0x0000004300397308 */ /* 0x000fe20000000800 */
[C---:B------:R-:W-:Y:S01]  /*23320*/  F2FP.F16.F32.PACK_AB R58, R55.reuse, R58 ;  /* 0x0000003a373a723e */ /* 0x040fe200000000ff */
[----:B------:R-:W-:Y:S08]  /*23330*/  FADD.FTZ R55, R55, R48 ;  /* 0x0000003037377221 */ /* 0x000ff00000010000 */
[----:B------:R-:W1:Y:S01]  /*23340*/  MUFU.EX2 R67, R69 ;  /* 0x0000004500437308 */ /* 0x000e620000000800 */
[----:B----4-:R-:W-:Y:S09]  /*23350*/  @!P4 HADD2 R78, -R56.H0_H0, -RZ.H0_H0 ;  /* 0xa00000ff384ec230 */ /* 0x010ff20000000900 */
[----:B------:R-:W-:Y:S01]  /*23360*/  MUFU.EX2 R69, R83 ;  /* 0x0000005300457308 */ /* 0x000fe20000000800 */
[----:B------:R-:W-:Y:S01]  /*23370*/  PRMT R65, R78, 0x7610, R65 ;  /* 0x000076104e417816 */ /* 0x000fe20000000041 */
[----:B------:R-:W-:Y:S03]  /*23380*/  @!P4 STL.S16 [R1+0x168], R78 ;  /* 0x0001684e0100c387 */ /* 0x000fe60000100600 */
[----:B------:R-:W-:Y:S02]  /*23390*/  @!P4 PRMT R56, R65, 0x5410, RZ ;  /* 0x000054104138c816 */ /* 0x000fe400000000ff */
[----:B------:R-:W-:Y:S02]  /*233a0*/  ISETP.LE.U32.AND P4, PT, R46, UR23, PT ;  /* 0x000000172e007c0c */ /* 0x000fe4000bf83070 */
[----:B------:R-:W-:Y:S01]  /*233b0*/  SHF.R.U32.HI R46, RZ, 0x18, R128 ;  /* 0x00000018ff2e7819 */ /* 0x000fe20000011680 */
[----:B------:R-:W-:Y:S01]  /*233c0*/  STG.E.U16 desc[UR32][R180.64+0x30], R56 ;  /* 0x00003038b4007986 */ /* 0x000fe2000c101520 */
[----:B-1----:R-:W-:Y:S01]  /*233d0*/  F2FP.F16.F32.PACK_AB R49, R67, R57 ;  /* 0x000000394331723e */ /* 0x002fe200000000ff */
[----:B---3--:R-:W-:Y:S05]  /*233e0*/  @!P1 HADD2 R70, -R45.H0_H0, -RZ.H0_H0 ;  /* 0xa00000ff2d469230 */ /* 0x008fea0000000900 */
[----:B------:R-:W-:Y:S01]  /*233f0*/  PRMT R63, R70, 0x7610, R63 ;  /* 0x00007610463f7816 */ /* 0x000fe2000000003f */
[----:B------:R1:W-:Y:S03]  /*23400*/  @!P1 STL.S16 [R1+0x164], R70 ;  /* 0x0001644601009387 */ /* 0x0003e60000100600 */
[----:B------:R-:W-:Y:S01]  /*23410*/  @!P1 PRMT R45, R63, 0x5410, RZ ;  /* 0x000054103f2d9816 */ /* 0x000fe200000000ff */
[----:B------:R3:W4:Y:S01]  /*23420*/  LDL.S16 R89, [R1+0x1a0] ;  /* 0x0001a00001597983 */ /* 0x0007220000100600 */
[----:B------:R-:W-:Y:S03]  /*23430*/  ISETP.LE.U32.AND P1, PT, R46, UR23, PT ;  /* 0x000000172e007c0c */ /* 0x000fe6000bf23070 */
[----:B------:R3:W3:Y:S04]  /*23440*/  LDL.S16 R105, [R1+0x1cc] ;  /* 0x0001cc0001697983 */ /* 0x0006e80000100600 */
[----:B------:R2:W3:Y:S04]  /*23450*/  LDL.S16 R104, [R1+0x1c0] ;  /* 0x0001c00001687983 */ /* 0x0004e80000100600 */
[----:B------:R2:W3:Y:S04]  /*23460*/  LDL.S16 R95, [R1+0x1bc] ;  /* 0x0001bc00015f7983 */ /* 0x0004e80000100600 */
[----:B------:R-:W3:Y:S04]  /*23470*/  LDL.64 R170, [R1+0xb8] ;  /* 0x0000b80001aa7983 */ /* 0x000ee80000100a00 */
[----:B------:R-:W-:Y:S01]  /*23480*/  STG.E.U16 desc[UR32][R180.64+0x32], R45 ;  /* 0x0000322db4007986 */ /* 0x000fe2000c101520 */
[----:B-1----:R-:W-:Y:S01]  /*23490*/  MUFU.EX2 R70, R96 ;  /* 0x0000006000467308 */ /* 0x002fe20000000800 */
[----:B--2---:R-:W-:Y:S01]  /*234a0*/  LOP3.LUT R46, R167, UR10, RZ, 0x3c, !PT ;  /* 0x0000000aa72e7c12 */ /* 0x004fe2000f8e3cff */
[----:B------:R-:W-:Y:S04]  /*234b0*/  UIADD3 UR10, UR11, 0x2, URZ ;  /* 0x000000020b0a7890 */ /* 0x000fe8000fffe03f */
[----:B------:R-:W-:Y:S04]  /*234c0*/  IMAD.WIDE.U32 R78, R46, -0x326172a9, RZ ;  /* 0xcd9e8d572e4e7825 */ /* 0x000fe800078e00ff */
[----:B------:R-:W-:Y:S01]  /*234d0*/  FADD.FTZ R46, R64, R51 ;  /* 0x00000033402e7221 */ /* 0x000fe20000010000 */
[----:B------:R-:W-:Y:S01]  /*234e0*/  ULOP3.LUT UR10, UR10, UR35, URZ, 0x3c, !UPT ;  /* 0x000000230a0a7292 */ /* 0x000fe2000f8e3c3f */
[----:B------:R-:W-:Y:S02]  /*234f0*/  F2FP.F16.F32.PACK_AB R51, R66, R68 ;  /* 0x000000444233723e */ /* 0x000fe400000000ff */
[----:B------:R-:W-:Y:S01]  /*23500*/  LOP3.LUT R60, R79, UR21, R168, 0x96, !PT ;  /* 0x000000154f3c7c12 */ /* 0x000fe2000f8e96a8 */
[----:B------:R-:W-:Y:S01]  /*23510*/  FADD.FTZ R46, R57, R46 ;  /* 0x0000002e392e7221 */ /* 0x000fe20000010000 */
[----:B------:R-:W-:Y:S02]  /*23520*/  LOP3.LUT R62, R189, UR19, R78, 0x96, !PT ;  /* 0x00000013bd3e7c12 */ /* 0x000fe4000f8e964e */
[----:B------:R-:W-:Y:S01]  /*23530*/  PRMT R57, R58, 0x7632, R57 ;  /* 0x000076323a397816 */ /* 0x000fe20000000039 */
[----:B------:R-:W-:Y:S04]  /*23540*/  IMAD.WIDE.U32 R60, R60, -0x2daee0ad, RZ ;  /* 0xd2511f533c3c7825 */ /* 0x000fe800078e00ff */
[----:B------:R-:W-:Y:S01]  /*23550*/  FADD.FTZ R67, R67, R46 ;  /* 0x0000002e43437221 */ /* 0x000fe20000010000 */
[----:B------:R-:W-:Y:S01]  /*23560*/  PRMT R91, R58, 0x5410, R57 ;  /* 0x000054103a5b7816 */ /* 0x000fe20000000039 */
[----:B------:R-:W-:Y:S01]  /*23570*/  IMAD.WIDE.U32 R62, R62, -0x2daee0ad, RZ ;  /* 0xd2511f533e3e7825 */ /* 0x000fe200078e00ff */
[----:B------:R-:W-:Y:S03]  /*23580*/  LOP3.LUT R64, R61, UR18, R158, 0x96, !PT ;  /* 0x000000123d407c12 */ /* 0x000fe6000f8e969e */
[----:B------:R-:W-:Y:S01]  /*23590*/  FADD.FTZ R46, R68, R53 ;  /* 0x00000035442e7221 */ /* 0x000fe20000010000 */
[----:B------:R-:W-:Y:S01]  /*235a0*/  LOP3.LUT R63, R63, UR16, R60, 0x96, !PT ;  /* 0x000000103f3f7c12 */ /* 0x000fe2000f8e963c */
[----:B------:R-:W-:Y:S04]  /*235b0*/  IMAD.WIDE.U32 R64, R64, -0x326172a9, RZ ;  /* 0xcd9e8d5740407825 */ /* 0x000fe800078e00ff */
[----:B------:R-:W-:Y:S01]  /*235c0*/  FADD.FTZ R66, R66, R46 ;  /* 0x0000002e42427221 */ /* 0x000fe20000010000 */
[----:B------:R-:W1:Y:S01]  /*235d0*/  MUFU.EX2 R68, R84 ;  /* 0x0000005400447308 */ /* 0x000e620000000800 */
[----:B------:R-:W-:Y:S05]  /*235e0*/  LOP3.LUT R60, R65, UR17, R188, 0x96, !PT ;  /* 0x00000011413c7c12 */ /* 0x000fea000f8e96bc */
[----:B------:R-:W-:Y:S04]  /*235f0*/  IMAD.WIDE.U32 R60, R60, -0x2daee0ad, RZ ;  /* 0xd2511f533c3c7825 */ /* 0x000fe800078e00ff */
[----:B------:R-:W2:Y:S01]  /*23600*/  MUFU.EX2 R65, R200 ;  /* 0x000000c800417308 */ /* 0x000ea20000000800 */
[----:B------:R-:W-:Y:S01]  /*23610*/  LOP3.LUT R46, R61, UR14, R62, 0x96, !PT ;  /* 0x0000000e3d2e7c12 */ /* 0x000fe2000f8e963e */
[----:B------:R-:W-:Y:S08]  /*23620*/  IMAD.WIDE.U32 R62, R63, -0x326172a9, RZ ;  /* 0xcd9e8d573f3e7825 */ /* 0x000ff000078e00ff */
[----:B------:R-:W-:Y:S01]  /*23630*/  MUFU.EX2 R61, R82 ;  /* 0x00000052003d7308 */ /* 0x000fe20000000800 */
[----:B------:R-:W-:Y:S01]  /*23640*/  IMAD.WIDE.U32 R140, R46, -0x326172a9, RZ ;  /* 0xcd9e8d572e8c7825 */ /* 0x000fe200078e00ff */
[----:B------:R-:W-:Y:S03]  /*23650*/  LOP3.LUT R64, R63, UR15, R64, 0x96, !PT ;  /* 0x0000000f3f407c12 */ /* 0x000fe6000f8e9640 */
[----:B-1----:R-:W-:Y:S01]  /*23660*/  FADD.FTZ R46, R68, R55 ;  /* 0x00000037442e7221 */ /* 0x002fe20000010000 */
[----:B------:R-:W-:Y:S01]  /*23670*/  LOP3.LUT R86, R141, UR13, R62, 0x96, !PT ;  /* 0x0000000d8d567c12 */ /* 0x000fe2000f8e963e */
[----:B------:R-:W-:Y:S03]  /*23680*/  IMAD.WIDE.U32 R144, R64, -0x2daee0ad, RZ ;  /* 0xd2511f5340907825 */ /* 0x000fe600078e00ff */
[----:B------:R-:W1:Y:S01]  /*23690*/  MUFU.EX2 R53, R201 ;  /* 0x000000c900357308 */ /* 0x000e620000000800 */
[----:B--2---:R-:W-:Y:S01]  /*236a0*/  FADD.FTZ R48, R65, R59 ;  /* 0x0000003b41307221 */ /* 0x004fe20000010000 */
[----:B------:R-:W-:Y:S01]  /*236b0*/  IMAD.U32 R141, RZ, RZ, UR23 ;  /* 0x00000017ff8d7e24 */ /* 0x000fe2000f8e00ff */
[----:B------:R-:W-:Y:S07]  /*236c0*/  LOP3.LUT R88, R145, UR12, R60, 0x96, !PT ;  /* 0x0000000c91587c12 */ /* 0x000fee000f8e963c */
[----:B------:R-:W2:Y:S10]  /*236d0*/  MUFU.EX2 R63, R71 ;  /* 0x00000047003f7308 */ /* 0x000eb40000000800 */
[----:B------:R-:W-:Y:S01]  /*236e0*/  MUFU.EX2 R71, R100 ;  /* 0x0000006400477308 */ /* 0x000fe20000000800 */
[C---:B-1----:R-:W-:Y:S01]  /*236f0*/  F2FP.F16.F32.PACK_AB R55, R53.reuse, R65 ;  /* 0x000000413537723e */ /* 0x042fe200000000ff */
[----:B------:R-:W-:Y:S01]  /*23700*/  FADD.FTZ R62, R53, R48 ;  /* 0x00000030353e7221 */ /* 0x000fe20000010000 */
[C---:B------:R-:W-:Y:S01]  /*23710*/  F2FP.F16.F32.PACK_AB R53, R70.reuse, R68 ;  /* 0x000000444635723e */ /* 0x040fe200000000ff */
[----:B------:R-:W-:Y:S06]  /*23720*/  FADD.FTZ R70, R70, R46 ;  /* 0x0000002e46467221 */ /* 0x000fec0000010000 */
[----:B------:R-:W1:Y:S01]  /*23730*/  MUFU.EX2 R68, R72 ;  /* 0x0000004800447308 */ /* 0x000e620000000800 */
[----:B----4-:R-:W-:Y:S02]  /*23740*/  @!P2 HADD2 R89, -R58.H0_H0, -RZ.H0_H0 ;  /* 0xa00000ff3a59a230 */ /* 0x010fe40000000900 */
[----:B---3--:R-:W-:Y:S03]  /*23750*/  @!P5 HADD2 R105, -R57.H0_H0, -RZ.H0_H0 ;  /* 0xa00000ff3969d230 */ /* 0x008fe60000000900 */
[----:B------:R-:W-:Y:S01]  /*23760*/  PRMT R60, R89, 0x7610, R60 ;  /* 0x00007610593c7816 */ /* 0x000fe2000000003c */
[----:B------:R3:W-:Y:S03]  /*23770*/  @!P2 STL.S16 [R1+0x1a0], R89 ;  /* 0x0001a0590100a387 */ /* 0x0007e60000100600 */
[----:B------:R-:W-:Y:S01]  /*23780*/  MUFU.EX2 R72, R112 ;  /* 0x0000007000487308 */ /* 0x000fe20000000800 */
[----:B------:R-:W-:Y:S01]  /*23790*/  @!P3 HADD2 R104, -R49.H0_H0, -RZ.H0_H0 ;  /* 0xa00000ff3168b230 */ /* 0x000fe20000000900 */
[----:B------:R-:W-:Y:S01]  /*237a0*/  @!P2 PRMT R58, R60, 0x5410, RZ ;  /* 0x000054103c3aa816 */ /* 0x000fe200000000ff */
[----:B------:R-:W-:Y:S01]  /*237b0*/  FADD.FTZ R60, R61, R67 ;  /* 0x000000433d3c7221 */ /* 0x000fe20000010000 */
[----:B------:R-:W4:Y:S02]  /*237c0*/  LDL.64 R164, [R1+0x70] ;  /* 0x0000700001a47983 */ /* 0x000f240000100a00 */
[----:B------:R-:W-:Y:S02]  /*237d0*/  PRMT R64, R104, 0x7610, R64 ;  /* 0x0000761068407816 */ /* 0x000fe40000000040 */
[----:B------:R1:W-:Y:S04]  /*237e0*/  @!P5 STL.S16 [R1+0x1cc], R105 ;  /* 0x0001cc690100d387 */ /* 0x0003e80000100600 */
[----:B------:R1:W-:Y:S04]  /*237f0*/  @!P3 STL.S16 [R1+0x1c0], R104 ;  /* 0x0001c0680100b387 */ /* 0x0003e80000100600 */
[----:B------:R-:W-:Y:S01]  /*23800*/  STG.E.U16 desc[UR32][R182.64+0x30], R58 ;  /* 0x0000303ab6007986 */ /* 0x000fe2000c101520 */
[----:B---3--:R-:W-:Y:S05]  /*23810*/  IMAD.WIDE.U32 R88, R88, -0x326172a9, RZ ;  /* 0xcd9e8d5758587825 */ /* 0x008fea00078e00ff */
[----:B------:R-:W-:Y:S02]  /*23820*/  LOP3.LUT R59, R89, UR36, R140, 0x96, !PT ;  /* 0x00000024593b7c12 */ /* 0x000fe4000f8e968c */
[----:B------:R-:W-:Y:S02]  /*23830*/  LOP3.LUT R3, R88, 0xffff, RZ, 0xc0, !PT ;  /* 0x0000ffff58037812 */ /* 0x000fe400078ec0ff */
[C---:B------:R-:W-:Y:S02]  /*23840*/  LOP3.LUT R48, R59.reuse, 0xffff, RZ, 0xc0, !PT ;  /* 0x0000ffff3b307812 */ /* 0x040fe400078ec0ff */
[----:B------:R-:W-:Y:S02]  /*23850*/  LOP3.LUT R46, R59, 0xff, RZ, 0xc0, !PT ;  /* 0x000000ff3b2e7812 */ /* 0x000fe400078ec0ff */
[----:B------:R-:W-:Y:S02]  /*23860*/  SHF.R.U32.HI R48, RZ, 0x8, R48 ;  /* 0x00000008ff307819 */ /* 0x000fe40000011630 */
[----:B------:R-:W-:Y:S02]  /*23870*/  ISETP.LE.U32.AND P2, PT, R46, UR23, PT ;  /* 0x000000172e007c0c */ /* 0x000fe4000bf43070 */
[C---:B------:R-:W-:Y:S01]  /*23880*/  F2FP.F16.F32.PACK_AB R46, R69.reuse, R61 ;  /* 0x0000003d452e723e */ /* 0x040fe200000000ff */
[----:B------:R-:W-:Y:S01]  /*23890*/  FADD.FTZ R69, R69, R60 ;  /* 0x0000003c45457221 */ /* 0x000fe20000010000 */
[----:B------:R-:W-:Y:S02]  /*238a0*/  LOP3.LUT R60, R48, 0xffff, RZ, 0xc0, !PT ;  /* 0x0000ffff303c7812 */ /* 0x000fe400078ec0ff */
[----:B------:R-:W-:Y:S02]  /*238b0*/  PRMT R48, R49, 0x7632, R48 ;  /* 0x0000763231307816 */ /* 0x000fe40000000030 */
[----:B------:R-:W-:Y:S02]  /*238c0*/  PRMT R61, R105, 0x7610, R61 ;  /* 0x00007610693d7816 */ /* 0x000fe4000000003d */
[----:B------:R-:W-:Y:S01]  /*238d0*/  PRMT R96, R49, 0x5410, R48 ;  /* 0x0000541031607816 */ /* 0x000fe20000000030 */
[----:B------:R-:W-:Y:S01]  /*238e0*/  @!P6 HADD2 R95, -R48.H0_H0, -RZ.H0_H0 ;  /* 0xa00000ff305fe230 */ /* 0x000fe20000000900 */
[----:B------:R-:W-:Y:S01]  /*238f0*/  @!P5 PRMT R57, R61, 0x5410, RZ ;  /* 0x000054103d39d816 */ /* 0x000fe200000000ff */
[--C-:B--2---:R-:W-:Y:S01]  /*23900*/  FADD.FTZ R61, R63, R66.reuse ;  /* 0x000000423f3d7221 */ /* 0x104fe20000010000 */
[----:B-1----:R-:W-:Y:S02]  /*23910*/  F2FP.F16.F32.PACK_AB R63, R68, R63 ;  /* 0x0000003f443f723e */ /* 0x002fe400000000ff */
[----:B------:R-:W-:Y:S01]  /*23920*/  PRMT R66, R95, 0x7610, R66 ;  /* 0x000076105f427816 */ /* 0x000fe20000000042 */
[----:B------:R1:W-:Y:S01]  /*23930*/  @!P6 STL.S16 [R1+0x1bc], R95 ;  /* 0x0001bc5f0100e387 */ /* 0x0003e20000100600 */
[----:B------:R-:W-:Y:S01]  /*23940*/  ISETP.LE.U32.AND P5, PT, R60, UR23, PT ;  /* 0x000000173c007c0c */ /* 0x000fe2000bfa3070 */
[----:B------:R-:W-:Y:S01]  /*23950*/  FADD.FTZ R68, R68, R61 ;  /* 0x0000003d44447221 */ /* 0x000fe20000010000 */
[----:B------:R-:W-:Y:S01]  /*23960*/  LOP3.LUT R61, R79, UR21, R170, 0x96, !PT ;  /* 0x000000154f3d7c12 */ /* 0x000fe2000f8e96aa */
[----:B------:R2:W3:Y:S01]  /*23970*/  LDL.S16 R105, [R1+0x21c] ;  /* 0x00021c0001697983 */ /* 0x0004e20000100600 */
[--C-:B------:R-:W-:Y:S02]  /*23980*/  SHF.R.U32.HI R60, RZ, 0x18, R59.reuse ;  /* 0x00000018ff3c7819 */ /* 0x100fe4000001163b */
[----:B------:R-:W-:Y:S01]  /*23990*/  SHF.R.U32.HI R59, RZ, 0x10, R59 ;  /* 0x00000010ff3b7819 */ /* 0x000fe2000001163b */
[----:B------:R2:W2:Y:S01]  /*239a0*/  LDL.S16 R79, [R1+0x204] ;  /* 0x00020400014f7983 */ /* 0x0004a20000100600 */
[----:B------:R-:W-:Y:S01]  /*239b0*/  @!P3 PRMT R49, R64, 0x5410, RZ ;  /* 0x000054104031b816 */ /* 0x000fe200000000ff */
[----:B------:R-:W-:Y:S01]  /*239c0*/  IMAD.WIDE.U32 R64, R61, -0x2daee0ad, RZ ;  /* 0xd2511f533d407825 */ /* 0x000fe200078e00ff */
[----:B------:R-:W-:Y:S01]  /*239d0*/  ISETP.LE.U32.AND P3, PT, R60, UR23, PT ;  /* 0x000000173c007c0c */ /* 0x000fe2000bf63070 */
[----:B------:R2:W2:Y:S01]  /*239e0*/  LDL.S16 R104, [R1+0x1f0] ;  /* 0x0001f00001687983 */ /* 0x0004a20000100600 */
[----:B------:R-:W-:Y:S02]  /*239f0*/  LOP3.LUT R60, R59, 0xff, RZ, 0xc0, !PT ;  /* 0x000000ff3b3c7812 */ /* 0x000fe400078ec0ff */
[----:B------:R-:W-:Y:S01]  /*23a00*/  LOP3.LUT R59, R191, UR19, R78, 0x96, !PT ;  /* 0x00000013bf3b7c12 */ /* 0x000fe2000f8e964e */
[----:B------:R2:W2:Y:S01]  /*23a10*/  LDL.S16 R82, [R1+0x1ec] ;  /* 0x0001ec0001527983 */ /* 0x0004a20000100600 */
[----:B------:R-:W-:Y:S01]  /*23a20*/  @!P6 PRMT R48, R66, 0x5410, RZ ;  /* 0x000054104230e816 */ /* 0x000fe200000000ff */
[----:B------:R-:W4:Y:S01]  /*23a30*/  MUFU.EX2 R78, R101 ;  /* 0x00000065004e7308 */ /* 0x000f220000000800 */
[----:B------:R-:W-:Y:S01]  /*23a40*/  ISETP.LE.U32.AND P6, PT, R60, UR23, PT ;  /* 0x000000173c007c0c */ /* 0x000fe2000bfc3070 */
[----:B------:R-:W-:Y:S01]  /*23a50*/  IMAD.WIDE.U32 R66, R59, -0x2daee0ad, RZ ;  /* 0xd2511f533b427825 */ /* 0x000fe200078e00ff */
[----:B------:R-:W-:Y:S01]  /*23a60*/  SHF.R.U32.HI R3, RZ, 0x8, R3 ;  /* 0x00000008ff037819 */ /* 0x000fe20000011603 */
[----:B------:R-:W-:Y:S03]  /*23a70*/  STG.E.U16 desc[UR32][R182.64+0x32], R57 ;  /* 0x00003239b6007986 */ /* 0x000fe6000c101520 */
[----:B------:R-:W-:Y:S01]  /*23a80*/  LOP3.LUT R59, R67, UR16, R64, 0x96, !PT ;  /* 0x00000010433b7c12 */ /* 0x000fe2000f8e9640 */
[----:B-1----:R1:W2:Y:S01]  /*23a90*/  LDL.S16 R95, [R1+0x1b8] ;  /* 0x0001b800015f7983 */ /* 0x0022a20000100600 */
[----:B------:R-:W-:Y:S03]  /*23aa0*/  LOP3.LUT R3, R3, 0xffff, RZ, 0xc0, !PT ;  /* 0x0000ffff03037812 */ /* 0x000fe600078ec0ff */
[----:B------:R-:W-:Y:S04]  /*23ab0*/  STG.E.U16 desc[UR32][R186.64+0x2e], R49 ;  /* 0x00002e31ba007986 */ /* 0x000fe8000c101520 */
[----:B------:R-:W-:Y:S01]  /*23ac0*/  STG.E.U16 desc[UR32][R186.64+0x30], R48 ;  /* 0x00003030ba007986 */ /* 0x000fe2000c101520 */
[----:B----4-:R-:W-:Y:S05]  /*23ad0*/  LOP3.LUT R54, R65, UR18, R164, 0x96, !PT ;  /* 0x0000001241367c12 */ /* 0x010fea000f8e96a4 */
[----:B------:R-:W-:Y:S02]  /*23ae0*/  IMAD.WIDE.U32 R64, R54, -0x326172a9, RZ ;  /* 0xcd9e8d5736407825 */ /* 0x000fe400078e00ff */
[----:B------:R-:W-:Y:S03]  /*23af0*/  MUFU.EX2 R54, R206 ;  /* 0x000000ce00367308 */ /* 0x000fe60000000800 */
[----:B------:R-:W-:Y:S05]  /*23b00*/  LOP3.LUT R60, R65, UR17, R190, 0x96, !PT ;  /* 0x00000011413c7c12 */ /* 0x000fea000f8e96be */
[----:B------:R-:W-:Y:S02]  /*23b10*/  IMAD.WIDE.U32 R60, R60, -0x2daee0ad, RZ ;  /* 0xd2511f533c3c7825 */ /* 0x000fe400078e00ff */
[----:B------:R-:W4:Y:S03]  /*23b20*/  MUFU.EX2 R65, R207 ;  /* 0x000000cf00417308 */ /* 0x000f260000000800 */
[----:B------:R-:W-:Y:S01]  /*23b30*/  LOP3.LUT R52, R61, UR14, R66, 0x96, !PT ;  /* 0x0000000e3d347c12 */ /* 0x000fe2000f8e9642 */
[----:B------:R-:W-:Y:S06]  /*23b40*/  IMAD.WIDE.U32 R66, R59, -0x326172a9, RZ ;  /* 0xcd9e8d573b427825 */ /* 0x000fec00078e00ff */
[----:B------:R-:W1:Y:S01]  /*23b50*/  MUFU.EX2 R59, R99 ;  /* 0x00000063003b7308 */ /* 0x000e620000000800 */
[----:B------:R-:W-:Y:S01]  /*23b60*/  IMAD.WIDE.U32 R200, R52, -0x326172a9, RZ ;  /* 0xcd9e8d5734c87825 */ /* 0x000fe200078e00ff */
[----:B------:R-:W-:Y:S02]  /*23b70*/  LOP3.LUT R50, R67, UR15, R64, 0x96, !PT ;  /* 0x0000000f43327c12 */ /* 0x000fe4000f8e9640 */
[----:B------:R-:W-:Y:S01]  /*23b80*/  F2FP.F16.F32.PACK_AB R64, R72, R78 ;  /* 0x0000004e4840723e */ /* 0x000fe200000000ff */
[----:B------:R-:W-:Y:S01]  /*23b90*/  FADD.FTZ R52, R78, R70 ;  /* 0x000000464e347221 */ /* 0x000fe20000010000 */
[----:B------:R-:W-:Y:S01]  /*23ba0*/  LOP3.LUT R122, R201, UR13, R66, 0x96, !PT ;  /* 0x0000000dc97a7c12 */ /* 0x000fe2000f8e9642 */
[----:B------:R-:W-:Y:S01]  /*23bb0*/  IMAD.WIDE.U32 R244, R50, -0x2daee0ad, RZ ;  /* 0xd2511f5332f47825 */ /* 0x000fe200078e00ff */
[----:B------:R-:W-:Y:S02]  /*23bc0*/  PRMT R50, R51, 0x7632, R50 ;  /* 0x0000763233327816 */ /* 0x000fe40000000032 */
[----:B------:R-:W3:Y:S01]  /*23bd0*/  MUFU.EX2 R61, R87 ;  /* 0x00000057003d7308 */ /* 0x000ee20000000800 */
[----:B----4-:R-:W-:Y:S01]  /*23be0*/  F2FP.F16.F32.PACK_AB R67, R65, R54 ;  /* 0x000000364143723e */ /* 0x010fe200000000ff */
[----:B------:R-:W-:Y:S01]  /*23bf0*/  FADD.FTZ R47, R54, R62 ;  /* 0x0000003e362f7221 */ /* 0x000fe20000010000 */
[----:B------:R-:W-:Y:S01]  /*23c00*/  LOP3.LUT R130, R245, UR12, R60, 0x96, !PT ;  /* 0x0000000cf5827c12 */ /* 0x000fe2000f8e963c */
[----:B------:R-:W-:Y:S01]  /*23c10*/  FADD.FTZ R62, R72, R52 ;  /* 0x00000034483e7221 */ /* 0x000fe20000010000 */
[----:B------:R-:W-:Y:S01]  /*23c20*/  PRMT R37, R64, 0x7632, R37 ;  /* 0x0000763240257816 */ /* 0x000fe20000000025 */
[----:B------:R-:W-:Y:S01]  /*23c30*/  FADD.FTZ R60, R65, R47 ;  /* 0x0000002f413c7221 */ /* 0x000fe20000010000 */
[----:B------:R-:W-:Y:S03]  /*23c40*/  LOP3.LUT R201, R116, 0xff, RZ, 0xc0, !PT ;  /* 0x000000ff74c97812 */ /* 0x000fe600078ec0ff */
[----:B------:R-:W4:Y:S01]  /*23c50*/  MUFU.EX2 R66, R98 ;  /* 0x0000006200427308 */ /* 0x000f220000000800 */
[----:B-1----:R-:W-:Y:S01]  /*23c60*/  FADD.FTZ R54, R59, R69 ;  /* 0x000000453b367221 */ /* 0x002fe20000010000 */
[----:B------:R-:W-:Y:S01]  /*23c70*/  F2FP.F16.F32.PACK_AB R59, R71, R59 ;  /* 0x0000003b473b723e */ /* 0x000fe200000000ff */
[----:B------:R-:W-:Y:S03]  /*23c80*/  IMAD.WIDE.U32 R130, R130, -0x326172a9, RZ ;  /* 0xcd9e8d5782827825 */ /* 0x000fe600078e00ff */
[----:B------:R-:W-:Y:S01]  /*23c90*/  PRMT R42, R59, 0x7632, R42 ;  /* 0x000076323b2a7816 */ /* 0x000fe2000000002a */
[----:B------:R-:W-:Y:S01]  /*23ca0*/  FADD.FTZ R65, R71, R54 ;  /* 0x0000003647417221 */ /* 0x000fe20000010000 */
[----:B------:R-:W-:Y:S01]  /*23cb0*/  LOP3.LUT R47, R131, UR36, R200, 0x96, !PT ;  /* 0x00000024832f7c12 */ /* 0x000fe2000f8e96c8 */
[----:B---3--:R-:W-:Y:S01]  /*23cc0*/  FADD.FTZ R54, R61, R68 ;  /* 0x000000443d367221 */ /* 0x008fe20000010000 */
[----:B------:R-:W-:Y:S03]  /*23cd0*/  IMAD.WIDE.U32 R122, R122, -0x2daee0ad, RZ ;  /* 0xd2511f537a7a7825 */ /* 0x000fe600078e00ff */
[----:B------:R-:W-:Y:S02]  /*23ce0*/  LOP3.LUT R52, R47, 0xff, RZ, 0xc0, !PT ;  /* 0x000000ff2f347812 */ /* 0x000fe400078ec0ff */
[----:B------:R-:W-:Y:S01]  /*23cf0*/  SHF.R.U32.HI R38, RZ, 0x18, R47 ;  /* 0x00000018ff267819 */ /* 0x000fe2000001162f */
[----:B------:R-:W-:Y:S01]  /*23d00*/  @!P2 HADD2 R105, -R55.H0_H0, -RZ.H0_H0 ;  /* 0xa00000ff3769a230 */ /* 0x000fe20000000900 */
[C---:B----4-:R-:W-:Y:S01]  /*23d10*/  F2FP.F16.F32.PACK_AB R61, R66.reuse, R61 ;  /* 0x0000003d423d723e */ /* 0x050fe200000000ff */
[--C-:B------:R-:W-:Y:S01]  /*23d20*/  FADD.FTZ R69, R66, R54.reuse ;  /* 0x0000003642457221 */ /* 0x100fe20000010000 */
[----:B------:R-:W-:Y:S01]  /*23d30*/  PRMT R54, R55, 0x7632, R54 ;  /* 0x0000763237367816 */ /* 0x000fe20000000036 */
[----:B--2---:R-:W-:Y:S01]  /*23d40*/  @!P1 HADD2 R79, -R50.H0_H0, -RZ.H0_H0 ;  /* 0xa00000ff324f9230 */ /* 0x004fe20000000900 */
[----:B------:R-:W-:Y:S02]  /*23d50*/  PRMT R68, R105, 0x7610, R68 ;  /* 0x0000761069447816 */ /* 0x000fe40000000044 */
[----:B------:R-:W-:Y:S01]  /*23d60*/  PRMT R100, R55, 0x5410, R54 ;  /* 0x0000541037647816 */ /* 0x000fe20000000036 */
[----:B------:R-:W-:Y:S01]  /*23d70*/  @!P5 HADD2 R104, -R54.H0_H0, -RZ.H0_H0 ;  /* 0xa00000ff3668d230 */ /* 0x000fe20000000900 */
[----:B------:R-:W-:Y:S02]  /*23d80*/  PRMT R70, R79, 0x7610, R70 ;  /* 0x000076104f467816 */ /* 0x000fe40000000046 */
[----:B------:R-:W-:Y:S01]  /*23d90*/  @!P2 PRMT R55, R68, 0x5410, RZ ;  /* 0x000054104437a816 */ /* 0x000fe200000000ff */
[----:B------:R-:W-:Y:S01]  /*23da0*/  @!P6 HADD2 R82, -R53.H0_H0, -RZ.H0_H0 ;  /* 0xa00000ff3552e230 */ /* 0x000fe20000000900 */
[----:B------:R-:W-:Y:S01]  /*23db0*/  PRMT R71, R104, 0x7610, R71 ;  /* 0x0000761068477816 */ /* 0x000fe20000000047 */
[----:B------:R1:W-:Y:S03]  /*23dc0*/  MUFU.EX2 R68, R211 ;  /* 0x000000d300447308 */ /* 0x0003e60000000800 */
[----:B------:R-:W-:Y:S02]  /*23dd0*/  PRMT R66, R82, 0x7610, R66 ;  /* 0x0000761052427816 */ /* 0x000fe40000000042 */
[----:B------:R-:W-:Y:S01]  /*23de0*/  @!P5 PRMT R54, R71, 0x5410, RZ ;  /* 0x000054104736d816 */ /* 0x000fe200000000ff */
[----:B------:R-:W-:Y:S04]  /*23df0*/  @!P4 HADD2 R95, -R51.H0_H0, -RZ.H0_H0 ;  /* 0xa00000ff335fc230 */ /* 0x000fe80000000900 */
[----:B------:R-:W-:Y:S01]  /*23e00*/  MUFU.EX2 R71, R208 ;  /* 0x000000d000477308 */ /* 0x000fe20000000800 */
[----:B------:R-:W-:Y:S01]  /*23e10*/  PRMT R81, R95, 0x7610, R81 ;  /* 0x000076105f517816 */ /* 0x000fe20000000051 */
[----:B------:R2:W-:Y:S01]  /*23e20*/  @!P4 STL.S16 [R1+0x1b8], R95 ;  /* 0x0001b85f0100c387 */ /* 0x0005e20000100600 */
[----:B-1----:R-:W-:Y:S02]  /*23e30*/  SHF.R.U32.HI R211, RZ, 0x18, R122 ;  /* 0x00000018ffd37819 */ /* 0x002fe4000001167a */
[----:B--2---:R-:W-:Y:S02]  /*23e40*/  PRMT R95, R51, 0x5410, R50 ;  /* 0x00005410335f7816 */ /* 0x004fe40000000032 */
[----:B------:R-:W-:Y:S02]  /*23e50*/  @!P4 PRMT R51, R81, 0x5410, RZ ;  /* 0x000054105133c816 */ /* 0x000fe400000000ff */
[----:B------:R-:W-:Y:S01]  /*23e60*/  ISETP.LE.U32.AND P4, PT, R52, UR23, PT ;  /* 0x0000001734007c0c */ /* 0x000fe2000bf83070 */
[----:B------:R2:W3:Y:S01]  /*23e70*/  LDL.S16 R81, [R1+0x1c8] ;  /* 0x0001c80001517983 */ /* 0x0004e20000100600 */
[----:B------:R-:W-:Y:S02]  /*23e80*/  LOP3.LUT R52, R47, 0xffff, RZ, 0xc0, !PT ;  /* 0x0000ffff2f347812 */ /* 0x000fe400078ec0ff */
[----:B------:R-:W-:Y:S01]  /*23e90*/  @!P1 PRMT R50, R70, 0x5410, RZ ;  /* 0x0000541046329816 */ /* 0x000fe200000000ff */
[----:B------:R1:W-:Y:S01]  /*23ea0*/  @!P1 STL.S16 [R1+0x204], R79 ;  /* 0x0002044f01009387 */ /* 0x0003e20000100600 */
[----:B------:R-:W-:Y:S01]  /*23eb0*/  SHF.R.U32.HI R52, RZ, 0x8, R52 ;  /* 0x00000008ff347819 */ /* 0x000fe20000011634 */
[----:B------:R4:W2:Y:S01]  /*23ec0*/  MUFU.EX2 R70, R210 ;  /* 0x000000d200467308 */ /* 0x0008a20000000800 */
[----:B------:R-:W-:Y:S01]  /*23ed0*/  SHF.R.U32.HI R47, RZ, 0x10, R47 ;  /* 0x00000010ff2f7819 */ /* 0x000fe2000001162f */
[----:B------:R2:W-:Y:S01]  /*23ee0*/  STG.E.U16 desc[UR32][R184.64+0x30], R51 ;  /* 0x00003033b8007986 */ /* 0x0005e2000c101520 */
[----:B------:R-:W-:Y:S02]  /*23ef0*/  LOP3.LUT R52, R52, 0xffff, RZ, 0xc0, !PT ;  /* 0x0000ffff34347812 */ /* 0x000fe400078ec0ff */
[----:B------:R-:W-:Y:S01]  /*23f00*/  LOP3.LUT R36, R47, 0xff, RZ, 0xc0, !PT ;  /* 0x000000ff2f247812 */ /* 0x000fe200078ec0ff */
[----:B------:R-:W-:Y:S01]  /*23f10*/  STG.E.U16 desc[UR32][R184.64+0x32], R50 ;  /* 0x00003232b8007986 */ /* 0x000fe2000c101520 */
[----:B------:R-:W-:Y:S02]  /*23f20*/  ISETP.LE.U32.AND P1, PT, R52, UR23, PT ;  /* 0x0000001734007c0c */ /* 0x000fe4000bf23070 */
[C---:B------:R-:W-:Y:S01]  /*23f30*/  PRMT R52, R53.reuse, 0x7632, R52 ;  /* 0x0000763235347816 */ /* 0x040fe20000000034 */
[----:B------:R-:W-:Y:S03]  /*23f40*/  STG.E.U16 desc[UR32][R180.64+0x40], R55 ;  /* 0x00004037b4007986 */ /* 0x000fe6000c101520 */
[----:B------:R-:W-:Y:S01]  /*23f50*/  PRMT R99, R53, 0x5410, R52 ;  /* 0x0000541035637816 */ /* 0x000fe20000000034 */
[----:B------:R-:W-:Y:S01]  /*23f60*/  STG.E.U16 desc[UR32][R180.64+0x42], R54 ;  /* 0x00004236b4007986 */ /* 0x000fe2000c101520 */
[----:B------:R-:W-:Y:S02]  /*23f70*/  @!P6 PRMT R53, R66, 0x5410, RZ ;  /* 0x000054104235e816 */ /* 0x000fe400000000ff */
[----:B----4-:R-:W-:Y:S01]  /*23f80*/  SHF.R.U32.HI R210, RZ, 0x10, R122 ;  /* 0x00000010ffd27819 */ /* 0x010fe2000001167a */
[----:B------:R4:W3:Y:S02]  /*23f90*/  MUFU.EX2 R66, R209 ;  /* 0x000000d100427308 */ /* 0x0008e40000000800 */
[----:B------:R-:W-:Y:S04]  /*23fa0*/  STG.E.U16 desc[UR32][R182.64+0x40], R53 ;  /* 0x00004035b6007986 */ /* 0x000fe8000c101520 */
[----:B-1----:R1:W3:Y:S04]  /*23fb0*/  LDL.S16 R79, [R1+0x1b4] ;  /* 0x0001b400014f7983 */ /* 0x0022e80000100600 */
[----:B------:R-:W-:Y:S01]  /*23fc0*/  @!P2 STL.S16 [R1+0x21c], R105 ;  /* 0x00021c690100a387 */ /* 0x000fe20000100600 */
[----:B------:R-:W-:Y:S01]  /*23fd0*/  ISETP.LE.U32.AND P2, PT, R38, UR23, PT ;  /* 0x0000001726007c0c */ /* 0x000fe2000bf43070 */
[----:B--2---:R-:W-:Y:S01]  /*23fe0*/  MUFU.EX2 R51, R173 ;  /* 0x000000ad00337308 */ /* 0x004fe20000000800 */
[----:B------:R-:W-:Y:S01]  /*23ff0*/  LOP3.LUT R38, R88, 0xff, RZ, 0xc0, !PT ;  /* 0x000000ff58267812 */ /* 0x000fe200078ec0ff */
[----:B------:R1:W2:Y:S01]  /*24000*/  LDL.S16 R40, [R1+0x1b0] ;  /* 0x0001b00001287983 */ /* 0x0002a20000100600 */
[----:B----4-:R-:W-:Y:S03]  /*24010*/  LOP3.LUT R209, R122, 0xffff, RZ, 0xc0, !PT ;  /* 0x0000ffff7ad17812 */ /* 0x010fe600078ec0ff */
[----:B------:R4:W-:Y:S01]  /*24020*/  @!P5 STL.S16 [R1+0x1f0], R104 ;  /* 0x0001f0680100d387 */ /* 0x0009e20000100600 */
[----:B------:R-:W-:Y:S02]  /*24030*/  ISETP.LE.U32.AND P5, PT, R38, UR23, PT ;  /* 0x0000001726007c0c */ /* 0x000fe4000bfa3070 */
[----:B------:R-:W-:Y:S01]  /*24040*/  SHF.R.U32.HI R38, RZ, 0x10, R88 ;  /* 0x00000010ff267819 */ /* 0x000fe20000011658 */
[----:B------:R1:W-:Y:S01]  /*24050*/  @!P6 STL.S16 [R1+0x1ec], R82 ;  /* 0x0001ec520100e387 */ /* 0x0003e20000100600 */
[----:B------:R-:W-:Y:S02]  /*24060*/  ISETP.LE.U32.AND P6, PT, R36, UR23, PT ;  /* 0x0000001724007c0c */ /* 0x000fe4000bfc3070 */
[----:B------:R-:W-:Y:S02]  /*24070*/  PRMT R36, R46, 0x7632, R36 ;  /* 0x000076322e247816 */ /* 0x000fe40000000024 */
[----:B------:R-:W-:Y:S02]  /*24080*/  LOP3.LUT R38, R38, 0xff, RZ, 0xc0, !PT ;  /* 0x000000ff26267812 */ /* 0x000fe400078ec0ff */
[----:B----4-:R-:W-:Y:S01]  /*24090*/  PRMT R104, R46, 0x5410, R36 ;  /* 0x000054102e687816 */ /* 0x010fe20000000024 */
[----:B-1----:R1:W4:Y:S01]  /*240a0*/  LDL.S16 R82, [R1+0x1ac] ;  /* 0x0001ac0001527983 */ /* 0x0023220000100600 */
[----:B---3--:R-:W-:Y:S05]  /*240b0*/  @!P3 HADD2 R81, -R52.H0_H0, -RZ.H0_H0 ;  /* 0xa00000ff3451b230 */ /* 0x008fea0000000900 */
[----:B------:R-:W-:Y:S01]  /*240c0*/  PRMT R47, R81, 0x7610, R47 ;  /* 0x00007610512f7816 */ /* 0x000fe2000000002f */
[----:B------:R3:W-:Y:S03]  /*240d0*/  @!P3 STL.S16 [R1+0x1c8], R81 ;  /* 0x0001c8510100b387 */ /* 0x0007e60000100600 */
[----:B------:R-:W-:Y:S02]  /*240e0*/  @!P3 PRMT R52, R47, 0x5410, RZ ;  /* 0x000054102f34b816 */ /* 0x000fe400000000ff */
[----:B------:R-:W-:Y:S02]  /*240f0*/  ISETP.LE.U32.AND P3, PT, R38, UR23, PT ;  /* 0x0000001726007c0c */ /* 0x000fe4000bf63070 */
[----:B------:R-:W-:Y:S01]  /*24100*/  F2FP.F16.F32.PACK_AB R38, R68, R70 ;  /* 0x000000464426723e */ /* 0x000fe200000000ff */
[----:B------:R-:W-:Y:S01]  /*24110*/  STG.E.U16 desc[UR32][R182.64+0x42], R52 ;  /* 0x00004234b6007986 */ /* 0x000fe2000c101520 */
[----:B------:R-:W-:Y:S03]  /*24120*/  @!P4 HADD2 R79, -R46.H0_H0, -RZ.H0_H0 ;  /* 0xa00000ff2e4fc230 */ /* 0x000fe60000000900 */
[----:B---3--:R1:W3:Y:S02]  /*24130*/  LDL.S16 R81, [R1+0x1d8] ;  /* 0x0001d80001517983 */ /* 0x0082e40000100600 */
[----:B------:R-:W-:Y:S02]  /*24140*/  PRMT R78, R79, 0x7610, R78 ;  /* 0x000076104f4e7816 */ /* 0x000fe4000000004e */
[----:B------:R1:W-:Y:S01]  /*24150*/  @!P4 STL.S16 [R1+0x1b4], R79 ;  /* 0x0001b44f0100c387 */ /* 0x0003e20000100600 */
[----:B--2---:R-:W-:Y:S01]  /*24160*/  @!P1 HADD2 R40, -R36.H0_H0, -RZ.H0_H0 ;  /* 0xa00000ff24289230 */ /* 0x004fe20000000900 */
[----:B------:R-:W-:Y:S02]  /*24170*/  @!P4 PRMT R46, R78, 0x5410, RZ ;  /* 0x000054104e2ec816 */ /* 0x000fe400000000ff */
[----:B------:R-:W-:Y:S02]  /*24180*/  ISETP.LE.U32.AND P4, PT, R3, UR23, PT ;  /* 0x0000001703007c0c */ /* 0x000fe4000bf83070 */
[----:B------:R-:W-:Y:S01]  /*24190*/  PRMT R101, R40, 0x7610, R101 ;  /* 0x0000761028657816 */ /* 0x000fe20000000065 */
[----:B------:R2:W-:Y:S01]  /*241a0*/  @!P1 STL.S16 [R1+0x1b0], R40 ;  /* 0x0001b02801009387 */ /* 0x0005e20000100600 */
[----:B------:R-:W-:Y:S02]  /*241b0*/  SHF.R.U32.HI R3, RZ, 0x18, R88 ;  /* 0x00000018ff037819 */ /* 0x000fe40000011658 */
[----:B------:R-:W-:Y:S01]  /*241c0*/  @!P1 PRMT R36, R101, 0x5410, RZ ;  /* 0x0000541065249816 */ /* 0x000fe200000000ff */
[----:B------:R3:W3:Y:S01]  /*241d0*/  LDL.S16 R98, [R1+0x1e8] ;  /* 0x0001e80001627983 */ /* 0x0006e20000100600 */
[----:B------:R-:W-:Y:S01]  /*241e0*/  ISETP.LE.U32.AND P1, PT, R3, UR23, PT ;  /* 0x0000001703007c0c */ /* 0x000fe2000bf23070 */
[--C-:B------:R-:W-:Y:S01]  /*241f0*/  FADD.FTZ R3, R71, R62.reuse ;  /* 0x0000003e47037221 */ /* 0x100fe20000010000 */
[C---:B------:R-:W-:Y:S01]  /*24200*/  PRMT R62, R63.reuse, 0x7632, R62 ;  /* 0x000076323f3e7816 */ /* 0x040fe2000000003e */
[----:B------:R3:W3:Y:S01]  /*24210*/  LDL.S16 R78, [R1+0x1e4] ;  /* 0x0001e400014e7983 */ /* 0x0006e20000100600 */
[----:B------:R-:W-:Y:S02]  /*24220*/  PRMT R101, R64, 0x5410, R37 ;  /* 0x0000541040657816 */ /* 0x000fe40000000025 */
[----:B------:R-:W-:Y:S01]  /*24230*/  PRMT R105, R63, 0x5410, R62 ;  /* 0x000054103f697816 */ /* 0x000fe2000000003e */
[----:B------:R-:W-:Y:S04]  /*24240*/  STG.E.U16 desc[UR32][R186.64+0x3e], R46 ;  /* 0x00003e2eba007986 */ /* 0x000fe8000c101520 */
[----:B------:R-:W-:Y:S01]  /*24250*/  STG.E.U16 desc[UR32][R186.64+0x40], R36 ;  /* 0x00004024ba007986 */ /* 0x000fe2000c101520 */
[----:B-1----:R-:W1:Y:S01]  /*24260*/  MUFU.EX2 R79, R113 ;  /* 0x00000071004f7308 */ /* 0x002e620000000800 */
[----:B--2---:R-:W-:Y:S01]  /*24270*/  FADD.FTZ R40, R70, R60 ;  /* 0x0000003c46287221 */ /* 0x004fe20000010000 */
[----:B------:R-:W-:Y:S01]  /*24280*/  FADD.FTZ R60, R66, R3 ;  /* 0x00000003423c7221 */ /* 0x000fe20000010000 */
[----:B------:R-:W-:Y:S01]  /*24290*/  LOP3.LUT R3, R130, 0xff, RZ, 0xc0, !PT ;  /* 0x000000ff82037812 */ /* 0x000fe200078ec0ff */
[----:B----4-:R-:W-:Y:S02]  /*242a0*/  @!P6 HADD2 R82, -R63.H0_H0, -RZ.H0_H0 ;  /* 0xa00000ff3f52e230 */ /* 0x010fe40000000900 */
[----:B------:R-:W-:Y:S01]  /*242b0*/  FADD.FTZ R47, R68, R40 ;  /* 0x00000028442f7221 */ /* 0x000fe20000010000 */
[----:B------:R-:W-:Y:S03]  /*242c0*/  F2FP.F16.F32.PACK_AB R40, R66, R71 ;  /* 0x000000474228723e */ /* 0x000fe600000000ff */
[----:B------:R-:W2:Y:S01]  /*242d0*/  MUFU.EX2 R68, R114 ;  /* 0x0000007200447308 */ /* 0x000ea20000000800 */
[----:B------:R-:W-:Y:S01]  /*242e0*/  LOP3.LUT R66, R130, 0xffff, RZ, 0xc0, !PT ;  /* 0x0000ffff82427812 */ /* 0x000fe200078ec0ff */
[----:B------:R4:W-:Y:S01]  /*242f0*/  @!P6 STL.S16 [R1+0x1ac], R82 ;  /* 0x0001ac520100e387 */ /* 0x0009e20000100600 */
[----:B------:R-:W-:Y:S04]  /*24300*/  PRMT R70, R82, 0x7610, R70 ;  /* 0x0000761052467816 */ /* 0x000fe80000000046 */
[----:B------:R-:W-:Y:S03]  /*24310*/  @!P6 PRMT R63, R70, 0x5410, RZ ;  /* 0x00005410463fe816 */ /* 0x000fe600000000ff */
[----:B------:R-:W3:Y:S01]  /*24320*/  MUFU.EX2 R71, R102 ;  /* 0x0000006600477308 */ /* 0x000ee20000000800 */
[----:B------:R-:W-:Y:S01]  /*24330*/  ISETP.LE.U32.AND P6, PT, R3, UR23, PT ;  /* 0x0000001703007c0c */ /* 0x000fe2000bfc3070 */
[----:B-1----:R-:W-:Y:S01]  /*24340*/  FADD.FTZ R3, R79, R65 ;  /* 0x000000414f037221 */ /* 0x002fe20000010000 */
[--C-:B------:R-:W-:Y:S01]  /*24350*/  SHF.R.U32.HI R65, RZ, 0x8, R66.reuse ;  /* 0x00000008ff417819 */ /* 0x100fe20000011642 */
[----:B------:R1:W-:Y:S01]  /*24360*/  STG.E.U16 desc[UR32][R184.64+0x40], R63 ;  /* 0x0000403fb8007986 */ /* 0x0003e2000c101520 */
[----:B------:R-:W-:Y:S05]  /*24370*/  PRMT R66, R67, 0x7632, R66 ;  /* 0x0000763243427816 */ /* 0x000fea0000000042 */
[----:B------:R-:W3:Y:S01]  /*24380*/  MUFU.EX2 R70, R103 ;  /* 0x0000006700467308 */ /* 0x000ee20000000800 */
[C---:B--2---:R-:W-:Y:S01]  /*24390*/  F2FP.F16.F32.PACK_AB R79, R68.reuse, R79 ;  /* 0x0000004f444f723e */ /* 0x044fe200000000ff */
[----:B------:R-:W-:Y:S01]  /*243a0*/  FADD.FTZ R68, R68, R3 ;  /* 0x0000000344447221 */ /* 0x000fe20000010000 */
[----:B------:R-:W-:Y:S02]  /*243b0*/  LOP3.LUT R3, R65, 0xffff, RZ, 0xc0, !PT ;  /* 0x0000ffff41037812 */ /* 0x000fe400078ec0ff */
[----:B------:R-:W-:Y:S02]  /*243c0*/  SHF.R.U32.HI R65, RZ, 0x10, R130 ;  /* 0x00000010ff417819 */ /* 0x000fe40000011682 */
[----:B------:R-:W-:Y:S01]  /*243d0*/  PRMT R44, R79, 0x7632, R44 ;  /* 0x000076324f2c7816 */ /* 0x000fe2000000002c */
[----:B----4-:R2:W4:Y:S02]  /*243e0*/  LDL.S16 R82, [R1+0x218] ;  /* 0x0002180001527983 */ /* 0x0105240000100600 */
[----:B-1----:R-:W-:Y:S01]  /*243f0*/  MUFU.EX2 R63, R198 ;  /* 0x000000c6003f7308 */ /* 0x002fe20000000800 */
[----:B---3--:R-:W-:Y:S05]  /*24400*/  @!P2 HADD2 R81, -R62.H0_H0, -RZ.H0_H0 ;  /* 0xa00000ff3e51a230 */ /* 0x008fea0000000900 */
[----:B------:R-:W-:Y:S01]  /*24410*/  PRMT R80, R81, 0x7610, R80 ;  /* 0x0000761051507816 */ /* 0x000fe20000000050 */
[----:B------:R1:W-:Y:S03]  /*24420*/  @!P2 STL.S16 [R1+0x1d8], R81 ;  /* 0x0001d8510100a387 */ /* 0x0003e60000100600 */
[----:B------:R-:W-:Y:S02]  /*24430*/  @!P2 PRMT R62, R80, 0x5410, RZ ;  /* 0x00005410503ea816 */ /* 0x000fe400000000ff */
[----:B------:R-:W-:Y:S01]  /*24440*/  ISETP.LE.U32.AND P2, PT, R3, UR23, PT ;  /* 0x0000001703007c0c */ /* 0x000fe2000bf43070 */
[----:B------:R-:W3:Y:S01]  /*24450*/  MUFU.EX2 R80, R233 ;  /* 0x000000e900507308 */ /* 0x000ee20000000800 */
[----:B------:R-:W-:Y:S01]  /*24460*/  FADD.FTZ R3, R71, R69 ;  /* 0x0000004547037221 */ /* 0x000fe20000010000 */
[----:B------:R-:W-:Y:S01]  /*24470*/  LOP3.LUT R69, R65, 0xff, RZ, 0xc0, !PT ;  /* 0x000000ff41457812 */ /* 0x000fe200078ec0ff */
[----:B------:R-:W-:Y:S01]  /*24480*/  STG.E.U16 desc[UR32][R184.64+0x42], R62 ;  /* 0x0000423eb8007986 */ /* 0x000fe2000c101520 */
[C---:B------:R-:W-:Y:S01]  /*24490*/  F2FP.F16.F32.PACK_AB R65, R70.reuse, R71 ;  /* 0x000000474641723e */ /* 0x040fe200000000ff */
[----:B------:R-:W-:Y:S02]  /*244a0*/  @!P5 HADD2 R98, -R67.H0_H0, -RZ.H0_H0 ;  /* 0xa00000ff4362d230 */ /* 0x000fe40000000900 */
[----:B------:R-:W-:Y:S01]  /*244b0*/  FADD.FTZ R70, R70, R3 ;  /* 0x0000000346467221 */ /* 0x000fe20000010000 */
[----:B------:R-:W-:Y:S01]  /*244c0*/  SHF.R.U32.HI R3, RZ, 0x18, R130 ;  /* 0x00000018ff037819 */ /* 0x000fe20000011682 */
[----:B------:R-:W-:Y:S01]  /*244d0*/  @!P4 HADD2 R78, -R66.H0_H0, -RZ.H0_H0 ;  /* 0xa00000ff424ec230 */ /* 0x000fe20000000900 */
[----:B------:R-:W-:Y:S04]  /*244e0*/  PRMT R87, R98, 0x7610, R87 ;  /* 0x0000761062577816 */ /* 0x000fe80000000057 */
[----:B------:R-:W-:Y:S01]  /*244f0*/  PRMT R72, R78, 0x7610, R72 ;  /* 0x000076104e487816 */ /* 0x000fe20000000048 */
[----:B---3--:R-:W-:Y:S01]  /*24500*/  FADD.FTZ R41, R80, R47 ;  /* 0x0000002f50297221 */ /* 0x008fe20000010000 */
[----:B-1----:R2:W3:Y:S04]  /*24510*/  LDL.S16 R81, [R1+0x1e0] ;  /* 0x0001e00001517983 */ /* 0x0024e80000100600 */
[----:B------:R1:W-:Y:S04]  /*24520*/  @!P5 STL.S16 [R1+0x1e8], R98 ;  /* 0x0001e8620100d387 */ /* 0x0003e80000100600 */
[----:B------:R2:W-:Y:S04]  /*24530*/  @!P4 STL.S16 [R1+0x1e4], R78 ;  /* 0x0001e44e0100c387 */ /* 0x0005e80000100600 */
[----:B------:R3:W3:Y:S01]  /*24540*/  LDL.S16 R103, [R1+0x1d4] ;  /* 0x0001d40001677983 */ /* 0x0006e20000100600 */
[----:B-1----:R-:W-:Y:S02]  /*24550*/  PRMT R98, R67, 0x5410, R66 ;  /* 0x0000541043627816 */ /* 0x002fe40000000042 */
[----:B------:R-:W-:Y:S01]  /*24560*/  @!P5 PRMT R67, R87, 0x5410, RZ ;  /* 0x000054105743d816 */ /* 0x000fe200000000ff */
[----:B------:R-:W-:Y:S01]  /*24570*/  IMAD.WIDE.U32 R86, R86, -0x2daee0ad, RZ ;  /* 0xd2511f5356567825 */ /* 0x000fe200078e00ff */
[----:B------:R-:W-:Y:S01]  /*24580*/  ISETP.LE.U32.AND P5, PT, R69, UR23, PT ;  /* 0x0000001745007c0c */ /* 0x000fe2000bfa3070 */
[----:B--2---:R-:W1:Y:S01]  /*24590*/  MUFU.EX2 R78, R234 ;  /* 0x000000ea004e7308 */ /* 0x004e620000000800 */
[----:B------:R-:W-:Y:S01]  /*245a0*/  @!P4 PRMT R66, R72, 0x5410, RZ ;  /* 0x000054104842c816 */ /* 0x000fe200000000ff */
[----:B------:R-:W-:Y:S01]  /*245b0*/  STG.E.U16 desc[UR32][R180.64+0x50], R67 ;  /* 0x00005043b4007986 */ /* 0x000fe2000c101520 */
[----:B------:R-:W-:Y:S02]  /*245c0*/  ISETP.LE.U32.AND P4, PT, R3, UR23, PT ;  /* 0x0000001703007c0c */ /* 0x000fe4000bf83070 */
[----:B------:R-:W-:Y:S01]  /*245d0*/  LOP3.LUT R3, R87, UR31, R144, 0x96, !PT ;  /* 0x0000001f57037c12 */ /* 0x000fe2000f8e9690 */
[----:B----4-:R-:W-:Y:S01]  /*245e0*/  @!P3 HADD2 R82, -R64.H0_H0, -RZ.H0_H0 ;  /* 0xa00000ff4052b230 */ /* 0x010fe20000000900 */
[----:B------:R-:W-:Y:S01]  /*245f0*/  SHF.R.U32.HI R245, RZ, 0x18, R86 ;  /* 0x00000018fff57819 */ /* 0x000fe20000011656 */
[----:B------:R-:W-:Y:S01]  /*24600*/  STG.E.U16 desc[UR32][R180.64+0x52], R66 ;  /* 0x00005242b4007986 */ /* 0x000fe2000c101520 */
[----:B------:R-:W-:Y:S01]  /*24610*/  LOP3.LUT R39, R3, 0xff, RZ, 0xc0, !PT ;  /* 0x000000ff03277812 */ /* 0x000fe200078ec0ff */
[----:B------:R2:W-:Y:S01]  /*24620*/  MUFU.EX2 R69, R212 ;  /* 0x000000d400457308 */ /* 0x0005e20000000800 */
[----:B------:R-:W-:Y:S01]  /*24630*/  PRMT R102, R82, 0x7610, R102 ;  /* 0x0000761052667816 */ /* 0x000fe20000000066 */
[----:B------:R4:W-:Y:S03]  /*24640*/  @!P3 STL.S16 [R1+0x218], R82 ;  /* 0x000218520100b387 */ /* 0x0009e60000100600 */
[----:B------:R-:W-:Y:S01]  /*24650*/  @!P3 PRMT R64, R102, 0x5410, RZ ;  /* 0x000054106640b816 */ /* 0x000fe200000000ff */
[----:B------:R3:W3:Y:S01]  /*24660*/  LDL.S16 R110, [R1+0x200] ;  /* 0x00020000016e7983 */ /* 0x0006e20000100600 */
[C---:B-1----:R-:W-:Y:S01]  /*24670*/  F2FP.F16.F32.PACK_AB R71, R78.reuse, R80 ;  /* 0x000000504e47723e */ /* 0x042fe200000000ff */
[----:B------:R-:W-:Y:S01]  /*24680*/  FADD.FTZ R47, R78, R41 ;  /* 0x000000294e2f7221 */ /* 0x000fe20000010000 */
[----:B------:R-:W-:Y:S01]  /*24690*/  ISETP.LE.U32.AND P3, PT, R39, UR23, PT ;  /* 0x0000001727007c0c */ /* 0x000fe2000bf63070 */
[----:B------:R1:W3:Y:S01]  /*246a0*/  LDL.S16 R102, [R1+0x1fc] ;  /* 0x0001fc0001667983 */ /* 0x0002e20000100600 */
[----:B------:R-:W-:Y:S01]  /*246b0*/  LOP3.LUT R39, R3, 0xffff, RZ, 0xc0, !PT ;  /* 0x0000ffff03277812 */ /* 0x000fe200078ec0ff */
[----:B------:R-:W-:Y:S02]  /*246c0*/  MUFU.EX2 R78, R108 ;  /* 0x0000006c004e7308 */ /* 0x000fe40000000800 */
[----:B------:R1:W-:Y:S01]  /*246d0*/  STG.E.U16 desc[UR32][R182.64+0x50], R64 ;  /* 0x00005040b6007986 */ /* 0x0003e2000c101520 */
[----:B------:R-:W-:Y:S02]  /*246e0*/  SHF.R.U32.HI R39, RZ, 0x8, R39 ;  /* 0x00000008ff277819 */ /* 0x000fe40000011627 */
[----:B--2---:R-:W-:Y:S02]  /*246f0*/  LOP3.LUT R212, R122, 0xff, RZ, 0xc0, !PT ;  /* 0x000000ff7ad47812 */ /* 0x004fe400078ec0ff */
[----:B------:R-:W-:Y:S03]  /*24700*/  LOP3.LUT R39, R39, 0xffff, RZ, 0xc0, !PT ;  /* 0x0000ffff27277812 */ /* 0x000fe600078ec0ff */
[----:B------:R-:W-:Y:S10]  /*24710*/  MUFU.EX2 R72, R213 ;  /* 0x000000d500487308 */ /* 0x000ff40000000800 */
[----:B----4-:R-:W-:Y:S10]  /*24720*/  MUFU.EX2 R82, R115 ;  /* 0x0000007300527308 */ /* 0x010ff40000000800 */
[----:B------:R-:W2:Y:S10]  /*24730*/  MUFU.EX2 R80, R109 ;  /* 0x0000006d00507308 */ /* 0x000eb40000000800 */
[----:B-1----:R-:W-:Y:S01]  /*24740*/  MUFU.EX2 R64, R229 ;  /* 0x000000e500407308 */ /* 0x002fe20000000800 */
[----:B--2---:R-:W-:Y:S04]  /*24750*/  F2FP.F16.F32.PACK_AB R127, R80, R78 ;  /* 0x0000004e507f723e */ /* 0x004fe800000000ff */
[C---:B------:R-:W-:Y:S02]  /*24760*/  PRMT R53, R127.reuse, 0x7610, R53 ;  /* 0x000076107f357816 */ /* 0x040fe40000000035 */
[----:B------:R-:W-:Y:S01]  /*24770*/  PRMT R52, R127, 0x7632, R52 ;  /* 0x000076327f347816 */ /* 0x000fe20000000034 */
[----:B---3--:R-:W-:Y:S05]  /*24780*/  @!P1 HADD2 R81, -R37.H0_H0, -RZ.H0_H0 ;  /* 0xa00000ff25519230 */ /* 0x008fea0000000900 */
[----:B------:R-:W-:Y:S01]  /*24790*/  PRMT R107, R81, 0x7610, R107 ;  /* 0x00007610516b7816 */ /* 0x000fe2000000006b */
[----:B------:R1:W-:Y:S03]  /*247a0*/  @!P1 STL.S16 [R1+0x1e0], R81 ;  /* 0x0001e05101009387 */ /* 0x0003e60000100600 */
[----:B------:R-:W-:Y:S02]  /*247b0*/  @!P1 PRMT R37, R107, 0x5410, RZ ;  /* 0x000054106b259816 */ /* 0x000fe400000000ff */
[----:B------:R-:W-:Y:S01]  /*247c0*/  ISETP.LE.U32.AND P1, PT, R39, UR23, PT ;  /* 0x0000001727007c0c */ /* 0x000fe2000bf23070 */
[----:B------:R-:W-:Y:S02]  /*247d0*/  @!P6 HADD2 R103, -R59.H0_H0, -RZ.H0_H0 ;  /* 0xa00000ff3b67e230 */ /* 0x000fe40000000900 */
[--C-:B------:R-:W-:Y:S01]  /*247e0*/  FADD.FTZ R39, R69, R60.reuse ;  /* 0x0000003c45277221 */ /* 0x100fe20000010000 */
[----:B------:R-:W-:Y:S01]  /*247f0*/  PRMT R60, R61, 0x7632, R60 ;  /* 0x000076323d3c7816 */ /* 0x000fe2000000003c */
[----:B------:R-:W-:Y:S01]  /*24800*/  STG.E.U16 desc[UR32][R182.64+0x52], R37 ;  /* 0x00005225b6007986 */ /* 0x000fe2000c101520 */
[C---:B------:R-:W-:Y:S01]  /*24810*/  F2FP.F16.F32.PACK_AB R69, R72.reuse, R69 ;  /* 0x000000454845723e */ /* 0x040fe200000000ff */
[----:B------:R-:W-:Y:S01]  /*24820*/  FADD.FTZ R72, R72, R39 ;  /* 0x0000002748487221 */ /* 0x000fe20000010000 */
[----:B------:R-:W-:Y:S01]  /*24830*/  PRMT R83, R103, 0x7610, R83 ;  /* 0x0000761067537816 */ /* 0x000fe20000000053 */
[----:B------:R2:W-:Y:S01]  /*24840*/  @!P6 STL.S16 [R1+0x1d4], R103 ;  /* 0x0001d4670100e387 */ /* 0x0005e20000100600 */
[--C-:B------:R-:W-:Y:S02]  /*24850*/  SHF.R.U32.HI R39, RZ, 0x18, R3.reuse ;  /* 0x00000018ff277819 */ /* 0x100fe40000011603 */
[----:B------:R-:W-:Y:S01]  /*24860*/  SHF.R.U32.HI R3, RZ, 0x10, R3 ;  /* 0x00000010ff037819 */ /* 0x000fe20000011603 */
[----:B------:R3:W4:Y:S03]  /*24870*/  LDL.S16 R108, [R1+0x224] ;  /* 0x00022400016c7983 */ /* 0x0007260000100600 */
[----:B------:R-:W-:Y:S01]  /*24880*/  LOP3.LUT R3, R3, 0xff, RZ, 0xc0, !PT ;  /* 0x000000ff03037812 */ /* 0x000fe200078ec0ff */
[----:B------:R3:W3:Y:S01]  /*24890*/  LDL.S16 R107, [R1+0x214] ;  /* 0x00021400016b7983 */ /* 0x0006e20000100600 */
[----:B-1----:R-:W1:Y:S01]  /*248a0*/  MUFU.EX2 R81, R118 ;  /* 0x0000007600517308 */ /* 0x002e620000000800 */
[----:B--2---:R-:W-:Y:S02]  /*248b0*/  PRMT R103, R59, 0x5410, R42 ;  /* 0x000054103b677816 */ /* 0x004fe4000000002a */
[----:B------:R-:W-:Y:S02]  /*248c0*/  @!P6 PRMT R59, R83, 0x5410, RZ ;  /* 0x00005410533be816 */ /* 0x000fe400000000ff */
[----:B------:R-:W-:Y:S01]  /*248d0*/  ISETP.LE.U32.AND P6, PT, R39, UR23, PT ;  /* 0x0000001727007c0c */ /* 0x000fe2000bfc3070 */
[----:B------:R2:W2:Y:S01]  /*248e0*/  LDL.S16 R83, [R1+0x228] ;  /* 0x0002280001537983 */ /* 0x0004a20000100600 */
[C---:B-1----:R-:W-:Y:S01]  /*248f0*/  F2FP.F16.F32.PACK_AB R115, R81.reuse, R82 ;  /* 0x000000525173723e */ /* 0x042fe200000000ff */
[----:B------:R-:W-:Y:S02]  /*24900*/  @!P2 HADD2 R110, -R42.H0_H0, -RZ.H0_H0 ;  /* 0xa00000ff2a6ea230 */ /* 0x000fe40000000900 */
[----:B------:R-:W-:Y:S01]  /*24910*/  FADD.FTZ R39, R82, R68 ;  /* 0x0000004452277221 */ /* 0x000fe20000010000 */
[----:B------:R-:W-:Y:S01]  /*24920*/  STG.E.U16 desc[UR32][R186.64+0x4e], R59 ;  /* 0x00004e3bba007986 */ /* 0x000fe2000c101520 */
[----:B------:R-:W-:Y:S01]  /*24930*/  @!P5 HADD2 R102, -R61.H0_H0, -RZ.H0_H0 ;  /* 0xa00000ff3d66d230 */ /* 0x000fe20000000900 */
[----:B------:R-:W-:Y:S02]  /*24940*/  PRMT R41, R110, 0x7610, R41 ;  /* 0x000076106e297816 */ /* 0x000fe40000000029 */
[----:B------:R-:W-:Y:S01]  /*24950*/  @!P2 STL.S16 [R1+0x200], R110 ;  /* 0x0002006e0100a387 */ /* 0x000fe20000100600 */
[--C-:B------:R-:W-:Y:S01]  /*24960*/  FADD.FTZ R68, R81, R39.reuse ;  /* 0x0000002751447221 */ /* 0x100fe20000010000 */
[----:B------:R-:W-:Y:S02]  /*24970*/  PRMT R106, R102, 0x7610, R106 ;  /* 0x00007610666a7816 */ /* 0x000fe4000000006a */
[----:B------:R-:W-:Y:S01]  /*24980*/  @!P2 PRMT R42, R41, 0x5410, RZ ;  /* 0x00005410292aa816 */ /* 0x000fe200000000ff */
[----:B------:R1:W-:Y:S01]  /*24990*/  @!P5 STL.S16 [R1+0x1fc], R102 ;  /* 0x0001fc660100d387 */ /* 0x0003e20000100600 */
[----:B------:R-:W-:Y:S01]  /*249a0*/  ISETP.LE.U32.AND P2, PT, R3, UR23, PT ;  /* 0x0000001703007c0c */ /* 0x000fe2000bf43070 */
[----:B------:R-:W-:Y:S01]  /*249b0*/  FADD.FTZ R3, R78, R70 ;  /* 0x000000464e037221 */ /* 0x000fe20000010000 */
[----:B------:R-:W-:Y:S01]  /*249c0*/  PRMT R39, R40, 0x7632, R39 ;  /* 0x0000763228277816 */ /* 0x000fe20000000027 */
[----:B------:R-:W-:Y:S01]  /*249d0*/  STG.E.U16 desc[UR32][R186.64+0x50], R42 ;  /* 0x0000502aba007986 */ /* 0x000fe2000c101520 */
[----:B------:R-:W-:Y:S01]  /*249e0*/  LOP3.LUT R41, R123, UR31, R244, 0x96, !PT ;  /* 0x0000001f7b297c12 */ /* 0x000fe2000f8e96f4 */
[--C-:B------:R-:W-:Y:S01]  /*249f0*/  FADD.FTZ R80, R80, R3.reuse ;  /* 0x0000000350507221 */ /* 0x100fe20000010000 */
[----:B------:R-:W-:Y:S01]  /*24a00*/  PRMT R3, R38, 0x7632, R3 ;  /* 0x0000763226037816 */ /* 0x000fe20000000003 */
[----:B------:R1:W-:Y:S01]  /*24a10*/  MUFU.EX2 R70, R246 ;  /* 0x000000f600467308 */ /* 0x0003e20000000800 */
[C---:B------:R-:W-:Y:S02]  /*24a20*/  LOP3.LUT R0, R41.reuse, 0xffff, RZ, 0xc0, !PT ;  /* 0x0000ffff29007812 */ /* 0x040fe400078ec0ff */
[----:B------:R-:W-:Y:S02]  /*24a30*/  LOP3.LUT R2, R41, 0xff, RZ, 0xc0, !PT ;  /* 0x000000ff29027812 */ /* 0x000fe400078ec0ff */
[----:B------:R-:W-:Y:S04]  /*24a40*/  SHF.R.U32.HI R0, RZ, 0x8, R0 ;  /* 0x00000008ff007819 */ /* 0x000fe80000011600 */
[----:B------:R-:W-:Y:S02]  /*24a50*/  LOP3.LUT R0, R0, 0xffff, RZ, 0xc0, !PT ;  /* 0x0000ffff00007812 */ /* 0x000fe400078ec0ff */
[----:B-1----:R-:W-:Y:S02]  /*24a60*/  PRMT R102, R61, 0x5410, R60 ;  /* 0x000054103d667816 */ /* 0x002fe4000000003c */
[----:B------:R-:W-:Y:S02]  /*24a70*/  @!P5 PRMT R61, R106, 0x5410, RZ ;  /* 0x000054106a3dd816 */ /* 0x000fe400000000ff */
[----:B------:R-:W-:Y:S01]  /*24a80*/  ISETP.LE.U32.AND P5, PT, R2, UR23, PT ;  /* 0x0000001702007c0c */ /* 0x000fe2000bfa3070 */
[----:B------:R1:W2:Y:S01]  /*24a90*/  LDL.S16 R106, [R1+0x1dc] ;  /* 0x0001dc00016a7983 */ /* 0x0002a20000100600 */
[----:B------:R-:W-:Y:S01]  /*24aa0*/  LOP3.LUT R246, R86, 0xff, RZ, 0xc0, !PT ;  /* 0x000000ff56f67812 */ /* 0x000fe200078ec0ff */
[----:B------:R-:W1:Y:S02]  /*24ab0*/  MUFU.EX2 R2, R247 ;  /* 0x000000f700027308 */ /* 0x000e640000000800 */
[----:B------:R-:W-:Y:S01]  /*24ac0*/  STG.E.U16 desc[UR32][R184.64+0x50], R61 ;  /* 0x0000503db8007986 */ /* 0x000fe2000c101520 */
[----:B-1----:R-:W-:Y:S01]  /*24ad0*/  F2FP.F16.F32.PACK_AB R125, R2, R70 ;  /* 0x00000046027d723e */ /* 0x002fe200000000ff */
[----:B----4-:R-:W-:Y:S02]  /*24ae0*/  @!P4 HADD2 R108, -R60.H0_H0, -RZ.H0_H0 ;  /* 0xa00000ff3c6cc230 */ /* 0x010fe40000000900 */
[----:B---3--:R-:W-:Y:S03]  /*24af0*/  @!P1 HADD2 R107, -R3.H0_H0, -RZ.H0_H0 ;  /* 0xa00000ff036b9230 */ /* 0x008fe60000000900 */
[----:B------:R-:W-:Y:S01]  /*24b00*/  PRMT R81, R108, 0x7610, R81 ;  /* 0x000076106c517816 */ /* 0x000fe20000000051 */
[----:B------:R1:W-:Y:S03]  /*24b10*/  @!P4 STL.S16 [R1+0x224], R108 ;  /* 0x0002246c0100c387 */ /* 0x0003e60000100600 */
[----:B------:R-:W-:Y:S02]  /*24b20*/  @!P4 PRMT R60, R81, 0x5410, RZ ;  /* 0x00005410513cc816 */ /* 0x000fe400000000ff */
[----:B------:R-:W-:Y:S02]  /*24b30*/  ISETP.LE.U32.AND P4, PT, R0, UR23, PT ;  /* 0x0000001700007c0c */ /* 0x000fe4000bf83070 */
[--C-:B------:R-:W-:Y:S01]  /*24b40*/  SHF.R.U32.HI R0, RZ, 0x18, R41.reuse ;  /* 0x00000018ff007819 */ /* 0x100fe20000011629 */
[----:B------:R-:W-:Y:S01]  /*24b50*/  STG.E.U16 desc[UR32][R184.64+0x52], R60 ;  /* 0x0000523cb8007986 */ /* 0x000fe2000c101520 */
[----:B------:R-:W-:Y:S02]  /*24b60*/  PRMT R82, R107, 0x7610, R82 ;  /* 0x000076106b527816 */ /* 0x000fe40000000052 */
[----:B------:R-:W-:Y:S04]  /*24b70*/  SHF.R.U32.HI R41, RZ, 0x10, R41 ;  /* 0x00000010ff297819 */ /* 0x000fe80000011629 */
[----:B------:R-:W-:Y:S01]  /*24b80*/  LOP3.LUT R41, R41, 0xff, RZ, 0xc0, !PT ;  /* 0x000000ff29297812 */ /* 0x000fe200078ec0ff */
[----:B--2---:R-:W-:Y:S05]  /*24b90*/  @!P3 HADD2 R83, -R38.H0_H0, -RZ.H0_H0 ;  /* 0xa00000ff2653b230 */ /* 0x004fea0000000900 */
[----:B------:R-:W-:Y:S01]  /*24ba0*/  PRMT R78, R83, 0x7610, R78 ;  /* 0x00007610534e7816 */ /* 0x000fe2000000004e */
[----:B------:R2:W-:Y:S04]  /*24bb0*/  @!P3 STL.S16 [R1+0x228], R83 ;  /* 0x000228530100b387 */ /* 0x0005e80000100600 */
[----:B------:R3:W4:Y:S04]  /*24bc0*/  LDL.S16 R81, [R1+0x210] ;  /* 0x0002100001517983 */ /* 0x0007280000100600 */
[----:B------:R3:W-:Y:S04]  /*24bd0*/  @!P1 STL.S16 [R1+0x214], R107 ;  /* 0x0002146b01009387 */ /* 0x0007e80000100600 */
[----:B------:R4:W4:Y:S04]  /*24be0*/  LDL.S16 R110, [R1+0x1d0] ;  /* 0x0001d000016e7983 */ /* 0x0009280000100600 */
[----:B-1----:R1:W4:Y:S01]  /*24bf0*/  LDL.S16 R108, [R1+0x1f8] ;  /* 0x0001f800016c7983 */ /* 0x0023220000100600 */
[----:B--2---:R-:W-:Y:S01]  /*24c00*/  MUFU.EX2 R83, R239 ;  /* 0x000000ef00537308 */ /* 0x004fe20000000800 */
[----:B---3--:R-:W-:Y:S02]  /*24c10*/  PRMT R107, R38, 0x5410, R3 ;  /* 0x00005410266b7816 */ /* 0x008fe40000000003 */
[----:B------:R-:W-:Y:S02]  /*24c20*/  @!P3 PRMT R38, R78, 0x5410, RZ ;  /* 0x000054104e26b816 */ /* 0x000fe400000000ff */
[----:B------:R-:W-:Y:S01]  /*24c30*/  ISETP.LE.U32.AND P3, PT, R0, UR23, PT ;  /* 0x0000001700007c0c */ /* 0x000fe2000bf63070 */
[----:B------:R-:W-:Y:S01]  /*24c40*/  @!P2 HADD2 R106, -R40.H0_H0, -RZ.H0_H0 ;  /* 0xa00000ff286aa230 */ /* 0x000fe20000000900 */
[----:B------:R-:W-:Y:S01]  /*24c50*/  LOP3.LUT R0, R86, 0xff, RZ, 0xc0, !PT ;  /* 0x000000ff56007812 */ /* 0x000fe200078ec0ff */
[----:B------:R-:W-:Y:S01]  /*24c60*/  STG.E.U16 desc[UR32][R180.64+0x60], R38 ;  /* 0x00006026b4007986 */ /* 0x000fe2000c101520 */
[----:B------:R-:W-:Y:S01]  /*24c70*/  @!P1 PRMT R3, R82, 0x5410, RZ ;  /* 0x0000541052039816 */ /* 0x000fe200000000ff */
[----:B------:R-:W2:Y:S01]  /*24c80*/  MUFU.EX2 R78, R240 ;  /* 0x000000f0004e7308 */ /* 0x000ea20000000800 */
[----:B------:R-:W-:Y:S01]  /*24c90*/  PRMT R84, R106, 0x7610, R84 ;  /* 0x000076106a547816 */ /* 0x000fe20000000054 */
[----:B------:R3:W-:Y:S01]  /*24ca0*/  @!P2 STL.S16 [R1+0x1dc], R106 ;  /* 0x0001dc6a0100a387 */ /* 0x0007e20000100600 */
[----:B------:R-:W-:Y:S01]  /*24cb0*/  ISETP.LE.U32.AND P1, PT, R0, UR23, PT ;  /* 0x0000001700007c0c */ /* 0x000fe2000bf23070 */
[----:B------:R-:W-:Y:S01]  /*24cc0*/  FADD.FTZ R0, R70, R47 ;  /* 0x0000002f46007221 */ /* 0x000fe20000010000 */
[C---:B------:R-:W-:Y:S01]  /*24cd0*/  PRMT R70, R65.reuse, 0x7632, R70 ;  /* 0x0000763241467816 */ /* 0x040fe20000000046 */
[----:B------:R-:W-:Y:S04]  /*24ce0*/  STG.E.U16 desc[UR32][R180.64+0x62], R3 ;  /* 0x00006203b4007986 */ /* 0x000fe8000c101520 */
[----:B------:R-:W-:Y:S01]  /*24cf0*/  MUFU.EX2 R82, R232 ;  /* 0x000000e800527308 */ /* 0x000fe20000000800 */
[----:B------:R-:W-:Y:S01]  /*24d00*/  PRMT R114, R65, 0x5410, R70 ;  /* 0x0000541041727816 */ /* 0x000fe20000000046 */
[----:B------:R-:W-:Y:S01]  /*24d10*/  FADD.FTZ R43, R2, R0 ;  /* 0x00000000022b7221 */ /* 0x000fe20000010000 */
[----:B------:R-:W-:Y:S04]  /*24d20*/  LOP3.LUT R0, R86, 0xffff, RZ, 0xc0, !PT ;  /* 0x0000ffff56007812 */ /* 0x000fe800078ec0ff */
[----:B------:R-:W-:Y:S03]  /*24d30*/  SHF.R.U32.HI R0, RZ, 0x8, R0 ;  /* 0x00000008ff007819 */ /* 0x000fe60000011600 */
[----:B------:R-:W1:Y:S01]  /*24d40*/  MUFU.EX2 R47, R235 ;  /* 0x000000eb002f7308 */ /* 0x000e620000000800 */
[----:B--2---:R-:W-:Y:S02]  /*24d50*/  F2FP.F16.F32.PACK_AB R124, R78, R83 ;  /* 0x000000534e7c723e */ /* 0x004fe400000000ff */
[----:B------:R-:W-:Y:S02]  /*24d60*/  LOP3.LUT R2, R0, 0xffff, RZ, 0xc0, !PT ;  /* 0x0000ffff00027812 */ /* 0x000fe400078ec0ff */
[----:B------:R-:W-:Y:S02]  /*24d70*/  PRMT R0, R79, 0x7610, R0 ;  /* 0x000076104f007816 */ /* 0x000fe40000000000 */
[----:B---3--:R-:W-:Y:S02]  /*24d80*/  PRMT R106, R40, 0x5410, R39 ;  /* 0x00005410286a7816 */ /* 0x008fe40000000027 */
[----:B------:R-:W-:Y:S02]  /*24d90*/  @!P2 PRMT R40, R84, 0x5410, RZ ;  /* 0x000054105428a816 */ /* 0x000fe400000000ff */
[----:B------:R-:W-:Y:S01]  /*24da0*/  ISETP.LE.U32.AND P2, PT, R41, UR23, PT ;  /* 0x0000001729007c0c */ /* 0x000fe2000bf43070 */
[----:B------:R2:W3:Y:S01]  /*24db0*/  LDL.S16 R84, [R1+0x1f4] ;  /* 0x0001f40001547983 */ /* 0x0004e20000100600 */
[----:B-1----:R-:W-:Y:S01]  /*24dc0*/  F2FP.F16.F32.PACK_AB R138, R47, R82 ;  /* 0x000000522f8a723e */ /* 0x002fe200000000ff */
[----:B------:R-:W-:Y:S02]  /*24dd0*/  FADD.FTZ R41, R83, R72 ;  /* 0x0000004853297221 */ /* 0x000fe40000010000 */
[----:B------:R-:W2:Y:S01]  /*24de0*/  LDL.LU R126, [R1+0x4] ;  /* 0x00000400017e7983 */ /* 0x000ea20000300800 */
[----:B------:R-:W-:Y:S01]  /*24df0*/  MUFU.EX2 R72, R120 ;  /* 0x0000007800487308 */ /* 0x000fe20000000800 */
[----:B------:R-:W-:Y:S01]  /*24e00*/  FADD.FTZ R78, R78, R41 ;  /* 0x000000294e4e7221 */ /* 0x000fe20000010000 */
[----:B------:R-:W-:Y:S01]  /*24e10*/  FADD.FTZ R41, R82, R68 ;  /* 0x0000004452297221 */ /* 0x000fe20000010000 */
[----:B------:R-:W-:Y:S03]  /*24e20*/  STG.E.U16 desc[UR32][R182.64+0x60], R40 ;  /* 0x00006028b6007986 */ /* 0x000fe6000c101520 */
[----:B------:R-:W-:Y:S04]  /*24e30*/  FADD.FTZ R79, R47, R41 ;  /* 0x000000292f4f7221 */ /* 0x000fe80000010000 */
[----:B------:R-:W1:Y:S02]  /*24e40*/  MUFU.EX2 R120, R225 ;  /* 0x000000e100787308 */ /* 0x000e640000000800 */
[----:B-1----:R-:W-:Y:S01]  /*24e50*/  F2FP.F16.F32.PACK_AB R148, R51, R120 ;  /* 0x000000783394723e */ /* 0x002fe200000000ff */
[----:B----4-:R-:W-:Y:S05]  /*24e60*/  @!P6 HADD2 R81, -R39.H0_H0, -RZ.H0_H0 ;  /* 0xa00000ff2751e230 */ /* 0x010fea0000000900 */
[----:B------:R-:W-:Y:S01]  /*24e70*/  PRMT R90, R81, 0x7610, R90 ;  /* 0x00007610515a7816 */ /* 0x000fe2000000005a */
[----:B------:R1:W-:Y:S01]  /*24e80*/  @!P6 STL.S16 [R1+0x210], R81 ;  /* 0x000210510100e387 */ /* 0x0003e20000100600 */
[----:B------:R-:W-:Y:S02]  /*24e90*/  @!P5 HADD2 R110, -R0.H0_H0, -RZ.H0_H0 ;  /* 0xa00000ff006ed230 */ /* 0x000fe40000000900 */
[----:B------:R-:W-:Y:S01]  /*24ea0*/  @!P6 PRMT R39, R90, 0x5410, RZ ;  /* 0x000054105a27e816 */ /* 0x000fe200000000ff */
[----:B------:R4:W4:Y:S01]  /*24eb0*/  LDL.S16 R111, [R1+0x20c] ;  /* 0x00020c00016f7983 */ /* 0x0009220000100600 */
[----:B------:R-:W-:Y:S01]  /*24ec0*/  ISETP.LE.U32.AND P6, PT, R2, UR23, PT ;  /* 0x0000001702007c0c */ /* 0x000fe2000bfc3070 */
[----:B------:R-:W-:Y:S01]  /*24ed0*/  @!P4 HADD2 R108, -R44.H0_H0, -RZ.H0_H0 ;  /* 0xa00000ff2c6cc230 */ /* 0x000fe20000000900 */
[----:B------:R-:W-:Y:S01]  /*24ee0*/  PRMT R83, R110, 0x7610, R83 ;  /* 0x000076106e537816 */ /* 0x000fe20000000053 */
[----:B------:R2:W4:Y:S01]  /*24ef0*/  LDL.S16 R90, [R1+0x220] ;  /* 0x00022000015a7983 */ /* 0x0005220000100600 */
[----:B------:R-:W-:Y:S02]  /*24f00*/  SHF.R.U32.HI R2, RZ, 0x10, R86 ;  /* 0x00000010ff027819 */ /* 0x000fe40000011656 */
[----:B------:R-:W-:Y:S01]  /*24f10*/  PRMT R68, R108, 0x7610, R68 ;  /* 0x000076106c447816 */ /* 0x000fe20000000044 */
[----:B------:R2:W4:Y:S01]  /*24f20*/  LDL.S16 R109, [R1+0x208] ;  /* 0x00020800016d7983 */ /* 0x0005220000100600 */
[----:B------:R-:W-:Y:S03]  /*24f30*/  LOP3.LUT R2, R2, 0xff, RZ, 0xc0, !PT ;  /* 0x000000ff02027812 */ /* 0x000fe600078ec0ff */
[----:B------:R1:W-:Y:S04]  /*24f40*/  @!P5 STL.S16 [R1+0x1d0], R110 ;  /* 0x0001d06e0100d387 */ /* 0x0003e80000100600 */
[----:B------:R3:W-:Y:S04]  /*24f50*/  @!P4 STL.S16 [R1+0x1f8], R108 ;  /* 0x0001f86c0100c387 */ /* 0x0007e80000100600 */
[----:B------:R-:W-:Y:S01]  /*24f60*/  STG.E.U16 desc[UR32][R182.64+0x62], R39 ;  /* 0x00006227b6007986 */ /* 0x000fe2000c101520 */
[----:B-1----:R-:W1:Y:S01]  /*24f70*/  MUFU.EX2 R81, R119 ;  /* 0x0000007700517308 */ /* 0x002e620000000800 */
[----:B------:R-:W-:Y:S01]  /*24f80*/  PRMT R110, R0, 0x5410, R44 ;  /* 0x00005410006e7816 */ /* 0x000fe2000000002c */
[----:B-1----:R-:W-:Y:S01]  /*24f90*/  FADD.FTZ R41, R81, R80 ;  /* 0x0000005051297221 */ /* 0x002fe20000010000 */
[----:B------:R-:W-:Y:S02]  /*24fa0*/  @!P4 PRMT R44, R68, 0x5410, RZ ;  /* 0x00005410442cc816 */ /* 0x000fe400000000ff */
[C---:B------:R-:W-:Y:S01]  /*24fb0*/  F2FP.F16.F32.PACK_AB R47, R72.reuse, R81 ;  /* 0x00000051482f723e */ /* 0x040fe200000000ff */
[----:B------:R-:W-:Y:S01]  /*24fc0*/  FADD.FTZ R68, R72, R41 ;  /* 0x0000002948447221 */ /* 0x000fe20000010000 */
[----:B------:R-:W-:Y:S01]  /*24fd0*/  PRMT R72, R71, 0x7632, R72 ;  /* 0x0000763247487816 */ /* 0x000fe20000000048 */
[----:B------:R-:W-:Y:S01]  /*24fe0*/  STG.E.U16 desc[UR32][R186.64+0x60], R44 ;  /* 0x0000602cba007986 */ /* 0x000fe2000c101520 */
[----:B------:R-:W-:Y:S01]  /*24ff0*/  @!P5 PRMT R0, R83, 0x5410, RZ ;  /* 0x000054105300d816 */ /* 0x000fe200000000ff */
[----:B---3--:R-:W-:Y:S01]  /*25000*/  MUFU.EX2 R108, R252 ;  /* 0x000000fc006c7308 */ /* 0x008fe20000000800 */
[----:B------:R-:W-:Y:S02]  /*25010*/  ISETP.LE.U32.AND P5, PT, R2, UR23, PT ;  /* 0x0000001702007c0c */ /* 0x000fe4000bfa3070 */
[----:B------:R-:W-:Y:S01]  /*25020*/  SHF.R.U32.HI R2, RZ, 0x18, R86 ;  /* 0x00000018ff027819 */ /* 0x000fe20000011656 */
[----:B------:R-:W-:Y:S03]  /*25030*/  STG.E.U16 desc[UR32][R186.64+0x5e], R0 ;  /* 0x00005e00ba007986 */ /* 0x000fe6000c101520 */
[----:B------:R-:W-:Y:S03]  /*25040*/  ISETP.LE.U32.AND P4, PT, R2, UR23, PT ;  /* 0x0000001702007c0c */ /* 0x000fe6000bf83070 */
[----:B------:R-:W-:Y:S01]  /*25050*/  MUFU.EX2 R81, R121 ;  /* 0x0000007900517308 */ /* 0x000fe20000000800 */
[----:B------:R-:W-:Y:S01]  /*25060*/  LOP3.LUT R2, R122, 0xff, RZ, 0xc0, !PT ;  /* 0x000000ff7a027812 */ /* 0x000fe200078ec0ff */
[----:B------:R-:W-:Y:S08]  /*25070*/  @!P2 HADD2 R84, -R65.H0_H0, -RZ.H0_H0 ;  /* 0xa00000ff4154a230 */ /* 0x000ff00000000900 */
[----:B------:R-:W-:Y:S01]  /*25080*/  MUFU.EX2 R83, R249 ;  /* 0x000000f900537308 */ /* 0x000fe20000000800 */
[----:B------:R-:W-:Y:S01]  /*25090*/  PRMT R82, R84, 0x7610, R82 ;  /* 0x0000761054527816 */ /* 0x000fe20000000052 */
[----:B------:R2:W-:Y:S03]  /*250a0*/  @!P2 STL.S16 [R1+0x1f4], R84 ;  /* 0x0001f4540100a387 */ /* 0x0005e60000100600 */
[----:B------:R-:W-:Y:S02]  /*250b0*/  @!P2 PRMT R65, R82, 0x5410, RZ ;  /* 0x000054105241a816 */ /* 0x000fe400000000ff */
[----:B------:R-:W-:Y:S03]  /*250c0*/  ISETP.LE.U32.AND P2, PT, R2, UR23, PT ;  /* 0x0000001702007c0c */ /* 0x000fe6000bf43070 */
[----:B------:R1:W3:Y:S01]  /*250d0*/  MUFU.EX2 R82, R242 ;  /* 0x000000f200527308 */ /* 0x0002e20000000800 */
[----:B------:R-:W-:Y:S01]  /*250e0*/  LOP3.LUT R2, R122, 0xffff, RZ, 0xc0, !PT ;  /* 0x0000ffff7a027812 */ /* 0x000fe200078ec0ff */
[----:B------:R-:W-:Y:S03]  /*250f0*/  STG.E.U16 desc[UR32][R184.64+0x60], R65 ;  /* 0x00006041b8007986 */ /* 0x000fe6000c101520 */
[----:B------:R-:W-:Y:S04]  /*25100*/  SHF.R.U32.HI R2, RZ, 0x8, R2 ;  /* 0x00000008ff027819 */ /* 0x000fe80000011602 */
[----:B------:R-:W-:Y:S02]  /*25110*/  LOP3.LUT R2, R2, 0xffff, RZ, 0xc0, !PT ;  /* 0x0000ffff02027812 */ /* 0x000fe400078ec0ff */
[----:B-1----:R-:W-:Y:S01]  /*25120*/  LOP3.LUT R242, R86, 0xffff, RZ, 0xc0, !PT ;  /* 0x0000ffff56f27812 */ /* 0x002fe200078ec0ff */
[----:B---3--:R-:W-:Y:S01]  /*25130*/  FADD.FTZ R58, R82, R79 ;  /* 0x0000004f523a7221 */ /* 0x008fe20000010000 */
[----:B--2---:R-:W-:Y:S01]  /*25140*/  MUFU.EX2 R84, R126 ;  /* 0x0000007e00547308 */ /* 0x004fe20000000800 */
[----:B----4-:R-:W-:Y:S02]  /*25150*/  @!P1 HADD2 R111, -R71.H0_H0, -RZ.H0_H0 ;  /* 0xa00000ff476f9230 */ /* 0x010fe40000000900 */
[----:B------:R-:W-:Y:S03]  /*25160*/  @!P3 HADD2 R90, -R70.H0_H0, -RZ.H0_H0 ;  /* 0xa00000ff465ab230 */ /* 0x000fe60000000900 */
[----:B------:R-:W-:Y:S01]  /*25170*/  PRMT R56, R111, 0x7610, R56 ;  /* 0x000076106f387816 */ /* 0x000fe20000000038 */
[----:B------:R-:W-:Y:S01]  /*25180*/  @!P6 HADD2 R109, -R72.H0_H0, -RZ.H0_H0 ;  /* 0xa00000ff486de230 */ /* 0x000fe20000000900 */
[----:B------:R-:W-:Y:S01]  /*25190*/  PRMT R80, R90, 0x7610, R80 ;  /* 0x000076105a507816 */ /* 0x000fe20000000050 */
[----:B------:R1:W-:Y:S03]  /*251a0*/  @!P3 STL.S16 [R1+0x220], R90 ;  /* 0x0002205a0100b387 */ /* 0x0003e60000100600 */
[----:B------:R-:W-:Y:S01]  /*251b0*/  @!P3 PRMT R70, R80, 0x5410, RZ ;  /* 0x000054105046b816 */ /* 0x000fe200000000ff */
[----:B------:R-:W-:Y:S01]  /*251c0*/  @!P1 STL.S16 [R1+0x20c], R111 ;  /* 0x00020c6f01009387 */ /* 0x000fe20000100600 */
[----:B------:R-:W-:Y:S01]  /*251d0*/  ISETP.LE.U32.AND P3, PT, R2, UR23, PT ;  /* 0x0000001702007c0c */ /* 0x000fe2000bf63070 */
[----:B------:R2:W3:Y:S01]  /*251e0*/  MUFU.EX2 R80, R243 ;  /* 0x000000f300507308 */ /* 0x0004e20000000800 */
[----:B------:R-:W-:Y:S01]  /*251f0*/  SHF.R.U32.HI R2, RZ, 0x10, R122 ;  /* 0x00000010ff027819 */ /* 0x000fe2000001167a */
[----:B------:R4:W-:Y:S01]  /*25200*/  @!P6 STL.S16 [R1+0x208], R109 ;  /* 0x0002086d0100e387 */ /* 0x0009e20000100600 */
[----:B------:R-:W-:Y:S02]  /*25210*/  PRMT R41, R109, 0x7610, R41 ;  /* 0x000076106d297816 */ /* 0x000fe40000000029 */
[----:B------:R-:W-:Y:S01]  /*25220*/  LOP3.LUT R2, R2, 0xff, RZ, 0xc0, !PT ;  /* 0x000000ff02027812 */ /* 0x000fe200078ec0ff */
[----:B------:R-:W4:Y:S04]  /*25230*/  LDL.LU R194, [R1+0x24] ;  /* 0x0000240001c27983 */ /* 0x000f280000300800 */
[----:B------:R-:W4:Y:S04]  /*25240*/  LDL.LU R204, [R1+0xc] ;  /* 0x00000c0001cc7983 */ /* 0x000f280000300800 */
[----:B------:R-:W4:Y:S01]  /*25250*/  LDL.LU R132, [R1+0x2c] ;  /* 0x00002c0001847983 */ /* 0x000f220000300800 */
[----:B--2---:R-:W-:Y:S03]  /*25260*/  SHF.R.U32.HI R243, RZ, 0x10, R86 ;  /* 0x00000010fff37819 */ /* 0x004fe60000011656 */
[----:B------:R-:W2:Y:S01]  /*25270*/  LDL.LU R126, [R1+0x18] ;  /* 0x00001800017e7983 */ /* 0x000ea20000300800 */
[----:B---3--:R-:W-:Y:S01]  /*25280*/  FADD.FTZ R58, R80, R58 ;  /* 0x0000003a503a7221 */ /* 0x008fe20000010000 */
[----:B-1----:R-:W1:Y:S02]  /*25290*/  MUFU.EX2 R90, R250 ;  /* 0x000000fa005a7308 */ /* 0x002e640000000800 */
[----:B------:R3:W3:Y:S01]  /*252a0*/  LDL.S16 R139, [R1+0x22c] ;  /* 0x00022c00018b7983 */ /* 0x0006e20000100600 */
[----:B------:R-:W-:Y:S03]  /*252b0*/  FADD.FTZ R50, R120, R58 ;  /* 0x0000003a78327221 */ /* 0x000fe60000010000 */
[----:B------:R-:W3:Y:S01]  /*252c0*/  LDL.LU R225, [R1+0x448] ;  /* 0x0004480001e17983 */ /* 0x000ee20000300800 */
[----:B----4-:R-:W-:Y:S03]  /*252d0*/  PRMT R109, R71, 0x5410, R72 ;  /* 0x00005410476d7816 */ /* 0x010fe60000000048 */
[----:B------:R-:W4:Y:S01]  /*252e0*/  MUFU.EX2 R111, R237 ;  /* 0x000000ed006f7308 */ /* 0x000f220000000800 */
[----:B------:R-:W-:Y:S01]  /*252f0*/  @!P1 PRMT R71, R56, 0x5410, RZ ;  /* 0x0000541038479816 */ /* 0x000fe200000000ff */
[----:B------:R2:W3:Y:S01]  /*25300*/  LDL.S16 R137, [R1+0x23c] ;  /* 0x00023c0001897983 */ /* 0x0004e20000100600 */
[----:B------:R-:W-:Y:S02]  /*25310*/  ISETP.LE.U32.AND P1, PT, R2, UR23, PT ;  /* 0x0000001702007c0c */ /* 0x000fe4000bf23070 */
[----:B------:R-:W-:Y:S01]  /*25320*/  SHF.R.U32.HI R2, RZ, 0x18, R122 ;  /* 0x00000018ff027819 */ /* 0x000fe2000001167a */
[----:B------:R-:W3:Y:S01]  /*25330*/  LDL.LU R173, [R1+0x444] ;  /* 0x0004440001ad7983 */ /* 0x000ee20000300800 */
[----:B------:R-:W-:Y:S01]  /*25340*/  @!P6 PRMT R72, R41, 0x5410, RZ ;  /* 0x000054102948e816 */ /* 0x000fe200000000ff */
[----:B------:R-:W-:Y:S01]  /*25350*/  FADD.FTZ R41, R108, R43 ;  /* 0x0000002b6c297221 */ /* 0x000fe20000010000 */
[----:B------:R-:W-:Y:S01]  /*25360*/  ISETP.LE.U32.AND P6, PT, R2, UR23, PT ;  /* 0x0000001702007c0c */ /* 0x000fe2000bfc3070 */
[----:B------:R-:W-:Y:S01]  /*25370*/  STG.E.U16 desc[UR32][R184.64+0x62], R70 ;  /* 0x00006246b8007986 */ /* 0x000fe2000c101520 */
[----:B------:R-:W-:Y:S01]  /*25380*/  LOP3.LUT R2, R167, UR10, RZ, 0x3c, !PT ;  /* 0x0000000aa7027c12 */ /* 0x000fe2000f8e3cff */
[----:B------:R-:W-:Y:S01]  /*25390*/  UIADD3 UR10, UR11, 0x3, URZ ;  /* 0x000000030b0a7890 */ /* 0x000fe2000fffe03f */
[----:B-1----:R-:W-:Y:S01]  /*253a0*/  F2FP.F16.F32.PACK_AB R45, R90, R83 ;  /* 0x000000535a2d723e */ /* 0x002fe200000000ff */
[----:B------:R-:W-:Y:S01]  /*253b0*/  STG.E.U16 desc[UR32][R180.64+0x72], R72 ;  /* 0x00007248b4007986 */ /* 0x000fe2000c101520 */
[----:B------:R-:W-:Y:S01]  /*253c0*/  F2FP.F16.F32.PACK_AB R43, R84, R108 ;  /* 0x0000006c542b723e */ /* 0x000fe200000000ff */
[----:B------:R-:W-:Y:S01]  /*253d0*/  IMAD.WIDE.U32 R118, R2, -0x326172a9, RZ ;  /* 0xcd9e8d5702767825 */ /* 0x000fe200078e00ff */
[----:B----4-:R-:W-:Y:S01]  /*253e0*/  F2FP.F16.F32.PACK_AB R162, R111, R81 ;  /* 0x000000516fa2723e */ /* 0x010fe200000000ff */
[----:B------:R-:W-:Y:S01]  /*253f0*/  STG.E.U16 desc[UR32][R180.64+0x70], R71 ;  /* 0x00007047b4007986 */ /* 0x000fe2000c101520 */
[----:B------:R-:W-:Y:S01]  /*25400*/  PRMT R44, R45, 0x7632, R44 ;  /* 0x000076322d2c7816 */ /* 0x000fe2000000002c */
[----:B------:R-:W-:Y:S01]  /*25410*/  FADD.FTZ R2, R83, R78 ;  /* 0x0000004e53027221 */ /* 0x000fe20000010000 */
[----:B------:R-:W-:Y:S01]  /*25420*/  LOP3.LUT R56, R119, UR21, R168, 0x96, !PT ;  /* 0x0000001577387c12 */ /* 0x000fe2000f8e96a8 */
[----:B------:R-:W-:Y:S01]  /*25430*/  UIADD3 UR11, UR35, 0x646e171e, URZ ;  /* 0x646e171e230b7890 */ /* 0x000fe2000fffe03f */
[----:B------:R-:W-:Y:S01]  /*25440*/  LOP3.LUT R78, R189, UR19, R118, 0x96, !PT ;  /* 0x00000013bd4e7c12 */ /* 0x000fe2000f8e9676 */
[----:B------:R-:W-:Y:S01]  /*25450*/  FADD.FTZ R90, R90, R2 ;  /* 0x000000025a5a7221 */ /* 0x000fe20000010000 */
[----:B------:R-:W-:Y:S01]  /*25460*/  F2FP.F16.F32.PACK_AB R2, R80, R82 ;  /* 0x000000525002723e */ /* 0x000fe200000000ff */
[----:B------:R-:W-:Y:S01]  /*25470*/  IMAD.WIDE.U32 R56, R56, -0x2daee0ad, RZ ;  /* 0xd2511f5338387825 */ /* 0x000fe200078e00ff */
[----:B------:R-:W-:Y:S01]  /*25480*/  PRMT R38, R162, 0x7610, R38 ;  /* 0x00007610a2267816 */ /* 0x000fe20000000026 */
[----:B------:R-:W-:Y:S01]  /*25490*/  ULOP3.LUT UR10, UR10, UR35, URZ, 0x3c, !UPT ;  /* 0x000000230a0a7292 */ /* 0x000fe2000f8e3c3f */
[----:B------:R-:W-:Y:S01]  /*254a0*/  LOP3.LUT R163, R87, UR11, R144, 0x96, !PT ;  /* 0x0000000b57a37c12 */ /* 0x000fe2000f8e9690 */
[----:B------:R-:W-:Y:S01]  /*254b0*/  IMAD.WIDE.U32 R78, R78, -0x2daee0ad, RZ ;  /* 0xd2511f534e4e7825 */ /* 0x000fe200078e00ff */
[----:B------:R-:W-:Y:S02]  /*254c0*/  LOP3.LUT R57, R57, UR18, R158, 0x96, !PT ;  /* 0x0000001239397c12 */ /* 0x000fe4000f8e969e */
[----:B------:R-:W-:Y:S01]  /*254d0*/  PRMT R0, R2, 0x7632, R0 ;  /* 0x0000763202007816 */ /* 0x000fe20000000000 */
[----:B------:R-:W-:Y:S01]  /*254e0*/  FADD.FTZ R84, R84, R41 ;  /* 0x0000002954547221 */ /* 0x000fe20000010000 */
[----:B------:R-:W-:Y:S01]  /*254f0*/  LOP3.LUT R80, R79, UR16, R56, 0x96, !PT ;  /* 0x000000104f507c12 */ /* 0x000fe2000f8e9638 */
[--C-:B------:R-:W-:Y:S01]  /*25500*/  FADD.FTZ R41, R81, R68.reuse ;  /* 0x0000004451297221 */ /* 0x100fe20000010000 */
[----:B------:R-:W-:Y:S01]  /*25510*/  PRMT R68, R69, 0x7632, R68 ;  /* 0x0000763245447816 */ /* 0x000fe20000000044 */
[----:B------:R-:W-:Y:S01]  /*25520*/  IMAD.WIDE.U32 R56, R57, -0x326172a9, RZ ;  /* 0xcd9e8d5739387825 */ /* 0x000fe200078e00ff */
[----:B------:R-:W-:Y:S03]  /*25530*/  PRMT R3, R162, 0x7632, R3 ;  /* 0x00007632a2037816 */ /* 0x000fe60000000003 */
[----:B------:R-:W-:Y:S01]  /*25540*/  FADD.FTZ R111, R111, R41 ;  /* 0x000000296f6f7221 */ /* 0x000fe20000010000 */
[----:B------:R-:W-:Y:S01]  /*25550*/  IMAD.WIDE.U32 R80, R80, -0x326172a9, RZ ;  /* 0xcd9e8d5750507825 */ /* 0x000fe200078e00ff */
[----:B------:R-:W-:Y:S04]  /*25560*/  LOP3.LUT R49, R57, UR17, R188, 0x96, !PT ;  /* 0x0000001139317c12 */ /* 0x000fe8000f8e96bc */
[----:B------:R-:W-:Y:S01]  /*25570*/  LOP3.LUT R112, R81, UR15, R56, 0x96, !PT ;  /* 0x0000000f51707c12 */ /* 0x000fe2000f8e9638 */
[----:B------:R-:W-:Y:S01]  /*25580*/  IMAD.WIDE.U32 R48, R49, -0x2daee0ad, RZ ;  /* 0xd2511f5331307825 */ /* 0x000fe200078e00ff */
[----:B------:R-:W-:Y:S03]  /*25590*/  MUFU.EX2 R81, R251 ;  /* 0x000000fb00517308 */ /* 0x000fe60000000800 */
[----:B------:R-:W-:Y:S01]  /*255a0*/  IMAD.WIDE.U32 R112, R112, -0x2daee0ad, RZ ;  /* 0xd2511f5370707825 */ /* 0x000fe200078e00ff */
[----:B------:R-:W-:Y:S04]  /*255b0*/  LOP3.LUT R78, R49, UR14, R78, 0x96, !PT ;  /* 0x0000000e314e7c12 */ /* 0x000fe8000f8e964e */
[----:B------:R-:W-:Y:S01]  /*255c0*/  LOP3.LUT R82, R113, UR12, R48, 0x96, !PT ;  /* 0x0000000c71527c12 */ /* 0x000fe2000f8e9630 */
[----:B------:R-:W-:Y:S01]  /*255d0*/  IMAD.WIDE.U32 R78, R78, -0x326172a9, RZ ;  /* 0xcd9e8d574e4e7825 */ /* 0x000fe200078e00ff */
[----:B------:R-:W1:Y:S03]  /*255e0*/  MUFU.EX2 R113, R248 ;  /* 0x000000f800717308 */ /* 0x000e660000000800 */
[----:B------:R-:W-:Y:S01]  /*255f0*/  IMAD.WIDE.U32 R82, R82, -0x326172a9, RZ ;  /* 0xcd9e8d5752527825 */ /* 0x000fe200078e00ff */
[----:B------:R-:W-:Y:S04]  /*25600*/  LOP3.LUT R143, R79, UR13, R80, 0x96, !PT ;  /* 0x0000000d4f8f7c12 */ /* 0x000fe8000f8e9650 */
[----:B------:R-:W-:Y:S02]  /*25610*/  LOP3.LUT R48, R83, UR36, R78, 0x96, !PT ;  /* 0x0000002453307c12 */ /* 0x000fe4000f8e964e */
[----:B------:R-:W-:Y:S02]  /*25620*/  SHF.R.U32.HI R36, RZ, 0x10, R82 ;  /* 0x00000010ff247819 */ /* 0x000fe40000011652 */
[----:B------:R-:W-:Y:S02]  /*25630*/  LOP3.LUT R195, R82, 0xff, RZ, 0xc0, !PT ;  /* 0x000000ff52c37812 */ /* 0x000fe400078ec0ff */
[----:B-1----:R-:W-:Y:S01]  /*25640*/  F2FP.F16.F32.PACK_AB R161, R81, R113 ;  /* 0x0000007151a1723e */ /* 0x002fe200000000ff */
[----:B------:R-:W1:Y:S10]  /*25650*/  MUFU.EX2 R121, R194 ;  /* 0x000000c200797308 */ /* 0x000e740000000800 */
[----:B------:R-:W4:Y:S10]  /*25660*/  MUFU.EX2 R57, R132 ;  /* 0x0000008400397308 */ /* 0x000f340000000800 */
[----:B--2---:R2:W-:Y:S01]  /*25670*/  MUFU.EX2 R56, R126 ;  /* 0x0000007e00387308 */ /* 0x0045e20000000800 */
[----:B---3--:R-:W-:Y:S02]  /*25680*/  @!P5 HADD2 R139, -R69.H0_H0, -RZ.H0_H0 ;  /* 0xa00000ff458bd230 */ /* 0x008fe40000000900 */
[----:B-1----:R-:W-:Y:S03]  /*25690*/  FADD.FTZ R41, R121, R84 ;  /* 0x0000005479297221 */ /* 0x002fe60000010000 */
[----:B------:R-:W-:Y:S04]  /*256a0*/  PRMT R80, R139, 0x7610, R80 ;  /* 0x000076108b507816 */ /* 0x000fe80000000050 */
[----:B------:R-:W1:Y:S01]  /*256b0*/  MUFU.EX2 R108, R204 ;  /* 0x000000cc006c7308 */ /* 0x000e620000000800 */
[C---:B----4-:R-:W-:Y:S01]  /*256c0*/  F2FP.F16.F32.PACK_AB R160, R57.reuse, R121 ;  /* 0x0000007939a0723e */ /* 0x050fe200000000ff */
[----:B------:R3:W4:Y:S01]  /*256d0*/  LDL.S16 R132, [R1+0x234] ;  /* 0x0002340001847983 */ /* 0x0007220000100600 */
[----:B------:R-:W-:Y:S01]  /*256e0*/  FADD.FTZ R79, R57, R41 ;  /* 0x00000029394f7221 */ /* 0x000fe20000010000 */
[----:B------:R-:W-:Y:S01]  /*256f0*/  PRMT R57, R115, 0x7610, R57 ;  /* 0x0000761073397816 */ /* 0x000fe20000000039 */
[----:B------:R-:W-:Y:S01]  /*25700*/  @!P4 HADD2 R137, -R68.H0_H0, -RZ.H0_H0 ;  /* 0xa00000ff4489c230 */ /* 0x000fe20000000900 */
[C---:B------:R-:W-:Y:S02]  /*25710*/  PRMT R40, R160.reuse, 0x7610, R40 ;  /* 0x00007610a0287816 */ /* 0x040fe40000000028 */
[----:B------:R-:W-:Y:S01]  /*25720*/  PRMT R39, R160, 0x7632, R39 ;  /* 0x00007632a0277816 */ /* 0x000fe20000000027 */
[----:B--2---:R3:W2:Y:S04]  /*25730*/  LDL.S16 R126, [R1+0x238] ;  /* 0x00023800017e7983 */ /* 0x0046a80000100600 */
[----:B------:R-:W-:Y:S01]  /*25740*/  @!P5 STL.S16 [R1+0x22c], R139 ;  /* 0x00022c8b0100d387 */ /* 0x000fe20000100600 */
[----:B-1----:R-:W-:Y:S03]  /*25750*/  F2FP.F16.F32.PACK_AB R41, R56, R108 ;  /* 0x0000006c3829723e */ /* 0x002fe600000000ff */
[----:B------:R-:W3:Y:S01]  /*25760*/  LDL R205, [R1+0x54] ;  /* 0x0000540001cd7983 */ /* 0x000ee20000100800 */
[----:B------:R-:W-:Y:S01]  /*25770*/  FADD.FTZ R49, R108, R90 ;  /* 0x0000005a6c317221 */ /* 0x000fe20000010000 */
[----:B------:R-:W-:Y:S01]  /*25780*/  PRMT R108, R69, 0x5410, R68 ;  /* 0x00005410456c7816 */ /* 0x000fe20000000044 */
[----:B------:R-:W-:Y:S01]  /*25790*/  MUFU.EX2 R90, R85 ;  /* 0x00000055005a7308 */ /* 0x000fe20000000800 */
[----:B------:R-:W-:Y:S01]  /*257a0*/  @!P5 PRMT R69, R80, 0x5410, RZ ;  /* 0x000054105045d816 */ /* 0x000fe200000000ff */
[----:B------:R-:W3:Y:S01]  /*257b0*/  LDL.LU R194, [R1+0x58] ;  /* 0x0000580001c27983 */ /* 0x000ee20000300800 */
[----:B------:R-:W-:Y:S01]  /*257c0*/  FADD.FTZ R84, R56, R49 ;  /* 0x0000003138547221 */ /* 0x000fe20000010000 */
[----:B------:R-:W-:Y:S01]  /*257d0*/  PRMT R56, R115, 0x7632, R56 ;  /* 0x0000763273387816 */ /* 0x000fe20000000038 */
[--C-:B------:R-:W-:Y:S01]  /*257e0*/  FADD.FTZ R80, R51, R50.reuse ;  /* 0x0000003233507221 */ /* 0x100fe20000010000 */
[C---:B------:R-:W-:Y:S01]  /*257f0*/  LOP3.LUT R49, R48.reuse, 0xff, RZ, 0xc0, !PT ;  /* 0x000000ff30317812 */ /* 0x040fe200078ec0ff */
[----:B------:R-:W3:Y:S01]  /*25800*/  LDL.LU R204, [R1+0x3c] ;  /* 0x00003c0001cc7983 */ /* 0x000ee20000300800 */
[----:B------:R-:W-:Y:S02]  /*25810*/  PRMT R50, R137, 0x7610, R50 ;  /* 0x0000761089327816 */ /* 0x000fe40000000032 */
[----:B------:R-:W-:Y:S01]  /*25820*/  ISETP.LE.U32.AND P5, PT, R49, UR23, PT ;  /* 0x0000001731007c0c */ /* 0x000fe2000bfa3070 */
[----:B------:R-:W-:Y:S01]  /*25830*/  @!P4 STL.S16 [R1+0x23c], R137 ;  /* 0x00023c890100c387 */ /* 0x000fe20000100600 */
[----:B------:R-:W-:Y:S02]  /*25840*/  LOP3.LUT R49, R48, 0xffff, RZ, 0xc0, !PT ;  /* 0x0000ffff30317812 */ /* 0x000fe400078ec0ff */
[----:B------:R-:W-:Y:S01]  /*25850*/  @!P4 PRMT R68, R50, 0x5410, RZ ;  /* 0x000054103244c816 */ /* 0x000fe200000000ff */
[----:B------:R-:W-:Y:S01]  /*25860*/  STG.E.U16 desc[UR32][R182.64+0x70], R69 ;  /* 0x00007045b6007986 */ /* 0x000fe2000c101520 */
[----:B------:R-:W-:Y:S01]  /*25870*/  SHF.R.U32.HI R49, RZ, 0x8, R49 ;  /* 0x00000008ff317819 */ /* 0x000fe20000011631 */
[----:B------:R-:W-:Y:S01]  /*25880*/  FADD.FTZ R50, R113, R111 ;  /* 0x0000006f71327221 */ /* 0x000fe20000010000 */
[----:B------:R-:W-:Y:S01]  /*25890*/  PRMT R111, R57, 0x5410, R56 ;  /* 0x00005410396f7816 */ /* 0x000fe20000000038 */
[----:B------:R-:W-:Y:S01]  /*258a0*/  STG.E.U16 desc[UR32][R182.64+0x72], R68 ;  /* 0x00007244b6007986 */ /* 0x000fe2000c101520 */
[----:B------:R-:W-:Y:S01]  /*258b0*/  LOP3.LUT R49, R49, 0xffff, RZ, 0xc0, !PT ;  /* 0x0000ffff31317812 */ /* 0x000fe200078ec0ff */
[----:B------:R-:W1:Y:S01]  /*258c0*/  MUFU.EX2 R113, R224 ;  /* 0x000000e000717308 */ /* 0x000e620000000800 */
[----:B------:R-:W-:Y:S01]  /*258d0*/  FADD.FTZ R81, R81, R50 ;  /* 0x0000003251517221 */ /* 0x000fe20000010000 */
[----:B------:R-:W-:Y:S02]  /*258e0*/  LOP3.LUT R50, R119, UR21, R170, 0x96, !PT ;  /* 0x0000001577327c12 */ /* 0x000fe4000f8e96aa */
[----:B------:R-:W-:Y:S02]  /*258f0*/  ISETP.LE.U32.AND P4, PT, R49, UR23, PT ;  /* 0x0000001731007c0c */ /* 0x000fe4000bf83070 */
[--C-:B------:R-:W-:Y:S02]  /*25900*/  SHF.R.U32.HI R49, RZ, 0x18, R48.reuse ;  /* 0x00000018ff317819 */ /* 0x100fe40000011630 */
[----:B------:R-:W-:Y:S02]  /*25910*/  SHF.R.U32.HI R48, RZ, 0x10, R48 ;  /* 0x00000010ff307819 */ /* 0x000fe40000011630 */
[----:B-1----:R-:W-:Y:S01]  /*25920*/  F2FP.F16.F32.PACK_AB R153, R90, R113 ;  /* 0x000000715a99723e */ /* 0x002fe200000000ff */
[----:B----4-:R-:W-:Y:S05]  /*25930*/  @!P3 HADD2 R132, -R56.H0_H0, -RZ.H0_H0 ;  /* 0xa00000ff3884b230 */ /* 0x010fea0000000900 */
[----:B------:R-:W-:Y:S01]  /*25940*/  PRMT R58, R132, 0x7610, R58 ;  /* 0x00007610843a7816 */ /* 0x000fe2000000003a */
[----:B--2---:R-:W-:Y:S03]  /*25950*/  @!P2 HADD2 R126, -R57.H0_H0, -RZ.H0_H0 ;  /* 0xa00000ff397ea230 */ /* 0x004fe60000000900 */
[----:B------:R-:W-:Y:S02]  /*25960*/  @!P3 PRMT R56, R58, 0x5410, RZ ;  /* 0x000054103a38b816 */ /* 0x000fe400000000ff */
[----:B------:R-:W-:Y:S01]  /*25970*/  PRMT R51, R126, 0x7610, R51 ;  /* 0x000076107e337816 */ /* 0x000fe20000000033 */
[----:B------:R1:W-:Y:S03]  /*25980*/  @!P2 STL.S16 [R1+0x238], R126 ;  /* 0x0002387e0100a387 */ /* 0x0003e60000100600 */
[----:B------:R-:W-:Y:S01]  /*25990*/  @!P2 PRMT R57, R51, 0x5410, RZ ;  /* 0x000054103339a816 */ /* 0x000fe200000000ff */
[----:B------:R-:W-:Y:S01]  /*259a0*/  STG.E.U16 desc[UR32][R186.64+0x70], R56 ;  /* 0x00007038ba007986 */ /* 0x000fe2000c101520 */
[----:B------:R-:W-:Y:S01]  /*259b0*/  ISETP.LE.U32.AND P2, PT, R49, UR23, PT ;  /* 0x0000001731007c0c */ /* 0x000fe2000bf43070 */
[----:B---3--:R-:W-:Y:S01]  /*259c0*/  MUFU.EX2 R121, R205 ;  /* 0x000000cd00797308 */ /* 0x008fe20000000800 */
[----:B------:R-:W-:Y:S01]  /*259d0*/  LOP3.LUT R49, R48, 0xff, RZ, 0xc0, !PT ;  /* 0x000000ff30317812 */ /* 0x000fe200078ec0ff */
[----:B------:R2:W-:Y:S01]  /*259e0*/  STG.E.U16 desc[UR32][R186.64+0x6e], R57 ;  /* 0x00006e39ba007986 */ /* 0x0005e2000c101520 */
[----:B------:R-:W-:Y:S01]  /*259f0*/  LOP3.LUT R48, R191, UR19, R118, 0x96, !PT ;  /* 0x00000013bf307c12 */ /* 0x000fe2000f8e9676 */
[----:B------:R-:W-:Y:S04]  /*25a00*/  IMAD.WIDE.U32 R50, R50, -0x2daee0ad, RZ ;  /* 0xd2511f5332327825 */ /* 0x000fe800078e00ff */
[----:B------:R-:W-:Y:S01]  /*25a10*/  IMAD.WIDE.U32 R118, R48, -0x2daee0ad, RZ ;  /* 0xd2511f5330767825 */ /* 0x000fe200078e00ff */
[----:B------:R-:W-:Y:S01]  /*25a20*/  LOP3.LUT R48, R51, UR18, R164, 0x96, !PT ;  /* 0x0000001233307c12 */ /* 0x000fe2000f8e96a4 */
[----:B------:R-:W3:Y:S03]  /*25a30*/  MUFU.EX2 R58, R194 ;  /* 0x000000c2003a7308 */ /* 0x000ee60000000800 */
[----:B------:R-:W-:Y:S01]  /*25a40*/  LOP3.LUT R55, R119, UR16, R50, 0x96, !PT ;  /* 0x0000001077377c12 */ /* 0x000fe2000f8e9632 */
[----:B------:R-:W-:Y:S04]  /*25a50*/  IMAD.WIDE.U32 R50, R48, -0x326172a9, RZ ;  /* 0xcd9e8d5730327825 */ /* 0x000fe800078e00ff */
[----:B------:R-:W-:Y:S01]  /*25a60*/  IMAD.WIDE.U32 R54, R55, -0x326172a9, RZ ;  /* 0xcd9e8d5737367825 */ /* 0x000fe200078e00ff */
[----:B------:R-:W-:Y:S01]  /*25a70*/  LOP3.LUT R48, R51, UR17, R190, 0x96, !PT ;  /* 0x0000001133307c12 */ /* 0x000fe2000f8e96be */
[----:B-1----:R-:W4:Y:S01]  /*25a80*/  LDL.LU R126, [R1+0x40] ;  /* 0x00004000017e7983 */ /* 0x002f220000300800 */
[----:B------:R-:W-:Y:S03]  /*25a90*/  MUFU.EX2 R51, R223 ;  /* 0x000000df00337308 */ /* 0x000fe60000000800 */
[----:B------:R1:W-:Y:S01]  /*25aa0*/  @!P3 STL.S16 [R1+0x234], R132 ;  /* 0x000234840100b387 */ /* 0x0003e20000100600 */
[----:B------:R-:W-:Y:S01]  /*25ab0*/  ISETP.LE.U32.AND P3, PT, R49, UR23, PT ;  /* 0x0000001731007c0c */ /* 0x000fe2000bf63070 */
[----:B------:R-:W-:Y:S01]  /*25ac0*/  IMAD.WIDE.U32 R48, R48, -0x2daee0ad, RZ ;  /* 0xd2511f5330307825 */ /* 0x000fe200078e00ff */
[----:B---3--:R-:W-:Y:S02]  /*25ad0*/  F2FP.F16.F32.PACK_AB R155, R58, R121 ;  /* 0x000000793a9b723e */ /* 0x008fe400000000ff */
[----:B--2---:R-:W-:Y:S02]  /*25ae0*/  PRMT R57, R161, 0x7632, R57 ;  /* 0x00007632a1397816 */ /* 0x004fe40000000039 */
[----:B------:R2:W3:Y:S01]  /*25af0*/  MUFU.EX2 R120, R204 ;  /* 0x000000cc00787308 */ /* 0x0004e20000000800 */
[----:B------:R-:W-:Y:S02]  /*25b00*/  LOP3.LUT R118, R49, UR14, R118, 0x96, !PT ;  /* 0x0000000e31767c12 */ /* 0x000fe4000f8e9676 */
[----:B------:R-:W-:Y:S01]  /*25b10*/  LOP3.LUT R49, R55, UR15, R50, 0x96, !PT ;  /* 0x0000000f37317c12 */ /* 0x000fe2000f8e9632 */
[----:B------:R-:W-:Y:S01]  /*25b20*/  FADD.FTZ R50, R113, R80 ;  /* 0x0000005071327221 */ /* 0x000fe20000010000 */
[----:B------:R-:W-:Y:S01]  /*25b30*/  PRMT R113, R53, 0x5410, R52 ;  /* 0x0000541035717816 */ /* 0x000fe20000000034 */
[----:B------:R-:W-:Y:S04]  /*25b40*/  IMAD.WIDE.U32 R118, R118, -0x326172a9, RZ ;  /* 0xcd9e8d5776767825 */ /* 0x000fe800078e00ff */
[----:B------:R-:W1:Y:S01]  /*25b50*/  MUFU.EX2 R55, R216 ;  /* 0x000000d800377308 */ /* 0x000e620000000800 */
[----:B------:R-:W-:Y:S01]  /*25b60*/  FADD.FTZ R80, R90, R50 ;  /* 0x000000325a507221 */ /* 0x000fe20000010000 */
[--C-:B------:R-:W-:Y:S02]  /*25b70*/  LOP3.LUT R147, R119, UR13, R54.reuse, 0x96, !PT ;  /* 0x0000000d77937c12 */ /* 0x100fe4000f8e9636 */
[----:B------:R-:W-:Y:S01]  /*25b80*/  PRMT R54, R125, 0x7632, R54 ;  /* 0x000076327d367816 */ /* 0x000fe20000000036 */
[----:B--2---:R-:W-:Y:S04]  /*25b90*/  IMAD.WIDE.U32 R204, R49, -0x2daee0ad, RZ ;  /* 0xd2511f5331cc7825 */ /* 0x004fe800078e00ff */
[----:B---3--:R-:W-:Y:S01]  /*25ba0*/  FADD.FTZ R49, R120, R84 ;  /* 0x0000005478317221 */ /* 0x008fe20000010000 */
[----:B-1----:R2:W3:Y:S04]  /*25bb0*/  LDL.S16 R132, [R1+0x230] ;  /* 0x0002300001847983 */ /* 0x0024e80000100600 */
[----:B------:R-:W2:Y:S01]  /*25bc0*/  LDL.LU R224, [R1+0x440] ;  /* 0x0004400001e07983 */ /* 0x000ea20000300800 */
[----:B------:R-:W-:Y:S01]  /*25bd0*/  F2FP.F16.F32.PACK_AB R152, R51, R55 ;  /* 0x000000373398723e */ /* 0x000fe200000000ff */
[----:B------:R-:W-:Y:S01]  /*25be0*/  FADD.FTZ R50, R55, R81 ;  /* 0x0000005137327221 */ /* 0x000fe20000010000 */
[----:B------:R-:W-:Y:S01]  /*25bf0*/  PRMT R55, R125, 0x7610, R55 ;  /* 0x000076107d377816 */ /* 0x000fe20000000037 */
[----:B------:R-:W2:Y:S01]  /*25c00*/  LDL.LU R85, [R1+0x43c] ;  /* 0x00043c0001557983 */ /* 0x000ea20000300800 */
[----:B------:R-:W-:Y:S01]  /*25c10*/  PRMT R68, R152, 0x7610, R68 ;  /* 0x0000761098447816 */ /* 0x000fe20000000044 */
[--C-:B------:R-:W-:Y:S01]  /*25c20*/  FADD.FTZ R84, R51, R50.reuse ;  /* 0x0000003233547221 */ /* 0x100fe20000010000 */
[C---:B------:R-:W-:Y:S01]  /*25c30*/  PRMT R51, R124.reuse, 0x7610, R51 ;  /* 0x000076107c337816 */ /* 0x040fe20000000033 */
[----:B------:R-:W2:Y:S01]  /*25c40*/  LDL.LU R216, [R1+0x438] ;  /* 0x0004380001d87983 */ /* 0x000ea20000300800 */
[----:B------:R-:W-:Y:S02]  /*25c50*/  PRMT R50, R124, 0x7632, R50 ;  /* 0x000076327c327816 */ /* 0x000fe40000000032 */
[----:B------:R-:W-:Y:S01]  /*25c60*/  PRMT R69, R152, 0x7632, R69 ;  /* 0x0000763298457816 */ /* 0x000fe20000000045 */
[----:B------:R1:W2:Y:S04]  /*25c70*/  LDL.S16 R142, [R1+0x240] ;  /* 0x00024000018e7983 */ /* 0x0002a80000100600 */
[----:B------:R-:W2:Y:S04]  /*25c80*/  LDL.LU R151, [R1+0x6c] ;  /* 0x00006c0001977983 */ /* 0x000ea80000300800 */
[----:B------:R1:W2:Y:S04]  /*25c90*/  LDL.S16 R137, [R1+0x244] ;  /* 0x0002440001897983 */ /* 0x0002a80000100600 */
[----:B------:R-:W2:Y:S01]  /*25ca0*/  LDL.LU R194, [R1+0x80] ;  /* 0x0000800001c27983 */ /* 0x000ea20000300800 */
[----:B----4-:R4:W1:Y:S02]  /*25cb0*/  MUFU.EX2 R115, R126 ;  /* 0x0000007e00737308 */ /* 0x0108640000000800 */
[----:B----4-:R-:W-:Y:S01]  /*25cc0*/  LOP3.LUT R126, R205, UR12, R48, 0x96, !PT ;  /* 0x0000000ccd7e7c12 */ /* 0x010fe2000f8e9630 */
[----:B------:R-:W-:Y:S01]  /*25cd0*/  FADD.FTZ R48, R121, R79 ;  /* 0x0000004f79307221 */ /* 0x000fe20000010000 */
[C---:B-1----:R-:W-:Y:S01]  /*25ce0*/  F2FP.F16.F32.PACK_AB R154, R115.reuse, R120 ;  /* 0x00000078739a723e */ /* 0x042fe200000000ff */
[----:B------:R-:W-:Y:S02]  /*25cf0*/  FADD.FTZ R79, R115, R49 ;  /* 0x00000031734f7221 */ /* 0x000fe40000010000 */
[----:B------:R-:W-:Y:S01]  /*25d00*/  IMAD.WIDE.U32 R126, R126, -0x326172a9, RZ ;  /* 0xcd9e8d577e7e7825 */ /* 0x000fe200078e00ff */
[----:B------:R-:W-:Y:S03]  /*25d10*/  PRMT R65, R154, 0x7632, R65 ;  /* 0x000076329a417816 */ /* 0x000fe60000000041 */
[----:B------:R-:W-:Y:S01]  /*25d20*/  FADD.FTZ R58, R58, R48 ;  /* 0x000000303a3a7221 */ /* 0x000fe20000010000 */
[----:B------:R-:W-:Y:S02]  /*25d30*/  LOP3.LUT R48, R127, UR36, R118, 0x96, !PT ;  /* 0x000000247f307c12 */ /* 0x000fe4000f8e9676 */
[----:B------:R-:W-:Y:S01]  /*25d40*/  LOP3.LUT R166, R126, 0xff, RZ, 0xc0, !PT ;  /* 0x000000ff7ea67812 */ /* 0x000fe200078ec0ff */
[----:B---3--:R-:W-:Y:S01]  /*25d50*/  @!P1 HADD2 R132, -R53.H0_H0, -RZ.H0_H0 ;  /* 0xa00000ff35849230 */ /* 0x008fe20000000900 */
[----:B------:R-:W-:Y:S02]  /*25d60*/  LOP3.LUT R49, R48, 0xff, RZ, 0xc0, !PT ;  /* 0x000000ff30317812 */ /* 0x000fe400078ec0ff */
[--C-:B------:R-:W-:Y:S02]  /*25d70*/  SHF.R.U32.HI R197, RZ, 0x18, R48.reuse ;  /* 0x00000018ffc57819 */ /* 0x100fe40000011630 */
[----:B------:R-:W-:Y:S01]  /*25d80*/  PRMT R145, R132, 0x7610, R145 ;  /* 0x0000761084917816 */ /* 0x000fe20000000091 */
[----:B------:R1:W-:Y:S01]  /*25d90*/  @!P1 STL.S16 [R1+0x230], R132 ;  /* 0x0002308401009387 */ /* 0x0003e20000100600 */
[----:B------:R-:W-:Y:S02]  /*25da0*/  LOP3.LUT R61, R126, 0xffff, RZ, 0xc0, !PT ;  /* 0x0000ffff7e3d7812 */ /* 0x000fe400078ec0ff */
[----:B------:R-:W-:Y:S01]  /*25db0*/  @!P1 PRMT R53, R145, 0x5410, RZ ;  /* 0x0000541091359816 */ /* 0x000fe200000000ff */
[----:B------:R-:W3:Y:S01]  /*25dc0*/  LDL.LU R223, [R1+0x434] ;  /* 0x0004340001df7983 */ /* 0x000ee20000300800 */
[----:B------:R-:W-:Y:S02]  /*25dd0*/  ISETP.LE.U32.AND P1, PT, R49, UR23, PT ;  /* 0x0000001731007c0c */ /* 0x000fe4000bf23070 */
[----:B------:R-:W-:Y:S01]  /*25de0*/  LOP3.LUT R49, R48, 0xffff, RZ, 0xc0, !PT ;  /* 0x0000ffff30317812 */ /* 0x000fe200078ec0ff */
[----:B------:R4:W4:Y:S01]  /*25df0*/  LDL.S16 R139, [R1+0x250] ;  /* 0x00025000018b7983 */ /* 0x0009220000100600 */
[----:B------:R-:W-:Y:S01]  /*25e00*/  SHF.R.U32.HI R48, RZ, 0x10, R48 ;  /* 0x00000010ff307819 */ /* 0x000fe20000011630 */
[----:B--2---:R-:W-:Y:S01]  /*25e10*/  @!P6 HADD2 R142, -R52.H0_H0, -RZ.H0_H0 ;  /* 0xa00000ff348ee230 */ /* 0x004fe20000000900 */
[----:B------:R-:W-:Y:S01]  /*25e20*/  SHF.R.U32.HI R49, RZ, 0x8, R49 ;  /* 0x00000008ff317819 */ /* 0x000fe20000011631 */
[----:B------:R2:W2:Y:S01]  /*25e30*/  LDL.S16 R119, [R1+0x248] ;  /* 0x0002480001777983 */ /* 0x0004a20000100600 */
[----:B------:R-:W-:Y:S01]  /*25e40*/  LOP3.LUT R193, R48, 0xff, RZ, 0xc0, !PT ;  /* 0x000000ff30c17812 */ /* 0x000fe200078ec0ff */
[----:B------:R-:W-:Y:S01]  /*25e50*/  MUFU.EX2 R81, R151 ;  /* 0x0000009700517308 */ /* 0x000fe20000000800 */
[----:B------:R-:W-:Y:S01]  /*25e60*/  PRMT R120, R142, 0x7610, R120 ;  /* 0x000076108e787816 */ /* 0x000fe20000000078 */
[----:B------:R-:W-:Y:S01]  /*25e70*/  STG.E.U16 desc[UR32][R184.64+0x70], R53 ;  /* 0x00007035b8007986 */ /* 0x000fe2000c101520 */
[----:B------:R-:W-:Y:S01]  /*25e80*/  LOP3.LUT R196, R49, 0xffff, RZ, 0xc0, !PT ;  /* 0x0000ffff31c47812 */ /* 0x000fe200078ec0ff */
[----:B------:R-:W-:Y:S01]  /*25e90*/  @!P5 HADD2 R137, -R55.H0_H0, -RZ.H0_H0 ;  /* 0xa00000ff3789d230 */ /* 0x000fe20000000900 */
[----:B------:R-:W-:Y:S02]  /*25ea0*/  @!P6 PRMT R52, R120, 0x5410, RZ ;  /* 0x000054107834e816 */ /* 0x000fe400000000ff */
[----:B------:R-:W-:Y:S02]  /*25eb0*/  PRMT R120, R55, 0x5410, R54 ;  /* 0x0000541037787816 */ /* 0x000fe40000000036 */
[----:B------:R-:W-:Y:S01]  /*25ec0*/  PRMT R90, R137, 0x7610, R90 ;  /* 0x00007610895a7816 */ /* 0x000fe2000000005a */
[----:B------:R-:W-:Y:S01]  /*25ed0*/  STG.E.U16 desc[UR32][R184.64+0x72], R52 ;  /* 0x00007234b8007986 */ /* 0x000fe2000c101520 */
[----:B------:R-:W-:Y:S02]  /*25ee0*/  PRMT R49, R138, 0x7610, R49 ;  /* 0x000076108a317816 */ /* 0x000fe40000000031 */
[----:B------:R-:W-:Y:S01]  /*25ef0*/  @!P5 PRMT R55, R90, 0x5410, RZ ;  /* 0x000054105a37d816 */ /* 0x000fe200000000ff */
[----:B-1----:R1:W3:Y:S01]  /*25f00*/  LDL.S16 R132, [R1+0x24c] ;  /* 0x00024c0001847983 */ /* 0x0022e20000100600 */
[----:B------:R-:W-:Y:S01]  /*25f10*/  PRMT R48, R138, 0x7632, R48 ;  /* 0x000076328a307816 */ /* 0x000fe20000000030 */
[----:B------:R-:W-:Y:S01]  /*25f20*/  MUFU.EX2 R90, R224 ;  /* 0x000000e0005a7308 */ /* 0x000fe20000000800 */
[----:B------:R-:W-:Y:S01]  /*25f30*/  SHF.R.U32.HI R61, RZ, 0x8, R61 ;  /* 0x00000008ff3d7819 */ /* 0x000fe2000001163d */
[----:B------:R1:W-:Y:S01]  /*25f40*/  @!P6 STL.S16 [R1+0x240], R142 ;  /* 0x0002408e0100e387 */ /* 0x0003e20000100600 */
[--C-:B------:R-:W-:Y:S02]  /*25f50*/  SHF.R.U32.HI R165, RZ, 0x18, R126.reuse ;  /* 0x00000018ffa57819 */ /* 0x100fe4000001167e */
[----:B------:R-:W-:Y:S01]  /*25f60*/  LOP3.LUT R160, R61, 0xffff, RZ, 0xc0, !PT ;  /* 0x0000ffff3da07812 */ /* 0x000fe200078ec0ff */
[----:B------:R1:W-:Y:S01]  /*25f70*/  @!P5 STL.S16 [R1+0x244], R137 ;  /* 0x000244890100d387 */ /* 0x0003e20000100600 */
[----:B------:R-:W-:Y:S02]  /*25f80*/  ISETP.LE.U32.AND P5, PT, R195, UR23, PT ;  /* 0x00000017c3007c0c */ /* 0x000fe4000bfa3070 */
[----:B------:R-:W-:Y:S01]  /*25f90*/  SHF.R.U32.HI R61, RZ, 0x10, R126 ;  /* 0x00000010ff3d7819 */ /* 0x000fe2000001167e */
[----:B------:R2:W3:Y:S03]  /*25fa0*/  LDL.S16 R121, [R1+0x254] ;  /* 0x0002540001797983 */ /* 0x0004e60000100600 */
[----:B------:R-:W-:Y:S01]  /*25fb0*/  LOP3.LUT R162, R61, 0xff, RZ, 0xc0, !PT ;  /* 0x000000ff3da27812 */ /* 0x000fe200078ec0ff */
[----:B------:R-:W-:Y:S01]  /*25fc0*/  STG.E.U16 desc[UR32][R180.64+0x80], R55 ;  /* 0x00008037b4007986 */ /* 0x000fe2000c101520 */
[----:B-1----:R-:W-:Y:S10]  /*25fd0*/  MUFU.EX2 R142, R174 ;  /* 0x000000ae008e7308 */ /* 0x002ff40000000800 */
[----:B------:R1:W1:Y:S02]  /*25fe0*/  MUFU.EX2 R137, R194 ;  /* 0x000000c200897308 */ /* 0x0002640000000800 */
[----:B-1----:R-:W-:Y:S02]  /*25ff0*/  LOP3.LUT R194, R36, 0xff, RZ, 0xc0, !PT ;  /* 0x000000ff24c27812 */ /* 0x002fe400078ec0ff */
[----:B------:R-:W-:Y:S02]  /*26000*/  LOP3.LUT R36, R82, 0xffff, RZ, 0xc0, !PT ;  /* 0x0000ffff52247812 */ /* 0x000fe400078ec0ff */
[----:B------:R-:W-:Y:S02]  /*26010*/  F2FP.F16.F32.PACK_AB R150, R137, R81 ;  /* 0x000000518996723e */ /* 0x000fe400000000ff */
[----:B------:R-:W-:Y:S02]  /*26020*/  SHF.R.U32.HI R36, RZ, 0x8, R36 ;  /* 0x00000008ff247819 */ /* 0x000fe40000011624 */
[----:B------:R-:W-:Y:S02]  /*26030*/  ISETP.LE.U32.AND P0, PT, R194, UR23, PT ;  /* 0x00000017c2007c0c */ /* 0x000fe4000bf03070 */
[----:B------:R-:W-:Y:S02]  /*26040*/  LOP3.LUT R192, R36, 0xffff, RZ, 0xc0, !PT ;  /* 0x0000ffff24c07812 */ /* 0x000fe400078ec0ff */
[----:B------:R-:W-:Y:S01]  /*26050*/  LOP3.LUT R36, R167, UR10, RZ, 0x3c, !PT ;  /* 0x0000000aa7247c12 */ /* 0x000fe2000f8e3cff */
[----:B------:R-:W-:Y:S01]  /*26060*/  UIADD3 UR10, UR34, -0x4ab325aa, URZ ;  /* 0xb54cda56220a7890 */ /* 0x000fe2000fffe03f */
[----:B------:R-:W-:Y:S02]  /*26070*/  ISETP.LE.U32.AND P6, PT, R192, UR23, PT ;  /* 0x00000017c0007c0c */ /* 0x000fe4000bfc3070 */
[C---:B------:R-:W-:Y:S02]  /*26080*/  PRMT R70, R150.reuse, 0x7610, R70 ;  /* 0x0000761096467816 */ /* 0x040fe40000000046 */
[----:B------:R-:W-:Y:S01]  /*26090*/  PRMT R71, R150, 0x7632, R71 ;  /* 0x0000763296477816 */ /* 0x000fe20000000047 */
[----:B----4-:R-:W-:Y:S02]  /*260a0*/  @!P4 HADD2 R139, -R54.H0_H0, -RZ.H0_H0 ;  /* 0xa00000ff368bc230 */ /* 0x010fe40000000900 */
[----:B--2---:R-:W-:Y:S03]  /*260b0*/  @!P2 HADD2 R119, -R50.H0_H0, -RZ.H0_H0 ;  /* 0xa00000ff3277a230 */ /* 0x004fe60000000900 */
[----:B------:R-:W-:Y:S01]  /*260c0*/  PRMT R125, R139, 0x7610, R125 ;  /* 0x000076108b7d7816 */ /* 0x000fe2000000007d */
[----:B------:R1:W-:Y:S01]  /*260d0*/  @!P4 STL.S16 [R1+0x250], R139 ;  /* 0x0002508b0100c387 */ /* 0x0003e20000100600 */
[----:B------:R-:W-:Y:S03]  /*260e0*/  PRMT R46, R119, 0x7610, R46 ;  /* 0x00007610772e7816 */ /* 0x000fe6000000002e */
[----:B------:R-:W2:Y:S01]  /*260f0*/  LDL.LU R224, [R1+0x430] ;  /* 0x0004300001e07983 */ /* 0x000ea20000300800 */
[----:B------:R-:W-:Y:S02]  /*26100*/  @!P4 PRMT R54, R125, 0x5410, RZ ;  /* 0x000054107d36c816 */ /* 0x000fe400000000ff */
[----:B------:R-:W-:Y:S03]  /*26110*/  ISETP.LE.U32.AND P4, PT, R197, UR23, PT ;  /* 0x00000017c5007c0c */ /* 0x000fe6000bf83070 */
[----:B------:R-:W-:Y:S01]  /*26120*/  STG.E.U16 desc[UR32][R180.64+0x82], R54 ;  /* 0x00008236b4007986 */ /* 0x000fe2000c101520 */
[----:B---3--:R-:W-:Y:S05]  /*26130*/  @!P3 HADD2 R132, -R51.H0_H0, -RZ.H0_H0 ;  /* 0xa00000ff3384b230 */ /* 0x008fea0000000900 */
[----:B------:R-:W-:Y:S01]  /*26140*/  PRMT R115, R132, 0x7610, R115 ;  /* 0x0000761084737816 */ /* 0x000fe20000000073 */
[----:B------:R3:W-:Y:S01]  /*26150*/  @!P3 STL.S16 [R1+0x24c], R132 ;  /* 0x00024c840100b387 */ /* 0x0007e20000100600 */
[----:B-1----:R-:W-:Y:S04]  /*26160*/  IMAD.WIDE.U32 R138, R36, -0x326172a9, RZ ;  /* 0xcd9e8d57248a7825 */ /* 0x002fe800078e00ff */
[----:B------:R-:W-:Y:S02]  /*26170*/  @!P1 HADD2 R121, -R49.H0_H0, -RZ.H0_H0 ;  /* 0xa00000ff31799230 */ /* 0x000fe40000000900 */
[----:B------:R-:W-:Y:S01]  /*26180*/  FADD.FTZ R36, R90, R79 ;  /* 0x0000004f5a247221 */ /* 0x000fe20000010000 */
[----:B------:R-:W-:Y:S02]  /*26190*/  LOP3.LUT R62, R139, UR21, R168, 0x96, !PT ;  /* 0x000000158b3e7c12 */ /* 0x000fe4000f8e96a8 */
[----:B------:R-:W-:Y:S01]  /*261a0*/  PRMT R27, R121, 0x7610, R27 ;  /* 0x00007610791b7816 */ /* 0x000fe2000000001b */
[----:B---3--:R-:W1:Y:S02]  /*261b0*/  MUFU.EX2 R132, R173 ;  /* 0x000000ad00847308 */ /* 0x008e640000000800 */
[C---:B-1----:R-:W-:Y:S01]  /*261c0*/  F2FP.F16.F32.PACK_AB R149, R132.reuse, R90 ;  /* 0x0000005a8495723e */ /* 0x042fe200000000ff */
[----:B------:R-:W3:Y:S01]  /*261d0*/  LDL.LU R173, [R1+0x42c] ;  /* 0x00042c0001ad7983 */ /* 0x000ee20000300800 */
[----:B------:R-:W-:Y:S01]  /*261e0*/  FADD.FTZ R132, R132, R36 ;  /* 0x0000002484847221 */ /* 0x000fe20000010000 */
[----:B------:R-:W-:Y:S02]  /*261f0*/  FADD.FTZ R36, R63, R80 ;  /* 0x000000503f247221 */ /* 0x000fe40000010000 */
[----:B------:R1:W-:Y:S04]  /*26200*/  @!P2 STL.S16 [R1+0x248], R119 ;  /* 0x000248770100a387 */ /* 0x0003e80000100600 */
[----:B------:R-:W4:Y:S01]  /*26210*/  LDL.LU R198, [R1+0x428] ;  /* 0x0004280001c67983 */ /* 0x000f220000300800 */
[----:B-1----:R-:W-:Y:S02]  /*26220*/  PRMT R119, R51, 0x5410, R50 ;  /* 0x0000541033777816 */ /* 0x002fe40000000032 */
[----:B------:R-:W-:Y:S02]  /*26230*/  @!P3 PRMT R51, R115, 0x5410, RZ ;  /* 0x000054107333b816 */ /* 0x000fe400000000ff */
[----:B------:R-:W-:Y:S01]  /*26240*/  @!P2 PRMT R50, R46, 0x5410, RZ ;  /* 0x000054102e32a816 */ /* 0x000fe200000000ff */
[----:B------:R-:W1:Y:S01]  /*26250*/  MUFU.EX2 R115, R199 ;  /* 0x000000c700737308 */ /* 0x000e620000000800 */
[----:B------:R-:W-:Y:S01]  /*26260*/  ISETP.LE.U32.AND P2, PT, R196, UR23, PT ;  /* 0x00000017c4007c0c */ /* 0x000fe2000bf43070 */
[----:B------:R-:W-:Y:S01]  /*26270*/  FADD.FTZ R46, R81, R58 ;  /* 0x0000003a512e7221 */ /* 0x000fe20000010000 */
[----:B------:R-:W-:Y:S01]  /*26280*/  ISETP.LE.U32.AND P3, PT, R193, UR23, PT ;  /* 0x00000017c1007c0c */ /* 0x000fe2000bf63070 */
[----:B------:R-:W-:Y:S02]  /*26290*/  STG.E.U16 desc[UR32][R182.64+0x82], R50 ;  /* 0x00008232b6007986 */ /* 0x000fe4000c101520 */
[----:B------:R-:W-:Y:S01]  /*262a0*/  FADD.FTZ R137, R137, R46 ;  /* 0x0000002e89897221 */ /* 0x000fe20000010000 */
[----:B------:R-:W-:Y:S03]  /*262b0*/  LOP3.LUT R46, R191, UR19, R138, 0x96, !PT ;  /* 0x00000013bf2e7c12 */ /* 0x000fe6000f8e968a */
[----:B------:R-:W1:Y:S01]  /*262c0*/  MUFU.EX2 R58, R175 ;  /* 0x000000af003a7308 */ /* 0x000e620000000800 */
[----:B------:R-:W-:Y:S01]  /*262d0*/  SHF.R.U32.HI R191, RZ, 0x18, R116 ;  /* 0x00000018ffbf7819 */ /* 0x000fe20000011674 */
[----:B------:R-:W-:Y:S01]  /*262e0*/  STG.E.U16 desc[UR32][R182.64+0x80], R51 ;  /* 0x00008033b6007986 */ /* 0x000fe2000c101520 */
[C---:B-1----:R-:W-:Y:S03]  /*262f0*/  F2FP.F16.F32.PACK_AB R81, R115.reuse, R63 ;  /* 0x0000003f7351723e */ /* 0x042fe600000000ff */
[----:B------:R-:W2:Y:S01]  /*26300*/  LDL.LU R199, [R1+0x424] ;  /* 0x0004240001c77983 */ /* 0x000ea20000300800 */
[----:B------:R-:W-:Y:S01]  /*26310*/  FADD.FTZ R115, R115, R36 ;  /* 0x0000002473737221 */ /* 0x000fe20000010000 */
[----:B------:R-:W-:Y:S02]  /*26320*/  IMAD.WIDE.U32 R62, R62, -0x2daee0ad, RZ ;  /* 0xd2511f533e3e7825 */ /* 0x000fe400078e00ff */
[----:B------:R1:W-:Y:S01]  /*26330*/  @!P1 STL.S16 [R1+0x254], R121 ;  /* 0x0002547901009387 */ /* 0x0003e20000100600 */
[----:B------:R-:W-:Y:S03]  /*26340*/  F2FP.F16.F32.PACK_AB R79, R142, R58 ;  /* 0x0000003a8e4f723e */ /* 0x000fe600000000ff */
[----:B------:R-:W2:Y:S01]  /*26350*/  LDL.LU R175, [R1+0x420] ;  /* 0x0004200001af7983 */ /* 0x000ea20000300800 */
[----:B------:R-:W-:Y:S01]  /*26360*/  FADD.FTZ R36, R58, R84 ;  /* 0x000000543a247221 */ /* 0x000fe20000010000 */
[----:B------:R-:W-:Y:S02]  /*26370*/  LOP3.LUT R84, R117, UR11, R156, 0x96, !PT ;  /* 0x0000000b75547c12 */ /* 0x000fe4000f8e969c */
[----:B------:R-:W2:Y:S01]  /*26380*/  LDL.LU R174, [R1+0x41c] ;  /* 0x00041c0001ae7983 */ /* 0x000ea20000300800 */
[----:B------:R-:W-:Y:S01]  /*26390*/  FADD.FTZ R142, R142, R36 ;  /* 0x000000248e8e7221 */ /* 0x000fe20000010000 */
[----:B------:R-:W-:Y:S02]  /*263a0*/  LOP3.LUT R36, R63, UR18, R158, 0x96, !PT ;  /* 0x000000123f247c12 */ /* 0x000fe4000f8e969e */
[----:B------:R-:W2:Y:S03]  /*263b0*/  LDL.LU.64 R168, [R1+0x50] ;  /* 0x0000500001a87983 */ /* 0x000ea60000300a00 */
[----:B------:R-:W-:Y:S01]  /*263c0*/  IMAD.WIDE.U32 R66, R36, -0x326172a9, RZ ;  /* 0xcd9e8d5724427825 */ /* 0x000fe200078e00ff */
[----:B------:R-:W-:Y:S04]  /*263d0*/  LOP3.LUT R36, R189, UR19, R138, 0x96, !PT ;  /* 0x00000013bd247c12 */ /* 0x000fe8000f8e968a */
[----:B------:R-:W-:Y:S01]  /*263e0*/  LOP3.LUT R63, R67, UR17, R188, 0x96, !PT ;  /* 0x00000011433f7c12 */ /* 0x000fe2000f8e96bc */
[----:B------:R-:W-:Y:S01]  /*263f0*/  IMAD.WIDE.U32 R124, R36, -0x2daee0ad, RZ ;  /* 0xd2511f53247c7825 */ /* 0x000fe200078e00ff */
[----:B------:R-:W-:Y:S01]  /*26400*/  LOP3.LUT R188, R116, 0xffff, RZ, 0xc0, !PT ;  /* 0x0000ffff74bc7812 */ /* 0x000fe200078ec0ff */
[----:B------:R-:W-:Y:S01]  /*26410*/  MUFU.EX2 R117, R230 ;  /* 0x000000e600757308 */ /* 0x000fe20000000800 */
[----:B-1----:R-:W-:Y:S02]  /*26420*/  PRMT R121, R49, 0x5410, R48 ;  /* 0x0000541031797816 */ /* 0x002fe40000000030 */
[----:B------:R-:W-:Y:S01]  /*26430*/  LOP3.LUT R36, R125, UR16, R62, 0x96, !PT ;  /* 0x000000107d247c12 */ /* 0x000fe2000f8e963e */
[----:B------:R-:W-:Y:S01]  /*26440*/  IMAD.WIDE.U32 R62, R63, -0x2daee0ad, RZ ;  /* 0xd2511f533f3e7825 */ /* 0x000fe200078e00ff */
[----:B------:R-:W-:Y:S03]  /*26450*/  @!P1 PRMT R49, R27, 0x5410, RZ ;  /* 0x000054101b319816 */ /* 0x000fe600000000ff */
[----:B------:R-:W-:Y:S01]  /*26460*/  IMAD.MOV.U32 R27, RZ, RZ, 0x7054 ;  /* 0x00007054ff1b7424 */ /* 0x000fe200078e00ff */
[----:B------:R-:W-:Y:S01]  /*26470*/  LOP3.LUT R67, R63, UR14, R124, 0x96, !PT ;  /* 0x0000000e3f437c12 */ /* 0x000fe2000f8e967c */
[----:B------:R-:W-:Y:S01]  /*26480*/  IMAD.WIDE.U32 R124, R36, -0x326172a9, RZ ;  /* 0xcd9e8d57247c7825 */ /* 0x000fe200078e00ff */
[----:B------:R-:W-:Y:S01]  /*26490*/  LOP3.LUT R36, R139, UR21, R170, 0x96, !PT ;  /* 0x000000158b247c12 */ /* 0x000fe2000f8e96aa */
[----:B------:R-:W-:Y:S01]  /*264a0*/  STG.E.U16 desc[UR32][R186.64+0x7e], R49 ;  /* 0x00007e31ba007986 */ /* 0x000fe2000c101520 */
[----:B------:R-:W-:Y:S01]  /*264b0*/  PRMT R141, R141, R27, UR23 ;  /* 0x000000178d8d7e16 */ /* 0x000fe2000800001b */
[----:B------:R-:W-:Y:S01]  /*264c0*/  IMAD.WIDE.U32 R138, R46, -0x2daee0ad, RZ ;  /* 0xd2511f532e8a7825 */ /* 0x000fe200078e00ff */
[----:B------:R-:W-:Y:S05]  /*264d0*/  LOP3.LUT R66, R125, UR15, R66, 0x96, !PT ;  /* 0x0000000f7d427c12 */ /* 0x000fea000f8e9642 */
[----:B------:R-:W-:Y:S04]  /*264e0*/  IMAD.WIDE.U32 R158, R66, -0x2daee0ad, RZ ;  /* 0xd2511f53429e7825 */ /* 0x000fe800078e00ff */
[----:B------:R-:W-:Y:S01]  /*264f0*/  IMAD.WIDE.U32 R66, R67, -0x326172a9, RZ ;  /* 0xcd9e8d5743427825 */ /* 0x000fe200078e00ff */
[----:B------:R-:W-:Y:S02]  /*26500*/  LOP3.LUT R90, R159, UR12, R62, 0x96, !PT ;  /* 0x0000000c9f5a7c12 */ /* 0x000fe4000f8e963e */
[----:B------:R-:W-:Y:S02]  /*26510*/  LOP3.LUT R159, R89, UR10, R140, 0x96, !PT ;  /* 0x0000000a599f7c12 */ /* 0x000fe4000f8e968c */
[----:B------:R-:W-:Y:S01]  /*26520*/  LOP3.LUT R145, R67, UR13, R124, 0x96, !PT ;  /* 0x0000000d43917c12 */ /* 0x000fe2000f8e967c */
[----:B------:R-:W-:Y:S01]  /*26530*/  IMAD.WIDE.U32 R124, R36, -0x2daee0ad, RZ ;  /* 0xd2511f53247c7825 */ /* 0x000fe200078e00ff */
[----:B------:R-:W-:Y:S04]  /*26540*/  MUFU.EX2 R67, R225 ;  /* 0x000000e100437308 */ /* 0x000fe80000000800 */
[----:B------:R-:W-:Y:S02]  /*26550*/  LOP3.LUT R62, R125, UR18, R164, 0x96, !PT ;  /* 0x000000127d3e7c12 */ /* 0x000fe4000f8e96a4 */
[----:B------:R-:W-:Y:S02]  /*26560*/  LOP3.LUT R46, R139, UR16, R124, 0x96, !PT ;  /* 0x000000108b2e7c12 */ /* 0x000fe4000f8e967c */
[----:B------:R-:W-:Y:S01]  /*26570*/  LOP3.LUT R164, R128, 0xff, RZ, 0xc0, !PT ;  /* 0x000000ff80a47812 */ /* 0x000fe200078ec0ff */
[----:B------:R-:W-:Y:S04]  /*26580*/  IMAD.WIDE.U32 R62, R62, -0x326172a9, RZ ;  /* 0xcd9e8d573e3e7825 */ /* 0x000fe800078e00ff */
[----:B------:R-:W-:Y:S01]  /*26590*/  IMAD.WIDE.U32 R124, R46, -0x326172a9, RZ ;  /* 0xcd9e8d572e7c7825 */ /* 0x000fe200078e00ff */
[----:B------:R-:W-:Y:S02]  /*265a0*/  LOP3.LUT R36, R63, UR17, R190, 0x96, !PT ;  /* 0x000000113f247c12 */ /* 0x000fe4000f8e96be */
[----:B------:R-:W-:Y:S02]  /*265b0*/  SHF.R.U32.HI R190, RZ, 0x10, R116 ;  /* 0x00000010ffbe7819 */ /* 0x000fe40000011674 */
[----:B------:R-:W-:Y:S01]  /*265c0*/  LOP3.LUT R62, R125, UR15, R62, 0x96, !PT ;  /* 0x0000000f7d3e7c12 */ /* 0x000fe2000f8e963e */
[----:B------:R-:W-:Y:S01]  /*265d0*/  IMAD.WIDE.U32 R36, R36, -0x2daee0ad, RZ ;  /* 0xd2511f5324247825 */ /* 0x000fe200078e00ff */
[----:B------:R-:W1:Y:S03]  /*265e0*/  MUFU.EX2 R116, R228 ;  /* 0x000000e400747308 */ /* 0x000e660000000800 */
[----:B------:R-:W-:Y:S01]  /*265f0*/  IMAD.WIDE.U32 R248, R62, -0x2daee0ad, RZ ;  /* 0xd2511f533ef87825 */ /* 0x000fe200078e00ff */
[----:B------:R-:W-:Y:S04]  /*26600*/  LOP3.LUT R138, R37, UR14, R138, 0x96, !PT ;  /* 0x0000000e258a7c12 */ /* 0x000fe8000f8e968a */
[----:B------:R-:W-:Y:S01]  /*26610*/  LOP3.LUT R125, R249, UR12, R36, 0x96, !PT ;  /* 0x0000000cf97d7c12 */ /* 0x000fe2000f8e9624 */
[----:B------:R-:W-:Y:S05]  /*26620*/  IMAD.WIDE.U32 R138, R138, -0x326172a9, RZ ;  /* 0xcd9e8d578a8a7825 */ /* 0x000fea00078e00ff */
[----:B------:R-:W-:Y:S02]  /*26630*/  LOP3.LUT R231, R139, UR13, R124, 0x96, !PT ;  /* 0x0000000d8be77c12 */ /* 0x000fe4000f8e967c */
[----:B-1----:R-:W-:Y:S01]  /*26640*/  F2FP.F16.F32.PACK_AB R207, R116, R117 ;  /* 0x0000007574cf723e */ /* 0x002fe200000000ff */
[----:B---3--:R1:W-:Y:S01]  /*26650*/  MUFU.EX2 R124, R173 ;  /* 0x000000ad007c7308 */ /* 0x0083e20000000800 */
[----:B----4-:R-:W-:Y:S02]  /*26660*/  LOP3.LUT R58, R198, 0xff, RZ, 0xc0, !PT ;  /* 0x000000ffc63a7812 */ /* 0x010fe400078ec0ff */
[--C-:B------:R-:W-:Y:S02]  /*26670*/  SHF.R.U32.HI R62, RZ, 0x10, R198.reuse ;  /* 0x00000010ff3e7819 */ /* 0x100fe400000116c6 */
[----:B------:R-:W-:Y:S02]  /*26680*/  SHF.R.U32.HI R63, RZ, 0x18, R198 ;  /* 0x00000018ff3f7819 */ /* 0x000fe400000116c6 */
[----:B------:R-:W-:Y:S01]  /*26690*/  LOP3.LUT R62, R62, 0xff, RZ, 0xc0, !PT ;  /* 0x000000ff3e3e7812 */ /* 0x000fe200078ec0ff */
[----:B-1----:R-:W3:Y:S03]  /*266a0*/  LDL.LU R173, [R1+0x418] ;  /* 0x0004180001ad7983 */ /* 0x002ee60000300800 */
[----:B------:R-:W-:Y:S02]  /*266b0*/  PRMT R205, R62, 0x5410, R63 ;  /* 0x000054103ecd7816 */ /* 0x000fe4000000003f */
[----:B------:R-:W1:Y:S10]  /*266c0*/  MUFU.EX2 R63, R218 ;  /* 0x000000da003f7308 */ /* 0x000e740000000800 */
[----:B------:R-:W4:Y:S01]  /*266d0*/  MUFU.EX2 R62, R217 ;  /* 0x000000d9003e7308 */ /* 0x000f220000000800 */
[----:B-1----:R-:W-:Y:S02]  /*266e0*/  F2FP.F16.F32.PACK_AB R87, R63, R67 ;  /* 0x000000433f57723e */ /* 0x002fe400000000ff */
[----:B----4-:R-:W-:Y:S02]  /*266f0*/  F2FP.F16.F32.PACK_AB R86, R62, R64 ;  /* 0x000000403e56723e */ /* 0x010fe400000000ff */
[----:B------:R-:W-:Y:S04]  /*26700*/  LOP3.LUT R46, R198, 0xffff, RZ, 0xc0, !PT ;  /* 0x0000ffffc62e7812 */ /* 0x000fe800078ec0ff */
[----:B------:R-:W-:Y:S04]  /*26710*/  SHF.R.U32.HI R46, RZ, 0x8, R46 ;  /* 0x00000008ff2e7819 */ /* 0x000fe8000001162e */
[----:B------:R-:W-:Y:S02]  /*26720*/  PRMT R206, R58, 0x5410, R46 ;  /* 0x000054103ace7816 */ /* 0x000fe4000000002e */
[----:B--2---:R-:W-:Y:S02]  /*26730*/  LOP3.LUT R36, R199, UR10, R168, 0x96, !PT ;  /* 0x0000000ac7247c12 */ /* 0x004fe4000f8e96a8 */
[----:B------:R-:W-:Y:S02]  /*26740*/  LOP3.LUT R168, R83, UR10, R78, 0x96, !PT ;  /* 0x0000000a53a87c12 */ /* 0x000fe4000f8e964e */
[C---:B------:R-:W-:Y:S02]  /*26750*/  LOP3.LUT R37, R36.reuse, 0xffff, RZ, 0xc0, !PT ;  /* 0x0000ffff24257812 */ /* 0x040fe400078ec0ff */
[----:B------:R-:W-:Y:S02]  /*26760*/  LOP3.LUT R58, R36, 0xff, RZ, 0xc0, !PT ;  /* 0x000000ff243a7812 */ /* 0x000fe400078ec0ff */
[----:B------:R-:W-:Y:S02]  /*26770*/  SHF.R.U32.HI R37, RZ, 0x8, R37 ;  /* 0x00000008ff257819 */ /* 0x000fe40000011625 */
[--C-:B------:R-:W-:Y:S02]  /*26780*/  SHF.R.U32.HI R46, RZ, 0x10, R36.reuse ;  /* 0x00000010ff2e7819 */ /* 0x100fe40000011624 */
[----:B------:R-:W-:Y:S02]  /*26790*/  PRMT R58, R58, 0x5410, R37 ;  /* 0x000054103a3a7816 */ /* 0x000fe40000000025 */
[----:B------:R-:W-:Y:S02]  /*267a0*/  SHF.R.U32.HI R37, RZ, 0x18, R36 ;  /* 0x00000018ff257819 */ /* 0x000fe40000011624 */
[----:B------:R-:W-:Y:S02]  /*267b0*/  LOP3.LUT R36, R46, 0xff, RZ, 0xc0, !PT ;  /* 0x000000ff2e247812 */ /* 0x000fe400078ec0ff */
[----:B------:R1:W2:Y:S02]  /*267c0*/  MUFU.EX2 R46, R224 ;  /* 0x000000e0002e7308 */ /* 0x0002a40000000800 */
[----:B------:R-:W-:Y:S02]  /*267d0*/  PRMT R80, R36, 0x5410, R37 ;  /* 0x0000541024507816 */ /* 0x000fe40000000025 */
[C---:B------:R-:W-:Y:S02]  /*267e0*/  LOP3.LUT R36, R88.reuse, 0xffff, RZ, 0xc0, !PT ;  /* 0x0000ffff58247812 */ /* 0x040fe400078ec0ff */
[----:B------:R-:W-:Y:S02]  /*267f0*/  LOP3.LUT R37, R88, 0xff, RZ, 0xc0, !PT ;  /* 0x000000ff58257812 */ /* 0x000fe400078ec0ff */
[----:B------:R-:W-:Y:S02]  /*26800*/  SHF.R.U32.HI R36, RZ, 0x8, R36 ;  /* 0x00000008ff247819 */ /* 0x000fe40000011624 */
[----:B------:R-:W4:Y:S02]  /*26810*/  MUFU.EX2 R89, R223 ;  /* 0x000000df00597308 */ /* 0x000f240000000800 */
[----:B------:R-:W-:Y:S01]  /*26820*/  PRMT R235, R37, 0x5410, R36 ;  /* 0x0000541025eb7816 */ /* 0x000fe20000000024 */
[----:B------:R-:W-:Y:S01]  /*26830*/  FADD.FTZ R37, R124, R137 ;  /* 0x000000897c257221 */ /* 0x000fe20000010000 */
[--C-:B------:R-:W-:Y:S02]  /*26840*/  SHF.R.U32.HI R36, RZ, 0x10, R88.reuse ;  /* 0x00000010ff247819 */ /* 0x100fe40000011658 */
[----:B------:R-:W-:Y:S01]  /*26850*/  SHF.R.U32.HI R88, RZ, 0x18, R88 ;  /* 0x00000018ff587819 */ /* 0x000fe20000011658 */
[----:B-1----:R-:W3:Y:S01]  /*26860*/  LDL.LU R224, [R1+0x414] ;  /* 0x0004140001e07983 */ /* 0x002ee20000300800 */
[----:B------:R-:W-:Y:S01]  /*26870*/  LOP3.LUT R36, R36, 0xff, RZ, 0xc0, !PT ;  /* 0x000000ff24247812 */ /* 0x000fe200078ec0ff */
[----:B--2---:R-:W-:Y:S01]  /*26880*/  FADD.FTZ R78, R46, R37 ;  /* 0x000000252e4e7221 */ /* 0x004fe20000010000 */
[----:B------:R-:W-:Y:S01]  /*26890*/  FADD.FTZ R37, R64, R115 ;  /* 0x0000007340257221 */ /* 0x000fe20000010000 */
[----:B------:R-:W-:Y:S01]  /*268a0*/  SHF.R.U32.HI R64, RZ, 0x10, R82 ;  /* 0x00000010ff407819 */ /* 0x000fe20000011652 */
[----:B------:R2:W2:Y:S01]  /*268b0*/  LDL.LU R225, [R1+0x410] ;  /* 0x0004100001e17983 */ /* 0x0004a20000300800 */
[----:B------:R-:W-:Y:S01]  /*268c0*/  PRMT R239, R36, 0x5410, R88 ;  /* 0x0000541024ef7816 */ /* 0x000fe20000000058 */
[----:B------:R-:W-:Y:S01]  /*268d0*/  FADD.FTZ R250, R62, R37 ;  /* 0x000000253efa7221 */ /* 0x000fe20000010000 */
[----:B------:R-:W-:Y:S01]  /*268e0*/  F2FP.F16.F32.PACK_AB R88, R46, R124 ;  /* 0x0000007c2e58723e */ /* 0x000fe200000000ff */
[----:B------:R-:W2:Y:S01]  /*268f0*/  LDL.LU R229, [R1+0x40c] ;  /* 0x00040c0001e57983 */ /* 0x000ea20000300800 */
[----:B------:R-:W-:Y:S01]  /*26900*/  LOP3.LUT R42, R64, 0xff, RZ, 0xc0, !PT ;  /* 0x000000ff402a7812 */ /* 0x000fe200078ec0ff */
[----:B------:R-:W-:Y:S01]  /*26910*/  FADD.FTZ R46, R67, R132 ;  /* 0x00000084432e7221 */ /* 0x000fe20000010000 */
[--C-:B------:R-:W-:Y:S01]  /*26920*/  HSET2.LE.AND R37, R80, R141.reuse, PT ;  /* 0x0000008d50257233 */ /* 0x100fe20003803000 */
[----:B------:R-:W2:Y:S01]  /*26930*/  LDL.LU R218, [R1+0x408] ;  /* 0x0004080001da7983 */ /* 0x000ea20000300800 */
[--C-:B------:R-:W-:Y:S01]  /*26940*/  HSET2.LE.AND R36, R58, R141.reuse, PT ;  /* 0x0000008d3a247233 */ /* 0x100fe20003803000 */
[----:B------:R-:W-:Y:S01]  /*26950*/  FADD.FTZ R215, R63, R46 ;  /* 0x0000002e3fd77221 */ /* 0x000fe20000010000 */
[C---:B------:R-:W-:Y:S01]  /*26960*/  LOP3.LUT R58, R82.reuse, 0xffff, RZ, 0xc0, !PT ;  /* 0x0000ffff523a7812 */ /* 0x040fe200078ec0ff */
[----:B------:R-:W2:Y:S01]  /*26970*/  LDL.LU R217, [R1+0x404] ;  /* 0x0004040001d97983 */ /* 0x000ea20000300800 */
[----:B------:R-:W-:Y:S01]  /*26980*/  LOP3.LUT R67, R82, 0xff, RZ, 0xc0, !PT ;  /* 0x000000ff52437812 */ /* 0x000fe200078ec0ff */
[----:B------:R-:W-:Y:S01]  /*26990*/  FADD.FTZ R46, R117, R142 ;  /* 0x0000008e752e7221 */ /* 0x000fe20000010000 */
[--C-:B------:R-:W-:Y:S01]  /*269a0*/  SHF.R.U32.HI R115, RZ, 0x18, R82.reuse ;  /* 0x00000018ff737819 */ /* 0x100fe20000011652 */
[----:B------:R1:W2:Y:S01]  /*269b0*/  LDL.S16 R137, [R1+0x260] ;  /* 0x0002600001897983 */ /* 0x0002a20000100600 */
[----:B------:R-:W-:Y:S01]  /*269c0*/  SHF.R.U32.HI R82, RZ, 0x18, R82 ;  /* 0x00000018ff527819 */ /* 0x000fe20000011652 */
[----:B------:R-:W-:Y:S01]  /*269d0*/  FADD.FTZ R230, R116, R46 ;  /* 0x0000002e74e67221 */ /* 0x000fe20000010000 */
[----:B------:R-:W-:Y:S01]  /*269e0*/  SHF.R.U32.HI R46, RZ, 0x8, R58 ;  /* 0x00000008ff2e7819 */ /* 0x000fe2000001163a */
[----:B------:R1:W2:Y:S01]  /*269f0*/  LDL.S16 R132, [R1+0x25c] ;  /* 0x00025c0001847983 */ /* 0x0002a20000100600 */
[----:B------:R-:W-:Y:S01]  /*26a00*/  PRMT R227, R42, 0x5410, R82 ;  /* 0x000054102ae37816 */ /* 0x000fe20000000052 */
[----:B------:R-:W-:Y:S01]  /*26a10*/  IMAD.WIDE.U32 R62, R90, -0x326172a9, RZ ;  /* 0xcd9e8d575a3e7825 */ /* 0x000fe200078e00ff */
[--C-:B------:R-:W-:Y:S01]  /*26a20*/  PRMT R228, R67, 0x5410, R46.reuse ;  /* 0x0000541043e47816 */ /* 0x100fe2000000002e */
[----:B------:R1:W2:Y:S01]  /*26a30*/  LDL.S16 R124, [R1+0x258] ;  /* 0x00025800017c7983 */ /* 0x0002a20000100600 */
[----:B------:R-:W-:Y:S01]  /*26a40*/  PRMT R46, R47, 0x7632, R46 ;  /* 0x000076322f2e7816 */ /* 0x000fe2000000002e */
[----:B----4-:R-:W-:Y:S01]  /*26a50*/  FADD.FTZ R42, R89, R78 ;  /* 0x0000004e592a7221 */ /* 0x010fe20000010000 */
[C-C-:B------:R-:W-:Y:S01]  /*26a60*/  LOP3.LUT R80, R63.reuse, UR36, R66.reuse, 0x96, !PT ;  /* 0x000000243f507c12 */ /* 0x140fe2000f8e9642 */
[----:B------:R1:W4:Y:S01]  /*26a70*/  LDL.S16 R117, [R1+0x26c] ;  /* 0x00026c0001757983 */ /* 0x0003220000100600 */
[----:B------:R-:W-:Y:S01]  /*26a80*/  LOP3.LUT R199, R63, UR10, R66, 0x96, !PT ;  /* 0x0000000a3fc77c12 */ /* 0x000fe2000f8e9642 */
[----:B------:R-:W-:Y:S01]  /*26a90*/  IMAD.WIDE.U32 R58, R143, -0x2daee0ad, RZ ;  /* 0xd2511f538f3a7825 */ /* 0x000fe200078e00ff */
[----:B------:R-:W-:Y:S01]  /*26aa0*/  LOP3.LUT R37, R37, R174, RZ, 0xc0, !PT ;  /* 0x000000ae25257212 */ /* 0x000fe200078ec0ff */
[----:B------:R1:W4:Y:S01]  /*26ab0*/  LDL.S16 R116, [R1+0x268] ;  /* 0x0002680001747983 */ /* 0x0003220000100600 */
[----:B------:R-:W-:Y:S01]  /*26ac0*/  LOP3.LUT R142, R129, UR11, R226, 0x96, !PT ;  /* 0x0000000b818e7c12 */ /* 0x000fe2000f8e96e2 */
[----:B------:R-:W1:Y:S01]  /*26ad0*/  MUFU.EX2 R66, R216 ;  /* 0x000000d800427308 */ /* 0x000e620000000800 */
[C-C-:B------:R-:W-:Y:S01]  /*26ae0*/  LOP3.LUT R60, R59.reuse, UR31, R112.reuse, 0x96, !PT ;  /* 0x0000001f3b3c7c12 */ /* 0x140fe2000f8e9670 */
[----:B------:R2:W4:Y:S01]  /*26af0*/  LDL.S16 R64, [R1+0x264] ;  /* 0x0002640001407983 */ /* 0x0005220000100600 */
[----:B------:R-:W-:Y:S02]  /*26b00*/  LOP3.LUT R174, R59, UR11, R112, 0x96, !PT ;  /* 0x0000000b3bae7c12 */ /* 0x000fe4000f8e9670 */
[C---:B------:R-:W-:Y:S01]  /*26b10*/  LOP3.LUT R143, R60.reuse, 0xff, RZ, 0xc0, !PT ;  /* 0x000000ff3c8f7812 */ /* 0x040fe200078ec0ff */
[----:B------:R2:W4:Y:S01]  /*26b20*/  LDL.S16 R27, [R1+0x274] ;  /* 0x00027400011b7983 */ /* 0x0005220000100600 */
[----:B------:R-:W-:Y:S02]  /*26b30*/  LOP3.LUT R61, R60, 0xffff, RZ, 0xc0, !PT ;  /* 0x0000ffff3c3d7812 */ /* 0x000fe400078ec0ff */
[C---:B------:R-:W-:Y:S01]  /*26b40*/  LOP3.LUT R208, R62.reuse, 0xffff, RZ, 0xc0, !PT ;  /* 0x0000ffff3ed07812 */ /* 0x040fe200078ec0ff */
[----:B------:R2:W4:Y:S01]  /*26b50*/  LDL.S16 R90, [R1+0x270] ;  /* 0x00027000015a7983 */ /* 0x0005220000100600 */
[----:B------:R-:W-:Y:S02]  /*26b60*/  SHF.R.U32.HI R61, RZ, 0x8, R61 ;  /* 0x00000008ff3d7819 */ /* 0x000fe4000001163d */
[----:B------:R-:W-:Y:S02]  /*26b70*/  LOP3.LUT R247, R62, 0xffff, RZ, 0xc0, !PT ;  /* 0x0000ffff3ef77812 */ /* 0x000fe400078ec0ff */
[----:B------:R-:W-:Y:S02]  /*26b80*/  LOP3.LUT R146, R58, 0xffff, RZ, 0xc0, !PT ;  /* 0x0000ffff3a927812 */ /* 0x000fe400078ec0ff */
[C---:B-1----:R-:W-:Y:S01]  /*26b90*/  F2FP.F16.F32.PACK_AB R82, R66.reuse, R89 ;  /* 0x000000594252723e */ /* 0x042fe200000000ff */
[--C-:B------:R-:W-:Y:S01]  /*26ba0*/  FADD.FTZ R216, R66, R42.reuse ;  /* 0x0000002a42d87221 */ /* 0x100fe20000010000 */
[----:B------:R-:W-:Y:S02]  /*26bb0*/  PRMT R42, R43, 0x7632, R42 ;  /* 0x000076322b2a7816 */ /* 0x000fe4000000002a */
[----:B------:R-:W-:Y:S02]  /*26bc0*/  LOP3.LUT R226, R58, 0xffff, RZ, 0xc0, !PT ;  /* 0x0000ffff3ae27812 */ /* 0x000fe400078ec0ff */
[C---:B------:R-:W-:Y:S02]  /*26bd0*/  PRMT R59, R148.reuse, 0x7610, R59 ;  /* 0x00007610943b7816 */ /* 0x040fe4000000003b */
[----:B------:R-:W-:Y:S02]  /*26be0*/  PRMT R63, R148, 0x7632, R63 ;  /* 0x00007632943f7816 */ /* 0x000fe4000000003f */
[--C-:B------:R-:W-:Y:S02]  /*26bf0*/  SHF.R.U32.HI R148, RZ, 0x10, R60.reuse ;  /* 0x00000010ff947819 */ /* 0x100fe4000001163c */
[----:B------:R-:W-:Y:S02]  /*26c00*/  SHF.R.U32.HI R140, RZ, 0x18, R60 ;  /* 0x00000018ff8c7819 */ /* 0x000fe4000001163c */
[----:B------:R-:W-:Y:S02]  /*26c10*/  LOP3.LUT R148, R148, 0xff, RZ, 0xc0, !PT ;  /* 0x000000ff94947812 */ /* 0x000fe400078ec0ff */
[----:B------:R-:W-:Y:S02]  /*26c20*/  LOP3.LUT R156, R58, 0xff, RZ, 0xc0, !PT ;  /* 0x000000ff3a9c7812 */ /* 0x000fe400078ec0ff */
[--C-:B------:R-:W-:Y:S02]  /*26c30*/  SHF.R.U32.HI R151, RZ, 0x10, R58.reuse ;  /* 0x00000010ff977819 */ /* 0x100fe4000001163a */
[--C-:B------:R-:W-:Y:S02]  /*26c40*/  SHF.R.U32.HI R157, RZ, 0x18, R58.reuse ;  /* 0x00000018ff9d7819 */ /* 0x100fe4000001163a */
[----:B------:R-:W-:Y:S02]  /*26c50*/  SHF.R.U32.HI R223, RZ, 0x18, R58 ;  /* 0x00000018ffdf7819 */ /* 0x000fe4000001163a */
[C---:B------:R-:W-:Y:S02]  /*26c60*/  LOP3.LUT R189, R62.reuse, 0xff, RZ, 0xc0, !PT ;  /* 0x000000ff3ebd7812 */ /* 0x040fe400078ec0ff */
[--C-:B------:R-:W-:Y:S02]  /*26c70*/  SHF.R.U32.HI R213, RZ, 0x18, R62.reuse ;  /* 0x00000018ffd57819 */ /* 0x100fe4000001163e */
[--C-:B------:R-:W-:Y:S02]  /*26c80*/  SHF.R.U32.HI R214, RZ, 0x10, R62.reuse ;  /* 0x00000010ffd67819 */ /* 0x100fe4000001163e */
[--C-:B------:R-:W-:Y:S02]  /*26c90*/  SHF.R.U32.HI R249, RZ, 0x10, R62.reuse ;  /* 0x00000010fff97819 */ /* 0x100fe4000001163e */
[----:B------:R-:W-:Y:S02]  /*26ca0*/  LOP3.LUT R252, R62, 0xff, RZ, 0xc0, !PT ;  /* 0x000000ff3efc7812 */ /* 0x000fe400078ec0ff */
[--C-:B------:R-:W-:Y:S02]  /*26cb0*/  SHF.R.U32.HI R251, RZ, 0x18, R62.reuse ;  /* 0x00000018fffb7819 */ /* 0x100fe4000001163e */
[----:B------:R-:W-:Y:S02]  /*26cc0*/  PRMT R62, R155, 0x7610, R62 ;  /* 0x000076109b3e7816 */ /* 0x000fe4000000003e */
[----:B------:R-:W-:Y:S02]  /*26cd0*/  SHF.R.U32.HI R146, RZ, 0x8, R146 ;  /* 0x00000008ff927819 */ /* 0x000fe40000011692 */
[----:B------:R-:W-:Y:S02]  /*26ce0*/  LOP3.LUT R151, R151, 0xff, RZ, 0xc0, !PT ;  /* 0x000000ff97977812 */ /* 0x000fe400078ec0ff */
[----:B------:R-:W-:Y:S02]  /*26cf0*/  LOP3.LUT R146, R146, 0xffff, RZ, 0xc0, !PT ;  /* 0x0000ffff92927812 */ /* 0x000fe400078ec0ff */
[C---:B------:R-:W-:Y:S02]  /*26d00*/  PRMT R66, R153.reuse, 0x7610, R66 ;  /* 0x0000761099427816 */ /* 0x040fe40000000042 */
[----:B------:R-:W-:Y:S02]  /*26d10*/  PRMT R67, R153, 0x7632, R67 ;  /* 0x0000763299437816 */ /* 0x000fe40000000043 */
[----:B------:R-:W-:Y:S02]  /*26d20*/  PRMT R78, R149, 0x7632, R78 ;  /* 0x00007632954e7816 */ /* 0x000fe4000000004e */
[----:B------:R-:W-:Y:S02]  /*26d30*/  LOP3.LUT R53, R80, 0xffff, RZ, 0xc0, !PT ;  /* 0x0000ffff50357812 */ /* 0x000fe400078ec0ff */
[----:B------:R-:W-:Y:S02]  /*26d40*/  ISETP.LE.U32.AND P1, PT, R189, UR23, PT ;  /* 0x00000017bd007c0c */ /* 0x000fe4000bf23070 */
[----:B------:R-:W-:Y:S02]  /*26d50*/  SHF.R.U32.HI R53, RZ, 0x8, R53 ;  /* 0x00000008ff357819 */ /* 0x000fe40000011635 */
[----:B------:R-:W-:Y:S02]  /*26d60*/  SHF.R.U32.HI R50, RZ, 0x8, R208 ;  /* 0x00000008ff327819 */ /* 0x000fe400000116d0 */
[----:B------:R-:W-:Y:S02]  /*26d70*/  LOP3.LUT R152, R53, 0xffff, RZ, 0xc0, !PT ;  /* 0x0000ffff35987812 */ /* 0x000fe400078ec0ff */
[----:B------:R-:W-:Y:S02]  /*26d80*/  LOP3.LUT R50, R50, 0xffff, RZ, 0xc0, !PT ;  /* 0x0000ffff32327812 */ /* 0x000fe400078ec0ff */
[----:B---3--:R-:W-:Y:S02]  /*26d90*/  LOP3.LUT R36, R36, R173, RZ, 0xc0, !PT ;  /* 0x000000ad24247212 */ /* 0x008fe400078ec0ff */
[----:B------:R-:W-:Y:S02]  /*26da0*/  LOP3.LUT R83, R203, UR10, R224, 0x96, !PT ;  /* 0x0000000acb537c12 */ /* 0x000fe4000f8e96e0 */
[----:B------:R-:W-:Y:S02]  /*26db0*/  LOP3.LUT R224, R58, 0xff, RZ, 0xc0, !PT ;  /* 0x000000ff3ae07812 */ /* 0x000fe400078ec0ff */
[----:B------:R-:W-:Y:S02]  /*26dc0*/  LOP3.LUT R55, R83, 0xffff, RZ, 0xc0, !PT ;  /* 0x0000ffff53377812 */ /* 0x000fe400078ec0ff */
[--C-:B--2---:R-:W-:Y:S02]  /*26dd0*/  SHF.R.U32.HI R225, RZ, 0x10, R58.reuse ;  /* 0x00000010ffe17819 */ /* 0x104fe4000001163a */
[----:B------:R-:W-:Y:S02]  /*26de0*/  PRMT R58, R41, 0x7632, R58 ;  /* 0x00007632293a7816 */ /* 0x000fe4000000003a */
[----:B------:R-:W-:Y:S02]  /*26df0*/  SHF.R.U32.HI R55, RZ, 0x8, R55 ;  /* 0x00000008ff377819 */ /* 0x000fe40000011637 */
[----:B------:R-:W-:Y:S01]  /*26e00*/  LOP3.LUT R229, R229, 0xfffffffd, RZ, 0xc0, !PT ;  /* 0xfffffffde5e57812 */ /* 0x000fe200078ec0ff */
[----:B------:R-:W-:Y:S02]  /*26e10*/  @!P2 HADD2 R137, -R48.H0_H0, -RZ.H0_H0 ;  /* 0xa00000ff3089a230 */ /* 0x000fe40000000900 */
[----:B------:R-:W-:Y:S03]  /*26e20*/  @!P3 HADD2 R132, -R47.H0_H0, -RZ.H0_H0 ;  /* 0xa00000ff2f84b230 */ /* 0x000fe60000000900 */
[----:B------:R-:W-:Y:S01]  /*26e30*/  PRMT R30, R137, 0x7610, R30 ;  /* 0x00007610891e7816 */ /* 0x000fe2000000001e */
[----:B------:R-:W-:Y:S01]  /*26e40*/  @!P2 STL.S16 [R1+0x260], R137 ;  /* 0x000260890100a387 */ /* 0x000fe20000100600 */
[----:B------:R-:W-:Y:S01]  /*26e50*/  @!P4 HADD2 R124, -R46.H0_H0, -RZ.H0_H0 ;  /* 0xa00000ff2e7cc230 */ /* 0x000fe20000000900 */
[----:B------:R-:W-:Y:S02]  /*26e60*/  PRMT R10, R132, 0x7610, R10 ;  /* 0x00007610840a7816 */ /* 0x000fe4000000000a */
[----:B------:R2:W3:Y:S01]  /*26e70*/  LDL.S16 R89, [R1+0x278] ;  /* 0x0002780001597983 */ /* 0x0004e20000100600 */
[----:B----4-:R-:W-:Y:S01]  /*26e80*/  @!P5 HADD2 R117, -R43.H0_H0, -RZ.H0_H0 ;  /* 0xa00000ff2b75d230 */ /* 0x010fe20000000900 */
[----:B------:R-:W-:Y:S02]  /*26e90*/  PRMT R232, R124, 0x7610, R232 ;  /* 0x000076107ce87816 */ /* 0x000fe400000000e8 */
[----:B------:R1:W-:Y:S01]  /*26ea0*/  @!P3 STL.S16 [R1+0x25c], R132 ;  /* 0x00025c840100b387 */ /* 0x0003e20000100600 */
[----:B------:R-:W-:Y:S01]  /*26eb0*/  @!P6 HADD2 R116, -R42.H0_H0, -RZ.H0_H0 ;  /* 0xa00000ff2a74e230 */ /* 0x000fe20000000900 */
[----:B------:R-:W-:Y:S02]  /*26ec0*/  PRMT R233, R117, 0x7610, R233 ;  /* 0x0000761075e97816 */ /* 0x000fe400000000e9 */
[----:B------:R-:W-:Y:S01]  /*26ed0*/  @!P4 STL.S16 [R1+0x258], R124 ;  /* 0x0002587c0100c387 */ /* 0x000fe20000100600 */
[----:B------:R-:W-:Y:S01]  /*26ee0*/  @!P0 HADD2 R64, -R45.H0_H0, -RZ.H0_H0 ;  /* 0xa00000ff2d408230 */ /* 0x000fe20000000900 */
[----:B------:R-:W-:Y:S02]  /*26ef0*/  PRMT R26, R116, 0x7610, R26 ;  /* 0x00007610741a7816 */ /* 0x000fe4000000001a */
[----:B------:R-:W-:Y:S02]  /*26f00*/  @!P5 STL.S16 [R1+0x26c], R117 ;  /* 0x00026c750100d387 */ /* 0x000fe40000100600 */
[----:B------:R-:W-:Y:S02]  /*26f10*/  PRMT R31, R64, 0x7610, R31 ;  /* 0x00007610401f7816 */ /* 0x000fe4000000001f */
[----:B------:R4:W-:Y:S04]  /*26f20*/  @!P6 STL.S16 [R1+0x268], R116 ;  /* 0x000268740100e387 */ /* 0x0009e80000100600 */
[----:B------:R2:W2:Y:S04]  /*26f30*/  LDL.S16 R112, [R1+0x27c] ;  /* 0x00027c0001707983 */ /* 0x0004a80000100600 */
[----:B------:R4:W-:Y:S01]  /*26f40*/  @!P0 STL.S16 [R1+0x264], R64 ;  /* 0x0002644001008387 */ /* 0x0009e20000100600 */
[----:B------:R-:W-:Y:S03]  /*26f50*/  ISETP.LE.U32.AND P0, PT, R115, UR23, PT ;  /* 0x0000001773007c0c */ /* 0x000fe6000bf03070 */
[----:B------:R2:W2:Y:S01]  /*26f60*/  LDL.S16 R72, [R1+0x280] ;  /* 0x0002800001487983 */ /* 0x0004a20000100600 */
[----:B-1----:R-:W-:Y:S02]  /*26f70*/  LOP3.LUT R132, R61, 0xffff, RZ, 0xc0, !PT ;  /* 0x0000ffff3d847812 */ /* 0x002fe400078ec0ff */
[----:B------:R-:W-:Y:S02]  /*26f80*/  PRMT R61, R155, 0x7632, R61 ;  /* 0x000076329b3d7816 */ /* 0x000fe4000000003d */
[----:B------:R-:W-:Y:S04]  /*26f90*/  SHF.R.U32.HI R155, RZ, 0x10, R80 ;  /* 0x00000010ff9b7819 */ /* 0x000fe80000011650 */
[----:B------:R-:W-:Y:S01]  /*26fa0*/  LOP3.LUT R155, R155, 0xff, RZ, 0xc0, !PT ;  /* 0x000000ff9b9b7812 */ /* 0x000fe200078ec0ff */
[----:B------:R-:W-:Y:S02]  /*26fb0*/  @!P0 HADD2 R27, -R44.H0_H0, -RZ.H0_H0 ;  /* 0xa00000ff2c1b8230 */ /* 0x000fe40000000900 */
[----:B----4-:R-:W-:Y:S03]  /*26fc0*/  IMAD.WIDE.U32 R116, R147, -0x2daee0ad, RZ ;  /* 0xd2511f5393747825 */ /* 0x010fe600078e00ff */
[----:B------:R1:W-:Y:S01]  /*26fd0*/  @!P0 STL.S16 [R1+0x274], R27 ;  /* 0x0002741b01008387 */ /* 0x0003e20000100600 */
[----:B------:R-:W-:Y:S02]  /*26fe0*/  PRMT R15, R27, 0x7610, R15 ;  /* 0x000076101b0f7816 */ /* 0x000fe4000000000f */
[----:B------:R-:W-:Y:S02]  /*26ff0*/  ISETP.LE.U32.AND P0, PT, R166, UR23, PT ;  /* 0x00000017a6007c0c */ /* 0x000fe4000bf03070 */
[C---:B------:R-:W-:Y:S01]  /*27000*/  LOP3.LUT R150, R116.reuse, 0xff, RZ, 0xc0, !PT ;  /* 0x000000ff74967812 */ /* 0x040fe200078ec0ff */
[----:B------:R4:W4:Y:S01]  /*27010*/  LDL.S16 R64, [R1+0x284] ;  /* 0x0002840001407983 */ /* 0x0009220000100600 */
[----:B------:R-:W-:Y:S02]  /*27020*/  SHF.R.U32.HI R153, RZ, 0x10, R116 ;  /* 0x00000010ff997819 */ /* 0x000fe40000011674 */
[----:B------:R-:W-:Y:S02]  /*27030*/  LOP3.LUT R167, R117, UR11, R204, 0x96, !PT ;  /* 0x0000000b75a77c12 */ /* 0x000fe4000f8e96cc */
[----:B------:R-:W-:Y:S02]  /*27040*/  LOP3.LUT R153, R153, 0xff, RZ, 0xc0, !PT ;  /* 0x000000ff99997812 */ /* 0x000fe400078ec0ff */
[C---:B------:R-:W-:Y:S02]  /*27050*/  LOP3.LUT R237, R116.reuse, 0xffff, RZ, 0xc0, !PT ;  /* 0x0000ffff74ed7812 */ /* 0x040fe400078ec0ff */
[--C-:B------:R-:W-:Y:S01]  /*27060*/  SHF.R.U32.HI R238, RZ, 0x10, R116.reuse ;  /* 0x00000010ffee7819 */ /* 0x100fe20000011674 */
[----:B------:R-:W-:Y:S01]  /*27070*/  @!P0 HADD2 R90, -R2.H0_H0, -RZ.H0_H0 ;  /* 0xa00000ff025a8230 */ /* 0x000fe20000000900 */
[----:B------:R-:W-:Y:S02]  /*27080*/  LOP3.LUT R241, R116, 0xff, RZ, 0xc0, !PT ;  /* 0x000000ff74f17812 */ /* 0x000fe400078ec0ff */
[----:B------:R-:W-:Y:S02]  /*27090*/  SHF.R.U32.HI R240, RZ, 0x18, R116 ;  /* 0x00000018fff07819 */ /* 0x000fe40000011674 */
[----:B------:R-:W-:Y:S04]  /*270a0*/  PRMT R135, R90, 0x7610, R135 ;  /* 0x000076105a877816 */ /* 0x000fe80000000087 */
[----:B------:R-:W-:Y:S01]  /*270b0*/  PRMT R122, R135, 0x7610, R122 ;  /* 0x00007610877a7816 */ /* 0x000fe2000000007a */
[----:B-1----:R1:W4:Y:S04]  /*270c0*/  LDL.S16 R27, [R1+0x288] ;  /* 0x00028800011b7983 */ /* 0x0023280000100600 */
[----:B------:R1:W-:Y:S01]  /*270d0*/  @!P0 STL.S16 [R1+0x270], R90 ;  /* 0x0002705a01008387 */ /* 0x0003e20000100600 */
[----:B------:R-:W-:Y:S11]  /*270e0*/  ISETP.LE.U32.AND P0, PT, R160, UR23, PT ;  /* 0x00000017a0007c0c */ /* 0x000ff6000bf03070 */
[----:B------:R-:W-:Y:S02]  /*270f0*/  @!UPT UIADD3 URZ, URZ, URZ, URZ ;  /* 0x0000003f3f3ff290 */ /* 0x000fe4000fffe03f */
[----:B---3--:R-:W-:Y:S05]  /*27100*/  @!P0 HADD2 R89, -R0.H0_H0, -RZ.H0_H0 ;  /* 0xa00000ff00598230 */ /* 0x008fea0000000900 */
[----:B------:R-:W-:Y:S01]  /*27110*/  PRMT R29, R89, 0x7610, R29 ;  /* 0x00007610591d7816 */ /* 0x000fe2000000001d */
[----:B------:R3:W-:Y:S01]  /*27120*/  @!P0 STL.S16 [R1+0x278], R89 ;  /* 0x0002785901008387 */ /* 0x0007e20000100600 */
[----:B------:R-:W-:Y:S03]  /*27130*/  ISETP.LE.U32.AND P0, PT, R162, UR23, PT ;  /* 0x00000017a2007c0c */ /* 0x000fe6000bf03070 */
[----:B-1----:R1:W4:Y:S10]  /*27140*/  LDL.S16 R90, [R1+0x28c] ;  /* 0x00028c00015a7983 */ /* 0x0023340000100600 */
[----:B--2---:R-:W-:Y:S05]  /*27150*/  @!P0 HADD2 R112, -R38.H0_H0, -RZ.H0_H0 ;  /* 0xa00000ff26708230 */ /* 0x004fea0000000900 */
[----:B------:R-:W-:Y:S01]  /*27160*/  PRMT R14, R112, 0x7610, R14 ;  /* 0x00007610700e7816 */ /* 0x000fe2000000000e */
[----:B---3--:R1:W2:Y:S04]  /*27170*/  LDL.S16 R89, [R1+0x294] ;  /* 0x0002940001597983 */ /* 0x0082a80000100600 */
[----:B------:R3:W-:Y:S01]  /*27180*/  @!P0 STL.S16 [R1+0x27c], R112 ;  /* 0x00027c7001008387 */ /* 0x0007e20000100600 */
[----:B------:R-:W-:Y:S11]  /*27190*/  ISETP.LE.U32.AND P0, PT, R165, UR23, PT ;  /* 0x00000017a5007c0c */ /* 0x000ff6000bf03070 */
[----:B------:R-:W-:Y:S02]  /*271a0*/  @!UPT UIADD3 URZ, URZ, URZ, URZ ;  /* 0x0000003f3f3ff290 */ /* 0x000fe4000fffe03f */
[----:B------:R-:W-:Y:S05]  /*271b0*/  @!P0 HADD2 R72, -R3.H0_H0, -RZ.H0_H0 ;  /* 0xa00000ff03488230 */ /* 0x000fea0000000900 */
[----:B------:R-:W-:Y:S01]  /*271c0*/  PRMT R11, R72, 0x7610, R11 ;  /* 0x00007610480b7816 */ /* 0x000fe2000000000b */
[----:B------:R1:W-:Y:S01]  /*271d0*/  @!P0 STL.S16 [R1+0x280], R72 ;  /* 0x0002804801008387 */ /* 0x0003e20000100600 */
[----:B------:R-:W-:Y:S03]  /*271e0*/  ISETP.LE.U32.AND P0, PT, R143, UR23, PT ;  /* 0x000000178f007c0c */ /* 0x000fe6000bf03070 */
[----:B---3--:R3:W3:Y:S10]  /*271f0*/  LDL.S16 R112, [R1+0x290] ;  /* 0x0002900001707983 */ /* 0x0086f40000100600 */
[----:B----4-:R-:W-:Y:S05]  /*27200*/  @!P0 HADD2 R64, -R40.H0_H0, -RZ.H0_H0 ;  /* 0xa00000ff28408230 */ /* 0x010fea0000000900 */
[----:B------:R-:W-:Y:S01]  /*27210*/  PRMT R28, R64, 0x7610, R28 ;  /* 0x00007610401c7816 */ /* 0x000fe2000000001c */
[----:B------:R4:W-:Y:S01]  /*27220*/  @!P0 STL.S16 [R1+0x284], R64 ;  /* 0x0002844001008387 */ /* 0x0009e20000100600 */
[----:B------:R-:W-:Y:S03]  /*27230*/  ISETP.LE.U32.AND P0, PT, R132, UR23, PT ;  /* 0x0000001784007c0c */ /* 0x000fe6000bf03070 */
[----:B-1----:R1:W3:Y:S10]  /*27240*/  LDL.S16 R72, [R1+0x2a0] ;  /* 0x0002a00001487983 */ /* 0x0022f40000100600 */
[----:B------:R-:W-:Y:S05]  /*27250*/  @!P0 HADD2 R27, -R39.H0_H0, -RZ.H0_H0 ;  /* 0xa00000ff271b8230 */ /* 0x000fea0000000900 */
[----:B------:R-:W-:Y:S01]  /*27260*/  PRMT R25, R27, 0x7610, R25 ;  /* 0x000076101b197816 */ /* 0x000fe20000000019 */
[----:B------:R1:W-:Y:S01]  /*27270*/  @!P0 STL.S16 [R1+0x288], R27 ;  /* 0x0002881b01008387 */ /* 0x0003e20000100600 */
[----:B------:R-:W-:Y:S02]  /*27280*/  ISETP.LE.U32.AND P0, PT, R148, UR23, PT ;  /* 0x0000001794007c0c */ /* 0x000fe4000bf03070 */
[--C-:B----4-:R-:W-:Y:S02]  /*27290*/  LOP3.LUT R64, R117, UR31, R204.reuse, 0x96, !PT ;  /* 0x0000001f75407c12 */ /* 0x110fe4000f8e96cc */
[----:B------:R-:W-:Y:S02]  /*272a0*/  PRMT R204, R26, 0x7610, R204 ;  /* 0x000076101acc7816 */ /* 0x000fe400000000cc */
[C---:B------:R-:W-:Y:S02]  /*272b0*/  LOP3.LUT R139, R64.reuse, 0xff, RZ, 0xc0, !PT ;  /* 0x000000ff408b7812 */ /* 0x040fe400078ec0ff */
[----:B------:R-:W-:Y:S02]  /*272c0*/  LOP3.LUT R60, R64, 0xffff, RZ, 0xc0, !PT ;  /* 0x0000ffff403c7812 */ /* 0x000fe400078ec0ff */
[--C-:B------:R-:W-:Y:S02]  /*272d0*/  SHF.R.U32.HI R147, RZ, 0x10, R64.reuse ;  /* 0x00000010ff937819 */ /* 0x100fe40000011640 */
[--C-:B------:R-:W-:Y:S02]  /*272e0*/  SHF.R.U32.HI R137, RZ, 0x18, R64.reuse ;  /* 0x00000018ff897819 */ /* 0x100fe40000011640 */
[----:B------:R-:W-:Y:S02]  /*272f0*/  LOP3.LUT R147, R147, 0xff, RZ, 0xc0, !PT ;  /* 0x000000ff93937812 */ /* 0x000fe400078ec0ff */
[----:B------:R-:W-:Y:S01]  /*27300*/  PRMT R64, R154, 0x7610, R64 ;  /* 0x000076109a407816 */ /* 0x000fe20000000040 */
[----:B-1----:R1:W4:Y:S01]  /*27310*/  LDL.S16 R27, [R1+0x29c] ;  /* 0x00029c00011b7983 */ /* 0x0023220000100600 */
[----:B------:R-:W-:Y:S05]  /*27320*/  @!P0 HADD2 R90, -R41.H0_H0, -RZ.H0_H0 ;  /* 0xa00000ff295a8230 */ /* 0x000fea0000000900 */
[----:B------:R-:W-:Y:S01]  /*27330*/  PRMT R24, R90, 0x7610, R24 ;  /* 0x000076105a187816 */ /* 0x000fe20000000018 */
[----:B------:R1:W-:Y:S01]  /*27340*/  @!P0 STL.S16 [R1+0x28c], R90 ;  /* 0x00028c5a01008387 */ /* 0x0003e20000100600 */
[----:B------:R-:W-:Y:S03]  /*27350*/  ISETP.LE.U32.AND P0, PT, R140, UR23, PT ;  /* 0x000000178c007c0c */ /* 0x000fe6000bf03070 */
[----:B------:R3:W4:Y:S10]  /*27360*/  LDL.S16 R124, [R1+0x298] ;  /* 0x00029800017c7983 */ /* 0x0007340000100600 */
[----:B--2---:R-:W-:Y:S05]  /*27370*/  @!P0 HADD2 R89, -R58.H0_H0, -RZ.H0_H0 ;  /* 0xa00000ff3a598230 */ /* 0x004fea0000000900 */
[----:B------:R-:W-:Y:S01]  /*27380*/  PRMT R13, R89, 0x7610, R13 ;  /* 0x00007610590d7816 */ /* 0x000fe2000000000d */
[----:B------:R2:W-:Y:S01]  /*27390*/  @!P0 STL.S16 [R1+0x294], R89 ;  /* 0x0002945901008387 */ /* 0x0005e20000100600 */
[----:B------:R-:W-:Y:S02]  /*273a0*/  ISETP.LE.U32.AND P0, PT, R139, UR23, PT ;  /* 0x000000178b007c0c */ /* 0x000fe4000bf03070 */
[--C-:B-1----:R-:W-:Y:S02]  /*273b0*/  SHF.R.U32.HI R90, RZ, 0x8, R60.reuse ;  /* 0x00000008ff5a7819 */ /* 0x102fe4000001163c */
[----:B------:R-:W-:Y:S02]  /*273c0*/  PRMT R60, R161, 0x7610, R60 ;  /* 0x00007610a13c7816 */ /* 0x000fe4000000003c */
[----:B------:R-:W-:Y:S07]  /*273d0*/  LOP3.LUT R90, R90, 0xffff, RZ, 0xc0, !PT ;  /* 0x0000ffff5a5a7812 */ /* 0x000fee00078ec0ff */
[----:B---3--:R-:W-:Y:S01]  /*273e0*/  @!P0 HADD2 R112, -R59.H0_H0, -RZ.H0_H0 ;  /* 0xa00000ff3b708230 */ /* 0x008fe20000000900 */
[----:B--2---:R2:W3:Y:S04]  /*273f0*/  LDL.S16 R89, [R1+0x2ac] ;  /* 0x0002ac0001597983 */ /* 0x0044e80000100600 */
[----:B------:R-:W-:Y:S01]  /*27400*/  PRMT R12, R112, 0x7610, R12 ;  /* 0x00007610700c7816 */ /* 0x000fe2000000000c */
[----:B------:R1:W-:Y:S01]  /*27410*/  @!P0 STL.S16 [R1+0x290], R112 ;  /* 0x0002907001008387 */ /* 0x0003e20000100600 */
[----:B------:R-:W-:Y:S11]  /*27420*/  ISETP.LE.U32.AND P0, PT, R90, UR23, PT ;  /* 0x000000175a007c0c */ /* 0x000ff6000bf03070 */
[----:B------:R-:W-:Y:S02]  /*27430*/  @!UPT UIADD3 URZ, URZ, URZ, URZ ;  /* 0x0000003f3f3ff290 */ /* 0x000fe4000fffe03f */
[----:B------:R-:W-:Y:S05]  /*27440*/  @!P0 HADD2 R72, -R63.H0_H0, -RZ.H0_H0 ;  /* 0xa00000ff3f488230 */ /* 0x000fea0000000900 */
[----:B------:R-:W-:Y:S01]  /*27450*/  PRMT R9, R72, 0x7610, R9 ;  /* 0x0000761048097816 */ /* 0x000fe20000000009 */
[----:B-1----:R2:W2:Y:S04]  /*27460*/  LDL.S16 R112, [R1+0x2a8] ;  /* 0x0002a80001707983 */ /* 0x0024a80000100600 */
[----:B------:R1:W-:Y:S01]  /*27470*/  @!P0 STL.S16 [R1+0x2a0], R72 ;  /* 0x0002a04801008387 */ /* 0x0003e20000100600 */
[----:B------:R-:W-:Y:S11]  /*27480*/  ISETP.LE.U32.AND P0, PT, R147, UR23, PT ;  /* 0x0000001793007c0c */ /* 0x000ff6000bf03070 */
[----:B------:R-:W-:Y:S02]  /*27490*/  @!UPT UIADD3 URZ, URZ, URZ, URZ ;  /* 0x0000003f3f3ff290 */ /* 0x000fe4000fffe03f */
[----:B----4-:R-:W-:Y:S01]  /*274a0*/  @!P0 HADD2 R27, -R60.H0_H0, -RZ.H0_H0 ;  /* 0xa00000ff3c1b8230 */ /* 0x010fe20000000900 */
[----:B-1----:R1:W4:Y:S04]  /*274b0*/  LDL.S16 R72, [R1+0x2a4] ;  /* 0x0002a40001487983 */ /* 0x0023280000100600 */
[----:B------:R-:W-:Y:S01]  /*274c0*/  PRMT R8, R27, 0x7610, R8 ;  /* 0x000076101b087816 */ /* 0x000fe20000000008 */
[----:B------:R1:W-:Y:S01]  /*274d0*/  @!P0 STL.S16 [R1+0x29c], R27 ;  /* 0x00029c1b01008387 */ /* 0x0003e20000100600 */
[----:B------:R-:W-:Y:S03]  /*274e0*/  ISETP.LE.U32.AND P0, PT, R137, UR23, PT ;  /* 0x0000001789007c0c */ /* 0x000fe6000bf03070 */
[----:B-1----:R1:W4:Y:S10]  /*274f0*/  LDL.S16 R27, [R1+0x2b4] ;  /* 0x0002b400011b7983 */ /* 0x0023340000100600 */
[----:B------:R-:W-:Y:S05]  /*27500*/  @!P0 HADD2 R124, -R57.H0_H0, -RZ.H0_H0 ;  /* 0xa00000ff397c8230 */ /* 0x000fea0000000900 */
[----:B------:R-:W-:Y:S01]  /*27510*/  PRMT R77, R124, 0x7610, R77 ;  /* 0x000076107c4d7816 */ /* 0x000fe2000000004d */
[----:B------:R-:W-:Y:S01]  /*27520*/  @!P0 STL.S16 [R1+0x298], R124 ;  /* 0x0002987c01008387 */ /* 0x000fe20000100600 */
[----:B------:R-:W-:Y:S03]  /*27530*/  ISETP.LE.U32.AND P0, PT, R156, UR23, PT ;  /* 0x000000179c007c0c */ /* 0x000fe6000bf03070 */
[----:B------:R1:W4:Y:S10]  /*27540*/  LDL.S16 R154, [R1+0x2b0] ;  /* 0x0002b000019a7983 */ /* 0x0003340000100600 */
[----:B---3--:R-:W-:Y:S05]  /*27550*/  @!P0 HADD2 R89, -R62.H0_H0, -RZ.H0_H0 ;  /* 0xa00000ff3e598230 */ /* 0x008fea0000000900 */
[----:B------:R-:W-:Y:S01]  /*27560*/  PRMT R136, R89, 0x7610, R136 ;  /* 0x0000761059887816 */ /* 0x000fe20000000088 */
[----:B------:R3:W-:Y:S01]  /*27570*/  @!P0 STL.S16 [R1+0x2ac], R89 ;  /* 0x0002ac5901008387 */ /* 0x0007e20000100600 */
[----:B------:R-:W-:Y:S11]  /*27580*/  ISETP.LE.U32.AND P0, PT, R146, UR23, PT ;  /* 0x0000001792007c0c */ /* 0x000ff6000bf03070 */
[----:B------:R-:W-:Y:S02]  /*27590*/  @!UPT UIADD3 URZ, URZ, URZ, URZ ;  /* 0x0000003f3f3ff290 */ /* 0x000fe4000fffe03f */
[----:B--2---:R-:W-:Y:S01]  /*275a0*/  @!P0 HADD2 R112, -R61.H0_H0, -RZ.H0_H0 ;  /* 0xa00000ff3d708230 */ /* 0x004fe20000000900 */
[----:B---3--:R1:W2:Y:S04]  /*275b0*/  LDL.S16 R89, [R1+0x2bc] ;  /* 0x0002bc0001597983 */ /* 0x0082a80000100600 */
[----:B------:R-:W-:Y:S01]  /*275c0*/  PRMT R179, R112, 0x7610, R179 ;  /* 0x0000761070b37816 */ /* 0x000fe200000000b3 */
[----:B------:R-:W-:Y:S01]  /*275d0*/  @!P0 STL.S16 [R1+0x2a8], R112 ;  /* 0x0002a87001008387 */ /* 0x000fe20000100600 */
[----:B------:R-:W-:Y:S03]  /*275e0*/  ISETP.LE.U32.AND P0, PT, R151, UR23, PT ;  /* 0x0000001797007c0c */ /* 0x000fe6000bf03070 */
[----:B------:R1:W3:Y:S10]  /*275f0*/  LDL.S16 R144, [R1+0x2c8] ;  /* 0x0002c80001907983 */ /* 0x0002f40000100600 */
[----:B----4-:R-:W-:Y:S05]  /*27600*/  @!P0 HADD2 R72, -R64.H0_H0, -RZ.H0_H0 ;  /* 0xa00000ff40488230 */ /* 0x010fea0000000900 */
[----:B------:R-:W-:Y:S01]  /*27610*/  PRMT R219, R72, 0x7610, R219 ;  /* 0x0000761048db7816 */ /* 0x000fe200000000db */
[----:B------:R4:W-:Y:S01]  /*27620*/  @!P0 STL.S16 [R1+0x2a4], R72 ;  /* 0x0002a44801008387 */ /* 0x0009e20000100600 */
[----:B------:R-:W-:Y:S03]  /*27630*/  ISETP.LE.U32.AND P0, PT, R157, UR23, PT ;  /* 0x000000179d007c0c */ /* 0x000fe6000bf03070 */
[----:B------:R1:W3:Y:S10]  /*27640*/  LDL.S16 R124, [R1+0x2c4] ;  /* 0x0002c400017c7983 */ /* 0x0002f40000100600 */
[----:B------:R-:W-:Y:S01]  /*27650*/  @!P0 HADD2 R27, -R65.H0_H0, -RZ.H0_H0 ;  /* 0xa00000ff411b8230 */ /* 0x000fe20000000900 */
[----:B----4-:R-:W-:Y:S02]  /*27660*/  LOP3.LUT R72, R116, 0xffff, RZ, 0xc0, !PT ;  /* 0x0000ffff74487812 */ /* 0x010fe400078ec0ff */
[----:B------:R-:W-:Y:S02]  /*27670*/  PRMT R117, R233, 0x7610, R117 ;  /* 0x00007610e9757816 */ /* 0x000fe40000000075 */
[----:B------:R-:W-:Y:S01]  /*27680*/  PRMT R222, R27, 0x7610, R222 ;  /* 0x000076101bde7816 */ /* 0x000fe200000000de */
[----:B------:R4:W-:Y:S01]  /*27690*/  @!P0 STL.S16 [R1+0x2b4], R27 ;  /* 0x0002b41b01008387 */ /* 0x0009e20000100600 */
[----:B------:R-:W-:Y:S02]  /*276a0*/  ISETP.LE.U32.AND P0, PT, R150, UR23, PT ;  /* 0x0000001796007c0c */ /* 0x000fe4000bf03070 */
[--C-:B------:R-:W-:Y:S01]  /*276b0*/  SHF.R.U32.HI R56, RZ, 0x8, R72.reuse ;  /* 0x00000008ff387819 */ /* 0x100fe20000011648 */
[----:B------:R1:W3:Y:S01]  /*276c0*/  LDL.S16 R112, [R1+0x2d0] ;  /* 0x0002d00001707983 */ /* 0x0002e20000100600 */
[----:B------:R-:W-:Y:S02]  /*276d0*/  PRMT R72, R149, 0x7610, R72 ;  /* 0x0000761095487816 */ /* 0x000fe40000000048 */
[----:B------:R-:W-:Y:S01]  /*276e0*/  LOP3.LUT R56, R56, 0xffff, RZ, 0xc0, !PT ;  /* 0x0000ffff38387812 */ /* 0x000fe200078ec0ff */
[----:B----4-:R1:W4:Y:S06]  /*276f0*/  LDL.S16 R27, [R1+0x2e0] ;  /* 0x0002e000011b7983 */ /* 0x01032c0000100600 */
[----:B------:R-:W-:Y:S05]  /*27700*/  @!P0 HADD2 R154, -R66.H0_H0, -RZ.H0_H0 ;  /* 0xa00000ff429a8230 */ /* 0x000fea0000000900 */
[----:B------:R-:W-:Y:S01]  /*27710*/  PRMT R178, R154, 0x7610, R178 ;  /* 0x000076109ab27816 */ /* 0x000fe200000000b2 */
[----:B------:R1:W-:Y:S01]  /*27720*/  @!P0 STL.S16 [R1+0x2b0], R154 ;  /* 0x0002b09a01008387 */ /* 0x0003e20000100600 */
[----:B------:R-:W-:Y:S02]  /*27730*/  ISETP.LE.U32.AND P0, PT, R56, UR23, PT ;  /* 0x0000001738007c0c */ /* 0x000fe4000bf03070 */
[----:B-1----:R-:W-:Y:S11]  /*27740*/  LOP3.LUT R154, R80, 0xff, RZ, 0xc0, !PT ;  /* 0x000000ff509a7812 */ /* 0x002ff600078ec0ff */
[----:B--2---:R-:W-:Y:S05]  /*27750*/  @!P0 HADD2 R89, -R67.H0_H0, -RZ.H0_H0 ;  /* 0xa00000ff43598230 */ /* 0x004fea0000000900 */
[----:B------:R-:W-:Y:S01]  /*27760*/  PRMT R133, R89, 0x7610, R133 ;  /* 0x0000761059857816 */ /* 0x000fe20000000085 */
[----:B------:R1:W-:Y:S01]  /*27770*/  @!P0 STL.S16 [R1+0x2bc], R89 ;  /* 0x0002bc5901008387 */ /* 0x0003e20000100600 */
[----:B------:R-:W-:Y:S03]  /*27780*/  ISETP.LE.U32.AND P0, PT, R153, UR23, PT ;  /* 0x0000001799007c0c */ /* 0x000fe6000bf03070 */
[----:B------:R2:W2:Y:S04]  /*27790*/  LDL.S16 R161, [R1+0x2e8] ;  /* 0x0002e80001a17983 */ /* 0x0004a80000100600 */
[----:B------:R2:W2:Y:S06]  /*277a0*/  LDL.S16 R149, [R1+0x2e4] ;  /* 0x0002e40001957983 */ /* 0x0004ac0000100600 */
[----:B---3--:R-:W-:Y:S05]  /*277b0*/  @!P0 HADD2 R144, -R68.H0_H0, -RZ.H0_H0 ;  /* 0xa00000ff44908230 */ /* 0x008fea0000000900 */
[----:B------:R-:W-:Y:S01]  /*277c0*/  PRMT R134, R144, 0x7610, R134 ;  /* 0x0000761090867816 */ /* 0x000fe20000000086 */
[----:B------:R3:W-:Y:S01]  /*277d0*/  @!P0 STL.S16 [R1+0x2c8], R144 ;  /* 0x0002c89001008387 */ /* 0x0007e20000100600 */
[----:B------:R-:W-:Y:S02]  /*277e0*/  ISETP.LE.U32.AND P0, PT, R154, UR23, PT ;  /* 0x000000179a007c0c */ /* 0x000fe4000bf03070 */
[--C-:B-1----:R-:W-:Y:S02]  /*277f0*/  SHF.R.U32.HI R89, RZ, 0x18, R116.reuse ;  /* 0x00000018ff597819 */ /* 0x102fe40000011674 */
[----:B------:R-:W-:Y:S02]  /*27800*/  PRMT R116, R232, 0x7610, R116 ;  /* 0x00007610e8747816 */ /* 0x000fe40000000074 */
[----:B------:R-:W-:Y:S02]  /*27810*/  ISETP.LE.U32.AND P6, PT, R89, UR23, PT ;  /* 0x0000001759007c0c */ /* 0x000fe4000bfc3070 */
[----:B------:R-:W-:Y:S11]  /*27820*/  SHF.R.U32.HI R89, RZ, 0x18, R80 ;  /* 0x00000018ff597819 */ /* 0x000ff60000011650 */
[----:B------:R-:W-:Y:S05]  /*27830*/  @!P6 HADD2 R124, -R69.H0_H0, -RZ.H0_H0 ;  /* 0xa00000ff457ce230 */ /* 0x000fea0000000900 */
[----:B------:R-:W-:Y:S01]  /*27840*/  PRMT R176, R124, 0x7610, R176 ;  /* 0x000076107cb07816 */ /* 0x000fe200000000b0 */
[----:B------:R1:W-:Y:S04]  /*27850*/  @!P6 STL.S16 [R1+0x2c4], R124 ;  /* 0x0002c47c0100e387 */ /* 0x0003e80000100600 */
[----:B---3--:R3:W3:Y:S01]  /*27860*/  LDL.S16 R144, [R1+0x2d8] ;  /* 0x0002d80001907983 */ /* 0x0086e20000100600 */
[----:B------:R-:W-:Y:S05]  /*27870*/  @!P0 HADD2 R112, -R70.H0_H0, -RZ.H0_H0 ;  /* 0xa00000ff46708230 */ /* 0x000fea0000000900 */
[----:B------:R-:W-:Y:S01]  /*27880*/  PRMT R220, R112, 0x7610, R220 ;  /* 0x0000761070dc7816 */ /* 0x000fe200000000dc */
[----:B------:R4:W-:Y:S01]  /*27890*/  @!P0 STL.S16 [R1+0x2d0], R112 ;  /* 0x0002d07001008387 */ /* 0x0009e20000100600 */
[----:B------:R-:W-:Y:S01]  /*278a0*/  ISETP.LE.U32.AND P0, PT, R152, UR23, PT ;  /* 0x0000001798007c0c */ /* 0x000fe2000bf03070 */
[----:B-1----:R-:W-:Y:S05]  /*278b0*/  IMAD.WIDE.U32 R124, R125, -0x326172a9, RZ ;  /* 0xcd9e8d577d7c7825 */ /* 0x002fea00078e00ff */
[----:B------:R-:W-:Y:S02]  /*278c0*/  LOP3.LUT R53, R125, UR36, R138, 0x96, !PT ;  /* 0x000000247d357c12 */ /* 0x000fe4000f8e968a */
[C---:B------:R-:W-:Y:S02]  /*278d0*/  LOP3.LUT R51, R124.reuse, 0xff, RZ, 0xc0, !PT ;  /* 0x000000ff7c337812 */ /* 0x040fe400078ec0ff */
[----:B------:R-:W-:Y:S03]  /*278e0*/  LOP3.LUT R80, R53, 0xffff, RZ, 0xc0, !PT ;  /* 0x0000ffff35507812 */ /* 0x000fe600078ec0ff */
[----:B----4-:R-:W-:Y:S01]  /*278f0*/  @!P0 HADD2 R27, -R71.H0_H0, -RZ.H0_H0 ;  /* 0xa00000ff471b8230 */ /* 0x010fe20000000900 */
[----:B------:R-:W-:Y:S02]  /*27900*/  LOP3.LUT R54, R124, 0xffff, RZ, 0xc0, !PT ;  /* 0x0000ffff7c367812 */ /* 0x000fe400078ec0ff */
[--C-:B------:R-:W-:Y:S02]  /*27910*/  SHF.R.U32.HI R52, RZ, 0x8, R80.reuse ;  /* 0x00000008ff347819 */ /* 0x100fe40000011650 */
[----:B------:R-:W-:Y:S02]  /*27920*/  PRMT R221, R27, 0x7610, R221 ;  /* 0x000076101bdd7816 */ /* 0x000fe400000000dd */
[----:B------:R-:W-:Y:S02]  /*27930*/  LOP3.LUT R52, R52, 0xffff, RZ, 0xc0, !PT ;  /* 0x0000ffff34347812 */ /* 0x000fe400078ec0ff */
[----:B------:R-:W-:Y:S01]  /*27940*/  PRMT R80, R81, 0x7632, R80 ;  /* 0x0000763251507816 */ /* 0x000fe20000000050 */
[----:B------:R1:W4:Y:S01]  /*27950*/  LDL.S16 R112, [R1+0x2d4] ;  /* 0x0002d40001707983 */ /* 0x0003220000100600 */
[----:B------:R-:W-:Y:S02]  /*27960*/  ISETP.LE.U32.AND P4, PT, R52, UR23, PT ;  /* 0x0000001734007c0c */ /* 0x000fe4000bf83070 */
[----:B------:R-:W-:Y:S01]  /*27970*/  LOP3.LUT R208, R124, 0xff, RZ, 0xc0, !PT ;  /* 0x000000ff7cd07812 */ /* 0x000fe200078ec0ff */
[----:B------:R1:W-:Y:S01]  /*27980*/  @!P0 STL.S16 [R1+0x2e0], R27 ;  /* 0x0002e01b01008387 */ /* 0x0003e20000100600 */
[----:B------:R-:W-:Y:S02]  /*27990*/  ISETP.LE.U32.AND P0, PT, R155, UR23, PT ;  /* 0x000000179b007c0c */ /* 0x000fe4000bf03070 */
[--C-:B------:R-:W-:Y:S02]  /*279a0*/  SHF.R.U32.HI R232, RZ, 0x10, R124.reuse ;  /* 0x00000010ffe87819 */ /* 0x100fe4000001167c */
[----:B------:R-:W-:Y:S01]  /*279b0*/  SHF.R.U32.HI R233, RZ, 0x18, R124 ;  /* 0x00000018ffe97819 */ /* 0x000fe2000001167c */
[----:B-1----:R1:W4:Y:S08]  /*279c0*/  LDL.S16 R27, [R1+0x2cc] ;  /* 0x0002cc00011b7983 */ /* 0x0023300000100600 */
[----:B--2---:R-:W-:Y:S05]  /*279d0*/  @!P0 HADD2 R161, -R72.H0_H0, -RZ.H0_H0 ;  /* 0xa00000ff48a18230 */ /* 0x004fea0000000900 */
[----:B------:R-:W-:Y:S01]  /*279e0*/  PRMT R177, R161, 0x7610, R177 ;  /* 0x00007610a1b17816 */ /* 0x000fe200000000b1 */
[----:B------:R-:W-:Y:S01]  /*279f0*/  @!P0 STL.S16 [R1+0x2e8], R161 ;  /* 0x0002e8a101008387 */ /* 0x000fe20000100600 */
[----:B------:R-:W-:Y:S02]  /*27a00*/  ISETP.LE.U32.AND P0, PT, R89, UR23, PT ;  /* 0x0000001759007c0c */ /* 0x000fe4000bf03070 */
[----:B------:R-:W-:Y:S04]  /*27a10*/  LOP3.LUT R89, R53, 0xff, RZ, 0xc0, !PT ;  /* 0x000000ff35597812 */ /* 0x000fe800078ec0ff */
[----:B------:R-:W-:Y:S02]  /*27a20*/  ISETP.LE.U32.AND P5, PT, R89, UR23, PT ;  /* 0x0000001759007c0c */ /* 0x000fe4000bfa3070 */
[--C-:B------:R-:W-:Y:S02]  /*27a30*/  SHF.R.U32.HI R89, RZ, 0x10, R53.reuse ;  /* 0x00000010ff597819 */ /* 0x100fe40000011635 */
[----:B------:R-:W-:Y:S02]  /*27a40*/  SHF.R.U32.HI R53, RZ, 0x18, R53 ;  /* 0x00000018ff357819 */ /* 0x000fe40000011635 */
[----:B------:R-:W-:Y:S01]  /*27a50*/  LOP3.LUT R89, R89, 0xff, RZ, 0xc0, !PT ;  /* 0x000000ff59597812 */ /* 0x000fe200078ec0ff */
[----:B------:R-:W-:Y:S01]  /*27a60*/  @!P0 HADD2 R149, -R78.H0_H0, -RZ.H0_H0 ;  /* 0xa00000ff4e958230 */ /* 0x000fe20000000900 */
[----:B------:R-:W-:Y:S02]  /*27a70*/  ISETP.LE.U32.AND P2, PT, R53, UR23, PT ;  /* 0x0000001735007c0c */ /* 0x000fe4000bf43070 */
[----:B------:R-:W-:Y:S02]  /*27a80*/  ISETP.LE.U32.AND P3, PT, R89, UR23, PT ;  /* 0x0000001759007c0c */ /* 0x000fe4000bf63070 */
[----:B------:R-:W-:Y:S01]  /*27a90*/  LOP3.LUT R89, R83, 0xff, RZ, 0xc0, !PT ;  /* 0x000000ff53597812 */ /* 0x000fe200078ec0ff */
[----:B------:R2:W-:Y:S01]  /*27aa0*/  @!P0 STL.S16 [R1+0x2e4], R149 ;  /* 0x0002e49501008387 */ /* 0x0005e20000100600 */
[----:B------:R-:W-:Y:S02]  /*27ab0*/  PRMT R85, R149, 0x7610, R85 ;  /* 0x0000761095557816 */ /* 0x000fe40000000055 */
[----:B------:R-:W-:Y:S02]  /*27ac0*/  PRMT R170, R89, 0x5410, R55 ;  /* 0x0000541059aa7816 */ /* 0x000fe40000000037 */
[--C-:B------:R-:W-:Y:S02]  /*27ad0*/  SHF.R.U32.HI R55, RZ, 0x10, R83.reuse ;  /* 0x00000010ff377819 */ /* 0x100fe40000011653 */
[----:B------:R-:W-:Y:S02]  /*27ae0*/  SHF.R.U32.HI R83, RZ, 0x18, R83 ;  /* 0x00000018ff537819 */ /* 0x000fe40000011653 */
[----:B------:R-:W-:Y:S02]  /*27af0*/  LOP3.LUT R55, R55, 0xff, RZ, 0xc0, !PT ;  /* 0x000000ff37377812 */ /* 0x000fe400078ec0ff */
[----:B------:R-:W-:Y:S02]  /*27b00*/  LOP3.LUT R89, R130, 0xff, RZ, 0xc0, !PT ;  /* 0x000000ff82597812 */ /* 0x000fe400078ec0ff */
[----:B------:R-:W-:Y:S02]  /*27b10*/  PRMT R169, R55, 0x5410, R83 ;  /* 0x0000541037a97816 */ /* 0x000fe40000000053 */
[C---:B------:R-:W-:Y:S02]  /*27b20*/  LOP3.LUT R55, R202.reuse, 0xffff, RZ, 0xc0, !PT ;  /* 0x0000ffffca377812 */ /* 0x040fe400078ec0ff */
[----:B------:R-:W-:Y:S02]  /*27b30*/  LOP3.LUT R83, R202, 0xff, RZ, 0xc0, !PT ;  /* 0x000000ffca537812 */ /* 0x000fe400078ec0ff */
[----:B------:R-:W-:Y:S02]  /*27b40*/  SHF.R.U32.HI R55, RZ, 0x8, R55 ;  /* 0x00000008ff377819 */ /* 0x000fe40000011637 */
[----:B------:R-:W-:Y:S01]  /*27b50*/  PRMT R53, R30, 0x7610, R53 ;  /* 0x000076101e357816 */ /* 0x000fe20000000035 */
[----:B---3--:R-:W-:Y:S01]  /*27b60*/  @!P5 HADD2 R144, -R81.H0_H0, -RZ.H0_H0 ;  /* 0xa00000ff5190d230 */ /* 0x008fe20000000900 */
[----:B------:R-:W-:Y:S02]  /*27b70*/  PRMT R172, R83, 0x5410, R55 ;  /* 0x0000541053ac7816 */ /* 0x000fe40000000037 */
[--C-:B------:R-:W-:Y:S02]  /*27b80*/  SHF.R.U32.HI R55, RZ, 0x10, R202.reuse ;  /* 0x00000010ff377819 */ /* 0x100fe400000116ca */
[----:B------:R-:W-:Y:S01]  /*27b90*/  SHF.R.U32.HI R83, RZ, 0x18, R202 ;  /* 0x00000018ff537819 */ /* 0x000fe200000116ca */
[----:B------:R-:W-:Y:S01]  /*27ba0*/  @!P5 STL.S16 [R1+0x2d8], R144 ;  /* 0x0002d8900100d387 */ /* 0x000fe20000100600 */
[----:B------:R-:W-:Y:S02]  /*27bb0*/  LOP3.LUT R55, R55, 0xff, RZ, 0xc0, !PT ;  /* 0x000000ff37377812 */ /* 0x000fe400078ec0ff */
[----:B--2---:R-:W-:Y:S02]  /*27bc0*/  LOP3.LUT R149, R131, UR10, R200, 0x96, !PT ;  /* 0x0000000a83957c12 */ /* 0x004fe4000f8e96c8 */
[----:B------:R-:W-:Y:S02]  /*27bd0*/  PRMT R171, R55, 0x5410, R83 ;  /* 0x0000541037ab7816 */ /* 0x000fe40000000053 */
[----:B------:R-:W-:Y:S02]  /*27be0*/  LOP3.LUT R55, R130, 0xffff, RZ, 0xc0, !PT ;  /* 0x0000ffff82377812 */ /* 0x000fe400078ec0ff */
[----:B------:R-:W-:Y:S02]  /*27bf0*/  LOP3.LUT R83, R128, 0xffff, RZ, 0xc0, !PT ;  /* 0x0000ffff80537812 */ /* 0x000fe400078ec0ff */
[----:B------:R-:W-:Y:S02]  /*27c00*/  SHF.R.U32.HI R55, RZ, 0x8, R55 ;  /* 0x00000008ff377819 */ /* 0x000fe40000011637 */
[----:B------:R-:W-:Y:S02]  /*27c10*/  SHF.R.U32.HI R129, RZ, 0x10, R128 ;  /* 0x00000010ff817819 */ /* 0x000fe40000011680 */
[----:B------:R-:W-:Y:S02]  /*27c20*/  PRMT R202, R89, 0x5410, R55 ;  /* 0x0000541059ca7816 */ /* 0x000fe40000000037 */
[--C-:B------:R-:W-:Y:S02]  /*27c30*/  SHF.R.U32.HI R55, RZ, 0x10, R130.reuse ;  /* 0x00000010ff377819 */ /* 0x100fe40000011682 */
[----:B------:R-:W-:Y:S02]  /*27c40*/  SHF.R.U32.HI R130, RZ, 0x18, R130 ;  /* 0x00000018ff827819 */ /* 0x000fe40000011682 */
[----:B------:R-:W-:Y:S02]  /*27c50*/  LOP3.LUT R55, R55, 0xff, RZ, 0xc0, !PT ;  /* 0x000000ff37377812 */ /* 0x000fe400078ec0ff */
[C---:B------:R-:W-:Y:S02]  /*27c60*/  LOP3.LUT R89, R126.reuse, 0xff, RZ, 0xc0, !PT ;  /* 0x000000ff7e597812 */ /* 0x040fe400078ec0ff */
[----:B------:R-:W-:Y:S02]  /*27c70*/  PRMT R203, R55, 0x5410, R130 ;  /* 0x0000541037cb7816 */ /* 0x000fe40000000082 */
[----:B------:R-:W-:Y:S02]  /*27c80*/  LOP3.LUT R55, R126, 0xffff, RZ, 0xc0, !PT ;  /* 0x0000ffff7e377812 */ /* 0x000fe400078ec0ff */
[----:B------:R-:W-:Y:S02]  /*27c90*/  SHF.R.U32.HI R128, RZ, 0x18, R128 ;  /* 0x00000018ff807819 */ /* 0x000fe40000011680 */
[----:B------:R-:W-:Y:S02]  /*27ca0*/  SHF.R.U32.HI R55, RZ, 0x8, R55 ;  /* 0x00000008ff377819 */ /* 0x000fe40000011637 */
[----:B------:R-:W-:Y:S02]  /*27cb0*/  SHF.R.U32.HI R83, RZ, 0x8, R83 ;  /* 0x00000008ff537819 */ /* 0x000fe40000011653 */
[----:B------:R-:W-:Y:S01]  /*27cc0*/  PRMT R236, R89, 0x5410, R55 ;  /* 0x0000541059ec7816 */ /* 0x000fe20000000037 */
[----:B----4-:R-:W-:Y:S01]  /*27cd0*/  @!P4 HADD2 R112, -R80.H0_H0, -RZ.H0_H0 ;  /* 0xa00000ff5070c230 */ /* 0x010fe20000000900 */
[----:B------:R-:W-:Y:S02]  /*27ce0*/  LOP3.LUT R55, R129, 0xff, RZ, 0xc0, !PT ;  /* 0x000000ff81377812 */ /* 0x000fe400078ec0ff */
[----:B------:R-:W-:Y:S02]  /*27cf0*/  LOP3.LUT R89, R190, 0xff, RZ, 0xc0, !PT ;  /* 0x000000ffbe597812 */ /* 0x000fe400078ec0ff */
[----:B------:R-:W-:Y:S01]  /*27d00*/  PRMT R217, R112, 0x7610, R217 ;  /* 0x0000761070d97816 */ /* 0x000fe200000000d9 */
[----:B------:R2:W-:Y:S01]  /*27d10*/  @!P4 STL.S16 [R1+0x2d4], R112 ;  /* 0x0002d4700100c387 */ /* 0x0005e20000100600 */
[----:B------:R-:W-:Y:S02]  /*27d20*/  PRMT R200, R55, 0x5410, R128 ;  /* 0x0000541037c87816 */ /* 0x000fe40000000080 */
[----:B------:R-:W-:Y:S02]  /*27d30*/  LOP3.LUT R55, R84, 0xffff, RZ, 0xc0, !PT ;  /* 0x0000ffff54377812 */ /* 0x000fe400078ec0ff */
[----:B------:R-:W-:Y:S02]  /*27d40*/  PRMT R191, R89, 0x5410, R191 ;  /* 0x0000541059bf7816 */ /* 0x000fe400000000bf */
[----:B------:R-:W-:Y:S02]  /*27d50*/  SHF.R.U32.HI R89, RZ, 0x18, R84 ;  /* 0x00000018ff597819 */ /* 0x000fe40000011654 */
[----:B------:R-:W-:Y:S02]  /*27d60*/  LOP3.LUT R161, R127, UR10, R118, 0x96, !PT ;  /* 0x0000000a7fa17c12 */ /* 0x000fe4000f8e9676 */
[----:B------:R-:W-:Y:S02]  /*27d70*/  PRMT R127, R15, 0x7610, R127 ;  /* 0x000076100f7f7816 */ /* 0x000fe4000000007f */
[--C-:B------:R-:W-:Y:S02]  /*27d80*/  SHF.R.U32.HI R118, RZ, 0x10, R126.reuse ;  /* 0x00000010ff767819 */ /* 0x100fe4000001167e */
[----:B------:R-:W-:Y:S02]  /*27d90*/  @P0 LOP3.LUT R229, R229, 0x2, RZ, 0xfc, !PT ;  /* 0x00000002e5e50812 */ /* 0x000fe400078efcff */
[----:B------:R-:W-:Y:S02]  /*27da0*/  ISETP.LE.U32.AND P0, PT, R50, UR23, PT ;  /* 0x0000001732007c0c */ /* 0x000fe4000bf03070 */
[----:B------:R-:W-:Y:S02]  /*27db0*/  SHF.R.U32.HI R126, RZ, 0x18, R126 ;  /* 0x00000018ff7e7819 */ /* 0x000fe4000001167e */
[----:B------:R-:W-:Y:S01]  /*27dc0*/  LOP3.LUT R118, R118, 0xff, RZ, 0xc0, !PT ;  /* 0x000000ff76767812 */ /* 0x000fe200078ec0ff */
[----:B------:R-:W-:Y:S01]  /*27dd0*/  @!P3 HADD2 R27, -R79.H0_H0, -RZ.H0_H0 ;  /* 0xa00000ff4f1bb230 */ /* 0x000fe20000000900 */
[----:B------:R-:W-:Y:S02]  /*27de0*/  PRMT R128, R204, 0x7610, R128 ;  /* 0x00007610cc807816 */ /* 0x000fe40000000080 */
[----:B--2---:R-:W-:Y:S02]  /*27df0*/  SHF.R.U32.HI R112, RZ, 0x8, R188 ;  /* 0x00000008ff707819 */ /* 0x004fe400000116bc */
[----:B------:R-:W-:Y:S01]  /*27e00*/  PRMT R218, R27, 0x7610, R218 ;  /* 0x000076101bda7816 */ /* 0x000fe200000000da */
[----:B------:R2:W-:Y:S01]  /*27e10*/  @!P3 STL.S16 [R1+0x2cc], R27 ;  /* 0x0002cc1b0100b387 */ /* 0x0005e20000100600 */
[----:B------:R-:W-:Y:S02]  /*27e20*/  PRMT R190, R201, 0x5410, R112 ;  /* 0x00005410c9be7816 */ /* 0x000fe40000000070 */
[----:B------:R-:W-:Y:S01]  /*27e30*/  PRMT R201, R164, 0x5410, R83 ;  /* 0x00005410a4c97816 */ /* 0x000fe20000000053 */
[----:B------:R1:W3:Y:S01]  /*27e40*/  LDL.S16 R26, [R1+0x2c0] ;  /* 0x0002c000011a7983 */ /* 0x0002e20000100600 */
[----:B------:R-:W-:Y:S02]  /*27e50*/  SHF.R.U32.HI R83, RZ, 0x10, R84 ;  /* 0x00000010ff537819 */ /* 0x000fe40000011654 */
[----:B------:R-:W-:Y:S02]  /*27e60*/  LOP3.LUT R112, R84, 0xff, RZ, 0xc0, !PT ;  /* 0x000000ff54707812 */ /* 0x000fe400078ec0ff */
[----:B------:R-:W-:Y:S02]  /*27e70*/  SHF.R.U32.HI R84, RZ, 0x8, R55 ;  /* 0x00000008ff547819 */ /* 0x000fe40000011637 */
[----:B------:R-:W-:Y:S02]  /*27e80*/  LOP3.LUT R55, R83, 0xff, RZ, 0xc0, !PT ;  /* 0x000000ff53377812 */ /* 0x000fe400078ec0ff */
[--C-:B------:R-:W-:Y:S02]  /*27e90*/  PRMT R173, R112, 0x5410, R84.reuse ;  /* 0x0000541070ad7816 */ /* 0x100fe40000000054 */
[----:B------:R-:W-:Y:S02]  /*27ea0*/  PRMT R188, R55, 0x5410, R89 ;  /* 0x0000541037bc7816 */ /* 0x000fe40000000059 */
[----:B------:R-:W-:Y:S02]  /*27eb0*/  PRMT R55, R31, 0x7610, R55 ;  /* 0x000076101f377816 */ /* 0x000fe40000000037 */
[----:B------:R-:W-:Y:S02]  /*27ec0*/  PRMT R84, R79, 0x7632, R84 ;  /* 0x000076324f547816 */ /* 0x000fe40000000054 */
[----:B------:R-:W-:Y:S02]  /*27ed0*/  LOP3.LUT R164, R125, UR10, R138, 0x96, !PT ;  /* 0x0000000a7da47c12 */ /* 0x000fe4000f8e968a */
[----:B------:R-:W-:Y:S02]  /*27ee0*/  PRMT R112, R10, 0x7610, R112 ;  /* 0x000076100a707816 */ /* 0x000fe40000000070 */
[----:B------:R-:W-:Y:S01]  /*27ef0*/  PRMT R234, R118, 0x5410, R126 ;  /* 0x0000541076ea7816 */ /* 0x000fe2000000007e */
[----:B--2---:R1:W2:Y:S01]  /*27f00*/  LDL.S16 R27, [R1+0x2b8] ;  /* 0x0002b800011b7983 */ /* 0x0042a20000100600 */
[----:B------:R-:W-:Y:S02]  /*27f10*/  PRMT R118, R53, 0x7610, R118 ;  /* 0x0000761035767816 */ /* 0x000fe40000000076 */
[----:B------:R-:W-:Y:S01]  /*27f20*/  PRMT R126, R55, 0x7610, R126 ;  /* 0x00007610377e7816 */ /* 0x000fe2000000007e */
[----:B------:R-:W4:Y:S01]  /*27f30*/  LDL.LU R31, [R1+0x400] ;  /* 0x00040000011f7983 */ /* 0x000f220000300800 */
[--C-:B------:R-:W-:Y:S02]  /*27f40*/  SHF.R.U32.HI R55, RZ, 0x18, R124.reuse ;  /* 0x00000018ff377819 */ /* 0x100fe4000001167c */
[--C-:B------:R-:W-:Y:S01]  /*27f50*/  SHF.R.U32.HI R53, RZ, 0x10, R124.reuse ;  /* 0x00000010ff357819 */ /* 0x100fe2000001167c */
[----:B------:R-:W4:Y:S01]  /*27f60*/  LDL.LU R30, [R1+0x3fc] ;  /* 0x0003fc00011e7983 */ /* 0x000f220000300800 */
[----:B------:R-:W-:Y:S02]  /*27f70*/  LOP3.LUT R204, R124, 0xffff, RZ, 0xc0, !PT ;  /* 0x0000ffff7ccc7812 */ /* 0x000fe400078ec0ff */
[----:B------:R-:W-:Y:S02]  /*27f80*/  PRMT R124, R14, 0x7610, R124 ;  /* 0x000076100e7c7816 */ /* 0x000fe4000000007c */
[----:B------:R-:W-:Y:S02]  /*27f90*/  PRMT R89, R88, 0x7632, R89 ;  /* 0x0000763258597816 */ /* 0x000fe40000000059 */
[----:B------:R-:W-:Y:S02]  /*27fa0*/  PRMT R125, R11, 0x7610, R125 ;  /* 0x000076100b7d7816 */ /* 0x000fe4000000007d */
[----:B------:R-:W-:Y:S02]  /*27fb0*/  LOP3.LUT R229, R229, 0xfffffffb, RZ, 0xc0, !PT ;  /* 0xfffffffbe5e57812 */ /* 0x000fe400078ec0ff */
[----:B------:R-:W-:Y:S01]  /*27fc0*/  PRMT R175, R144, 0x7610, R175 ;  /* 0x0000761090af7816 */ /* 0x000fe200000000af */
[----:B------:R-:W-:Y:S01]  /*27fd0*/  IMAD.WIDE.U32 R144, R145, -0x2daee0ad, RZ ;  /* 0xd2511f5391907825 */ /* 0x000fe200078e00ff */
[----:B------:R-:W-:Y:S02]  /*27fe0*/  @P5 LOP3.LUT R229, R229, 0x4, RZ, 0xfc, !PT ;  /* 0x00000004e5e55812 */ /* 0x000fe400078efcff */
[----:B------:R-:W-:Y:S02]  /*27ff0*/  ISETP.LE.U32.AND P5, PT, R193, UR23, PT ;  /* 0x00000017c1007c0c */ /* 0x000fe4000bfa3070 */
[C-C-:B------:R-:W-:Y:S02]  /*28000*/  LOP3.LUT R52, R145.reuse, UR31, R158.reuse, 0x96, !PT ;  /* 0x0000001f91347c12 */ /* 0x140fe4000f8e969e */
[----:B------:R-:W-:Y:S02]  /*28010*/  LOP3.LUT R198, R145, UR11, R158, 0x96, !PT ;  /* 0x0000000b91c67c12 */ /* 0x000fe4000f8e969e */
[--C-:B------:R-:W-:Y:S02]  /*28020*/  LOP3.LUT R158, R123, UR11, R244.reuse, 0x96, !PT ;  /* 0x0000000b7b9e7c12 */ /* 0x100fe4000f8e96f4 */
[----:B------:R-:W-:Y:S02]  /*28030*/  PRMT R123, R29, 0x7610, R123 ;  /* 0x000076101d7b7816 */ /* 0x000fe4000000007b */
[----:B------:R-:W-:Y:S02]  /*28040*/  PRMT R244, R125, 0x7610, R244 ;  /* 0x000076107df47816 */ /* 0x000fe400000000f4 */
[----:B------:R-:W-:Y:S02]  /*28050*/  PRMT R131, R124, 0x7610, R131 ;  /* 0x000076107c837816 */ /* 0x000fe40000000083 */
[----:B------:R-:W-:Y:S02]  /*28060*/  PRMT R124, R40, 0x5410, R39 ;  /* 0x00005410287c7816 */ /* 0x000fe40000000027 */
[----:B------:R-:W-:Y:S02]  /*28070*/  PRMT R125, R66, 0x5410, R67 ;  /* 0x00005410427d7816 */ /* 0x000fe40000000043 */
[----:B------:R-:W-:Y:S01]  /*28080*/  PRMT R83, R207, 0x7632, R83 ;  /* 0x00007632cf537816 */ /* 0x000fe20000000053 */
[----:B---3--:R-:W-:Y:S05]  /*28090*/  @!P1 HADD2 R26, -R88.H0_H0, -RZ.H0_H0 ;  /* 0xa00000ff581a9230 */ /* 0x008fea0000000900 */
[----:B------:R-:W-:Y:S01]  /*280a0*/  PRMT R130, R26, 0x7610, R130 ;  /* 0x000076101a827816 */ /* 0x000fe20000000082 */
[----:B--2---:R-:W-:Y:S05]  /*280b0*/  @!P2 HADD2 R27, -R84.H0_H0, -RZ.H0_H0 ;  /* 0xa00000ff541ba230 */ /* 0x004fea0000000900 */
[----:B------:R-:W-:Y:S01]  /*280c0*/  PRMT R138, R27, 0x7610, R138 ;  /* 0x000076101b8a7816 */ /* 0x000fe2000000008a */
[----:B------:R2:W-:Y:S04]  /*280d0*/  @!P2 STL.S16 [R1+0x2b8], R27 ;  /* 0x0002b81b0100a387 */ /* 0x0005e80000100600 */
[----:B--2---:R-:W2:Y:S04]  /*280e0*/  LDL.LU R27, [R1+0x3f8] ;  /* 0x0003f800011b7983 */ /* 0x004ea80000300800 */
[----:B------:R3:W-:Y:S04]  /*280f0*/  @!P1 STL.S16 [R1+0x2c0], R26 ;  /* 0x0002c01a01009387 */ /* 0x0007e80000100600 */
[----:B---3--:R-:W2:Y:S04]  /*28100*/  LDL.LU R26, [R1+0x3f4] ;  /* 0x0003f400011a7983 */ /* 0x008ea80000300800 */
[----:B------:R-:W3:Y:S04]  /*28110*/  LDL.LU R15, [R1+0x3f0] ;  /* 0x0003f000010f7983 */ /* 0x000ee80000300800 */
[----:B------:R1:W4:Y:S04]  /*28120*/  LDL.S16 R10, [R1+0x2dc] ;  /* 0x0002dc00010a7983 */ /* 0x0003280000100600 */
[----:B------:R-:W3:Y:S04]  /*28130*/  LDL.LU R14, [R1+0x3ec] ;  /* 0x0003ec00010e7983 */ /* 0x000ee80000300800 */
[----:B------:R-:W2:Y:S01]  /*28140*/  LDL.LU R11, [R1+0x3e8] ;  /* 0x0003e800010b7983 */ /* 0x000ea20000300800 */
[----:B----4-:R-:W-:Y:S05]  /*28150*/  @!P0 HADD2 R10, -R89.H0_H0, -RZ.H0_H0 ;  /* 0xa00000ff590a8230 */ /* 0x010fea0000000900 */
[----:B------:R-:W-:Y:S01]  /*28160*/  PRMT R129, R10, 0x7610, R129 ;  /* 0x000076100a817816 */ /* 0x000fe20000000081 */
[----:B------:R4:W-:Y:S01]  /*28170*/  @!P0 STL.S16 [R1+0x2dc], R10 ;  /* 0x0002dc0a01008387 */ /* 0x0009e20000100600 */
[----:B------:R-:W-:Y:S02]  /*28180*/  ISETP.LE.U32.AND P0, PT, R196, UR23, PT ;  /* 0x00000017c4007c0c */ /* 0x000fe4000bf03070 */
[----:B------:R-:W-:Y:S11]  /*28190*/  IADD3 R196, P1, R180, -0x100, RZ ;  /* 0xffffff00b4c47810 */ /* 0x000ff60007f3e0ff */
[----:B------:R-:W-:Y:S02]  /*281a0*/  @!P0 PRMT R48, R118, 0x5410, RZ ;  /* 0x0000541076308816 */ /* 0x000fe400000000ff */
[----:B------:R-:W-:Y:S02]  /*281b0*/  ISETP.LE.U32.AND P0, PT, R197, UR23, PT ;  /* 0x00000017c5007c0c */ /* 0x000fe4000bf03070 */
[----:B------:R-:W-:Y:S01]  /*281c0*/  PRMT R118, R47, 0x5410, R46 ;  /* 0x000054102f767816 */ /* 0x000fe2000000002e */
[----:B------:R-:W-:Y:S01]  /*281d0*/  STG.E.U16 desc[UR32][R186.64+0x80], R48 ;  /* 0x00008030ba007986 */ /* 0x000fe2000c101520 */
[----:B------:R-:W-:Y:S02]  /*281e0*/  @!P5 PRMT R47, R112, 0x5410, RZ ;  /* 0x00005410702fd816 */ /* 0x000fe400000000ff */
[----:B------:R-:W-:Y:S02]  /*281f0*/  PRMT R112, R43, 0x5410, R42 ;  /* 0x000054102b707816 */ /* 0x000fe4000000002a */
[----:B------:R-:W-:Y:S01]  /*28200*/  ISETP.LE.U32.AND P5, PT, R195, UR23, PT ;  /* 0x00000017c3007c0c */ /* 0x000fe2000bfa3070 */
[----:B----4-:R-:W2:Y:S04]  /*28210*/  LDL.LU R10, [R1+0x3e4] ;  /* 0x0003e400010a7983 */ /* 0x010ea80000300800 */
[----:B------:R-:W-:Y:S01]  /*28220*/  @!P0 PRMT R46, R116, 0x5410, RZ ;  /* 0x00005410742e8816 */ /* 0x000fe200000000ff */
[----:B------:R-:W4:Y:S01]  /*28230*/  LDL.LU R135, [R1+0x3e0] ;  /* 0x0003e00001877983 */ /* 0x000f220000300800 */
[----:B------:R-:W-:Y:S02]  /*28240*/  ISETP.LE.U32.AND P0, PT, R192, UR23, PT ;  /* 0x00000017c0007c0c */ /* 0x000fe4000bf03070 */
[----:B------:R-:W-:Y:S01]  /*28250*/  PRMT R116, R38, 0x5410, R3 ;  /* 0x0000541026747816 */ /* 0x000fe20000000003 */
[----:B------:R-:W4:Y:S03]  /*28260*/  LDL.LU R29, [R1+0x3dc] ;  /* 0x0003dc00011d7983 */ /* 0x000f260000300800 */
[----:B------:R-:W-:Y:S01]  /*28270*/  @!P5 PRMT R43, R117, 0x5410, RZ ;  /* 0x00005410752bd816 */ /* 0x000fe200000000ff */
[----:B------:R1:W-:Y:S01]  /*28280*/  STL [R1+0x2c], R196 ;  /* 0x00002cc401007387 */ /* 0x0003e20000100800 */
[----:B------:R-:W-:Y:S02]  /*28290*/  ISETP.LE.U32.AND P5, PT, R194, UR23, PT ;  /* 0x00000017c2007c0c */ /* 0x000fe4000bfa3070 */
[----:B------:R-:W-:Y:S01]  /*282a0*/  PRMT R117, R2, 0x5410, R0 ;  /* 0x0000541002757816 */ /* 0x000fe20000000000 */
[----:B------:R-:W-:Y:S02]  /*282b0*/  STG.E.U16 desc[UR32][R184.64+0x80], R47 ;  /* 0x0000802fb8007986 */ /* 0x000fe4000c101520 */
[----:B------:R-:W-:Y:S02]  /*282c0*/  @!P0 PRMT R42, R128, 0x5410, RZ ;  /* 0x00005410802a8816 */ /* 0x000fe400000000ff */
[----:B------:R-:W-:Y:S01]  /*282d0*/  ISETP.LE.U32.AND P0, PT, R115, UR23, PT ;  /* 0x0000001773007c0c */ /* 0x000fe2000bf03070 */
[----:B------:R-:W-:Y:S01]  /*282e0*/  STG.E.U16 desc[UR32][R184.64+0x82], R46 ;  /* 0x0000822eb8007986 */ /* 0x000fe2000c101520 */
[----:B------:R-:W-:Y:S02]  /*282f0*/  PRMT R115, R45, 0x5410, R44 ;  /* 0x000054102d737816 */ /* 0x000fe4000000002c */
[----:B------:R-:W-:Y:S01]  /*28300*/  PRMT R128, R59, 0x5410, R63 ;  /* 0x000054103b807816 */ /* 0x000fe2000000003f */
[----:B------:R-:W-:Y:S01]  /*28310*/  STG.E.U16 desc[UR32][R180.64+0x90], R43 ;  /* 0x0000902bb4007986 */ /* 0x000fe2000c101520 */
[----:B------:R-:W-:Y:S02]  /*28320*/  @!P5 PRMT R45, R126, 0x5410, RZ ;  /* 0x000054107e2dd816 */ /* 0x000fe400000000ff */
[----:B------:R-:W-:Y:S01]  /*28330*/  ISETP.LE.U32.AND P5, PT, R166, UR23, PT ;  /* 0x00000017a6007c0c */ /* 0x000fe2000bfa3070 */
[----:B------:R-:W-:Y:S01]  /*28340*/  STG.E.U16 desc[UR32][R180.64+0x92], R42 ;  /* 0x0000922ab4007986 */ /* 0x000fe2000c101520 */
[----:B------:R-:W-:Y:S02]  /*28350*/  PRMT R126, R68, 0x5410, R69 ;  /* 0x00005410447e7816 */ /* 0x000fe40000000045 */
[----:B------:R-:W-:Y:S01]  /*28360*/  @!P6 PRMT R69, R176, 0x5410, RZ ;  /* 0x00005410b045e816 */ /* 0x000fe200000000ff */
[----:B------:R3:W-:Y:S01]  /*28370*/  STG.E.U16 desc[UR32][R182.64+0x90], R45 ;  /* 0x0000902db6007986 */ /* 0x0007e2000c101520 */
[----:B------:R-:W-:Y:S02]  /*28380*/  @!P0 PRMT R44, R127, 0x5410, RZ ;  /* 0x000054107f2c8816 */ /* 0x000fe400000000ff */
[----:B------:R-:W-:Y:S02]  /*28390*/  ISETP.LE.U32.AND P0, PT, R160, UR23, PT ;  /* 0x00000017a0007c0c */ /* 0x000fe4000bf03070 */
[----:B-1----:R-:W-:Y:S01]  /*283a0*/  IADD3.X R196, R181, -0x1, RZ, P1, !PT ;  /* 0xffffffffb5c47810 */ /* 0x002fe20000ffe4ff */
[----:B------:R1:W-:Y:S01]  /*283b0*/  STG.E.U16 desc[UR32][R182.64+0x92], R44 ;  /* 0x0000922cb6007986 */ /* 0x0003e2000c101520 */
[----:B------:R-:W-:Y:S02]  /*283c0*/  PRMT R127, R60, 0x5410, R57 ;  /* 0x000054103c7f7816 */ /* 0x000fe40000000039 */
[----:B------:R-:W-:Y:S01]  /*283d0*/  @!P5 PRMT R2, R122, 0x5410, RZ ;  /* 0x000054107a02d816 */ /* 0x000fe200000000ff */
[----:B------:R-:W-:Y:S01]  /*283e0*/  STL [R1+0x28], R196 ;  /* 0x000028c401007387 */ /* 0x000fe20000100800 */
[----:B------:R-:W-:Y:S02]  /*283f0*/  ISETP.LE.U32.AND P5, PT, R162, UR23, PT ;  /* 0x00000017a2007c0c */ /* 0x000fe4000bfa3070 */
[----:B------:R-:W-:Y:S01]  /*28400*/  PRMT R122, R62, 0x5410, R61 ;  /* 0x000054103e7a7816 */ /* 0x000fe2000000003d */
[----:B------:R1:W-:Y:S01]  /*28410*/  STG.E.U16 desc[UR32][R186.64+0x8e], R2 ;  /* 0x00008e02ba007986 */ /* 0x0003e2000c101520 */
[----:B------:R-:W-:Y:S02]  /*28420*/  ISETP.LE.U32.AND P6, PT, R51, UR23, PT ;  /* 0x0000001733007c0c */ /* 0x000fe4000bfc3070 */
[----:B------:R-:W-:Y:S02]  /*28430*/  @!P0 PRMT R0, R123, 0x5410, RZ ;  /* 0x000054107b008816 */ /* 0x000fe400000000ff */
[----:B------:R-:W-:Y:S02]  /*28440*/  ISETP.LE.U32.AND P0, PT, R165, UR23, PT ;  /* 0x00000017a5007c0c */ /* 0x000fe4000bf03070 */
[----:B------:R-:W-:Y:S01]  /*28450*/  PRMT R123, R41, 0x5410, R58 ;  /* 0x00005410297b7816 */ /* 0x000fe2000000003a */
[----:B------:R-:W-:Y:S01]  /*28460*/  STG.E.U16 desc[UR32][R186.64+0x90], R0 ;  /* 0x00009000ba007986 */ /* 0x000fe2000c101520 */
[----:B------:R-:W-:Y:S02]  /*28470*/  ISETP.LE.U32.AND P1, PT, R213, UR23, PT ;  /* 0x00000017d5007c0c */ /* 0x000fe4000bf23070 */
[----:B------:R-:W-:Y:S02]  /*28480*/  @!P5 PRMT R38, R131, 0x5410, RZ ;  /* 0x000054108326d816 */ /* 0x000fe400000000ff */
[----:B------:R-:W-:Y:S02]  /*28490*/  ISETP.LE.U32.AND P5, PT, R143, UR23, PT ;  /* 0x000000178f007c0c */ /* 0x000fe4000bfa3070 */
[----:B------:R-:W-:Y:S01]  /*284a0*/  PRMT R131, R70, 0x5410, R71 ;  /* 0x0000541046837816 */ /* 0x000fe20000000047 */
[----:B------:R-:W-:Y:S01]  /*284b0*/  STG.E.U16 desc[UR32][R184.64+0x90], R38 ;  /* 0x00009026b8007986 */ /* 0x000fe2000c101520 */
[--C-:B---3--:R-:W-:Y:S02]  /*284c0*/  HSET2.LE.AND R45, R169, R141.reuse, PT ;  /* 0x0000008da92d7233 */ /* 0x108fe40003803000 */
[----:B------:R-:W-:Y:S02]  /*284d0*/  @!P0 PRMT R3, R244, 0x5410, RZ ;  /* 0x00005410f4038816 */ /* 0x000fe400000000ff */
[----:B------:R-:W-:Y:S02]  /*284e0*/  ISETP.LE.U32.AND P0, PT, R132, UR23, PT ;  /* 0x0000001784007c0c */ /* 0x000fe4000bf03070 */
[--C-:B-1----:R-:W-:Y:S01]  /*284f0*/  HSET2.LE.AND R44, R170, R141.reuse, PT ;  /* 0x0000008daa2c7233 */ /* 0x102fe20003803000 */
[----:B------:R1:W-:Y:S01]  /*28500*/  STG.E.U16 desc[UR32][R184.64+0x92], R3 ;  /* 0x00009203b8007986 */ /* 0x0003e2000c101520 */
[--C-:B------:R-:W-:Y:S02]  /*28510*/  HSET2.LE.AND R46, R172, R141.reuse, PT ;  /* 0x0000008dac2e7233 */ /* 0x100fe40003803000 */
[----:B------:R-:W-:Y:S02]  /*28520*/  @!P5 PRMT R40, R28, 0x5410, RZ ;  /* 0x000054101c28d816 */ /* 0x000fe400000000ff */
[----:B------:R-:W-:Y:S01]  /*28530*/  ISETP.LE.U32.AND P5, PT, R148, UR23, PT ;  /* 0x0000001794007c0c */ /* 0x000fe2000bfa3070 */
[----:B------:R-:W4:Y:S01]  /*28540*/  LDL.LU R28, [R1+0x3d8] ;  /* 0x0003d800011c7983 */ /* 0x000f220000300800 */
[----:B------:R-:W-:Y:S02]  /*28550*/  LOP3.LUT R2, R214, 0xff, RZ, 0xc0, !PT ;  /* 0x000000ffd6027812 */ /* 0x000fe400078ec0ff */
[--C-:B------:R-:W-:Y:S01]  /*28560*/  HSET2.LE.AND R47, R171, R141.reuse, PT ;  /* 0x0000008dab2f7233 */ /* 0x100fe20003803000 */
[----:B------:R-:W-:Y:S01]  /*28570*/  STG.E.U16 desc[UR32][R180.64+0xa0], R40 ;  /* 0x0000a028b4007986 */ /* 0x000fe2000c101520 */
[----:B------:R-:W-:Y:S02]  /*28580*/  @!P0 PRMT R39, R25, 0x5410, RZ ;  /* 0x0000541019278816 */ /* 0x000fe400000000ff */
[----:B------:R-:W-:Y:S01]  /*28590*/  ISETP.LE.U32.AND P0, PT, R140, UR23, PT ;  /* 0x000000178c007c0c */ /* 0x000fe2000bf03070 */
[----:B------:R-:W3:Y:S01]  /*285a0*/  LDL.LU R25, [R1+0x3d4] ;  /* 0x0003d40001197983 */ /* 0x000ee20000300800 */
[----:B------:R-:W-:Y:S02]  /*285b0*/  PRMT R140, R79, 0x5410, R84 ;  /* 0x000054104f8c7816 */ /* 0x000fe40000000054 */
[----:B------:R-:W-:Y:S01]  /*285c0*/  @!P3 PRMT R79, R218, 0x5410, RZ ;  /* 0x00005410da4fb816 */ /* 0x000fe200000000ff */
[----:B------:R1:W-:Y:S01]  /*285d0*/  STG.E.U16 desc[UR32][R180.64+0xa2], R39 ;  /* 0x0000a227b4007986 */ /* 0x0003e2000c101520 */
[----:B------:R-:W-:Y:S02]  /*285e0*/  @!P5 PRMT R41, R24, 0x5410, RZ ;  /* 0x000054101829d816 */ /* 0x000fe400000000ff */
[----:B------:R-:W-:Y:S01]  /*285f0*/  ISETP.LE.U32.AND P5, PT, R139, UR23, PT ;  /* 0x000000178b007c0c */ /* 0x000fe2000bfa3070 */
[----:B------:R-:W3:Y:S01]  /*28600*/  LDL.LU R24, [R1+0x3d0] ;  /* 0x0003d00001187983 */ /* 0x000ee20000300800 */
[----:B------:R-:W-:Y:S02]  /*28610*/  PRMT R139, R81, 0x5410, R80 ;  /* 0x00005410518b7816 */ /* 0x000fe40000000050 */
[----:B------:R-:W-:Y:S01]  /*28620*/  @!P4 PRMT R80, R217, 0x5410, RZ ;  /* 0x00005410d950c816 */ /* 0x000fe200000000ff */
[----:B------:R-:W-:Y:S01]  /*28630*/  STG.E.U16 desc[UR32][R182.64+0xa0], R41 ;  /* 0x0000a029b6007986 */ /* 0x000fe2000c101520 */
[----:B------:R-:W-:Y:S02]  /*28640*/  @!P0 PRMT R58, R13, 0x5410, RZ ;  /* 0x000054100d3a8816 */ /* 0x000fe400000000ff */
[----:B------:R-:W-:Y:S01]  /*28650*/  ISETP.LE.U32.AND P0, PT, R90, UR23, PT ;  /* 0x000000175a007c0c */ /* 0x000fe2000bf03070 */
[----:B------:R-:W4:Y:S01]  /*28660*/  LDL.LU R13, [R1+0x3cc] ;  /* 0x0003cc00010d7983 */ /* 0x000f220000300800 */
[----:B-1----:R-:W-:Y:S02]  /*28670*/  PRMT R3, R64, 0x5410, R65 ;  /* 0x0000541040037816 */ /* 0x002fe40000000041 */
[----:B------:R-:W-:Y:S01]  /*28680*/  @!P2 PRMT R84, R138, 0x5410, RZ ;  /* 0x000054108a54a816 */ /* 0x000fe200000000ff */
[----:B------:R-:W-:Y:S01]  /*28690*/  STG.E.U16 desc[UR32][R182.64+0xa2], R58 ;  /* 0x0000a23ab6007986 */ /* 0x000fe2000c101520 */
[----:B------:R-:W-:Y:S02]  /*286a0*/  @!P5 PRMT R59, R12, 0x5410, RZ ;  /* 0x000054100c3bd816 */ /* 0x000fe400000000ff */
[----:B------:R-:W-:Y:S01]  /*286b0*/  ISETP.LE.U32.AND P5, PT, R147, UR23, PT ;  /* 0x0000001793007c0c */ /* 0x000fe2000bfa3070 */
[----:B------:R-:W4:Y:S01]  /*286c0*/  LDL.LU R12, [R1+0x3c8] ;  /* 0x0003c800010c7983 */ /* 0x000f220000300800 */
[----:B------:R-:W-:Y:S02]  /*286d0*/  PRMT R138, R88, 0x5410, R89 ;  /* 0x00005410588a7816 */ /* 0x000fe40000000059 */
[----:B------:R-:W-:Y:S01]  /*286e0*/  LOP3.LUT R0, R53, 0xff, RZ, 0xc0, !PT ;  /* 0x000000ff35007812 */ /* 0x000fe200078ec0ff */
[----:B------:R-:W-:Y:S01]  /*286f0*/  STG.E.U16 desc[UR32][R186.64+0x9e], R59 ;  /* 0x00009e3bba007986 */ /* 0x000fe2000c101520 */
[----:B------:R-:W-:Y:S02]  /*28700*/  @!P0 PRMT R63, R9, 0x5410, RZ ;  /* 0x00005410093f8816 */ /* 0x000fe400000000ff */
[----:B------:R-:W-:Y:S01]  /*28710*/  ISETP.LE.U32.AND P0, PT, R137, UR23, PT ;  /* 0x0000001789007c0c */ /* 0x000fe2000bf03070 */
[----:B------:R-:W2:Y:S01]  /*28720*/  LDL.LU R9, [R1+0x3c4] ;  /* 0x0003c40001097983 */ /* 0x000ea20000300800 */
[----:B------:R-:W-:Y:S02]  /*28730*/  PRMT R137, R72, 0x5410, R78 ;  /* 0x0000541048897816 */ /* 0x000fe4000000004e */
[----:B------:R-:W-:Y:S01]  /*28740*/  PRMT R90, R87, 0x7632, R90 ;  /* 0x00007632575a7816 */ /* 0x000fe2000000005a */
[----:B------:R-:W-:Y:S01]  /*28750*/  STG.E.U16 desc[UR32][R186.64+0xa0], R63 ;  /* 0x0000a03fba007986 */ /* 0x000fe2000c101520 */
[----:B------:R-:W-:Y:S02]  /*28760*/  @!P5 PRMT R60, R8, 0x5410, RZ ;  /* 0x00005410083cd816 */ /* 0x000fe400000000ff */
[----:B------:R-:W-:Y:S01]  /*28770*/  ISETP.LE.U32.AND P5, PT, R156, UR23, PT ;  /* 0x000000179c007c0c */ /* 0x000fe2000bfa3070 */
[----:B------:R-:W2:Y:S01]  /*28780*/  LDL.LU R8, [R1+0x3c0] ;  /* 0x0003c00001087983 */ /* 0x000ea20000300800 */
[----:B------:R-:W-:Y:S02]  /*28790*/  ISETP.LE.U32.AND P4, PT, R0, UR23, PT ;  /* 0x0000001700007c0c */ /* 0x000fe4000bf83070 */
[----:B------:R-:W-:Y:S01]  /*287a0*/  SHF.R.U32.HI R0, RZ, 0x8, R54 ;  /* 0x00000008ff007819 */ /* 0x000fe20000011636 */
[----:B------:R-:W-:Y:S01]  /*287b0*/  STG.E.U16 desc[UR32][R184.64+0xa0], R60 ;  /* 0x0000a03cb8007986 */ /* 0x000fe2000c101520 */
[----:B------:R-:W-:Y:S02]  /*287c0*/  @!P0 PRMT R57, R77, 0x5410, RZ ;  /* 0x000054104d398816 */ /* 0x000fe400000000ff */
[----:B------:R-:W-:Y:S01]  /*287d0*/  ISETP.LE.U32.AND P0, PT, R146, UR23, PT ;  /* 0x0000001792007c0c */ /* 0x000fe2000bf03070 */
[----:B------:R-:W3:Y:S01]  /*287e0*/  LDL.LU R77, [R1+0x3bc] ;  /* 0x0003bc00014d7983 */ /* 0x000ee20000300800 */
[--C-:B------:R-:W-:Y:S01]  /*287f0*/  HSET2.LE.AND R39, R205, R141.reuse, PT ;  /* 0x0000008dcd277233 */ /* 0x100fe20003803000 */
[----:B------:R-:W-:Y:S01]  /*28800*/  IMAD.WIDE.U32 R146, R231, -0x2daee0ad, RZ ;  /* 0xd2511f53e7927825 */ /* 0x000fe200078e00ff */
[----:B------:R-:W-:Y:S01]  /*28810*/  LOP3.LUT R46, R46, R73, RZ, 0xc0, !PT ;  /* 0x000000492e2e7212 */ /* 0x000fe200078ec0ff */
[----:B------:R-:W-:Y:S01]  /*28820*/  STG.E.U16 desc[UR32][R184.64+0xa2], R57 ;  /* 0x0000a239b8007986 */ /* 0x000fe2000c101520 */
[----:B------:R-:W-:Y:S02]  /*28830*/  @!P5 PRMT R62, R136, 0x5410, RZ ;  /* 0x00005410883ed816 */ /* 0x000fe400000000ff */
[----:B------:R-:W-:Y:S01]  /*28840*/  ISETP.LE.U32.AND P5, PT, R151, UR23, PT ;  /* 0x0000001797007c0c */ /* 0x000fe2000bfa3070 */
[----:B------:R-:W4:Y:S01]  /*28850*/  LDL.LU R136, [R1+0x3b8] ;  /* 0x0003b80001887983 */ /* 0x000f220000300800 */
[----:B------:R-:W-:Y:S02]  /*28860*/  LOP3.LUT R39, R39, R75, RZ, 0xc0, !PT ;  /* 0x0000004b27277212 */ /* 0x000fe400078ec0ff */
[----:B------:R-:W-:Y:S01]  /*28870*/  LOP3.LUT R47, R47, R74, RZ, 0xc0, !PT ;  /* 0x0000004a2f2f7212 */ /* 0x000fe200078ec0ff */
[----:B------:R-:W-:Y:S01]  /*28880*/  STG.E.U16 desc[UR32][R180.64+0xb0], R62 ;  /* 0x0000b03eb4007986 */ /* 0x000fe2000c101520 */
[----:B------:R-:W-:Y:S02]  /*28890*/  @!P0 PRMT R61, R179, 0x5410, RZ ;  /* 0x00005410b33d8816 */ /* 0x000fe400000000ff */
[----:B------:R-:W-:Y:S01]  /*288a0*/  ISETP.LE.U32.AND P0, PT, R157, UR23, PT ;  /* 0x000000179d007c0c */ /* 0x000fe2000bf03070 */
[----:B------:R-:W2:Y:S01]  /*288b0*/  LDL.LU R179, [R1+0x3b4] ;  /* 0x0003b40001b37983 */ /* 0x000ea20000300800 */
[----:B------:R-:W-:Y:S02]  /*288c0*/  ISETP.LE.U32.AND P3, PT, R50, UR23, PT ;  /* 0x0000001732007c0c */ /* 0x000fe4000bf63070 */
[----:B------:R-:W-:Y:S01]  /*288d0*/  LOP3.LUT R0, R0, 0xffff, RZ, 0xc0, !PT ;  /* 0x0000ffff00007812 */ /* 0x000fe200078ec0ff */
[----:B------:R-:W-:Y:S01]  /*288e0*/  STG.E.U16 desc[UR32][R180.64+0xb2], R61 ;  /* 0x0000b23db4007986 */ /* 0x000fe2000c101520 */
[----:B------:R-:W-:Y:S02]  /*288f0*/  @!P5 PRMT R64, R219, 0x5410, RZ ;  /* 0x00005410db40d816 */ /* 0x000fe400000000ff */
[----:B------:R-:W-:Y:S01]  /*28900*/  ISETP.LE.U32.AND P5, PT, R56, UR23, PT ;  /* 0x0000001738007c0c */ /* 0x000fe2000bfa3070 */
[----:B------:R-:W4:Y:S01]  /*28910*/  LDL.LU R219, [R1+0x3b0] ;  /* 0x0003b00001db7983 */ /* 0x000f220000300800 */
[----:B------:R-:W-:Y:S02]  /*28920*/  ISETP.LE.U32.AND P2, PT, R0, UR23, PT ;  /* 0x0000001700007c0c */ /* 0x000fe4000bf43070 */
[----:B------:R-:W-:Y:S01]  /*28930*/  LOP3.LUT R0, R52, 0xff, RZ, 0xc0, !PT ;  /* 0x000000ff34007812 */ /* 0x000fe200078ec0ff */
[----:B------:R-:W-:Y:S01]  /*28940*/  STG.E.U16 desc[UR32][R182.64+0xb0], R64 ;  /* 0x0000b040b6007986 */ /* 0x000fe2000c101520 */
[----:B------:R-:W-:Y:S02]  /*28950*/  @!P0 PRMT R65, R222, 0x5410, RZ ;  /* 0x00005410de418816 */ /* 0x000fe400000000ff */
[----:B------:R-:W-:Y:S01]  /*28960*/  ISETP.LE.U32.AND P0, PT, R150, UR23, PT ;  /* 0x0000001796007c0c */ /* 0x000fe2000bf03070 */
[----:B------:R-:W4:Y:S01]  /*28970*/  LDL.LU R222, [R1+0x3ac] ;  /* 0x0003ac0001de7983 */ /* 0x000f220000300800 */
[----:B------:R-:W-:Y:S02]  /*28980*/  @!P3 PRMT R89, R129, 0x5410, RZ ;  /* 0x000054108159b816 */ /* 0x000fe400000000ff */
[----:B------:R-:W-:Y:S01]  /*28990*/  ISETP.LE.U32.AND P3, PT, R0, UR23, PT ;  /* 0x0000001700007c0c */ /* 0x000fe2000bf63070 */
[----:B------:R1:W-:Y:S01]  /*289a0*/  STG.E.U16 desc[UR32][R182.64+0xb2], R65 ;  /* 0x0000b241b6007986 */ /* 0x0003e2000c101520 */
[----:B------:R-:W-:Y:S02]  /*289b0*/  @!P5 PRMT R67, R133, 0x5410, RZ ;  /* 0x000054108543d816 */ /* 0x000fe400000000ff */
[----:B------:R-:W-:Y:S02]  /*289c0*/  ISETP.LE.U32.AND P5, PT, R152, UR23, PT ;  /* 0x0000001798007c0c */ /* 0x000fe4000bfa3070 */
[----:B------:R-:W-:Y:S01]  /*289d0*/  LOP3.LUT R0, R142, 0xffff, RZ, 0xc0, !PT ;  /* 0x0000ffff8e007812 */ /* 0x000fe200078ec0ff */
[----:B------:R-:W-:Y:S01]  /*289e0*/  STG.E.U16 desc[UR32][R186.64+0xb0], R67 ;  /* 0x0000b043ba007986 */ /* 0x000fe2000c101520 */
[----:B------:R-:W-:Y:S02]  /*289f0*/  PRMT R132, R87, 0x5410, R90 ;  /* 0x0000541057847816 */ /* 0x000fe4000000005a */
[----:B------:R-:W-:Y:S02]  /*28a00*/  @!P0 PRMT R66, R178, 0x5410, RZ ;  /* 0x00005410b2428816 */ /* 0x000fe400000000ff */
[----:B------:R-:W-:Y:S01]  /*28a10*/  ISETP.LE.U32.AND P0, PT, R153, UR23, PT ;  /* 0x0000001799007c0c */ /* 0x000fe2000bf03070 */
[----:B------:R-:W4:Y:S01]  /*28a20*/  LDL.LU R178, [R1+0x3a8] ;  /* 0x0003a80001b27983 */ /* 0x000f220000300800 */
[----:B------:R-:W-:Y:S02]  /*28a30*/  SHF.R.U32.HI R0, RZ, 0x8, R0 ;  /* 0x00000008ff007819 */ /* 0x000fe40000011600 */
[----:B------:R-:W-:Y:S01]  /*28a40*/  PRMT R75, R207, 0x7610, R75 ;  /* 0x00007610cf4b7816 */ /* 0x000fe2000000004b */
[----:B------:R-:W4:Y:S01]  /*28a50*/  LDL.LU R133, [R1+0x3a4] ;  /* 0x0003a40001857983 */ /* 0x000f220000300800 */
[----:B------:R-:W-:Y:S02]  /*28a60*/  @!P5 PRMT R71, R221, 0x5410, RZ ;  /* 0x00005410dd47d816 */ /* 0x000fe400000000ff */
[----:B------:R-:W-:Y:S01]  /*28a70*/  LOP3.LUT P5, RZ, R229, 0x4, RZ, 0xc0, !PT ;  /* 0x00000004e5ff7812 */ /* 0x000fe200078ac0ff */
[----:B------:R-:W-:Y:S01]  /*28a80*/  STG.E.U16 desc[UR32][R186.64+0xae], R66 ;  /* 0x0000ae42ba007986 */ /* 0x000fe2000c101520 */
[----:B------:R-:W-:Y:S02]  /*28a90*/  PRMT R129, R75, 0x5410, R83 ;  /* 0x000054104b817816 */ /* 0x000fe40000000053 */
[----:B------:R-:W-:Y:S01]  /*28aa0*/  LOP3.LUT R56, R147, UR31, R248, 0x96, !PT ;  /* 0x0000001f93387c12 */ /* 0x000fe2000f8e96f8 */
[----:B------:R-:W-:Y:S01]  /*28ab0*/  STG.E.U16 desc[UR32][R184.64+0xb2], R69 ;  /* 0x0000b245b8007986 */ /* 0x000fe2000c101520 */
[----:B------:R-:W-:Y:S02]  /*28ac0*/  @!P0 PRMT R68, R134, 0x5410, RZ ;  /* 0x0000541086448816 */ /* 0x000fe400000000ff */
[----:B------:R-:W-:Y:S01]  /*28ad0*/  ISETP.LE.U32.AND P0, PT, R154, UR23, PT ;  /* 0x000000179a007c0c */ /* 0x000fe2000bf03070 */
[----:B------:R-:W4:Y:S01]  /*28ae0*/  LDL.LU R134, [R1+0x3a0] ;  /* 0x0003a00001867983 */ /* 0x000f220000300800 */
[C---:B------:R-:W-:Y:S02]  /*28af0*/  LOP3.LUT R154, R144.reuse, 0xff, RZ, 0xc0, !PT ;  /* 0x000000ff909a7812 */ /* 0x040fe400078ec0ff */
[----:B-1----:R-:W-:Y:S01]  /*28b00*/  LOP3.LUT R65, R144, 0xffff, RZ, 0xc0, !PT ;  /* 0x0000ffff90417812 */ /* 0x002fe200078ec0ff */
[----:B------:R-:W3:Y:S01]  /*28b10*/  LDL.LU R176, [R1+0x39c] ;  /* 0x00039c0001b07983 */ /* 0x000ee20000300800 */
[----:B------:R-:W-:Y:S02]  /*28b20*/  @!P5 PRMT R81, R175, 0x5410, RZ ;  /* 0x00005410af51d816 */ /* 0x000fe400000000ff */
[----:B------:R-:W-:Y:S01]  /*28b30*/  ISETP.LE.U32.AND P5, PT, R189, UR23, PT ;  /* 0x00000017bd007c0c */ /* 0x000fe2000bfa3070 */
[----:B------:R-:W-:Y:S04]  /*28b40*/  STG.E.U16 desc[UR32][R184.64+0xb0], R68 ;  /* 0x0000b044b8007986 */ /* 0x000fe8000c101520 */
[----:B------:R-:W-:Y:S01]  /*28b50*/  @!P0 PRMT R70, R220, 0x5410, RZ ;  /* 0x00005410dc468816 */ /* 0x000fe200000000ff */
[----:B------:R1:W-:Y:S01]  /*28b60*/  STG.E.U16 desc[UR32][R180.64+0xc2], R71 ;  /* 0x0000c247b4007986 */ /* 0x0003e2000c101520 */
[----:B------:R-:W-:Y:S02]  /*28b70*/  ISETP.LE.U32.AND P0, PT, R155, UR23, PT ;  /* 0x000000179b007c0c */ /* 0x000fe4000bf03070 */
[----:B------:R-:W-:Y:S01]  /*28b80*/  SHF.R.U32.HI R155, RZ, 0x18, R144 ;  /* 0x00000018ff9b7819 */ /* 0x000fe20000011690 */
[----:B------:R-:W4:Y:S03]  /*28b90*/  LDL.LU R220, [R1+0x398] ;  /* 0x0003980001dc7983 */ /* 0x000f260000300800 */
[----:B------:R-:W-:Y:S01]  /*28ba0*/  @!P5 PRMT R88, R130, 0x5410, RZ ;  /* 0x000054108258d816 */ /* 0x000fe200000000ff */
[----:B------:R2:W4:Y:S01]  /*28bb0*/  LDL.S16 R38, [R1+0x1c4] ;  /* 0x0001c40001267983 */ /* 0x0005220000100600 */
[----:B------:R-:W-:Y:S03]  /*28bc0*/  ISETP.LE.U32.AND P5, PT, R2, UR23, PT ;  /* 0x0000001702007c0c */ /* 0x000fe6000bfa3070 */
[----:B------:R-:W4:Y:S02]  /*28bd0*/  LDL.LU R221, [R1+0x394] ;  /* 0x0003940001dd7983 */ /* 0x000f240000300800 */
[----:B------:R-:W-:Y:S02]  /*28be0*/  @!P0 PRMT R72, R177, 0x5410, RZ ;  /* 0x00005410b1488816 */ /* 0x000fe400000000ff */
[----:B------:R-:W-:Y:S01]  /*28bf0*/  LOP3.LUT P0, RZ, R229, 0x2, RZ, 0xc0, !PT ;  /* 0x00000002e5ff7812 */ /* 0x000fe2000780c0ff */
[----:B------:R-:W4:Y:S04]  /*28c00*/  LDL.LU R177, [R1+0x390] ;  /* 0x0003900001b17983 */ /* 0x000f280000300800 */
[----:B------:R1:W-:Y:S04]  /*28c10*/  STG.E.U16 desc[UR32][R180.64+0xc0], R70 ;  /* 0x0000c046b4007986 */ /* 0x0003e8000c101520 */
[----:B------:R-:W-:Y:S01]  /*28c20*/  STG.E.U16 desc[UR32][R182.64+0xc0], R72 ;  /* 0x0000c048b6007986 */ /* 0x000fe2000c101520 */
[----:B-1----:R-:W-:Y:S03]  /*28c30*/  LOP3.LUT R71, R146, 0xff, RZ, 0xc0, !PT ;  /* 0x000000ff92477812 */ /* 0x002fe600078ec0ff */
[----:B------:R-:W-:Y:S02]  /*28c40*/  @!P0 PRMT R78, R85, 0x5410, RZ ;  /* 0x00005410554e8816 */ /* 0x000fe400000000ff */
[----:B------:R-:W-:Y:S01]  /*28c50*/  LOP3.LUT P0, RZ, R229, 0x1, RZ, 0xc0, !PT ;  /* 0x00000001e5ff7812 */ /* 0x000fe2000780c0ff */
[----:B------:R-:W4:Y:S04]  /*28c60*/  LDL.LU R85, [R1+0x38c] ;  /* 0x00038c0001557983 */ /* 0x000f280000300800 */
[----:B------:R-:W4:Y:S04]  /*28c70*/  LDL.LU R175, [R1+0x388] ;  /* 0x0003880001af7983 */ /* 0x000f280000300800 */
[----:B------:R-:W4:Y:S04]  /*28c80*/  LDL.LU R217, [R1+0x384] ;  /* 0x0003840001d97983 */ /* 0x000f280000300800 */
[----:B------:R-:W4:Y:S01]  /*28c90*/  LDL.LU R218, [R1+0x380] ;  /* 0x0003800001da7983 */ /* 0x000f220000300800 */
[----:B------:R-:W-:Y:S03]  /*28ca0*/  SHF.R.U32.HI R70, RZ, 0x18, R146 ;  /* 0x00000018ff467819 */ /* 0x000fe60000011692 */
[----:B------:R1:W4:Y:S04]  /*28cb0*/  LDL.S16 R51, [R1+0x1a8] ;  /* 0x0001a80001337983 */ /* 0x0003280000100600 */
[----:B------:R-:W-:Y:S04]  /*28cc0*/  STG.E.U16 desc[UR32][R182.64+0xc2], R78 ;  /* 0x0000c24eb6007986 */ /* 0x000fe8000c101520 */
[----:B------:R-:W-:Y:S04]  /*28cd0*/  STG.E.U16 desc[UR32][R186.64+0xbe], R81 ;  /* 0x0000be51ba007986 */ /* 0x000fe8000c101520 */
[----:B------:R-:W-:Y:S04]  /*28ce0*/  STG.E.U16 desc[UR32][R186.64+0xc0], R80 ;  /* 0x0000c050ba007986 */ /* 0x000fe8000c101520 */
[----:B------:R-:W-:Y:S04]  /*28cf0*/  STG.E.U16 desc[UR32][R184.64+0xc0], R79 ;  /* 0x0000c04fb8007986 */ /* 0x000fe8000c101520 */
[----:B------:R-:W-:Y:S04]  /*28d00*/  STG.E.U16 desc[UR32][R184.64+0xc2], R84 ;  /* 0x0000c254b8007986 */ /* 0x000fe8000c101520 */
[----:B------:R-:W-:Y:S04]  /*28d10*/  STG.E.U16 desc[UR32][R180.64+0xd0], R88 ;  /* 0x0000d058b4007986 */ /* 0x000fe8000c101520 */
[----:B------:R-:W-:Y:S01]  /*28d20*/  STG.E.U16 desc[UR32][R180.64+0xd2], R89 ;  /* 0x0000d259b4007986 */ /* 0x000fe2000c101520 */
[----:B--2---:R-:W-:Y:S10]  /*28d30*/  MUFU.EX2 R179, R179 ;  /* 0x000000b300b37308 */ /* 0x004ff40000000800 */
[----:B---3--:R-:W-:Y:S01]  /*28d40*/  MUFU.EX2 R176, R176 ;  /* 0x000000b000b07308 */ /* 0x008fe20000000800 */
[----:B----4-:R-:W-:Y:S05]  /*28d50*/  @!P5 HADD2 R38, -R87.H0_H0, -RZ.H0_H0 ;  /* 0xa00000ff5726d230 */ /* 0x010fea0000000900 */
[----:B------:R-:W-:Y:S01]  /*28d60*/  PRMT R2, R38, 0x7610, R2 ;  /* 0x0000761026027816 */ /* 0x000fe20000000002 */
[----:B------:R2:W-:Y:S03]  /*28d70*/  @!P5 STL.S16 [R1+0x1c4], R38 ;  /* 0x0001c4260100d387 */ /* 0x0005e60000100600 */
[----:B------:R-:W-:Y:S01]  /*28d80*/  @!P5 PRMT R87, R2, 0x5410, RZ ;  /* 0x000054100257d816 */ /* 0x000fe200000000ff */
[----:B------:R1:W3:Y:S01]  /*28d90*/  LDL.S16 R48, [R1+0x188] ;  /* 0x0001880001307983 */ /* 0x0002e20000100600 */
[----:B------:R-:W-:Y:S01]  /*28da0*/  LOP3.LUT R2, R142, 0xff, RZ, 0xc0, !PT ;  /* 0x000000ff8e027812 */ /* 0x000fe200078ec0ff */
[----:B------:R-:W-:Y:S02]  /*28db0*/  MUFU.EX2 R64, R177 ;  /* 0x000000b100407308 */ /* 0x000fe40000000800 */
[----:B------:R1:W4:Y:S01]  /*28dc0*/  LDL.S16 R54, [R1+0x1a4] ;  /* 0x0001a40001367983 */ /* 0x0003220000100600 */
[----:B------:R-:W-:Y:S02]  /*28dd0*/  PRMT R143, R2, 0x5410, R0 ;  /* 0x00005410028f7816 */ /* 0x000fe40000000000 */
[----:B------:R-:W-:Y:S01]  /*28de0*/  LOP3.LUT R2, R52, 0xffff, RZ, 0xc0, !PT ;  /* 0x0000ffff34027812 */ /* 0x000fe200078ec0ff */
[----:B------:R1:W4:Y:S01]  /*28df0*/  LDL.S16 R53, [R1+0x19c] ;  /* 0x00019c0001357983 */ /* 0x0003220000100600 */
[----:B------:R-:W-:Y:S02]  /*28e00*/  SHF.R.U32.HI R0, RZ, 0x10, R142 ;  /* 0x00000010ff007819 */ /* 0x000fe4000001168e */
[----:B------:R-:W-:Y:S01]  /*28e10*/  SHF.R.U32.HI R2, RZ, 0x8, R2 ;  /* 0x00000008ff027819 */ /* 0x000fe20000011602 */
[----:B------:R-:W-:Y:S01]  /*28e20*/  STG.E.U16 desc[UR32][R182.64+0xd0], R87 ;  /* 0x0000d057b6007986 */ /* 0x000fe2000c101520 */
[----:B------:R-:W-:Y:S02]  /*28e30*/  SHF.R.U32.HI R142, RZ, 0x18, R142 ;  /* 0x00000018ff8e7819 */ /* 0x000fe4000001168e */
[----:B------:R-:W-:Y:S02]  /*28e40*/  LOP3.LUT R45, R45, R85, RZ, 0xc0, !PT ;  /* 0x000000552d2d7212 */ /* 0x000fe400078ec0ff */
[----:B------:R-:W-:Y:S02]  /*28e50*/  LOP3.LUT R2, R2, 0xffff, RZ, 0xc0, !PT ;  /* 0x0000ffff02027812 */ /* 0x000fe400078ec0ff */
[----:B------:R-:W-:Y:S02]  /*28e60*/  LOP3.LUT R44, R44, R175, RZ, 0xc0, !PT ;  /* 0x000000af2c2c7212 */ /* 0x000fe400078ec0ff */
[--C-:B--2---:R-:W-:Y:S01]  /*28e70*/  HSET2.LE.AND R38, R206, R141.reuse, PT ;  /* 0x0000008dce267233 */ /* 0x104fe20003803000 */
[----:B------:R-:W2:Y:S01]  /*28e80*/  LDSM.16.MT88.4 R40, [R217+0x4000] ;  /* 0x00400000d928783b */ /* 0x000ea20000004200 */
[----:B------:R-:W-:Y:S02]  /*28e90*/  PRMT R85, R86, 0x7632, R85 ;  /* 0x0000763256557816 */ /* 0x000fe40000000055 */
[----:B------:R-:W-:Y:S02]  /*28ea0*/  LOP3.LUT R0, R0, 0xff, RZ, 0xc0, !PT ;  /* 0x000000ff00007812 */ /* 0x000fe400078ec0ff */
[----:B------:R-:W-:Y:S02]  /*28eb0*/  LOP3.LUT R38, R38, R77, RZ, 0xc0, !PT ;  /* 0x0000004d26267212 */ /* 0x000fe400078ec0ff */
[----:B------:R-:W-:Y:S02]  /*28ec0*/  PRMT R130, R86, 0x5410, R85 ;  /* 0x0000541056827816 */ /* 0x000fe40000000055 */
[----:B------:R-:W-:Y:S01]  /*28ed0*/  PRMT R58, R0, 0x5410, R142 ;  /* 0x00005410003a7816 */ /* 0x000fe2000000008e */
[----:B------:R-:W-:Y:S01]  /*28ee0*/  @!P1 HADD2 R51, -R90.H0_H0, -RZ.H0_H0 ;  /* 0xa00000ff5a339230 */ /* 0x000fe20000000900 */
[--C-:B------:R-:W-:Y:S02]  /*28ef0*/  SHF.R.U32.HI R0, RZ, 0x18, R52.reuse ;  /* 0x00000018ff007819 */ /* 0x100fe40000011634 */
[----:B------:R-:W-:Y:S02]  /*28f00*/  SHF.R.U32.HI R52, RZ, 0x10, R52 ;  /* 0x00000010ff347819 */ /* 0x000fe40000011634 */
[----:B------:R-:W-:Y:S01]  /*28f10*/  ISETP.LE.U32.AND P5, PT, R0, UR23, PT ;  /* 0x0000001700007c0c */ /* 0x000fe2000bfa3070 */
[----:B------:R1:W-:Y:S01]  /*28f20*/  @!P1 STL.S16 [R1+0x1a8], R51 ;  /* 0x0001a83301009387 */ /* 0x0003e20000100600 */
[----:B------:R-:W-:Y:S02]  /*28f30*/  LOP3.LUT R52, R52, 0xff, RZ, 0xc0, !PT ;  /* 0x000000ff34347812 */ /* 0x000fe400078ec0ff */
[C---:B------:R-:W-:Y:S04]  /*28f40*/  PRMT R77, R82.reuse, 0x7632, R77 ;  /* 0x00007632524d7816 */ /* 0x040fe8000000004d */
[----:B------:R-:W-:Y:S01]  /*28f50*/  PRMT R142, R82, 0x5410, R77 ;  /* 0x00005410528e7816 */ /* 0x000fe2000000004d */
[-C--:B--2---:R-:W-:Y:S06]  /*28f60*/  HMMA.16816.F32 R4, R36, R40.reuse, R4 ;  /* 0x000000282404723c */ /* 0x084fec0000001804 */
[C---:B------:R-:W-:Y:S06]  /*28f70*/  HMMA.16816.F32 R8, R44.reuse, R40, R8 ;  /* 0x000000282c08723c */ /* 0x040fec0000001808 */
[-C--:B------:R-:W-:Y:S05]  /*28f80*/  HMMA.16816.F32 R12, R44, R42.reuse, R12 ;  /* 0x0000002a2c0c723c */ /* 0x080fea000000180c */
[----:B------:R-:W-:Y:S01]  /*28f90*/  PRMT R40, R51, 0x7610, R40 ;  /* 0x0000761033287816 */ /* 0x000fe20000000028 */
[C---:B------:R-:W-:Y:S01]  /*28fa0*/  HMMA.16816.F32 R16, R36.reuse, R42, R16 ;  /* 0x0000002a2410723c */ /* 0x040fe20000001810 */
[----:B-1----:R2:W2:Y:S04]  /*28fb0*/  LDL.S16 R51, [R1+0x184] ;  /* 0x0001840001337983 */ /* 0x0024a80000100600 */
[----:B------:R-:W-:Y:S02]  /*28fc0*/  @!P1 PRMT R90, R40, 0x5410, RZ ;  /* 0x00005410285a9816 */ /* 0x000fe400000000ff */
[----:B------:R-:W-:Y:S01]  /*28fd0*/  ISETP.LE.U32.AND P1, PT, R2, UR23, PT ;  /* 0x0000001702007c0c */ /* 0x000fe2000bf23070 */
[----:B------:R-:W1:Y:S04]  /*28fe0*/  LDSM.16.MT88.4 R40, [R218+0x4000] ;  /* 0x00400000da28783b */ /* 0x000e680000004200 */
[----:B------:R-:W-:Y:S01]  /*28ff0*/  STG.E.U16 desc[UR32][R182.64+0xd2], R90 ;  /* 0x0000d25ab6007986 */ /* 0x000fe2000c101520 */
[-C--:B-1----:R-:W-:Y:S06]  /*29000*/  HMMA.16816.F32 R20, R36, R40.reuse, R20 ;  /* 0x000000282414723c */ /* 0x082fec0000001814 */
[C---:B------:R-:W-:Y:S06]  /*29010*/  HMMA.16816.F32 R24, R44.reuse, R40, R24 ;  /* 0x000000282c18723c */ /* 0x040fec0000001818 */
[-C--:B------:R-:W-:Y:S01]  /*29020*/  HMMA.16816.F32 R28, R44, R42.reuse, R28 ;  /* 0x0000002a2c1c723c */ /* 0x080fe2000000181c */
[----:B------:R-:W-:Y:S04]  /*29030*/  LDSM.16.MT88.4 R44, [R218+0x4400] ;  /* 0x00440000da2c783b */ /* 0x000fe80000004200 */
[--C-:B------:R-:W-:Y:S01]  /*29040*/  HSET2.LE.AND R40, R143, R141.reuse, PT ;  /* 0x0000008d8f287233 */ /* 0x100fe20003803000 */
[----:B------:R-:W-:Y:S05]  /*29050*/  HMMA.16816.F32 R32, R36, R42, R32 ;  /* 0x0000002a2420723c */ /* 0x000fea0000001820 */
[--C-:B------:R-:W-:Y:S02]  /*29060*/  HSET2.LE.AND R41, R58, R141.reuse, PT ;  /* 0x0000008d3a297233 */ /* 0x100fe40003803000 */
[----:B------:R-:W-:Y:S04]  /*29070*/  LOP3.LUT R40, R40, R94, RZ, 0xc0, !PT ;  /* 0x0000005e28287212 */ /* 0x000fe800078ec0ff */
[----:B------:R-:W-:Y:S02]  /*29080*/  LOP3.LUT R94, R144, 0xffff, RZ, 0xc0, !PT ;  /* 0x0000ffff905e7812 */ /* 0x000fe400078ec0ff */
[----:B------:R-:W-:Y:S02]  /*29090*/  LOP3.LUT R41, R41, R97, RZ, 0xc0, !PT ;  /* 0x0000006129297212 */ /* 0x000fe400078ec0ff */
[----:B------:R-:W-:Y:S02]  /*290a0*/  SHF.R.U32.HI R38, RZ, 0x8, R204 ;  /* 0x00000008ff267819 */ /* 0x000fe400000116cc */
[----:B------:R-:W-:Y:S02]  /*290b0*/  LOP3.LUT R39, R249, 0xff, RZ, 0xc0, !PT ;  /* 0x000000fff9277812 */ /* 0x000fe400078ec0ff */
[----:B------:R-:W-:Y:S02]  /*290c0*/  PRMT R208, R208, 0x5410, R38 ;  /* 0x00005410d0d07816 */ /* 0x000fe40000000026 */
[----:B------:R-:W-:Y:S02]  /*290d0*/  PRMT R97, R39, 0x5410, R251 ;  /* 0x0000541027617816 */ /* 0x000fe400000000fb */
[----:B------:R-:W-:Y:S01]  /*290e0*/  LOP3.LUT R39, R149, 0xff, RZ, 0xc0, !PT ;  /* 0x000000ff95277812 */ /* 0x000fe200078ec0ff */
[----:B---3--:R-:W-:Y:S02]  /*290f0*/  @!P6 HADD2 R48, -R86.H0_H0, -RZ.H0_H0 ;  /* 0xa00000ff5630e230 */ /* 0x008fe40000000900 */
[----:B----4-:R-:W-:Y:S03]  /*29100*/  @!P2 HADD2 R54, -R85.H0_H0, -RZ.H0_H0 ;  /* 0xa00000ff5536a230 */ /* 0x010fe60000000900 */
[----:B------:R-:W-:Y:S01]  /*29110*/  PRMT R2, R48, 0x7610, R2 ;  /* 0x0000761030027816 */ /* 0x000fe20000000002 */
[----:B------:R1:W-:Y:S01]  /*29120*/  @!P6 STL.S16 [R1+0x188], R48 ;  /* 0x000188300100e387 */ /* 0x0003e20000100600 */
[----:B------:R-:W-:Y:S02]  /*29130*/  @!P4 HADD2 R53, -R75.H0_H0, -RZ.H0_H0 ;  /* 0xa00000ff4b35c230 */ /* 0x000fe40000000900 */
[----:B------:R-:W-:Y:S02]  /*29140*/  @!P6 PRMT R86, R2, 0x5410, RZ ;  /* 0x000054100256e816 */ /* 0x000fe400000000ff */
[----:B------:R-:W-:Y:S02]  /*29150*/  ISETP.LE.U32.AND P6, PT, R55, UR23, PT ;  /* 0x0000001737007c0c */ /* 0x000fe4000bfc3070 */
[----:B------:R-:W-:Y:S01]  /*29160*/  PRMT R0, R54, 0x7610, R0 ;  /* 0x0000761036007816 */ /* 0x000fe20000000000 */
[----:B------:R-:W-:Y:S03]  /*29170*/  STG.E.U16 desc[UR32][R186.64+0xce], R86 ;  /* 0x0000ce56ba007986 */ /* 0x000fe6000c101520 */
[----:B------:R-:W-:Y:S02]  /*29180*/  @!P2 PRMT R85, R0, 0x5410, RZ ;  /* 0x000054100055a816 */ /* 0x000fe400000000ff */
[----:B------:R-:W-:Y:S03]  /*29190*/  LOP3.LUT R0, R56, 0xff, RZ, 0xc0, !PT ;  /* 0x000000ff38007812 */ /* 0x000fe600078ec0ff */
[----:B------:R-:W-:Y:S04]  /*291a0*/  STG.E.U16 desc[UR32][R186.64+0xd0], R85 ;  /* 0x0000d055ba007986 */ /* 0x000fe8000c101520 */
[----:B-1----:R3:W4:Y:S04]  /*291b0*/  LDL.S16 R48, [R1+0x160] ;  /* 0x0001600001307983 */ /* 0x0027280000100600 */
[----:B------:R-:W3:Y:S04]  /*291c0*/  LDL.LU R196, [R1+0xb4] ;  /* 0x0000b40001c47983 */ /* 0x000ee80000300800 */
[----:B------:R-:W-:Y:S01]  /*291d0*/  @!P2 STL.S16 [R1+0x1a4], R54 ;  /* 0x0001a4360100a387 */ /* 0x000fe20000100600 */
[----:B------:R-:W-:Y:S02]  /*291e0*/  ISETP.LE.U32.AND P2, PT, R52, UR23, PT ;  /* 0x0000001734007c0c */ /* 0x000fe4000bf43070 */
[----:B------:R-:W-:Y:S01]  /*291f0*/  PRMT R52, R53, 0x7610, R52 ;  /* 0x0000761035347816 */ /* 0x000fe20000000034 */
[----:B------:R1:W3:Y:S03]  /*29200*/  LDL.S16 R2, [R1+0x15c] ;  /* 0x00015c0001027983 */ /* 0x0002e60000100600 */
[----:B------:R-:W-:Y:S01]  /*29210*/  @!P4 PRMT R75, R52, 0x5410, RZ ;  /* 0x00005410344bc816 */ /* 0x000fe200000000ff */
[----:B------:R-:W3:Y:S04]  /*29220*/  LDL.LU R244, [R1+0xc8] ;  /* 0x0000c80001f47983 */ /* 0x000ee80000300800 */
[----:B------:R-:W-:Y:S01]  /*29230*/  @!P4 STL.S16 [R1+0x19c], R53 ;  /* 0x00019c350100c387 */ /* 0x000fe20000100600 */
[----:B------:R-:W-:Y:S02]  /*29240*/  ISETP.LE.U32.AND P4, PT, R0, UR23, PT ;  /* 0x0000001700007c0c */ /* 0x000fe4000bf83070 */
[----:B------:R-:W-:Y:S01]  /*29250*/  LOP3.LUT R0, R56, 0xffff, RZ, 0xc0, !PT ;  /* 0x0000ffff38007812 */ /* 0x000fe200078ec0ff */
[----:B------:R-:W1:Y:S03]  /*29260*/  LDSM.16.MT88.4 R52, [R217+0x4400] ;  /* 0x00440000d934783b */ /* 0x000e660000004200 */
[----:B------:R-:W-:Y:S01]  /*29270*/  SHF.R.U32.HI R0, RZ, 0x8, R0 ;  /* 0x00000008ff007819 */ /* 0x000fe20000011600 */
[----:B------:R-:W-:Y:S03]  /*29280*/  STG.E.U16 desc[UR32][R184.64+0xd0], R75 ;  /* 0x0000d04bb8007986 */ /* 0x000fe6000c101520 */
[----:B------:R-:W-:Y:S01]  /*29290*/  LOP3.LUT R0, R0, 0xffff, RZ, 0xc0, !PT ;  /* 0x0000ffff00007812 */ /* 0x000fe200078ec0ff */
[----:B--2---:R-:W-:Y:S05]  /*292a0*/  @!P6 HADD2 R51, -R83.H0_H0, -RZ.H0_H0 ;  /* 0xa00000ff5333e230 */ /* 0x004fea0000000900 */
[----:B------:R-:W-:Y:S01]  /*292b0*/  PRMT R50, R51, 0x7610, R50 ;  /* 0x0000761033327816 */ /* 0x000fe20000000032 */
[----:B------:R2:W-:Y:S03]  /*292c0*/  @!P6 STL.S16 [R1+0x184], R51 ;  /* 0x000184330100e387 */ /* 0x0005e60000100600 */
[----:B------:R-:W-:Y:S02]  /*292d0*/  @!P6 PRMT R83, R50, 0x5410, RZ ;  /* 0x000054103253e816 */ /* 0x000fe400000000ff */
[----:B------:R-:W-:Y:S02]  /*292e0*/  ISETP.LE.U32.AND P6, PT, R0, UR23, PT ;  /* 0x0000001700007c0c */ /* 0x000fe4000bfc3070 */
[--C-:B------:R-:W-:Y:S01]  /*292f0*/  HSET2.LE.AND R50, R190, R141.reuse, PT ;  /* 0x0000008dbe327233 */ /* 0x100fe20003803000 */
[----:B------:R-:W-:Y:S01]  /*29300*/  STG.E.U16 desc[UR32][R184.64+0xd2], R83 ;  /* 0x0000d253b8007986 */ /* 0x000fe2000c101520 */
[----:B------:R-:W-:Y:S03]  /*29310*/  SHF.R.U32.HI R0, RZ, 0x18, R56 ;  /* 0x00000018ff007819 */ /* 0x000fe60000011638 */
[----:B------:R-:W-:Y:S02]  /*29320*/  LOP3.LUT R50, R50, R93, RZ, 0xc0, !PT ;  /* 0x0000005d32327212 */ /* 0x000fe400078ec0ff */
[--C-:B--2---:R-:W-:Y:S05]  /*29330*/  HSET2.LE.AND R51, R191, R141.reuse, PT ;  /* 0x0000008dbf337233 */ /* 0x104fea0003803000 */
[----:B------:R-:W-:Y:S02]  /*29340*/  LOP3.LUT R51, R51, R91, RZ, 0xc0, !PT ;  /* 0x0000005b33337212 */ /* 0x000fe400078ec0ff */
[----:B------:R-:W-:Y:S01]  /*29350*/  LOP3.LUT R91, R147, UR11, R248, 0x96, !PT ;  /* 0x0000000b935b7c12 */ /* 0x000fe2000f8e96f8 */
[----:B----4-:R-:W-:Y:S01]  /*29360*/  @!P3 HADD2 R48, -R82.H0_H0, -RZ.H0_H0 ;  /* 0xa00000ff5230b230 */ /* 0x010fe20000000900 */
[----:B---3--:R-:W2:Y:S04]  /*29370*/  MUFU.EX2 R74, R196 ;  /* 0x000000c4004a7308 */ /* 0x008ea80000000800 */
[----:B------:R-:W-:Y:S01]  /*29380*/  PRMT R49, R48, 0x7610, R49 ;  /* 0x0000761030317816 */ /* 0x000fe20000000031 */
[----:B------:R3:W-:Y:S03]  /*29390*/  @!P3 STL.S16 [R1+0x160], R48 ;  /* 0x000160300100b387 */ /* 0x0007e60000100600 */
[----:B------:R-:W-:Y:S01]  /*293a0*/  @!P3 PRMT R82, R49, 0x5410, RZ ;  /* 0x000054103152b816 */ /* 0x000fe200000000ff */
[----:B------:R4:W4:Y:S01]  /*293b0*/  LDL.S16 R59, [R1+0x11c] ;  /* 0x00011c00013b7983 */ /* 0x0009220000100600 */
[--C-:B------:R-:W-:Y:S01]  /*293c0*/  HSET2.LE.AND R49, R188, R141.reuse, PT ;  /* 0x0000008dbc317233 */ /* 0x100fe20003803000 */
[----:B------:R-:W-:Y:S01]  /*293d0*/  @!P1 HADD2 R2, -R77.H0_H0, -RZ.H0_H0 ;  /* 0xa00000ff4d029230 */ /* 0x000fe20000000900 */
[----:B------:R-:W-:Y:S01]  /*293e0*/  ISETP.LE.U32.AND P3, PT, R0, UR23, PT ;  /* 0x0000001700007c0c */ /* 0x000fe2000bf63070 */
[----:B------:R1:W4:Y:S01]  /*293f0*/  LDL.S16 R57, [R1+0x118] ;  /* 0x0001180001397983 */ /* 0x0003220000100600 */
[--C-:B------:R-:W-:Y:S01]  /*29400*/  HSET2.LE.AND R0, R201, R141.reuse, PT ;  /* 0x0000008dc9007233 */ /* 0x100fe20003803000 */
[----:B------:R-:W3:Y:S01]  /*29410*/  MUFU.EX2 R172, R244 ;  /* 0x000000f400ac7308 */ /* 0x000ee20000000800 */
[----:B------:R-:W-:Y:S01]  /*29420*/  PRMT R60, R2, 0x7610, R60 ;  /* 0x00007610023c7816 */ /* 0x000fe2000000003c */
[----:B------:R1:W-:Y:S01]  /*29430*/  @!P1 STL.S16 [R1+0x15c], R2 ;  /* 0x00015c0201009387 */ /* 0x0003e20000100600 */
[----:B------:R-:W-:Y:S02]  /*29440*/  LOP3.LUT R49, R49, R92, RZ, 0xc0, !PT ;  /* 0x0000005c31317212 */ /* 0x000fe400078ec0ff */
[----:B------:R-:W-:Y:S01]  /*29450*/  LOP3.LUT R42, R0, R96, RZ, 0xc0, !PT ;  /* 0x00000060002a7212 */ /* 0x000fe200078ec0ff */
[----:B------:R-:W-:Y:S01]  /*29460*/  STG.E.U16 desc[UR32][R180.64+0xe0], R82 ;  /* 0x0000e052b4007986 */ /* 0x000fe2000c101520 */
[----:B------:R-:W-:Y:S01]  /*29470*/  LOP3.LUT R0, R144, 0xff, RZ, 0xc0, !PT ;  /* 0x000000ff90007812 */ /* 0x000fe200078ec0ff */
[----:B--2---:R-:W-:Y:S01]  /*29480*/  FADD.FTZ R215, R74, R215 ;  /* 0x000000d74ad77221 */ /* 0x004fe20000010000 */
[----:B------:R-:W-:Y:S02]  /*29490*/  @!P1 PRMT R77, R60, 0x5410, RZ ;  /* 0x000054103c4d9816 */ /* 0x000fe400000000ff */
[----:B------:R-:W-:Y:S02]  /*294a0*/  ISETP.LE.U32.AND P1, PT, R0, UR23, PT ;  /* 0x0000001700007c0c */ /* 0x000fe4000bf23070 */
[----:B------:R-:W-:Y:S01]  /*294b0*/  SHF.R.U32.HI R0, RZ, 0x10, R56 ;  /* 0x00000010ff007819 */ /* 0x000fe20000011638 */
[----:B------:R-:W-:Y:S01]  /*294c0*/  STG.E.U16 desc[UR32][R180.64+0xe2], R77 ;  /* 0x0000e24db4007986 */ /* 0x000fe2000c101520 */
[--C-:B---3--:R-:W-:Y:S02]  /*294d0*/  HSET2.LE.AND R48, R173, R141.reuse, PT ;  /* 0x0000008dad307233 */ /* 0x108fe40003803000 */
[----:B------:R-:W-:Y:S02]  /*294e0*/  F2FP.F16.F32.PACK_AB R74, R172, R74 ;  /* 0x0000004aac4a723e */ /* 0x000fe400000000ff */
[----:B------:R-:W-:Y:S02]  /*294f0*/  LOP3.LUT R0, R0, 0xff, RZ, 0xc0, !PT ;  /* 0x000000ff00007812 */ /* 0x000fe400078ec0ff */
[----:B------:R-:W-:Y:S02]  /*29500*/  LOP3.LUT R48, R48, R76, RZ, 0xc0, !PT ;  /* 0x0000004c30307212 */ /* 0x000fe400078ec0ff */
[----:B------:R-:W-:Y:S02]  /*29510*/  PRMT R73, R74, 0x7632, R73 ;  /* 0x000076324a497816 */ /* 0x000fe40000000049 */
[----:B------:R-:W-:Y:S02]  /*29520*/  SHF.R.U32.HI R56, RZ, 0x8, R247 ;  /* 0x00000008ff387819 */ /* 0x000fe400000116f7 */
[--C-:B-1----:R-:W-:Y:S01]  /*29530*/  HSET2.LE.AND R2, R200, R141.reuse, PT ;  /* 0x0000008dc8027233 */ /* 0x102fe20003803000 */
[-C--:B------:R-:W-:Y:S05]  /*29540*/  HMMA.16816.F32 R4, R48, R52.reuse, R4 ;  /* 0x000000343004723c */ /* 0x080fea0000001804 */
[----:B------:R-:W-:Y:S01]  /*29550*/  LOP3.LUT R43, R2, R95, RZ, 0xc0, !PT ;  /* 0x0000005f022b7212 */ /* 0x000fe200078ec0ff */
[----:B------:R-:W-:Y:S01]  /*29560*/  FADD.FTZ R95, R64, R250 ;  /* 0x000000fa405f7221 */ /* 0x000fe20000010000 */
[----:B------:R-:W-:Y:S04]  /*29570*/  SHF.R.U32.HI R2, RZ, 0x10, R144 ;  /* 0x00000010ff027819 */ /* 0x000fe80000011690 */
[----:B------:R-:W-:Y:S01]  /*29580*/  LOP3.LUT R2, R2, 0xff, RZ, 0xc0, !PT ;  /* 0x000000ff02027812 */ /* 0x000fe200078ec0ff */
[C---:B------:R-:W-:Y:S04]  /*29590*/  HMMA.16816.F32 R8, R40.reuse, R52, R8 ;  /* 0x000000342808723c */ /* 0x040fe80000001808 */
[----:B------:R-:W-:Y:S02]  /*295a0*/  PRMT R76, R74, 0x5410, R73 ;  /* 0x000054104a4c7816 */ /* 0x000fe40000000049 */
[----:B------:R-:W-:Y:S01]  /*295b0*/  PRMT R143, R252, 0x5410, R56 ;  /* 0x00005410fc8f7816 */ /* 0x000fe20000000038 */
[-C--:B------:R-:W-:Y:S04]  /*295c0*/  HMMA.16816.F32 R12, R40, R54.reuse, R12 ;  /* 0x00000036280c723c */ /* 0x080fe8000000180c */
[--C-:B------:R-:W-:Y:S02]  /*295d0*/  SHF.R.U32.HI R92, RZ, 0x18, R144.reuse ;  /* 0x00000018ff5c7819 */ /* 0x100fe40000011690 */
[----:B------:R-:W-:Y:S01]  /*295e0*/  SHF.R.U32.HI R96, RZ, 0x10, R144 ;  /* 0x00000010ff607819 */ /* 0x000fe20000011690 */
[C---:B------:R-:W-:Y:S01]  /*295f0*/  HMMA.16816.F32 R16, R48.reuse, R54, R16 ;  /* 0x000000363010723c */ /* 0x040fe20000001810 */
[----:B------:R-:W1:Y:S05]  /*29600*/  LDSM.16.MT88.4 R52, [R217+0x4800] ;  /* 0x00480000d934783b */ /* 0x000e6a0000004200 */
[-C--:B------:R-:W-:Y:S06]  /*29610*/  HMMA.16816.F32 R20, R48, R44.reuse, R20 ;  /* 0x0000002c3014723c */ /* 0x080fec0000001814 */
[C---:B------:R-:W-:Y:S06]  /*29620*/  HMMA.16816.F32 R24, R40.reuse, R44, R24 ;  /* 0x0000002c2818723c */ /* 0x040fec0000001818 */
[-C--:B------:R-:W-:Y:S05]  /*29630*/  HMMA.16816.F32 R28, R40, R46.reuse, R28 ;  /* 0x0000002e281c723c */ /* 0x080fea000000181c */
[----:B------:R-:W-:Y:S01]  /*29640*/  LOP3.LUT R44, R243, 0xff, RZ, 0xc0, !PT ;  /* 0x000000fff32c7812 */ /* 0x000fe200078ec0ff */
[----:B------:R-:W-:Y:S01]  /*29650*/  HMMA.16816.F32 R32, R48, R46, R32 ;  /* 0x0000002e3020723c */ /* 0x000fe20000001820 */
[----:B------:R-:W-:Y:S04]  /*29660*/  LDSM.16.MT88.4 R48, [R217+0x4c00] ;  /* 0x004c0000d930783b */ /* 0x000fe80000004200 */
[--C-:B------:R-:W-:Y:S02]  /*29670*/  HSET2.LE.AND R42, R202, R141.reuse, PT ;  /* 0x0000008dca2a7233 */ /* 0x100fe40003803000 */
[--C-:B------:R-:W-:Y:S04]  /*29680*/  HSET2.LE.AND R43, R203, R141.reuse, PT ;  /* 0x0000008dcb2b7233 */ /* 0x100fe80003803000 */
[----:B------:R-:W-:Y:S02]  /*29690*/  LOP3.LUT R42, R42, R103, RZ, 0xc0, !PT ;  /* 0x000000672a2a7212 */ /* 0x000fe400078ec0ff */
[----:B------:R-:W-:Y:S02]  /*296a0*/  LOP3.LUT R43, R43, R102, RZ, 0xc0, !PT ;  /* 0x000000662b2b7212 */ /* 0x000fe400078ec0ff */
[----:B------:R-:W-:Y:S02]  /*296b0*/  LOP3.LUT R46, R232, 0xff, RZ, 0xc0, !PT ;  /* 0x000000ffe82e7812 */ /* 0x000fe400078ec0ff */
[----:B------:R-:W-:Y:S02]  /*296c0*/  SHF.R.U32.HI R45, RZ, 0x8, R242 ;  /* 0x00000008ff2d7819 */ /* 0x000fe400000116f2 */
[----:B------:R-:W-:Y:S02]  /*296d0*/  PRMT R93, R46, 0x5410, R233 ;  /* 0x000054102e5d7816 */ /* 0x000fe400000000e9 */
[----:B------:R-:W-:Y:S02]  /*296e0*/  LOP3.LUT R46, R163, 0xff, RZ, 0xc0, !PT ;  /* 0x000000ffa32e7812 */ /* 0x000fe400078ec0ff */
[----:B------:R-:W-:Y:S02]  /*296f0*/  PRMT R61, R44, 0x5410, R245 ;  /* 0x000054102c3d7816 */ /* 0x000fe400000000f5 */
[----:B------:R-:W-:Y:S02]  /*29700*/  PRMT R60, R246, 0x5410, R45 ;  /* 0x00005410f63c7816 */ /* 0x000fe4000000002d */
[C---:B------:R-:W-:Y:S02]  /*29710*/  LOP3.LUT R44, R158.reuse, 0xffff, RZ, 0xc0, !PT ;  /* 0x0000ffff9e2c7812 */ /* 0x040fe400078ec0ff */
[----:B------:R-:W-:Y:S02]  /*29720*/  SHF.R.U32.HI R45, RZ, 0x18, R163 ;  /* 0x00000018ff2d7819 */ /* 0x000fe400000116a3 */
[----:B------:R-:W-:Y:S02]  /*29730*/  LOP3.LUT R47, R158, 0xff, RZ, 0xc0, !PT ;  /* 0x000000ff9e2f7812 */ /* 0x000fe400078ec0ff */
[----:B------:R-:W-:Y:S01]  /*29740*/  SHF.R.U32.HI R44, RZ, 0x8, R44 ;  /* 0x00000008ff2c7819 */ /* 0x000fe2000001162c */
[----:B----4-:R-:W-:Y:S02]  /*29750*/  @!P2 HADD2 R59, -R74.H0_H0, -RZ.H0_H0 ;  /* 0xa00000ff4a3ba230 */ /* 0x010fe40000000900 */
[----:B------:R-:W-:Y:S03]  /*29760*/  @!P5 HADD2 R57, -R73.H0_H0, -RZ.H0_H0 ;  /* 0xa00000ff4939d230 */ /* 0x000fe60000000900 */
[----:B------:R-:W-:Y:S01]  /*29770*/  PRMT R37, R59, 0x7610, R37 ;  /* 0x000076103b257816 */ /* 0x000fe20000000025 */
[----:B------:R-:W-:Y:S01]  /*29780*/  @!P2 STL.S16 [R1+0x11c], R59 ;  /* 0x00011c3b0100a387 */ /* 0x000fe20000100600 */
[----:B------:R-:W-:Y:S03]  /*29790*/  PRMT R36, R57, 0x7610, R36 ;  /* 0x0000761039247816 */ /* 0x000fe60000000024 */
[----:B------:R-:W-:Y:S01]  /*297a0*/  @!P5 STL.S16 [R1+0x118], R57 ;  /* 0x000118390100d387 */ /* 0x000fe20000100600 */
[----:B------:R-:W-:Y:S02]  /*297b0*/  @!P2 PRMT R74, R37, 0x5410, RZ ;  /* 0x00005410254aa816 */ /* 0x000fe400000000ff */
[----:B------:R-:W-:Y:S01]  /*297c0*/  @!P5 PRMT R73, R36, 0x5410, RZ ;  /* 0x000054102449d816 */ /* 0x000fe200000000ff */
[----:B------:R-:W2:Y:S01]  /*297d0*/  LDSM.16.MT88.4 R56, [R218+0x4800] ;  /* 0x00480000da38783b */ /* 0x000ea20000004200 */
[----:B------:R-:W-:Y:S02]  /*297e0*/  ISETP.LE.U32.AND P5, PT, R0, UR23, PT ;  /* 0x0000001700007c0c */ /* 0x000fe4000bfa3070 */
[C---:B------:R-:W-:Y:S01]  /*297f0*/  LOP3.LUT R0, R159.reuse, 0xffff, RZ, 0xc0, !PT ;  /* 0x0000ffff9f007812 */ /* 0x040fe200078ec0ff */
[----:B------:R-:W3:Y:S01]  /*29800*/  LDL.LU R177, [R1+0x37c] ;  /* 0x00037c0001b17983 */ /* 0x000ee20000300800 */
[----:B------:R-:W-:Y:S02]  /*29810*/  ISETP.LE.U32.AND P2, PT, R2, UR23, PT ;  /* 0x0000001702007c0c */ /* 0x000fe4000bf43070 */
[--C-:B------:R-:W-:Y:S01]  /*29820*/  SHF.R.U32.HI R2, RZ, 0x10, R159.reuse ;  /* 0x00000010ff027819 */ /* 0x100fe2000001169f */
[----:B------:R-:W-:Y:S01]  /*29830*/  STG.E.U16 desc[UR32][R182.64+0xe0], R74 ;  /* 0x0000e04ab6007986 */ /* 0x000fe2000c101520 */
[----:B------:R-:W-:Y:S02]  /*29840*/  LOP3.LUT R37, R159, 0xff, RZ, 0xc0, !PT ;  /* 0x000000ff9f257812 */ /* 0x000fe400078ec0ff */
[----:B------:R-:W-:Y:S01]  /*29850*/  SHF.R.U32.HI R0, RZ, 0x8, R0 ;  /* 0x00000008ff007819 */ /* 0x000fe20000011600 */
[----:B------:R-:W-:Y:S01]  /*29860*/  STG.E.U16 desc[UR32][R182.64+0xe2], R73 ;  /* 0x0000e249b6007986 */ /* 0x000fe2000c101520 */
[----:B------:R-:W-:Y:S02]  /*29870*/  SHF.R.U32.HI R36, RZ, 0x18, R159 ;  /* 0x00000018ff247819 */ /* 0x000fe4000001169f */
[----:B------:R-:W-:Y:S02]  /*29880*/  LOP3.LUT R2, R2, 0xff, RZ, 0xc0, !PT ;  /* 0x000000ff02027812 */ /* 0x000fe400078ec0ff */
[----:B------:R-:W-:Y:S02]  /*29890*/  PRMT R38, R37, 0x5410, R0 ;  /* 0x0000541025267816 */ /* 0x000fe40000000000 */
[----:B------:R-:W-:Y:S02]  /*298a0*/  LOP3.LUT R0, R149, 0xffff, RZ, 0xc0, !PT ;  /* 0x0000ffff95007812 */ /* 0x000fe400078ec0ff */
[----:B------:R-:W-:Y:S02]  /*298b0*/  PRMT R37, R2, 0x5410, R36 ;  /* 0x0000541002257816 */ /* 0x000fe40000000024 */
[--C-:B------:R-:W-:Y:S02]  /*298c0*/  SHF.R.U32.HI R2, RZ, 0x10, R149.reuse ;  /* 0x00000010ff027819 */ /* 0x100fe40000011695 */
[----:B------:R-:W-:Y:S02]  /*298d0*/  SHF.R.U32.HI R0, RZ, 0x8, R0 ;  /* 0x00000008ff007819 */ /* 0x000fe40000011600 */
[----:B------:R-:W-:Y:S02]  /*298e0*/  SHF.R.U32.HI R149, RZ, 0x18, R149 ;  /* 0x00000018ff957819 */ /* 0x000fe40000011695 */
[----:B------:R-:W-:Y:S02]  /*298f0*/  LOP3.LUT R2, R2, 0xff, RZ, 0xc0, !PT ;  /* 0x000000ff02027812 */ /* 0x000fe400078ec0ff */
[--C-:B------:R-:W-:Y:S02]  /*29900*/  HSET2.LE.AND R36, R38, R141.reuse, PT ;  /* 0x0000008d26247233 */ /* 0x100fe40003803000 */
[----:B------:R-:W-:Y:S02]  /*29910*/  PRMT R0, R39, 0x5410, R0 ;  /* 0x0000541027007816 */ /* 0x000fe40000000000 */
[--C-:B------:R-:W-:Y:S02]  /*29920*/  HSET2.LE.AND R37, R37, R141.reuse, PT ;  /* 0x0000008d25257233 */ /* 0x100fe40003803000 */
[--C-:B------:R-:W-:Y:S02]  /*29930*/  HSET2.LE.AND R38, R235, R141.reuse, PT ;  /* 0x0000008deb267233 */ /* 0x100fe40003803000 */
[--C-:B------:R-:W-:Y:S02]  /*29940*/  HSET2.LE.AND R39, R239, R141.reuse, PT ;  /* 0x0000008def277233 */ /* 0x100fe40003803000 */
[----:B------:R-:W-:Y:S02]  /*29950*/  PRMT R2, R2, 0x5410, R149 ;  /* 0x0000541002027816 */ /* 0x000fe40000000095 */
[----:B------:R-:W-:Y:S02]  /*29960*/  LOP3.LUT R36, R36, R100, RZ, 0xc0, !PT ;  /* 0x0000006424247212 */ /* 0x000fe400078ec0ff */
[----:B------:R-:W-:Y:S01]  /*29970*/  LOP3.LUT R37, R37, R99, RZ, 0xc0, !PT ;  /* 0x0000006325257212 */ /* 0x000fe200078ec0ff */
[----:B------:R4:W2:Y:S01]  /*29980*/  MUFU.EX2 R100, R221 ;  /* 0x000000dd00647308 */ /* 0x0008a20000000800 */
[----:B------:R-:W-:Y:S02]  /*29990*/  LOP3.LUT R38, R38, R98, RZ, 0xc0, !PT ;  /* 0x0000006226267212 */ /* 0x000fe400078ec0ff */
[----:B------:R-:W-:Y:S02]  /*299a0*/  LOP3.LUT R39, R39, R101, RZ, 0xc0, !PT ;  /* 0x0000006527277212 */ /* 0x000fe400078ec0ff */
[--C-:B------:R-:W-:Y:S02]  /*299b0*/  HSET2.LE.AND R40, R0, R141.reuse, PT ;  /* 0x0000008d00287233 */ /* 0x100fe40003803000 */
[--C-:B------:R-:W-:Y:S03]  /*299c0*/  HSET2.LE.AND R41, R2, R141.reuse, PT ;  /* 0x0000008d02297233 */ /* 0x100fe60003803000 */
[----:B------:R-:W-:Y:S01]  /*299d0*/  MUFU.EX2 R99, R222 ;  /* 0x000000de00637308 */ /* 0x000fe20000000800 */
[----:B------:R-:W-:Y:S01]  /*299e0*/  SHF.R.U32.HI R2, RZ, 0x8, R209 ;  /* 0x00000008ff027819 */ /* 0x000fe200000116d1 */
[-C--:B-1----:R-:W-:Y:S05]  /*299f0*/  HMMA.16816.F32 R4, R36, R52.reuse, R4 ;  /* 0x000000342404723c */ /* 0x082fea0000001804 */
[----:B------:R-:W-:Y:S02]  /*29a00*/  LOP3.LUT R40, R40, R104, RZ, 0xc0, !PT ;  /* 0x0000006828287212 */ /* 0x000fe400078ec0ff */
[----:B------:R-:W-:Y:S01]  /*29a10*/  LOP3.LUT R41, R41, R105, RZ, 0xc0, !PT ;  /* 0x0000006929297212 */ /* 0x000fe200078ec0ff */
[----:B----4-:R-:W4:Y:S03]  /*29a20*/  LDL.LU R221, [R1+0x378] ;  /* 0x0003780001dd7983 */ /* 0x010f260000300800 */
[----:B------:R-:W-:Y:S01]  /*29a30*/  PRMT R62, R212, 0x5410, R2 ;  /* 0x00005410d43e7816 */ /* 0x000fe20000000002 */
[----:B------:R1:W4:Y:S01]  /*29a40*/  LDL.S16 R101, [R1+0x110] ;  /* 0x0001100001657983 */ /* 0x0003220000100600 */
[----:B------:R-:W-:Y:S01]  /*29a50*/  LOP3.LUT R0, R210, 0xff, RZ, 0xc0, !PT ;  /* 0x000000ffd2007812 */ /* 0x000fe200078ec0ff */
[C---:B------:R-:W-:Y:S02]  /*29a60*/  HMMA.16816.F32 R8, R40.reuse, R52, R8 ;  /* 0x000000342808723c */ /* 0x040fe40000001808 */
[----:B------:R1:W4:Y:S02]  /*29a70*/  LDL.S16 R98, [R1+0x10c] ;  /* 0x00010c0001627983 */ /* 0x0003240000100600 */
[----:B------:R-:W-:Y:S02]  /*29a80*/  PRMT R63, R0, 0x5410, R211 ;  /* 0x00005410003f7816 */ /* 0x000fe400000000d3 */
[----:B------:R-:W-:Y:S01]  /*29a90*/  LOP3.LUT R0, R163, 0xffff, RZ, 0xc0, !PT ;  /* 0x0000ffffa3007812 */ /* 0x000fe200078ec0ff */
[-C--:B------:R-:W-:Y:S04]  /*29aa0*/  HMMA.16816.F32 R12, R40, R54.reuse, R12 ;  /* 0x00000036280c723c */ /* 0x080fe8000000180c */
[----:B------:R-:W-:Y:S02]  /*29ab0*/  SHF.R.U32.HI R2, RZ, 0x10, R163 ;  /* 0x00000010ff027819 */ /* 0x000fe400000116a3 */
[----:B------:R-:W-:Y:S01]  /*29ac0*/  SHF.R.U32.HI R0, RZ, 0x8, R0 ;  /* 0x00000008ff007819 */ /* 0x000fe20000011600 */
[C---:B------:R-:W-:Y:S04]  /*29ad0*/  HMMA.16816.F32 R16, R36.reuse, R54, R16 ;  /* 0x000000362410723c */ /* 0x040fe80000001810 */
[----:B------:R-:W-:Y:S02]  /*29ae0*/  LOP3.LUT R2, R2, 0xff, RZ, 0xc0, !PT ;  /* 0x000000ff02027812 */ /* 0x000fe400078ec0ff */
[----:B------:R-:W-:Y:S01]  /*29af0*/  PRMT R46, R46, 0x5410, R0 ;  /* 0x000054102e2e7816 */ /* 0x000fe20000000000 */
[-C--:B--2---:R-:W-:Y:S04]  /*29b00*/  HMMA.16816.F32 R20, R36, R56.reuse, R20 ;  /* 0x000000382414723c */ /* 0x084fe80000001814 */
[--C-:B------:R-:W-:Y:S02]  /*29b10*/  HSET2.LE.AND R54, R62, R141.reuse, PT ;  /* 0x0000008d3e367233 */ /* 0x100fe40003803000 */
[--C-:B------:R-:W-:Y:S01]  /*29b20*/  SHF.R.U32.HI R0, RZ, 0x10, R158.reuse ;  /* 0x00000010ff007819 */ /* 0x100fe2000001169e */
[----:B------:R2:W1:Y:S01]  /*29b30*/  MUFU.EX2 R62, R178 ;  /* 0x000000b2003e7308 */ /* 0x0004620000000800 */
[----:B------:R-:W-:Y:S01]  /*29b40*/  PRMT R45, R2, 0x5410, R45 ;  /* 0x00005410022d7816 */ /* 0x000fe2000000002d */
[C---:B------:R-:W-:Y:S04]  /*29b50*/  HMMA.16816.F32 R24, R40.reuse, R56, R24 ;  /* 0x000000382818723c */ /* 0x040fe80000001818 */
[----:B------:R-:W-:Y:S02]  /*29b60*/  SHF.R.U32.HI R2, RZ, 0x18, R158 ;  /* 0x00000018ff027819 */ /* 0x000fe4000001169e */
[----:B------:R-:W-:Y:S01]  /*29b70*/  LOP3.LUT R0, R0, 0xff, RZ, 0xc0, !PT ;  /* 0x000000ff00007812 */ /* 0x000fe200078ec0ff */
[-C--:B------:R-:W-:Y:S01]  /*29b80*/  HMMA.16816.F32 R28, R40, R58.reuse, R28 ;  /* 0x0000003a281c723c */ /* 0x080fe2000000181c */
[----:B------:R-:W1:Y:S03]  /*29b90*/  LDSM.16.MT88.4 R40, [R218+0x4c00] ;  /* 0x004c0000da28783b */ /* 0x000e660000004200 */
[----:B------:R-:W-:Y:S02]  /*29ba0*/  PRMT R52, R47, 0x5410, R44 ;  /* 0x000054102f347816 */ /* 0x000fe4000000002c */
[--C-:B------:R-:W-:Y:S01]  /*29bb0*/  HSET2.LE.AND R44, R46, R141.reuse, PT ;  /* 0x0000008d2e2c7233 */ /* 0x100fe20003803000 */
[----:B------:R-:W-:Y:S01]  /*29bc0*/  HMMA.16816.F32 R32, R36, R58, R32 ;  /* 0x0000003a2420723c */ /* 0x000fe20000001820 */
[----:B--2---:R-:W2:Y:S03]  /*29bd0*/  LDL.LU R178, [R1+0x374] ;  /* 0x0003740001b27983 */ /* 0x004ea60000300800 */
[--C-:B------:R-:W-:Y:S01]  /*29be0*/  HSET2.LE.AND R45, R45, R141.reuse, PT ;  /* 0x0000008d2d2d7233 */ /* 0x100fe20003803000 */
[----:B------:R1:W2:Y:S01]  /*29bf0*/  LDL.S16 R58, [R1+0x108] ;  /* 0x00010800013a7983 */ /* 0x0002a20000100600 */
[--C-:B------:R-:W-:Y:S02]  /*29c00*/  HSET2.LE.AND R46, R60, R141.reuse, PT ;  /* 0x0000008d3c2e7233 */ /* 0x100fe40003803000 */
[--C-:B------:R-:W-:Y:S01]  /*29c10*/  HSET2.LE.AND R47, R61, R141.reuse, PT ;  /* 0x0000008d3d2f7233 */ /* 0x100fe20003803000 */
[----:B------:R-:W2:Y:S02]  /*29c20*/  LDL.LU R222, [R1+0x370] ;  /* 0x0003700001de7983 */ /* 0x000ea40000300800 */
[----:B------:R-:W-:Y:S02]  /*29c30*/  PRMT R0, R0, 0x5410, R2 ;  /* 0x0000541000007816 */ /* 0x000fe40000000002 */
[----:B------:R-:W-:Y:S02]  /*29c40*/  LOP3.LUT R44, R44, R107, RZ, 0xc0, !PT ;  /* 0x0000006b2c2c7212 */ /* 0x000fe400078ec0ff */
[----:B------:R-:W-:Y:S02]  /*29c50*/  LOP3.LUT R45, R45, R106, RZ, 0xc0, !PT ;  /* 0x0000006a2d2d7212 */ /* 0x000fe400078ec0ff */
[----:B------:R-:W-:Y:S02]  /*29c60*/  LOP3.LUT R46, R46, R109, RZ, 0xc0, !PT ;  /* 0x0000006d2e2e7212 */ /* 0x000fe400078ec0ff */
[----:B------:R-:W-:Y:S02]  /*29c70*/  LOP3.LUT R47, R47, R108, RZ, 0xc0, !PT ;  /* 0x0000006c2f2f7212 */ /* 0x000fe400078ec0ff */
[--C-:B------:R-:W-:Y:S02]  /*29c80*/  HSET2.LE.AND R52, R52, R141.reuse, PT ;  /* 0x0000008d34347233 */ /* 0x100fe40003803000 */
[--C-:B------:R-:W-:Y:S02]  /*29c90*/  HSET2.LE.AND R53, R0, R141.reuse, PT ;  /* 0x0000008d00357233 */ /* 0x100fe40003803000 */
[--C-:B------:R-:W-:Y:S01]  /*29ca0*/  HSET2.LE.AND R55, R63, R141.reuse, PT ;  /* 0x0000008d3f377233 */ /* 0x100fe20003803000 */
[-C--:B------:R-:W-:Y:S05]  /*29cb0*/  HMMA.16816.F32 R4, R44, R48.reuse, R4 ;  /* 0x000000302c04723c */ /* 0x080fea0000001804 */
[----:B------:R-:W-:Y:S02]  /*29cc0*/  LOP3.LUT R52, R52, R110, RZ, 0xc0, !PT ;  /* 0x0000006e34347212 */ /* 0x000fe400078ec0ff */
[----:B------:R-:W-:Y:S04]  /*29cd0*/  LOP3.LUT R53, R53, R114, RZ, 0xc0, !PT ;  /* 0x0000007235357212 */ /* 0x000fe800078ec0ff */
[----:B------:R-:W-:Y:S02]  /*29ce0*/  LOP3.LUT R54, R54, R111, RZ, 0xc0, !PT ;  /* 0x0000006f36367212 */ /* 0x000fe400078ec0ff */
[----:B------:R-:W-:Y:S02]  /*29cf0*/  LOP3.LUT R55, R55, R113, RZ, 0xc0, !PT ;  /* 0x0000007137377212 */ /* 0x000fe400078ec0ff */
[C---:B------:R-:W-:Y:S02]  /*29d00*/  LOP3.LUT R2, R168.reuse, 0xffff, RZ, 0xc0, !PT ;  /* 0x0000ffffa8027812 */ /* 0x040fe400078ec0ff */
[----:B------:R-:W-:Y:S02]  /*29d10*/  LOP3.LUT R0, R168, 0xff, RZ, 0xc0, !PT ;  /* 0x000000ffa8007812 */ /* 0x000fe400078ec0ff */
[----:B------:R-:W-:Y:S01]  /*29d20*/  SHF.R.U32.HI R2, RZ, 0x8, R2 ;  /* 0x00000008ff027819 */ /* 0x000fe20000011602 */
[C---:B------:R-:W-:Y:S04]  /*29d30*/  HMMA.16816.F32 R8, R52.reuse, R48, R8 ;  /* 0x000000303408723c */ /* 0x040fe80000001808 */
[----:B------:R-:W-:Y:S02]  /*29d40*/  F2FP.F16.F32.PACK_AB R64, R100, R64 ;  /* 0x000000406440723e */ /* 0x000fe400000000ff */
[----:B------:R-:W-:Y:S01]  /*29d50*/  PRMT R57, R0, 0x5410, R2 ;  /* 0x0000541000397816 */ /* 0x000fe20000000002 */
[-C--:B------:R-:W-:Y:S04]  /*29d60*/  HMMA.16816.F32 R12, R52, R50.reuse, R12 ;  /* 0x00000032340c723c */ /* 0x080fe8000000180c */
[----:B------:R-:W-:Y:S02]  /*29d70*/  SHF.R.U32.HI R2, RZ, 0x10, R161 ;  /* 0x00000010ff027819 */ /* 0x000fe400000116a1 */
[----:B------:R-:W-:Y:S01]  /*29d80*/  PRMT R63, R64, 0x7632, R63 ;  /* 0x00007632403f7816 */ /* 0x000fe2000000003f */
[C---:B------:R-:W-:Y:S01]  /*29d90*/  HMMA.16816.F32 R16, R44.reuse, R50, R16 ;  /* 0x000000322c10723c */ /* 0x040fe20000001810 */
[----:B------:R-:W4:Y:S03]  /*29da0*/  LDSM.16.MT88.4 R48, [R217+0x5000] ;  /* 0x00500000d930783b */ /* 0x000f260000004200 */
[----:B------:R-:W-:Y:S02]  /*29db0*/  SHF.R.U32.HI R37, RZ, 0x18, R161 ;  /* 0x00000018ff257819 */ /* 0x000fe400000116a1 */
[----:B------:R-:W-:Y:S01]  /*29dc0*/  LOP3.LUT R2, R2, 0xff, RZ, 0xc0, !PT ;  /* 0x000000ff02027812 */ /* 0x000fe200078ec0ff */
[-C--:B-1----:R-:W-:Y:S04]  /*29dd0*/  HMMA.16816.F32 R20, R44, R40.reuse, R20 ;  /* 0x000000282c14723c */ /* 0x082fe80000001814 */
[----:B------:R-:W-:Y:S02]  /*29de0*/  PRMT R2, R2, 0x5410, R37 ;  /* 0x0000541002027816 */ /* 0x000fe40000000025 */
[C---:B------:R-:W-:Y:S01]  /*29df0*/  LOP3.LUT R0, R161.reuse, 0xffff, RZ, 0xc0, !PT ;  /* 0x0000ffffa1007812 */ /* 0x040fe200078ec0ff */
[C---:B------:R-:W-:Y:S04]  /*29e00*/  HMMA.16816.F32 R24, R52.reuse, R40, R24 ;  /* 0x000000283418723c */ /* 0x040fe80000001818 */
[----:B------:R-:W-:Y:S02]  /*29e10*/  PRMT R67, R64, 0x5410, R63 ;  /* 0x0000541040437816 */ /* 0x000fe4000000003f */
[----:B------:R-:W-:Y:S01]  /*29e20*/  SHF.R.U32.HI R36, RZ, 0x10, R168 ;  /* 0x00000010ff247819 */ /* 0x000fe200000116a8 */
[-C--:B------:R-:W-:Y:S04]  /*29e30*/  HMMA.16816.F32 R28, R52, R42.reuse, R28 ;  /* 0x0000002a341c723c */ /* 0x080fe8000000181c */
[----:B------:R-:W-:Y:S02]  /*29e40*/  LOP3.LUT R38, R161, 0xff, RZ, 0xc0, !PT ;  /* 0x000000ffa1267812 */ /* 0x000fe400078ec0ff */
[----:B------:R-:W-:Y:S01]  /*29e50*/  SHF.R.U32.HI R0, RZ, 0x8, R0 ;  /* 0x00000008ff007819 */ /* 0x000fe20000011600 */
[----:B------:R-:W-:Y:S01]  /*29e60*/  HMMA.16816.F32 R32, R44, R42, R32 ;  /* 0x0000002a2c20723c */ /* 0x000fe20000001820 */
[----:B------:R-:W1:Y:S03]  /*29e70*/  LDSM.16.MT88.4 R40, [R218+0x5000] ;  /* 0x00500000da28783b */ /* 0x000e660000004200 */
[----:B------:R-:W-:Y:S02]  /*29e80*/  SHF.R.U32.HI R39, RZ, 0x18, R168 ;  /* 0x00000018ff277819 */ /* 0x000fe400000116a8 */
[----:B------:R-:W-:Y:S02]  /*29e90*/  LOP3.LUT R36, R36, 0xff, RZ, 0xc0, !PT ;  /* 0x000000ff24247812 */ /* 0x000fe400078ec0ff */
[----:B------:R-:W-:Y:S03]  /*29ea0*/  PRMT R56, R38, 0x5410, R0 ;  /* 0x0000541026387816 */ /* 0x000fe60000000000 */
[--C-:B------:R-:W-:Y:S02]  /*29eb0*/  HSET2.LE.AND R38, R228, R141.reuse, PT ;  /* 0x0000008de4267233 */ /* 0x100fe40003803000 */
[----:B------:R-:W-:Y:S02]  /*29ec0*/  PRMT R39, R36, 0x5410, R39 ;  /* 0x0000541024277816 */ /* 0x000fe40000000027 */
[----:B------:R-:W-:Y:S02]  /*29ed0*/  SHF.R.U32.HI R45, RZ, 0x8, R226 ;  /* 0x00000008ff2d7819 */ /* 0x000fe400000116e2 */
[----:B------:R-:W-:Y:S02]  /*29ee0*/  LOP3.LUT R44, R225, 0xff, RZ, 0xc0, !PT ;  /* 0x000000ffe12c7812 */ /* 0x000fe400078ec0ff */
[----:B------:R-:W-:Y:S02]  /*29ef0*/  LOP3.LUT R38, R38, R112, RZ, 0xc0, !PT ;  /* 0x0000007026267212 */ /* 0x000fe400078ec0ff */
[--C-:B------:R-:W-:Y:S02]  /*29f00*/  HSET2.LE.AND R52, R56, R141.reuse, PT ;  /* 0x0000008d38347233 */ /* 0x100fe40003803000 */
[--C-:B------:R-:W-:Y:S02]  /*29f10*/  HSET2.LE.AND R53, R2, R141.reuse, PT ;  /* 0x0000008d02357233 */ /* 0x100fe40003803000 */
[--C-:B------:R-:W-:Y:S02]  /*29f20*/  HSET2.LE.AND R54, R236, R141.reuse, PT ;  /* 0x0000008dec367233 */ /* 0x100fe40003803000 */
[--C-:B------:R-:W-:Y:S02]  /*29f30*/  HSET2.LE.AND R55, R234, R141.reuse, PT ;  /* 0x0000008dea377233 */ /* 0x100fe40003803000 */
[----:B------:R-:W-:Y:S02]  /*29f40*/  LOP3.LUT R52, R52, R121, RZ, 0xc0, !PT ;  /* 0x0000007934347212 */ /* 0x000fe400078ec0ff */
[----:B------:R-:W-:Y:S02]  /*29f50*/  LOP3.LUT R53, R53, R118, RZ, 0xc0, !PT ;  /* 0x0000007635357212 */ /* 0x000fe400078ec0ff */
[----:B------:R-:W-:Y:S02]  /*29f60*/  LOP3.LUT R54, R54, R117, RZ, 0xc0, !PT ;  /* 0x0000007536367212 */ /* 0x000fe400078ec0ff */
[----:B------:R-:W-:Y:S02]  /*29f70*/  LOP3.LUT R55, R55, R116, RZ, 0xc0, !PT ;  /* 0x0000007437377212 */ /* 0x000fe400078ec0ff */
[----:B------:R-:W-:Y:S02]  /*29f80*/  LOP3.LUT R46, R146, 0xff, RZ, 0xc0, !PT ;  /* 0x000000ff922e7812 */ /* 0x000fe400078ec0ff */
[----:B------:R-:W-:Y:S02]  /*29f90*/  SHF.R.U32.HI R0, RZ, 0x8, R65 ;  /* 0x00000008ff007819 */ /* 0x000fe40000011641 */
[----:B------:R-:W-:Y:S02]  /*29fa0*/  SHF.R.U32.HI R2, RZ, 0x8, R237 ;  /* 0x00000008ff027819 */ /* 0x000fe400000116ed */
[----:B------:R-:W-:Y:S02]  /*29fb0*/  LOP3.LUT R0, R0, 0xffff, RZ, 0xc0, !PT ;  /* 0x0000ffff00007812 */ /* 0x000fe400078ec0ff */
[----:B------:R-:W-:Y:S02]  /*29fc0*/  PRMT R68, R241, 0x5410, R2 ;  /* 0x00005410f1447816 */ /* 0x000fe40000000002 */
[C---:B------:R-:W-:Y:S02]  /*29fd0*/  LOP3.LUT R2, R174.reuse, 0xffff, RZ, 0xc0, !PT ;  /* 0x0000ffffae027812 */ /* 0x040fe400078ec0ff */
[----:B------:R-:W-:Y:S01]  /*29fe0*/  LOP3.LUT R47, R174, 0xff, RZ, 0xc0, !PT ;  /* 0x000000ffae2f7812 */ /* 0x000fe200078ec0ff */
[----:B---3--:R-:W-:Y:S01]  /*29ff0*/  MUFU.EX2 R177, R177 ;  /* 0x000000b100b17308 */ /* 0x008fe20000000800 */
[----:B----4-:R-:W-:Y:S02]  /*2a000*/  @!P4 HADD2 R101, -R64.H0_H0, -RZ.H0_H0 ;  /* 0xa00000ff4065c230 */ /* 0x010fe40000000900 */
[----:B------:R-:W-:Y:S03]  /*2a010*/  @!P6 HADD2 R98, -R63.H0_H0, -RZ.H0_H0 ;  /* 0xa00000ff3f62e230 */ /* 0x000fe60000000900 */
[----:B------:R-:W-:Y:S01]  /*2a020*/  PRMT R37, R101, 0x7610, R37 ;  /* 0x0000761065257816 */ /* 0x000fe20000000025 */
[----:B------:R-:W-:Y:S03]  /*2a030*/  @!P4 STL.S16 [R1+0x110], R101 ;  /* 0x000110650100c387 */ /* 0x000fe60000100600 */
[----:B------:R-:W-:Y:S01]  /*2a040*/  @!P4 PRMT R64, R37, 0x5410, RZ ;  /* 0x000054102540c816 */ /* 0x000fe200000000ff */
[----:B------:R3:W-:Y:S01]  /*2a050*/  @!P6 STL.S16 [R1+0x10c], R98 ;  /* 0x00010c620100e387 */ /* 0x0007e20000100600 */
[----:B------:R-:W-:Y:S01]  /*2a060*/  ISETP.LE.U32.AND P4, PT, R92, UR23, PT ;  /* 0x000000175c007c0c */ /* 0x000fe2000bf83070 */
[----:B------:R-:W-:Y:S01]  /*2a070*/  FADD.FTZ R92, R62, R230 ;  /* 0x000000e63e5c7221 */ /* 0x000fe20000010000 */
[----:B------:R-:W-:Y:S01]  /*2a080*/  F2FP.F16.F32.PACK_AB R62, R99, R62 ;  /* 0x0000003e633e723e */ /* 0x000fe200000000ff */
[----:B------:R4:W5:Y:S01]  /*2a090*/  LDL.LU R230, [R1+0x36c] ;  /* 0x00036c0001e67983 */ /* 0x0009620000300800 */
[--C-:B------:R-:W-:Y:S02]  /*2a0a0*/  HSET2.LE.AND R37, R39, R141.reuse, PT ;  /* 0x0000008d27257233 */ /* 0x100fe40003803000 */
[--C-:B------:R-:W-:Y:S01]  /*2a0b0*/  HSET2.LE.AND R39, R227, R141.reuse, PT ;  /* 0x0000008de3277233 */ /* 0x100fe20003803000 */
[----:B------:R4:W5:Y:S01]  /*2a0c0*/  LDL.LU R228, [R1+0x368] ;  /* 0x0003680001e47983 */ /* 0x0009620000300800 */
[----:B------:R-:W-:Y:S02]  /*2a0d0*/  PRMT R36, R98, 0x7610, R36 ;  /* 0x0000761062247816 */ /* 0x000fe40000000024 */
[----:B------:R-:W-:Y:S01]  /*2a0e0*/  PRMT R61, R62, 0x7632, R61 ;  /* 0x000076323e3d7816 */ /* 0x000fe2000000003d */
[----:B------:R-:W-:Y:S01]  /*2a0f0*/  STG.E.U16 desc[UR32][R186.64+0xde], R64 ;  /* 0x0000de40ba007986 */ /* 0x000fe2000c101520 */
[----:B------:R-:W-:Y:S02]  /*2a100*/  @!P6 PRMT R63, R36, 0x5410, RZ ;  /* 0x00005410243fe816 */ /* 0x000fe400000000ff */
[--C-:B------:R-:W-:Y:S02]  /*2a110*/  HSET2.LE.AND R36, R57, R141.reuse, PT ;  /* 0x0000008d39247233 */ /* 0x100fe40003803000 */
[----:B------:R-:W-:Y:S01]  /*2a120*/  PRMT R66, R62, 0x5410, R61 ;  /* 0x000054103e427816 */ /* 0x000fe2000000003d */
[----:B------:R-:W-:Y:S01]  /*2a130*/  STG.E.U16 desc[UR32][R186.64+0xe0], R63 ;  /* 0x0000e03fba007986 */ /* 0x000fe2000c101520 */
[----:B------:R-:W-:Y:S02]  /*2a140*/  LOP3.LUT R37, R37, R119, RZ, 0xc0, !PT ;  /* 0x0000007725257212 */ /* 0x000fe400078ec0ff */
[----:B------:R-:W-:Y:S02]  /*2a150*/  LOP3.LUT R36, R36, R120, RZ, 0xc0, !PT ;  /* 0x0000007824247212 */ /* 0x000fe400078ec0ff */
[----:B------:R-:W-:Y:S02]  /*2a160*/  LOP3.LUT R39, R39, R115, RZ, 0xc0, !PT ;  /* 0x0000007327277212 */ /* 0x000fe400078ec0ff */
[----:B------:R-:W-:Y:S02]  /*2a170*/  ISETP.LE.U32.AND P6, PT, R0, UR23, PT ;  /* 0x0000001700007c0c */ /* 0x000fe4000bfc3070 */
[----:B------:R-:W-:Y:S03]  /*2a180*/  LOP3.LUT R0, R238, 0xff, RZ, 0xc0, !PT ;  /* 0x000000ffee007812 */ /* 0x000fe600078ec0ff */
[-C--:B------:R-:W-:Y:S05]  /*2a190*/  HMMA.16816.F32 R4, R36, R48.reuse, R4 ;  /* 0x000000302404723c */ /* 0x080fea0000001804 */
[----:B------:R-:W-:Y:S01]  /*2a1a0*/  PRMT R65, R0, 0x5410, R240 ;  /* 0x0000541000417816 */ /* 0x000fe200000000f0 */
[C---:B------:R-:W-:Y:S01]  /*2a1b0*/  HMMA.16816.F32 R8, R52.reuse, R48, R8 ;  /* 0x000000303408723c */ /* 0x040fe20000001808 */
[----:B--2---:R-:W-:Y:S04]  /*2a1c0*/  MUFU.EX2 R178, R178 ;  /* 0x000000b200b27308 */ /* 0x004fe80000000800 */
[----:B------:R-:W-:Y:S01]  /*2a1d0*/  LOP3.LUT R0, R167, 0xffff, RZ, 0xc0, !PT ;  /* 0x0000ffffa7007812 */ /* 0x000fe200078ec0ff */
[----:B------:R-:W-:Y:S01]  /*2a1e0*/  @!P5 HADD2 R58, -R62.H0_H0, -RZ.H0_H0 ;  /* 0xa00000ff3e3ad230 */ /* 0x000fe20000000900 */
[----:B------:R-:W-:Y:S01]  /*2a1f0*/  SHF.R.U32.HI R48, RZ, 0x10, R167 ;  /* 0x00000010ff307819 */ /* 0x000fe200000116a7 */
[-C--:B------:R-:W-:Y:S03]  /*2a200*/  HMMA.16816.F32 R12, R52, R50.reuse, R12 ;  /* 0x00000032340c723c */ /* 0x080fe6000000180c */
[----:B---3--:R2:W3:Y:S01]  /*2a210*/  MUFU.EX2 R98, R222 ;  /* 0x000000de00627308 */ /* 0x0084e20000000800 */
[----:B------:R-:W-:Y:S01]  /*2a220*/  PRMT R57, R58, 0x7610, R57 ;  /* 0x000076103a397816 */ /* 0x000fe20000000039 */
[----:B------:R4:W-:Y:S01]  /*2a230*/  @!P5 STL.S16 [R1+0x108], R58 ;  /* 0x0001083a0100d387 */ /* 0x0009e20000100600 */
[----:B------:R-:W-:Y:S01]  /*2a240*/  SHF.R.U32.HI R0, RZ, 0x8, R0 ;  /* 0x00000008ff007819 */ /* 0x000fe20000011600 */
[C---:B------:R-:W-:Y:S02]  /*2a250*/  HMMA.16816.F32 R16, R36.reuse, R50, R16 ;  /* 0x000000322410723c */ /* 0x040fe40000001810 */
[----:B------:R2:W5:Y:S02]  /*2a260*/  LDL.LU R227, [R1+0x364] ;  /* 0x0003640001e37983 */ /* 0x0005640000300800 */
[----:B------:R-:W-:Y:S02]  /*2a270*/  @!P5 PRMT R62, R57, 0x5410, RZ ;  /* 0x00005410393ed816 */ /* 0x000fe400000000ff */
[----:B------:R2:W5:Y:S01]  /*2a280*/  LDL.LU R226, [R1+0x360] ;  /* 0x0003600001e27983 */ /* 0x0005620000300800 */
[----:B------:R-:W-:Y:S01]  /*2a290*/  PRMT R57, R224, 0x5410, R45 ;  /* 0x00005410e0397816 */ /* 0x000fe2000000002d */
[-C--:B-1----:R-:W-:Y:S02]  /*2a2a0*/  HMMA.16816.F32 R20, R36, R40.reuse, R20 ;  /* 0x000000282414723c */ /* 0x082fe40000001814 */
[----:B------:R1:W5:Y:S01]  /*2a2b0*/  LDL.LU R225, [R1+0x35c] ;  /* 0x00035c0001e17983 */ /* 0x0003620000300800 */
[----:B------:R-:W-:Y:S02]  /*2a2c0*/  ISETP.LE.U32.AND P5, PT, R46, UR23, PT ;  /* 0x000000172e007c0c */ /* 0x000fe4000bfa3070 */
[----:B------:R-:W-:Y:S01]  /*2a2d0*/  SHF.R.U32.HI R46, RZ, 0x18, R174 ;  /* 0x00000018ff2e7819 */ /* 0x000fe200000116ae */
[----:B------:R1:W3:Y:S01]  /*2a2e0*/  LDL.S16 R102, [R1+0x100] ;  /* 0x0001000001667983 */ /* 0x0002e20000100600 */
[----:B------:R-:W-:Y:S01]  /*2a2f0*/  SHF.R.U32.HI R45, RZ, 0x8, R2 ;  /* 0x00000008ff2d7819 */ /* 0x000fe20000011602 */
[C---:B------:R-:W-:Y:S02]  /*2a300*/  HMMA.16816.F32 R24, R52.reuse, R40, R24 ;  /* 0x000000283418723c */ /* 0x040fe40000001818 */
[----:B------:R1:W5:Y:S02]  /*2a310*/  LDL.LU R224, [R1+0x358] ;  /* 0x0003580001e07983 */ /* 0x0003640000300800 */
[----:B------:R-:W-:Y:S02]  /*2a320*/  LOP3.LUT R2, R167, 0xff, RZ, 0xc0, !PT ;  /* 0x000000ffa7027812 */ /* 0x000fe400078ec0ff */
[----:B------:R-:W-:Y:S01]  /*2a330*/  PRMT R47, R47, 0x5410, R45 ;  /* 0x000054102f2f7816 */ /* 0x000fe2000000002d */
[----:B------:R-:W-:Y:S01]  /*2a340*/  STG.E.U16 desc[UR32][R184.64+0xe0], R62 ;  /* 0x0000e03eb8007986 */ /* 0x000fe2000c101520 */
[----:B----4-:R-:W-:Y:S01]  /*2a350*/  PRMT R58, R44, 0x5410, R223 ;  /* 0x000054102c3a7816 */ /* 0x010fe200000000df */
[-C--:B------:R-:W-:Y:S02]  /*2a360*/  HMMA.16816.F32 R28, R52, R42.reuse, R28 ;  /* 0x0000002a341c723c */ /* 0x080fe4000000181c */
[----:B------:R1:W5:Y:S01]  /*2a370*/  LDL.LU R223, [R1+0x354] ;  /* 0x0003540001df7983 */ /* 0x0003620000300800 */
[----:B------:R-:W-:Y:S02]  /*2a380*/  SHF.R.U32.HI R44, RZ, 0x10, R174 ;  /* 0x00000010ff2c7819 */ /* 0x000fe400000116ae */
[----:B------:R-:W-:Y:S01]  /*2a390*/  SHF.R.U32.HI R45, RZ, 0x18, R167 ;  /* 0x00000018ff2d7819 */ /* 0x000fe200000116a7 */
[----:B--2---:R1:W5:Y:S01]  /*2a3a0*/  LDL.LU R222, [R1+0x350] ;  /* 0x0003500001de7983 */ /* 0x0043620000300800 */
[----:B------:R-:W-:Y:S01]  /*2a3b0*/  LOP3.LUT R44, R44, 0xff, RZ, 0xc0, !PT ;  /* 0x000000ff2c2c7812 */ /* 0x000fe200078ec0ff */
[----:B------:R-:W-:Y:S02]  /*2a3c0*/  HMMA.16816.F32 R32, R36, R42, R32 ;  /* 0x0000002a2420723c */ /* 0x000fe40000001820 */
[----:B------:R1:W2:Y:S02]  /*2a3d0*/  LDL.S16 R101, [R1+0xfc] ;  /* 0x0000fc0001657983 */ /* 0x0002a40000100600 */
[----:B------:R-:W-:Y:S02]  /*2a3e0*/  PRMT R46, R44, 0x5410, R46 ;  /* 0x000054102c2e7816 */ /* 0x000fe4000000002e */
[----:B------:R-:W-:Y:S01]  /*2a3f0*/  LOP3.LUT R44, R48, 0xff, RZ, 0xc0, !PT ;  /* 0x000000ff302c7812 */ /* 0x000fe200078ec0ff */
[----:B------:R-:W-:Y:S01]  /*2a400*/  LDSM.16.MT88.4 R40, [R218+0x5400] ;  /* 0x00540000da28783b */ /* 0x000fe20000004200 */
[----:B------:R-:W-:Y:S03]  /*2a410*/  PRMT R56, R2, 0x5410, R0 ;  /* 0x0000541002387816 */ /* 0x000fe60000000000 */
[----:B------:R-:W-:Y:S01]  /*2a420*/  PRMT R2, R44, 0x5410, R45 ;  /* 0x000054102c027816 */ /* 0x000fe2000000002d */
[----:B------:R-:W4:Y:S01]  /*2a430*/  LDSM.16.MT88.4 R48, [R217+0x5400] ;  /* 0x00540000d930783b */ /* 0x000f220000004200 */
[--C-:B------:R-:W-:Y:S02]  /*2a440*/  HSET2.LE.AND R45, R46, R141.reuse, PT ;  /* 0x0000008d2e2d7233 */ /* 0x100fe40003803000 */
[--C-:B------:R-:W-:Y:S02]  /*2a450*/  HSET2.LE.AND R46, R57, R141.reuse, PT ;  /* 0x0000008d392e7233 */ /* 0x100fe40003803000 */
[--C-:B------:R-:W-:Y:S02]  /*2a460*/  HSET2.LE.AND R38, R68, R141.reuse, PT ;  /* 0x0000008d44267233 */ /* 0x100fe40003803000 */
[----:B------:R-:W-:Y:S02]  /*2a470*/  LOP3.LUT R45, R45, R123, RZ, 0xc0, !PT ;  /* 0x0000007b2d2d7212 */ /* 0x000fe400078ec0ff */
[----:B------:R-:W-:Y:S02]  /*2a480*/  LOP3.LUT R46, R46, R122, RZ, 0xc0, !PT ;  /* 0x0000007a2e2e7212 */ /* 0x000fe400078ec0ff */
        /* <DEDUP_REMOVED lines=8> */
[----:B---3--:R-:W-:Y:S02]  /*2a510*/  F2FP.F16.F32.PACK_AB R60, R178, R98 ;  /* 0x00000062b23c723e */ /* 0x008fe400000000ff */
[----:B------:R-:W-:Y:S02]  /*2a520*/  SHF.R.U32.HI R0, RZ, 0x8, R0 ;  /* 0x00000008ff007819 */ /* 0x000fe40000011600 */
[----:B------:R-:W-:Y:S02]  /*2a530*/  PRMT R59, R60, 0x7632, R59 ;  /* 0x000076323c3b7816 */ /* 0x000fe4000000003b */
[----:B------:R-:W-:Y:S02]  /*2a540*/  LOP3.LUT R0, R0, 0xffff, RZ, 0xc0, !PT ;  /* 0x0000ffff00007812 */ /* 0x000fe400078ec0ff */
[----:B------:R-:W-:Y:S02]  /*2a550*/  PRMT R65, R60, 0x5410, R59 ;  /* 0x000054103c417816 */ /* 0x000fe4000000003b */
[C---:B------:R-:W-:Y:S02]  /*2a560*/  LOP3.LUT R2, R199.reuse, 0xffff, RZ, 0xc0, !PT ;  /* 0x0000ffffc7027812 */ /* 0x040fe400078ec0ff */
[----:B------:R-:W-:Y:S02]  /*2a570*/  LOP3.LUT R54, R164, 0xff, RZ, 0xc0, !PT ;  /* 0x000000ffa4367812 */ /* 0x000fe400078ec0ff */
[----:B------:R-:W-:Y:S02]  /*2a580*/  SHF.R.U32.HI R53, RZ, 0x18, R164 ;  /* 0x00000018ff357819 */ /* 0x000fe400000116a4 */
[----:B------:R-:W-:Y:S02]  /*2a590*/  LOP3.LUT R52, R199, 0xff, RZ, 0xc0, !PT ;  /* 0x000000ffc7347812 */ /* 0x000fe400078ec0ff */
[----:B------:R-:W-:Y:S02]  /*2a5a0*/  SHF.R.U32.HI R55, RZ, 0x18, R199 ;  /* 0x00000018ff377819 */ /* 0x000fe400000116c7 */
[----:B------:R-:W-:Y:S01]  /*2a5b0*/  LOP3.LUT R57, R146, 0xffff, RZ, 0xc0, !PT ;  /* 0x0000ffff92397812 */ /* 0x000fe200078ec0ff */
[----:B------:R-:W-:Y:S05]  /*2a5c0*/  @!P3 HADD2 R102, -R61.H0_H0, -RZ.H0_H0 ;  /* 0xa00000ff3d66b230 */ /* 0x000fea0000000900 */
[----:B------:R-:W-:Y:S01]  /*2a5d0*/  PRMT R44, R102, 0x7610, R44 ;  /* 0x00007610662c7816 */ /* 0x000fe2000000002c */
[----:B------:R-:W-:Y:S03]  /*2a5e0*/  @!P3 STL.S16 [R1+0x100], R102 ;  /* 0x000100660100b387 */ /* 0x000fe60000100600 */
[----:B------:R-:W-:Y:S02]  /*2a5f0*/  @!P3 PRMT R61, R44, 0x5410, RZ ;  /* 0x000054102c3db816 */ /* 0x000fe400000000ff */
[--C-:B------:R-:W-:Y:S02]  /*2a600*/  HSET2.LE.AND R44, R47, R141.reuse, PT ;  /* 0x0000008d2f2c7233 */ /* 0x100fe40003803000 */
[--C-:B------:R-:W-:Y:S01]  /*2a610*/  HSET2.LE.AND R47, R58, R141.reuse, PT ;  /* 0x0000008d3a2f7233 */ /* 0x100fe20003803000 */
[----:B------:R-:W-:Y:S01]  /*2a620*/  STG.E.U16 desc[UR32][R184.64+0xe2], R61 ;  /* 0x0000e23db8007986 */ /* 0x000fe2000c101520 */
[--C-:B------:R-:W-:Y:S02]  /*2a630*/  SHF.R.U32.HI R58, RZ, 0x10, R146.reuse ;  /* 0x00000010ff3a7819 */ /* 0x100fe40000011692 */
[----:B------:R-:W-:Y:S02]  /*2a640*/  LOP3.LUT R44, R44, R124, RZ, 0xc0, !PT ;  /* 0x0000007c2c2c7212 */ /* 0x000fe400078ec0ff */
[----:B------:R-:W-:Y:S02]  /*2a650*/  LOP3.LUT R47, R47, R3, RZ, 0xc0, !PT ;  /* 0x000000032f2f7212 */ /* 0x000fe400078ec0ff */
[----:B------:R-:W-:Y:S01]  /*2a660*/  ISETP.LE.U32.AND P3, PT, R0, UR23, PT ;  /* 0x0000001700007c0c */ /* 0x000fe2000bf63070 */
[----:B--2---:R-:W-:Y:S01]  /*2a670*/  @!P1 HADD2 R101, -R60.H0_H0, -RZ.H0_H0 ;  /* 0xa00000ff3c659230 */ /* 0x004fe20000000900 */
[----:B------:R-:W-:Y:S02]  /*2a680*/  SHF.R.U32.HI R0, RZ, 0x10, R146 ;  /* 0x00000010ff007819 */ /* 0x000fe40000011692 */
[----:B------:R-:W-:Y:S01]  /*2a690*/  SHF.R.U32.HI R3, RZ, 0x10, R164 ;  /* 0x00000010ff037819 */ /* 0x000fe200000116a4 */
[-C--:B----4-:R-:W-:Y:S01]  /*2a6a0*/  HMMA.16816.F32 R4, R44, R48.reuse, R4 ;  /* 0x000000302c04723c */ /* 0x090fe20000001804 */
[----:B------:R2:W-:Y:S04]  /*2a6b0*/  @!P1 STL.S16 [R1+0xfc], R101 ;  /* 0x0000fc6501009387 */ /* 0x0005e80000100600 */
[----:B------:R-:W-:Y:S01]  /*2a6c0*/  PRMT R69, R101, 0x7610, R69 ;  /* 0x0000761065457816 */ /* 0x000fe20000000045 */
[C---:B------:R-:W-:Y:S05]  /*2a6d0*/  HMMA.16816.F32 R8, R36.reuse, R48, R8 ;  /* 0x000000302408723c */ /* 0x040fea0000001808 */
[----:B------:R-:W-:Y:S01]  /*2a6e0*/  LOP3.LUT R0, R0, 0xff, RZ, 0xc0, !PT ;  /* 0x000000ff00007812 */ /* 0x000fe200078ec0ff */
[-C--:B------:R-:W-:Y:S05]  /*2a6f0*/  HMMA.16816.F32 R12, R36, R50.reuse, R12 ;  /* 0x00000032240c723c */ /* 0x080fea000000180c */
[----:B------:R-:W-:Y:S01]  /*2a700*/  @!P1 PRMT R60, R69, 0x5410, RZ ;  /* 0x00005410453c9816 */ /* 0x000fe200000000ff */
[C---:B------:R-:W-:Y:S04]  /*2a710*/  HMMA.16816.F32 R16, R44.reuse, R50, R16 ;  /* 0x000000322c10723c */ /* 0x040fe80000001810 */
[----:B------:R-:W-:Y:S01]  /*2a720*/  ISETP.LE.U32.AND P1, PT, R0, UR23, PT ;  /* 0x0000001700007c0c */ /* 0x000fe2000bf23070 */
[----:B------:R-:W-:Y:S01]  /*2a730*/  STG.E.U16 desc[UR32][R180.64+0xf0], R60 ;  /* 0x0000f03cb4007986 */ /* 0x000fe2000c101520 */
[----:B------:R-:W-:Y:S01]  /*2a740*/  LOP3.LUT R0, R164, 0xffff, RZ, 0xc0, !PT ;  /* 0x0000ffffa4007812 */ /* 0x000fe200078ec0ff */
[-C--:B------:R-:W-:Y:S02]  /*2a750*/  HMMA.16816.F32 R20, R44, R40.reuse, R20 ;  /* 0x000000282c14723c */ /* 0x080fe40000001814 */
[----:B------:R-:W-:Y:S02]  /*2a760*/  LDSM.16.MT88.4 R164, [R217+0x5c00] ;  /* 0x005c0000d9a4783b */ /* 0x000fe40000004200 */
[--C-:B------:R-:W-:Y:S02]  /*2a770*/  HSET2.LE.AND R51, R97, R141.reuse, PT ;  /* 0x0000008d61337233 */ /* 0x100fe40003803000 */
[----:B------:R-:W-:Y:S01]  /*2a780*/  SHF.R.U32.HI R49, RZ, 0x8, R2 ;  /* 0x00000008ff317819 */ /* 0x000fe20000011602 */
[C---:B------:R-:W-:Y:S04]  /*2a790*/  HMMA.16816.F32 R24, R36.reuse, R40, R24 ;  /* 0x000000282418723c */ /* 0x040fe80000001818 */
[----:B------:R-:W-:Y:S02]  /*2a7a0*/  SHF.R.U32.HI R2, RZ, 0x8, R0 ;  /* 0x00000008ff027819 */ /* 0x000fe40000011600 */
[----:B------:R-:W-:Y:S01]  /*2a7b0*/  SHF.R.U32.HI R0, RZ, 0x8, R94 ;  /* 0x00000008ff007819 */ /* 0x000fe2000001165e */
[-C--:B------:R-:W-:Y:S04]  /*2a7c0*/  HMMA.16816.F32 R28, R36, R42.reuse, R28 ;  /* 0x0000002a241c723c */ /* 0x080fe8000000181c */
[----:B------:R-:W-:Y:S02]  /*2a7d0*/  LOP3.LUT R3, R3, 0xff, RZ, 0xc0, !PT ;  /* 0x000000ff03037812 */ /* 0x000fe400078ec0ff */
[----:B------:R-:W-:Y:S01]  /*2a7e0*/  PRMT R154, R154, 0x5410, R0 ;  /* 0x000054109a9a7816 */ /* 0x000fe20000000000 */
[----:B------:R-:W-:Y:S01]  /*2a7f0*/  HMMA.16816.F32 R32, R44, R42, R32 ;  /* 0x0000002a2c20723c */ /* 0x000fe20000001820 */
[----:B------:R-:W-:Y:S03]  /*2a800*/  LDSM.16.MT88.4 R40, [R218+0x5800] ;  /* 0x00580000da28783b */ /* 0x000fe60000004200 */
[----:B------:R-:W-:Y:S02]  /*2a810*/  PRMT R69, R54, 0x5410, R2 ;  /* 0x0000541036457816 */ /* 0x000fe40000000002 */
[----:B------:R-:W-:Y:S02]  /*2a820*/  LOP3.LUT R0, R58, 0xff, RZ, 0xc0, !PT ;  /* 0x000000ff3a007812 */ /* 0x000fe400078ec0ff */
[----:B------:R-:W-:Y:S03]  /*2a830*/  PRMT R68, R3, 0x5410, R53 ;  /* 0x0000541003447816 */ /* 0x000fe60000000035 */
[----:B------:R-:W-:Y:S02]  /*2a840*/  PRMT R58, R0, 0x5410, R70 ;  /* 0x00005410003a7816 */ /* 0x000fe40000000046 */
[----:B------:R-:W-:Y:S01]  /*2a850*/  LOP3.LUT R3, R96, 0xff, RZ, 0xc0, !PT ;  /* 0x000000ff60037812 */ /* 0x000fe200078ec0ff */
[----:B------:R3:W4:Y:S01]  /*2a860*/  MUFU.EX2 R70, R221 ;  /* 0x000000dd00467308 */ /* 0x0007220000000800 */
[--C-:B------:R-:W-:Y:S02]  /*2a870*/  HSET2.LE.AND R39, R93, R141.reuse, PT ;  /* 0x0000008d5d277233 */ /* 0x100fe40003803000 */
[----:B------:R-:W-:Y:S02]  /*2a880*/  SHF.R.U32.HI R48, RZ, 0x10, R199 ;  /* 0x00000010ff307819 */ /* 0x000fe400000116c7 */
[----:B------:R-:W-:Y:S02]  /*2a890*/  LOP3.LUT R0, R91, 0xffff, RZ, 0xc0, !PT ;  /* 0x0000ffff5b007812 */ /* 0x000fe400078ec0ff */
[----:B------:R-:W-:Y:S02]  /*2a8a0*/  LOP3.LUT R48, R48, 0xff, RZ, 0xc0, !PT ;  /* 0x000000ff30307812 */ /* 0x000fe400078ec0ff */
[----:B------:R-:W-:Y:S02]  /*2a8b0*/  PRMT R56, R52, 0x5410, R49 ;  /* 0x0000541034387816 */ /* 0x000fe40000000031 */
[----:B------:R-:W-:Y:S02]  /*2a8c0*/  PRMT R49, R48, 0x5410, R55 ;  /* 0x0000541030317816 */ /* 0x000fe40000000037 */
[----:B------:R-:W-:Y:S01]  /*2a8d0*/  PRMT R155, R3, 0x5410, R155 ;  /* 0x00005410039b7816 */ /* 0x000fe2000000009b */
[----:B------:R-:W1:Y:S01]  /*2a8e0*/  LDSM.16.MT88.4 R52, [R217+0x5800] ;  /* 0x00580000d934783b */ /* 0x000e620000004200 */
[--C-:B------:R-:W-:Y:S02]  /*2a8f0*/  HSET2.LE.AND R48, R56, R141.reuse, PT ;  /* 0x0000008d38307233 */ /* 0x100fe40003803000 */
[----:B------:R-:W-:Y:S01]  /*2a900*/  SHF.R.U32.HI R2, RZ, 0x8, R57 ;  /* 0x00000008ff027819 */ /* 0x000fe20000011639 */
[----:B---3--:R3:W5:Y:S01]  /*2a910*/  LDL.LU R221, [R1+0x34c] ;  /* 0x00034c0001dd7983 */ /* 0x0087620000300800 */
[----:B------:R-:W-:Y:S02]  /*2a920*/  LOP3.LUT R56, R91, 0xff, RZ, 0xc0, !PT ;  /* 0x000000ff5b387812 */ /* 0x000fe400078ec0ff */
[--C-:B------:R-:W-:Y:S02]  /*2a930*/  SHF.R.U32.HI R3, RZ, 0x10, R91.reuse ;  /* 0x00000010ff037819 */ /* 0x100fe4000001165b */
[----:B------:R-:W-:Y:S02]  /*2a940*/  SHF.R.U32.HI R47, RZ, 0x18, R91 ;  /* 0x00000018ff2f7819 */ /* 0x000fe4000001165b */
[----:B------:R-:W-:Y:S02]  /*2a950*/  PRMT R57, R71, 0x5410, R2 ;  /* 0x0000541047397816 */ /* 0x000fe40000000002 */
[C---:B------:R-:W-:Y:S02]  /*2a960*/  LOP3.LUT R2, R198.reuse, 0xffff, RZ, 0xc0, !PT ;  /* 0x0000ffffc6027812 */ /* 0x040fe400078ec0ff */
[--C-:B------:R-:W-:Y:S02]  /*2a970*/  SHF.R.U32.HI R44, RZ, 0x10, R198.reuse ;  /* 0x00000010ff2c7819 */ /* 0x100fe400000116c6 */
[----:B------:R-:W-:Y:S02]  /*2a980*/  LOP3.LUT R45, R198, 0xff, RZ, 0xc0, !PT ;  /* 0x000000ffc62d7812 */ /* 0x000fe400078ec0ff */
[----:B------:R-:W-:Y:S02]  /*2a990*/  SHF.R.U32.HI R46, RZ, 0x18, R198 ;  /* 0x00000018ff2e7819 */ /* 0x000fe400000116c6 */
[----:B------:R-:W-:Y:S02]  /*2a9a0*/  SHF.R.U32.HI R2, RZ, 0x8, R2 ;  /* 0x00000008ff027819 */ /* 0x000fe40000011602 */
[----:B------:R-:W-:Y:S02]  /*2a9b0*/  LOP3.LUT R44, R44, 0xff, RZ, 0xc0, !PT ;  /* 0x000000ff2c2c7812 */ /* 0x000fe400078ec0ff */
[----:B------:R-:W-:Y:S02]  /*2a9c0*/  PRMT R2, R45, 0x5410, R2 ;  /* 0x000054102d027816 */ /* 0x000fe40000000002 */
[----:B------:R-:W-:Y:S02]  /*2a9d0*/  PRMT R44, R44, 0x5410, R46 ;  /* 0x000054102c2c7816 */ /* 0x000fe4000000002e */
[----:B------:R-:W-:Y:S02]  /*2a9e0*/  LOP3.LUT R3, R3, 0xff, RZ, 0xc0, !PT ;  /* 0x000000ff03037812 */ /* 0x000fe400078ec0ff */
[--C-:B------:R-:W-:Y:S02]  /*2a9f0*/  HSET2.LE.AND R36, R69, R141.reuse, PT ;  /* 0x0000008d45247233 */ /* 0x100fe40003803000 */
[--C-:B------:R-:W-:Y:S01]  /*2aa00*/  HSET2.LE.AND R153, R44, R141.reuse, PT ;  /* 0x0000008d2c997233 */ /* 0x100fe20003803000 */
[----:B------:R2:W3:Y:S01]  /*2aa10*/  MUFU.EX2 R69, R220 ;  /* 0x000000dc00457308 */ /* 0x0004e20000000800 */
[----:B------:R-:W-:Y:S02]  /*2aa20*/  PRMT R3, R3, 0x5410, R47 ;  /* 0x0000541003037816 */ /* 0x000fe4000000002f */
[--C-:B------:R-:W-:Y:S01]  /*2aa30*/  HSET2.LE.AND R37, R68, R141.reuse, PT ;  /* 0x0000008d44257233 */ /* 0x100fe20003803000 */
[----:B------:R-:W3:Y:S01]  /*2aa40*/  LDSM.16.MT88.4 R44, [R218+0x5c00] ;  /* 0x005c0000da2c783b */ /* 0x000ee20000004200 */
[--C-:B------:R-:W-:Y:S02]  /*2aa50*/  HSET2.LE.AND R49, R49, R141.reuse, PT ;  /* 0x0000008d31317233 */ /* 0x100fe40003803000 */
[--C-:B------:R-:W-:Y:S03]  /*2aa60*/  HSET2.LE.AND R50, R143, R141.reuse, PT ;  /* 0x0000008d8f327233 */ /* 0x100fe60003803000 */
[----:B------:R4:W3:Y:S01]  /*2aa70*/  MUFU.EX2 R68, R219 ;  /* 0x000000db00447308 */ /* 0x0008e20000000800 */
[----:B------:R-:W-:Y:S02]  /*2aa80*/  SHF.R.U32.HI R146, RZ, 0x18, R146 ;  /* 0x00000018ff927819 */ /* 0x000fe40000011692 */
[----:B------:R-:W-:Y:S02]  /*2aa90*/  LOP3.LUT R36, R36, R139, RZ, 0xc0, !PT ;  /* 0x0000008b24247212 */ /* 0x000fe400078ec0ff */
[--C-:B------:R-:W-:Y:S02]  /*2aaa0*/  HSET2.LE.AND R152, R2, R141.reuse, PT ;  /* 0x0000008d02987233 */ /* 0x100fe40003803000 */
[----:B------:R-:W-:Y:S01]  /*2aab0*/  LOP3.LUT R48, R48, R131, RZ, 0xc0, !PT ;  /* 0x0000008330307212 */ /* 0x000fe200078ec0ff */
[----:B--2---:R2:W5:Y:S02]  /*2aac0*/  LDL.LU R220, [R1+0x348] ;  /* 0x0003480001dc7983 */ /* 0x0045640000300800 */
[----:B------:R-:W-:Y:S02]  /*2aad0*/  LOP3.LUT R152, R152, R142, RZ, 0xc0, !PT ;  /* 0x0000008e98987212 */ /* 0x000fe400078ec0ff */
[----:B------:R-:W-:Y:S01]  /*2aae0*/  LOP3.LUT R49, R49, R137, RZ, 0xc0, !PT ;  /* 0x0000008931317212 */ /* 0x000fe200078ec0ff */
[----:B------:R-:W-:Y:S01]  /*2aaf0*/  IMAD.MOV.U32 R137, RZ, RZ, R135 ;  /* 0x000000ffff897224 */ /* 0x000fe200078e0087 */
[----:B------:R-:W-:Y:S02]  /*2ab00*/  LOP3.LUT R50, R50, R138, RZ, 0xc0, !PT ;  /* 0x0000008a32327212 */ /* 0x000fe400078ec0ff */
[----:B------:R-:W-:Y:S01]  /*2ab10*/  LOP3.LUT R51, R51, R132, RZ, 0xc0, !PT ;  /* 0x0000008433337212 */ /* 0x000fe200078ec0ff */
[----:B----4-:R2:W5:Y:S01]  /*2ab20*/  LDL.LU R219, [R1+0x344] ;  /* 0x0003440001db7983 */ /* 0x0105620000300800 */
[--C-:B------:R-:W-:Y:S01]  /*2ab30*/  HSET2.LE.AND R38, R208, R141.reuse, PT ;  /* 0x0000008dd0267233 */ /* 0x100fe20003803000 */
[----:B------:R-:W-:Y:S01]  /*2ab40*/  IMAD.MOV.U32 R132, RZ, RZ, R136 ;  /* 0x000000ffff847224 */ /* 0x000fe200078e0088 */
[----:B------:R-:W-:Y:S01]  /*2ab50*/  LOP3.LUT R37, R37, R140, RZ, 0xc0, !PT ;  /* 0x0000008c25257212 */ /* 0x000fe200078ec0ff */
[----:B------:R2:W4:Y:S01]  /*2ab60*/  LDL.S16 R101, [R1+0xf8] ;  /* 0x0000f80001657983 */ /* 0x0005220000100600 */
[----:B------:R-:W-:Y:S01]  /*2ab70*/  LOP3.LUT R39, R39, R129, RZ, 0xc0, !PT ;  /* 0x0000008127277212 */ /* 0x000fe200078ec0ff */
[-C--:B-1----:R-:W-:Y:S02]  /*2ab80*/  HMMA.16816.F32 R4, R48, R52.reuse, R4 ;  /* 0x000000343004723c */ /* 0x082fe40000001804 */
[----:B------:R2:W2:Y:S03]  /*2ab90*/  LDL.S16 R97, [R1+0xf4] ;  /* 0x0000f40001617983 */ /* 0x0004a60000100600 */
[----:B------:R-:W-:Y:S01]  /*2aba0*/  LOP3.LUT R38, R38, R130, RZ, 0xc0, !PT ;  /* 0x0000008226267212 */ /* 0x000fe200078ec0ff */
[----:B------:R1:W2:Y:S01]  /*2abb0*/  LDL.S16 R96, [R1+0xf0] ;  /* 0x0000f00001607983 */ /* 0x0002a20000100600 */
[----:B------:R-:W-:Y:S03]  /*2abc0*/  SHF.R.U32.HI R0, RZ, 0x8, R0 ;  /* 0x00000008ff007819 */ /* 0x000fe60000011600 */
[----:B------:R1:W2:Y:S01]  /*2abd0*/  LDL.S16 R94, [R1+0xec] ;  /* 0x0000ec00015e7983 */ /* 0x0002a20000100600 */
[----:B------:R-:W-:Y:S01]  /*2abe0*/  PRMT R0, R56, 0x5410, R0 ;  /* 0x0000541038007816 */ /* 0x000fe20000000000 */
[C---:B------:R-:W-:Y:S02]  /*2abf0*/  HMMA.16816.F32 R8, R36.reuse, R52, R8 ;  /* 0x000000342408723c */ /* 0x040fe40000001808 */
[----:B------:R1:W2:Y:S02]  /*2ac00*/  LDL.S16 R93, [R1+0xe8] ;  /* 0x0000e800015d7983 */ /* 0x0002a40000100600 */
[----:B------:R-:W-:Y:S02]  /*2ac10*/  F2FP.F16.F32.PACK_AB R56, R177, R70 ;  /* 0x00000046b138723e */ /* 0x000fe400000000ff */
[-C--:B------:R-:W-:Y:S01]  /*2ac20*/  HMMA.16816.F32 R12, R36, R54.reuse, R12 ;  /* 0x00000036240c723c */ /* 0x080fe2000000180c */
[----:B------:R1:W2:Y:S04]  /*2ac30*/  LDL.S16 R91, [R1+0xe4] ;  /* 0x0000e400015b7983 */ /* 0x0002a80000100600 */
[----:B------:R1:W2:Y:S01]  /*2ac40*/  LDL.S16 R71, [R1+0xe0] ;  /* 0x0000e00001477983 */ /* 0x0002a20000100600 */
[C---:B------:R-:W-:Y:S05]  /*2ac50*/  HMMA.16816.F32 R16, R48.reuse, R54, R16 ;  /* 0x000000363010723c */ /* 0x040fea0000001810 */
[----:B------:R-:W-:Y:S01]  /*2ac60*/  PRMT R53, R56, 0x7632, R53 ;  /* 0x0000763238357816 */ /* 0x000fe20000000035 */
[-C--:B------:R-:W-:Y:S05]  /*2ac70*/  HMMA.16816.F32 R20, R48, R40.reuse, R20 ;  /* 0x000000283014723c */ /* 0x080fea0000001814 */
[--C-:B------:R-:W-:Y:S01]  /*2ac80*/  HSET2.LE.AND R154, R154, R141.reuse, PT ;  /* 0x0000008d9a9a7233 */ /* 0x100fe20003803000 */
[C---:B------:R-:W-:Y:S05]  /*2ac90*/  HMMA.16816.F32 R24, R36.reuse, R40, R24 ;  /* 0x000000282418723c */ /* 0x040fea0000001818 */
[--C-:B------:R-:W-:Y:S01]  /*2aca0*/  HSET2.LE.AND R155, R155, R141.reuse, PT ;  /* 0x0000008d9b9b7233 */ /* 0x100fe20003803000 */
[-C--:B------:R-:W-:Y:S05]  /*2acb0*/  HMMA.16816.F32 R28, R36, R42.reuse, R28 ;  /* 0x0000002a241c723c */ /* 0x080fea000000181c */
[----:B---3--:R-:W-:Y:S01]  /*2acc0*/  F2FP.F16.F32.PACK_AB R52, R176, R69 ;  /* 0x00000045b034723e */ /* 0x008fe200000000ff */
[----:B------:R-:W-:Y:S05]  /*2acd0*/  HMMA.16816.F32 R32, R48, R42, R32 ;  /* 0x0000002a3020723c */ /* 0x000fea0000001820 */
[----:B------:R-:W-:Y:S02]  /*2ace0*/  PRMT R36, R56, 0x5410, R53 ;  /* 0x0000541038247816 */ /* 0x000fe40000000035 */
[--C-:B------:R-:W-:Y:S04]  /*2acf0*/  HSET2.LE.AND R140, R0, R141.reuse, PT ;  /* 0x0000008d008c7233 */ /* 0x100fe80003803000 */
[----:B------:R-:W-:Y:S02]  /*2ad00*/  PRMT R0, R52, 0x7632, R0 ;  /* 0x0000763234007816 */ /* 0x000fe40000000000 */
[----:B------:R-:W-:Y:S02]  /*2ad10*/  LOP3.LUT R153, R153, R76, RZ, 0xc0, !PT ;  /* 0x0000004c99997212 */ /* 0x000fe400078ec0ff */
[----:B------:R-:W-:Y:S02]  /*2ad20*/  LOP3.LUT R154, R154, R65, RZ, 0xc0, !PT ;  /* 0x000000419a9a7212 */ /* 0x000fe400078ec0ff */
[----:B------:R-:W-:Y:S02]  /*2ad30*/  LOP3.LUT R155, R155, R36, RZ, 0xc0, !PT ;  /* 0x000000249b9b7212 */ /* 0x000fe400078ec0ff */
[--C-:B------:R-:W-:Y:S02]  /*2ad40*/  HSET2.LE.AND R57, R57, R141.reuse, PT ;  /* 0x0000008d39397233 */ /* 0x100fe40003803000 */
[--C-:B------:R-:W-:Y:S02]  /*2ad50*/  HSET2.LE.AND R58, R58, R141.reuse, PT ;  /* 0x0000008d3a3a7233 */ /* 0x100fe40003803000 */
[----:B------:R-:W-:Y:S01]  /*2ad60*/  HSET2.LE.AND R141, R3, R141, PT ;  /* 0x0000008d038d7233 */ /* 0x000fe20003803000 */
[-C--:B------:R-:W-:Y:S05]  /*2ad70*/  HMMA.16816.F32 R168, R152, R164.reuse, R4 ;  /* 0x000000a498a8723c */ /* 0x080fea0000001804 */
[----:B------:R-:W-:Y:S02]  /*2ad80*/  F2FP.F16.F32.PACK_AB R3, R179, R68 ;  /* 0x00000044b303723e */ /* 0x000fe400000000ff */
[----:B------:R-:W-:Y:S04]  /*2ad90*/  PRMT R142, R52, 0x5410, R0 ;  /* 0x00005410348e7816 */ /* 0x000fe80000000000 */
[C---:B------:R-:W-:Y:S02]  /*2ada0*/  PRMT R2, R3.reuse, 0x7632, R2 ;  /* 0x0000763203027816 */ /* 0x040fe40000000002 */
[----:B------:R-:W-:Y:S02]  /*2adb0*/  LOP3.LUT R140, R140, R67, RZ, 0xc0, !PT ;  /* 0x000000438c8c7212 */ /* 0x000fe400078ec0ff */
[----:B------:R-:W-:Y:S02]  /*2adc0*/  PRMT R143, R3, 0x5410, R2 ;  /* 0x00005410038f7816 */ /* 0x000fe40000000002 */
[----:B------:R-:W-:Y:S02]  /*2add0*/  LOP3.LUT R141, R141, R66, RZ, 0xc0, !PT ;  /* 0x000000428d8d7212 */ /* 0x000fe400078ec0ff */
[----:B------:R-:W-:Y:S02]  /*2ade0*/  LOP3.LUT R142, R57, R142, RZ, 0xc0, !PT ;  /* 0x0000008e398e7212 */ /* 0x000fe400078ec0ff */
[----:B------:R-:W-:Y:S07]  /*2adf0*/  LOP3.LUT R143, R58, R143, RZ, 0xc0, !PT ;  /* 0x0000008f3a8f7212 */ /* 0x000fee00078ec0ff */
[C---:B------:R-:W-:Y:S06]  /*2ae00*/  HMMA.16816.F32 R156, R140.reuse, R164, R8 ;  /* 0x000000a48c9c723c */ /* 0x040fec0000001808 */
[-C--:B------:R-:W-:Y:S06]  /*2ae10*/  HMMA.16816.F32 R148, R140, R166.reuse, R12 ;  /* 0x000000a68c94723c */ /* 0x080fec000000180c */
[C---:B------:R-:W-:Y:S06]  /*2ae20*/  HMMA.16816.F32 R164, R152.reuse, R166, R16 ;  /* 0x000000a698a4723c */ /* 0x040fec0000001810 */
[-C--:B------:R-:W-:Y:S05]  /*2ae30*/  HMMA.16816.F32 R160, R152, R44.reuse, R20 ;  /* 0x0000002c98a0723c */ /* 0x080fea0000001814 */
[----:B----4-:R-:W-:Y:S02]  /*2ae40*/  @!P6 HADD2 R101, -R59.H0_H0, -RZ.H0_H0 ;  /* 0xa00000ff3b65e230 */ /* 0x010fe40000000900 */
[----:B--2---:R-:W-:Y:S03]  /*2ae50*/  @!P2 HADD2 R97, -R56.H0_H0, -RZ.H0_H0 ;  /* 0xa00000ff3861a230 */ /* 0x004fe60000000900 */
[----:B------:R-:W-:Y:S01]  /*2ae60*/  @!P6 STL.S16 [R1+0xf8], R101 ;  /* 0x0000f8650100e387 */ /* 0x000fe20000100600 */
[----:B------:R-:W-:Y:S01]  /*2ae70*/  PRMT R40, R101, 0x7610, R40 ;  /* 0x0000761065287816 */ /* 0x000fe20000000028 */
[----:B------:R-:W-:Y:S02]  /*2ae80*/  @!P4 HADD2 R96, -R53.H0_H0, -RZ.H0_H0 ;  /* 0xa00000ff3560c230 */ /* 0x000fe40000000900 */
[----:B------:R-:W-:Y:S01]  /*2ae90*/  @!P2 STL.S16 [R1+0xf4], R97 ;  /* 0x0000f4610100a387 */ /* 0x000fe20000100600 */
[----:B------:R-:W-:Y:S02]  /*2aea0*/  @!P6 PRMT R59, R40, 0x5410, RZ ;  /* 0x00005410283be816 */ /* 0x000fe400000000ff */
[----:B------:R-:W-:Y:S01]  /*2aeb0*/  ISETP.LE.U32.AND P6, PT, R146, UR23, PT ;  /* 0x0000001792007c0c */ /* 0x000fe2000bfc3070 */
[----:B------:R-:W-:Y:S01]  /*2aec0*/  @!P4 STL.S16 [R1+0xf0], R96 ;  /* 0x0000f0600100c387 */ /* 0x000fe20000100600 */
[----:B------:R-:W-:Y:S01]  /*2aed0*/  @!P5 HADD2 R94, -R52.H0_H0, -RZ.H0_H0 ;  /* 0xa00000ff345ed230 */ /* 0x000fe20000000900 */
[----:B------:R-:W-:Y:S01]  /*2aee0*/  PRMT R9, R97, 0x7610, R9 ;  /* 0x0000761061097816 */ /* 0x000fe20000000009 */
[----:B------:R-:W-:Y:S01]  /*2aef0*/  @!P3 HADD2 R93, -R0.H0_H0, -RZ.H0_H0 ;  /* 0xa00000ff005db230 */ /* 0x000fe20000000900 */
[----:B------:R-:W-:Y:S01]  /*2af00*/  STG.E.U16 desc[UR32][R180.64+0xf2], R59 ;  /* 0x0000f23bb4007986 */ /* 0x000fe2000c101520 */
[----:B------:R-:W-:Y:S01]  /*2af10*/  PRMT R8, R96, 0x7610, R8 ;  /* 0x0000761060087816 */ /* 0x000fe20000000008 */
[C---:B------:R-:W-:Y:S02]  /*2af20*/  HMMA.16816.F32 R144, R140.reuse, R44, R24 ;  /* 0x0000002c8c90723c */ /* 0x040fe40000001818 */
[----:B------:R-:W-:Y:S02]  /*2af30*/  @!P5 STL.S16 [R1+0xec], R94 ;  /* 0x0000ec5e0100d387 */ /* 0x000fe40000100600 */
[----:B------:R-:W-:Y:S01]  /*2af40*/  @!P1 HADD2 R91, -R3.H0_H0, -RZ.H0_H0 ;  /* 0xa00000ff035b9230 */ /* 0x000fe20000000900 */
[----:B------:R-:W-:Y:S01]  /*2af50*/  @!P2 PRMT R56, R9, 0x5410, RZ ;  /* 0x000054100938a816 */ /* 0x000fe200000000ff */
[----:B------:R-:W-:Y:S01]  /*2af60*/  @!P3 STL.S16 [R1+0xe8], R93 ;  /* 0x0000e85d0100b387 */ /* 0x000fe20000100600 */
[----:B------:R-:W-:Y:S01]  /*2af70*/  @!P6 HADD2 R71, -R2.H0_H0, -RZ.H0_H0 ;  /* 0xa00000ff0247e230 */ /* 0x000fe20000000900 */
[----:B------:R-:W-:Y:S01]  /*2af80*/  @!P4 PRMT R53, R8, 0x5410, RZ ;  /* 0x000054100835c816 */ /* 0x000fe200000000ff */
[-C--:B------:R-:W-:Y:S01]  /*2af90*/  HMMA.16816.F32 R140, R140, R46.reuse, R28 ;  /* 0x0000002e8c8c723c */ /* 0x080fe2000000181c */
[----:B------:R-:W-:Y:S02]  /*2afa0*/  @!P1 STL.S16 [R1+0xe4], R91 ;  /* 0x0000e45b01009387 */ /* 0x000fe40000100600 */
[----:B------:R-:W-:Y:S02]  /*2afb0*/  PRMT R5, R91, 0x7610, R5 ;  /* 0x000076105b057816 */ /* 0x000fe40000000005 */
[----:B------:R-:W-:Y:S01]  /*2afc0*/  @!P6 STL.S16 [R1+0xe0], R71 ;  /* 0x0000e0470100e387 */ /* 0x000fe20000100600 */
[----:B------:R-:W-:Y:S01]  /*2afd0*/  PRMT R7, R94, 0x7610, R7 ;  /* 0x000076105e077816 */ /* 0x000fe20000000007 */
[----:B------:R-:W-:Y:S02]  /*2afe0*/  HMMA.16816.F32 R152, R152, R46, R32 ;  /* 0x0000002e9898723c */ /* 0x000fe40000001820 */
[----:B------:R-:W-:Y:S02]  /*2aff0*/  STG.E.U16 desc[UR32][R182.64+0xf0], R56 ;  /* 0x0000f038b6007986 */ /* 0x000fe4000c101520 */
[----:B------:R-:W-:Y:S01]  /*2b000*/  @!P1 PRMT R3, R5, 0x5410, RZ ;  /* 0x0000541005039816 */ /* 0x000fe200000000ff */
[----:B------:R-:W-:Y:S01]  /*2b010*/  FADD.FTZ R5, R98, R216 ;  /* 0x000000d862057221 */ /* 0x000fe20000010000 */
[----:B------:R-:W-:Y:S01]  /*2b020*/  STG.E.U16 desc[UR32][R182.64+0xf2], R53 ;  /* 0x0000f235b6007986 */ /* 0x000fe2000c101520 */
[----:B------:R-:W-:Y:S02]  /*2b030*/  @!P5 PRMT R52, R7, 0x5410, RZ ;  /* 0x000054100734d816 */ /* 0x000fe400000000ff */
[----:B------:R-:W-:Y:S01]  /*2b040*/  ISETP.LT.AND P1, PT, RZ, UR7, PT ;  /* 0x00000007ff007c0c */ /* 0x000fe2000bf21270 */
[----:B------:R1:W5:Y:S01]  /*2b050*/  LDL.LU R216, [R1+0x340] ;  /* 0x0003400001d87983 */ /* 0x0003620000300800 */
[----:B------:R-:W-:Y:S01]  /*2b060*/  PRMT R6, R93, 0x7610, R6 ;  /* 0x000076105d067816 */ /* 0x000fe20000000006 */
[----:B------:R-:W-:Y:S01]  /*2b070*/  FADD.FTZ R5, R178, R5 ;  /* 0x00000005b2057221 */ /* 0x000fe20000010000 */
[----:B------:R-:W-:Y:S01]  /*2b080*/  PRMT R4, R71, 0x7610, R4 ;  /* 0x0000761047047816 */ /* 0x000fe20000000004 */
[----:B------:R-:W-:Y:S01]  /*2b090*/  STG.E.U16 desc[UR32][R186.64+0xee], R52 ;  /* 0x0000ee34ba007986 */ /* 0x000fe2000c101520 */
[----:B------:R-:W-:Y:S01]  /*2b0a0*/  @!P3 PRMT R0, R6, 0x5410, RZ ;  /* 0x000054100600b816 */ /* 0x000fe200000000ff */
[----:B------:R-:W-:Y:S01]  /*2b0b0*/  UIADD3 UR7, UR7, -0x1, URZ ;  /* 0xffffffff07077890 */ /* 0x000fe2000fffe03f */
[----:B------:R-:W-:Y:S01]  /*2b0c0*/  @!P6 PRMT R2, R4, 0x5410, RZ ;  /* 0x000054100402e816 */ /* 0x000fe200000000ff */
[----:B------:R-:W-:Y:S04]  /*2b0d0*/  STL [R1+0x5c], R5 ;  /* 0x00005c0501007387 */ /* 0x000fe80000100800 */
[----:B------:R2:W-:Y:S04]  /*2b0e0*/  STG.E.U16 desc[UR32][R186.64+0xf0], R0 ;  /* 0x0000f000ba007986 */ /* 0x0005e8000c101520 */
[----:B------:R3:W-:Y:S04]  /*2b0f0*/  STG.E.U16 desc[UR32][R184.64+0xf2], R2 ;  /* 0x0000f202b8007986 */ /* 0x0007e8000c101520 */
[----:B------:R4:W-:Y:S01]  /*2b100*/  STG.E.U16 desc[UR32][R184.64+0xf0], R3 ;  /* 0x0000f003b8007986 */ /* 0x0009e2000c101520 */
[----:B--2---:R-:W-:Y:S01]  /*2b110*/  FADD.FTZ R0, R100, R95 ;  /* 0x0000005f64007221 */ /* 0x004fe20000010000 */
[----:B---3--:R-:W-:Y:S01]  /*2b120*/  FADD.FTZ R2, R172, R215 ;  /* 0x000000d7ac027221 */ /* 0x008fe20000010000 */
[----:B----4-:R-:W-:Y:S03]  /*2b130*/  FADD.FTZ R3, R99, R92 ;  /* 0x0000005c63037221 */ /* 0x010fe60000010000 */
[----:B------:R-:W-:Y:S01]  /*2b140*/  FADD.FTZ R4, R70, R2 ;  /* 0x0000000246047221 */ /* 0x000fe20000010000 */
[----:B------:R-:W-:Y:S01]  /*2b150*/  FADD.FTZ R2, R69, R0 ;  /* 0x0000000045027221 */ /* 0x000fe20000010000 */
[----:B------:R-:W-:Y:S02]  /*2b160*/  FADD.FTZ R0, R68, R3 ;  /* 0x0000000344007221 */ /* 0x000fe40000010000 */
[----:B------:R-:W-:Y:S01]  /*2b170*/  FADD.FTZ R3, R177, R4 ;  /* 0x00000004b1037221 */ /* 0x000fe20000010000 */
[----:B------:R-:W-:Y:S01]  /*2b180*/  FADD.FTZ R244, R176, R2 ;  /* 0x00000002b0f47221 */ /* 0x000fe20000010000 */
[----:B------:R-:W-:Y:S01]  /*2b190*/  FADD.FTZ R245, R179, R0 ;  /* 0x00000000b3f57221 */ /* 0x000fe20000010000 */
[----:B------:R-:W-:Y:S02]  /*2b1a0*/  IMAD.MOV.U32 R0, RZ, RZ, R134 ;  /* 0x000000ffff007224 */ /* 0x000fe400078e0086 */
[----:B------:R2:W-:Y:S02]  /*2b1b0*/  STL [R1+0x68], R3 ;  /* 0x0000680301007387 */ /* 0x0005e40000100800 */
[----:B--2---:R-:W-:Y:S01]  /*2b1c0*/  IMAD.MOV.U32 R3, RZ, RZ, R133 ;  /* 0x000000ffff037224 */ /* 0x004fe200078e0085 */
[----:B-1----:R-:W-:Y:S06]  /*2b1d0*/  @P1 BRA `(.L_x_464) ;  /* 0xffffff44005c1947 */ /* 0x002fec000383ffff */
.L_x_463:
[----:B------:R-:W2:Y:S04]  /*2b1e0*/  LDL.LU R6, [R1+0x5c] ;  /* 0x00005c0001067983 */ /* 0x000ea80000300800 */
[----:B----4-:R-:W3:Y:S01]  /*2b1f0*/  LDL.LU R4, [R1+0x68] ;  /* 0x0000680001047983 */ /* 0x010ee20000300800 */
[----:B------:R-:W1:Y:S01]  /*2b200*/  S2UR UR6, SR_CgaCtaId ;  /* 0x00000000000679c3 */ /* 0x000e620000008800 */
[----:B------:R-:W-:Y:S01]  /*2b210*/  UISETP.NE.AND UP0, UPT, UR28, -0x1, UPT ;  /* 0xffffffff1c00788c */ /* 0x000fe2000bf05270 */
[----:B------:R-:W4:Y:S01]  /*2b220*/  S2R R36, SR_TID.X ;  /* 0x0000000000247919 */ /* 0x000f220000002100 */
[----:B------:R-:W1:Y:S04]  /*2b230*/  SHFL.BFLY PT, R0, R244, 0x2, 0x1f ;  /* 0x0c401f00f4007f89 */ /* 0x000e6800000e0000 */
[----:B------:R-:W-:Y:S01]  /*2b240*/  PLOP3.LUT P2, PT, PT, PT, UP0, 0x80, 0x0 ;  /* 0x000000000000781c */ /* 0x000fe20003f4f008 */
[----:B------:R-:W4:Y:S04]  /*2b250*/  SHFL.BFLY PT, R5, R245, 0x2, 0x1f ;  /* 0x0c401f00f5057f89 */ /* 0x000f2800000e0000 */
[----:B------:R-:W-:-:S02]  /*2b260*/  @UP0 ULDC.64 UR4, c[0x0][0x298] ;  /* 0x0000a60000040ab9 */ /* 0x000fc40000000a00 */
[----:B------:R-:W-:-:S03]  /*2b270*/  @UP0 UIMAD.WIDE.U32 UR8, UR28, UR4, URZ ;  /* 0x000000041c0802a5 */ /* 0x000fc6000f8e003f */
[----:B------:R-:W-:Y:S01]  /*2b280*/  UMOV UR4, 0x400 ;  /* 0x0000040000047882 */ /* 0x000fe20000000000 */
[----:B------:R-:W-:-:S03]  /*2b290*/  @UP0 UIMAD UR7, UR28, UR5, UR9 ;  /* 0x000000051c0702a4 */ /* 0x000fc6000f8e0209 */
[----:B------:R-:W-:Y:S01]  /*2b2a0*/  ULDC UR5, c[0x0][0x38c] ;  /* 0x0000e30000057ab9 */ /* 0x000fe20000000800 */
[----:B-1----:R-:W-:Y:S01]  /*2b2b0*/  ULEA UR4, UR6, UR4, 0x18 ;  /* 0x0000000406047291 */ /* 0x002fe2000f8ec03f */
[----:B------:R-:W-:Y:S01]  /*2b2c0*/  FADD.FTZ R0, R0, R244 ;  /* 0x000000f400007221 */ /* 0x000fe20000010000 */
[----:B----4-:R-:W-:Y:S01]  /*2b2d0*/  FADD.FTZ R5, R5, R245 ;  /* 0x000000f505057221 */ /* 0x010fe20000010000 */
[----:B------:R-:W-:-:S04]  /*2b2e0*/  SHF.R.S32.HI R31, RZ, 0x1f, R36 ;  /* 0x0000001fff1f7819 */ /* 0x000fc80000011424 */
[CC--:B------:R-:W-:Y:S02]  /*2b2f0*/  LEA.HI R28, R31.reuse, R36.reuse, RZ, 0x2 ;  /* 0x000000241f1c7211 */ /* 0x0c0fe400078f10ff */
[----:B------:R-:W-:Y:S02]  /*2b300*/  LEA.HI R31, R31, R36, RZ, 0x5 ;  /* 0x000000241f1f7211 */ /* 0x000fe400078f28ff */
[----:B------:R-:W-:Y:S01]  /*2b310*/  SHF.R.S32.HI R30, RZ, 0x2, R28 ;  /* 0x00000002ff1e7819 */ /* 0x000fe2000001141c */
[----:B--2---:R-:W1:Y:S04]  /*2b320*/  SHFL.BFLY PT, R3, R6, 0x2, 0x1f ;  /* 0x0c401f0006037f89 */ /* 0x004e6800000e0000 */
[----:B---3--:R-:W2:Y:S01]  /*2b330*/  SHFL.BFLY PT, R2, R4, 0x2, 0x1f ;  /* 0x0c401f0004027f89 */ /* 0x008ea200000e0000 */
[----:B-1----:R-:W-:-:S03]  /*2b340*/  FADD.FTZ R3, R3, R6 ;  /* 0x0000000603037221 */ /* 0x002fc60000010000 */
[----:B------:R-:W1:Y:S01]  /*2b350*/  SHFL.BFLY PT, R6, R5, 0x1, 0x1f ;  /* 0x0c201f0005067f89 */ /* 0x000e6200000e0000 */
[----:B--2---:R-:W-:-:S03]  /*2b360*/  FADD.FTZ R2, R2, R4 ;  /* 0x0000000402027221 */ /* 0x004fc60000010000 */
[----:B------:R-:W2:Y:S04]  /*2b370*/  SHFL.BFLY PT, R8, R3, 0x1, 0x1f ;  /* 0x0c201f0003087f89 */ /* 0x000ea800000e0000 */
[----:B------:R-:W3:Y:S04]  /*2b380*/  SHFL.BFLY PT, R7, R2, 0x1, 0x1f ;  /* 0x0c201f0002077f89 */ /* 0x000ee800000e0000 */
[----:B------:R-:W4:Y:S01]  /*2b390*/  SHFL.BFLY PT, R4, R0, 0x1, 0x1f ;  /* 0x0c201f0000047f89 */ /* 0x000f2200000e0000 */
[----:B-1----:R-:W-:Y:S01]  /*2b3a0*/  FADD.FTZ R27, R5, R6 ;  /* 0x00000006051b7221 */ /* 0x002fe20000010000 */
[----:B------:R-:W-:Y:S01]  /*2b3b0*/  SHF.R.S32.HI R6, RZ, 0x5, R31 ;  /* 0x00000005ff067819 */ /* 0x000fe2000001141f */
[----:B------:R-:W-:-:S02]  /*2b3c0*/  IMAD.MOV.U32 R5, RZ, RZ, 0x3f800000 ;  /* 0x3f800000ff057424 */ /* 0x000fc400078e00ff */
[----:B--2---:R-:W-:Y:S01]  /*2b3d0*/  FADD.FTZ R24, R3, R8 ;  /* 0x0000000803187221 */ /* 0x004fe20000010000 */
[----:B------:R-:W-:Y:S01]  /*2b3e0*/  FSETP.NE.FTZ.AND P3, PT, R27, RZ, PT ;  /* 0x000000ff1b00720b */ /* 0x000fe20003f75000 */
[----:B------:R-:W-:Y:S02]  /*2b3f0*/  IMAD.MOV.U32 R3, RZ, RZ, 0x3f800000 ;  /* 0x3f800000ff037424 */ /* 0x000fe400078e00ff */
[----:B---3--:R-:W-:Y:S01]  /*2b400*/  FADD.FTZ R25, R2, R7 ;  /* 0x0000000702197221 */ /* 0x008fe20000010000 */
[----:B------:R-:W-:Y:S02]  /*2b410*/  SHF.R.S32.HI R2, RZ, 0x1f, R30 ;  /* 0x0000001fff027819 */ /* 0x000fe4000001141e */
[----:B------:R-:W-:Y:S01]  /*2b420*/  LOP3.LUT R7, R28, 0xfffffffc, RZ, 0xc0, !PT ;  /* 0xfffffffc1c077812 */ /* 0x000fe200078ec0ff */
[----:B----4-:R-:W-:Y:S01]  /*2b430*/  FADD.FTZ R26, R0, R4 ;  /* 0x00000004001a7221 */ /* 0x010fe20000010000 */
[----:B------:R-:W-:Y:S01]  /*2b440*/  LEA.HI R2, R2, R30, RZ, 0x3 ;  /* 0x0000001e02027211 */ /* 0x000fe200078f18ff */
[----:B------:R-:W-:Y:S01]  /*2b450*/  IMAD.MOV.U32 R4, RZ, RZ, 0x3f800000 ;  /* 0x3f800000ff047424 */ /* 0x000fe200078e00ff */
[----:B------:R-:W-:Y:S01]  /*2b460*/  FSETP.NE.FTZ.AND P6, PT, R24, RZ, PT ;  /* 0x000000ff1800720b */ /* 0x000fe20003fd5000 */
[----:B------:R-:W-:Y:S01]  /*2b470*/  IMAD.IADD R7, R36, 0x1, -R7 ;  /* 0x0000000124077824 */ /* 0x000fe200078e0a07 */
[----:B------:R-:W-:-:S02]  /*2b480*/  LOP3.LUT R2, R2, 0xfffffff8, RZ, 0xc0, !PT ;  /* 0xfffffff802027812 */ /* 0x000fc400078ec0ff */
[----:B------:R-:W-:Y:S01]  /*2b490*/  FSETP.NE.FTZ.AND P5, PT, R25, RZ, PT ;  /* 0x000000ff1900720b */ /* 0x000fe20003fb5000 */
[----:B------:R-:W-:Y:S01]  /*2b4a0*/  IMAD R9, R6, 0x100, R7 ;  /* 0x0000010006097824 */ /* 0x000fe200078e0207 */
[----:B------:R-:W-:Y:S01]  /*2b4b0*/  FSETP.NE.FTZ.AND P4, PT, R26, RZ, PT ;  /* 0x000000ff1a00720b */ /* 0x000fe20003f95000 */
[----:B------:R-:W-:Y:S02]  /*2b4c0*/  IMAD.IADD R2, R30, 0x1, -R2 ;  /* 0x000000011e027824 */ /* 0x000fe400078e0a02 */
[----:B------:R-:W-:-:S03]  /*2b4d0*/  IMAD.MOV.U32 R6, RZ, RZ, 0x3f800000 ;  /* 0x3f800000ff067424 */ /* 0x000fc600078e00ff */
[----:B------:R-:W-:Y:S01]  /*2b4e0*/  LEA.HI R0, R2, R2, RZ, 0x1 ;  /* 0x0000000202007211 */ /* 0x000fe200078f08ff */
[----:B------:R-:W1:Y:S03]  /*2b4f0*/  @P6 MUFU.RCP R4, R24 ;  /* 0x0000001800046308 */ /* 0x000e660000001000 */
[----:B------:R-:W-:Y:S02]  /*2b500*/  LOP3.LUT R8, R0, 0x3fffffe, RZ, 0xc0, !PT ;  /* 0x03fffffe00087812 */ /* 0x000fe400078ec0ff */
[----:B------:R-:W-:-:S03]  /*2b510*/  SHF.R.S32.HI R0, RZ, 0x1, R0 ;  /* 0x00000001ff007819 */ /* 0x000fc60000011400 */
[----:B------:R-:W-:Y:S01]  /*2b520*/  IMAD.IADD R8, R2, 0x1, -R8 ;  /* 0x0000000102087824 */ /* 0x000fe200078e0a08 */
[----:B------:R-:W2:Y:S01]  /*2b530*/  @P5 MUFU.RCP R3, R25 ;  /* 0x0000001900035308 */ /* 0x000ea20000001000 */
[C---:B------:R-:W-:Y:S01]  /*2b540*/  IMAD.SHL.U32 R2, R0.reuse, 0x40, RZ ;  /* 0x0000004000027824 */ /* 0x040fe200078e00ff */
[C---:B------:R-:W-:Y:S02]  /*2b550*/  LOP3.LUT P1, RZ, R0.reuse, 0x2, RZ, 0xc0, !PT ;  /* 0x0000000200ff7812 */ /* 0x040fe4000782c0ff */
[----:B------:R-:W-:Y:S02]  /*2b560*/  LOP3.LUT R7, R0, 0x1, RZ, 0xc0, !PT ;  /* 0x0000000100077812 */ /* 0x000fe400078ec0ff */
[----:B------:R-:W-:Y:S01]  /*2b570*/  LOP3.LUT R0, R2, 0xc0, RZ, 0xc0, !PT ;  /* 0x000000c002007812 */ /* 0x000fe200078ec0ff */
[----:B------:R-:W-:Y:S01]  /*2b580*/  IMAD R2, R8, 0x10, R9 ;  /* 0x0000001008027824 */ /* 0x000fe200078e0209 */
[----:B------:R-:W3:Y:S01]  /*2b590*/  @P4 MUFU.RCP R5, R26 ;  /* 0x0000001a00054308 */ /* 0x000ee20000001000 */
[----:B-1----:R-:W-:Y:S01]  /*2b5a0*/  FMUL.FTZ R4, R4, UR5 ;  /* 0x0000000504047c20 */ /* 0x002fe20008410000 */
[----:B------:R-:W-:-:S02]  /*2b5b0*/  LEA.HI R0, R0, R0, RZ, 0x1d ;  /* 0x0000000000007211 */ /* 0x000fc400078fe8ff */
[----:B------:R-:W-:-:S03]  /*2b5c0*/  ISETP.NE.U32.AND P0, PT, R7, 0x1, PT ;  /* 0x000000010700780c */ /* 0x000fc60003f05070 */
[----:B------:R-:W-:Y:S01]  /*2b5d0*/  IMAD.U32 R15, R2, 0x2, R0 ;  /* 0x00000002020f7824 */ /* 0x000fe200078e0000 */
[----:B------:R-:W1:Y:S01]  /*2b5e0*/  @P3 MUFU.RCP R6, R27 ;  /* 0x0000001b00063308 */ /* 0x000e620000001000 */
[----:B--2---:R-:W-:-:S03]  /*2b5f0*/  FMUL.FTZ R3, R3, UR5 ;  /* 0x0000000503037c20 */ /* 0x004fc60008410000 */
[----:B------:R-:W-:Y:S01]  /*2b600*/  LEA R15, R15, UR4, 0x1 ;  /* 0x000000040f0f7c11 */ /* 0x000fe2000f8e08ff */
[----:B---3--:R-:W-:Y:S01]  /*2b610*/  FMUL.FTZ R2, R5, UR5 ;  /* 0x0000000505027c20 */ /* 0x008fe20008410000 */
[----:B-1----:R-:W-:Y:S01]  /*2b620*/  FMUL.FTZ R0, R6, UR5 ;  /* 0x0000000506007c20 */ /* 0x002fe20008410000 */
        /* <DEDUP_REMOVED lines=8> */
.L_x_467:
[----:B------:R-:W-:Y:S01]  /*2b6b0*/  ULDC.U8 UR4, c[0x0][0x3d8] ;  /* 0x0000f60000047ab9 */ /* 0x000fe20000000000 */
[----:B------:R-:W-:Y:S01]  /*2b6c0*/  IMAD.MOV.U32 R21, RZ, RZ, 0x10 ;  /* 0x00000010ff157424 */ /* 0x000fe200078e00ff */
[----:B------:R-:W-:Y:S01]  /*2b6d0*/  ISETP.NE.AND P2, PT, RZ, UR4, PT ;  /* 0x00000004ff007c0c */ /* 0x000fe2000bf45270 */
[----:B------:R-:W-:Y:S01]  /*2b6e0*/  ULDC.U8 UR6, c[0x0][0x3d9] ;  /* 0x0000f64000067ab9 */ /* 0x000fe20000000000 */
[----:B------:R-:W-:Y:S01]  /*2b6f0*/  VIADD R20, R15, 0x20 ;  /* 0x000000200f147836 */ /* 0x000fe20000000000 */
[----:B------:R-:W-:Y:S02]  /*2b700*/  CS2R R22, SRZ ;  /* 0x0000000000167805 */ /* 0x000fe4000001ff00 */
[----:B------:R-:W-:Y:S01]  /*2b710*/  SEL R21, R21, 0xfffffff0, P0 ;  /* 0xfffffff015157807 */ /* 0x000fe20000000000 */
[----:B------:R-:W-:Y:S01]  /*2b720*/  @P1 VIADD R20, R15, 0xffffffe0 ;  /* 0xffffffe00f141836 */ /* 0x000fe20000000000 */
[----:B------:R-:W-:Y:S02]  /*2b730*/  ISETP.NE.OR P0, PT, RZ, UR6, !P2 ;  /* 0x00000006ff007c0c */ /* 0x000fe4000d705670 */
[----:B------:R-:W-:-:S04]  /*2b740*/  PLOP3.LUT P1, PT, PT, PT, PT, 0x8, 0x0 ;  /* 0x000000000000781c */ /* 0x000fc80003f2e170 */
[----:B------:R-:W-:-:S07]  /*2b750*/  P2R R5, PR, RZ, 0x2 ;  /* 0x00000002ff057803 */ /* 0x000fce0000000000 */
[----:B------:R-:W-:Y:S05]  /*2b760*/  @P0 BRA `(.L_x_468) ;  /* 0x0000000000240947 */ /* 0x000fea0003800000 */
[----:B------:R-:W1:Y:S01]  /*2b770*/  S2UR UR4, SR_CTAID.Y ;  /* 0x00000000000479c3 */ /* 0x000e620000002600 */
[----:B------:R-:W-:Y:S01]  /*2b780*/  ULDC UR5, c[0x0][0x2c4] ;  /* 0x0000b10000057ab9 */ /* 0x000fe20000000800 */
[----:B------:R-:W-:-:S04]  /*2b790*/  PLOP3.LUT P0, PT, PT, PT, PT, 0x80, 0x0 ;  /* 0x000000000000781c */ /* 0x000fc80003f0f070 */
[----:B------:R-:W-:Y:S01]  /*2b7a0*/  P2R R5, PR, RZ, 0x1 ;  /* 0x00000001ff057803 */ /* 0x000fe20000000000 */
[----:B-1----:R-:W-:-:S04]  /*2b7b0*/  UIMAD UR4, UR4, UR5, URZ ;  /* 0x00000005040472a4 */ /* 0x002fc8000f8e023f */
[----:B------:R-:W-:-:S04]  /*2b7c0*/  USEL UR28, UR4, UR28, !UP0 ;  /* 0x0000001c041c7287 */ /* 0x000fc8000c000000 */
[----:B------:R-:W-:Y:S02]  /*2b7d0*/  USHF.R.S32.HI UR4, URZ, 0x1f, UR28 ;  /* 0x0000001f3f047899 */ /* 0x000fe4000801141c */
[----:B------:R-:W-:-:S04]  /*2b7e0*/  IMAD.U32 R22, RZ, RZ, UR28 ;  /* 0x0000001cff167e24 */ /* 0x000fc8000f8e00ff */
[----:B------:R-:W-:-:S07]  /*2b7f0*/  IMAD.U32 R23, RZ, RZ, UR4 ;  /* 0x00000004ff177e24 */ /* 0x000fce000f8e00ff */
.L_x_468:
[----:B------:R-:W-:Y:S01]  /*2b800*/  ISETP.NE.AND P1, PT, RZ, UR6, PT ;  /* 0x00000006ff007c0c */ /* 0x000fe2000bf25270 */
[C---:B------:R-:W-:Y:S01]  /*2b810*/  FMUL.FTZ R168, R4.reuse, R168 ;  /* 0x000000a804a87220 */ /* 0x040fe20000410000 */
[----:B------:R-:W-:Y:S01]  /*2b820*/  PLOP3.LUT P0, PT, PT, PT, PT, 0x8, 0x0 ;  /* 0x000000000000781c */ /* 0x000fe20003f0e170 */
[C---:B------:R-:W-:Y:S01]  /*2b830*/  FMUL.FTZ R8, R4.reuse, R169 ;  /* 0x000000a904087220 */ /* 0x040fe20000410000 */
[C---:B------:R-:W-:Y:S01]  /*2b840*/  FMUL.FTZ R170, R3.reuse, R170 ;  /* 0x000000aa03aa7220 */ /* 0x040fe20000410000 */
[C---:B------:R-:W-:Y:S01]  /*2b850*/  FMUL.FTZ R7, R3.reuse, R171 ;  /* 0x000000ab03077220 */ /* 0x040fe20000410000 */
[C---:B------:R-:W-:Y:S01]  /*2b860*/  FMUL.FTZ R164, R4.reuse, R164 ;  /* 0x000000a404a47220 */ /* 0x040fe20000410000 */
[----:B------:R-:W-:Y:S01]  /*2b870*/  FMUL.FTZ R165, R4, R165 ;  /* 0x000000a504a57220 */ /* 0x000fe20000410000 */
[C---:B------:R-:W-:Y:S01]  /*2b880*/  FMUL.FTZ R166, R3.reuse, R166 ;  /* 0x000000a603a67220 */ /* 0x040fe20000410000 */
[----:B------:R-:W-:Y:S01]  /*2b890*/  FMUL.FTZ R167, R3, R167 ;  /* 0x000000a703a77220 */ /* 0x000fe20000410000 */
[C---:B------:R-:W-:Y:S01]  /*2b8a0*/  FMUL.FTZ R156, R2.reuse, R156 ;  /* 0x0000009c029c7220 */ /* 0x040fe20000410000 */
[----:B------:R-:W-:Y:S01]  /*2b8b0*/  FMUL.FTZ R6, R2, R157 ;  /* 0x0000009d02067220 */ /* 0x000fe20000410000 */
[----:B------:R-:W-:Y:S01]  /*2b8c0*/  FMUL.FTZ R158, R0, R158 ;  /* 0x0000009e009e7220 */ /* 0x000fe20000410000 */
[----:B------:R-:W-:Y:S01]  /*2b8d0*/  @!P1 PLOP3.LUT P0, PT, P2, PT, PT, 0x80, 0x0 ;  /* 0x000000000000981c */ /* 0x000fe2000170f070 */
[----:B------:R-:W-:Y:S01]  /*2b8e0*/  FMUL.FTZ R148, R2, R148 ;  /* 0x0000009402947220 */ /* 0x000fe20000410000 */
[----:B------:R-:W-:Y:S01]  /*2b8f0*/  ISETP.NE.AND P2, PT, R5, RZ, PT ;  /* 0x000000ff0500720c */ /* 0x000fe20003f45270 */
[----:B------:R-:W-:Y:S01]  /*2b900*/  FMUL.FTZ R5, R0, R159 ;  /* 0x0000009f00057220 */ /* 0x000fe20000410000 */
[----:B------:R-:W-:Y:S01]  /*2b910*/  FMUL.FTZ R149, R2, R149 ;  /* 0x0000009502957220 */ /* 0x000fe20000410000 */
        /* <DEDUP_REMOVED lines=12> */
[----:B------:R-:W-:Y:S01]  /*2b9e0*/  F2FP.F16.F32.PACK_AB R8, R8, R168 ;  /* 0x000000a80808723e */ /* 0x000fe200000000ff */
[C---:B------:R-:W-:Y:S01]  /*2b9f0*/  FMUL.FTZ R150, R0.reuse, R150 ;  /* 0x0000009600967220 */ /* 0x040fe20000410000 */
[----:B------:R-:W-:Y:S01]  /*2ba00*/  F2FP.F16.F32.PACK_AB R7, R7, R170 ;  /* 0x000000aa0707723e */ /* 0x000fe200000000ff */
[C---:B------:R-:W-:Y:S01]  /*2ba10*/  FMUL.FTZ R18, R0.reuse, R151 ;  /* 0x0000009700127220 */ /* 0x040fe20000410000 */
[----:B------:R-:W-:Y:S01]  /*2ba20*/  F2FP.F16.F32.PACK_AB R4, R165, R164 ;  /* 0x000000a4a504723e */ /* 0x000fe200000000ff */
[C---:B------:R-:W-:Y:S01]  /*2ba30*/  FMUL.FTZ R146, R0.reuse, R146 ;  /* 0x0000009200927220 */ /* 0x040fe20000410000 */
[----:B------:R-:W-:Y:S01]  /*2ba40*/  F2FP.F16.F32.PACK_AB R3, R167, R166 ;  /* 0x000000a6a703723e */ /* 0x000fe200000000ff */
[C---:B------:R-:W-:Y:S01]  /*2ba50*/  FMUL.FTZ R13, R0.reuse, R147 ;  /* 0x00000093000d7220 */ /* 0x040fe20000410000 */
[----:B------:R-:W-:Y:S01]  /*2ba60*/  IADD3 R2, R15, R21, RZ ;  /* 0x000000150f027210 */ /* 0x000fe20007ffe0ff */
[C---:B------:R-:W-:Y:S01]  /*2ba70*/  FMUL.FTZ R142, R0.reuse, R142 ;  /* 0x0000008e008e7220 */ /* 0x040fe20000410000 */
[----:B------:R-:W-:Y:S01]  /*2ba80*/  FMUL.FTZ R19, R0, R143 ;  /* 0x0000008f00137220 */ /* 0x000fe20000410000 */
[----:B------:R-:W-:Y:S01]  /*2ba90*/  F2FP.F16.F32.PACK_AB R6, R6, R156 ;  /* 0x0000009c0606723e */ /* 0x000fe200000000ff */
[----:B------:R-:W1:Y:S01]  /*2baa0*/  @!P1 LDC R12, c[0x0][0x2c4] ;  /* 0x0000b100ff0c9b82 */ /* 0x000e620000000800 */
[----:B------:R-:W-:Y:S01]  /*2bab0*/  F2FP.F16.F32.PACK_AB R5, R5, R158 ;  /* 0x0000009e0505723e */ /* 0x000fe200000000ff */
[----:B------:R-:W-:Y:S01]  /*2bac0*/  STS [R15], R8 ;  /* 0x000000080f007388 */ /* 0x000fe20000000800 */
[----:B------:R-:W-:Y:S01]  /*2bad0*/  F2FP.F16.F32.PACK_AB R0, R149, R148 ;  /* 0x000000949500723e */ /* 0x000fe200000000ff */
[----:B------:R-:W-:Y:S01]  /*2bae0*/  BSSY B0, `(.L_x_469) ;  /* 0x0000073000007945 */ /* 0x000fe20003800000 */
[----:B------:R-:W-:Y:S01]  /*2baf0*/  F2FP.F16.F32.PACK_AB R18, R18, R150 ;  /* 0x000000961212723e */ /* 0x000fe200000000ff */
[----:B------:R2:W-:Y:S01]  /*2bb00*/  STS [R15+0x200], R7 ;  /* 0x000200070f007388 */ /* 0x0005e20000000800 */
[----:B------:R-:W-:Y:S01]  /*2bb10*/  F2FP.F16.F32.PACK_AB R17, R17, R160 ;  /* 0x000000a01111723e */ /* 0x000fe200000000ff */
[----:B------:R-:W3:Y:S01]  /*2bb20*/  S2UR UR4, SR_CTAID.X ;  /* 0x00000000000479c3 */ /* 0x000ee20000002500 */
[----:B------:R-:W-:Y:S01]  /*2bb30*/  F2FP.F16.F32.PACK_AB R16, R16, R162 ;  /* 0x000000a21010723e */ /* 0x000fe200000000ff */
[----:B------:R-:W4:Y:S01]  /*2bb40*/  S2R R37, SR_TID.X ;  /* 0x0000000000257919 */ /* 0x000f220000002100 */
        /* <DEDUP_REMOVED lines=9> */
[----:B-1----:R-:W1:Y:S03]  /*2bbe0*/  @P0 LDC R12, c[0x0][0x2e4] ;  /* 0x0000b900ff0c0b82 */ /* 0x002e660000000800 */
[----:B------:R4:W-:Y:S04]  /*2bbf0*/  STS [R15+0x1200], R5 ;  /* 0x001200050f007388 */ /* 0x0009e80000000800 */
[----:B------:R4:W-:Y:S01]  /*2bc00*/  STS [R2+0x1000], R0 ;  /* 0x0010000002007388 */ /* 0x0009e20000000800 */
[----:B--2---:R-:W1:Y:S03]  /*2bc10*/  @!P1 LDC R7, c[0x0][0x270] ;  /* 0x00009c00ff079b82 */ /* 0x004e660000000800 */
[----:B------:R2:W-:Y:S04]  /*2bc20*/  STS [R2+0x1200], R18 ;  /* 0x0012001202007388 */ /* 0x0005e80000000800 */
[----:B------:R-:W-:Y:S01]  /*2bc30*/  STS [R20], R17 ;  /* 0x0000001114007388 */ /* 0x000fe20000000800 */
[----:B---3--:R-:W-:Y:S01]  /*2bc40*/  LOP3.LUT R4, R31, 0xffffffe0, RZ, 0xc0, !PT ;  /* 0xffffffe01f047812 */ /* 0x008fe200078ec0ff */
[----:B------:R-:W3:Y:S02]  /*2bc50*/  @P5 LDC R8, c[0x0][0x2e8] ;  /* 0x0000ba00ff085b82 */ /* 0x000ee40000000800 */
[----:B------:R-:W-:Y:S01]  /*2bc60*/  STS [R20+0x200], R16 ;  /* 0x0002001014007388 */ /* 0x000fe20000000800 */
[----:B----4-:R-:W-:-:S02]  /*2bc70*/  SHF.R.S32.HI R29, RZ, 0x1f, R37 ;  /* 0x0000001fff1d7819 */ /* 0x010fc40000011425 */
[----:B------:R-:W-:Y:S01]  /*2bc80*/  @P1 MOV R3, 0x1 ;  /* 0x0000000100031802 */ /* 0x000fe20000000f00 */
[----:B------:R-:W4:Y:S01]  /*2bc90*/  S2R R38, SR_CTAID.Z ;  /* 0x0000000000267919 */ /* 0x000f220000002700 */
[----:B------:R-:W-:Y:S01]  /*2bca0*/  LEA.HI R29, R29, R37, RZ, 0x2 ;  /* 0x000000251d1d7211 */ /* 0x000fe200078f10ff */
[----:B------:R-:W2:Y:S01]  /*2bcb0*/  @P6 MUFU.LG2 R6, R24 ;  /* 0x0000001800066308 */ /* 0x000ea20000000c00 */
[----:B------:R-:W-:Y:S01]  /*2bcc0*/  IADD3 R4, R36, -R4, RZ ;  /* 0x8000000424047210 */ /* 0x000fe20007ffe0ff */
[----:B------:R-:W4:Y:S03]  /*2bcd0*/  S2R R15, SR_CTAID.Y ;  /* 0x00000000000f7919 */ /* 0x000f260000002600 */
[----:B------:R-:W-:Y:S02]  /*2bce0*/  LOP3.LUT P0, RZ, R4, 0x3, RZ, 0xc0, !PT ;  /* 0x0000000304ff7812 */ /* 0x000fe4000780c0ff */
[----:B------:R-:W-:Y:S01]  /*2bcf0*/  IADD3 R0, R21, R20, RZ ;  /* 0x0000001415007210 */ /* 0x000fe20007ffe0ff */
[----:B------:R-:W4:Y:S01]  /*2bd00*/  @P5 MUFU.LG2 R5, R25 ;  /* 0x0000001900055308 */ /* 0x000f220000000c00 */
[----:B-1----:R-:W-:Y:S01]  /*2bd10*/  @!P1 IMAD R3, R12, R7, RZ ;  /* 0x000000070c039224 */ /* 0x002fe200078e02ff */
[----:B--2---:R-:W1:Y:S02]  /*2bd20*/  @P1 LDC R2, c[0x0][0x2c0] ;  /* 0x0000b000ff021b82 */ /* 0x004e640000000800 */
[----:B------:R-:W-:Y:S01]  /*2bd30*/  STS [R0], R11 ;  /* 0x0000000b00007388 */ /* 0x000fe20000000800 */
[----:B------:R-:W-:-:S03]  /*2bd40*/  MOV R18, 0x7f800000 ;  /* 0x7f80000000127802 */ /* 0x000fc60000000f00 */
[----:B------:R2:W-:Y:S01]  /*2bd50*/  STS [R0+0x200], R10 ;  /* 0x0002000a00007388 */ /* 0x0005e20000000800 */
[----:B------:R-:W-:Y:S01]  /*2bd60*/  @P3 MUFU.LG2 R7, R27 ;  /* 0x0000001b00073308 */ /* 0x000fe20000000c00 */
[----:B------:R-:W-:Y:S01]  /*2bd70*/  @P6 FMUL.FTZ R6, R6, 0.69314718246459960938 ;  /* 0x3f31721806066820 */ /* 0x000fe20000410000 */
[----:B------:R-:W-:Y:S01]  /*2bd80*/  MOV R24, 0x7f800000 ;  /* 0x7f80000000187802 */ /* 0x000fe20000000f00 */
[----:B------:R-:W-:Y:S04]  /*2bd90*/  STS [R20+0x1000], R14 ;  /* 0x0010000e14007388 */ /* 0x000fe80000000800 */
[----:B------:R1:W-:Y:S01]  /*2bda0*/  STS [R20+0x1200], R13 ;  /* 0x0012000d14007388 */ /* 0x0003e20000000800 */
[----:B----4-:R-:W-:Y:S01]  /*2bdb0*/  @P5 FMUL.FTZ R5, R5, 0.69314718246459960938 ;  /* 0x3f31721805055820 */ /* 0x010fe20000410000 */
[----:B------:R-:W-:-:S02]  /*2bdc0*/  MOV R25, 0x7f800000 ;  /* 0x7f80000000197802 */ /* 0x000fc40000000f00 */
[----:B------:R4:W-:Y:S01]  /*2bdd0*/  STS [R0+0x1000], R9 ;  /* 0x0010000900007388 */ /* 0x0009e20000000800 */
[----:B---3-5:R-:W-:-:S03]  /*2bde0*/  @P5 FFMA.FTZ R25, R135, R8, R5 ;  /* 0x0000000887195223 */ /* 0x028fc60000010005 */
[----:B------:R3:W-:Y:S01]  /*2bdf0*/  STS [R0+0x1200], R19 ;  /* 0x0012001300007388 */ /* 0x0007e20000000800 */
[----:B------:R-:W-:Y:S01]  /*2be00*/  IMAD R3, R15, R3, RZ ;  /* 0x000000030f037224 */ /* 0x000fe200078e02ff */
[----:B------:R-:W-:Y:S01]  /*2be10*/  BAR.SYNC.DEFER_BLOCKING 0x0 ;  /* 0x0000000000007b1d */ /* 0x000fe20000010000 */
[----:B------:R-:W-:-:S03]  /*2be20*/  @!P1 MOV R2, 0x1 ;  /* 0x0000000100029802 */ /* 0x000fc60000000f00 */
[----:B------:R-:W-:-:S04]  /*2be30*/  SEL R3, R3, RZ, !P2 ;  /* 0x000000ff03037207 */ /* 0x000fc80005000000 */
[----:B--2---:R-:W2:Y:S01]  /*2be40*/  @P1 LDC.64 R10, c[0x0][0x2c0] ;  /* 0x0000b000ff0a1b82 */ /* 0x004ea20000000a00 */
[----:B-1----:R-:W-:Y:S01]  /*2be50*/  IMAD R4, R2, UR4, RZ ;  /* 0x0000000402047c24 */ /* 0x002fe2000f8e02ff */
[----:B------:R-:W1:Y:S06]  /*2be60*/  @P4 MUFU.LG2 R13, R26 ;  /* 0x0000001a000d4308 */ /* 0x000e6c0000000c00 */
[----:B----4-:R-:W4:Y:S01]  /*2be70*/  @P6 LDC R9, c[0x0][0x2e8] ;  /* 0x0000ba00ff096b82 */ /* 0x010f220000000800 */
[----:B---3--:R-:W-:Y:S02]  /*2be80*/  LOP3.LUT R0, R29, 0xfffffffc, RZ, 0xc0, !PT ;  /* 0xfffffffc1d007812 */ /* 0x008fe400078ec0ff */
[----:B------:R-:W-:Y:S01]  /*2be90*/  MOV R19, 0x7f800000 ;  /* 0x7f80000000137802 */ /* 0x000fe20000000f00 */
[----:B------:R3:W3:Y:S01]  /*2bea0*/  LDS.128 R32, [R230+0x1800] ;  /* 0x00180000e6207984 */ /* 0x0006e20000000c00 */
[----:B------:R-:W-:Y:S01]  /*2beb0*/  IADD3 R14, -R0, R37, RZ ;  /* 0x00000025000e7210 */ /* 0x000fe20007ffe1ff */
[----:B--2---:R-:W-:Y:S01]  /*2bec0*/  @P1 IMAD R0, R11, R10, RZ ;  /* 0x0000000a0b001224 */ /* 0x004fe200078e02ff */
[----:B------:R-:W-:Y:S01]  /*2bed0*/  @!P1 MOV R0, R12 ;  /* 0x0000000c00009202 */ /* 0x000fe20000000f00 */
[----:B------:R-:W2:Y:S01]  /*2bee0*/  @P3 LDC R10, c[0x0][0x2e8] ;  /* 0x0000ba00ff0a3b82 */ /* 0x000ea20000000800 */
[----:B-1----:R-:W-:-:S03]  /*2bef0*/  @P4 FMUL.FTZ R5, R13, 0.69314718246459960938 ;  /* 0x3f3172180d054820 */ /* 0x002fc60000410000 */
[----:B------:R-:W-:Y:S01]  /*2bf00*/  IMAD R0, R38, R0, R3 ;  /* 0x0000000026007224 */ /* 0x000fe200078e0203 */
[----:B------:R-:W-:Y:S01]  /*2bf10*/  SHF.L.U32 R3, R4, 0x7, RZ ;  /* 0x0000000704037819 */ /* 0x000fe200000006ff */
[----:B------:R-:W-:Y:S02]  /*2bf20*/  @P3 FMUL.FTZ R4, R7, 0.69314718246459960938 ;  /* 0x3f31721807043820 */ /* 0x000fe40000410000 */
[----:B------:R-:W1:Y:S01]  /*2bf30*/  @P4 LDC R11, c[0x0][0x2e8] ;  /* 0x0000ba00ff0b4b82 */ /* 0x000e620000000800 */
[----:B----4-:R-:W-:Y:S01]  /*2bf40*/  @P6 FFMA.FTZ R24, R136, R9, R6 ;  /* 0x0000000988186223 */ /* 0x010fe20000010006 */
[----:B------:R-:W-:Y:S02]  /*2bf50*/  SHF.R.S32.HI R6, RZ, 0x1f, R3 ;  /* 0x0000001fff067819 */ /* 0x000fe40000011403 */
[--C-:B------:R-:W-:Y:S02]  /*2bf60*/  IADD3 R3, P2, P1, R3, R22, R0.reuse ;  /* 0x0000001603037210 */ /* 0x100fe4000795e000 */
[----:B------:R-:W-:Y:S01]  /*2bf70*/  SHF.R.S32.HI R0, RZ, 0x1f, R0 ;  /* 0x0000001fff007819 */ /* 0x000fe20000011400 */
[----:B--2---:R-:W-:Y:S01]  /*2bf80*/  @P3 FFMA.FTZ R18, R133, R10, R4 ;  /* 0x0000000a85123223 */ /* 0x004fe20000010004 */
[----:B------:R-:W-:-:S02]  /*2bf90*/  SHF.L.U32 R10, R14, 0x3, RZ ;  /* 0x000000030e0a7819 */ /* 0x000fc400000006ff */
[----:B------:R-:W-:Y:S01]  /*2bfa0*/  IADD3.X R4, R6, R23, R0, P2, P1 ;  /* 0x0000001706047210 */ /* 0x000fe200017e2400 */
[----:B-1----:R-:W-:Y:S01]  /*2bfb0*/  @P4 FFMA.FTZ R19, R134, R11, R5 ;  /* 0x0000000b86134223 */ /* 0x002fe20000010005 */
[----:B---3--:R-:W-:Y:S06]  /*2bfc0*/  @P0 BRA `(.L_x_470) ;  /* 0x0000000000900947 */ /* 0x008fec0003800000 */
[----:B------:R-:W2:Y:S02]  /*2bfd0*/  LDL.LU R39, [R1+0x330] ;  /* 0x0003300001277983 */ /* 0x000ea40000300800 */
[C---:B--2---:R-:W-:Y:S01]  /*2bfe0*/  VIADD R0, R39.reuse, 0x8 ;  /* 0x0000000827007836 */ /* 0x044fe20000000000 */
        /* <DEDUP_REMOVED lines=34> */
.L_x_470:
[----:B------:R-:W-:Y:S05]  /*2c210*/  BSYNC B0 ;  /* 0x0000000000007941 */ /* 0x000fea0003800000 */
.L_x_469:
[----:B------:R2:W3:Y:S01]  /*2c220*/  LDS.128 R12, [R230] ;  /* 0x00000000e60c7984 */ /* 0x0004e20000000c00 */
[----:B------:R-:W-:Y:S01]  /*2c230*/  UIMAD UR30, UR4, -0x80, UR30 ;  /* 0xffffff80041e78a4 */ /* 0x000fe2000f8e021e */
[C---:B------:R-:W-:Y:S01]  /*2c240*/  LEA.HI.SX32 R0, R28.reuse, 0x40, 0x1e ;  /* 0x000000401c007811 */ /* 0x040fe200078ff2ff */
[----:B------:R-:W-:Y:S01]  /*2c250*/  BSSY B0, `(.L_x_471) ;  /* 0x0000021000007945 */ /* 0x000fe20003800000 */
[----:B------:R-:W-:Y:S01]  /*2c260*/  ULDC UR4, c[0x0][0x2d0] ;  /* 0x0000b40000047ab9 */ /* 0x000fe20000000800 */
[----:B-1----:R-:W-:Y:S02]  /*2c270*/  LEA.HI.SX32 R2, R28, 0x20, 0x1e ;  /* 0x000000201c027811 */ /* 0x002fe400078ff2ff */
[----:B------:R-:W-:Y:S01]  /*2c280*/  ISETP.GE.AND P4, PT, R10, UR4, PT ;  /* 0x000000040a007c0c */ /* 0x000fe2000bf86270 */
[----:B------:R-:W-:Y:S01]  /*2c290*/  ULDC.64 UR4, c[0x0][0x2a0] ;  /* 0x0000a80000047ab9 */ /* 0x000fe20000000a00 */
[----:B------:R-:W-:Y:S02]  /*2c2a0*/  SHF.R.S32.HI R6, RZ, 0x1f, R38 ;  /* 0x0000001fff067819 */ /* 0x000fe40000011426 */
[----:B------:R-:W-:-:S02]  /*2c2b0*/  ISETP.GE.OR P3, PT, R30, UR30, P4 ;  /* 0x0000001e1e007c0c */ /* 0x000fc4000a766670 */
[----:B------:R-:W-:Y:S02]  /*2c2c0*/  ISETP.GE.OR P1, PT, R0, UR30, P4 ;  /* 0x0000001e00007c0c */ /* 0x000fe4000a726670 */
[----:B------:R-:W-:Y:S02]  /*2c2d0*/  SHF.R.S32.HI R3, RZ, 0x1f, R10 ;  /* 0x0000001fff037819 */ /* 0x000fe4000001140a */
[----:B------:R-:W-:Y:S02]  /*2c2e0*/  IADD3 R4, P0, R10, UR8, RZ ;  /* 0x000000080a047c10 */ /* 0x000fe4000ff1e0ff */
[----:B------:R-:W-:Y:S02]  /*2c2f0*/  LEA.HI.SX32 R0, R28, 0x60, 0x1e ;  /* 0x000000601c007811 */ /* 0x000fe400078ff2ff */
[----:B------:R-:W-:Y:S02]  /*2c300*/  ISETP.GE.OR P2, PT, R2, UR30, P4 ;  /* 0x0000001e02007c0c */ /* 0x000fe4000a746670 */
[----:B------:R-:W-:-:S02]  /*2c310*/  SHF.R.S32.HI R2, RZ, 0x2, R29 ;  /* 0x00000002ff027819 */ /* 0x000fc4000001141d */
        /* <DEDUP_REMOVED lines=9> */
[----:B--23--:R-:W-:Y:S06]  /*2c3b0*/  @P3 BRA `(.L_x_472) ;  /* 0x0000000000283947 */ /* 0x00cfec0003800000 */
        /* <DEDUP_REMOVED lines=10> */
.L_x_472:
[----:B------:R-:W-:Y:S05]  /*2c460*/  BSYNC B0 ;  /* 0x0000000000007941 */ /* 0x000fea0003800000 */
.L_x_471:
        /* <DEDUP_REMOVED lines=16> */
.L_x_474:
[----:B------:R-:W-:Y:S05]  /*2c570*/  BSYNC B0 ;  /* 0x0000000000007941 */ /* 0x000fea0003800000 */
.L_x_473:
        /* <DEDUP_REMOVED lines=16> */
.L_x_476:
[----:B------:R-:W-:Y:S05]  /*2c680*/  BSYNC B0 ;  /* 0x0000000000007941 */ /* 0x000fea0003800000 */
.L_x_475:
        /* <DEDUP_REMOVED lines=15> */
.L_x_428:
[----:B------:R-:W1:Y:S01]  /*2c780*/  S2R R2, SR_TID.X ;  /* 0x0000000000027919 */ /* 0x000e620000002100 */
[----:B------:R-:W-:Y:S01]  /*2c790*/  UISETP.NE.AND UP2, UPT, UR28, -0x1, UPT ;  /* 0xffffffff1c00788c */ /* 0x000fe2000bf45270 */
[----:B------:R-:W-:Y:S01]  /*2c7a0*/  ULDC.U8 UR8, c[0x0][0x3d8] ;  /* 0x0000f60000087ab9 */ /* 0x000fe20000000000 */
[----:B------:R-:W-:Y:S01]  /*2c7b0*/  ULDC.U8 UR9, c[0x0][0x3d9] ;  /* 0x0000f64000097ab9 */ /* 0x000fe20000000000 */
[----:B------:R-:W-:Y:S02]  /*2c7c0*/  UISETP.NE.AND UP3, UPT, UR8, URZ, UPT ;  /* 0x0000003f0800728c */ /* 0x000fe4000bf65270 */
[----:B------:R-:W-:Y:S02]  /*2c7d0*/  UISETP.NE.AND UP1, UPT, UR9, URZ, UPT ;  /* 0x0000003f0900728c */ /* 0x000fe4000bf25270 */
[----:B------:R-:W-:Y:S02]  /*2c7e0*/  UISETP.EQ.AND UP3, UPT, UR9, URZ, UP3 ;  /* 0x0000003f0900728c */ /* 0x000fe40009f62270 */
[----:B------:R-:W-:-:S02]  /*2c7f0*/  UIADD3 UR30, -UR17, UR30, URZ ;  /* 0x0000001e111e7290 */ /* 0x000fc4000fffe13f */
[----:B------:R-:W-:Y:S01]  /*2c800*/  @UP2 ULDC.64 UR6, c[0x0][0x298] ;  /* 0x0000a60000062ab9 */ /* 0x000fe20000000a00 */
[----:B------:R-:W-:Y:S01]  /*2c810*/  UISETP.NE.OR UP0, UPT, UR28, -0x1, !UP3 ;  /* 0xffffffff1c00788c */ /* 0x000fe2000df05670 */
[----:B------:R-:W-:Y:S01]  /*2c820*/  PLOP3.LUT P0, PT, PT, PT, UP1, 0x80, 0x0 ;  /* 0x000000000000781c */ /* 0x000fe20003f0f018 */
[----:B------:R-:W-:Y:S02]  /*2c830*/  @UP2 UIMAD.WIDE.U32 UR10, UR28, UR6, URZ ;  /* 0x000000061c0a22a5 */ /* 0x000fe4000f8e003f */
[----:B------:R-:W-:Y:S02]  /*2c840*/  @UP1 ULDC UR13, c[0x0][0x2c0] ;  /* 0x0000b000000d1ab9 */ /* 0x000fe40000000800 */
[----:B------:R-:W-:Y:S02]  /*2c850*/  @UP2 UIMAD UR5, UR28, UR7, UR11 ;  /* 0x000000071c0522a4 */ /* 0x000fe4000f8e020b */
[----:B------:R-:W-:Y:S01]  /*2c860*/  @!UP2 USHF.R.S32.HI UR11, URZ, 0x1f, UR21 ;  /* 0x0000001f3f0ba899 */ /* 0x000fe20008011415 */
[----:B------:R-:W-:Y:S01]  /*2c870*/  @!UP2 ULDC.64 UR6, c[0x0][0x290] ;  /* 0x0000a4000006aab9 */ /* 0x000fe20000000a00 */
[----:B------:R-:W-:-:S02]  /*2c880*/  @!UP3 UMOV UR18, URZ ;  /* 0x0000003f0012bc82 */ /* 0x000fc40008000000 */
[----:B------:R-:W-:Y:S02]  /*2c890*/  @!UP2 UIMAD UR11, UR11, UR6, URZ ;  /* 0x000000060b0ba2a4 */ /* 0x000fe4000f8e023f */
[----:B------:R-:W-:Y:S02]  /*2c8a0*/  @!UP2 UIMAD.WIDE.U32 UR14, UR21, UR6, URZ ;  /* 0x00000006150ea2a5 */ /* 0x000fe4000f8e003f */
[----:B------:R-:W-:Y:S01]  /*2c8b0*/  @!UP2 UIMAD UR9, UR21, UR7, UR11 ;  /* 0x000000071509a2a4 */ /* 0x000fe2000f8e020b */
[----:B-1----:R-:W-:Y:S02]  /*2c8c0*/  LEA.HI R8, R15, R2, RZ, 0x2 ;  /* 0x000000020f087211 */ /* 0x002fe400078f10ff */
[----:B------:R-:W-:Y:S01]  /*2c8d0*/  @UP1 ULDC.64 UR6, c[0x0][0x2c0] ;  /* 0x0000b00000061ab9 */ /* 0x000fe20000000a00 */
[----:B------:R-:W-:Y:S01]  /*2c8e0*/  @!UP3 UMOV UR19, URZ ;  /* 0x0000003f0013bc82 */ /* 0x000fe20008000000 */
[----:B------:R-:W-:Y:S01]  /*2c8f0*/  @UP1 UIMAD UR12, UR7, UR6, URZ ;  /* 0x00000006070c12a4 */ /* 0x000fe2000f8e023f */
[----:B------:R-:W-:Y:S01]  /*2c900*/  LOP3.LUT R0, R8, 0xfffffffc, RZ, 0xc0, !PT ;  /* 0xfffffffc08007812 */ /* 0x000fe200078ec0ff */
[----:B------:R-:W-:Y:S01]  /*2c910*/  @UP1 UMOV UR11, 0x1 ;  /* 0x00000001000b1882 */ /* 0x000fe20000000000 */
[----:B------:R-:W-:Y:S01]  /*2c920*/  @UP3 ULDC UR6, c[0x0][0x2c4] ;  /* 0x0000b10000063ab9 */ /* 0x000fe20000000800 */
[----:B------:R-:W-:Y:S01]  /*2c930*/  SHF.R.S32.HI R8, RZ, 0x2, R8 ;  /* 0x00000002ff087819 */ /* 0x000fe20000011408 */
[----:B------:R-:W-:Y:S01]  /*2c940*/  @!UP0 UIMAD UR28, UR21, UR6, URZ ;  /* 0x00000006151c82a4 */ /* 0x000fe2000f8e023f */
[----:B------:R-:W-:Y:S01]  /*2c950*/  IMAD.IADD R0, R2, 0x1, -R0 ;  /* 0x0000000102007824 */ /* 0x000fe200078e0a00 */
[----:B------:R-:W-:Y:S01]  /*2c960*/  @!UP2 UIADD3 UR5, UR15, UR9, URZ ;  /* 0x000000090f05a290 */ /* 0x000fe2000fffe03f */
[C---:B------:R-:W-:Y:S01]  /*2c970*/  ISETP.GE.AND P4, PT, R8.reuse, UR30, PT ;  /* 0x0000001e08007c0c */ /* 0x040fe2000bf86270 */
[----:B------:R-:W-:Y:S01]  /*2c980*/  @UP3 USHF.R.S32.HI UR6, URZ, 0x1f, UR28 ;  /* 0x0000001f3f063899 */ /* 0x000fe2000801141c */
[C---:B------:R-:W-:Y:S01]  /*2c990*/  VIADD R14, R8.reuse, 0x20 ;  /* 0x00000020080e7836 */ /* 0x040fe20000000000 */
[----:B------:R-:W-:Y:S01]  /*2c9a0*/  @!UP2 UMOV UR10, UR14 ;  /* 0x0000000e000aac82 */ /* 0x000fe20008000000 */
[C---:B------:R-:W-:Y:S01]  /*2c9b0*/  VIADD R15, R8.reuse, 0x40 ;  /* 0x00000040080f7836 */ /* 0x040fe20000000000 */
[----:B------:R-:W-:Y:S01]  /*2c9c0*/  @UP3 UMOV UR18, UR28 ;  /* 0x0000001c00123c82 */ /* 0x000fe20008000000 */
[----:B------:R-:W-:Y:S01]  /*2c9d0*/  VIADD R16, R8, 0x60 ;  /* 0x0000006008107836 */ /* 0x000fe20000000000 */
[----:B------:R-:W-:Y:S01]  /*2c9e0*/  ISETP.GE.AND P3, PT, R14, UR30, PT ;  /* 0x0000001e0e007c0c */ /* 0x000fe2000bf66270 */
[----:B------:R-:W-:Y:S01]  /*2c9f0*/  @UP3 UMOV UR19, UR6 ;  /* 0x0000000600133c82 */ /* 0x000fe20008000000 */
[----:B------:R-:W-:-:S02]  /*2ca00*/  ISETP.GE.AND P2, PT, R15, UR30, PT ;  /* 0x0000001e0f007c0c */ /* 0x000fc4000bf46270 */
[----:B------:R-:W-:Y:S02]  /*2ca10*/  ISETP.GE.AND P1, PT, R16, UR30, PT ;  /* 0x0000001e10007c0c */ /* 0x000fe4000bf26270 */
[----:B------:R-:W-:Y:S01]  /*2ca20*/  ISETP.NE.OR P4, PT, R0, RZ, P4 ;  /* 0x000000ff0000720c */ /* 0x000fe20002785670 */
[----:B------:R-:W-:-:S12]  /*2ca30*/  @P0 BRA `(.L_x_477) ;  /* 0x0000000000180947 */ /* 0x000fd80003800000 */
[----:B------:R-:W-:Y:S01]  /*2ca40*/  UISETP.NE.AND UP0, UPT, UR8, URZ, UPT ;  /* 0x0000003f0800728c */ /* 0x000fe2000bf05270 */
[----:B------:R-:W-:Y:S01]  /*2ca50*/  ULDC UR12, c[0x0][0x2c4] ;  /* 0x0000b100000c7ab9 */ /* 0x000fe20000000800 */
[----:B------:R-:W-:Y:S01]  /*2ca60*/  ULDC UR11, c[0x0][0x270] ;  /* 0x00009c00000b7ab9 */ /* 0x000fe20000000800 */
[----:B------:R-:W-:-:S08]  /*2ca70*/  UMOV UR13, 0x1 ;  /* 0x00000001000d7882 */ /* 0x000fd00000000000 */
[----:B------:R-:W-:Y:S02]  /*2ca80*/  @UP0 ULDC UR12, c[0x0][0x2e4] ;  /* 0x0000b900000c0ab9 */ /* 0x000fe40000000800 */
[----:B------:R-:W-:-:S12]  /*2ca90*/  UIMAD UR11, UR12, UR11, URZ ;  /* 0x0000000b0c0b72a4 */ /* 0x000fd8000f8e023f */
.L_x_477:
[----:B------:R-:W-:Y:S01]  /*2caa0*/  USHF.R.S32.HI UR8, URZ, 0x1f, UR4 ;  /* 0x0000001f3f087899 */ /* 0x000fe20008011404 */
[C---:B------:R-:W-:Y:S01]  /*2cab0*/  ISETP.NE.OR P3, PT, R0.reuse, RZ, P3 ;  /* 0x000000ff0000720c */ /* 0x040fe20001f65670 */
[----:B------:R-:W-:Y:S01]  /*2cac0*/  ULDC.64 UR6, c[0x0][0x2a0] ;  /* 0x0000a80000067ab9 */ /* 0x000fe20000000a00 */
[C---:B------:R-:W-:Y:S01]  /*2cad0*/  ISETP.NE.OR P2, PT, R0.reuse, RZ, P2 ;  /* 0x000000ff0000720c */ /* 0x040fe20001745670 */
[----:B------:R-:W-:Y:S01]  /*2cae0*/  UIMAD UR8, UR8, UR6, URZ ;  /* 0x00000006080872a4 */ /* 0x000fe2000f8e023f */
[C---:B------:R-:W-:Y:S01]  /*2caf0*/  ISETP.NE.OR P1, PT, R0.reuse, RZ, P1 ;  /* 0x000000ff0000720c */ /* 0x040fe20000f25670 */
[----:B------:R-:W-:Y:S01]  /*2cb00*/  IMAD.SHL.U32 R0, R0, 0x8, RZ ;  /* 0x0000000800007824 */ /* 0x000fe200078e00ff */
[----:B------:R-:W-:Y:S01]  /*2cb10*/  UIMAD UR11, UR21, UR11, URZ ;  /* 0x0000000b150b72a4 */ /* 0x000fe2000f8e023f */
[----:B------:R-:W-:Y:S01]  /*2cb20*/  IMAD.U32 R6, RZ, RZ, UR6 ;  /* 0x00000006ff067e24 */ /* 0x000fe2000f8e00ff */
[----:B------:R-:W-:Y:S01]  /*2cb30*/  ULDC UR6, c[0x0][0x2d0] ;  /* 0x0000b40000067ab9 */ /* 0x000fe20000000800 */
[----:B------:R-:W-:Y:S01]  /*2cb40*/  UIMAD UR17, UR17, UR13, URZ ;  /* 0x0000000d111172a4 */ /* 0x000fe2000f8e023f */
[C---:B------:R-:W-:Y:S01]  /*2cb50*/  ISETP.GE.AND P5, PT, R0.reuse, UR6, PT ;  /* 0x0000000600007c0c */ /* 0x040fe2000bfa6270 */
[----:B------:R-:W-:Y:S01]  /*2cb60*/  USEL UR11, UR11, URZ, !UP3 ;  /* 0x0000003f0b0b7287 */ /* 0x000fe2000d800000 */
[----:B------:R-:W-:Y:S01]  /*2cb70*/  IADD3 R2, P0, R0, UR10, RZ ;  /* 0x0000000a00027c10 */ /* 0x000fe2000ff1e0ff */
[----:B------:R-:W-:Y:S01]  /*2cb80*/  UIMAD UR7, UR4, UR7, UR8 ;  /* 0x00000007040772a4 */ /* 0x000fe2000f8e0208 */
[----:B------:R-:W-:Y:S01]  /*2cb90*/  ISETP.GE.OR P6, PT, R8, UR30, P5 ;  /* 0x0000001e08007c0c */ /* 0x000fe2000afc6670 */
[----:B------:R-:W-:Y:S01]  /*2cba0*/  UIMAD UR11, UR4, UR12, UR11 ;  /* 0x0000000c040b72a4 */ /* 0x000fe2000f8e020b */
[----:B------:R-:W-:Y:S01]  /*2cbb0*/  LEA.HI.X.SX32 R3, R0, UR5, 0x1, P0 ;  /* 0x0000000500037c11 */ /* 0x000fe200080f0eff */
[----:B------:R-:W-:Y:S01]  /*2cbc0*/  USHF.R.S32.HI UR5, URZ, 0x1f, UR17 ;  /* 0x0000001f3f057899 */ /* 0x000fe20008011411 */
[----:B------:R-:W-:Y:S01]  /*2cbd0*/  SHF.R.S32.HI R9, RZ, 0x1f, R8 ;  /* 0x0000001fff097819 */ /* 0x000fe20000011408 */
[----:B------:R-:W-:Y:S01]  /*2cbe0*/  USHF.R.S32.HI UR8, URZ, 0x1f, UR11 ;  /* 0x0000001f3f087899 */ /* 0x000fe2000801140b */
[----:B------:R-:W-:Y:S01]  /*2cbf0*/  IMAD.U32 R4, RZ, RZ, UR29 ;  /* 0x0000001dff047e24 */ /* 0x000fe2000f8e00ff */
[----:B------:R-:W-:Y:S01]  /*2cc00*/  UIADD3 UR6, UP1, UP0, UR17, UR18, UR11 ;  /* 0x0000001211067290 */ /* 0x000fe2000f83e00b */
[----:B------:R-:W-:Y:S01]  /*2cc10*/  IMAD.WIDE.U32 R6, R6, UR4, R2 ;  /* 0x0000000406067c25 */ /* 0x000fe2000f8e0002 */
[----:B------:R-:W-:Y:S01]  /*2cc20*/  BSSY B0, `(.L_x_478) ;  /* 0x0000010000007945 */ /* 0x000fe20003800000 */
[----:B------:R-:W-:Y:S01]  /*2cc30*/  ISETP.GE.OR P0, PT, R14, UR30, P5 ;  /* 0x0000001e0e007c0c */ /* 0x000fe2000af06670 */
[----:B------:R-:W-:Y:S01]  /*2cc40*/  UIADD3.X UR18, UR5, UR19, UR8, UP1, UP0 ;  /* 0x0000001305127290 */ /* 0x000fe20008fe0408 */
[----:B------:R-:W-:-:S02]  /*2cc50*/  VIADD R5, R7, UR7 ;  /* 0x0000000707057c36 */ /* 0x000fc40008000000 */
[----:B------:R-:W-:Y:S01]  /*2cc60*/  IMAD.WIDE R2, R4, 0x80, R8 ;  /* 0x0000008004027825 */ /* 0x000fe200078e0208 */
[----:B------:R-:W-:Y:S08]  /*2cc70*/  @P6 BRA `(.L_x_479) ;  /* 0x0000000000286947 */ /* 0x000ff00003800000 */
        /* <DEDUP_REMOVED lines=10> */
.L_x_479:
[----:B------:R-:W-:Y:S05]  /*2cd20*/  BSYNC B0 ;  /* 0x0000000000007941 */ /* 0x000fea0003800000 */
.L_x_478:
        /* <DEDUP_REMOVED lines=17> */
.L_x_481:
[----:B------:R-:W-:Y:S05]  /*2ce40*/  BSYNC B0 ;  /* 0x0000000000007941 */ /* 0x000fea0003800000 */
.L_x_480:
        /* <DEDUP_REMOVED lines=15> */
.L_x_483:
[----:B------:R-:W-:Y:S05]  /*2cf40*/  BSYNC B0 ;  /* 0x0000000000007941 */ /* 0x000fea0003800000 */
.L_x_482:
        /* <DEDUP_REMOVED lines=14> */
.L_x_485:
[----:B------:R-:W-:Y:S05]  /*2d030*/  BSYNC B0 ;  /* 0x0000000000007941 */ /* 0x000fea0003800000 */
.L_x_484:
[----:B------:R-:W-:Y:S04]  /*2d040*/  BSSY B0, `(.L_x_486) ;  /* 0x000000a000007945 */ /* 0x000fe80003800000 */
[----:B------:R-:W-:Y:S05]  /*2d050*/  @P4 BRA `(.L_x_487) ;  /* 0x0000000000204947 */ /* 0x000fea0003800000 */
[----:B------:R-:W-:Y:S01]  /*2d060*/  IMAD R0, R8, UR13, RZ ;  /* 0x0000000d08007c24 */ /* 0x000fe2000f8e02ff */
[----:B------:R-:W-:-:S04]  /*2d070*/  ULDC.64 UR4, c[0x0][0x2b0] ;  /* 0x0000ac0000047ab9 */ /* 0x000fc80000000a00 */
[----:B----4-:R-:W-:-:S04]  /*2d080*/  IADD3 R3, P0, R0, UR6, RZ ;  /* 0x0000000600037c10 */ /* 0x010fc8000ff1e0ff */
[----:B------:R-:W-:Y:S02]  /*2d090*/  LEA.HI.X.SX32 R0, R0, UR18, 0x1, P0 ;  /* 0x0000001200007c11 */ /* 0x000fe400080f0eff */
[----:B------:R-:W-:-:S04]  /*2d0a0*/  LEA R2, P0, R3, UR4, 0x2 ;  /* 0x0000000403027c11 */ /* 0x000fc8000f8010ff */
[----:B------:R-:W-:Y:S01]  /*2d0b0*/  LEA.HI.X R3, R3, UR5, R0, 0x2, P0 ;  /* 0x0000000503037c11 */ /* 0x000fe200080f1400 */
[----:B------:R-:W-:-:S05]  /*2d0c0*/  IMAD.MOV.U32 R0, RZ, RZ, 0x7f800000 ;  /* 0x7f800000ff007424 */ /* 0x000fca00078e00ff */
[----:B------:R4:W-:Y:S03]  /*2d0d0*/  STG.E desc[UR32][R2.64], R0 ;  /* 0x0000000002007986 */ /* 0x0009e6000c101920 */
.L_x_487:
[----:B------:R-:W-:Y:S05]  /*2d0e0*/  BSYNC B0 ;  /* 0x0000000000007941 */ /* 0x000fea0003800000 */
.L_x_486:
        /* <DEDUP_REMOVED lines=10> */
.L_x_489:
[----:B------:R-:W-:Y:S05]  /*2d190*/  BSYNC B0 ;  /* 0x0000000000007941 */ /* 0x000fea0003800000 */
.L_x_488:
        /* <DEDUP_REMOVED lines=10> */
.L_x_491:
[----:B------:R-:W-:Y:S05]  /*2d240*/  BSYNC B0 ;  /* 0x0000000000007941 */ /* 0x000fea0003800000 */
.L_x_490:
[----:B------:R-:W-:Y:S05]  /*2d250*/  @P1 EXIT ;  /* 0x000000000000194d */ /* 0x000fea0003800000 */
[----:B----4-:R-:W-:Y:S01]  /*2d260*/  IMAD R0, R16, UR13, RZ ;  /* 0x0000000d10007c24 */ /* 0x010fe2000f8e02ff */
        /* <DEDUP_REMOVED lines=8> */
.L_x_492:
        /* <DEDUP_REMOVED lines=9> */
.L_x_726:


//--------------------- .text._ZN5flash16flash_fwd_kernelI23Flash_fwd_kernel_traitsILi32ELi128ELi128ELi4ELb0ELb0EN7cutlass6half_tE19Flash_kernel_traitsILi32ELi128ELi128ELi4ES3_EELb0ELb1ELb0ELb0ELb0ELb0ELb1ELb0EEEvNS_16Flash_fwd_paramsE --------------------------
	.section	.text._ZN5flash16flash_fwd_kernelI23Flash_fwd_kernel_traitsILi32ELi128ELi128ELi4ELb0ELb0EN7cutlass6half_tE19Flash_kernel_traitsILi32ELi128ELi128ELi4ES3_EELb0ELb1ELb0ELb0ELb0ELb0ELb1ELb0EEEvNS_16Flash_fwd_paramsE,"ax",@progbits
	.align	128
        .global         _ZN5flash16flash_fwd_kernelI23Flash_fwd_kernel_traitsILi32ELi128ELi128ELi4ELb0ELb0EN7cutlass6half_tE19Flash_kernel_traitsILi32ELi128ELi128ELi4ES3_EELb0ELb1ELb0ELb0ELb0ELb0ELb1ELb0EEEvNS_16Flash_fwd_paramsE
        .type           _ZN5flash16flash_fwd_kernelI23Flash_fwd_kernel_traitsILi32ELi128ELi128ELi4ELb0ELb0EN7cutlass6half_tE19Flash_kernel_traitsILi32ELi128ELi128ELi4ES3_EELb0ELb1ELb0ELb0ELb0ELb0ELb1ELb0EEEvNS_16Flash_fwd_paramsE,@function
        .size           _ZN5flash16flash_fwd_kernelI23Flash_fwd_kernel_traitsILi32ELi128ELi128ELi4ELb0ELb0EN7cutlass6half_tE19Flash_kernel_traitsILi32ELi128ELi128ELi4ES3_EELb0ELb1ELb0ELb0ELb0ELb0ELb1ELb0EEEvNS_16Flash_fwd_paramsE,(.L_x_727 - _ZN5flash16flash_fwd_kernelI23Flash_fwd_kernel_traitsILi32ELi128ELi128ELi4ELb0ELb0EN7cutlass6half_tE19Flash_kernel_traitsILi32ELi128ELi128ELi4ES3_EELb0ELb1ELb0ELb0ELb0ELb0ELb1ELb0EEEvNS_16Flash_fwd_paramsE)
        .other          _ZN5flash16flash_fwd_kernelI23Flash_fwd_kernel_traitsILi32ELi128ELi128ELi4ELb0ELb0EN7cutlass6half_tE19Flash_kernel_traitsILi32ELi128ELi128ELi4ES3_EELb0ELb1ELb0ELb0ELb0ELb0ELb1ELb0EEEvNS_16Flash_fwd_paramsE,@"STO_CUDA_ENTRY STV_DEFAULT"
_ZN5flash16flash_fwd_kernelI23Flash_fwd_kernel_traitsILi32ELi128ELi128ELi4ELb0ELb0EN7cutlass6half_tE19Flash_kernel_traitsILi32ELi128ELi128ELi4ES3_EELb0ELb1ELb0ELb0ELb0ELb0ELb1ELb0EEEvNS_16Flash_fwd_paramsE:
.text._ZN5flash16flash_fwd_kernelI23Flash_fwd_kernel_traitsILi32ELi128ELi128ELi4ELb0ELb0EN7cutlass6half_tE19Flash_kernel_traitsILi32ELi128ELi128ELi4ES3_EELb0ELb1ELb0ELb0ELb0ELb0ELb1ELb0EEEvNS_16Flash_fwd_paramsE:
        /* <DEDUP_REMOVED lines=55> */
.L_x_493:
[----:B------:R-:W-:-:S05]  /*0370*/  ULDC UR6, c[0x0][0x2c8] ;  /* 0x0000b20000067ab9 */ /* 0x000fca0000000800 */
.L_x_494:
        /* <DEDUP_REMOVED lines=118> */
.L_x_496:
        /* <DEDUP_REMOVED lines=32> */
.L_x_497:
        /* <DEDUP_REMOVED lines=29> */
[C---:B------:R-:W-:Y:S01]  /*0eb0*/  IMAD.IADD R14, R91.reuse, 0x1, -R0 ;  /* 0x000000015b0e7824 */ /* 0x040fe200078e0a00 */
        /* <DEDUP_REMOVED lines=25> */
.L_x_499:
[----:B------:R-:W-:Y:S05]  /*1050*/  BSYNC B0 ;  /* 0x0000000000007941 */ /* 0x000fea0003800000 */
.L_x_498:
        /* <DEDUP_REMOVED lines=32> */
.L_x_501:
[----:B------:R-:W-:Y:S05]  /*1260*/  BSYNC B0 ;  /* 0x0000000000007941 */ /* 0x000fea0003800000 */
.L_x_500:
        /* <DEDUP_REMOVED lines=22> */
.L_x_503:
[----:B------:R-:W-:Y:S05]  /*13d0*/  BSYNC B0 ;  /* 0x0000000000007941 */ /* 0x000fea0003800000 */
.L_x_502:
        /* <DEDUP_REMOVED lines=21> */
.L_x_505:
[----:B------:R-:W-:Y:S05]  /*1530*/  BSYNC B0 ;  /* 0x0000000000007941 */ /* 0x000fea0003800000 */
.L_x_504:
        /* <DEDUP_REMOVED lines=63> */
.L_x_507:
[----:B------:R-:W-:Y:S05]  /*1930*/  BSYNC B0 ;  /* 0x0000000000007941 */ /* 0x000fea0003800000 */
.L_x_506:
        /* <DEDUP_REMOVED lines=18> */
.L_x_509:
[----:B------:R-:W-:Y:S05]  /*1a60*/  BSYNC B0 ;  /* 0x0000000000007941 */ /* 0x000fea0003800000 */
.L_x_508:
        /* <DEDUP_REMOVED lines=18> */
.L_x_511:
[----:B------:R-:W-:Y:S05]  /*1b90*/  BSYNC B0 ;  /* 0x0000000000007941 */ /* 0x000fea0003800000 */
.L_x_510:
        /* <DEDUP_REMOVED lines=18> */
.L_x_513:
[----:B------:R-:W-:Y:S05]  /*1cc0*/  BSYNC B0 ;  /* 0x0000000000007941 */ /* 0x000fea0003800000 */
.L_x_512:
        /* <DEDUP_REMOVED lines=54> */
.L_x_515:
[----:B------:R-:W-:Y:S05]  /*2030*/  BSYNC B0 ;  /* 0x0000000000007941 */ /* 0x000fea0003800000 */
.L_x_514:
        /* <DEDUP_REMOVED lines=19> */
.L_x_517:
[----:B------:R-:W-:Y:S05]  /*2170*/  BSYNC B0 ;  /* 0x0000000000007941 */ /* 0x000fea0003800000 */
.L_x_516:
        /* <DEDUP_REMOVED lines=19> */
.L_x_519:
[----:B------:R-:W-:Y:S05]  /*22b0*/  BSYNC B0 ;  /* 0x0000000000007941 */ /* 0x000fea0003800000 */
.L_x_518:
        /* <DEDUP_REMOVED lines=19> */
.L_x_521:
[----:B------:R-:W-:Y:S05]  /*23f0*/  BSYNC B0 ;  /* 0x0000000000007941 */ /* 0x000fea0003800000 */
.L_x_520:
[----:B------:R-:W-:Y:S01]  /*2400*/  LDSM.16.M88.4 R20, [R186] ;  /* 0x00000000ba14783b */ /* 0x000fe20000000200 */
[----:B------:R-:W-:Y:S01]  /*2410*/  LOP3.LUT P0, RZ, R11, 0x2, RZ, 0xc0, !PT ;  /* 0x000000020bff7812 */ /* 0x000fe2000780c0ff */
[----:B------:R-:W-:Y:S01]  /*2420*/  IMAD.MOV.U32 R0, RZ, RZ, 0x10 ;  /* 0x00000010ff007424 */ /* 0x000fe200078e00ff */
[----:B------:R-:W-:Y:S01]  /*2430*/  LOP3.LUT P1, RZ, R10, 0x2, RZ, 0xc0, !PT ;  /* 0x000000020aff7812 */ /* 0x000fe2000782c0ff */
[----:B------:R-:W5:Y:S01]  /*2440*/  LDSM.16.M88.4 R40, [R135+0x2000] ;  /* 0x002000008728783b */ /* 0x000f620000000200 */
[C---:B-1----:R-:W-:Y:S01]  /*2450*/  VIADD R2, R135.reuse, 0x2000 ;  /* 0x0000200087027836 */ /* 0x042fe20000000000 */
[----:B------:R-:W-:Y:S01]  /*2460*/  ULDC UR15, c[0x0][0x39c] ;  /* 0x0000e700000f7ab9 */ /* 0x000fe20000000800 */
[----:B------:R-:W-:Y:S01]  /*2470*/  SEL R0, R0, 0xfffffff0, !P1 ;  /* 0xfffffff000007807 */ /* 0x000fe20004800000 */
[----:B------:R-:W1:Y:S01]  /*2480*/  LDSM.16.M88.4 R16, [R186+0x1000] ;  /* 0x00100000ba10783b */ /* 0x000e620000000200 */
[----:B------:R-:W-:Y:S01]  /*2490*/  VIADD R188, R135, 0x2020 ;  /* 0x0000202087bc7836 */ /* 0x000fe20000000000 */
[----:B------:R-:W-:Y:S01]  /*24a0*/  UISETP.GE.AND UP0, UPT, UR17, 0x2, UPT ;  /* 0x000000021100788c */ /* 0x000fe2000bf06270 */
[----:B------:R-:W-:Y:S01]  /*24b0*/  IMAD.SHL.U32 R3, R91, 0x2, RZ ;  /* 0x000000025b037824 */ /* 0x000fe200078e00ff */
[----:B------:R-:W2:Y:S01]  /*24c0*/  LDSM.16.M88.4 R48, [R135+0x2400] ;  /* 0x002400008730783b */ /* 0x000ea20000000200 */
[----:B------:R-:W-:-:S02]  /*24d0*/  IMAD R187, R0, 0x2, R186 ;  /* 0x0000000200bb7824 */ /* 0x000fc400078e02ba */
[----:B------:R-:W-:Y:S01]  /*24e0*/  @P0 VIADD R188, R2, 0xffffffe0 ;  /* 0xffffffe002bc0836 */ /* 0x000fe20000000000 */
[----:B------:R-:W-:Y:S01]  /*24f0*/  LDSM.16.M88.4 R64, [R135+0x2800] ;  /* 0x002800008740783b */ /* 0x000fe20000000200 */
[----:B------:R-:W-:Y:S01]  /*2500*/  LOP3.LUT R3, R3, 0x6, RZ, 0xc0, !PT ;  /* 0x0000000603037812 */ /* 0x000fe200078ec0ff */
[----:B------:R-:W-:Y:S02]  /*2510*/  IMAD R112, R90, 0x20, R89 ;  /* 0x000000205a707824 */ /* 0x000fe400078e0259 */
[----:B------:R-:W-:Y:S01]  /*2520*/  LDSM.16.M88.4 R12, [R187] ;  /* 0x00000000bb0c783b */ /* 0x000fe20000000200 */
[C---:B------:R-:W-:Y:S02]  /*2530*/  VIADD R195, R188.reuse, 0x400 ;  /* 0x00000400bcc37836 */ /* 0x040fe40000000000 */
[C---:B------:R-:W-:Y:S01]  /*2540*/  VIADD R194, R188.reuse, 0x800 ;  /* 0x00000800bcc27836 */ /* 0x040fe20000000000 */
[----:B------:R-:W3:Y:S01]  /*2550*/  LDSM.16.M88.4 R44, [R188] ;  /* 0x00000000bc2c783b */ /* 0x000ee20000000200 */
[----:B------:R-:W-:-:S02]  /*2560*/  VIADD R193, R188, 0xc00 ;  /* 0x00000c00bcc17836 */ /* 0x000fc40000000000 */
[C---:B------:R-:W-:Y:S01]  /*2570*/  VIADD R192, R188.reuse, 0x1000 ;  /* 0x00001000bcc07836 */ /* 0x040fe20000000000 */
[----:B------:R-:W4:Y:S01]  /*2580*/  LDSM.16.M88.4 R4, [R187+0x1000] ;  /* 0x00100000bb04783b */ /* 0x000f220000000200 */
[C---:B------:R-:W-:Y:S02]  /*2590*/  VIADD R191, R188.reuse, 0x1400 ;  /* 0x00001400bcbf7836 */ /* 0x040fe40000000000 */
[C---:B------:R-:W-:Y:S01]  /*25a0*/  VIADD R190, R188.reuse, 0x1800 ;  /* 0x00001800bcbe7836 */ /* 0x040fe20000000000 */
[----:B------:R-:W4:Y:S01]  /*25b0*/  LDSM.16.M88.4 R52, [R188+0x400] ;  /* 0x00040000bc34783b */ /* 0x000f220000000200 */
[----:B------:R-:W-:-:S03]  /*25c0*/  VIADD R189, R188, 0x1c00 ;  /* 0x00001c00bcbd7836 */ /* 0x000fc60000000000 */
[----:B------:R-:W4:Y:S04]  /*25d0*/  LDSM.16.M88.4 R84, [R188+0x800] ;  /* 0x00080000bc54783b */ /* 0x000f280000000200 */
[----:B------:R-:W4:Y:S01]  /*25e0*/  LDSM.16.M88.4 R56, [R135+0x2c00] ;  /* 0x002c00008738783b */ /* 0x000f220000000200 */
[-C--:B-----5:R-:W-:Y:S03]  /*25f0*/  HMMA.16816.F32 R8, R20, R40.reuse, RZ ;  /* 0x000000281408723c */ /* 0x0a0fe600000018ff */
[----:B------:R-:W5:Y:S04]  /*2600*/  LDSM.16.M88.4 R72, [R188+0xc00] ;  /* 0x000c0000bc48783b */ /* 0x000f680000000200 */
[----:B------:R-:W5:Y:S01]  /*2610*/  LDSM.16.M88.4 R96, [R135+0x3000] ;  /* 0x003000008760783b */ /* 0x000f620000000200 */
[C---:B-1----:R-:W-:Y:S03]  /*2620*/  HMMA.16816.F32 R24, R16.reuse, R40, RZ ;  /* 0x000000281018723c */ /* 0x042fe600000018ff */
[----:B------:R-:W1:Y:S03]  /*2630*/  LDSM.16.M88.4 R60, [R188+0x1000] ;  /* 0x00100000bc3c783b */ /* 0x000e660000000200 */
[----:B--2---:R-:W-:Y:S01]  /*2640*/  HMMA.16816.F32 R28, R16, R48, RZ ;  /* 0x00000030101c723c */ /* 0x004fe200000018ff */
[----:B------:R-:W2:Y:S04]  /*2650*/  LDSM.16.M88.4 R68, [R135+0x3400] ;  /* 0x003400008744783b */ /* 0x000ea80000000200 */
[----:B------:R-:W2:Y:S04]  /*2660*/  LDSM.16.M88.4 R92, [R188+0x1400] ;  /* 0x00140000bc5c783b */ /* 0x000ea80000000200 */
[----:B------:R-:W2:Y:S01]  /*2670*/  LDSM.16.M88.4 R80, [R135+0x3800] ;  /* 0x003800008750783b */ /* 0x000ea20000000200 */
[-C--:B---3--:R-:W-:Y:S03]  /*2680*/  HMMA.16816.F32 R8, R12, R44.reuse, R8 ;  /* 0x0000002c0c08723c */ /* 0x088fe60000001808 */
[----:B------:R-:W3:Y:S04]  /*2690*/  LDSM.16.M88.4 R76, [R188+0x1800] ;  /* 0x00180000bc4c783b */ /* 0x000ee80000000200 */
[----:B------:R-:W3:Y:S01]  /*26a0*/  LDSM.16.M88.4 R100, [R135+0x3c00] ;  /* 0x003c00008764783b */ /* 0x000ee20000000200 */
[----:B----4-:R-:W-:Y:S03]  /*26b0*/  HMMA.16816.F32 R32, R4, R44, R24 ;  /* 0x0000002c0420723c */ /* 0x010fe60000001818 */
[----:B------:R-:W4:Y:S03]  /*26c0*/  LDSM.16.M88.4 R104, [R188+0x1c00] ;  /* 0x001c0000bc68783b */ /* 0x000f260000000200 */
[----:B------:R-:W-:Y:S01]  /*26d0*/  HMMA.16816.F32 R24, R20, R48, RZ ;  /* 0x000000301418723c */ /* 0x000fe200000018ff */
[----:B------:R-:W0:Y:S05]  /*26e0*/  LDGDEPBAR ;  /* 0x00000000000079af */ /* 0x000e2a0000000000 */
[----:B------:R-:W-:Y:S04]  /*26f0*/  HMMA.16816.F32 R36, R4, R52, R28 ;  /* 0x000000340424723c */ /* 0x000fe8000000181c */
[----:B------:R-:W-:-:S02]  /*2700*/  FMUL.FTZ R2, R8, UR15 ;  /* 0x0000000f08027c20 */ /* 0x000fc40008410000 */
[----:B------:R-:W-:Y:S02]  /*2710*/  HMMA.16816.F32 R28, R16, R64, RZ ;  /* 0x00000040101c723c */ /* 0x000fe400000018ff */
[----:B------:R5:W-:Y:S01]  /*2720*/  MUFU.TANH R178, R2 ;  /* 0x0000000200b27308 */ /* 0x000be20000002400 */
[----:B------:R-:W-:-:S04]  /*2730*/  DEPBAR.LE SB0, 0x0 ;  /* 0x000080000000791a */ /* 0x000fc80000000000 */
[----:B-----5:R-:W-:-:S04]  /*2740*/  FMUL.FTZ R2, R9, UR15 ;  /* 0x0000000f09027c20 */ /* 0x020fc80008410000 */
[----:B------:R5:W4:-:S13]  /*2750*/  MUFU.TANH R108, R2 ;  /* 0x00000002006c7308 */ /* 0x000b1a0000002400 */
[----:B------:R-:W-:Y:S01]  /*2760*/  HMMA.16816.F32 R28, R4, R84, R28 ;  /* 0x00000054041c723c */ /* 0x000fe2000000181c */
[----:B-----5:R-:W-:-:S04]  /*2770*/  FMUL.FTZ R2, R10, UR15 ;  /* 0x0000000f0a027c20 */ /* 0x020fc80008410000 */
[----:B------:R5:W-:Y:S02]  /*2780*/  MUFU.TANH R177, R2 ;  /* 0x0000000200b17308 */ /* 0x000be40000002400 */
[----:B-----5:R-:W-:Y:S02]  /*2790*/  FMUL.FTZ R2, R11, UR15 ;  /* 0x0000000f0b027c20 */ /* 0x020fe40008410000 */
[----:B------:R-:W-:Y:S04]  /*27a0*/  HMMA.16816.F32 R8, R12, R52, R24 ;  /* 0x000000340c08723c */ /* 0x000fe80000001818 */
[----:B------:R5:W4:Y:S02]  /*27b0*/  MUFU.TANH R49, R2 ;  /* 0x0000000200317308 */ /* 0x000b240000002400 */
[----:B------:R-:W-:Y:S01]  /*27c0*/  HMMA.16816.F32 R24, R20, R64, RZ ;  /* 0x000000401418723c */ /* 0x000fe200000018ff */
[----:B-----5:R-:W-:-:S05]  /*27d0*/  FMUL.FTZ R2, R32, UR15 ;  /* 0x0000000f20027c20 */ /* 0x020fca0008410000 */
[----:B------:R5:W-:Y:S02]  /*27e0*/  MUFU.TANH R176, R2 ;  /* 0x0000000200b07308 */ /* 0x000be40000002400 */
[----:B-----5:R-:W-:-:S06]  /*27f0*/  FMUL.FTZ R2, R33, UR15 ;  /* 0x0000000f21027c20 */ /* 0x020fcc0008410000 */
[----:B------:R5:W-:Y:S02]  /*2800*/  MUFU.TANH R118, R2 ;  /* 0x0000000200767308 */ /* 0x000be40000002400 */
[----:B-----5:R-:W-:-:S06]  /*2810*/  FMUL.FTZ R2, R34, UR15 ;  /* 0x0000000f22027c20 */ /* 0x020fcc0008410000 */
[----:B------:R5:W-:Y:S02]  /*2820*/  MUFU.TANH R175, R2 ;  /* 0x0000000200af7308 */ /* 0x000be40000002400 */
[----:B-----5:R-:W-:-:S06]  /*2830*/  FMUL.FTZ R2, R35, UR15 ;  /* 0x0000000f23027c20 */ /* 0x020fcc0008410000 */
[----:B------:R5:W4:Y:S02]  /*2840*/  MUFU.TANH R125, R2 ;  /* 0x00000002007d7308 */ /* 0x000b240000002400 */
        /* <DEDUP_REMOVED lines=21> */
[----:B------:R-:W-:Y:S01]  /*29a0*/  HMMA.16816.F32 R36, R4, R72, R36 ;  /* 0x000000480424723c */ /* 0x000fe20000001824 */
[----:B-----5:R-:W-:-:S04]  /*29b0*/  FMUL.FTZ R2, R9, UR15 ;  /* 0x0000000f09027c20 */ /* 0x020fc80008410000 */
        /* <DEDUP_REMOVED lines=18> */
[----:B-1----:R-:W-:Y:S06]  /*2ae0*/  HMMA.16816.F32 R32, R4, R60, R28 ;  /* 0x0000003c0420723c */ /* 0x002fec000000181c */
[----:B--2---:R-:W-:Y:S01]  /*2af0*/  HMMA.16816.F32 R28, R16, R68, RZ ;  /* 0x00000044101c723c */ /* 0x004fe200000018ff */
[----:B-----5:R-:W-:-:S04]  /*2b00*/  FMUL.FTZ R2, R9, UR15 ;  /* 0x0000000f09027c20 */ /* 0x020fc80008410000 */
        /* <DEDUP_REMOVED lines=20> */
[----:B---3--:R-:W-:Y:S01]  /*2c50*/  HMMA.16816.F32 R28, R4, R76, R28 ;  /* 0x0000004c041c723c */ /* 0x008fe2000000181c */
        /* <DEDUP_REMOVED lines=19> */
[----:B----4-:R-:W-:Y:S01]  /*2d90*/  HMMA.16816.F32 R32, R12, R104, R32 ;  /* 0x000000680c20723c */ /* 0x010fe20000001820 */
[----:B-1----:R-:W-:-:S04]  /*2da0*/  FMUL.FTZ R2, R9, UR15 ;  /* 0x0000000f09027c20 */ /* 0x002fc80008410000 */
        /* <DEDUP_REMOVED lines=15> */
[C---:B------:R-:W-:Y:S06]  /*2ea0*/  HMMA.16816.F32 R24, R16.reuse, R100, RZ ;  /* 0x000000641018723c */ /* 0x040fec00000018ff */
[----:B--2---:R-:W-:Y:S01]  /*2eb0*/  HMMA.16816.F32 R32, R16, R58, RZ ;  /* 0x0000003a1020723c */ /* 0x004fe200000018ff */
[----:B-1----:R-:W-:-:S04]  /*2ec0*/  FMUL.FTZ R2, R36, UR15 ;  /* 0x0000000f24027c20 */ /* 0x002fc80008410000 */
        /* <DEDUP_REMOVED lines=19> */
[----:B------:R1:W-:-:S12]  /*3000*/  MUFU.TANH R160, R2 ;  /* 0x0000000200a07308 */ /* 0x0003d80000002400 */
        /* <DEDUP_REMOVED lines=12> */
[----:B--2---:R-:W-:Y:S06]  /*30d0*/  HMMA.16816.F32 R8, R4, R54, R24 ;  /* 0x000000360408723c */ /* 0x004fec0000001818 */
[----:B------:R-:W-:Y:S01]  /*30e0*/  HMMA.16816.F32 R24, R20, R42, RZ ;  /* 0x0000002a1418723c */ /* 0x000fe200000018ff */
[----:B-1----:R-:W-:-:S05]  /*30f0*/  FMUL.FTZ R2, R31, UR15 ;  /* 0x0000000f1f027c20 */ /* 0x002fca0008410000 */
[----:B------:R-:W-:Y:S01]  /*3100*/  HMMA.16816.F32 R28, R4, R46, R36 ;  /* 0x0000002e041c723c */ /* 0x000fe20000001824 */
[----:B------:R1:W-:Y:S05]  /*3110*/  MUFU.TANH R164, R2 ;  /* 0x0000000200a47308 */ /* 0x0003ea0000002400 */
[----:B------:R-:W-:Y:S06]  /*3120*/  HMMA.16816.F32 R36, R16, R66, RZ ;  /* 0x000000421024723c */ /* 0x000fec00000018ff */
[----:B------:R-:W-:Y:S01]  /*3130*/  HMMA.16816.F32 R40, R4, R74, R32 ;  /* 0x0000004a0428723c */ /* 0x000fe20000001820 */
[----:B------:R-:W-:Y:S01]  /*3140*/  FMUL.FTZ R8, R8, UR15 ;  /* 0x0000000f08087c20 */ /* 0x000fe20008410000 */
[----:B------:R-:W-:Y:S01]  /*3150*/  FMUL.FTZ R9, R9, UR15 ;  /* 0x0000000f09097c20 */ /* 0x000fe20008410000 */
[----:B------:R-:W-:Y:S01]  /*3160*/  FMUL.FTZ R10, R10, UR15 ;  /* 0x0000000f0a0a7c20 */ /* 0x000fe20008410000 */
[----:B------:R-:W-:Y:S01]  /*3170*/  FMUL.FTZ R11, R11, UR15 ;  /* 0x0000000f0b0b7c20 */ /* 0x000fe20008410000 */
[----:B------:R2:W-:Y:S01]  /*3180*/  MUFU.TANH R56, R8 ;  /* 0x0000000800387308 */ /* 0x0005e20000002400 */
[----:B------:R-:W-:Y:S01]  /*3190*/  HMMA.16816.F32 R24, R12, R46, R24 ;  /* 0x0000002e0c18723c */ /* 0x000fe20000001818 */
[----:B-1----:R-:W-:-:S04]  /*31a0*/  IMAD.U32 R2, RZ, RZ, UR16 ;  /* 0x00000010ff027e24 */ /* 0x002fc8000f8e00ff */
[----:B------:R-:W-:Y:S02]  /*31b0*/  IMAD R2, R2, 0x80, R3 ;  /* 0x0000008002027824 */ /* 0x000fe400078e0203 */
[----:B------:R-:W-:Y:S01]  /*31c0*/  FMUL.FTZ R28, R28, UR15 ;  /* 0x0000000f1c1c7c20 */ /* 0x000fe20008410000 */
[----:B------:R-:W-:Y:S01]  /*31d0*/  FMUL.FTZ R29, R29, UR15 ;  /* 0x0000000f1d1d7c20 */ /* 0x000fe20008410000 */
[----:B------:R-:W-:Y:S01]  /*31e0*/  FMUL.FTZ R30, R30, UR15 ;  /* 0x0000000f1e1e7c20 */ /* 0x000fe20008410000 */
[----:B------:R-:W-:Y:S01]  /*31f0*/  FMUL.FTZ R31, R31, UR15 ;  /* 0x0000000f1f1f7c20 */ /* 0x000fe20008410000 */
[----:B------:R-:W-:Y:S01]  /*3200*/  MUFU.TANH R45, R28 ;  /* 0x0000001c002d7308 */ /* 0x000fe20000002400 */
[----:B------:R-:W-:Y:S01]  /*3210*/  HMMA.16816.F32 R32, R16, R98, RZ ;  /* 0x000000621020723c */ /* 0x000fe200000018ff */
[----:B--2---:R-:W-:-:S06]  /*3220*/  VIMNMX R8, R88, UR24, PT ;  /* 0x0000001858087c48 */ /* 0x004fcc000bfe0100 */
[----:B------:R-:W-:Y:S01]  /*3230*/  MUFU.TANH R48, R29 ;  /* 0x0000001d00307308 */ /* 0x000fe20000002400 */
[----:B------:R-:W-:Y:S01]  /*3240*/  FMUL.FTZ R40, R40, UR15 ;  /* 0x0000000f28287c20 */ /* 0x000fe20008410000 */
[----:B------:R-:W-:Y:S01]  /*3250*/  FMUL.FTZ R41, R41, UR15 ;  /* 0x0000000f29297c20 */ /* 0x000fe20008410000 */
[----:B------:R-:W-:Y:S01]  /*3260*/  FMUL.FTZ R42, R42, UR15 ;  /* 0x0000000f2a2a7c20 */ /* 0x000fe20008410000 */
[----:B------:R-:W-:Y:S01]  /*3270*/  FMUL.FTZ R43, R43, UR15 ;  /* 0x0000000f2b2b7c20 */ /* 0x000fe20008410000 */
[----:B------:R-:W-:Y:S01]  /*3280*/  FMUL.FTZ R3, R24, UR15 ;  /* 0x0000000f18037c20 */ /* 0x000fe20008410000 */
[----:B------:R-:W-:Y:S02]  /*3290*/  VIADD R24, R2, 0x1 ;  /* 0x0000000102187836 */ /* 0x000fe40000000000 */
[----:B------:R-:W-:Y:S01]  /*32a0*/  MUFU.TANH R44, R30 ;  /* 0x0000001e002c7308 */ /* 0x000fe20000002400 */
[----:B------:R-:W-:Y:S01]  /*32b0*/  FMUL.FTZ R25, R25, UR15 ;  /* 0x0000000f19197c20 */ /* 0x000fe20008410000 */
[----:B------:R-:W-:Y:S01]  /*32c0*/  FMUL.FTZ R26, R26, UR15 ;  /* 0x0000000f1a1a7c20 */ /* 0x000fe20008410000 */
[----:B------:R-:W-:Y:S01]  /*32d0*/  FMUL.FTZ R27, R27, UR15 ;  /* 0x0000000f1b1b7c20 */ /* 0x000fe20008410000 */
[----:B------:R-:W-:-:S04]  /*32e0*/  ISETP.GE.AND P3, PT, R24, R8, PT ;  /* 0x000000081800720c */ /* 0x000fc80003f66270 */
[----:B------:R1:W-:Y:S01]  /*32f0*/  MUFU.TANH R52, R31 ;  /* 0x0000001f00347308 */ /* 0x0003e20000002400 */
[----:B------:R-:W-:-:S07]  /*3300*/  FSEL R77, R108, -INF , !P3 ;  /* 0xff8000006c4d7808 */ /* 0x000fce0005800000 */
[----:B------:R2:W-:Y:S08]  /*3310*/  MUFU.TANH R60, R9 ;  /* 0x00000009003c7308 */ /* 0x0005f00000002400 */
[----:B------:R3:W-:Y:S01]  /*3320*/  MUFU.TANH R53, R10 ;  /* 0x0000000a00357308 */ /* 0x0007e20000002400 */
[----:B-1----:R-:W-:Y:S07]  /*3330*/  HMMA.16816.F32 R28, R4, R86, R36 ;  /* 0x00000056041c723c */ /* 0x002fee0000001824 */
[----:B------:R1:W-:Y:S01]  /*3340*/  MUFU.TANH R57, R11 ;  /* 0x0000000b00397308 */ /* 0x0003e20000002400 */
[----:B--2---:R-:W-:-:S05]  /*3350*/  IMAD.MOV.U32 R9, RZ, RZ, 0x8 ;  /* 0x00000008ff097424 */ /* 0x004fca00078e00ff */
[----:B------:R-:W-:Y:S02]  /*3360*/  VIADDMNMX R9, R88, R9, UR24, PT ;  /* 0x0000001858097e46 */ /* 0x000fe4000b800109 */
[----:B------:R-:W-:Y:S01]  /*3370*/  MUFU.TANH R109, R40 ;  /* 0x00000028006d7308 */ /* 0x000fe20000002400 */
[----:B---3--:R-:W-:Y:S01]  /*3380*/  IMAD.MOV.U32 R10, RZ, RZ, 0x48 ;  /* 0x00000048ff0a7424 */ /* 0x008fe200078e00ff */
[----:B------:R-:W-:-:S04]  /*3390*/  ISETP.GE.AND P1, PT, R24, R9, PT ;  /* 0x000000091800720c */ /* 0x000fc80003f26270 */
[----:B------:R-:W-:Y:S02]  /*33a0*/  VIADDMNMX R10, R88, R10, UR24, PT ;  /* 0x00000018580a7e46 */ /* 0x000fe4000b80010a */
[----:B------:R2:W3:Y:S01]  /*33b0*/  MUFU.TANH R40, R3 ;  /* 0x0000000300287308 */ /* 0x0004e20000002400 */
[----:B------:R-:W-:Y:S01]  /*33c0*/  FMUL.FTZ R28, R28, UR15 ;  /* 0x0000000f1c1c7c20 */ /* 0x000fe20008410000 */
[----:B------:R-:W-:Y:S01]  /*33d0*/  FMUL.FTZ R29, R29, UR15 ;  /* 0x0000000f1d1d7c20 */ /* 0x000fe20008410000 */
[----:B------:R-:W-:Y:S01]  /*33e0*/  FMUL.FTZ R30, R30, UR15 ;  /* 0x0000000f1e1e7c20 */ /* 0x000fe20008410000 */
[----:B------:R-:W-:Y:S01]  /*33f0*/  FMUL.FTZ R31, R31, UR15 ;  /* 0x0000000f1f1f7c20 */ /* 0x000fe20008410000 */
[----:B-1----:R-:W-:Y:S01]  /*3400*/  IMAD.MOV.U32 R11, RZ, RZ, 0x40 ;  /* 0x00000040ff0b7424 */ /* 0x002fe200078e00ff */
[----:B------:R-:W-:Y:S02]  /*3410*/  ISETP.GE.AND P4, PT, R24, R10, PT ;  /* 0x0000000a1800720c */ /* 0x000fe40003f86270 */
[----:B------:R-:W-:Y:S01]  /*3420*/  MUFU.TANH R73, R28 ;  /* 0x0000001c00497308 */ /* 0x000fe20000002400 */
[----:B------:R-:W-:-:S02]  /*3430*/  FSEL R96, R49, -INF , !P1 ;  /* 0xff80000031607808 */ /* 0x000fc40004800000 */
[----:B------:R-:W-:Y:S02]  /*3440*/  VIADDMNMX R11, R88, R11, UR24, PT ;  /* 0x00000018580b7e46 */ /* 0x000fe4000b80010b */
[----:B------:R-:W-:Y:S02]  /*3450*/  FSEL R125, R125, -INF , !P4 ;  /* 0xff8000007d7d7808 */ /* 0x000fe40006000000 */
[----:B------:R-:W-:Y:S01]  /*3460*/  ISETP.GE.AND P0, PT, R24, R11, PT ;  /* 0x0000000b1800720c */ /* 0x000fe20003f06270 */
[----:B------:R-:W-:Y:S01]  /*3470*/  MUFU.TANH R101, R29 ;  /* 0x0000001d00657308 */ /* 0x000fe20000002400 */
[----:B--2---:R-:W-:Y:S02]  /*3480*/  VIADD R3, R2, 0x8 ;  /* 0x0000000802037836 */ /* 0x004fe40000000000 */
[----:B------:R-:W-:Y:S01]  /*3490*/  FSEL R118, R118, -INF , !P0 ;  /* 0xff80000076767808 */ /* 0x000fe20004000000 */
[----:B------:R-:W-:Y:S02]  /*34a0*/  VIADD R24, R2, 0x11 ;  /* 0x0000001102187836 */ /* 0x000fe40000000000 */
[----:B------:R-:W-:-:S02]  /*34b0*/  ISETP.GE.AND P2, PT, R3, R8, PT ;  /* 0x000000080300720c */ /* 0x000fc40003f46270 */
[----:B------:R-:W-:Y:S01]  /*34c0*/  MUFU.TANH R69, R30 ;  /* 0x0000001e00457308 */ /* 0x000fe20000002400 */
[C---:B------:R-:W-:Y:S02]  /*34d0*/  ISETP.GE.AND P6, PT, R3.reuse, R9, PT ;  /* 0x000000090300720c */ /* 0x040fe40003fc6270 */
[CC--:B------:R-:W-:Y:S02]  /*34e0*/  ISETP.GE.AND P5, PT, R3.reuse, R11.reuse, PT ;  /* 0x0000000b0300720c */ /* 0x0c0fe40003fa6270 */
[----:B------:R-:W-:Y:S01]  /*34f0*/  ISETP.GE.AND P3, PT, R3, R10, PT ;  /* 0x0000000a0300720c */ /* 0x000fe20003f66270 */
[----:B------:R-:W-:Y:S01]  /*3500*/  VIADD R3, R2, 0x9 ;  /* 0x0000000902037836 */ /* 0x000fe20000000000 */
[----:B---3--:R-:W-:Y:S01]  /*3510*/  FSEL R76, R40, -INF , !P2 ;  /* 0xff800000284c7808 */ /* 0x008fe20005000000 */
[----:B------:R1:W-:Y:S01]  /*3520*/  MUFU.TANH R80, R31 ;  /* 0x0000001f00507308 */ /* 0x0003e20000002400 */
[----:B------:R-:W-:Y:S02]  /*3530*/  FSEL R119, R45, -INF , !P5 ;  /* 0xff8000002d777808 */ /* 0x000fe40006800000 */
[----:B------:R-:W-:-:S02]  /*3540*/  ISETP.GE.AND P4, PT, R3, R11, PT ;  /* 0x0000000b0300720c */ /* 0x000fc40003f86270 */
[C---:B------:R-:W-:Y:S02]  /*3550*/  ISETP.GE.AND P1, PT, R3.reuse, R8, PT ;  /* 0x000000080300720c */ /* 0x040fe40003f26270 */
[CC--:B------:R-:W-:Y:S01]  /*3560*/  ISETP.GE.AND P0, PT, R3.reuse, R9.reuse, PT ;  /* 0x000000090300720c */ /* 0x0c0fe20003f06270 */
[----:B------:R-:W2:Y:S01]  /*3570*/  MUFU.TANH R25, R25 ;  /* 0x0000001900197308 */ /* 0x000ea20000002400 */
[----:B------:R-:W-:Y:S01]  /*3580*/  ISETP.GE.AND P2, PT, R3, R10, PT ;  /* 0x0000000a0300720c */ /* 0x000fe20003f46270 */
[----:B------:R-:W-:Y:S01]  /*3590*/  VIADD R3, R2, 0x10 ;  /* 0x0000001002037836 */ /* 0x000fe20000000000 */
[----:B------:R-:W-:Y:S02]  /*35a0*/  FSEL R117, R48, -INF , !P4 ;  /* 0xff80000030757808 */ /* 0x000fe40006000000 */
[----:B------:R-:W-:Y:S02]  /*35b0*/  FSEL R126, R44, -INF , !P3 ;  /* 0xff8000002c7e7808 */ /* 0x000fe40005800000 */
[C---:B------:R-:W-:Y:S01]  /*35c0*/  ISETP.GE.AND P5, PT, R3.reuse, R9, PT ;  /* 0x000000090300720c */ /* 0x040fe20003fa6270 */
[----:B------:R-:W3:Y:S01]  /*35d0*/  MUFU.TANH R26, R26 ;  /* 0x0000001a001a7308 */ /* 0x000ee20000002400 */
[----:B-1----:R-:W-:Y:S01]  /*35e0*/  HMMA.16816.F32 R28, R20, R50, RZ ;  /* 0x00000032141c723c */ /* 0x002fe200000018ff */
[----:B------:R-:W-:-:S02]  /*35f0*/  ISETP.GE.AND P3, PT, R3, R11, PT ;  /* 0x0000000b0300720c */ /* 0x000fc40003f66270 */
[----:B------:R-:W-:Y:S02]  /*3600*/  FSEL R123, R52, -INF , !P2 ;  /* 0xff800000347b7808 */ /* 0x000fe40005000000 */
[C---:B------:R-:W-:Y:S01]  /*3610*/  ISETP.GE.AND P4, PT, R24.reuse, R9, PT ;  /* 0x000000091800720c */ /* 0x040fe20003f86270 */
[----:B------:R-:W-:Y:S01]  /*3620*/  HMMA.16816.F32 R48, R4, R62, R32 ;  /* 0x0000003e0430723c */ /* 0x000fe20000001820 */
[----:B------:R-:W1:Y:S01]  /*3630*/  MUFU.TANH R27, R27 ;  /* 0x0000001b001b7308 */ /* 0x000e620000002400 */
[----:B--2---:R-:W-:Y:S02]  /*3640*/  FSEL R72, R25, -INF , !P1 ;  /* 0xff80000019487808 */ /* 0x004fe40004800000 */
[----:B------:R-:W-:Y:S02]  /*3650*/  ISETP.GE.AND P1, PT, R3, R10, PT ;  /* 0x0000000a0300720c */ /* 0x000fe40003f26270 */
[----:B------:R-:W-:Y:S02]  /*3660*/  ISETP.GE.AND P2, PT, R24, R11, PT ;  /* 0x0000000b1800720c */ /* 0x000fe40003f46270 */
[----:B------:R-:W-:Y:S01]  /*3670*/  FSEL R91, R110, -INF , !P5 ;  /* 0xff8000006e5b7808 */ /* 0x000fe20006800000 */
[----:B------:R-:W-:Y:S01]  /*3680*/  MUFU.TANH R116, R41 ;  /* 0x0000002900747308 */ /* 0x000fe20000002400 */
[----:B---3--:R-:W-:-:S02]  /*3690*/  FSEL R97, R26, -INF , !P6 ;  /* 0xff8000001a617808 */ /* 0x008fc40007000000 */
[-C--:B------:R-:W-:Y:S01]  /*36a0*/  ISETP.GE.AND P6, PT, R3, R8.reuse, PT ;  /* 0x000000080300720c */ /* 0x080fe20003fc6270 */
[----:B------:R-:W-:Y:S01]  /*36b0*/  VIADD R3, R2, 0x18 ;  /* 0x0000001802037836 */ /* 0x000fe20000000000 */
[----:B------:R-:W-:Y:S02]  /*36c0*/  FSEL R90, R64, -INF , !P4 ;  /* 0xff800000405a7808 */ /* 0x000fe40006000000 */
[----:B------:R-:W-:Y:S01]  /*36d0*/  FSEL R114, R114, -INF , !P2 ;  /* 0xff80000072727808 */ /* 0x000fe20005000000 */
[----:B------:R-:W-:Y:S01]  /*36e0*/  MUFU.TANH R68, R42 ;  /* 0x0000002a00447308 */ /* 0x000fe20000002400 */
[----:B------:R-:W-:Y:S01]  /*36f0*/  HMMA.16816.F32 R36, R12, R54, R28 ;  /* 0x000000360c24723c */ /* 0x000fe2000000181c */
[----:B-1----:R-:W-:Y:S02]  /*3700*/  FSEL R93, R27, -INF , !P0 ;  /* 0xff8000001b5d7808 */ /* 0x002fe40004000000 */
[-C--:B------:R-:W-:Y:S02]  /*3710*/  ISETP.GE.AND P0, PT, R24, R8.reuse, PT ;  /* 0x000000081800720c */ /* 0x080fe40003f06270 */
[----:B------:R-:W-:Y:S01]  /*3720*/  ISETP.GE.AND P5, PT, R3, R8, PT ;  /* 0x000000080300720c */ /* 0x000fe20003fa6270 */
[----:B------:R-:W-:Y:S01]  /*3730*/  HMMA.16816.F32 R28, R20, R66, RZ ;  /* 0x00000042141c723c */ /* 0x000fe200000018ff */
[----:B------:R-:W-:Y:S01]  /*3740*/  FSEL R115, R115, -INF , !P3 ;  /* 0xff80000073737808 */ /* 0x000fe20005800000 */
[----:B------:R-:W-:Y:S01]  /*3750*/  MUFU.TANH R100, R43 ;  /* 0x0000002b00647308 */ /* 0x000fe20000002400 */
[----:B------:R-:W-:Y:S01]  /*3760*/  FSEL R122, R122, -INF , !P1 ;  /* 0xff8000007a7a7808 */ /* 0x000fe20004800000 */
[----:B------:R-:W-:Y:S01]  /*3770*/  FMUL.FTZ R50, R50, UR15 ;  /* 0x0000000f32327c20 */ /* 0x000fe20008410000 */
[----:B------:R-:W-:Y:S01]  /*3780*/  ISETP.GE.AND P3, PT, R3, R9, PT ;  /* 0x000000090300720c */ /* 0x000fe20003f66270 */
[----:B------:R-:W-:Y:S01]  /*3790*/  FMUL.FTZ R51, R51, UR15 ;  /* 0x0000000f33337c20 */ /* 0x000fe20008410000 */
[----:B------:R-:W-:Y:S01]  /*37a0*/  FSEL R67, R111, -INF , !P6 ;  /* 0xff8000006f437808 */ /* 0x000fe20007000000 */
[----:B------:R-:W-:Y:S01]  /*37b0*/  FMUL.FTZ R48, R48, UR15 ;  /* 0x0000000f30307c20 */ /* 0x000fe20008410000 */
[----:B------:R-:W-:Y:S01]  /*37c0*/  ISETP.GE.AND P6, PT, R24, R10, PT ;  /* 0x0000000a1800720c */ /* 0x000fe20003fc6270 */
[----:B------:R-:W-:Y:S01]  /*37d0*/  VIADD R24, R2, 0x19 ;  /* 0x0000001902187836 */ /* 0x000fe20000000000 */
[----:B------:R-:W-:Y:S01]  /*37e0*/  FSEL R66, R113, -INF , !P0 ;  /* 0xff80000071427808 */ /* 0x000fe20004000000 */
[----:B------:R-:W-:Y:S01]  /*37f0*/  MUFU.TANH R65, R50 ;  /* 0x0000003200417308 */ /* 0x000fe20000002400 */
[----:B------:R-:W-:Y:S01]  /*3800*/  FSEL R121, R121, -INF , !P6 ;  /* 0xff80000079797808 */ /* 0x000fe20007000000 */
[----:B------:R-:W-:Y:S01]  /*3810*/  FMUL.FTZ R49, R49, UR15 ;  /* 0x0000000f31317c20 */ /* 0x000fe20008410000 */
[----:B------:R-:W-:-:S02]  /*3820*/  ISETP.GE.AND P4, PT, R24, R8, PT ;  /* 0x000000081800720c */ /* 0x000fc40003f86270 */
[----:B------:R-:W-:Y:S01]  /*3830*/  ISETP.GE.AND P2, PT, R24, R9, PT ;  /* 0x000000091800720c */ /* 0x000fe20003f46270 */
[----:B------:R-:W-:Y:S01]  /*3840*/  FMUL.FTZ R36, R36, UR15 ;  /* 0x0000000f24247c20 */ /* 0x000fe20008410000 */
[----:B------:R-:W-:Y:S01]  /*3850*/  FMUL.FTZ R37, R37, UR15 ;  /* 0x0000000f25257c20 */ /* 0x000fe20008410000 */
[----:B------:R-:W-:Y:S01]  /*3860*/  FMUL.FTZ R38, R38, UR15 ;  /* 0x0000000f26267c20 */ /* 0x000fe20008410000 */
[-C--:B------:R-:W-:Y:S01]  /*3870*/  ISETP.GE.AND P6, PT, R24, R11.reuse, PT ;  /* 0x0000000b1800720c */ /* 0x080fe20003fc6270 */
[----:B------:R-:W-:Y:S01]  /*3880*/  FMUL.FTZ R39, R39, UR15 ;  /* 0x0000000f27277c20 */ /* 0x000fe20008410000 */
[C---:B------:R-:W-:Y:S01]  /*3890*/  ISETP.GE.AND P1, PT, R3.reuse, R11, PT ;  /* 0x0000000b0300720c */ /* 0x040fe20003f26270 */
[----:B------:R-:W1:Y:S01]  /*38a0*/  MUFU.TANH R36, R36 ;  /* 0x0000002400247308 */ /* 0x000e620000002400 */
[----:B------:R-:W-:Y:S01]  /*38b0*/  HMMA.16816.F32 R32, R12, R86, R28 ;  /* 0x000000560c20723c */ /* 0x000fe2000000181c */
[----:B------:R-:W-:Y:S01]  /*38c0*/  ISETP.GE.AND P0, PT, R3, R10, PT ;  /* 0x0000000a0300720c */ /* 0x000fe20003f06270 */
[----:B------:R-:W-:Y:S01]  /*38d0*/  VIADD R3, R2, 0x20 ;  /* 0x0000002002037836 */ /* 0x000fe20000000000 */
[----:B------:R-:W-:-:S02]  /*38e0*/  FSEL R113, R56, -INF , !P1 ;  /* 0xff80000038717808 */ /* 0x000fc40004800000 */
[----:B------:R-:W-:Y:S01]  /*38f0*/  FSEL R120, R53, -INF , !P0 ;  /* 0xff80000035787808 */ /* 0x000fe20004000000 */
[----:B------:R-:W-:Y:S01]  /*3900*/  HMMA.16816.F32 R28, R20, R58, RZ ;  /* 0x0000003a141c723c */ /* 0x000fe200000018ff */
[----:B------:R-:W2:Y:S01]  /*3910*/  MUFU.TANH R37, R37 ;  /* 0x0000002500257308 */ /* 0x000ea20000002400 */
[C---:B------:R-:W-:Y:S02]  /*3920*/  ISETP.GE.AND P1, PT, R3.reuse, R9, PT ;  /* 0x000000090300720c */ /* 0x040fe40003f26270 */
[----:B------:R-:W-:Y:S02]  /*3930*/  ISETP.GE.AND P0, PT, R3, R11, PT ;  /* 0x0000000b0300720c */ /* 0x000fe40003f06270 */
[----:B------:R-:W-:Y:S02]  /*3940*/  FSEL R111, R60, -INF , !P6 ;  /* 0xff8000003c6f7808 */ /* 0x000fe40007000000 */
[----:B------:R-:W-:Y:S01]  /*3950*/  FSEL R86, R127, -INF , !P1 ;  /* 0xff8000007f567808 */ /* 0x000fe20004800000 */
[----:B------:R-:W3:Y:S01]  /*3960*/  MUFU.TANH R38, R38 ;  /* 0x0000002600267308 */ /* 0x000ee20000002400 */
[----:B-1----:R-:W-:-:S02]  /*3970*/  FSEL R64, R36, -INF , !P5 ;  /* 0xff80000024407808 */ /* 0x002fc40006800000 */
[-C--:B------:R-:W-:Y:S02]  /*3980*/  ISETP.GE.AND P5, PT, R24, R10.reuse, PT ;  /* 0x0000000a1800720c */ /* 0x080fe40003fa6270 */
[----:B------:R-:W-:Y:S01]  /*3990*/  HMMA.16816.F32 R24, R16, R70, RZ ;  /* 0x000000461018723c */ /* 0x000fe200000018ff */
[----:B------:R-:W-:Y:S02]  /*39a0*/  FSEL R110, R84, -INF , !P0 ;  /* 0xff800000546e7808 */ /* 0x000fe40004000000 */
[----:B------:R-:W1:Y:S01]  /*39b0*/  MUFU.TANH R39, R39 ;  /* 0x0000002700277308 */ /* 0x000e620000002400 */
[----:B------:R-:W-:Y:S01]  /*39c0*/  FMUL.FTZ R32, R32, UR15 ;  /* 0x0000000f20207c20 */ /* 0x000fe20008410000 */
[----:B------:R-:W-:Y:S01]  /*39d0*/  FMUL.FTZ R34, R34, UR15 ;  /* 0x0000000f22227c20 */ /* 0x000fe20008410000 */
[----:B------:R-:W-:Y:S01]  /*39e0*/  FMUL.FTZ R35, R35, UR15 ;  /* 0x0000000f23237c20 */ /* 0x000fe20008410000 */
[----:B--2---:R-:W-:Y:S01]  /*39f0*/  FSEL R61, R37, -INF , !P4 ;  /* 0xff800000253d7808 */ /* 0x004fe20006000000 */
[----:B------:R-:W-:Y:S01]  /*3a00*/  FMUL.FTZ R33, R33, UR15 ;  /* 0x0000000f21217c20 */ /* 0x000fe20008410000 */
[----:B------:R-:W-:Y:S01]  /*3a10*/  ISETP.GE.AND P4, PT, R3, R10, PT ;  /* 0x0000000a0300720c */ /* 0x000fe20003f86270 */
[----:B------:R-:W-:Y:S01]  /*3a20*/  HMMA.16816.F32 R44, R12, R74, R28 ;  /* 0x0000004a0c2c723c */ /* 0x000fe2000000181c */
[----:B------:R-:W2:Y:S01]  /*3a30*/  MUFU.TANH R32, R32 ;  /* 0x0000002000207308 */ /* 0x000ea20000002400 */
[----:B---3--:R-:W-:-:S02]  /*3a40*/  FSEL R89, R38, -INF , !P3 ;  /* 0xff80000026597808 */ /* 0x008fc40005800000 */
[-C--:B------:R-:W-:Y:S01]  /*3a50*/  ISETP.GE.AND P3, PT, R3, R8.reuse, PT ;  /* 0x000000080300720c */ /* 0x080fe20003f66270 */
[----:B------:R-:W-:Y:S01]  /*3a60*/  VIADD R3, R2, 0x21 ;  /* 0x0000002102037836 */ /* 0x000fe20000000000 */
[----:B------:R-:W-:Y:S01]  /*3a70*/  HMMA.16816.F32 R28, R20, R98, RZ ;  /* 0x00000062141c723c */ /* 0x000fe200000018ff */
[----:B------:R-:W-:Y:S02]  /*3a80*/  FSEL R124, R57, -INF , !P5 ;  /* 0xff800000397c7808 */ /* 0x000fe40006800000 */
[----:B------:R-:W3:Y:S01]  /*3a90*/  MUFU.TANH R34, R34 ;  /* 0x0000002200227308 */ /* 0x000ee20000002400 */
[----:B-1----:R-:W-:Y:S02]  /*3aa0*/  FSEL R87, R39, -INF , !P2 ;  /* 0xff80000027577808 */ /* 0x002fe40005000000 */
[----:B------:R-:W-:Y:S02]  /*3ab0*/  FSEL R60, R85, -INF , !P3 ;  /* 0xff800000553c7808 */ /* 0x000fe40005800000 */
[C---:B------:R-:W-:Y:S01]  /*3ac0*/  ISETP.GE.AND P2, PT, R3.reuse, R8, PT ;  /* 0x000000080300720c */ /* 0x040fe20003f46270 */
[----:B------:R-:W-:Y:S01]  /*3ad0*/  HMMA.16816.F32 R40, R4, R94, R24 ;  /* 0x0000005e0428723c */ /* 0x000fe20000001818 */
[C---:B------:R-:W-:Y:S01]  /*3ae0*/  ISETP.GE.AND P6, PT, R3.reuse, R9, PT ;  /* 0x000000090300720c */ /* 0x040fe20003fc6270 */
[----:B------:R-:W1:Y:S01]  /*3af0*/  MUFU.TANH R35, R35 ;  /* 0x0000002300237308 */ /* 0x000e620000002400 */
[----:B------:R-:W-:-:S02]  /*3b00*/  ISETP.GE.AND P5, PT, R3, R11, PT ;  /* 0x0000000b0300720c */ /* 0x000fc40003fa6270 */
[----:B------:R-:W-:Y:S01]  /*3b10*/  ISETP.GE.AND P3, PT, R3, R10, PT ;  /* 0x0000000a0300720c */ /* 0x000fe20003f66270 */
[C---:B------:R-:W-:Y:S01]  /*3b20*/  VIADD R3, R2.reuse, 0x28 ;  /* 0x0000002802037836 */ /* 0x040fe20000000000 */
[----:B------:R-:W-:Y:S01]  /*3b30*/  FSEL R108, R129, -INF , !P5 ;  /* 0xff800000816c7808 */ /* 0x000fe20006800000 */
[----:B------:R-:W-:Y:S02]  /*3b40*/  VIADD R24, R2, 0x29 ;  /* 0x0000002902187836 */ /* 0x000fe40000000000 */
[----:B------:R-:W-:Y:S01]  /*3b50*/  FMUL.FTZ R44, R44, UR15 ;  /* 0x0000000f2c2c7c20 */ /* 0x000fe20008410000 */
[----:B------:R4:W5:Y:S01]  /*3b60*/  MUFU.TANH R25, R33 ;  /* 0x0000002100197308 */ /* 0x0009620000002400 */
[C---:B------:R-:W-:Y:S01]  /*3b70*/  ISETP.GE.AND P1, PT, R3.reuse, R8, PT ;  /* 0x000000080300720c */ /* 0x040fe20003f26270 */
[----:B------:R-:W-:Y:S01]  /*3b80*/  FMUL.FTZ R46, R46, UR15 ;  /* 0x0000000f2e2e7c20 */ /* 0x000fe20008410000 */
[-C--:B------:R-:W-:Y:S01]  /*3b90*/  ISETP.GE.AND P0, PT, R3, R9.reuse, PT ;  /* 0x000000090300720c */ /* 0x080fe20003f06270 */
[----:B------:R-:W-:Y:S01]  /*3ba0*/  FMUL.FTZ R47, R47, UR15 ;  /* 0x0000000f2f2f7c20 */ /* 0x000fe20008410000 */
[----:B------:R-:W-:Y:S01]  /*3bb0*/  ISETP.GE.AND P5, PT, R24, R9, PT ;  /* 0x000000091800720c */ /* 0x000fe20003fa6270 */
[----:B------:R-:W-:Y:S01]  /*3bc0*/  HMMA.16816.F32 R36, R12, R62, R28 ;  /* 0x0000003e0c24723c */ /* 0x000fe2000000181c */
[----:B--2---:R-:W-:Y:S01]  /*3bd0*/  FSEL R58, R32, -INF , !P1 ;  /* 0xff800000203a7808 */ /* 0x004fe20004800000 */
[----:B------:R-:W2:Y:S01]  /*3be0*/  MUFU.TANH R44, R44 ;  /* 0x0000002c002c7308 */ /* 0x000ea20000002400 */
[----:B---3--:R-:W-:-:S02]  /*3bf0*/  FSEL R84, R34, -INF , !P0 ;  /* 0xff80000022547808 */ /* 0x008fc40004000000 */
[----:B-1----:R-:W-:Y:S01]  /*3c00*/  FSEL R81, R35, -INF , !P5 ;  /* 0xff80000023517808 */ /* 0x002fe20006800000 */
[----:B------:R-:W-:Y:S01]  /*3c10*/  HMMA.16816.F32 R28, R20, R70, RZ ;  /* 0x00000046141c723c */ /* 0x000fe200000018ff */
[----:B------:R-:W-:Y:S01]  /*3c20*/  FSEL R130, R130, -INF , !P4 ;  /* 0xff80000082827808 */ /* 0x000fe20006000000 */
[----:B------:R-:W-:Y:S01]  /*3c30*/  FMUL.FTZ R42, R42, UR15 ;  /* 0x0000000f2a2a7c20 */ /* 0x000fe20008410000 */
[----:B------:R-:W-:Y:S01]  /*3c40*/  FSEL R59, R131, -INF , !P2 ;  /* 0xff800000833b7808 */ /* 0x000fe20005000000 */
[----:B------:R-:W1:Y:S01]  /*3c50*/  MUFU.TANH R46, R46 ;  /* 0x0000002e002e7308 */ /* 0x000e620000002400 */
[CC--:B------:R-:W-:Y:S01]  /*3c60*/  ISETP.GE.AND P4, PT, R3.reuse, R11.reuse, PT ;  /* 0x0000000b0300720c */ /* 0x0c0fe20003f86270 */
[C---:B----4-:R-:W-:Y:S01]  /*3c70*/  HMMA.16816.F32 R32, R16.reuse, R82, RZ ;  /* 0x000000521020723c */ /* 0x050fe200000018ff */
[----:B------:R-:W-:Y:S01]  /*3c80*/  ISETP.GE.AND P2, PT, R3, R10, PT ;  /* 0x0000000a0300720c */ /* 0x000fe20003f46270 */
[----:B------:R-:W-:Y:S01]  /*3c90*/  VIADD R3, R2, 0x30 ;  /* 0x0000003002037836 */ /* 0x000fe20000000000 */
[----:B------:R-:W-:Y:S01]  /*3ca0*/  FSEL R85, R134, -INF , !P6 ;  /* 0xff80000086557808 */ /* 0x000fe20007000000 */
[----:B------:R-:W-:Y:S01]  /*3cb0*/  FMUL.FTZ R40, R40, UR15 ;  /* 0x0000000f28287c20 */ /* 0x000fe20008410000 */
[----:B------:R-:W-:Y:S01]  /*3cc0*/  FSEL R128, R128, -INF , !P3 ;  /* 0xff80000080807808 */ /* 0x000fe20005800000 */
[----:B------:R-:W3:Y:S01]  /*3cd0*/  MUFU.TANH R47, R47 ;  /* 0x0000002f002f7308 */ /* 0x000ee20000002400 */
[C---:B------:R-:W-:Y:S01]  /*3ce0*/  ISETP.GE.AND P6, PT, R24.reuse, R8, PT ;  /* 0x000000081800720c */ /* 0x040fe20003fc6270 */
[----:B------:R-:W-:Y:S01]  /*3cf0*/  HMMA.16816.F32 R16, R16, R102, RZ ;  /* 0x000000661010723c */ /* 0x000fe200000018ff */
[C---:B------:R-:W-:Y:S01]  /*3d00*/  ISETP.GE.AND P3, PT, R24.reuse, R11, PT ;  /* 0x0000000b1800720c */ /* 0x040fe20003f66270 */
[----:B------:R-:W-:Y:S01]  /*3d10*/  FMUL.FTZ R41, R41, UR15 ;  /* 0x0000000f29297c20 */ /* 0x000fe20008410000 */
[----:B------:R-:W-:Y:S01]  /*3d20*/  ISETP.GE.AND P1, PT, R24, R10, PT ;  /* 0x0000000a1800720c */ /* 0x000fe20003f26270 */
[----:B------:R-:W-:Y:S01]  /*3d30*/  VIADD R24, R2, 0x31 ;  /* 0x0000003102187836 */ /* 0x000fe20000000000 */
[----:B------:R-:W-:Y:S01]  /*3d40*/  ISETP.GE.AND P0, PT, R3, R8, PT ;  /* 0x000000080300720c */ /* 0x000fe20003f06270 */
[----:B------:R-:W-:Y:S01]  /*3d50*/  FMUL.FTZ R36, R36, UR15 ;  /* 0x0000000f24247c20 */ /* 0x000fe20008410000 */
[----:B------:R-:W-:Y:S01]  /*3d60*/  FSEL R105, R73, -INF , !P4 ;  /* 0xff80000049697808 */ /* 0x000fe20006000000 */
[----:B------:R-:W-:Y:S01]  /*3d70*/  FMUL.FTZ R38, R38, UR15 ;  /* 0x0000000f26267c20 */ /* 0x000fe20008410000 */
[----:B------:R-:W-:Y:S01]  /*3d80*/  FSEL R129, R69, -INF , !P2 ;  /* 0xff80000045817808 */ /* 0x000fe20005000000 */
[----:B------:R-:W-:Y:S01]  /*3d90*/  MUFU.TANH R53, R51 ;  /* 0x0000003300357308 */ /* 0x000fe20000002400 */
[----:B-----5:R-:W-:Y:S01]  /*3da0*/  FSEL R57, R25, -INF , !P6 ;  /* 0xff80000019397808 */ /* 0x020fe20007000000 */
[----:B------:R-:W-:Y:S01]  /*3db0*/  FMUL.FTZ R25, R45, UR15 ;  /* 0x0000000f2d197c20 */ /* 0x000fe20008410000 */
[----:B------:R-:W-:Y:S01]  /*3dc0*/  FSEL R104, R101, -INF , !P3 ;  /* 0xff80000065687808 */ /* 0x000fe20005800000 */
[----:B------:R-:W-:Y:S01]  /*3dd0*/  FMUL.FTZ R26, R43, UR15 ;  /* 0x0000000f2b1a7c20 */ /* 0x000fe20008410000 */
[----:B------:R-:W-:-:S02]  /*3de0*/  FSEL R131, R80, -INF , !P1 ;  /* 0xff80000050837808 */ /* 0x000fc40004800000 */
[----:B------:R-:W-:Y:S01]  /*3df0*/  FSEL R56, R138, -INF , !P0 ;  /* 0xff8000008a387808 */ /* 0x000fe20004000000 */
[----:B------:R-:W4:Y:S01]  /*3e00*/  MUFU.TANH R25, R25 ;  /* 0x0000001900197308 */ /* 0x000f220000002400 */
[C---:B------:R-:W-:Y:S02]  /*3e10*/  ISETP.GE.AND P4, PT, R3.reuse, R9, PT ;  /* 0x000000090300720c */ /* 0x040fe40003f86270 */
[C---:B------:R-:W-:Y:S02]  /*3e20*/  ISETP.GE.AND P2, PT, R3.reuse, R11, PT ;  /* 0x0000000b0300720c */ /* 0x040fe40003f46270 */
[----:B------:R-:W-:Y:S01]  /*3e30*/  ISETP.GE.AND P6, PT, R3, R10, PT ;  /* 0x0000000a0300720c */ /* 0x000fe20003fc6270 */
[----:B------:R-:W-:Y:S01]  /*3e40*/  VIADD R3, R2, 0x38 ;  /* 0x0000003802037836 */ /* 0x000fe20000000000 */
[C---:B------:R-:W-:Y:S01]  /*3e50*/  ISETP.GE.AND P5, PT, R24.reuse, R8, PT ;  /* 0x000000081800720c */ /* 0x040fe20003fa6270 */
[----:B------:R-:W5:Y:S01]  /*3e60*/  MUFU.TANH R36, R36 ;  /* 0x0000002400247308 */ /* 0x000f620000002400 */
[C---:B------:R-:W-:Y:S01]  /*3e70*/  ISETP.GE.AND P3, PT, R24.reuse, R9, PT ;  /* 0x000000091800720c */ /* 0x040fe20003f66270 */
[----:B------:R-:W-:Y:S01]  /*3e80*/  HMMA.16816.F32 R16, R4, R106, R16 ;  /* 0x0000006a0410723c */ /* 0x000fe20000001810 */
[----:B------:R-:W-:-:S02]  /*3e90*/  ISETP.GE.AND P1, PT, R24, R11, PT ;  /* 0x0000000b1800720c */ /* 0x000fc40003f26270 */
[----:B------:R-:W-:Y:S01]  /*3ea0*/  ISETP.GE.AND P0, PT, R24, R10, PT ;  /* 0x0000000a1800720c */ /* 0x000fe20003f06270 */
[----:B------:R-:W-:Y:S01]  /*3eb0*/  VIADD R24, R2, 0x39 ;  /* 0x0000003902187836 */ /* 0x000fe20000000000 */
[----:B------:R-:W-:Y:S01]  /*3ec0*/  FSEL R80, R137, -INF , !P4 ;  /* 0xff80000089507808 */ /* 0x000fe20006000000 */
[----:B------:R-:W5:Y:S01]  /*3ed0*/  MUFU.TANH R38, R38 ;  /* 0x0000002600267308 */ /* 0x000f620000002400 */
[----:B------:R-:W-:Y:S02]  /*3ee0*/  FSEL R99, R132, -INF , !P2 ;  /* 0xff80000084637808 */ /* 0x000fe40005000000 */
[----:B------:R-:W-:Y:S02]  /*3ef0*/  FSEL R98, R139, -INF , !P1 ;  /* 0xff8000008b627808 */ /* 0x000fe40004800000 */
[C---:B------:R-:W-:Y:S02]  /*3f00*/  ISETP.GE.AND P4, PT, R3.reuse, R8, PT ;  /* 0x000000080300720c */ /* 0x040fe40003f86270 */
[-C--:B------:R-:W-:Y:S01]  /*3f10*/  ISETP.GE.AND P2, PT, R3, R9.reuse, PT ;  /* 0x000000090300720c */ /* 0x080fe20003f46270 */
[----:B------:R-:W5:Y:S01]  /*3f20*/  MUFU.TANH R88, R48 ;  /* 0x0000003000587308 */ /* 0x000f620000002400 */
[----:B------:R-:W-:-:S02]  /*3f30*/  ISETP.GE.AND P1, PT, R24, R9, PT ;  /* 0x000000091800720c */ /* 0x000fc40003f26270 */
[----:B--2---:R-:W-:Y:S02]  /*3f40*/  FSEL R52, R44, -INF , !P4 ;  /* 0xff8000002c347808 */ /* 0x004fe40006000000 */
[----:B-1----:R-:W-:Y:S02]  /*3f50*/  FSEL R74, R46, -INF , !P2 ;  /* 0xff8000002e4a7808 */ /* 0x002fe40005000000 */
[----:B---3--:R-:W-:Y:S01]  /*3f60*/  FSEL R70, R47, -INF , !P1 ;  /* 0xff8000002f467808 */ /* 0x008fe20004800000 */
[----:B------:R1:W-:Y:S01]  /*3f70*/  MUFU.TANH R92, R49 ;  /* 0x00000031005c7308 */ /* 0x0003e20000002400 */
[----:B------:R-:W-:Y:S01]  /*3f80*/  HMMA.16816.F32 R44, R4, R78, R32 ;  /* 0x0000004e042c723c */ /* 0x000fe20000001820 */
[----:B------:R-:W-:Y:S02]  /*3f90*/  FSEL R140, R140, -INF , !P6 ;  /* 0xff8000008c8c7808 */ /* 0x000fe40007000000 */
[----:B------:R-:W-:Y:S02]  /*3fa0*/  FSEL R55, R141, -INF , !P5 ;  /* 0xff8000008d377808 */ /* 0x000fe40006800000 */
[C---:B------:R-:W-:Y:S01]  /*3fb0*/  ISETP.GE.AND P6, PT, R3.reuse, R11, PT ;  /* 0x0000000b0300720c */ /* 0x040fe20003fc6270 */
[----:B------:R-:W-:Y:S01]  /*3fc0*/  HMMA.16816.F32 R32, R12, R94, R28 ;  /* 0x0000005e0c20723c */ /* 0x000fe2000000181c */
[----:B------:R-:W-:Y:S01]  /*3fd0*/  ISETP.GE.AND P5, PT, R3, R10, PT ;  /* 0x0000000a0300720c */ /* 0x000fe20003fa6270 */
[----:B------:R-:W-:Y:S01]  /*3fe0*/  VIADD R3, R2, 0x40 ;  /* 0x0000004002037836 */ /* 0x000fe20000000000 */
[----:B------:R-:W-:Y:S01]  /*3ff0*/  FSEL R75, R143, -INF , !P3 ;  /* 0xff8000008f4b7808 */ /* 0x000fe20005800000 */
[----:B------:R-:W-:Y:S01]  /*4000*/  MUFU.TANH R73, R40 ;  /* 0x0000002800497308 */ /* 0x000fe20000002400 */
[----:B------:R-:W-:Y:S01]  /*4010*/  FSEL R132, R133, -INF , !P0 ;  /* 0xff80000085847808 */ /* 0x000fe20004000000 */
[----:B------:R-:W-:Y:S01]  /*4020*/  HMMA.16816.F32 R28, R20, R82, RZ ;  /* 0x00000052141c723c */ /* 0x000fe200000018ff */
[----:B------:R-:W-:-:S02]  /*4030*/  ISETP.GE.AND P3, PT, R24, R8, PT ;  /* 0x000000081800720c */ /* 0x000fc40003f66270 */
[C---:B------:R-:W-:Y:S02]  /*4040*/  ISETP.GE.AND P0, PT, R24.reuse, R11, PT ;  /* 0x0000000b1800720c */ /* 0x040fe40003f06270 */
[----:B------:R-:W-:Y:S01]  /*4050*/  ISETP.GE.AND P4, PT, R24, R10, PT ;  /* 0x0000000a1800720c */ /* 0x000fe20003f86270 */
[----:B------:R-:W-:Y:S01]  /*4060*/  VIADD R24, R2, 0x41 ;  /* 0x0000004102187836 */ /* 0x000fe20000000000 */
[----:B------:R-:W-:Y:S01]  /*4070*/  ISETP.GE.AND P2, PT, R3, R8, PT ;  /* 0x000000080300720c */ /* 0x000fe20003f46270 */
[----:B------:R-:W-:Y:S01]  /*4080*/  MUFU.TANH R42, R42 ;  /* 0x0000002a002a7308 */ /* 0x000fe20000002400 */
[----:B------:R-:W-:Y:S01]  /*4090*/  FSEL R101, R109, -INF , !P6 ;  /* 0xff8000006d657808 */ /* 0x000fe20007000000 */
[----:B------:R-:W-:Y:S01]  /*40a0*/  HMMA.16816.F32 R20, R20, R102, RZ ;  /* 0x000000661414723c */ /* 0x000fe200000018ff */
[----:B------:R-:W-:Y:S01]  /*40b0*/  FSEL R109, R116, -INF , !P0 ;  /* 0xff800000746d7808 */ /* 0x000fe20004000000 */
[----:B------:R-:W-:Y:S01]  /*40c0*/  FMUL.FTZ R5, R47, UR15 ;  /* 0x0000000f2f057c20 */ /* 0x000fe20008410000 */
[----:B------:R-:W-:-:S02]  /*40d0*/  FSEL R134, R100, -INF , !P4 ;  /* 0xff80000064867808 */ /* 0x000fc40006000000 */
[----:B------:R-:W-:Y:S01]  /*40e0*/  FSEL R50, R147, -INF , !P2 ;  /* 0xff80000093327808 */ /* 0x000fe20005000000 */
[----:B------:R-:W-:Y:S01]  /*40f0*/  MUFU.TANH R54, R41 ;  /* 0x0000002900367308 */ /* 0x000fe20000002400 */
[----:B------:R-:W-:Y:S01]  /*4100*/  ISETP.GE.AND P1, PT, R24, R8, PT ;  /* 0x000000081800720c */ /* 0x000fe20003f26270 */
[----:B------:R-:W-:Y:S01]  /*4110*/  FMUL.FTZ R32, R32, UR15 ;  /* 0x0000000f20207c20 */ /* 0x000fe20008410000 */
[----:B------:R-:W-:Y:S01]  /*4120*/  ISETP.GE.AND P0, PT, R24, R9, PT ;  /* 0x000000091800720c */ /* 0x000fe20003f06270 */
[----:B------:R-:W-:Y:S01]  /*4130*/  FMUL.FTZ R34, R34, UR15 ;  /* 0x0000000f22227c20 */ /* 0x000fe20008410000 */
[C---:B------:R-:W-:Y:S01]  /*4140*/  ISETP.GE.AND P4, PT, R24.reuse, R11, PT ;  /* 0x0000000b1800720c */ /* 0x040fe20003f86270 */
[----:B------:R-:W-:Y:S01]  /*4150*/  FMUL.FTZ R33, R33, UR15 ;  /* 0x0000000f21217c20 */ /* 0x000fe20008410000 */
[-C--:B------:R-:W-:Y:S01]  /*4160*/  ISETP.GE.AND P2, PT, R24, R10.reuse, PT ;  /* 0x0000000a1800720c */ /* 0x080fe20003f46270 */
[----:B------:R-:W-:Y:S01]  /*4170*/  FMUL.FTZ R24, R37, UR15 ;  /* 0x0000000f25187c20 */ /* 0x000fe20008410000 */
[----:B----4-:R-:W-:Y:S01]  /*4180*/  FSEL R51, R25, -INF , !P3 ;  /* 0xff80000019337808 */ /* 0x010fe20005800000 */
[----:B------:R-:W-:Y:S01]  /*4190*/  FMUL.FTZ R25, R39, UR15 ;  /* 0x0000000f27197c20 */ /* 0x000fe20008410000 */
[----:B------:R-:W-:Y:S01]  /*41a0*/  FSEL R133, R68, -INF , !P5 ;  /* 0xff80000044857808 */ /* 0x000fe20006800000 */
[----:B------:R2:W3:Y:S01]  /*41b0*/  MUFU.TANH R27, R24 ;  /* 0x00000018001b7308 */ /* 0x0004e20000002400 */
[C---:B------:R-:W-:Y:S01]  /*41c0*/  ISETP.GE.AND P6, PT, R3.reuse, R9, PT ;  /* 0x000000090300720c */ /* 0x040fe20003fc6270 */
[C---:B------:R-:W-:Y:S01]  /*41d0*/  HMMA.16816.F32 R28, R12.reuse, R78, R28 ;  /* 0x0000004e0c1c723c */ /* 0x040fe2000000181c */
[----:B------:R-:W-:Y:S01]  /*41e0*/  ISETP.GE.AND P5, PT, R3, R11, PT ;  /* 0x0000000b0300720c */ /* 0x000fe20003fa6270 */
[----:B------:R-:W-:Y:S01]  /*41f0*/  FMUL.FTZ R35, R35, UR15 ;  /* 0x0000000f23237c20 */ /* 0x000fe20008410000 */
[----:B------:R-:W-:Y:S01]  /*4200*/  ISETP.GE.AND P3, PT, R3, R10, PT ;  /* 0x0000000a0300720c */ /* 0x000fe20003f66270 */
[----:B------:R-:W-:Y:S01]  /*4210*/  VIADD R3, R2, 0x48 ;  /* 0x0000004802037836 */ /* 0x000fe20000000000 */
[----:B------:R-:W-:Y:S01]  /*4220*/  FSEL R71, R146, -INF , !P6 ;  /* 0xff80000092477808 */ /* 0x000fe20007000000 */
[----:B------:R-:W4:Y:S01]  /*4230*/  MUFU.TANH R25, R25 ;  /* 0x0000001900197308 */ /* 0x000f220000002400 */
[----:B------:R-:W-:Y:S01]  /*4240*/  FSEL R100, R142, -INF , !P5 ;  /* 0xff8000008e647808 */ /* 0x000fe20006800000 */
[----:B------:R-:W-:Y:S01]  /*4250*/  HMMA.16816.F32 R12, R12, R106, R20 ;  /* 0x0000006a0c0c723c */ /* 0x000fe20000001814 */
[----:B------:R-:W-:-:S02]  /*4260*/  ISETP.GE.AND P6, PT, R3, R8, PT ;  /* 0x000000080300720c */ /* 0x000fc40003fc6270 */
[----:B------:R-:W-:Y:S02]  /*4270*/  FSEL R145, R145, -INF , !P3 ;  /* 0xff80000091917808 */ /* 0x000fe40005800000 */
[----:B-1----:R-:W-:Y:S01]  /*4280*/  FSEL R49, R150, -INF , !P1 ;  /* 0xff80000096317808 */ /* 0x002fe20004800000 */
[----:B------:R-:W1:Y:S01]  /*4290*/  MUFU.TANH R32, R32 ;  /* 0x0000002000207308 */ /* 0x000e620000002400 */
[----:B--2---:R-:W-:Y:S01]  /*42a0*/  VIADD R24, R2, 0x49 ;  /* 0x0000004902187836 */ /* 0x004fe20000000000 */
[----:B------:R-:W-:Y:S02]  /*42b0*/  FSEL R68, R151, -INF , !P0 ;  /* 0xff80000097447808 */ /* 0x000fe40004000000 */
[----:B------:R-:W-:Y:S02]  /*42c0*/  FSEL R94, R149, -INF , !P4 ;  /* 0xff800000955e7808 */ /* 0x000fe40006000000 */
[----:B------:R-:W-:Y:S02]  /*42d0*/  FSEL R141, R144, -INF , !P2 ;  /* 0xff800000908d7808 */ /* 0x000fe40005000000 */
[----:B-----5:R-:W-:Y:S01]  /*42e0*/  FSEL R48, R36, -INF , !P6 ;  /* 0xff80000024307808 */ /* 0x020fe20007000000 */
[----:B------:R-:W2:Y:S01]  /*42f0*/  MUFU.TANH R34, R34 ;  /* 0x0000002200227308 */ /* 0x000ea20000002400 */
[C---:B------:R-:W-:Y:S01]  /*4300*/  ISETP.GE.AND P5, PT, R3.reuse, R9, PT ;  /* 0x000000090300720c */ /* 0x040fe20003fa6270 */
[----:B------:R-:W-:Y:S01]  /*4310*/  FMUL.FTZ R28, R28, UR15 ;  /* 0x0000000f1c1c7c20 */ /* 0x000fe20008410000 */
[----:B------:R-:W-:Y:S01]  /*4320*/  ISETP.GE.AND P3, PT, R3, R11, PT ;  /* 0x0000000b0300720c */ /* 0x000fe20003f66270 */
[----:B------:R-:W-:Y:S01]  /*4330*/  FMUL.FTZ R29, R29, UR15 ;  /* 0x0000000f1d1d7c20 */ /* 0x000fe20008410000 */
[----:B------:R-:W-:Y:S01]  /*4340*/  ISETP.GE.AND P1, PT, R3, R10, PT ;  /* 0x0000000a0300720c */ /* 0x000fe20003f26270 */
[----:B------:R-:W-:Y:S01]  /*4350*/  VIADD R3, R2, 0x50 ;  /* 0x0000005002037836 */ /* 0x000fe20000000000 */
[C---:B------:R-:W-:Y:S01]  /*4360*/  ISETP.GE.AND P0, PT, R24.reuse, R8, PT ;  /* 0x000000081800720c */ /* 0x040fe20003f06270 */
[----:B------:R-:W5:Y:S01]  /*4370*/  MUFU.TANH R33, R33 ;  /* 0x0000002100217308 */ /* 0x000f620000002400 */
[----:B------:R-:W-:Y:S01]  /*4380*/  ISETP.GE.AND P4, PT, R24, R9, PT ;  /* 0x000000091800720c */ /* 0x000fe20003f86270 */
[----:B------:R-:W-:Y:S01]  /*4390*/  FMUL.FTZ R4, R30, UR15 ;  /* 0x0000000f1e047c20 */ /* 0x000fe20008410000 */
[C---:B------:R-:W-:Y:S01]  /*43a0*/  ISETP.GE.AND P2, PT, R24.reuse, R11, PT ;  /* 0x0000000b1800720c */ /* 0x040fe20003f46270 */
[----:B------:R-:W-:Y:S01]  /*43b0*/  FMUL.FTZ R6, R31, UR15 ;  /* 0x0000000f1f067c20 */ /* 0x000fe20008410000 */
[----:B------:R-:W-:Y:S01]  /*43c0*/  ISETP.GE.AND P6, PT, R24, R10, PT ;  /* 0x0000000a1800720c */ /* 0x000fe20003fc6270 */
[----:B------:R-:W-:Y:S01]  /*43d0*/  FMUL.FTZ R24, R44, UR15 ;  /* 0x0000000f2c187c20 */ /* 0x000fe20008410000 */
[----:B------:R-:W-:Y:S01]  /*43e0*/  FSEL R69, R38, -INF , !P5 ;  /* 0xff80000026457808 */ /* 0x000fe20006800000 */
[----:B------:R-:W-:Y:S01]  /*43f0*/  MUFU.TANH R36, R26 ;  /* 0x0000001a00247308 */ /* 0x000fe20000002400 */
[----:B------:R-:W-:Y:S01]  /*4400*/  ISETP.GE.AND P5, PT, R3, R8, PT ;  /* 0x000000080300720c */ /* 0x000fe20003fa6270 */
[----:B------:R-:W-:Y:S01]  /*4410*/  FMUL.FTZ R12, R12, UR15 ;  /* 0x0000000f0c0c7c20 */ /* 0x000fe20008410000 */
[----:B------:R-:W-:Y:S01]  /*4420*/  FSEL R88, R88, -INF , !P3 ;  /* 0xff80000058587808 */ /* 0x000fe20005800000 */
[----:B------:R-:W-:Y:S01]  /*4430*/  FMUL.FTZ R14, R14, UR15 ;  /* 0x0000000f0e0e7c20 */ /* 0x000fe20008410000 */
[----:B------:R-:W-:Y:S01]  /*4440*/  FSEL R142, R65, -INF , !P1 ;  /* 0xff800000418e7808 */ /* 0x000fe20004800000 */
[----:B------:R-:W-:Y:S01]  /*4450*/  FMUL.FTZ R13, R13, UR15 ;  /* 0x0000000f0d0d7c20 */ /* 0x000fe20008410000 */
[----:B---3--:R-:W-:Y:S01]  /*4460*/  FSEL R43, R27, -INF , !P0 ;  /* 0xff8000001b2b7808 */ /* 0x008fe20004000000 */
[----:B------:R3:W-:Y:S01]  /*4470*/  MUFU.TANH R38, R24 ;  /* 0x0000001800267308 */ /* 0x0007e20000002400 */
[----:B------:R-:W-:Y:S01]  /*4480*/  ISETP.GE.AND P3, PT, R3, R9, PT ;  /* 0x000000090300720c */ /* 0x000fe20003f66270 */
[----:B------:R-:W-:Y:S01]  /*4490*/  FMUL.FTZ R15, R15, UR15 ;  /* 0x0000000f0f0f7c20 */ /* 0x000fe20008410000 */
[----:B------:R-:W-:-:S02]  /*44a0*/  ISETP.GE.AND P1, PT, R3, R11, PT ;  /* 0x0000000b0300720c */ /* 0x000fc40003f26270 */
[----:B------:R-:W-:Y:S01]  /*44b0*/  ISETP.GE.AND P0, PT, R3, R10, PT ;  /* 0x0000000a0300720c */ /* 0x000fe20003f06270 */
[----:B------:R-:W-:Y:S01]  /*44c0*/  VIADD R3, R2, 0x58 ;  /* 0x0000005802037836 */ /* 0x000fe20000000000 */
[----:B----4-:R-:W-:Y:S01]  /*44d0*/  FSEL R65, R25, -INF , !P4 ;  /* 0xff80000019417808 */ /* 0x010fe20006000000 */
[----:B------:R-:W4:Y:S01]  /*44e0*/  MUFU.TANH R35, R35 ;  /* 0x0000002300237308 */ /* 0x000f220000002400 */
[----:B------:R-:W-:Y:S02]  /*44f0*/  FSEL R92, R92, -INF , !P2 ;  /* 0xff8000005c5c7808 */ /* 0x000fe40005000000 */
[----:B------:R-:W-:Y:S02]  /*4500*/  FSEL R143, R53, -INF , !P6 ;  /* 0xff800000358f7808 */ /* 0x000fe40007000000 */
[----:B------:R-:W-:Y:S02]  /*4510*/  FSEL R41, R155, -INF , !P5 ;  /* 0xff8000009b297808 */ /* 0x000fe40006800000 */
[----:B------:R-:W-:Y:S01]  /*4520*/  FSEL R63, R152, -INF , !P3 ;  /* 0xff800000983f7808 */ /* 0x000fe20005800000 */
[----:B------:R-:W4:Y:S01]  /*4530*/  MUFU.TANH R28, R28 ;  /* 0x0000001c001c7308 */ /* 0x000f220000002400 */
[----:B---3--:R-:W-:Y:S01]  /*4540*/  VIADD R24, R2, 0x51 ;  /* 0x0000005102187836 */ /* 0x008fe20000000000 */
[----:B------:R-:W-:-:S02]  /*4550*/  ISETP.GE.AND P3, PT, R3, R8, PT ;  /* 0x000000080300720c */ /* 0x000fc40003f66270 */
[----:B------:R-:W-:Y:S02]  /*4560*/  FSEL R95, R148, -INF , !P1 ;  /* 0xff800000945f7808 */ /* 0x000fe40004800000 */
[C---:B------:R-:W-:Y:S02]  /*4570*/  ISETP.GE.AND P4, PT, R24.reuse, R8, PT ;  /* 0x000000081800720c */ /* 0x040fe40003f86270 */
[C---:B------:R-:W-:Y:S01]  /*4580*/  ISETP.GE.AND P2, PT, R24.reuse, R9, PT ;  /* 0x000000091800720c */ /* 0x040fe20003f46270 */
[----:B------:R-:W-:Y:S01]  /*4590*/  MUFU.TANH R29, R29 ;  /* 0x0000001d001d7308 */ /* 0x000fe20000002400 */
[C---:B------:R-:W-:Y:S02]  /*45a0*/  ISETP.GE.AND P6, PT, R24.reuse, R11, PT ;  /* 0x0000000b1800720c */ /* 0x040fe40003fc6270 */
[----:B------:R-:W-:Y:S01]  /*45b0*/  ISETP.GE.AND P5, PT, R24, R10, PT ;  /* 0x0000000a1800720c */ /* 0x000fe20003fa6270 */
[----:B------:R-:W-:Y:S01]  /*45c0*/  VIADD R24, R2, 0x59 ;  /* 0x0000005902187836 */ /* 0x000fe20000000000 */
[----:B------:R-:W-:-:S02]  /*45d0*/  FSEL R156, R156, -INF , !P0 ;  /* 0xff8000009c9c7808 */ /* 0x000fc40004000000 */
[----:B------:R-:W-:Y:S01]  /*45e0*/  FSEL R40, R157, -INF , !P4 ;  /* 0xff8000009d287808 */ /* 0x000fe20006000000 */
[----:B------:R-:W-:Y:S01]  /*45f0*/  MUFU.TANH R7, R6 ;  /* 0x0000000600077308 */ /* 0x000fe20000002400 */
[C---:B------:R-:W-:Y:S02]  /*4600*/  ISETP.GE.AND P1, PT, R3.reuse, R9, PT ;  /* 0x000000090300720c */ /* 0x040fe40003f26270 */
[C---:B------:R-:W-:Y:S02]  /*4610*/  ISETP.GE.AND P0, PT, R3.reuse, R11, PT ;  /* 0x0000000b0300720c */ /* 0x040fe40003f06270 */
[----:B------:R-:W-:Y:S01]  /*4620*/  ISETP.GE.AND P4, PT, R3, R10, PT ;  /* 0x0000000a0300720c */ /* 0x000fe20003f86270 */
[----:B------:R-:W-:Y:S01]  /*4630*/  VIADD R3, R2, 0x60 ;  /* 0x0000006002037836 */ /* 0x000fe20000000000 */
[----:B------:R-:W-:Y:S01]  /*4640*/  FSEL R62, R159, -INF , !P2 ;  /* 0xff8000009f3e7808 */ /* 0x000fe20005000000 */
[----:B------:R3:W-:Y:S01]  /*4650*/  MUFU.TANH R6, R5 ;  /* 0x0000000500067308 */ /* 0x0007e20000002400 */
[----:B------:R-:W-:-:S02]  /*4660*/  ISETP.GE.AND P2, PT, R24, R8, PT ;  /* 0x000000081800720c */ /* 0x000fc40003f46270 */
[----:B------:R-:W-:Y:S02]  /*4670*/  FSEL R116, R154, -INF , !P6 ;  /* 0xff8000009a747808 */ /* 0x000fe40007000000 */
[----:B------:R-:W-:Y:S02]  /*4680*/  FSEL R153, R153, -INF , !P5 ;  /* 0xff80000099997808 */ /* 0x000fe40006800000 */
[----:B-1----:R-:W-:Y:S01]  /*4690*/  FSEL R37, R32, -INF , !P3 ;  /* 0xff80000020257808 */ /* 0x002fe20005800000 */
[----:B------:R-:W-:Y:S01]  /*46a0*/  MUFU.TANH R12, R12 ;  /* 0x0000000c000c7308 */ /* 0x000fe20000002400 */
[C---:B------:R-:W-:Y:S02]  /*46b0*/  ISETP.GE.AND P6, PT, R24.reuse, R9, PT ;  /* 0x000000091800720c */ /* 0x040fe40003fc6270 */
[C---:B------:R-:W-:Y:S02]  /*46c0*/  ISETP.GE.AND P5, PT, R24.reuse, R11, PT ;  /* 0x0000000b1800720c */ /* 0x040fe40003fa6270 */
[----:B------:R-:W-:Y:S01]  /*46d0*/  ISETP.GE.AND P3, PT, R24, R10, PT ;  /* 0x0000000a1800720c */ /* 0x000fe20003f66270 */
[----:B------:R-:W-:Y:S01]  /*46e0*/  FMUL.FTZ R24, R45, UR15 ;  /* 0x0000000f2d187c20 */ /* 0x000fe20008410000 */
[----:B--2---:R-:W-:Y:S01]  /*46f0*/  FSEL R53, R34, -INF , !P1 ;  /* 0xff80000022357808 */ /* 0x004fe20004800000 */
[----:B------:R-:W-:Y:S01]  /*4700*/  MUFU.TANH R14, R14 ;  /* 0x0000000e000e7308 */ /* 0x000fe20000002400 */
[----:B------:R-:W-:Y:S01]  /*4710*/  FSEL R79, R73, -INF , !P0 ;  /* 0xff800000494f7808 */ /* 0x000fe20004000000 */
[----:B---3--:R-:W-:Y:S01]  /*4720*/  FMUL.FTZ R5, R17, UR15 ;  /* 0x0000000f11057c20 */ /* 0x008fe20008410000 */
[----:B------:R-:W-:-:S02]  /*4730*/  FSEL R147, R42, -INF , !P4 ;  /* 0xff8000002a937808 */ /* 0x000fc40006000000 */
[----:B-----5:R-:W-:Y:S02]  /*4740*/  FSEL R33, R33, -INF , !P2 ;  /* 0xff80000021217808 */ /* 0x020fe40005000000 */
[C---:B------:R-:W-:Y:S01]  /*4750*/  ISETP.GE.AND P1, PT, R3.reuse, R8, PT ;  /* 0x000000080300720c */ /* 0x040fe20003f26270 */
[----:B------:R1:W-:Y:S01]  /*4760*/  MUFU.TANH R26, R24 ;  /* 0x00000018001a7308 */ /* 0x0003e20000002400 */
[C---:B------:R-:W-:Y:S02]  /*4770*/  ISETP.GE.AND P0, PT, R3.reuse, R9, PT ;  /* 0x000000090300720c */ /* 0x040fe40003f06270 */
[C---:B------:R-:W-:Y:S02]  /*4780*/  ISETP.GE.AND P4, PT, R3.reuse, R11, PT ;  /* 0x0000000b0300720c */ /* 0x040fe40003f86270 */
[----:B------:R-:W-:Y:S01]  /*4790*/  ISETP.GE.AND P2, PT, R3, R10, PT ;  /* 0x0000000a0300720c */ /* 0x000fe20003f46270 */
[----:B------:R-:W-:Y:S01]  /*47a0*/  VIADD R3, R2, 0x61 ;  /* 0x0000006102037836 */ /* 0x000fe20000000000 */
[----:B----4-:R-:W-:Y:S01]  /*47b0*/  FSEL R45, R35, -INF , !P6 ;  /* 0xff800000232d7808 */ /* 0x010fe20007000000 */
[----:B------:R-:W-:Y:S01]  /*47c0*/  MUFU.TANH R5, R5 ;  /* 0x0000000500057308 */ /* 0x000fe20000002400 */
[----:B------:R-:W-:-:S02]  /*47d0*/  FSEL R78, R54, -INF , !P5 ;  /* 0xff800000364e7808 */ /* 0x000fc40006800000 */
[----:B------:R-:W-:Y:S02]  /*47e0*/  FSEL R146, R36, -INF , !P3 ;  /* 0xff80000024927808 */ /* 0x000fe40005800000 */
[----:B------:R-:W-:Y:S02]  /*47f0*/  FSEL R32, R161, -INF , !P1 ;  /* 0xff800000a1207808 */ /* 0x000fe40004800000 */
[C---:B------:R-:W-:Y:S01]  /*4800*/  ISETP.GE.AND P6, PT, R3.reuse, R8, PT ;  /* 0x000000080300720c */ /* 0x040fe20003fc6270 */
[----:B------:R-:W-:Y:S01]  /*4810*/  MUFU.TANH R13, R13 ;  /* 0x0000000d000d7308 */ /* 0x000fe20000002400 */
[----:B-1----:R-:W-:Y:S01]  /*4820*/  FMUL.FTZ R24, R46, UR15 ;  /* 0x0000000f2e187c20 */ /* 0x002fe20008410000 */
[C---:B------:R-:W-:Y:S02]  /*4830*/  ISETP.GE.AND P5, PT, R3.reuse, R9, PT ;  /* 0x000000090300720c */ /* 0x040fe40003fa6270 */
[C---:B------:R-:W-:Y:S02]  /*4840*/  ISETP.GE.AND P3, PT, R3.reuse, R11, PT ;  /* 0x0000000b0300720c */ /* 0x040fe40003f66270 */
[----:B------:R-:W-:Y:S01]  /*4850*/  ISETP.GE.AND P1, PT, R3, R10, PT ;  /* 0x0000000a0300720c */ /* 0x000fe20003f26270 */
[----:B------:R-:W-:Y:S01]  /*4860*/  VIADD R3, R2, 0x68 ;  /* 0x0000006802037836 */ /* 0x000fe20000000000 */
[----:B------:R-:W-:Y:S01]  /*4870*/  MUFU.TANH R25, R24 ;  /* 0x0000001800197308 */ /* 0x000fe20000002400 */
[----:B------:R-:W-:-:S02]  /*4880*/  FSEL R44, R163, -INF , !P0 ;  /* 0xff800000a32c7808 */ /* 0x000fc40004000000 */
[----:B------:R-:W-:Y:S02]  /*4890*/  FSEL R42, R172, -INF , !P5 ;  /* 0xff800000ac2a7808 */ /* 0x000fe40006800000 */
[----:B------:R-:W-:Y:S02]  /*48a0*/  ISETP.GE.AND P0, PT, R3, R8, PT ;  /* 0x000000080300720c */ /* 0x000fe40003f06270 */
[----:B------:R-:W-:Y:S01]  /*48b0*/  FSEL R102, R166, -INF , !P3 ;  /* 0xff800000a6667808 */ /* 0x000fe20005800000 */
[----:B------:R-:W1:Y:S01]  /*48c0*/  MUFU.TANH R24, R4 ;  /* 0x0000000400187308 */ /* 0x000e620000002400 */
[----:B------:R-:W-:Y:S02]  /*48d0*/  FSEL R154, R164, -INF , !P1 ;  /* 0xff800000a49a7808 */ /* 0x000fe40004800000 */
[----:B------:R-:W-:Y:S02]  /*48e0*/  FSEL R28, R28, -INF , !P0 ;  /* 0xff8000001c1c7808 */ /* 0x000fe40004000000 */
[----:B------:R-:W-:-:S02]  /*48f0*/  FSEL R127, R160, -INF , !P4 ;  /* 0xff800000a07f7808 */ /* 0x000fc40006000000 */
[----:B------:R-:W-:Y:S01]  /*4900*/  FSEL R158, R158, -INF , !P2 ;  /* 0xff8000009e9e7808 */ /* 0x000fe20005000000 */
[----:B------:R-:W-:Y:S01]  /*4910*/  MUFU.TANH R15, R15 ;  /* 0x0000000f000f7308 */ /* 0x000fe20000002400 */
[----:B------:R-:W-:Y:S01]  /*4920*/  FSEL R27, R168, -INF , !P6 ;  /* 0xff800000a81b7808 */ /* 0x000fe20007000000 */
[----:B------:R-:W-:Y:S01]  /*4930*/  BAR.SYNC.DEFER_BLOCKING 0x0 ;  /* 0x0000000000007b1d */ /* 0x000fe20000010000 */
[C---:B------:R-:W-:Y:S02]  /*4940*/  ISETP.GE.AND P4, PT, R3.reuse, R9, PT ;  /* 0x000000090300720c */ /* 0x040fe40003f86270 */
[C---:B------:R-:W-:Y:S02]  /*4950*/  ISETP.GE.AND P2, PT, R3.reuse, R11, PT ;  /* 0x0000000b0300720c */ /* 0x040fe40003f46270 */
[----:B------:R-:W-:Y:S01]  /*4960*/  ISETP.GE.AND P6, PT, R3, R10, PT ;  /* 0x0000000a0300720c */ /* 0x000fe20003fc6270 */
[----:B------:R-:W-:Y:S01]  /*4970*/  VIADD R3, R2, 0x70 ;  /* 0x0000007002037836 */ /* 0x000fe20000000000 */
[----:B-1----:R-:W-:Y:S01]  /*4980*/  FSEL R36, R24, -INF , !P4 ;  /* 0xff80000018247808 */ /* 0x002fe20006000000 */
[----:B------:R-:W-:Y:S01]  /*4990*/  VIADD R4, R2, 0x69 ;  /* 0x0000006902047836 */ /* 0x000fe20000000000 */
[----:B------:R-:W-:-:S02]  /*49a0*/  FSEL R103, R38, -INF , !P2 ;  /* 0xff80000026677808 */ /* 0x000fc40005000000 */
[----:B------:R-:W-:Y:S02]  /*49b0*/  FSEL R155, R25, -INF , !P6 ;  /* 0xff800000199b7808 */ /* 0x000fe40007000000 */
[C---:B------:R-:W-:Y:S02]  /*49c0*/  ISETP.GE.AND P5, PT, R4.reuse, R8, PT ;  /* 0x000000080400720c */ /* 0x040fe40003fa6270 */
[C---:B------:R-:W-:Y:S02]  /*49d0*/  ISETP.GE.AND P3, PT, R4.reuse, R9, PT ;  /* 0x000000090400720c */ /* 0x040fe40003f66270 */
[C---:B------:R-:W-:Y:S02]  /*49e0*/  ISETP.GE.AND P1, PT, R4.reuse, R11, PT ;  /* 0x0000000b0400720c */ /* 0x040fe40003f26270 */
[----:B------:R-:W-:Y:S01]  /*49f0*/  ISETP.GE.AND P0, PT, R4, R10, PT ;  /* 0x0000000a0400720c */ /* 0x000fe20003f06270 */
[----:B------:R-:W-:Y:S01]  /*4a00*/  FMUL.FTZ R4, R16, UR15 ;  /* 0x0000000f10047c20 */ /* 0x000fe20008410000 */
[----:B------:R-:W-:-:S02]  /*4a10*/  FSEL R29, R29, -INF , !P5 ;  /* 0xff8000001d1d7808 */ /* 0x000fc40006800000 */
[C---:B------:R-:W-:Y:S01]  /*4a20*/  ISETP.GE.AND P4, PT, R3.reuse, R8, PT ;  /* 0x000000080300720c */ /* 0x040fe20003f86270 */
[----:B------:R1:W-:Y:S01]  /*4a30*/  MUFU.TANH R16, R4 ;  /* 0x0000000400107308 */ /* 0x0003e20000002400 */
[C---:B------:R-:W-:Y:S02]  /*4a40*/  ISETP.GE.AND P2, PT, R3.reuse, R9, PT ;  /* 0x000000090300720c */ /* 0x040fe40003f46270 */
[C---:B------:R-:W-:Y:S02]  /*4a50*/  ISETP.GE.AND P6, PT, R3.reuse, R11, PT ;  /* 0x0000000b0300720c */ /* 0x040fe40003fc6270 */
[----:B------:R-:W-:Y:S01]  /*4a60*/  ISETP.GE.AND P5, PT, R3, R10, PT ;  /* 0x0000000a0300720c */ /* 0x000fe20003fa6270 */
[----:B------:R-:W-:Y:S01]  /*4a70*/  VIADD R3, R2, 0x78 ;  /* 0x0000007802037836 */ /* 0x000fe20000000000 */
[----:B------:R-:W-:Y:S02]  /*4a80*/  FSEL R35, R7, -INF , !P3 ;  /* 0xff80000007237808 */ /* 0x000fe40005800000 */
[----:B------:R-:W-:-:S02]  /*4a90*/  FSEL R34, R170, -INF , !P2 ;  /* 0xff800000aa227808 */ /* 0x000fc40005000000 */
[----:B------:R-:W-:Y:S02]  /*4aa0*/  FSEL R106, R165, -INF , !P6 ;  /* 0xff800000a56a7808 */ /* 0x000fe40007000000 */
[----:B------:R-:W-:Y:S02]  /*4ab0*/  FSEL R161, R162, -INF , !P5 ;  /* 0xff800000a2a17808 */ /* 0x000fe40006800000 */
[CC--:B------:R-:W-:Y:S01]  /*4ac0*/  ISETP.GE.AND P2, PT, R3.reuse, R8.reuse, PT ;  /* 0x000000080300720c */ /* 0x0c0fe20003f46270 */
[----:B-1----:R-:W-:Y:S01]  /*4ad0*/  VIADD R4, R2, 0x71 ;  /* 0x0000007102047836 */ /* 0x002fe20000000000 */
[C---:B------:R-:W-:Y:S02]  /*4ae0*/  ISETP.GE.AND P6, PT, R3.reuse, R9, PT ;  /* 0x000000090300720c */ /* 0x040fe40003fc6270 */
[----:B------:R-:W-:Y:S02]  /*4af0*/  ISETP.GE.AND P5, PT, R3, R11, PT ;  /* 0x0000000b0300720c */ /* 0x000fe40003fa6270 */
[----:B------:R-:W-:-:S02]  /*4b00*/  ISETP.GE.AND P3, PT, R4, R8, PT ;  /* 0x000000080400720c */ /* 0x000fc40003f66270 */
[----:B------:R-:W-:Y:S02]  /*4b10*/  FSEL R157, R6, -INF , !P0 ;  /* 0xff800000069d7808 */ /* 0x000fe40004000000 */
[----:B------:R-:W-:Y:S02]  /*4b20*/  FSEL R25, R174, -INF , !P3 ;  /* 0xff800000ae197808 */ /* 0x000fe40005800000 */
[----:B------:R-:W-:Y:S01]  /*4b30*/  ISETP.GE.AND P3, PT, R3, R10, PT ;  /* 0x0000000a0300720c */ /* 0x000fe20003f66270 */
[----:B------:R-:W-:Y:S01]  /*4b40*/  FMUL.FTZ R3, R18, UR15 ;  /* 0x0000000f12037c20 */ /* 0x000fe20008410000 */
[----:B------:R-:W-:Y:S02]  /*4b50*/  ISETP.GE.AND P0, PT, R4, R11, PT ;  /* 0x0000000b0400720c */ /* 0x000fe40003f06270 */
[----:B------:R-:W-:Y:S02]  /*4b60*/  FSEL R107, R26, -INF , !P1 ;  /* 0xff8000001a6b7808 */ /* 0x000fe40004800000 */
[----:B------:R-:W-:Y:S01]  /*4b70*/  FSEL R26, R171, -INF , !P4 ;  /* 0xff800000ab1a7808 */ /* 0x000fe20006000000 */
[----:B------:R-:W1:Y:S01]  /*4b80*/  MUFU.TANH R3, R3 ;  /* 0x0000000300037308 */ /* 0x000e620000002400 */
[----:B------:R-:W-:-:S02]  /*4b90*/  ISETP.GE.AND P1, PT, R4, R9, PT ;  /* 0x000000090400720c */ /* 0x000fc40003f26270 */
[----:B------:R-:W-:Y:S01]  /*4ba0*/  ISETP.GE.AND P4, PT, R4, R10, PT ;  /* 0x0000000a0400720c */ /* 0x000fe20003f86270 */
[----:B------:R-:W-:Y:S01]  /*4bb0*/  FMUL.FTZ R4, R19, UR15 ;  /* 0x0000000f13047c20 */ /* 0x000fe20008410000 */
[----:B------:R-:W-:Y:S02]  /*4bc0*/  FSEL R144, R169, -INF , !P0 ;  /* 0xff800000a9907808 */ /* 0x000fe40004000000 */
[----:B------:R-:W-:Y:S02]  /*4bd0*/  ISETP.GE.AND P0, PT, R2, R9, PT ;  /* 0x000000090200720c */ /* 0x000fe40003f06270 */
[----:B------:R-:W-:Y:S02]  /*4be0*/  FSEL R164, R173, -INF , !P1 ;  /* 0xff800000ada47808 */ /* 0x000fe40004800000 */
[----:B------:R-:W-:Y:S02]  /*4bf0*/  FSEL R22, R177, -INF , !P0 ;  /* 0xff800000b1167808 */ /* 0x000fe40004000000 */
[----:B------:R-:W-:-:S02]  /*4c00*/  PLOP3.LUT P0, PT, PT, PT, UP0, 0x80, 0x0 ;  /* 0x000000000000781c */ /* 0x000fc40003f0f008 */
[----:B------:R-:W-:Y:S02]  /*4c10*/  FSEL R160, R167, -INF , !P4 ;  /* 0xff800000a7a07808 */ /* 0x000fe40006000000 */
[----:B-1----:R-:W-:Y:S02]  /*4c20*/  FSEL R162, R3, -INF , !P3 ;  /* 0xff80000003a27808 */ /* 0x002fe40005800000 */
[----:B------:R-:W1:Y:S01]  /*4c30*/  MUFU.TANH R3, R4 ;  /* 0x0000000400037308 */ /* 0x000e620000002400 */
[----:B------:R-:W-:Y:S02]  /*4c40*/  FSEL R24, R12, -INF , !P2 ;  /* 0xff8000000c187808 */ /* 0x000fe40005000000 */
[C---:B------:R-:W-:Y:S02]  /*4c50*/  ISETP.GE.AND P1, PT, R2.reuse, R8, PT ;  /* 0x000000080200720c */ /* 0x040fe40003f26270 */
[C---:B------:R-:W-:Y:S02]  /*4c60*/  ISETP.GE.AND P4, PT, R2.reuse, R11, PT ;  /* 0x0000000b0200720c */ /* 0x040fe40003f86270 */
[C---:B------:R-:W-:Y:S01]  /*4c70*/  ISETP.GE.AND P2, PT, R2.reuse, R10, PT ;  /* 0x0000000a0200720c */ /* 0x040fe20003f46270 */
[----:B------:R-:W-:Y:S01]  /*4c80*/  VIADD R2, R2, 0x79 ;  /* 0x0000007902027836 */ /* 0x000fe20000000000 */
[----:B------:R-:W-:-:S02]  /*4c90*/  FSEL R163, R14, -INF , !P6 ;  /* 0xff8000000ea37808 */ /* 0x000fc40007000000 */
[----:B------:R-:W-:Y:S02]  /*4ca0*/  FSEL R152, R16, -INF , !P5 ;  /* 0xff80000010987808 */ /* 0x000fe40006800000 */
[----:B------:R-:W-:Y:S02]  /*4cb0*/  FSEL R19, R178, -INF , !P1 ;  /* 0xff800000b2137808 */ /* 0x000fe40004800000 */
[C---:B------:R-:W-:Y:S02]  /*4cc0*/  ISETP.GE.AND P6, PT, R2.reuse, R8, PT ;  /* 0x000000080200720c */ /* 0x040fe40003fc6270 */
[C---:B------:R-:W-:Y:S02]  /*4cd0*/  ISETP.GE.AND P5, PT, R2.reuse, R9, PT ;  /* 0x000000090200720c */ /* 0x040fe40003fa6270 */
[C---:B------:R-:W-:Y:S02]  /*4ce0*/  ISETP.GE.AND P3, PT, R2.reuse, R11, PT ;  /* 0x0000000b0200720c */ /* 0x040fe40003f66270 */
[----:B------:R-:W-:Y:S01]  /*4cf0*/  ISETP.GE.AND P1, PT, R2, R10, PT ;  /* 0x0000000a0200720c */ /* 0x000fe20003f26270 */
[----:B------:R-:W-:Y:S01]  /*4d00*/  IMAD.IADD R2, R136, 0x1, R112 ;  /* 0x0000000188027824 */ /* 0x000fe200078e0270 */
[----:B------:R-:W-:-:S02]  /*4d10*/  FSEL R30, R176, -INF , !P4 ;  /* 0xff800000b01e7808 */ /* 0x000fc40006000000 */
[----:B------:R-:W-:Y:S02]  /*4d20*/  FSEL R31, R175, -INF , !P2 ;  /* 0xff800000af1f7808 */ /* 0x000fe40005000000 */
[----:B------:R-:W-:Y:S02]  /*4d30*/  FSEL R23, R13, -INF , !P6 ;  /* 0xff8000000d177808 */ /* 0x000fe40007000000 */
[----:B------:R-:W-:Y:S02]  /*4d40*/  FSEL R168, R15, -INF , !P5 ;  /* 0xff8000000fa87808 */ /* 0x000fe40006800000 */
[----:B------:R-:W-:Y:S02]  /*4d50*/  FSEL R112, R5, -INF , !P3 ;  /* 0xff80000005707808 */ /* 0x000fe40005800000 */
[----:B-1----:R-:W-:Y:S01]  /*4d60*/  FSEL R159, R3, -INF , !P1 ;  /* 0xff800000039f7808 */ /* 0x002fe20004800000 */
        /* <DEDUP_REMOVED lines=58> */
.L_x_524:
[----:B------:R-:W-:Y:S05]  /*5110*/  BSYNC B0 ;  /* 0x0000000000007941 */ /* 0x000fea0003800000 */
.L_x_523:
[----:B------:R-:W0:Y:S02]  /*5120*/  LDGDEPBAR ;  /* 0x00000000000079af */ /* 0x000e240000000000 */
.L_x_522:
        /* <DEDUP_REMOVED lines=67> */
[----:B-1----:R-:W1:Y:S01]  /*5560*/  SHFL.BFLY PT, R5, R38, 0x2, 0x1f ;  /* 0x0c401f0026057f89 */ /* 0x002e6200000e0000 */
        /* <DEDUP_REMOVED lines=90> */
[----:B------:R1:W-:Y:S08]  /*5b10*/  MUFU.EX2 R252, R4 ;  /* 0x0000000400fc7308 */ /* 0x0003f00000000800 */
[----:B------:R2:W-:Y:S01]  /*5b20*/  MUFU.EX2 R251, R3 ;  /* 0x0000000300fb7308 */ /* 0x0005e20000000800 */
[----:B-1----:R-:W-:Y:S01]  /*5b30*/  FMNMX.FTZ R4, R30, R118, !PT ;  /* 0x000000761e047209 */ /* 0x002fe20007810000 */
[----:B--2---:R-:W-:-:S02]  /*5b40*/  FFMA.FTZ R3, R22, UR19, -R5 ;  /* 0x0000001316037c23 */ /* 0x004fc40008010805 */
[----:B------:R-:W1:Y:S04]  /*5b50*/  LDSM.16.MT88.4 R20, [R184+0x4000] ;  /* 0x00400000b814783b */ /* 0x000e680000004200 */
[----:B------:R2:W-:Y:S02]  /*5b60*/  MUFU.EX2 R179, R3 ;  /* 0x0000000300b37308 */ /* 0x0005e40000000800 */
[----:B--2---:R-:W-:-:S06]  /*5b70*/  FFMA.FTZ R3, R96, UR19, -R5 ;  /* 0x0000001360037c23 */ /* 0x004fcc0008010805 */
        /* <DEDUP_REMOVED lines=9> */
[C---:B-1----:R-:W-:Y:S06]  /*5c10*/  HMMA.16816.F32 R72, R16.reuse, R20, RZ ;  /* 0x000000141048723c */ /* 0x042fec00000018ff */
[----:B------:R-:W-:Y:S01]  /*5c20*/  HMMA.16816.F32 R68, R16, R22, RZ ;  /* 0x000000161044723c */ /* 0x000fe200000018ff */
[----:B--2---:R-:W-:Y:S01]  /*5c30*/  FMNMX.FTZ R3, R119, R4, !PT ;  /* 0x0000000477037209 */ /* 0x004fe20007810000 */
[----:B------:R-:W-:-:S03]  /*5c40*/  FFMA.FTZ R4, R90, UR19, -R5 ;  /* 0x000000135a047c23 */ /* 0x000fc60008010805 */
[----:B------:R-:W-:Y:S01]  /*5c50*/  FMNMX.FTZ R3, R117, R3, !PT ;  /* 0x0000000375037209 */ /* 0x000fe20007810000 */
[----:B------:R1:W2:Y:S03]  /*5c60*/  MUFU.EX2 R206, R4 ;  /* 0x0000000400ce7308 */ /* 0x0002a60000000800 */
        /* <DEDUP_REMOVED lines=55> */
[----:B------:R-:W-:Y:S01]  /*5fe0*/  FMNMX.FTZ R37, R112, R37, !PT ;  /* 0x0000002570257209 */ /* 0x000fe20007810000 */
[----:B------:R-:W-:Y:S02]  /*5ff0*/  HMMA.16816.F32 R64, R16, R26, RZ ;  /* 0x0000001a1040723c */ /* 0x000fe400000018ff */
[----:B------:R1:W-:Y:S02]  /*6000*/  MUFU.EX2 R204, R3 ;  /* 0x0000000300cc7308 */ /* 0x0003e40000000800 */
[----:B------:R-:W4:Y:S01]  /*6010*/  SHFL.BFLY PT, R6, R37, 0x2, 0x1f ;  /* 0x0c401f0025067f89 */ /* 0x000f2200000e0000 */
[----:B-1----:R-:W-:Y:S01]  /*6020*/  FMNMX.FTZ R3, R133, R4, !PT ;  /* 0x0000000485037209 */ /* 0x002fe20007810000 */
[----:B------:R-:W-:-:S03]  /*6030*/  FFMA.FTZ R4, R63, UR19, -R5 ;  /* 0x000000133f047c23 */ /* 0x000fc60008010805 */
[----:B------:R-:W-:Y:S01]  /*6040*/  FMNMX.FTZ R3, R134, R3, !PT ;  /* 0x0000000386037209 */ /* 0x000fe20007810000 */
[----:B------:R1:W-:Y:S03]  /*6050*/  MUFU.EX2 R203, R4 ;  /* 0x0000000400cb7308 */ /* 0x0003e60000000800 */
[----:B------:R-:W-:Y:S02]  /*6060*/  FMNMX.FTZ R3, R145, R3, !PT ;  /* 0x0000000391037209 */ /* 0x000fe40007810000 */
[----:B----4-:R-:W-:Y:S02]  /*6070*/  FMNMX.FTZ R37, R37, R6, !PT ;  /* 0x0000000625257209 */ /* 0x010fe40007810000 */
[----:B------:R-:W-:-:S03]  /*6080*/  FMNMX.FTZ R3, R141, R3, !PT ;  /* 0x000000038d037209 */ /* 0x000fc60007810000 */
[----:B------:R-:W4:Y:S01]  /*6090*/  SHFL.BFLY PT, R6, R37, 0x1, 0x1f ;  /* 0x0c201f0025067f89 */ /* 0x000f2200000e0000 */
[----:B------:R-:W-:-:S04]  /*60a0*/  FMNMX.FTZ R3, R142, R3, !PT ;  /* 0x000000038e037209 */ /* 0x000fc80007810000 */
[----:B------:R-:W-:Y:S01]  /*60b0*/  FMNMX.FTZ R3, R143, R3, !PT ;  /* 0x000000038f037209 */ /* 0x000fe20007810000 */
[----:B-1----:R-:W-:Y:S02]  /*60c0*/  FFMA.FTZ R4, R62, UR19, -R5 ;  /* 0x000000133e047c23 */ /* 0x002fe40008010805 */
[----:B------:R-:W-:Y:S02]  /*60d0*/  HMMA.16816.F32 R60, R16, R24, RZ ;  /* 0x00000018103c723c */ /* 0x000fe400000018ff */
[----:B------:R1:W-:Y:S05]  /*60e0*/  MUFU.EX2 R202, R4 ;  /* 0x0000000400ca7308 */ /* 0x0003ea0000000800 */
[----:B------:R-:W-:-:S02]  /*60f0*/  F2FP.F16.F32.PACK_AB R16, R223, R224 ;  /* 0x000000e0df10723e */ /* 0x000fc400000000ff */
[----:B--2---:R-:W-:Y:S02]  /*6100*/  F2FP.F16.F32.PACK_AB R17, R206, R183 ;  /* 0x000000b7ce11723e */ /* 0x004fe400000000ff */
[----:B------:R-:W-:Y:S02]  /*6110*/  F2FP.F16.F32.PACK_AB R18, R226, R225 ;  /* 0x000000e1e212723e */ /* 0x000fe400000000ff */
[----:B---3--:R-:W-:Y:S02]  /*6120*/  F2FP.F16.F32.PACK_AB R19, R209, R205 ;  /* 0x000000cdd113723e */ /* 0x008fe400000000ff */
[----:B----4-:R-:W-:Y:S01]  /*6130*/  FMNMX.FTZ R37, R37, R6, !PT ;  /* 0x0000000625257209 */ /* 0x010fe20007810000 */
        /* <DEDUP_REMOVED lines=9> */
[----:B------:R-:W-:-:S03]  /*61d0*/  FFMA.FTZ R4, R44, UR19, -R5 ;  /* 0x000000132c047c23 */ /* 0x000fc60008010805 */
        /* <DEDUP_REMOVED lines=14> */
[----:B------:R-:W-:Y:S01]  /*62c0*/  FMNMX.FTZ R6, R162, R3, !PT ;  /* 0x00000003a2067209 */ /* 0x000fe20007810000 */
[----:B------:R-:W-:Y:S02]  /*62d0*/  FFMA.FTZ R3, R34, UR19, -R5 ;  /* 0x0000001322037c23 */ /* 0x000fe40008010805 */
[----:B------:R-:W2:Y:S03]  /*62e0*/  LDSM.16.MT88.4 R32, [R185+0x4400] ;  /* 0x00440000b920783b */ /* 0x000ea60000004200 */
[----:B------:R3:W-:Y:S01]  /*62f0*/  MUFU.EX2 R181, R3 ;  /* 0x0000000300b57308 */ /* 0x0007e20000000800 */
[----:B-1----:R-:W-:-:S05]  /*6300*/  FSEL R4, R7, RZ, P1 ;  /* 0x000000ff07047208 */ /* 0x002fca0000800000 */
[--C-:B------:R-:W-:Y:S01]  /*6310*/  FFMA.FTZ R7, R114, UR19, -R4.reuse ;  /* 0x0000001372077c23 */ /* 0x100fe20008010804 */
[----:B---3--:R-:W-:Y:S01]  /*6320*/  FMNMX.FTZ R3, R159, R6, !PT ;  /* 0x000000069f037209 */ /* 0x008fe20007810000 */
[--C-:B------:R-:W-:Y:S02]  /*6330*/  FFMA.FTZ R6, R30, UR19, -R4.reuse ;  /* 0x000000131e067c23 */ /* 0x100fe40008010804 */
[----:B------:R-:W-:Y:S02]  /*6340*/  MUFU.EX2 R114, R7 ;  /* 0x0000000700727308 */ /* 0x000fe40000000800 */
[----:B------:R-:W1:Y:S06]  /*6350*/  SHFL.BFLY PT, R12, R3, 0x2, 0x1f ;  /* 0x0c401f00030c7f89 */ /* 0x000e6c00000e0000 */
[----:B------:R3:W-:Y:S01]  /*6360*/  MUFU.EX2 R169, R6 ;  /* 0x0000000600a97308 */ /* 0x0007e20000000800 */
[----:B--2---:R-:W-:Y:S01]  /*6370*/  HMMA.16816.F32 R80, R16, R32, R60 ;  /* 0x000000201050723c */ /* 0x004fe2000000183c */
[----:B---3--:R-:W-:Y:S01]  /*6380*/  FFMA.FTZ R6, R118, UR19, -R4 ;  /* 0x0000001376067c23 */ /* 0x008fe20008010804 */
        /* <DEDUP_REMOVED lines=16> */
[----:B---3--:R-:W-:Y:S01]  /*6490*/  F2FP.F16.F32.PACK_AB R14, R117, R119 ;  /* 0x00000077750e723e */ /* 0x008fe200000000ff */
        /* <DEDUP_REMOVED lines=15> */
[--C-:B-1----:R-:W-:Y:S02]  /*6590*/  FFMA.FTZ R6, R31, UR19, -R3.reuse ;  /* 0x000000131f067c23 */ /* 0x102fe40008010803 */
[----:B------:R-:W1:Y:S04]  /*65a0*/  LDSM.16.MT88.4 R28, [R184+0x4400] ;  /* 0x00440000b81c783b */ /* 0x000e680000004200 */
[----:B------:R-:W-:Y:S08]  /*65b0*/  MUFU.EX2 R7, R6 ;  /* 0x0000000600077308 */ /* 0x000ff00000000800 */
[----:B------:R2:W3:Y:S02]  /*65c0*/  MUFU.EX2 R6, R0 ;  /* 0x0000000000067308 */ /* 0x0004e40000000800 */
[----:B--2---:R-:W-:Y:S01]  /*65d0*/  FFMA.FTZ R0, R126, UR19, -R3 ;  /* 0x000000137e007c23 */ /* 0x004fe20008010803 */
[----:B---3--:R-:W-:-:S05]  /*65e0*/  F2FP.F16.F32.PACK_AB R13, R6, R7 ;  /* 0x00000007060d723e */ /* 0x008fca00000000ff */
[----:B------:R2:W-:Y:S01]  /*65f0*/  MUFU.EX2 R93, R0 ;  /* 0x00000000005d7308 */ /* 0x0005e20000000800 */
[----:B-1----:R-:W-:Y:S01]  /*6600*/  HMMA.16816.F32 R72, R16, R28, R72 ;  /* 0x0000001c1048723c */ /* 0x002fe20000001848 */
[----:B--2---:R-:W-:-:S06]  /*6610*/  FFMA.FTZ R0, R123, UR19, -R3 ;  /* 0x000000137b007c23 */ /* 0x004fcc0008010803 */
[----:B------:R1:W2:Y:S02]  /*6620*/  MUFU.EX2 R96, R0 ;  /* 0x0000000000607308 */ /* 0x0002a40000000800 */
[----:B-1----:R-:W-:Y:S01]  /*6630*/  FFMA.FTZ R0, R101, UR19, -R4 ;  /* 0x0000001365007c23 */ /* 0x002fe20008010804 */
[----:B--2---:R-:W-:-:S05]  /*6640*/  F2FP.F16.F32.PACK_AB R15, R96, R93 ;  /* 0x0000005d600f723e */ /* 0x004fca00000000ff */
[----:B------:R1:W-:Y:S02]  /*6650*/  MUFU.EX2 R123, R0 ;  /* 0x00000000007b7308 */ /* 0x0003e40000000800 */
[C---:B------:R-:W-:Y:S06]  /*6660*/  HMMA.16816.F32 R44, R12.reuse, R24, RZ ;  /* 0x000000180c2c723c */ /* 0x040fec00000018ff */
[C---:B------:R-:W-:Y:S01]  /*6670*/  HMMA.16816.F32 R52, R12.reuse, R26, RZ ;  /* 0x0000001a0c34723c */ /* 0x040fe200000018ff */
[----:B------:R-:W2:Y:S05]  /*6680*/  LDSM.16.MT88.4 R24, [R184+0x4800] ;  /* 0x00480000b818783b */ /* 0x000eaa0000004200 */
[----:B------:R-:W-:Y:S01]  /*6690*/  HMMA.16816.F32 R40, R12, R20, RZ ;  /* 0x000000140c28723c */ /* 0x000fe200000018ff */
[----:B-1----:R-:W-:-:S04]  /*66a0*/  FFMA.FTZ R0, R122, UR19, -R3 ;  /* 0x000000137a007c23 */ /* 0x002fc80008010803 */
[----:B------:R1:W-:Y:S01]  /*66b0*/  MUFU.EX2 R101, R0 ;  /* 0x0000000000657308 */ /* 0x0003e20000000800 */
[----:B------:R-:W-:Y:S01]  /*66c0*/  HMMA.16816.F32 R48, R12, R22, RZ ;  /* 0x000000160c30723c */ /* 0x000fe200000018ff */
[----:B------:R-:W3:Y:S06]  /*66d0*/  LDSM.16.MT88.4 R20, [R185+0x4800] ;  /* 0x00480000b914783b */ /* 0x000eec0000004200 */
[----:B------:R-:W-:Y:S02]  /*66e0*/  F2FP.F16.F32.PACK_AB R12, R114, R115 ;  /* 0x00000073720c723e */ /* 0x000fe400000000ff */
[----:B------:R-:W-:Y:S01]  /*66f0*/  F2FP.F16.F32.PACK_AB R14, R170, R113 ;  /* 0x00000071aa0e723e */ /* 0x000fe200000000ff */
        /* <DEDUP_REMOVED lines=21> */
[----:B------:R-:W4:Y:S01]  /*6850*/  LDSM.16.MT88.4 R32, [R184+0x4c00] ;  /* 0x004c0000b820783b */ /* 0x000f220000004200 */
[----:B-1----:R-:W-:-:S05]  /*6860*/  FFMA.FTZ R0, R94, UR19, -R4 ;  /* 0x000000135e007c23 */ /* 0x002fca0008010804 */
[----:B------:R-:W-:Y:S01]  /*6870*/  F2FP.F16.F32.PACK_AB R16, R237, R227 ;  /* 0x000000e3ed10723e */ /* 0x000fe200000000ff */
[----:B------:R1:W-:Y:S01]  /*6880*/  MUFU.EX2 R109, R0 ;  /* 0x00000000006d7308 */ /* 0x0003e20000000800 */
[----:B------:R-:W-:Y:S02]  /*6890*/  F2FP.F16.F32.PACK_AB R17, R218, R212 ;  /* 0x000000d4da11723e */ /* 0x000fe400000000ff */
[----:B------:R-:W-:Y:S02]  /*68a0*/  F2FP.F16.F32.PACK_AB R18, R235, R236 ;  /* 0x000000eceb12723e */ /* 0x000fe400000000ff */
[----:B------:R-:W-:-:S07]  /*68b0*/  F2FP.F16.F32.PACK_AB R19, R216, R217 ;  /* 0x000000d9d813723e */ /* 0x000fce00000000ff */
[----:B--2---:R-:W-:Y:S01]  /*68c0*/  HMMA.16816.F32 R68, R16, R24, R72 ;  /* 0x000000181044723c */ /* 0x004fe20000001848 */
[----:B-1----:R-:W-:-:S04]  /*68d0*/  FFMA.FTZ R0, R130, UR19, -R3 ;  /* 0x0000001382007c23 */ /* 0x002fc80008010803 */
        /* <DEDUP_REMOVED lines=11> */
[----:B---3--:R-:W-:Y:S06]  /*6990*/  HMMA.16816.F32 R60, R12, R22, R44 ;  /* 0x000000160c3c723c */ /* 0x008fec000000182c */
[-C--:B------:R-:W-:Y:S06]  /*69a0*/  HMMA.16816.F32 R44, R16, R20.reuse, R80 ;  /* 0x00000014102c723c */ /* 0x080fec0000001850 */
[----:B------:R-:W-:Y:S01]  /*69b0*/  HMMA.16816.F32 R64, R12, R20, R56 ;  /* 0x000000140c40723c */ /* 0x000fe20000001838 */
[----:B-1----:R-:W-:-:S04]  /*69c0*/  FFMA.FTZ R0, R92, UR19, -R4 ;  /* 0x000000135c007c23 */ /* 0x002fc80008010804 */
[----:B------:R1:W-:Y:S01]  /*69d0*/  MUFU.EX2 R99, R0 ;  /* 0x0000000000637308 */ /* 0x0003e20000000800 */
[C---:B------:R-:W-:Y:S06]  /*69e0*/  HMMA.16816.F32 R148, R12.reuse, R26, R40 ;  /* 0x0000001a0c94723c */ /* 0x040fec0000001828 */
[----:B------:R-:W-:Y:S06]  /*69f0*/  HMMA.16816.F32 R136, R12, R24, R136 ;  /* 0x000000180c88723c */ /* 0x000fec0000001888 */
[----:B------:R-:W-:Y:S01]  /*6a00*/  HMMA.16816.F32 R56, R16, R26, R48 ;  /* 0x0000001a1038723c */ /* 0x000fe20000001830 */
[----:B------:R-:W-:Y:S01]  /*6a10*/  LDSM.16.MT88.4 R24, [R184+0x5000] ;  /* 0x00500000b818783b */ /* 0x000fe20000004200 */
[----:B------:R-:W-:Y:S01]  /*6a20*/  F2FP.F16.F32.PACK_AB R12, R176, R175 ;  /* 0x000000afb00c723e */ /* 0x000fe200000000ff */
[----:B-1----:R-:W-:Y:S01]  /*6a30*/  FFMA.FTZ R0, R95, UR19, -R4 ;  /* 0x000000135f007c23 */ /* 0x002fe20008010804 */
[----:B------:R-:W-:-:S02]  /*6a40*/  F2FP.F16.F32.PACK_AB R14, R111, R123 ;  /* 0x0000007b6f0e723e */ /* 0x000fc400000000ff */
        /* <DEDUP_REMOVED lines=8> */
[C---:B----4-:R-:W-:Y:S01]  /*6ad0*/  HMMA.16816.F32 R68, R16.reuse, R32, R68 ;  /* 0x000000201044723c */ /* 0x050fe20000001844 */
[----:B------:R2:W-:Y:S05]  /*6ae0*/  MUFU.EX2 R89, R0 ;  /* 0x0000000000597308 */ /* 0x0005ea0000000800 */
[C---:B------:R-:W-:Y:S06]  /*6af0*/  HMMA.16816.F32 R52, R16.reuse, R28, R44 ;  /* 0x0000001c1034723c */ /* 0x040fec000000182c */
[C---:B------:R-:W-:Y:S06]  /*6b00*/  HMMA.16816.F32 R40, R16.reuse, R30, R40 ;  /* 0x0000001e1028723c */ /* 0x040fec0000001828 */
[----:B------:R-:W-:Y:S01]  /*6b10*/  HMMA.16816.F32 R56, R16, R34, R56 ;  /* 0x000000221038723c */ /* 0x000fe20000001838 */
[----:B--2---:R-:W-:-:S04]  /*6b20*/  FFMA.FTZ R0, R132, UR19, -R3 ;  /* 0x0000001384007c23 */ /* 0x004fc80008010803 */
[----:B------:R2:W3:Y:S02]  /*6b30*/  MUFU.EX2 R88, R0 ;  /* 0x0000000000587308 */ /* 0x0004e40000000800 */
[----:B------:R-:W-:Y:S02]  /*6b40*/  F2FP.F16.F32.PACK_AB R16, R229, R230 ;  /* 0x000000e6e510723e */ /* 0x000fe400000000ff */
[----:B------:R-:W-:Y:S02]  /*6b50*/  F2FP.F16.F32.PACK_AB R17, R208, R210 ;  /* 0x000000d2d011723e */ /* 0x000fe400000000ff */
[----:B------:R-:W-:Y:S02]  /*6b60*/  F2FP.F16.F32.PACK_AB R18, R238, R228 ;  /* 0x000000e4ee12723e */ /* 0x000fe400000000ff */
[----:B------:R-:W-:-:S07]  /*6b70*/  F2FP.F16.F32.PACK_AB R19, R204, R207 ;  /* 0x000000cfcc13723e */ /* 0x000fce00000000ff */
[----:B-1----:R-:W-:Y:S01]  /*6b80*/  HMMA.16816.F32 R40, R16, R22, R40 ;  /* 0x000000161028723c */ /* 0x002fe20000001828 */
[----:B--2---:R-:W-:Y:S01]  /*6b90*/  FFMA.FTZ R0, R133, UR19, -R3 ;  /* 0x0000001385007c23 */ /* 0x004fe20008010803 */
[----:B---3--:R-:W-:-:S03]  /*6ba0*/  F2FP.F16.F32.PACK_AB R13, R88, R89 ;  /* 0x00000059580d723e */ /* 0x008fc600000000ff */
[----:B------:R1:W-:Y:S02]  /*6bb0*/  MUFU.EX2 R85, R0 ;  /* 0x0000000000557308 */ /* 0x0003e40000000800 */
[----:B-1----:R-:W-:-:S06]  /*6bc0*/  FFMA.FTZ R0, R134, UR19, -R3 ;  /* 0x0000001386007c23 */ /* 0x002fcc0008010803 */
        /* <DEDUP_REMOVED lines=23> */
[----:B-1----:R-:W-:Y:S02]  /*6d40*/  FFMA.FTZ R0, R143, UR19, -R3 ;  /* 0x000000138f007c23 */ /* 0x002fe40008010803 */
[----:B------:R-:W-:Y:S04]  /*6d50*/  HMMA.16816.F32 R140, R16, R24, R68 ;  /* 0x00000018108c723c */ /* 0x000fe80000001844 */
        /* <DEDUP_REMOVED lines=11> */
[----:B------:R-:W3:Y:S01]  /*6e10*/  LDSM.16.MT88.4 R24, [R184+0x5800] ;  /* 0x00580000b818783b */ /* 0x000ee20000004200 */
        /* <DEDUP_REMOVED lines=34> */
[----:B------:R-:W-:Y:S01]  /*7040*/  LDSM.16.MT88.4 R28, [R185+0x5c00] ;  /* 0x005c0000b91c783b */ /* 0x000fe20000004200 */
[----:B-1----:R-:W-:-:S03]  /*7050*/  FFMA.FTZ R0, R144, UR19, -R4 ;  /* 0x0000001390007c23 */ /* 0x002fc60008010804 */
[----:B------:R-:W1:Y:S01]  /*7060*/  LDSM.16.MT88.4 R144, [R184+0x5c00] ;  /* 0x005c0000b890783b */ /* 0x000e620000004200 */
[----:B------:R2:W-:Y:S02]  /*7070*/  MUFU.EX2 R66, R0 ;  /* 0x0000000000427308 */ /* 0x0005e40000000800 */
[----:B--2---:R-:W-:-:S06]  /*7080*/  FFMA.FTZ R0, R158, UR19, -R3 ;  /* 0x000000139e007c23 */ /* 0x004fcc0008010803 */
[----:B------:R2:W-:Y:S02]  /*7090*/  MUFU.EX2 R65, R0 ;  /* 0x0000000000417308 */ /* 0x0005e40000000800 */
[----:B--2---:R-:W-:-:S06]  /*70a0*/  FFMA.FTZ R0, R154, UR19, -R3 ;  /* 0x000000139a007c23 */ /* 0x004fcc0008010803 */
[----:B------:R2:W5:Y:S02]  /*70b0*/  MUFU.EX2 R64, R0 ;  /* 0x0000000000407308 */ /* 0x0005640000000800 */
[----:B--2---:R-:W-:Y:S01]  /*70c0*/  FFMA.FTZ R0, R155, UR19, -R3 ;  /* 0x000000139b007c23 */ /* 0x004fe20008010803 */
[----:B-----5:R-:W-:-:S05]  /*70d0*/  F2FP.F16.F32.PACK_AB R13, R64, R65 ;  /* 0x00000041400d723e */ /* 0x020fca00000000ff */
[----:B------:R2:W-:Y:S02]  /*70e0*/  MUFU.EX2 R49, R0 ;  /* 0x0000000000317308 */ /* 0x0005e40000000800 */
[----:B--2---:R-:W-:-:S06]  /*70f0*/  FFMA.FTZ R0, R157, UR19, -R3 ;  /* 0x000000139d007c23 */ /* 0x004fcc0008010803 */
[----:B------:R2:W5:Y:S02]  /*7100*/  MUFU.EX2 R50, R0 ;  /* 0x0000000000327308 */ /* 0x0005640000000800 */
[----:B--2---:R-:W-:Y:S01]  /*7110*/  FFMA.FTZ R0, R152, UR19, -R4 ;  /* 0x0000001398007c23 */ /* 0x004fe20008010804 */
[----:B-----5:R-:W-:-:S05]  /*7120*/  F2FP.F16.F32.PACK_AB R15, R50, R49 ;  /* 0x00000031320f723e */ /* 0x020fca00000000ff */
[----:B------:R2:W-:Y:S02]  /*7130*/  MUFU.EX2 R51, R0 ;  /* 0x0000000000337308 */ /* 0x0005e40000000800 */
[C---:B---3--:R-:W-:Y:S06]  /*7140*/  HMMA.16816.F32 R136, R12.reuse, R24, R136 ;  /* 0x000000180c88723c */ /* 0x048fec0000001888 */
[C---:B------:R-:W-:Y:S06]  /*7150*/  HMMA.16816.F32 R148, R12.reuse, R26, R148 ;  /* 0x0000001a0c94723c */ /* 0x040fec0000001894 */
[----:B----4-:R-:W-:Y:S01]  /*7160*/  HMMA.16816.F32 R52, R12, R20, R52 ;  /* 0x000000140c34723c */ /* 0x010fe20000001834 */
[----:B--2---:R-:W-:Y:S01]  /*7170*/  FFMA.FTZ R0, R112, UR19, -R4 ;  /* 0x0000001370007c23 */ /* 0x004fe20008010804 */
[----:B------:R-:W-:-:S03]  /*7180*/  FADD.FTZ R4, R169, R118 ;  /* 0x00000076a9047221 */ /* 0x000fc60000010000 */
[----:B------:R2:W3:Y:S01]  /*7190*/  MUFU.EX2 R48, R0 ;  /* 0x0000000000307308 */ /* 0x0004e20000000800 */
[----:B------:R-:W-:Y:S07]  /*71a0*/  HMMA.16816.F32 R44, R12, R22, R44 ;  /* 0x000000160c2c723c */ /* 0x000fee000000182c */
[----:B------:R-:W-:Y:S02]  /*71b0*/  F2FP.F16.F32.PACK_AB R12, R246, R244 ;  /* 0x000000f4f60c723e */ /* 0x000fe400000000ff */
[----:B------:R-:W-:-:S02]  /*71c0*/  F2FP.F16.F32.PACK_AB R13, R198, R199 ;  /* 0x000000c7c60d723e */ /* 0x000fc400000000ff */
[----:B------:R-:W-:Y:S02]  /*71d0*/  F2FP.F16.F32.PACK_AB R14, R248, R247 ;  /* 0x000000f7f80e723e */ /* 0x000fe400000000ff */
[----:B------:R-:W-:Y:S01]  /*71e0*/  F2FP.F16.F32.PACK_AB R15, R182, R197 ;  /* 0x000000c5b60f723e */ /* 0x000fe200000000ff */
[----:B--2---:R-:W-:Y:S01]  /*71f0*/  FFMA.FTZ R0, R161, UR19, -R3 ;  /* 0x00000013a1007c23 */ /* 0x004fe20008010803 */
[----:B---3--:R-:W-:-:S03]  /*7200*/  F2FP.F16.F32.PACK_AB R166, R48, R51 ;  /* 0x0000003330a6723e */ /* 0x008fc600000000ff */
[----:B------:R2:W-:Y:S02]  /*7210*/  MUFU.EX2 R42, R0 ;  /* 0x00000000002a7308 */ /* 0x0005e40000000800 */
[C---:B------:R-:W-:Y:S06]  /*7220*/  HMMA.16816.F32 R140, R12.reuse, R24, R140 ;  /* 0x000000180c8c723c */ /* 0x040fec000000188c */
[C---:B------:R-:W-:Y:S06]  /*7230*/  HMMA.16816.F32 R32, R12.reuse, R20, R32 ;  /* 0x000000140c20723c */ /* 0x040fec0000001820 */
[----:B------:R-:W-:Y:S01]  /*7240*/  HMMA.16816.F32 R60, R12, R26, R60 ;  /* 0x0000001a0c3c723c */ /* 0x000fe2000000183c */
[----:B--2---:R-:W-:Y:S01]  /*7250*/  FFMA.FTZ R0, R160, UR19, -R3 ;  /* 0x00000013a0007c23 */ /* 0x004fe20008010803 */
[----:B------:R-:W-:-:S04]  /*7260*/  F2FP.F16.F32.PACK_AB R160, R249, R250 ;  /* 0x000000faf9a0723e */ /* 0x000fc800000000ff */
[----:B------:R-:W-:Y:S01]  /*7270*/  HMMA.16816.F32 R16, R12, R22, R16 ;  /* 0x000000160c10723c */ /* 0x000fe20000001810 */
[----:B------:R2:W3:Y:S02]  /*7280*/  MUFU.EX2 R41, R0 ;  /* 0x0000000000297308 */ /* 0x0004e40000000800 */
[--C-:B--2---:R-:W-:Y:S01]  /*7290*/  FFMA.FTZ R0, R162, UR19, -R3.reuse ;  /* 0x00000013a2007c23 */ /* 0x104fe20008010803 */
[----:B------:R-:W-:Y:S01]  /*72a0*/  FFMA.FTZ R3, R159, UR19, -R3 ;  /* 0x000000139f037c23 */ /* 0x000fe20008010803 */
[----:B---3--:R-:W-:-:S04]  /*72b0*/  F2FP.F16.F32.PACK_AB R165, R41, R42 ;  /* 0x0000002a29a5723e */ /* 0x008fc800000000ff */
[----:B------:R2:W-:Y:S01]  /*72c0*/  MUFU.EX2 R36, R0 ;  /* 0x0000000000247308 */ /* 0x0005e20000000800 */
[----:B------:R-:W-:-:S07]  /*72d0*/  F2FP.F16.F32.PACK_AB R162, R251, R252 ;  /* 0x000000fcfba2723e */ /* 0x000fce00000000ff */
[----:B------:R3:W4:Y:S01]  /*72e0*/  MUFU.EX2 R40, R3 ;  /* 0x0000000300287308 */ /* 0x0007220000000800 */
[----:B--2---:R-:W-:Y:S01]  /*72f0*/  FFMA.FTZ R0, R164, UR19, -R5 ;  /* 0x00000013a4007c23 */ /* 0x004fe20008010805 */
[----:B------:R-:W-:-:S06]  /*7300*/  F2FP.F16.F32.PACK_AB R164, R66, R67 ;  /* 0x0000004342a4723e */ /* 0x000fcc00000000ff */
[----:B------:R2:W5:Y:S01]  /*7310*/  MUFU.EX2 R24, R0 ;  /* 0x0000000000187308 */ /* 0x0005620000000800 */
[----:B---3--:R-:W-:Y:S01]  /*7320*/  FADD.FTZ R3, R221, R2 ;  /* 0x00000002dd037221 */ /* 0x008fe20000010000 */
[----:B----4-:R-:W-:-:S07]  /*7330*/  F2FP.F16.F32.PACK_AB R167, R40, R36 ;  /* 0x0000002428a7723e */ /* 0x010fce00000000ff */
[----:B-1----:R-:W-:Y:S01]  /*7340*/  HMMA.16816.F32 R136, R164, R144, R136 ;  /* 0x00000090a488723c */ /* 0x002fe20000001888 */
[----:B--2---:R-:W-:Y:S01]  /*7350*/  FFMA.FTZ R0, R163, UR19, -R5 ;  /* 0x00000013a3007c23 */ /* 0x004fe20008010805 */
[----:B-----5:R-:W-:-:S04]  /*7360*/  F2FP.F16.F32.PACK_AB R161, R24, R181 ;  /* 0x000000b518a1723e */ /* 0x020fc800000000ff */
[C---:B------:R-:W-:Y:S01]  /*7370*/  HMMA.16816.F32 R148, R164.reuse, R146, R148 ;  /* 0x00000092a494723c */ /* 0x040fe20000001894 */
[----:B------:R1:W-:Y:S05]  /*7380*/  MUFU.EX2 R20, R0 ;  /* 0x0000000000147308 */ /* 0x0003ea0000000800 */
[C---:B------:R-:W-:Y:S06]  /*7390*/  HMMA.16816.F32 R156, R164.reuse, R28, R52 ;  /* 0x0000001ca49c723c */ /* 0x040fec0000001834 */
[----:B------:R-:W-:Y:S01]  /*73a0*/  HMMA.16816.F32 R164, R164, R30, R44 ;  /* 0x0000001ea4a4723c */ /* 0x000fe2000000182c */
[----:B-1----:R-:W-:Y:S01]  /*73b0*/  FFMA.FTZ R0, R168, UR19, -R5 ;  /* 0x00000013a8007c23 */ /* 0x002fe20008010805 */
[----:B------:R-:W-:Y:S01]  /*73c0*/  FADD.FTZ R5, R7, R6 ;  /* 0x0000000607057221 */ /* 0x000fe20000010000 */
[----:B------:R-:W-:-:S02]  /*73d0*/  FADD.FTZ R6, R222, R3 ;  /* 0x00000003de067221 */ /* 0x000fc40000010000 */
[----:B------:R1:W2:Y:S02]  /*73e0*/  MUFU.EX2 R12, R0 ;  /* 0x00000000000c7308 */ /* 0x0002a40000000800 */
[----:B-1----:R-:W-:Y:S01]  /*73f0*/  FADD.FTZ R0, R179, R177 ;  /* 0x000000b1b3007221 */ /* 0x002fe20000010000 */
[----:B--2---:R-:W-:-:S03]  /*7400*/  F2FP.F16.F32.PACK_AB R163, R12, R20 ;  /* 0x000000140ca3723e */ /* 0x004fc600000000ff */
        /* <DEDUP_REMOVED lines=119> */
[----:B------:R1:W-:Y:S04]  /*7b80*/  STL [R1], R4 ;  /* 0x0000000401007387 */ /* 0x0003e80000100800 */
[----:B------:R1:W-:Y:S01]  /*7b90*/  STL [R1+0x4], R3 ;  /* 0x0000040301007387 */ /* 0x0003e20000100800 */
[C---:B------:R-:W-:Y:S03]  /*7ba0*/  HMMA.16816.F32 R144, R160.reuse, R146, R60 ;  /* 0x00000092a090723c */ /* 0x040fe6000000183c */
[----:B------:R1:W-:Y:S03]  /*7bb0*/  STL [R1+0x8], R239 ;  /* 0x000008ef01007387 */ /* 0x0003e60000100800 */
[C---:B------:R-:W-:Y:S01]  /*7bc0*/  HMMA.16816.F32 R152, R160.reuse, R28, R32 ;  /* 0x0000001ca098723c */ /* 0x040fe20000001820 */
[----:B------:R1:W-:Y:S05]  /*7bd0*/  STL [R1+0xc], R242 ;  /* 0x00000cf201007387 */ /* 0x0003ea0000100800 */
[----:B------:R-:W-:Y:S01]  /*7be0*/  HMMA.16816.F32 R160, R160, R30, R16 ;  /* 0x0000001ea0a0723c */ /* 0x000fe20000001810 */
[----:B------:R-:W-:-:S08]  /*7bf0*/  NOP ;  /* 0x0000000000007918 */ /* 0x000fd00000000000 */
[----:B------:R-:W-:-:S15]  /*7c00*/  @!P0 BRA `(.L_x_525) ;  /* 0x0000006000708947 */ /* 0x000fde0003800000 */
[----:B------:R-:W2:Y:S01]  /*7c10*/  LDL.64 R120, [R1+0x38] ;  /* 0x0000380001787983 */ /* 0x000ea20000100a00 */
[----:B------:R-:W-:Y:S01]  /*7c20*/  ULDC UR4, c[0x0][0x2d0] ;  /* 0x0000b40000047ab9 */ /* 0x000fe20000000800 */
[----:B------:R-:W-:-:S04]  /*7c30*/  DEPBAR.LE SB0, 0x0 ;  /* 0x000080000000791a */ /* 0x000fc80000000000 */
[----:B------:R-:W-:Y:S02]  /*7c40*/  IMAD.U32 R7, RZ, RZ, UR8 ;  /* 0x00000008ff077e24 */ /* 0x000fe4000f8e00ff */
[----:B-1----:R-:W-:Y:S02]  /*7c50*/  IMAD.U32 R4, RZ, RZ, UR8 ;  /* 0x00000008ff047e24 */ /* 0x002fe4000f8e00ff */
        /* <DEDUP_REMOVED lines=40> */
[----:B------:R-:W-:Y:S02]  /*7ee0*/  @!P1 LDGSTS.E.BYPASS.LTC128B.128 [R196+0x4800], desc[UR22][R12.64] ;  /* 0x048000000cc49fae */ /* 0x000fe4000b901d56 */
        /* <DEDUP_REMOVED lines=14> */
[----:B------:R-:W-:Y:S04]  /*7fd0*/  LDSM.16.M88.4 R48, [R135+0x2000] ;  /* 0x002000008730783b */ /* 0x000fe80000000200 */
[----:B------:R-:W3:Y:S04]  /*7fe0*/  LDSM.16.M88.4 R20, [R186+0x1000] ;  /* 0x00100000ba14783b */ /* 0x000ee80000000200 */
[----:B------:R-:W-:Y:S04]  /*7ff0*/  LDSM.16.M88.4 R16, [R187] ;  /* 0x00000000bb10783b */ /* 0x000fe80000000200 */
[----:B------:R-:W-:Y:S04]  /*8000*/  LDSM.16.M88.4 R52, [R188] ;  /* 0x00000000bc34783b */ /* 0x000fe80000000200 */
[----:B-1----:R-:W1:Y:S04]  /*8010*/  LDSM.16.M88.4 R4, [R186] ;  /* 0x00000000ba04783b */ /* 0x002e680000000200 */
[----:B------:R-:W-:Y:S04]  /*8020*/  LDSM.16.M88.4 R12, [R187+0x1000] ;  /* 0x00100000bb0c783b */ /* 0x000fe80000000200 */
[----:B------:R-:W4:Y:S04]  /*8030*/  LDSM.16.M88.4 R60, [R135+0x2400] ;  /* 0x00240000873c783b */ /* 0x000f280000000200 */
[----:B------:R-:W-:Y:S04]  /*8040*/  LDSM.16.M88.4 R72, [R195] ;  /* 0x00000000c348783b */ /* 0x000fe80000000200 */
[----:B------:R-:W5:Y:S04]  /*8050*/  LDSM.16.M88.4 R56, [R135+0x2800] ;  /* 0x002800008738783b */ /* 0x000f680000000200 */
[----:B------:R-:W5:Y:S04]  /*8060*/  LDSM.16.M88.4 R64, [R194] ;  /* 0x00000000c240783b */ /* 0x000f680000000200 */
[----:B------:R-:W5:Y:S01]  /*8070*/  LDSM.16.M88.4 R112, [R135+0x2c00] ;  /* 0x002c00008770783b */ /* 0x000f620000000200 */
[-C--:B---3--:R-:W-:Y:S03]  /*8080*/  HMMA.16816.F32 R28, R20, R48.reuse, RZ ;  /* 0x00000030141c723c */ /* 0x088fe600000018ff */
[----:B------:R-:W3:Y:S04]  /*8090*/  LDSM.16.M88.4 R108, [R193] ;  /* 0x00000000c16c783b */ /* 0x000ee80000000200 */
[----:B------:R-:W3:Y:S04]  /*80a0*/  LDSM.16.M88.4 R96, [R135+0x3000] ;  /* 0x003000008760783b */ /* 0x000ee80000000200 */
[----:B------:R-:W3:Y:S01]  /*80b0*/  LDSM.16.M88.4 R88, [R192] ;  /* 0x00000000c058783b */ /* 0x000ee20000000200 */
[----:B-1----:R-:W-:Y:S03]  /*80c0*/  HMMA.16816.F32 R24, R4, R48, RZ ;  /* 0x000000300418723c */ /* 0x002fe600000018ff */
[----:B------:R-:W1:Y:S04]  /*80d0*/  LDSM.16.M88.4 R104, [R135+0x3400] ;  /* 0x003400008768783b */ /* 0x000e680000000200 */
[----:B------:R-:W1:Y:S01]  /*80e0*/  LDSM.16.M88.4 R100, [R191] ;  /* 0x00000000bf64783b */ /* 0x000e620000000200 */
[----:B----4-:R-:W-:Y:S03]  /*80f0*/  HMMA.16816.F32 R40, R20, R60, RZ ;  /* 0x0000003c1428723c */ /* 0x010fe600000018ff */
[----:B------:R-:W4:Y:S04]  /*8100*/  LDSM.16.M88.4 R84, [R135+0x3800] ;  /* 0x003800008754783b */ /* 0x000f280000000200 */
[----:B------:R-:W4:Y:S01]  /*8110*/  LDSM.16.M88.4 R92, [R190] ;  /* 0x00000000be5c783b */ /* 0x000f220000000200 */
[----:B------:R-:W-:Y:S03]  /*8120*/  HMMA.16816.F32 R32, R12, R52, R28 ;  /* 0x000000340c20723c */ /* 0x000fe6000000181c */
[----:B------:R-:W4:Y:S03]  /*8130*/  LDSM.16.M88.4 R80, [R135+0x3c00] ;  /* 0x003c00008750783b */ /* 0x000f260000000200 */
[----:B------:R-:W-:Y:S01]  /*8140*/  HMMA.16816.F32 R28, R4, R60, RZ ;  /* 0x0000003c041c723c */ /* 0x000fe200000018ff */
[----:B------:R-:W4:Y:S01]  /*8150*/  LDSM.16.M88.4 R68, [R189] ;  /* 0x00000000bd44783b */ /* 0x000f220000000200 */
[----:B--2---:R-:W2:Y:S04]  /*8160*/  S2R R2, SR_TID.X ;  /* 0x0000000000027919 */ /* 0x004ea80000002100 */
[----:B------:R-:W-:Y:S01]  /*8170*/  HMMA.16816.F32 R24, R16, R52, R24 ;  /* 0x000000341018723c */ /* 0x000fe20000001818 */
[----:B------:R-:W0:Y:S05]  /*8180*/  LDGDEPBAR ;  /* 0x00000000000079af */ /* 0x000e2a0000000000 */
[----:B-----5:R-:W-:Y:S06]  /*8190*/  HMMA.16816.F32 R44, R20, R56, RZ ;  /* 0x00000038142c723c */ /* 0x020fec00000018ff */
[----:B------:R-:W-:Y:S01]  /*81a0*/  FMUL.FTZ R32, R32, UR15 ;  /* 0x0000000f20207c20 */ /* 0x000fe20008410000 */
[----:B------:R-:W-:Y:S01]  /*81b0*/  FMUL.FTZ R33, R33, UR15 ;  /* 0x0000000f21217c20 */ /* 0x000fe20008410000 */
[----:B------:R-:W-:Y:S01]  /*81c0*/  FMUL.FTZ R34, R34, UR15 ;  /* 0x0000000f22227c20 */ /* 0x000fe20008410000 */
[----:B------:R-:W-:Y:S01]  /*81d0*/  FMUL.FTZ R35, R35, UR15 ;  /* 0x0000000f23237c20 */ /* 0x000fe20008410000 */
[----:B------:R-:W-:Y:S08]  /*81e0*/  MUFU.TANH R236, R32 ;  /* 0x0000002000ec7308 */ /* 0x000ff00000002400 */
[----:B------:R-:W-:Y:S01]  /*81f0*/  FMUL.FTZ R24, R24, UR15 ;  /* 0x0000000f18187c20 */ /* 0x000fe20008410000 */
[----:B------:R-:W-:Y:S01]  /*8200*/  FMUL.FTZ R25, R25, UR15 ;  /* 0x0000000f19197c20 */ /* 0x000fe20008410000 */
[----:B------:R-:W-:Y:S01]  /*8210*/  FMUL.FTZ R26, R26, UR15 ;  /* 0x0000000f1a1a7c20 */ /* 0x000fe20008410000 */
[----:B------:R-:W-:Y:S01]  /*8220*/  FMUL.FTZ R27, R27, UR15 ;  /* 0x0000000f1b1b7c20 */ /* 0x000fe20008410000 */
[----:B------:R-:W5:Y:S01]  /*8230*/  MUFU.TANH R198, R24 ;  /* 0x0000001800c67308 */ /* 0x000f620000002400 */
[----:B------:R-:W-:-:S04]  /*8240*/  DEPBAR.LE SB0, 0x0 ;  /* 0x000080000000791a */ /* 0x000fc80000000000 */
[----:B------:R-:W-:Y:S01]  /*8250*/  HMMA.16816.F32 R44, R12, R64, R44 ;  /* 0x000000400c2c723c */ /* 0x000fe2000000182c */
[----:B--2---:R-:W-:Y:S02]  /*8260*/  IMAD.SHL.U32 R2, R2, 0x2, RZ ;  /* 0x0000000202027824 */ /* 0x004fe400078e00ff */
[----:B------:R-:W2:Y:S03]  /*8270*/  MUFU.TANH R124, R25 ;  /* 0x00000019007c7308 */ /* 0x000ea60000002400 */
[----:B------:R-:W-:-:S05]  /*8280*/  LOP3.LUT R2, R2, 0x6, RZ, 0xc0, !PT ;  /* 0x0000000602027812 */ /* 0x000fca00078ec0ff */
[----:B------:R-:W-:Y:S01]  /*8290*/  MUFU.TANH R216, R26 ;  /* 0x0000001a00d87308 */ /* 0x000fe20000002400 */
[----:B------:R-:W-:-:S04]  /*82a0*/  IMAD R0, R0, 0x80, R2 ;  /* 0x0000008000007824 */ /* 0x000fc800078e0202 */
[C---:B------:R-:W-:Y:S01]  /*82b0*/  VIADD R36, R0.reuse, 0x20 ;  /* 0x0000002000247836 */ /* 0x040fe20000000000 */
[C---:B------:R-:W-:Y:S01]  /*82c0*/  ISETP.GE.AND P0, PT, R0.reuse, R8, PT ;  /* 0x000000080000720c */ /* 0x040fe20003f06270 */
[C---:B------:R-:W-:Y:S01]  /*82d0*/  VIADD R3, R0.reuse, 0x71 ;  /* 0x0000007100037836 */ /* 0x040fe20000000000 */
[----:B------:R3:W-:Y:S01]  /*82e0*/  MUFU.TANH R215, R27 ;  /* 0x0000001b00d77308 */ /* 0x0007e20000002400 */
[C---:B------:R-:W-:Y:S01]  /*82f0*/  ISETP.GE.AND P3, PT, R0.reuse, R9, PT ;  /* 0x000000090000720c */ /* 0x040fe20003f66270 */
[C---:B------:R-:W-:Y:S01]  /*8300*/  VIADD R2, R0.reuse, 0x78 ;  /* 0x0000007800027836 */ /* 0x040fe20000000000 */
[----:B------:R-:W-:Y:S02]  /*8310*/  ISETP.GE.AND P6, PT, R0, R11, PT ;  /* 0x0000000b0000720c */ /* 0x000fe40003fc6270 */
[----:B------:R-:W-:Y:S01]  /*8320*/  FMUL.FTZ R44, R44, UR15 ;  /* 0x0000000f2c2c7c20 */ /* 0x000fe20008410000 */
[----:B------:R-:W-:Y:S01]  /*8330*/  FMUL.FTZ R45, R45, UR15 ;  /* 0x0000000f2d2d7c20 */ /* 0x000fe20008410000 */
[----:B------:R-:W-:Y:S01]  /*8340*/  FMUL.FTZ R46, R46, UR15 ;  /* 0x0000000f2e2e7c20 */ /* 0x000fe20008410000 */
[----:B------:R-:W-:Y:S01]  /*8350*/  MUFU.TANH R237, R33 ;  /* 0x0000002100ed7308 */ /* 0x000fe20000002400 */
[----:B------:R-:W-:Y:S01]  /*8360*/  FMUL.FTZ R47, R47, UR15 ;  /* 0x0000000f2f2f7c20 */ /* 0x000fe20008410000 */
[----:B------:R-:W-:-:S06]  /*8370*/  ISETP.GE.AND P5, PT, R0, R10, PT ;  /* 0x0000000a0000720c */ /* 0x000fcc0003fa6270 */
[----:B------:R-:W-:Y:S01]  /*8380*/  MUFU.TANH R235, R34 ;  /* 0x0000002200eb7308 */ /* 0x000fe20000002400 */
[----:B---3--:R-:W-:Y:S06]  /*8390*/  HMMA.16816.F32 R24, R16, R72, R28 ;  /* 0x000000481018723c */ /* 0x008fec000000181c */
[----:B------:R-:W-:Y:S01]  /*83a0*/  HMMA.16816.F32 R28, R4, R56, RZ ;  /* 0x00000038041c723c */ /* 0x000fe200000018ff */
[----:B------:R3:W-:Y:S08]  /*83b0*/  MUFU.TANH R238, R35 ;  /* 0x0000002300ee7308 */ /* 0x0007f00000002400 */
[----:B------:R-:W-:Y:S08]  /*83c0*/  MUFU.TANH R229, R44 ;  /* 0x0000002c00e57308 */ /* 0x000ff00000002400 */
[----:B------:R-:W-:Y:S01]  /*83d0*/  MUFU.TANH R230, R45 ;  /* 0x0000002d00e67308 */ /* 0x000fe20000002400 */
[----:B------:R-:W-:Y:S01]  /*83e0*/  FMUL.FTZ R24, R24, UR15 ;  /* 0x0000000f18187c20 */ /* 0x000fe20008410000 */
[----:B------:R-:W-:Y:S01]  /*83f0*/  FMUL.FTZ R25, R25, UR15 ;  /* 0x0000000f19197c20 */ /* 0x000fe20008410000 */
[----:B------:R-:W-:Y:S01]  /*8400*/  FMUL.FTZ R26, R26, UR15 ;  /* 0x0000000f1a1a7c20 */ /* 0x000fe20008410000 */
[----:B------:R-:W-:Y:S01]  /*8410*/  FMUL.FTZ R27, R27, UR15 ;  /* 0x0000000f1b1b7c20 */ /* 0x000fe20008410000 */
[----:B---3--:R-:W-:Y:S03]  /*8420*/  HMMA.16816.F32 R32, R12, R72, R40 ;  /* 0x000000480c20723c */ /* 0x008fe60000001828 */
[----:B------:R-:W-:Y:S08]  /*8430*/  MUFU.TANH R134, R24 ;  /* 0x0000001800867308 */ /* 0x000ff00000002400 */
[----:B------:R-:W-:Y:S08]  /*8440*/  MUFU.TANH R79, R25 ;  /* 0x00000019004f7308 */ /* 0x000ff00000002400 */
[----:B------:R-:W-:Y:S05]  /*8450*/  MUFU.TANH R202, R26 ;  /* 0x0000001a00ca7308 */ /* 0x000fea0000002400 */
[----:B------:R-:W-:Y:S01]  /*8460*/  FMUL.FTZ R32, R32, UR15 ;  /* 0x0000000f20207c20 */ /* 0x000fe20008410000 */
[----:B------:R-:W-:Y:S01]  /*8470*/  FMUL.FTZ R33, R33, UR15 ;  /* 0x0000000f21217c20 */ /* 0x000fe20008410000 */
[----:B------:R-:W-:Y:S01]  /*8480*/  FMUL.FTZ R34, R34, UR15 ;  /* 0x0000000f22227c20 */ /* 0x000fe20008410000 */
[----:B------:R3:W-:Y:S01]  /*8490*/  MUFU.TANH R201, R27 ;  /* 0x0000001b00c97308 */ /* 0x0007e20000002400 */
[----:B------:R-:W-:-:S07]  /*84a0*/  FMUL.FTZ R35, R35, UR15 ;  /* 0x0000000f23237c20 */ /* 0x000fce0008410000 */
[----:B------:R-:W-:Y:S08]  /*84b0*/  MUFU.TANH R233, R32 ;  /* 0x0000002000e97308 */ /* 0x000ff00000002400 */
[----:B------:R-:W-:Y:S01]  /*84c0*/  MUFU.TANH R234, R33 ;  /* 0x0000002100ea7308 */ /* 0x000fe20000002400 */
[----:B---3--:R-:W-:Y:S06]  /*84d0*/  HMMA.16816.F32 R24, R16, R64, R28 ;  /* 0x000000401018723c */ /* 0x008fec000000181c */
[----:B------:R-:W-:Y:S01]  /*84e0*/  HMMA.16816.F32 R28, R4, R112, RZ ;  /* 0x00000070041c723c */ /* 0x000fe200000018ff */
[----:B------:R-:W-:Y:S08]  /*84f0*/  MUFU.TANH R231, R34 ;  /* 0x0000002200e77308 */ /* 0x000ff00000002400 */
[----:B------:R3:W-:Y:S08]  /*8500*/  MUFU.TANH R232, R35 ;  /* 0x0000002300e87308 */ /* 0x0007f00000002400 */
[----:B------:R-:W-:Y:S01]  /*8510*/  MUFU.TANH R228, R46 ;  /* 0x0000002e00e47308 */ /* 0x000fe20000002400 */
[----:B------:R-:W-:Y:S01]  /*8520*/  FMUL.FTZ R24, R24, UR15 ;  /* 0x0000000f18187c20 */ /* 0x000fe20008410000 */
[----:B------:R-:W-:Y:S01]  /*8530*/  FMUL.FTZ R25, R25, UR15 ;  /* 0x0000000f19197c20 */ /* 0x000fe20008410000 */
[----:B------:R-:W-:Y:S01]  /*8540*/  FMUL.FTZ R26, R26, UR15 ;  /* 0x0000000f1a1a7c20 */ /* 0x000fe20008410000 */
[----:B------:R-:W-:-:S04]  /*8550*/  FMUL.FTZ R27, R27, UR15 ;  /* 0x0000000f1b1b7c20 */ /* 0x000fc80008410000 */
[----:B------:R-:W-:Y:S01]  /*8560*/  MUFU.TANH R131, R24 ;  /* 0x0000001800837308 */ /* 0x000fe20000002400 */
[----:B---3--:R-:W-:Y:S07]  /*8570*/  HMMA.16816.F32 R32, R20, R112, RZ ;  /* 0x000000701420723c */ /* 0x008fee00000018ff */
[----:B------:R-:W-:Y:S08]  /*8580*/  MUFU.TANH R127, R25 ;  /* 0x00000019007f7308 */ /* 0x000ff00000002400 */
[----:B------:R-:W-:Y:S08]  /*8590*/  MUFU.TANH R200, R26 ;  /* 0x0000001a00c87308 */ /* 0x000ff00000002400 */
[----:B------:R3:W-:Y:S01]  /*85a0*/  MUFU.TANH R199, R27 ;  /* 0x0000001b00c77308 */ /* 0x0007e20000002400 */
[----:B------:R-:W-:Y:S06]  /*85b0*/  HMMA.16816.F32 R40, R12, R108, R32 ;  /* 0x0000006c0c28723c */ /* 0x000fec0000001820 */
[----:B------:R-:W-:Y:S01]  /*85c0*/  HMMA.16816.F32 R32, R20, R96, RZ ;  /* 0x000000601420723c */ /* 0x000fe200000018ff */
[----:B------:R1:W-:Y:S05]  /*85d0*/  MUFU.TANH R226, R47 ;  /* 0x0000002f00e27308 */ /* 0x0003ea0000002400 */
[----:B---3--:R-:W-:Y:S06]  /*85e0*/  HMMA.16816.F32 R24, R16, R108, R28 ;  /* 0x0000006c1018723c */ /* 0x008fec000000181c */
[----:B------:R-:W-:Y:S06]  /*85f0*/  HMMA.16816.F32 R28, R4, R96, RZ ;  /* 0x00000060041c723c */ /* 0x000fec00000018ff */
[----:B------:R-:W-:Y:S01]  /*8600*/  FMUL.FTZ R40, R40, UR15 ;  /* 0x0000000f28287c20 */ /* 0x000fe20008410000 */
[----:B------:R-:W-:Y:S01]  /*8610*/  FMUL.FTZ R41, R41, UR15 ;  /* 0x0000000f29297c20 */ /* 0x000fe20008410000 */
[----:B------:R-:W-:Y:S01]  /*8620*/  FMUL.FTZ R42, R42, UR15 ;  /* 0x0000000f2a2a7c20 */ /* 0x000fe20008410000 */
[----:B------:R-:W-:Y:S01]  /*8630*/  FMUL.FTZ R43, R43, UR15 ;  /* 0x0000000f2b2b7c20 */ /* 0x000fe20008410000 */
[----:B------:R-:W-:Y:S02]  /*8640*/  MUFU.TANH R225, R40 ;  /* 0x0000002800e17308 */ /* 0x000fe40000002400 */
[----:B-1----:R-:W-:Y:S06]  /*8650*/  HMMA.16816.F32 R44, R12, R88, R32 ;  /* 0x000000580c2c723c */ /* 0x002fec0000001820 */
[----:B------:R-:W-:Y:S01]  /*8660*/  HMMA.16816.F32 R32, R20, R104, RZ ;  /* 0x000000681420723c */ /* 0x000fe200000018ff */
[----:B------:R-:W-:Y:S01]  /*8670*/  MUFU.TANH R227, R41 ;  /* 0x0000002900e37308 */ /* 0x000fe20000002400 */
[----:B------:R-:W-:Y:S01]  /*8680*/  FMUL.FTZ R24, R24, UR15 ;  /* 0x0000000f18187c20 */ /* 0x000fe20008410000 */
[----:B------:R-:W-:Y:S01]  /*8690*/  FMUL.FTZ R25, R25, UR15 ;  /* 0x0000000f19197c20 */ /* 0x000fe20008410000 */
[----:B------:R-:W-:Y:S01]  /*86a0*/  FMUL.FTZ R26, R26, UR15 ;  /* 0x0000000f1a1a7c20 */ /* 0x000fe20008410000 */
[----:B------:R-:W-:-:S04]  /*86b0*/  FMUL.FTZ R27, R27, UR15 ;  /* 0x0000000f1b1b7c20 */ /* 0x000fc80008410000 */
[----:B------:R-:W-:Y:S08]  /*86c0*/  MUFU.TANH R122, R24 ;  /* 0x00000018007a7308 */ /* 0x000ff00000002400 */
[----:B------:R-:W-:Y:S01]  /*86d0*/  MUFU.TANH R121, R25 ;  /* 0x0000001900797308 */ /* 0x000fe20000002400 */
[----:B------:R-:W-:Y:S01]  /*86e0*/  FMUL.FTZ R44, R44, UR15 ;  /* 0x0000000f2c2c7c20 */ /* 0x000fe20008410000 */
[----:B------:R-:W-:Y:S01]  /*86f0*/  FMUL.FTZ R45, R45, UR15 ;  /* 0x0000000f2d2d7c20 */ /* 0x000fe20008410000 */
[----:B------:R-:W-:Y:S01]  /*8700*/  FMUL.FTZ R46, R46, UR15 ;  /* 0x0000000f2e2e7c20 */ /* 0x000fe20008410000 */
[----:B------:R-:W-:-:S03]  /*8710*/  FMUL.FTZ R47, R47, UR15 ;  /* 0x0000000f2f2f7c20 */ /* 0x000fc60008410000 */
[----:B------:R-:W-:Y:S01]  /*8720*/  HMMA.16816.F32 R32, R12, R100, R32 ;  /* 0x000000640c20723c */ /* 0x000fe20000001820 */
[----:B------:R-:W-:Y:S08]  /*8730*/  MUFU.TANH R197, R26 ;  /* 0x0000001a00c57308 */ /* 0x000ff00000002400 */
[----:B------:R1:W-:Y:S08]  /*8740*/  MUFU.TANH R183, R27 ;  /* 0x0000001b00b77308 */ /* 0x0003f00000002400 */
[----:B------:R-:W-:Y:S07]  /*8750*/  MUFU.TANH R224, R42 ;  /* 0x0000002a00e07308 */ /* 0x000fee0000002400 */
[----:B------:R-:W-:Y:S01]  /*8760*/  FMUL.FTZ R32, R32, UR15 ;  /* 0x0000000f20207c20 */ /* 0x000fe20008410000 */
[----:B------:R4:W-:Y:S01]  /*8770*/  MUFU.TANH R223, R43 ;  /* 0x0000002b00df7308 */ /* 0x0009e20000002400 */
[----:B-1----:R-:W-:Y:S01]  /*8780*/  HMMA.16816.F32 R24, R16, R88, R28 ;  /* 0x000000581018723c */ /* 0x002fe2000000181c */
[----:B------:R-:W-:Y:S01]  /*8790*/  FMUL.FTZ R33, R33, UR15 ;  /* 0x0000000f21217c20 */ /* 0x000fe20008410000 */
[----:B------:R-:W-:Y:S01]  /*87a0*/  FMUL.FTZ R34, R34, UR15 ;  /* 0x0000000f22227c20 */ /* 0x000fe20008410000 */
[----:B------:R-:W-:-:S03]  /*87b0*/  FMUL.FTZ R35, R35, UR15 ;  /* 0x0000000f23237c20 */ /* 0x000fc60008410000 */
[----:B------:R-:W-:Y:S01]  /*87c0*/  HMMA.16816.F32 R28, R4, R104, RZ ;  /* 0x00000068041c723c */ /* 0x000fe200000018ff */
[----:B------:R-:W-:Y:S08]  /*87d0*/  MUFU.TANH R211, R32 ;  /* 0x0000002000d37308 */ /* 0x000ff00000002400 */
[----:B------:R-:W-:Y:S01]  /*87e0*/  MUFU.TANH R214, R33 ;  /* 0x0000002100d67308 */ /* 0x000fe20000002400 */
[----:B----4-:R-:W-:Y:S07]  /*87f0*/  HMMA.16816.F32 R40, R20, R84, RZ ;  /* 0x000000541428723c */ /* 0x010fee00000018ff */
[----:B------:R-:W-:Y:S01]  /*8800*/  MUFU.TANH R204, R34 ;  /* 0x0000002200cc7308 */ /* 0x000fe20000002400 */
[----:B------:R-:W-:Y:S01]  /*8810*/  FMUL.FTZ R24, R24, UR15 ;  /* 0x0000000f18187c20 */ /* 0x000fe20008410000 */
[----:B------:R-:W-:Y:S01]  /*8820*/  FMUL.FTZ R25, R25, UR15 ;  /* 0x0000000f19197c20 */ /* 0x000fe20008410000 */
[----:B------:R-:W-:Y:S01]  /*8830*/  FMUL.FTZ R26, R26, UR15 ;  /* 0x0000000f1a1a7c20 */ /* 0x000fe20008410000 */
[----:B------:R-:W-:-:S04]  /*8840*/  FMUL.FTZ R27, R27, UR15 ;  /* 0x0000000f1b1b7c20 */ /* 0x000fc80008410000 */
[----:B------:R-:W-:Y:S08]  /*8850*/  MUFU.TANH R112, R24 ;  /* 0x0000001800707308 */ /* 0x000ff00000002400 */
[----:B------:R-:W-:Y:S01]  /*8860*/  MUFU.TANH R120, R25 ;  /* 0x0000001900787308 */ /* 0x000fe20000002400 */
[----:B------:R-:W-:Y:S07]  /*8870*/  HMMA.16816.F32 R40, R12, R92, R40 ;  /* 0x0000005c0c28723c */ /* 0x000fee0000001828 */
[----:B------:R-:W-:Y:S08]  /*8880*/  MUFU.TANH R174, R26 ;  /* 0x0000001a00ae7308 */ /* 0x000ff00000002400 */
[----:B------:R1:W-:Y:S08]  /*8890*/  MUFU.TANH R173, R27 ;  /* 0x0000001b00ad7308 */ /* 0x0003f00000002400 */
[----:B------:R3:W-:Y:S01]  /*88a0*/  MUFU.TANH R205, R35 ;  /* 0x0000002300cd7308 */ /* 0x0007e20000002400 */
[----:B------:R-:W-:Y:S01]  /*88b0*/  FMUL.FTZ R40, R40, UR15 ;  /* 0x0000000f28287c20 */ /* 0x000fe20008410000 */
[----:B------:R-:W-:Y:S01]  /*88c0*/  FMUL.FTZ R41, R41, UR15 ;  /* 0x0000000f29297c20 */ /* 0x000fe20008410000 */
[----:B------:R-:W-:Y:S01]  /*88d0*/  FMUL.FTZ R42, R42, UR15 ;  /* 0x0000000f2a2a7c20 */ /* 0x000fe20008410000 */
[----:B------:R-:W-:-:S04]  /*88e0*/  FMUL.FTZ R43, R43, UR15 ;  /* 0x0000000f2b2b7c20 */ /* 0x000fc80008410000 */
[----:B------:R-:W-:Y:S01]  /*88f0*/  MUFU.TANH R221, R44 ;  /* 0x0000002c00dd7308 */ /* 0x000fe20000002400 */
[----:B-1----:R-:W-:Y:S06]  /*8900*/  HMMA.16816.F32 R24, R16, R100, R28 ;  /* 0x000000641018723c */ /* 0x002fec000000181c */
[----:B------:R-:W-:Y:S01]  /*8910*/  HMMA.16816.F32 R28, R4, R84, RZ ;  /* 0x00000054041c723c */ /* 0x000fe200000018ff */
[----:B------:R-:W-:Y:S05]  /*8920*/  MUFU.TANH R222, R45 ;  /* 0x0000002d00de7308 */ /* 0x000fea0000002400 */
[----:B---3--:R-:W-:Y:S03]  /*8930*/  HMMA.16816.F32 R32, R20, R80, RZ ;  /* 0x000000501420723c */ /* 0x008fe600000018ff */
[----:B------:R-:W-:Y:S08]  /*8940*/  MUFU.TANH R219, R46 ;  /* 0x0000002e00db7308 */ /* 0x000ff00000002400 */
[----:B------:R1:W-:Y:S01]  /*8950*/  MUFU.TANH R220, R47 ;  /* 0x0000002f00dc7308 */ /* 0x0003e20000002400 */
[----:B------:R-:W-:Y:S01]  /*8960*/  FMUL.FTZ R24, R24, UR15 ;  /* 0x0000000f18187c20 */ /* 0x000fe20008410000 */
[----:B------:R-:W-:Y:S01]  /*8970*/  FMUL.FTZ R25, R25, UR15 ;  /* 0x0000000f19197c20 */ /* 0x000fe20008410000 */
[----:B------:R-:W-:Y:S01]  /*8980*/  FMUL.FTZ R26, R26, UR15 ;  /* 0x0000000f1a1a7c20 */ /* 0x000fe20008410000 */
[----:B------:R-:W-:-:S04]  /*8990*/  FMUL.FTZ R27, R27, UR15 ;  /* 0x0000000f1b1b7c20 */ /* 0x000fc80008410000 */
[----:B------:R-:W-:Y:S05]  /*89a0*/  MUFU.TANH R96, R24 ;  /* 0x0000001800607308 */ /* 0x000fea0000002400 */
[----:B------:R-:W-:Y:S03]  /*89b0*/  HMMA.16816.F32 R32, R12, R68, R32 ;  /* 0x000000440c20723c */ /* 0x000fe60000001820 */
[----:B------:R-:W-:Y:S03]  /*89c0*/  MUFU.TANH R100, R25 ;  /* 0x0000001900647308 */ /* 0x000fe60000002400 */
[----:B-1----:R-:W-:Y:S05]  /*89d0*/  HMMA.16816.F32 R44, R20, R50, RZ ;  /* 0x00000032142c723c */ /* 0x002fea00000018ff */
[----:B------:R-:W-:Y:S08]  /*89e0*/  MUFU.TANH R172, R26 ;  /* 0x0000001a00ac7308 */ /* 0x000ff00000002400 */
[----:B------:R1:W-:Y:S05]  /*89f0*/  MUFU.TANH R130, R27 ;  /* 0x0000001b00827308 */ /* 0x0003ea0000002400 */
[----:B------:R-:W-:Y:S01]  /*8a00*/  FMUL.FTZ R32, R32, UR15 ;  /* 0x0000000f20207c20 */ /* 0x000fe20008410000 */
[----:B------:R-:W-:Y:S01]  /*8a10*/  FMUL.FTZ R33, R33, UR15 ;  /* 0x0000000f21217c20 */ /* 0x000fe20008410000 */
[----:B------:R-:W-:Y:S01]  /*8a20*/  FMUL.FTZ R34, R34, UR15 ;  /* 0x0000000f22227c20 */ /* 0x000fe20008410000 */
[----:B------:R-:W-:Y:S01]  /*8a30*/  MUFU.TANH R208, R40 ;  /* 0x0000002800d07308 */ /* 0x000fe20000002400 */
[----:B------:R-:W-:-:S02]  /*8a40*/  FMUL.FTZ R35, R35, UR15 ;  /* 0x0000000f23237c20 */ /* 0x000fc40008410000 */
[----:B------:R-:W-:Y:S05]  /*8a50*/  HMMA.16816.F32 R44, R12, R54, R44 ;  /* 0x000000360c2c723c */ /* 0x000fea000000182c */
[----:B------:R-:W-:Y:S01]  /*8a60*/  MUFU.TANH R209, R41 ;  /* 0x0000002900d17308 */ /* 0x000fe20000002400 */
[----:B-1----:R-:W-:Y:S06]  /*8a70*/  HMMA.16816.F32 R24, R16, R92, R28 ;  /* 0x0000005c1018723c */ /* 0x002fec000000181c */
[----:B------:R-:W-:Y:S01]  /*8a80*/  HMMA.16816.F32 R28, R4, R80, RZ ;  /* 0x00000050041c723c */ /* 0x000fe200000018ff */
[----:B------:R-:W-:Y:S08]  /*8a90*/  MUFU.TANH R206, R42 ;  /* 0x0000002a00ce7308 */ /* 0x000ff00000002400 */
[----:B------:R1:W-:Y:S03]  /*8aa0*/  MUFU.TANH R207, R43 ;  /* 0x0000002b00cf7308 */ /* 0x0003e60000002400 */
[----:B------:R-:W-:Y:S01]  /*8ab0*/  FMUL.FTZ R44, R44, UR15 ;  /* 0x0000000f2c2c7c20 */ /* 0x000fe20008410000 */
[----:B------:R-:W-:Y:S01]  /*8ac0*/  FMUL.FTZ R45, R45, UR15 ;  /* 0x0000000f2d2d7c20 */ /* 0x000fe20008410000 */
[----:B------:R-:W-:Y:S01]  /*8ad0*/  FMUL.FTZ R46, R46, UR15 ;  /* 0x0000000f2e2e7c20 */ /* 0x000fe20008410000 */
[----:B------:R-:W-:-:S02]  /*8ae0*/  FMUL.FTZ R47, R47, UR15 ;  /* 0x0000000f2f2f7c20 */ /* 0x000fc40008410000 */
[----:B------:R-:W-:Y:S01]  /*8af0*/  MUFU.TANH R210, R32 ;  /* 0x0000002000d27308 */ /* 0x000fe20000002400 */
[----:B------:R-:W-:Y:S01]  /*8b00*/  FMUL.FTZ R24, R24, UR15 ;  /* 0x0000000f18187c20 */ /* 0x000fe20008410000 */
[----:B------:R-:W-:Y:S01]  /*8b10*/  FMUL.FTZ R25, R25, UR15 ;  /* 0x0000000f19197c20 */ /* 0x000fe20008410000 */
[----:B------:R-:W-:Y:S01]  /*8b20*/  FMUL.FTZ R26, R26, UR15 ;  /* 0x0000000f1a1a7c20 */ /* 0x000fe20008410000 */
[----:B------:R-:W-:-:S04]  /*8b30*/  FMUL.FTZ R27, R27, UR15 ;  /* 0x0000000f1b1b7c20 */ /* 0x000fc80008410000 */
[----:B------:R-:W-:Y:S01]  /*8b40*/  MUFU.TANH R109, R24 ;  /* 0x00000018006d7308 */ /* 0x000fe20000002400 */
[----:B-1----:R-:W-:Y:S07]  /*8b50*/  HMMA.16816.F32 R40, R20, R58, RZ ;  /* 0x0000003a1428723c */ /* 0x002fee00000018ff */
[----:B------:R-:W-:Y:S08]  /*8b60*/  MUFU.TANH R108, R25 ;  /* 0x00000019006c7308 */ /* 0x000ff00000002400 */
[----:B------:R-:W-:Y:S08]  /*8b70*/  MUFU.TANH R171, R26 ;  /* 0x0000001a00ab7308 */ /* 0x000ff00000002400 */
[----:B------:R1:W-:Y:S01]  /*8b80*/  MUFU.TANH R132, R27 ;  /* 0x0000001b00847308 */ /* 0x0003e20000002400 */
[----:B------:R-:W-:Y:S06]  /*8b90*/  HMMA.16816.F32 R116, R12, R66, R40 ;  /* 0x000000420c74723c */ /* 0x000fec0000001828 */
[----:B------:R-:W-:Y:S01]  /*8ba0*/  HMMA.16816.F32 R40, R4, R106, RZ ;  /* 0x0000006a0428723c */ /* 0x000fe200000018ff */
[----:B------:R-:W-:Y:S08]  /*8bb0*/  MUFU.TANH R203, R33 ;  /* 0x0000002100cb7308 */ /* 0x000ff00000002400 */
[----:B------:R-:W-:Y:S01]  /*8bc0*/  MUFU.TANH R212, R34 ;  /* 0x0000002200d47308 */ /* 0x000fe20000002400 */
[----:B-1----:R-:W-:Y:S06]  /*8bd0*/  HMMA.16816.F32 R24, R16, R68, R28 ;  /* 0x000000441018723c */ /* 0x002fec000000181c */
[----:B------:R-:W-:Y:S01]  /*8be0*/  HMMA.16816.F32 R28, R20, R62, RZ ;  /* 0x0000003e141c723c */ /* 0x000fe200000018ff */
[----:B------:R1:W-:Y:S01]  /*8bf0*/  MUFU.TANH R213, R35 ;  /* 0x0000002300d57308 */ /* 0x0003e20000002400 */
[----:B-----5:R-:W-:Y:S01]  /*8c00*/  FSEL R68, R198, -INF , !P0 ;  /* 0xff800000c6447808 */ /* 0x020fe20004000000 */
[----:B------:R-:W-:Y:S01]  /*8c10*/  FMUL.FTZ R116, R116, UR15 ;  /* 0x0000000f74747c20 */ /* 0x000fe20008410000 */
[----:B------:R-:W-:-:S05]  /*8c20*/  FMUL.FTZ R117, R117, UR15 ;  /* 0x0000000f75757c20 */ /* 0x000fca0008410000 */
[----:B------:R-:W-:Y:S08]  /*8c30*/  MUFU.TANH R180, R44 ;  /* 0x0000002c00b47308 */ /* 0x000ff00000002400 */
[----:B------:R-:W-:Y:S01]  /*8c40*/  MUFU.TANH R182, R45 ;  /* 0x0000002d00b67308 */ /* 0x000fe20000002400 */
[----:B------:R-:W-:Y:S01]  /*8c50*/  FMUL.FTZ R24, R24, UR15 ;  /* 0x0000000f18187c20 */ /* 0x000fe20008410000 */
[----:B------:R-:W-:Y:S01]  /*8c60*/  FMUL.FTZ R25, R25, UR15 ;  /* 0x0000000f19197c20 */ /* 0x000fe20008410000 */
[----:B------:R-:W-:Y:S01]  /*8c70*/  FMUL.FTZ R26, R26, UR15 ;  /* 0x0000000f1a1a7c20 */ /* 0x000fe20008410000 */
[----:B------:R-:W-:Y:S01]  /*8c80*/  FMUL.FTZ R27, R27, UR15 ;  /* 0x0000000f1b1b7c20 */ /* 0x000fe20008410000 */
[----:B-1----:R-:W-:Y:S03]  /*8c90*/  HMMA.16816.F32 R32, R4, R58, RZ ;  /* 0x0000003a0420723c */ /* 0x002fe600000018ff */
[----:B------:R-:W-:Y:S03]  /*8ca0*/  MUFU.TANH R113, R24 ;  /* 0x0000001800717308 */ /* 0x000fe60000002400 */
[----:B------:R-:W-:Y:S05]  /*8cb0*/  HMMA.16816.F32 R28, R12, R74, R28 ;  /* 0x0000004a0c1c723c */ /* 0x000fea000000181c */
[----:B------:R-:W-:Y:S08]  /*8cc0*/  MUFU.TANH R125, R25 ;  /* 0x00000019007d7308 */ /* 0x000ff00000002400 */
[----:B------:R-:W-:Y:S08]  /*8cd0*/  MUFU.TANH R133, R26 ;  /* 0x0000001a00857308 */ /* 0x000ff00000002400 */
[----:B------:R1:W-:Y:S03]  /*8ce0*/  MUFU.TANH R168, R27 ;  /* 0x0000001b00a87308 */ /* 0x0003e60000002400 */
[----:B------:R-:W-:Y:S01]  /*8cf0*/  FMUL.FTZ R28, R28, UR15 ;  /* 0x0000000f1c1c7c20 */ /* 0x000fe20008410000 */
[----:B------:R-:W-:Y:S01]  /*8d00*/  FMUL.FTZ R29, R29, UR15 ;  /* 0x0000000f1d1d7c20 */ /* 0x000fe20008410000 */
[----:B------:R-:W-:Y:S01]  /*8d10*/  FMUL.FTZ R30, R30, UR15 ;  /* 0x0000000f1e1e7c20 */ /* 0x000fe20008410000 */
[----:B------:R-:W-:-:S02]  /*8d20*/  FMUL.FTZ R31, R31, UR15 ;  /* 0x0000000f1f1f7c20 */ /* 0x000fc40008410000 */
[----:B------:R-:W-:Y:S08]  /*8d30*/  MUFU.TANH R181, R28 ;  /* 0x0000001c00b57308 */ /* 0x000ff00000002400 */
[----:B------:R-:W-:Y:S01]  /*8d40*/  MUFU.TANH R179, R29 ;  /* 0x0000001d00b37308 */ /* 0x000fe20000002400 */
[C---:B-1----:R-:W-:Y:S06]  /*8d50*/  HMMA.16816.F32 R24, R4.reuse, R50, RZ ;  /* 0x000000320418723c */ /* 0x042fec00000018ff */
[----:B------:R-:W-:Y:S01]  /*8d60*/  HMMA.16816.F32 R48, R4, R62, RZ ;  /* 0x0000003e0430723c */ /* 0x000fe200000018ff */
[----:B------:R-:W-:Y:S08]  /*8d70*/  MUFU.TANH R175, R30 ;  /* 0x0000001e00af7308 */ /* 0x000ff00000002400 */
[----:B------:R1:W-:Y:S08]  /*8d80*/  MUFU.TANH R176, R31 ;  /* 0x0000001f00b07308 */ /* 0x0003f00000002400 */
[----:B------:R-:W-:Y:S01]  /*8d90*/  MUFU.TANH R170, R46 ;  /* 0x0000002e00aa7308 */ /* 0x000fe20000002400 */
[C---:B------:R-:W-:Y:S06]  /*8da0*/  HMMA.16816.F32 R24, R16.reuse, R54, R24 ;  /* 0x000000361018723c */ /* 0x040fec0000001818 */
[----:B------:R-:W-:Y:S01]  /*8db0*/  HMMA.16816.F32 R48, R16, R74, R48 ;  /* 0x0000004a1030723c */ /* 0x000fe20000001830 */
[----:B------:R3:W-:Y:S05]  /*8dc0*/  MUFU.TANH R169, R47 ;  /* 0x0000002f00a97308 */ /* 0x0007ea0000002400 */
[----:B-1----:R-:W-:Y:S03]  /*8dd0*/  HMMA.16816.F32 R28, R4, R114, RZ ;  /* 0x00000072041c723c */ /* 0x002fe600000018ff */
[----:B------:R-:W-:Y:S03]  /*8de0*/  MUFU.TANH R178, R116 ;  /* 0x0000007400b27308 */ /* 0x000fe60000002400 */
[----:B------:R-:W-:Y:S05]  /*8df0*/  HMMA.16816.F32 R52, R16, R66, R32 ;  /* 0x000000421034723c */ /* 0x000fea0000001820 */
[----:B------:R-:W-:Y:S01]  /*8e00*/  MUFU.TANH R177, R117 ;  /* 0x0000007500b17308 */ /* 0x000fe20000002400 */
[----:B---3--:R-:W-:Y:S01]  /*8e10*/  HMMA.16816.F32 R44, R4, R98, RZ ;  /* 0x00000062042c723c */ /* 0x008fe200000018ff */
[----:B------:R-:W-:Y:S01]  /*8e20*/  FMUL.FTZ R24, R24, UR15 ;  /* 0x0000000f18187c20 */ /* 0x000fe20008410000 */
[----:B------:R-:W-:Y:S01]  /*8e30*/  FMUL.FTZ R25, R25, UR15 ;  /* 0x0000000f19197c20 */ /* 0x000fe20008410000 */
[----:B------:R-:W-:Y:S01]  /*8e40*/  FMUL.FTZ R26, R26, UR15 ;  /* 0x0000000f1a1a7c20 */ /* 0x000fe20008410000 */
[----:B------:R-:W-:-:S02]  /*8e50*/  FMUL.FTZ R27, R27, UR15 ;  /* 0x0000000f1b1b7c20 */ /* 0x000fc40008410000 */
[----:B------:R-:W-:Y:S01]  /*8e60*/  HMMA.16816.F32 R32, R4, R86, RZ ;  /* 0x000000560420723c */ /* 0x000fe200000018ff */
[----:B------:R-:W1:Y:S01]  /*8e70*/  MUFU.TANH R77, R24 ;  /* 0x00000018004d7308 */ /* 0x000e620000002400 */
[----:B------:R-:W-:Y:S01]  /*8e80*/  FMUL.FTZ R49, R49, UR15 ;  /* 0x0000000f31317c20 */ /* 0x000fe20008410000 */
[----:B------:R-:W-:Y:S01]  /*8e90*/  FMUL.FTZ R48, R48, UR15 ;  /* 0x0000000f30307c20 */ /* 0x000fe20008410000 */
[----:B------:R-:W-:Y:S01]  /*8ea0*/  FMUL.FTZ R50, R50, UR15 ;  /* 0x0000000f32327c20 */ /* 0x000fe20008410000 */
[----:B------:R-:W-:Y:S01]  /*8eb0*/  FMUL.FTZ R51, R51, UR15 ;  /* 0x0000000f33337c20 */ /* 0x000fe20008410000 */
[----:B------:R-:W-:Y:S03]  /*8ec0*/  HMMA.16816.F32 R64, R16, R102, R40 ;  /* 0x000000661040723c */ /* 0x000fe60000001828 */
[----:B------:R-:W3:Y:S03]  /*8ed0*/  MUFU.TANH R78, R25 ;  /* 0x00000019004e7308 */ /* 0x000ee60000002400 */
[----:B------:R-:W-:Y:S01]  /*8ee0*/  FMUL.FTZ R52, R52, UR15 ;  /* 0x0000000f34347c20 */ /* 0x000fe20008410000 */
[----:B------:R-:W-:-:S02]  /*8ef0*/  VIADD R43, R0, 0x10 ;  /* 0x00000010002b7836 */ /* 0x000fc40000000000 */
[----:B------:R-:W-:Y:S01]  /*8f00*/  FMUL.FTZ R53, R53, UR15 ;  /* 0x0000000f35357c20 */ /* 0x000fe20008410000 */
[----:B------:R-:W-:Y:S02]  /*8f10*/  VIADD R40, R0, 0x19 ;  /* 0x0000001900287836 */ /* 0x000fe40000000000 */
[----:B------:R-:W-:Y:S01]  /*8f20*/  FMUL.FTZ R54, R54, UR15 ;  /* 0x0000000f36367c20 */ /* 0x000fe20008410000 */
[----:B------:R-:W-:Y:S01]  /*8f30*/  MUFU.TANH R129, R26 ;  /* 0x0000001a00817308 */ /* 0x000fe20000002400 */
[C---:B------:R-:W-:Y:S01]  /*8f40*/  HMMA.16816.F32 R72, R16.reuse, R90, R44 ;  /* 0x0000005a1048723c */ /* 0x040fe2000000182c */
[C---:B------:R-:W-:Y:S02]  /*8f50*/  VIADD R41, R0.reuse, 0x18 ;  /* 0x0000001800297836 */ /* 0x040fe40000000000 */
[----:B------:R-:W-:Y:S01]  /*8f60*/  FMUL.FTZ R55, R55, UR15 ;  /* 0x0000000f37377c20 */ /* 0x000fe20008410000 */
[C---:B------:R-:W-:Y:S02]  /*8f70*/  VIADD R42, R0.reuse, 0x11 ;  /* 0x00000011002a7836 */ /* 0x040fe40000000000 */
[----:B------:R-:W-:Y:S01]  /*8f80*/  HMMA.16816.F32 R60, R16, R94, R32 ;  /* 0x0000005e103c723c */ /* 0x000fe20000001820 */
[----:B------:R4:W-:Y:S01]  /*8f90*/  MUFU.TANH R123, R27 ;  /* 0x0000001b007b7308 */ /* 0x0009e20000002400 */
[----:B------:R-:W-:-:S02]  /*8fa0*/  VIADD R46, R0, 0x1 ;  /* 0x00000001002e7836 */ /* 0x000fc40000000000 */
[C---:B------:R-:W-:Y:S02]  /*8fb0*/  VIADD R44, R0.reuse, 0x9 ;  /* 0x00000009002c7836 */ /* 0x040fe40000000000 */
[----:B------:R-:W-:Y:S01]  /*8fc0*/  VIADD R45, R0, 0x8 ;  /* 0x00000008002d7836 */ /* 0x000fe20000000000 */
[-C--:B------:R-:W-:Y:S01]  /*8fd0*/  ISETP.GE.AND P4, PT, R46, R8.reuse, PT ;  /* 0x000000082e00720c */ /* 0x080fe20003f86270 */
[----:B------:R-:W-:Y:S01]  /*8fe0*/  VIADD R34, R0, 0x28 ;  /* 0x0000002800227836 */ /* 0x000fe20000000000 */
[----:B------:R-:W5:Y:S01]  /*8ff0*/  MUFU.TANH R80, R49 ;  /* 0x0000003100507308 */ /* 0x000f620000002400 */
[-C--:B------:R-:W-:Y:S01]  /*9000*/  ISETP.GE.AND P0, PT, R44, R8.reuse, PT ;  /* 0x000000082c00720c */ /* 0x080fe20003f06270 */
[----:B------:R-:W-:Y:S01]  /*9010*/  VIADD R35, R0, 0x21 ;  /* 0x0000002100237836 */ /* 0x000fe20000000000 */
[----:B--2---:R-:W-:Y:S01]  /*9020*/  FSEL R69, R124, -INF , !P4 ;  /* 0xff8000007c457808 */ /* 0x004fe20006000000 */
[C---:B------:R-:W-:Y:S01]  /*9030*/  VIADD R32, R0.reuse, 0x30 ;  /* 0x0000003000207836 */ /* 0x040fe20000000000 */
[-C--:B------:R-:W-:Y:S01]  /*9040*/  ISETP.GE.AND P4, PT, R43, R8.reuse, PT ;  /* 0x000000082b00720c */ /* 0x080fe20003f86270 */
[----:B------:R-:W-:Y:S01]  /*9050*/  VIADD R33, R0, 0x29 ;  /* 0x0000002900217836 */ /* 0x000fe20000000000 */
[-C--:B------:R-:W-:Y:S01]  /*9060*/  ISETP.GE.AND P2, PT, R45, R8.reuse, PT ;  /* 0x000000082d00720c */ /* 0x080fe20003f46270 */
[----:B------:R2:W-:Y:S01]  /*9070*/  MUFU.TANH R81, R48 ;  /* 0x0000003000517308 */ /* 0x0005e20000002400 */
[----:B----4-:R-:W-:Y:S01]  /*9080*/  HMMA.16816.F32 R24, R4, R82, RZ ;  /* 0x000000520418723c */ /* 0x010fe200000018ff */
[----:B------:R-:W-:Y:S01]  /*9090*/  FMUL.FTZ R66, R66, UR15 ;  /* 0x0000000f42427c20 */ /* 0x000fe20008410000 */
[----:B-1----:R-:W-:Y:S01]  /*90a0*/  FSEL R77, R77, -INF , !P2 ;  /* 0xff8000004d4d7808 */ /* 0x002fe20005000000 */
[----:B------:R-:W-:Y:S01]  /*90b0*/  FMUL.FTZ R74, R74, UR15 ;  /* 0x0000000f4a4a7c20 */ /* 0x000fe20008410000 */
[----:B------:R-:W-:-:S02]  /*90c0*/  ISETP.GE.AND P2, PT, R42, R8, PT ;  /* 0x000000082a00720c */ /* 0x000fc40003f46270 */
[----:B------:R-:W-:Y:S01]  /*90d0*/  HMMA.16816.F32 R4, R16, R110, R28 ;  /* 0x0000006e1004723c */ /* 0x000fe2000000181c */
[----:B------:R-:W1:Y:S01]  /*90e0*/  MUFU.TANH R52, R52 ;  /* 0x0000003400347308 */ /* 0x000e620000002400 */
[----:B------:R-:W-:Y:S02]  /*90f0*/  FSEL R79, R79, -INF , !P2 ;  /* 0xff8000004f4f7808 */ /* 0x000fe40005000000 */
[----:B------:R-:W-:-:S03]  /*9100*/  ISETP.GE.AND P2, PT, R36, R8, PT ;  /* 0x000000082400720c */ /* 0x000fc60003f46270 */
[C---:B------:R-:W-:Y:S02]  /*9110*/  VIADD R31, R0.reuse, 0x31 ;  /* 0x00000031001f7836 */ /* 0x040fe40000000000 */
[----:B------:R-:W4:Y:S01]  /*9120*/  MUFU.TANH R53, R53 ;  /* 0x0000003500357308 */ /* 0x000f220000002400 */
[C---:B------:R-:W-:Y:S02]  /*9130*/  VIADD R28, R0.reuse, 0x40 ;  /* 0x00000040001c7836 */ /* 0x040fe40000000000 */
[C---:B------:R-:W-:Y:S02]  /*9140*/  VIADD R29, R0.reuse, 0x39 ;  /* 0x00000039001d7836 */ /* 0x040fe40000000000 */
[----:B------:R-:W-:-:S03]  /*9150*/  VIADD R30, R0, 0x38 ;  /* 0x00000038001e7836 */ /* 0x000fc60000000000 */
[----:B------:R-:W-:Y:S01]  /*9160*/  MUFU.TANH R128, R50 ;  /* 0x0000003200807308 */ /* 0x000fe20000002400 */
[----:B------:R-:W-:Y:S06]  /*9170*/  HMMA.16816.F32 R56, R16, R70, R24 ;  /* 0x000000461038723c */ /* 0x000fec0000001818 */
[----:B------:R-:W-:Y:S01]  /*9180*/  FMUL.FTZ R47, R5, UR15 ;  /* 0x0000000f052f7c20 */ /* 0x000fe20008410000 */
[----:B--2---:R-:W-:Y:S01]  /*9190*/  FMUL.FTZ R48, R6, UR15 ;  /* 0x0000000f06307c20 */ /* 0x004fe20008410000 */
[----:B------:R-:W-:Y:S01]  /*91a0*/  FMUL.FTZ R4, R4, UR15 ;  /* 0x0000000f04047c20 */ /* 0x000fe20008410000 */
[C---:B------:R-:W-:Y:S01]  /*91b0*/  VIADD R26, R0.reuse, 0x48 ;  /* 0x00000048001a7836 */ /* 0x040fe20000000000 */
[----:B------:R2:W-:Y:S01]  /*91c0*/  MUFU.TANH R49, R47 ;  /* 0x0000002f00317308 */ /* 0x0005e20000002400 */
[----:B------:R-:W-:-:S02]  /*91d0*/  VIADD R19, R0, 0x51 ;  /* 0x0000005100137836 */ /* 0x000fc40000000000 */
[----:B------:R-:W-:Y:S01]  /*91e0*/  FMUL.FTZ R105, R7, UR15 ;  /* 0x0000000f07697c20 */ /* 0x000fe20008410000 */
[C---:B------:R-:W-:Y:S02]  /*91f0*/  VIADD R27, R0.reuse, 0x41 ;  /* 0x00000041001b7836 */ /* 0x040fe40000000000 */
[C---:B------:R-:W-:Y:S02]  /*9200*/  VIADD R16, R0.reuse, 0x60 ;  /* 0x0000006000107836 */ /* 0x040fe40000000000 */
[C---:B------:R-:W-:Y:S01]  /*9210*/  VIADD R25, R0.reuse, 0x49 ;  /* 0x0000004900197836 */ /* 0x040fe20000000000 */
[----:B------:R-:W-:Y:S01]  /*9220*/  MUFU.TANH R124, R48 ;  /* 0x00000030007c7308 */ /* 0x000fe20000002400 */
[C---:B------:R-:W-:Y:S02]  /*9230*/  VIADD R5, R0.reuse, 0x69 ;  /* 0x0000006900057836 */ /* 0x040fe40000000000 */
[C---:B------:R-:W-:Y:S02]  /*9240*/  VIADD R18, R0.reuse, 0x58 ;  /* 0x0000005800127836 */ /* 0x040fe40000000000 */
[----:B------:R-:W-:-:S02]  /*9250*/  VIADD R24, R0, 0x50 ;  /* 0x0000005000187836 */ /* 0x000fc40000000000 */
[----:B------:R-:W-:Y:S01]  /*9260*/  FMUL.FTZ R57, R57, UR15 ;  /* 0x0000000f39397c20 */ /* 0x000fe20008410000 */
[----:B------:R-:W-:Y:S01]  /*9270*/  VIADD R7, R0, 0x61 ;  /* 0x0000006100077836 */ /* 0x000fe20000000000 */
[----:B------:R4:W4:Y:S01]  /*9280*/  MUFU.TANH R89, R4 ;  /* 0x0000000400597308 */ /* 0x0009220000002400 */
[----:B--2---:R-:W-:Y:S01]  /*9290*/  FMUL.FTZ R47, R72, UR15 ;  /* 0x0000000f482f7c20 */ /* 0x004fe20008410000 */
[----:B---3--:R-:W-:Y:S01]  /*92a0*/  FSEL R72, R78, -INF , !P0 ;  /* 0xff8000004e487808 */ /* 0x008fe20004000000 */
[----:B------:R-:W-:Y:S01]  /*92b0*/  VIADD R17, R0, 0x59 ;  /* 0x0000005900117836 */ /* 0x000fe20000000000 */
[----:B------:R-:W-:Y:S01]  /*92c0*/  FSEL R78, R134, -INF , !P4 ;  /* 0xff800000864e7808 */ /* 0x000fe20006000000 */
[----:B------:R-:W-:Y:S01]  /*92d0*/  FMUL.FTZ R56, R56, UR15 ;  /* 0x0000000f38387c20 */ /* 0x000fe20008410000 */
[-C--:B------:R-:W-:Y:S01]  /*92e0*/  ISETP.GE.AND P4, PT, R40, R8.reuse, PT ;  /* 0x000000082800720c */ /* 0x080fe20003f86270 */
[----:B------:R-:W-:Y:S01]  /*92f0*/  VIADD R6, R0, 0x68 ;  /* 0x0000006800067836 */ /* 0x000fe20000000000 */
[----:B------:R2:W-:Y:S01]  /*9300*/  MUFU.TANH R48, R47 ;  /* 0x0000002f00307308 */ /* 0x0005e20000002400 */
[-C--:B------:R-:W-:Y:S01]  /*9310*/  ISETP.GE.AND P0, PT, R41, R8.reuse, PT ;  /* 0x000000082900720c */ /* 0x080fe20003f06270 */
[----:B------:R-:W-:Y:S01]  /*9320*/  FMUL.FTZ R134, R119, UR15 ;  /* 0x0000000f77867c20 */ /* 0x000fe20008410000 */
[----:B-----5:R-:W-:Y:S01]  /*9330*/  FSEL R80, R80, -INF , !P4 ;  /* 0xff80000050507808 */ /* 0x020fe20006000000 */
[----:B------:R-:W-:Y:S01]  /*9340*/  BAR.SYNC.DEFER_BLOCKING 0x0 ;  /* 0x0000000000007b1d */ /* 0x000fe20000010000 */
[----:B------:R-:W-:-:S04]  /*9350*/  ISETP.GE.AND P4, PT, R34, R8, PT ;  /* 0x000000082200720c */ /* 0x000fc80003f86270 */
[----:B-1----:R-:W-:Y:S01]  /*9360*/  FSEL R84, R52, -INF , !P4 ;  /* 0xff80000034547808 */ /* 0x002fe20006000000 */
[----:B------:R-:W-:Y:S01]  /*9370*/  MUFU.TANH R126, R51 ;  /* 0x00000033007e7308 */ /* 0x000fe20000002400 */
[-C--:B------:R-:W-:Y:S01]  /*9380*/  ISETP.GE.AND P4, PT, R31, R8.reuse, PT ;  /* 0x000000081f00720c */ /* 0x080fe20003f86270 */
[C---:B----4-:R-:W-:Y:S02]  /*9390*/  VIADD R4, R0.reuse, 0x70 ;  /* 0x0000007000047836 */ /* 0x050fe40000000000 */
[----:B------:R-:W-:Y:S01]  /*93a0*/  VIADD R0, R0, 0x79 ;  /* 0x0000007900007836 */ /* 0x000fe20000000000 */
[----:B------:R-:W-:Y:S01]  /*93b0*/  FSEL R88, R121, -INF , !P4 ;  /* 0xff80000079587808 */ /* 0x000fe20006000000 */
[----:B------:R-:W-:Y:S01]  /*93c0*/  FMUL.FTZ R121, R63, UR15 ;  /* 0x0000000f3f797c20 */ /* 0x000fe20008410000 */
[----:B--2---:R-:W-:Y:S01]  /*93d0*/  FMUL.FTZ R47, R73, UR15 ;  /* 0x0000000f492f7c20 */ /* 0x004fe20008410000 */
[----:B------:R-:W-:Y:S01]  /*93e0*/  FSEL R73, R81, -INF , !P0 ;  /* 0xff80000051497808 */ /* 0x000fe20004000000 */
[----:B------:R-:W-:Y:S01]  /*93f0*/  MUFU.TANH R56, R56 ;  /* 0x0000003800387308 */ /* 0x000fe20000002400 */
[----:B------:R-:W-:-:S02]  /*9400*/  ISETP.GE.AND P0, PT, R35, R8, PT ;  /* 0x000000082300720c */ /* 0x000fc40003f06270 */
[-C--:B------:R-:W-:Y:S02]  /*9410*/  ISETP.GE.AND P4, PT, R28, R8.reuse, PT ;  /* 0x000000081c00720c */ /* 0x080fe40003f86270 */
[----:B------:R-:W-:Y:S01]  /*9420*/  FSEL R81, R131, -INF , !P2 ;  /* 0xff80000083517808 */ /* 0x000fe20005000000 */
[----:B------:R-:W-:Y:S01]  /*9430*/  FMUL.FTZ R131, R118, UR15 ;  /* 0x0000000f76837c20 */ /* 0x000fe20008410000 */
[----:B------:R-:W-:Y:S01]  /*9440*/  FSEL R92, R112, -INF , !P4 ;  /* 0xff800000705c7808 */ /* 0x000fe20006000000 */
[----:B------:R1:W2:Y:S01]  /*9450*/  MUFU.TANH R97, R47 ;  /* 0x0000002f00617308 */ /* 0x0002a20000002400 */
[-C--:B------:R-:W-:Y:S02]  /*9460*/  ISETP.GE.AND P2, PT, R33, R8.reuse, PT ;  /* 0x000000082100720c */ /* 0x080fe40003f46270 */
[----:B------:R-:W-:Y:S02]  /*9470*/  ISETP.GE.AND P4, PT, R25, R8, PT ;  /* 0x000000081900720c */ /* 0x000fe40003f86270 */
[----:B------:R-:W-:-:S02]  /*9480*/  FSEL R85, R53, -INF , !P2 ;  /* 0xff80000035557808 */ /* 0x000fc40005000000 */
[-C--:B------:R-:W-:Y:S01]  /*9490*/  ISETP.GE.AND P2, PT, R30, R8.reuse, PT ;  /* 0x000000081e00720c */ /* 0x080fe20003f46270 */
[----:B------:R-:W-:Y:S03]  /*94a0*/  MUFU.TANH R117, R54 ;  /* 0x0000003600757308 */ /* 0x000fe60000002400 */
[----:B------:R-:W-:Y:S02]  /*94b0*/  FSEL R89, R89, -INF , !P2 ;  /* 0xff80000059597808 */ /* 0x000fe40005000000 */
[----:B------:R-:W-:-:S03]  /*94c0*/  ISETP.GE.AND P2, PT, R27, R8, PT ;  /* 0x000000081b00720c */ /* 0x000fc60003f46270 */
[----:B------:R-:W-:Y:S01]  /*94d0*/  MUFU.TANH R116, R55 ;  /* 0x0000003700747308 */ /* 0x000fe20000002400 */
[----:B-1----:R-:W-:Y:S01]  /*94e0*/  FMUL.FTZ R47, R64, UR15 ;  /* 0x0000000f402f7c20 */ /* 0x002fe20008410000 */
[----:B------:R-:W-:Y:S02]  /*94f0*/  FSEL R64, R127, -INF , !P0 ;  /* 0xff8000007f407808 */ /* 0x000fe40004000000 */
[-C--:B------:R-:W-:Y:S02]  /*9500*/  ISETP.GE.AND P0, PT, R32, R8.reuse, PT ;  /* 0x000000082000720c */ /* 0x080fe40003f06270 */
[----:B------:R-:W-:Y:S02]  /*9510*/  FSEL R93, R120, -INF , !P2 ;  /* 0xff800000785d7808 */ /* 0x000fe40005000000 */
[----:B------:R1:W3:Y:S01]  /*9520*/  MUFU.TANH R101, R47 ;  /* 0x0000002f00657308 */ /* 0x0002e20000002400 */
[----:B--2---:R-:W-:Y:S02]  /*9530*/  FSEL R97, R97, -INF , !P4 ;  /* 0xff80000061617808 */ /* 0x004fe40006000000 */
[----:B------:R-:W-:-:S02]  /*9540*/  ISETP.GE.AND P4, PT, R18, R8, PT ;  /* 0x000000081200720c */ /* 0x000fc40003f86270 */
[----:B------:R-:W-:-:S03]  /*9550*/  ISETP.GE.AND P2, PT, R24, R8, PT ;  /* 0x000000081800720c */ /* 0x000fc60003f46270 */
[----:B------:R-:W-:Y:S01]  /*9560*/  MUFU.TANH R120, R105 ;  /* 0x0000006900787308 */ /* 0x000fe20000002400 */
[----:B------:R-:W-:Y:S02]  /*9570*/  FSEL R96, R96, -INF , !P2 ;  /* 0xff80000060607808 */ /* 0x000fe40005000000 */
[----:B------:R-:W-:-:S05]  /*9580*/  ISETP.GE.AND P2, PT, R17, R8, PT ;  /* 0x000000081100720c */ /* 0x000fca0003f46270 */
[----:B------:R-:W-:Y:S01]  /*9590*/  MUFU.TANH R127, R74 ;  /* 0x0000004a007f7308 */ /* 0x000fe20000002400 */
[----:B-1----:R-:W-:Y:S01]  /*95a0*/  FMUL.FTZ R47, R65, UR15 ;  /* 0x0000000f412f7c20 */ /* 0x002fe20008410000 */
[----:B------:R-:W-:Y:S01]  /*95b0*/  FSEL R65, R122, -INF , !P0 ;  /* 0xff8000007a417808 */ /* 0x000fe20004000000 */
[----:B------:R-:W-:Y:S01]  /*95c0*/  FMUL.FTZ R122, R62, UR15 ;  /* 0x0000000f3e7a7c20 */ /* 0x000fe20008410000 */
[-C--:B------:R-:W-:Y:S02]  /*95d0*/  ISETP.GE.AND P0, PT, R29, R8.reuse, PT ;  /* 0x000000081d00720c */ /* 0x080fe40003f06270 */
[----:B---3--:R-:W-:Y:S02]  /*95e0*/  FSEL R101, R101, -INF , !P4 ;  /* 0xff80000065657808 */ /* 0x008fe40006000000 */
[----:B------:R1:W2:Y:S01]  /*95f0*/  MUFU.TANH R104, R47 ;  /* 0x0000002f00687308 */ /* 0x0002a20000002400 */
[----:B------:R-:W-:-:S04]  /*9600*/  ISETP.GE.AND P4, PT, R7, R8, PT ;  /* 0x000000080700720c */ /* 0x000fc80003f86270 */
[----:B------:R-:W-:Y:S02]  /*9610*/  FSEL R108, R108, -INF , !P4 ;  /* 0xff8000006c6c7808 */ /* 0x000fe40006000000 */
        /* <DEDUP_REMOVED lines=8> */
[----:B--2---:R-:W-:Y:S02]  /*96a0*/  FSEL R104, R104, -INF , !P2 ;  /* 0xff80000068687808 */ /* 0x004fe40005000000 */
[----:B------:R1:W2:Y:S01]  /*96b0*/  MUFU.TANH R112, R47 ;  /* 0x0000002f00707308 */ /* 0x0002a20000002400 */
[----:B------:R-:W-:Y:S01]  /*96c0*/  ISETP.GE.AND P2, PT, R6, R8, PT ;  /* 0x000000080600720c */ /* 0x000fe20003f46270 */
[----:B-1----:R-:W-:Y:S01]  /*96d0*/  FMUL.FTZ R47, R61, UR15 ;  /* 0x0000000f3d2f7c20 */ /* 0x002fe20008410000 */
[----:B------:R-:W-:-:S02]  /*96e0*/  FSEL R61, R48, -INF , !P0 ;  /* 0xff800000303d7808 */ /* 0x000fc40004000000 */
[-C--:B------:R-:W-:Y:S01]  /*96f0*/  ISETP.GE.AND P0, PT, R19, R8.reuse, PT ;  /* 0x000000081300720c */ /* 0x080fe20003f06270 */
[----:B------:R-:W-:Y:S01]  /*9700*/  HMMA.16816.F32 R48, R20, R114, RZ ;  /* 0x000000721430723c */ /* 0x000fe200000018ff */
[----:B--2---:R-:W-:Y:S01]  /*9710*/  FSEL R112, R112, -INF , !P2 ;  /* 0xff80000070707808 */ /* 0x004fe20005000000 */
[----:B------:R-:W1:Y:S01]  /*9720*/  MUFU.TANH R47, R47 ;  /* 0x0000002f002f7308 */ /* 0x000e620000002400 */
[----:B------:R-:W-:Y:S02]  /*9730*/  FSEL R100, R100, -INF , !P0 ;  /* 0xff80000064647808 */ /* 0x000fe40004000000 */
[-C--:B------:R-:W-:Y:S02]  /*9740*/  ISETP.GE.AND P0, PT, R16, R8.reuse, PT ;  /* 0x000000081000720c */ /* 0x080fe40003f06270 */
[----:B------:R-:W-:Y:S02]  /*9750*/  ISETP.GE.AND P2, PT, R3, R8, PT ;  /* 0x000000080300720c */ /* 0x000fe40003f46270 */
[----:B------:R-:W-:-:S02]  /*9760*/  FSEL R105, R109, -INF , !P0 ;  /* 0xff8000006d697808 */ /* 0x000fc40004000000 */
[----:B------:R-:W-:-:S04]  /*9770*/  ISETP.GE.AND P0, PT, R5, R8, PT ;  /* 0x000000080500720c */ /* 0x000fc80003f06270 */
[----:B-1----:R-:W-:Y:S02]  /*9780*/  FSEL R109, R47, -INF , !P0 ;  /* 0xff8000002f6d7808 */ /* 0x002fe40004000000 */
[----:B------:R-:W1:Y:S01]  /*9790*/  MUFU.TANH R47, R57 ;  /* 0x00000039002f7308 */ /* 0x000e620000002400 */
[----:B------:R-:W-:Y:S01]  /*97a0*/  ISETP.GE.AND P0, PT, R2, R8, PT ;  /* 0x000000080200720c */ /* 0x000fe20003f06270 */
[----:B------:R-:W-:-:S05]  /*97b0*/  FMUL.FTZ R8, R75, UR15 ;  /* 0x0000000f4b087c20 */ /* 0x000fca0008410000 */
[----:B------:R-:W-:Y:S01]  /*97c0*/  HMMA.16816.F32 R52, R12, R110, R48 ;  /* 0x0000006e0c34723c */ /* 0x000fe20000001830 */
[----:B------:R-:W2:Y:S06]  /*97d0*/  MUFU.TANH R8, R8 ;  /* 0x0000000800087308 */ /* 0x000eac0000002400 */
[----:B------:R-:W-:Y:S01]  /*97e0*/  FMUL.FTZ R50, R59, UR15 ;  /* 0x0000000f3b327c20 */ /* 0x000fe20008410000 */
[----:B------:R-:W-:Y:S01]  /*97f0*/  FMUL.FTZ R49, R58, UR15 ;  /* 0x0000000f3a317c20 */ /* 0x000fe20008410000 */
[----:B------:R-:W-:Y:S01]  /*9800*/  FSEL R58, R56, -INF , !P0 ;  /* 0xff800000383a7808 */ /* 0x000fe20004000000 */
[----:B------:R-:W-:Y:S01]  /*9810*/  FMUL.FTZ R48, R67, UR15 ;  /* 0x0000000f43307c20 */ /* 0x000fe20008410000 */
[----:B------:R-:W-:-:S02]  /*9820*/  ISETP.GE.AND P0, PT, R45, R9, PT ;  /* 0x000000092d00720c */ /* 0x000fc40003f06270 */
[----:B------:R-:W-:Y:S02]  /*9830*/  FSEL R56, R216, -INF , !P3 ;  /* 0xff800000d8387808 */ /* 0x000fe40005800000 */
[----:B-1----:R-:W-:Y:S02]  /*9840*/  FSEL R59, R47, -INF , !P4 ;  /* 0xff8000002f3b7808 */ /* 0x002fe40006000000 */
[-C--:B------:R-:W-:Y:S01]  /*9850*/  ISETP.GE.AND P4, PT, R44, R9.reuse, PT ;  /* 0x000000092c00720c */ /* 0x080fe20003f86270 */
[----:B------:R-:W-:Y:S01]  /*9860*/  MUFU.TANH R47, R49 ;  /* 0x00000031002f7308 */ /* 0x000fe20000002400 */
[----:B------:R-:W-:Y:S02]  /*9870*/  FSEL R57, R125, -INF , !P2 ;  /* 0xff8000007d397808 */ /* 0x000fe40005000000 */
[-C--:B------:R-:W-:Y:S02]  /*9880*/  ISETP.GE.AND P2, PT, R46, R9.reuse, PT ;  /* 0x000000092e00720c */ /* 0x080fe40003f46270 */
[-C--:B------:R-:W-:Y:S01]  /*9890*/  ISETP.GE.AND P3, PT, R43, R9.reuse, PT ;  /* 0x000000092b00720c */ /* 0x080fe20003f66270 */
[----:B------:R-:W-:Y:S01]  /*98a0*/  FMUL.FTZ R52, R52, UR15 ;  /* 0x0000000f34347c20 */ /* 0x000fe20008410000 */
[----:B------:R-:W-:Y:S01]  /*98b0*/  FSEL R62, R215, -INF , !P2 ;  /* 0xff800000d73e7808 */ /* 0x000fe20005000000 */
[----:B------:R1:W3:Y:S01]  /*98c0*/  MUFU.TANH R125, R66 ;  /* 0x00000042007d7308 */ /* 0x0002e20000002400 */
[-C--:B------:R-:W-:Y:S01]  /*98d0*/  ISETP.GE.AND P2, PT, R42, R9.reuse, PT ;  /* 0x000000092a00720c */ /* 0x080fe20003f46270 */
[----:B------:R-:W-:Y:S01]  /*98e0*/  FMUL.FTZ R55, R55, UR15 ;  /* 0x0000000f37377c20 */ /* 0x000fe20008410000 */
[----:B------:R-:W-:Y:S01]  /*98f0*/  FSEL R63, R129, -INF , !P0 ;  /* 0xff800000813f7808 */ /* 0x000fe20004000000 */
[----:B------:R-:W-:Y:S01]  /*9900*/  FMUL.FTZ R54, R54, UR15 ;  /* 0x0000000f36367c20 */ /* 0x000fe20008410000 */
[----:B------:R-:W-:Y:S01]  /*9910*/  ISETP.GE.AND P0, PT, R41, R9, PT ;  /* 0x000000092900720c */ /* 0x000fe20003f06270 */
[----:B------:R-:W-:Y:S01]  /*9920*/  FMUL.FTZ R53, R53, UR15 ;  /* 0x0000000f35357c20 */ /* 0x000fe20008410000 */
[----:B------:R-:W-:-:S02]  /*9930*/  FSEL R67, R202, -INF , !P3 ;  /* 0xff800000ca437808 */ /* 0x000fc40005800000 */
[----:B------:R-:W-:Y:S02]  /*9940*/  FSEL R74, R201, -INF , !P2 ;  /* 0xff800000c94a7808 */ /* 0x000fe40005000000 */
[-C--:B------:R-:W-:Y:S02]  /*9950*/  ISETP.GE.AND P3, PT, R36, R9.reuse, PT ;  /* 0x000000092400720c */ /* 0x080fe40003f66270 */
[-C--:B------:R-:W-:Y:S02]  /*9960*/  ISETP.GE.AND P2, PT, R35, R9.reuse, PT ;  /* 0x000000092300720c */ /* 0x080fe40003f46270 */
[----:B------:R-:W-:Y:S02]  /*9970*/  FSEL R75, R128, -INF , !P0 ;  /* 0xff800000804b7808 */ /* 0x000fe40004000000 */
[----:B-1----:R-:W-:Y:S02]  /*9980*/  FSEL R66, R123, -INF , !P4 ;  /* 0xff8000007b427808 */ /* 0x002fe40006000000 */
[-C--:B------:R-:W-:Y:S01]  /*9990*/  ISETP.GE.AND P4, PT, R40, R9.reuse, PT ;  /* 0x000000092800720c */ /* 0x080fe20003f86270 */
[----:B------:R-:W1:Y:S01]  /*99a0*/  MUFU.TANH R123, R48 ;  /* 0x00000030007b7308 */ /* 0x000e620000002400 */
[----:B------:R-:W-:-:S02]  /*99b0*/  ISETP.GE.AND P0, PT, R34, R9, PT ;  /* 0x000000092200720c */ /* 0x000fc40003f06270 */
[----:B------:R-:W-:Y:S02]  /*99c0*/  FSEL R110, R126, -INF , !P4 ;  /* 0xff8000007e6e7808 */ /* 0x000fe40006000000 */
[-C--:B------:R-:W-:Y:S02]  /*99d0*/  ISETP.GE.AND P4, PT, R33, R9.reuse, PT ;  /* 0x000000092100720c */ /* 0x080fe40003f86270 */
[----:B------:R-:W-:Y:S02]  /*99e0*/  FSEL R111, R200, -INF , !P3 ;  /* 0xff800000c86f7808 */ /* 0x000fe40005800000 */
[----:B------:R-:W-:Y:S02]  /*99f0*/  FSEL R116, R116, -INF , !P4 ;  /* 0xff80000074747808 */ /* 0x000fe40006000000 */
[----:B------:R-:W-:Y:S02]  /*9a00*/  ISETP.GE.AND P4, PT, R29, R9, PT ;  /* 0x000000091d00720c */ /* 0x000fe40003f86270 */
[----:B------:R-:W-:-:S02]  /*9a10*/  FSEL R114, R199, -INF , !P2 ;  /* 0xff800000c7727808 */ /* 0x000fc40005000000 */
[-C--:B------:R-:W-:Y:S02]  /*9a20*/  ISETP.GE.AND P3, PT, R32, R9.reuse, PT ;  /* 0x000000092000720c */ /* 0x080fe40003f66270 */
[-C--:B------:R-:W-:Y:S02]  /*9a30*/  ISETP.GE.AND P2, PT, R31, R9.reuse, PT ;  /* 0x000000091f00720c */ /* 0x080fe40003f46270 */
[----:B------:R-:W-:Y:S02]  /*9a40*/  FSEL R120, R120, -INF , !P4 ;  /* 0xff80000078787808 */ /* 0x000fe40006000000 */
[----:B------:R-:W-:Y:S02]  /*9a50*/  FSEL R115, R117, -INF , !P0 ;  /* 0xff80000075737808 */ /* 0x000fe40004000000 */
[-C--:B------:R-:W-:Y:S02]  /*9a60*/  ISETP.GE.AND P4, PT, R25, R9.reuse, PT ;  /* 0x000000091900720c */ /* 0x080fe40003f86270 */
[----:B------:R-:W-:-:S02]  /*9a70*/  ISETP.GE.AND P0, PT, R30, R9, PT ;  /* 0x000000091e00720c */ /* 0x000fc40003f06270 */
[----:B------:R-:W-:Y:S02]  /*9a80*/  FSEL R117, R197, -INF , !P3 ;  /* 0xff800000c5757808 */ /* 0x000fe40005800000 */
[----:B------:R-:W-:Y:S02]  /*9a90*/  FSEL R118, R183, -INF , !P2 ;  /* 0xff800000b7767808 */ /* 0x000fe40005000000 */
[-C--:B------:R-:W-:Y:S02]  /*9aa0*/  ISETP.GE.AND P3, PT, R28, R9.reuse, PT ;  /* 0x000000091c00720c */ /* 0x080fe40003f66270 */
[----:B------:R-:W-:Y:S02]  /*9ab0*/  ISETP.GE.AND P2, PT, R27, R9, PT ;  /* 0x000000091b00720c */ /* 0x000fe40003f46270 */
[----:B--2---:R-:W-:Y:S02]  /*9ac0*/  FSEL R128, R8, -INF , !P4 ;  /* 0xff80000008807808 */ /* 0x004fe40006000000 */
[----:B------:R-:W-:Y:S01]  /*9ad0*/  FSEL R119, R124, -INF , !P0 ;  /* 0xff8000007c777808 */ /* 0x000fe20004000000 */
[----:B------:R2:W4:Y:S01]  /*9ae0*/  MUFU.TANH R8, R50 ;  /* 0x0000003200087308 */ /* 0x0005220000002400 */
[----:B------:R-:W-:-:S02]  /*9af0*/  FSEL R124, R174, -INF , !P3 ;  /* 0xff800000ae7c7808 */ /* 0x000fc40005800000 */
[----:B------:R-:W-:Y:S02]  /*9b00*/  FSEL R126, R173, -INF , !P2 ;  /* 0xff800000ad7e7808 */ /* 0x000fe40005000000 */
[-C--:B------:R-:W-:Y:S02]  /*9b10*/  ISETP.GE.AND P0, PT, R26, R9.reuse, PT ;  /* 0x000000091a00720c */ /* 0x080fe40003f06270 */
[-C--:B------:R-:W-:Y:S01]  /*9b20*/  ISETP.GE.AND P3, PT, R24, R9.reuse, PT ;  /* 0x000000091800720c */ /* 0x080fe20003f66270 */
[----:B------:R5:W-:Y:S01]  /*9b30*/  MUFU.TANH R174, R131 ;  /* 0x0000008300ae7308 */ /* 0x000be20000002400 */
[----:B------:R-:W-:Y:S02]  /*9b40*/  ISETP.GE.AND P2, PT, R19, R9, PT ;  /* 0x000000091300720c */ /* 0x000fe40003f46270 */
[----:B------:R-:W-:Y:S02]  /*9b50*/  FSEL R127, R127, -INF , !P0 ;  /* 0xff8000007f7f7808 */ /* 0x000fe40004000000 */
[----:B------:R-:W-:-:S02]  /*9b60*/  FSEL R129, R172, -INF , !P3 ;  /* 0xff800000ac817808 */ /* 0x000fc40005800000 */
[----:B------:R-:W-:Y:S01]  /*9b70*/  FSEL R130, R130, -INF , !P2 ;  /* 0xff80000082827808 */ /* 0x000fe20005000000 */
[----:B------:R-:W4:Y:S01]  /*9b80*/  MUFU.TANH R172, R134 ;  /* 0x0000008600ac7308 */ /* 0x000f220000002400 */
[----:B--2---:R-:W-:Y:S01]  /*9b90*/  HMMA.16816.F32 R48, R20, R98, RZ ;  /* 0x000000621430723c */ /* 0x004fe200000018ff */
[-C--:B------:R-:W-:Y:S02]  /*9ba0*/  ISETP.GE.AND P0, PT, R18, R9.reuse, PT ;  /* 0x000000091200720c */ /* 0x080fe40003f06270 */
[-C--:B------:R-:W-:Y:S02]  /*9bb0*/  ISETP.GE.AND P4, PT, R17, R9.reuse, PT ;  /* 0x000000091100720c */ /* 0x080fe40003f86270 */
[-C--:B------:R-:W-:Y:S02]  /*9bc0*/  ISETP.GE.AND P3, PT, R16, R9.reuse, PT ;  /* 0x000000091000720c */ /* 0x080fe40003f66270 */
[----:B------:R-:W-:Y:S01]  /*9bd0*/  ISETP.GE.AND P2, PT, R7, R9, PT ;  /* 0x000000090700720c */ /* 0x000fe20003f46270 */
[----:B------:R2:W2:Y:S01]  /*9be0*/  MUFU.TANH R173, R52 ;  /* 0x0000003400ad7308 */ /* 0x0004a20000002400 */
[----:B---3--:R-:W-:-:S02]  /*9bf0*/  FSEL R125, R125, -INF , !P0 ;  /* 0xff8000007d7d7808 */ /* 0x008fc40004000000 */
[----:B-1----:R-:W-:Y:S02]  /*9c00*/  FSEL R123, R123, -INF , !P4 ;  /* 0xff8000007b7b7808 */ /* 0x002fe40006000000 */
[----:B------:R-:W-:Y:S02]  /*9c10*/  FSEL R98, R171, -INF , !P3 ;  /* 0xff800000ab627808 */ /* 0x000fe40005800000 */
[----:B-----5:R-:W-:Y:S01]  /*9c20*/  FSEL R131, R132, -INF , !P2 ;  /* 0xff80000084837808 */ /* 0x020fe20005000000 */
[----:B------:R-:W-:Y:S01]  /*9c30*/  MUFU.TANH R171, R53 ;  /* 0x0000003500ab7308 */ /* 0x000fe20000002400 */
[-C--:B------:R-:W-:Y:S02]  /*9c40*/  ISETP.GE.AND P0, PT, R6, R9.reuse, PT ;  /* 0x000000090600720c */ /* 0x080fe40003f06270 */
[-C--:B------:R-:W-:Y:S02]  /*9c50*/  ISETP.GE.AND P4, PT, R5, R9.reuse, PT ;  /* 0x000000090500720c */ /* 0x080fe40003f86270 */
[----:B------:R-:W-:-:S02]  /*9c60*/  ISETP.GE.AND P3, PT, R4, R9, PT ;  /* 0x000000090400720c */ /* 0x000fc40003f66270 */
[-C--:B------:R-:W-:Y:S01]  /*9c70*/  ISETP.GE.AND P2, PT, R3, R9.reuse, PT ;  /* 0x000000090300720c */ /* 0x080fe20003f46270 */
[----:B------:R-:W-:Y:S01]  /*9c80*/  HMMA.16816.F32 R48, R12, R90, R48 ;  /* 0x0000005a0c30723c */ /* 0x000fe20000001830 */
[----:B------:R-:W-:Y:S02]  /*9c90*/  FSEL R122, R122, -INF , !P0 ;  /* 0xff8000007a7a7808 */ /* 0x000fe40004000000 */
[----:B------:R-:W-:Y:S02]  /*9ca0*/  FSEL R132, R121, -INF , !P4 ;  /* 0xff80000079847808 */ /* 0x000fe40006000000 */
[----:B------:R-:W-:Y:S02]  /*9cb0*/  FSEL R133, R133, -INF , !P3 ;  /* 0xff80000085857808 */ /* 0x000fe40005800000 */
[----:B------:R-:W-:Y:S02]  /*9cc0*/  FSEL R217, R168, -INF , !P2 ;  /* 0xff800000a8d97808 */ /* 0x000fe40005000000 */
[----:B------:R-:W-:-:S02]  /*9cd0*/  ISETP.GE.AND P0, PT, R2, R9, PT ;  /* 0x000000090200720c */ /* 0x000fc40003f06270 */
[----:B------:R-:W-:Y:S02]  /*9ce0*/  ISETP.GE.AND P4, PT, R0, R9, PT ;  /* 0x000000090000720c */ /* 0x000fe40003f86270 */
[C---:B------:R-:W-:Y:S01]  /*9cf0*/  ISETP.GE.AND P3, PT, R46.reuse, R11, PT ;  /* 0x0000000b2e00720c */ /* 0x040fe20003f66270 */
[----:B------:R1:W-:Y:S01]  /*9d00*/  MUFU.TANH R9, R55 ;  /* 0x0000003700097308 */ /* 0x0003e20000002400 */
[----:B------:R-:W-:Y:S02]  /*9d10*/  ISETP.GE.AND P2, PT, R46, R10, PT ;  /* 0x0000000a2e00720c */ /* 0x000fe40003f46270 */
[----:B------:R-:W-:Y:S02]  /*9d20*/  FSEL R216, R47, -INF , !P0 ;  /* 0xff8000002fd87808 */ /* 0x000fe40004000000 */
[----:B----4-:R-:W-:Y:S02]  /*9d30*/  FSEL R218, R8, -INF , !P4 ;  /* 0xff80000008da7808 */ /* 0x010fe40006000000 */
[----:B--2---:R-:W-:-:S02]  /*9d40*/  FSEL R52, R236, -INF , !P6 ;  /* 0xff800000ec347808 */ /* 0x004fc40007000000 */
[----:B------:R-:W-:Y:S01]  /*9d50*/  FSEL R134, R235, -INF , !P5 ;  /* 0xff800000eb867808 */ /* 0x000fe20006800000 */
[----:B------:R-:W-:Y:S01]  /*9d60*/  FMUL.FTZ R50, R50, UR15 ;  /* 0x0000000f32327c20 */ /* 0x000fe20008410000 */
[----:B------:R-:W-:Y:S01]  /*9d70*/  FSEL R121, R237, -INF , !P3 ;  /* 0xff800000ed797808 */ /* 0x000fe20005800000 */
[----:B------:R-:W-:Y:S01]  /*9d80*/  FMUL.FTZ R48, R48, UR15 ;  /* 0x0000000f30307c20 */ /* 0x000fe20008410000 */
[----:B------:R-:W-:Y:S01]  /*9d90*/  FSEL R168, R238, -INF , !P2 ;  /* 0xff800000eea87808 */ /* 0x000fe20005000000 */
[----:B------:R-:W-:Y:S01]  /*9da0*/  FMUL.FTZ R49, R49, UR15 ;  /* 0x0000000f31317c20 */ /* 0x000fe20008410000 */
[CC--:B------:R-:W-:Y:S01]  /*9db0*/  ISETP.GE.AND P0, PT, R45.reuse, R11.reuse, PT ;  /* 0x0000000b2d00720c */ /* 0x0c0fe20003f06270 */
[----:B------:R-:W-:Y:S01]  /*9dc0*/  MUFU.TANH R8, R48 ;  /* 0x0000003000087308 */ /* 0x000fe20000002400 */
[----:B------:R-:W-:Y:S01]  /*9dd0*/  ISETP.GE.AND P4, PT, R45, R10, PT ;  /* 0x0000000a2d00720c */ /* 0x000fe20003f86270 */
[----:B------:R-:W-:Y:S01]  /*9de0*/  FMUL.FTZ R51, R51, UR15 ;  /* 0x0000000f33337c20 */ /* 0x000fe20008410000 */
[----:B------:R-:W-:-:S02]  /*9df0*/  ISETP.GE.AND P6, PT, R44, R11, PT ;  /* 0x0000000b2c00720c */ /* 0x000fc40003fc6270 */
[-C--:B------:R-:W-:Y:S02]  /*9e00*/  ISETP.GE.AND P5, PT, R44, R10.reuse, PT ;  /* 0x0000000a2c00720c */ /* 0x080fe40003fa6270 */
[C---:B------:R-:W-:Y:S01]  /*9e10*/  ISETP.GE.AND P3, PT, R43.reuse, R11, PT ;  /* 0x0000000b2b00720c */ /* 0x040fe20003f66270 */
[----:B------:R-:W-:Y:S01]  /*9e20*/  HMMA.16816.F32 R44, R20, R106, RZ ;  /* 0x0000006a142c723c */ /* 0x000fe200000018ff */
[----:B------:R-:W-:Y:S01]  /*9e30*/  ISETP.GE.AND P2, PT, R43, R10, PT ;  /* 0x0000000a2b00720c */ /* 0x000fe20003f46270 */
[----:B------:R-:W-:Y:S01]  /*9e40*/  MUFU.TANH R50, R50 ;  /* 0x0000003200327308 */ /* 0x000fe20000002400 */
[----:B------:R-:W-:Y:S02]  /*9e50*/  FSEL R91, R180, -INF , !P0 ;  /* 0xff800000b45b7808 */ /* 0x000fe40004000000 */
[----:B------:R-:W-:Y:S02]  /*9e60*/  FSEL R90, R182, -INF , !P6 ;  /* 0xff800000b65a7808 */ /* 0x000fe40007000000 */
[----:B------:R-:W-:-:S02]  /*9e70*/  FSEL R107, R170, -INF , !P4 ;  /* 0xff800000aa6b7808 */ /* 0x000fc40006000000 */
[----:B------:R-:W-:Y:S01]  /*9e80*/  FSEL R106, R169, -INF , !P5 ;  /* 0xff800000a96a7808 */ /* 0x000fe20006800000 */
[----:B------:R2:W3:Y:S01]  /*9e90*/  MUFU.TANH R170, R54 ;  /* 0x0000003600aa7308 */ /* 0x0004e20000002400 */
[----:B------:R-:W-:Y:S02]  /*9ea0*/  FSEL R99, R233, -INF , !P3 ;  /* 0xff800000e9637808 */ /* 0x000fe40005800000 */
[----:B-1----:R-:W-:Y:S02]  /*9eb0*/  FSEL R55, R231, -INF , !P2 ;  /* 0xff800000e7377808 */ /* 0x002fe40005000000 */
[CC--:B------:R-:W-:Y:S02]  /*9ec0*/  ISETP.GE.AND P0, PT, R42.reuse, R11.reuse, PT ;  /* 0x0000000b2a00720c */ /* 0x0c0fe40003f06270 */
[----:B------:R-:W-:Y:S01]  /*9ed0*/  ISETP.GE.AND P4, PT, R42, R10, PT ;  /* 0x0000000a2a00720c */ /* 0x000fe20003f86270 */
[----:B------:R-:W-:Y:S01]  /*9ee0*/  MUFU.TANH R49, R49 ;  /* 0x0000003100317308 */ /* 0x000fe20000002400 */
[----:B------:R-:W-:-:S02]  /*9ef0*/  ISETP.GE.AND P6, PT, R41, R11, PT ;  /* 0x0000000b2900720c */ /* 0x000fc40003fc6270 */
[-C--:B------:R-:W-:Y:S02]  /*9f00*/  ISETP.GE.AND P5, PT, R41, R10.reuse, PT ;  /* 0x0000000a2900720c */ /* 0x080fe40003fa6270 */
[CC--:B------:R-:W-:Y:S01]  /*9f10*/  ISETP.GE.AND P3, PT, R40.reuse, R11.reuse, PT ;  /* 0x0000000b2800720c */ /* 0x0c0fe20003f66270 */
[----:B------:R-:W-:Y:S01]  /*9f20*/  HMMA.16816.F32 R44, R12, R102, R44 ;  /* 0x000000660c2c723c */ /* 0x000fe2000000182c */
[----:B------:R-:W-:Y:S01]  /*9f30*/  ISETP.GE.AND P2, PT, R40, R10, PT ;  /* 0x0000000a2800720c */ /* 0x000fe20003f46270 */
[----:B------:R-:W-:Y:S01]  /*9f40*/  MUFU.TANH R51, R51 ;  /* 0x0000003300337308 */ /* 0x000fe20000002400 */
[----:B--2---:R-:W-:Y:S02]  /*9f50*/  FSEL R54, R234, -INF , !P0 ;  /* 0xff800000ea367808 */ /* 0x004fe40004000000 */
[----:B------:R-:W-:Y:S01]  /*9f60*/  FSEL R169, R232, -INF , !P4 ;  /* 0xff800000e8a97808 */ /* 0x000fe20006000000 */
[----:B------:R-:W-:Y:S01]  /*9f70*/  HMMA.16816.F32 R40, R20, R86, RZ ;  /* 0x000000561428723c */ /* 0x000fe200000018ff */
[----:B------:R-:W-:-:S02]  /*9f80*/  ISETP.GE.AND P0, PT, R36, R11, PT ;  /* 0x0000000b2400720c */ /* 0x000fc40003f06270 */
[-C--:B------:R-:W-:Y:S02]  /*9f90*/  ISETP.GE.AND P4, PT, R36, R10.reuse, PT ;  /* 0x0000000a2400720c */ /* 0x080fe40003f86270 */
[----:B------:R-:W-:Y:S01]  /*9fa0*/  FSEL R53, R181, -INF , !P6 ;  /* 0xff800000b5357808 */ /* 0x000fe20007000000 */
[----:B------:R-:W-:Y:S01]  /*9fb0*/  HMMA.16816.F32 R20, R20, R82, RZ ;  /* 0x000000521414723c */ /* 0x000fe200000018ff */
[----:B------:R-:W-:Y:S02]  /*9fc0*/  FSEL R102, R175, -INF , !P5 ;  /* 0xff800000af667808 */ /* 0x000fe40006800000 */
[C---:B------:R-:W-:Y:S02]  /*9fd0*/  ISETP.GE.AND P6, PT, R35.reuse, R11, PT ;  /* 0x0000000b2300720c */ /* 0x040fe40003fc6270 */
[----:B------:R-:W-:Y:S02]  /*9fe0*/  ISETP.GE.AND P5, PT, R35, R10, PT ;  /* 0x0000000a2300720c */ /* 0x000fe40003fa6270 */
[----:B------:R-:W-:-:S02]  /*9ff0*/  FSEL R36, R229, -INF , !P0 ;  /* 0xff800000e5247808 */ /* 0x000fc40004000000 */
[----:B------:R-:W-:Y:S02]  /*a000*/  FSEL R175, R228, -INF , !P4 ;  /* 0xff800000e4af7808 */ /* 0x000fe40006000000 */
[-C--:B------:R-:W-:Y:S01]  /*a010*/  ISETP.GE.AND P0, PT, R33, R11.reuse, PT ;  /* 0x0000000b2100720c */ /* 0x080fe20003f06270 */
[----:B------:R-:W-:Y:S01]  /*a020*/  FMUL.FTZ R45, R45, UR15 ;  /* 0x0000000f2d2d7c20 */ /* 0x000fe20008410000 */
[-C--:B------:R-:W-:Y:S01]  /*a030*/  ISETP.GE.AND P4, PT, R33, R10.reuse, PT ;  /* 0x0000000a2100720c */ /* 0x080fe20003f86270 */
[----:B------:R-:W-:Y:S01]  /*a040*/  FMUL.FTZ R47, R47, UR15 ;  /* 0x0000000f2f2f7c20 */ /* 0x000fe20008410000 */
[----:B------:R-:W-:Y:S01]  /*a050*/  FSEL R48, R179, -INF , !P3 ;  /* 0xff800000b3307808 */ /* 0x000fe20005800000 */
[----:B------:R-:W-:Y:S01]  /*a060*/  FMUL.FTZ R44, R44, UR15 ;  /* 0x0000000f2c2c7c20 */ /* 0x000fe20008410000 */
[----:B------:R-:W-:Y:S01]  /*a070*/  FSEL R87, R176, -INF , !P2 ;  /* 0xff800000b0577808 */ /* 0x000fe20005000000 */
[C---:B------:R-:W-:Y:S01]  /*a080*/  HMMA.16816.F32 R40, R12.reuse, R94, R40 ;  /* 0x0000005e0c28723c */ /* 0x040fe20000001828 */
[C---:B------:R-:W-:Y:S01]  /*a090*/  ISETP.GE.AND P3, PT, R34.reuse, R11, PT ;  /* 0x0000000b2200720c */ /* 0x040fe20003f66270 */
[----:B------:R-:W1:Y:S01]  /*a0a0*/  MUFU.TANH R45, R45 ;  /* 0x0000002d002d7308 */ /* 0x000e620000002400 */
[----:B------:R-:W-:Y:S01]  /*a0b0*/  ISETP.GE.AND P2, PT, R34, R10, PT ;  /* 0x0000000a2200720c */ /* 0x000fe20003f46270 */
[----:B------:R-:W-:Y:S01]  /*a0c0*/  FMUL.FTZ R46, R46, UR15 ;  /* 0x0000000f2e2e7c20 */ /* 0x000fe20008410000 */
[----:B------:R-:W-:Y:S01]  /*a0d0*/  FSEL R34, R230, -INF , !P6 ;  /* 0xff800000e6227808 */ /* 0x000fe20007000000 */
[----:B------:R-:W-:Y:S01]  /*a0e0*/  HMMA.16816.F32 R12, R12, R70, R20 ;  /* 0x000000460c0c723c */ /* 0x000fe20000001814 */
[----:B------:R-:W-:-:S02]  /*a0f0*/  FSEL R176, R226, -INF , !P5 ;  /* 0xff800000e2b07808 */ /* 0x000fc40006800000 */
[CC--:B------:R-:W-:Y:S01]  /*a100*/  ISETP.GE.AND P6, PT, R32.reuse, R11.reuse, PT ;  /* 0x0000000b2000720c */ /* 0x0c0fe20003fc6270 */
[----:B------:R-:W2:Y:S01]  /*a110*/  MUFU.TANH R47, R47 ;  /* 0x0000002f002f7308 */ /* 0x000ea20000002400 */
[-C--:B------:R-:W-:Y:S02]  /*a120*/  ISETP.GE.AND P5, PT, R32, R10.reuse, PT ;  /* 0x0000000a2000720c */ /* 0x080fe40003fa6270 */
[----:B------:R-:W-:Y:S02]  /*a130*/  FSEL R33, R177, -INF , !P0 ;  /* 0xff800000b1217808 */ /* 0x000fe40004000000 */
[----:B------:R-:W-:Y:S02]  /*a140*/  FSEL R172, R172, -INF , !P4 ;  /* 0xff800000acac7808 */ /* 0x000fe40006000000 */
[C---:B------:R-:W-:Y:S01]  /*a150*/  ISETP.GE.AND P0, PT, R30.reuse, R11, PT ;  /* 0x0000000b1e00720c */ /* 0x040fe20003f06270 */
[----:B------:R-:W-:Y:S01]  /*a160*/  MUFU.TANH R44, R44 ;  /* 0x0000002c002c7308 */ /* 0x000fe20000002400 */
[----:B------:R-:W-:-:S02]  /*a170*/  ISETP.GE.AND P4, PT, R30, R10, PT ;  /* 0x0000000a1e00720c */ /* 0x000fc40003f86270 */
[----:B------:R-:W-:Y:S02]  /*a180*/  FSEL R35, R178, -INF , !P3 ;  /* 0xff800000b2237808 */ /* 0x000fe40005800000 */
[----:B------:R-:W-:Y:S01]  /*a190*/  FSEL R32, R225, -INF , !P6 ;  /* 0xff800000e1207808 */ /* 0x000fe20007000000 */
[----:B------:R-:W-:Y:S01]  /*a1a0*/  FMUL.FTZ R40, R40, UR15 ;  /* 0x0000000f28287c20 */ /* 0x000fe20008410000 */
[----:B------:R-:W-:Y:S01]  /*a1b0*/  FMUL.FTZ R42, R42, UR15 ;  /* 0x0000000f2a2a7c20 */ /* 0x000fe20008410000 */
[----:B------:R-:W-:Y:S01]  /*a1c0*/  FSEL R178, R224, -INF , !P5 ;  /* 0xff800000e0b27808 */ /* 0x000fe20006800000 */
[----:B------:R-:W-:Y:S01]  /*a1d0*/  MUFU.TANH R46, R46 ;  /* 0x0000002e002e7308 */ /* 0x000fe20000002400 */
[-C--:B------:R-:W-:Y:S01]  /*a1e0*/  ISETP.GE.AND P6, PT, R29, R11.reuse, PT ;  /* 0x0000000b1d00720c */ /* 0x080fe20003fc6270 */
[----:B------:R-:W-:Y:S01]  /*a1f0*/  FMUL.FTZ R41, R41, UR15 ;  /* 0x0000000f29297c20 */ /* 0x000fe20008410000 */
[-C--:B------:R-:W-:Y:S01]  /*a200*/  ISETP.GE.AND P5, PT, R29, R10.reuse, PT ;  /* 0x0000000a1d00720c */ /* 0x080fe20003fa6270 */
[----:B------:R-:W-:Y:S01]  /*a210*/  FMUL.FTZ R43, R43, UR15 ;  /* 0x0000000f2b2b7c20 */ /* 0x000fe20008410000 */
[----:B------:R-:W-:Y:S01]  /*a220*/  FSEL R30, R173, -INF , !P0 ;  /* 0xff800000ad1e7808 */ /* 0x000fe20004000000 */
[----:B------:R-:W-:Y:S01]  /*a230*/  FMUL.FTZ R12, R12, UR15 ;  /* 0x0000000f0c0c7c20 */ /* 0x000fe20008410000 */
[----:B---3--:R-:W-:Y:S01]  /*a240*/  FSEL R179, R170, -INF , !P4 ;  /* 0xff800000aab37808 */ /* 0x008fe20006000000 */
[----:B------:R-:W3:Y:S01]  /*a250*/  MUFU.TANH R40, R40 ;  /* 0x0000002800287308 */ /* 0x000ee20000002400 */
[----:B------:R-:W-:Y:S01]  /*a260*/  FSEL R174, R174, -INF , !P2 ;  /* 0xff800000aeae7808 */ /* 0x000fe20005000000 */
[----:B------:R-:W-:Y:S01]  /*a270*/  FMUL.FTZ R13, R13, UR15 ;  /* 0x0000000f0d0d7c20 */ /* 0x000fe20008410000 */
[C---:B------:R-:W-:Y:S01]  /*a280*/  ISETP.GE.AND P0, PT, R27.reuse, R11, PT ;  /* 0x0000000b1b00720c */ /* 0x040fe20003f06270 */
[----:B------:R-:W-:Y:S01]  /*a290*/  FMUL.FTZ R14, R14, UR15 ;  /* 0x0000000f0e0e7c20 */ /* 0x000fe20008410000 */
[----:B------:R-:W-:-:S02]  /*a2a0*/  ISETP.GE.AND P4, PT, R27, R10, PT ;  /* 0x0000000a1b00720c */ /* 0x000fc40003f86270 */
[CC--:B------:R-:W-:Y:S01]  /*a2b0*/  ISETP.GE.AND P3, PT, R31.reuse, R11.reuse, PT ;  /* 0x0000000b1f00720c */ /* 0x0c0fe20003f66270 */
[----:B------:R-:W4:Y:S01]  /*a2c0*/  MUFU.TANH R42, R42 ;  /* 0x0000002a002a7308 */ /* 0x000f220000002400 */
[-C--:B------:R-:W-:Y:S02]  /*a2d0*/  ISETP.GE.AND P2, PT, R31, R10.reuse, PT ;  /* 0x0000000a1f00720c */ /* 0x080fe40003f46270 */
[----:B------:R-:W-:Y:S02]  /*a2e0*/  FSEL R29, R171, -INF , !P6 ;  /* 0xff800000ab1d7808 */ /* 0x000fe40007000000 */
[----:B------:R-:W-:Y:S02]  /*a2f0*/  FSEL R180, R9, -INF , !P5 ;  /* 0xff80000009b47808 */ /* 0x000fe40006800000 */
[C---:B------:R-:W-:Y:S01]  /*a300*/  ISETP.GE.AND P6, PT, R26.reuse, R11, PT ;  /* 0x0000000b1a00720c */ /* 0x040fe20003fc6270 */
[----:B------:R-:W5:Y:S01]  /*a310*/  MUFU.TANH R41, R41 ;  /* 0x0000002900297308 */ /* 0x000f620000002400 */
[----:B------:R-:W-:-:S02]  /*a320*/  ISETP.GE.AND P5, PT, R26, R10, PT ;  /* 0x0000000a1a00720c */ /* 0x000fc40003fa6270 */
[----:B------:R-:W-:Y:S02]  /*a330*/  FSEL R82, R222, -INF , !P0 ;  /* 0xff800000de527808 */ /* 0x000fe40004000000 */
[----:B------:R-:W-:Y:S02]  /*a340*/  FSEL R199, R220, -INF , !P4 ;  /* 0xff800000dcc77808 */ /* 0x000fe40006000000 */
[----:B------:R-:W-:Y:S01]  /*a350*/  FSEL R31, R227, -INF , !P3 ;  /* 0xff800000e31f7808 */ /* 0x000fe20005800000 */
[----:B------:R-:W5:Y:S01]  /*a360*/  MUFU.TANH R43, R43 ;  /* 0x0000002b002b7308 */ /* 0x000f620000002400 */
[----:B------:R-:W-:Y:S02]  /*a370*/  FSEL R177, R223, -INF , !P2 ;  /* 0xff800000dfb17808 */ /* 0x000fe40005000000 */
[C---:B------:R-:W-:Y:S02]  /*a380*/  ISETP.GE.AND P0, PT, R24.reuse, R11, PT ;  /* 0x0000000b1800720c */ /* 0x040fe40003f06270 */
[----:B------:R-:W-:-:S02]  /*a390*/  ISETP.GE.AND P4, PT, R24, R10, PT ;  /* 0x0000000a1800720c */ /* 0x000fc40003f86270 */
[CC--:B------:R-:W-:Y:S01]  /*a3a0*/  ISETP.GE.AND P3, PT, R28.reuse, R11.reuse, PT ;  /* 0x0000000b1c00720c */ /* 0x0c0fe20003f66270 */
[----:B------:R-:W5:Y:S01]  /*a3b0*/  MUFU.TANH R12, R12 ;  /* 0x0000000c000c7308 */ /* 0x000f620000002400 */
[-C--:B------:R-:W-:Y:S02]  /*a3c0*/  ISETP.GE.AND P2, PT, R28, R10.reuse, PT ;  /* 0x0000000a1c00720c */ /* 0x080fe40003f46270 */
[----:B------:R-:W-:Y:S02]  /*a3d0*/  FSEL R83, R8, -INF , !P6 ;  /* 0xff80000008537808 */ /* 0x000fe40007000000 */
[----:B------:R-:W-:Y:S02]  /*a3e0*/  FSEL R183, R50, -INF , !P5 ;  /* 0xff80000032b77808 */ /* 0x000fe40006800000 */
[C---:B------:R-:W-:Y:S02]  /*a3f0*/  ISETP.GE.AND P6, PT, R19.reuse, R11, PT ;  /* 0x0000000b1300720c */ /* 0x040fe40003fc6270 */
[----:B------:R-:W-:-:S02]  /*a400*/  ISETP.GE.AND P5, PT, R19, R10, PT ;  /* 0x0000000a1300720c */ /* 0x000fc40003fa6270 */
[----:B------:R-:W-:Y:S02]  /*a410*/  FSEL R94, R211, -INF , !P0 ;  /* 0xff800000d35e7808 */ /* 0x000fe40004000000 */
[----:B------:R-:W-:Y:S02]  /*a420*/  FSEL R201, R204, -INF , !P4 ;  /* 0xff800000ccc97808 */ /* 0x000fe40006000000 */
[----:B------:R-:W-:Y:S02]  /*a430*/  FSEL R28, R221, -INF , !P3 ;  /* 0xff800000dd1c7808 */ /* 0x000fe40005800000 */
[----:B------:R-:W-:Y:S02]  /*a440*/  FSEL R197, R219, -INF , !P2 ;  /* 0xff800000dbc57808 */ /* 0x000fe40005000000 */
[C---:B------:R-:W-:Y:S02]  /*a450*/  ISETP.GE.AND P0, PT, R17.reuse, R11, PT ;  /* 0x0000000b1100720c */ /* 0x040fe40003f06270 */
[----:B------:R-:W-:-:S02]  /*a460*/  ISETP.GE.AND P4, PT, R17, R10, PT ;  /* 0x0000000a1100720c */ /* 0x000fc40003f86270 */
[CC--:B------:R-:W-:Y:S02]  /*a470*/  ISETP.GE.AND P3, PT, R25.reuse, R11.reuse, PT ;  /* 0x0000000b1900720c */ /* 0x0c0fe40003f66270 */
[----:B------:R-:W-:Y:S02]  /*a480*/  ISETP.GE.AND P2, PT, R25, R10, PT ;  /* 0x0000000a1900720c */ /* 0x000fe40003f46270 */
[----:B------:R-:W-:Y:S02]  /*a490*/  FSEL R95, R214, -INF , !P6 ;  /* 0xff800000d65f7808 */ /* 0x000fe40007000000 */
[----:B------:R-:W-:Y:S02]  /*a4a0*/  FSEL R202, R205, -INF , !P5 ;  /* 0xff800000cdca7808 */ /* 0x000fe40006800000 */
[----:B------:R-:W-:Y:S02]  /*a4b0*/  ISETP.GE.AND P6, PT, R16, R11, PT ;  /* 0x0000000b1000720c */ /* 0x000fe40003fc6270 */
[----:B-1----:R-:W-:-:S02]  /*a4c0*/  FSEL R170, R45, -INF , !P0 ;  /* 0xff8000002daa7808 */ /* 0x002fc40004000000 */
[----:B--2---:R-:W-:Y:S02]  /*a4d0*/  FSEL R205, R47, -INF , !P4 ;  /* 0xff8000002fcd7808 */ /* 0x004fe40006000000 */
[----:B------:R-:W-:Y:S02]  /*a4e0*/  FSEL R86, R49, -INF , !P3 ;  /* 0xff80000031567808 */ /* 0x000fe40005800000 */
[----:B------:R-:W-:Y:S02]  /*a4f0*/  FSEL R200, R51, -INF , !P2 ;  /* 0xff80000033c87808 */ /* 0x000fe40005000000 */
[CC--:B------:R-:W-:Y:S02]  /*a500*/  ISETP.GE.AND P0, PT, R6.reuse, R11.reuse, PT ;  /* 0x0000000b0600720c */ /* 0x0c0fe40003f06270 */
[----:B------:R-:W-:Y:S02]  /*a510*/  ISETP.GE.AND P4, PT, R6, R10, PT ;  /* 0x0000000a0600720c */ /* 0x000fe40003f86270 */
[----:B------:R-:W-:-:S02]  /*a520*/  ISETP.GE.AND P3, PT, R18, R11, PT ;  /* 0x0000000b1200720c */ /* 0x000fc40003f66270 */
[----:B------:R-:W-:Y:S02]  /*a530*/  ISETP.GE.AND P2, PT, R18, R10, PT ;  /* 0x0000000a1200720c */ /* 0x000fe40003f46270 */
[----:B------:R-:W-:Y:S02]  /*a540*/  FSEL R171, R208, -INF , !P6 ;  /* 0xff800000d0ab7808 */ /* 0x000fe40007000000 */
[----:B---3--:R-:W-:Y:S02]  /*a550*/  FSEL R182, R40, -INF , !P0 ;  /* 0xff80000028b67808 */ /* 0x008fe40004000000 */
[----:B----4-:R-:W-:Y:S02]  /*a560*/  FSEL R208, R42, -INF , !P4 ;  /* 0xff8000002ad07808 */ /* 0x010fe40006000000 */
[----:B------:R-:W-:Y:S02]  /*a570*/  FSEL R103, R44, -INF , !P3 ;  /* 0xff8000002c677808 */ /* 0x000fe40005800000 */
[----:B------:R-:W-:-:S02]  /*a580*/  FSEL R204, R46, -INF , !P2 ;  /* 0xff8000002ecc7808 */ /* 0x000fc40005000000 */
[CC--:B------:R-:W-:Y:S02]  /*a590*/  ISETP.GE.AND P0, PT, R3.reuse, R11.reuse, PT ;  /* 0x0000000b0300720c */ /* 0x0c0fe40003f06270 */
[-C--:B------:R-:W-:Y:S01]  /*a5a0*/  ISETP.GE.AND P4, PT, R3, R10.reuse, PT ;  /* 0x0000000a0300720c */ /* 0x080fe20003f86270 */
[----:B------:R-:W-:Y:S01]  /*a5b0*/  FMUL.FTZ R3, R15, UR15 ;  /* 0x0000000f0f037c20 */ /* 0x000fe20008410000 */
[-C--:B------:R-:W-:Y:S02]  /*a5c0*/  ISETP.GE.AND P5, PT, R16, R10.reuse, PT ;  /* 0x0000000a1000720c */ /* 0x080fe40003fa6270 */
[C---:B------:R-:W-:Y:S02]  /*a5d0*/  ISETP.GE.AND P3, PT, R7.reuse, R11, PT ;  /* 0x0000000b0700720c */ /* 0x040fe40003f66270 */
[----:B------:R-:W-:Y:S01]  /*a5e0*/  ISETP.GE.AND P2, PT, R7, R10, PT ;  /* 0x0000000a0700720c */ /* 0x000fe20003f46270 */
[----:B------:R-:W-:Y:S01]  /*a5f0*/  MUFU.TANH R3, R3 ;  /* 0x0000000300037308 */ /* 0x000fe20000002400 */
[----:B------:R-:W-:-:S02]  /*a600*/  FSEL R206, R206, -INF , !P5 ;  /* 0xff800000cece7808 */ /* 0x000fc40006800000 */
[----:B------:R-:W-:Y:S02]  /*a610*/  FSEL R173, R209, -INF , !P3 ;  /* 0xff800000d1ad7808 */ /* 0x000fe40005800000 */
[----:B------:R-:W-:Y:S02]  /*a620*/  FSEL R207, R207, -INF , !P2 ;  /* 0xff800000cfcf7808 */ /* 0x000fe40005000000 */
[CC--:B------:R-:W-:Y:S02]  /*a630*/  ISETP.GE.AND P6, PT, R5.reuse, R11.reuse, PT ;  /* 0x0000000b0500720c */ /* 0x0c0fe40003fc6270 */
[-C--:B------:R-:W-:Y:S02]  /*a640*/  ISETP.GE.AND P5, PT, R5, R10.reuse, PT ;  /* 0x0000000a0500720c */ /* 0x080fe40003fa6270 */
[C---:B------:R-:W-:Y:S01]  /*a650*/  ISETP.GE.AND P3, PT, R4.reuse, R11, PT ;  /* 0x0000000b0400720c */ /* 0x040fe20003f66270 */
[----:B------:R-:W1:Y:S01]  /*a660*/  MUFU.TANH R5, R13 ;  /* 0x0000000d00057308 */ /* 0x000e620000002400 */
[----:B------:R-:W-:-:S02]  /*a670*/  ISETP.GE.AND P2, PT, R4, R10, PT ;  /* 0x0000000a0400720c */ /* 0x000fc40003f46270 */
[----:B------:R-:W-:Y:S02]  /*a680*/  FSEL R203, R203, -INF , !P0 ;  /* 0xff800000cbcb7808 */ /* 0x000fe40004000000 */
[----:B------:R-:W-:Y:S02]  /*a690*/  PLOP3.LUT P0, PT, PT, PT, UP0, 0x80, 0x0 ;  /* 0x000000000000781c */ /* 0x000fe40003f0f008 */
[----:B-----5:R-:W-:Y:S01]  /*a6a0*/  FSEL R181, R41, -INF , !P6 ;  /* 0xff80000029b57808 */ /* 0x020fe20007000000 */
[----:B------:R-:W2:Y:S01]  /*a6b0*/  MUFU.TANH R4, R14 ;  /* 0x0000000e00047308 */ /* 0x000ea20000002400 */
[----:B------:R-:W-:Y:S02]  /*a6c0*/  FSEL R209, R43, -INF , !P5 ;  /* 0xff8000002bd17808 */ /* 0x000fe40006800000 */
[----:B------:R-:W-:Y:S02]  /*a6d0*/  FSEL R198, R210, -INF , !P3 ;  /* 0xff800000d2c67808 */ /* 0x000fe40005800000 */
[----:B------:R-:W-:-:S02]  /*a6e0*/  FSEL R212, R212, -INF , !P2 ;  /* 0xff800000d4d47808 */ /* 0x000fc40005000000 */
[-C--:B------:R-:W-:Y:S02]  /*a6f0*/  ISETP.GE.AND P6, PT, R2, R11.reuse, PT ;  /* 0x0000000b0200720c */ /* 0x080fe40003fc6270 */
[----:B------:R-:W-:Y:S02]  /*a700*/  ISETP.GE.AND P5, PT, R0, R11, PT ;  /* 0x0000000b0000720c */ /* 0x000fe40003fa6270 */
[-C--:B------:R-:W-:Y:S02]  /*a710*/  ISETP.GE.AND P3, PT, R2, R10.reuse, PT ;  /* 0x0000000a0200720c */ /* 0x080fe40003f66270 */
[----:B------:R-:W-:Y:S02]  /*a720*/  ISETP.GE.AND P2, PT, R0, R10, PT ;  /* 0x0000000a0000720c */ /* 0x000fe40003f46270 */
[----:B------:R-:W-:Y:S02]  /*a730*/  FSEL R210, R12, -INF , !P6 ;  /* 0xff8000000cd27808 */ /* 0x000fe40007000000 */
[----:B-1----:R-:W-:-:S02]  /*a740*/  FSEL R211, R5, -INF , !P5 ;  /* 0xff80000005d37808 */ /* 0x002fc40006800000 */
[----:B------:R-:W-:Y:S02]  /*a750*/  FSEL R213, R213, -INF , !P4 ;  /* 0xff800000d5d57808 */ /* 0x000fe40006000000 */
[----:B--2---:R-:W-:Y:S02]  /*a760*/  FSEL R214, R4, -INF , !P3 ;  /* 0xff80000004d67808 */ /* 0x004fe40005800000 */
        /* <DEDUP_REMOVED lines=62> */
.L_x_528:
[----:B------:R-:W-:Y:S05]  /*ab50*/  BSYNC B0 ;  /* 0x0000000000007941 */ /* 0x000fea0003800000 */
.L_x_527:
[----:B------:R-:W0:Y:S02]  /*ab60*/  LDGDEPBAR ;  /* 0x00000000000079af */ /* 0x000e240000000000 */
.L_x_526:
[----:B------:R-:W-:Y:S01]  /*ab70*/  FMNMX.FTZ R0, R39, R68, !PT ;  /* 0x0000004427007209 */ /* 0x000fe20007810000 */
[----:B------:R-:W-:Y:S01]  /*ab80*/  LDSM.16.MT88.4 R16, [R185+0x4000] ;  /* 0x00400000b910783b */ /* 0x000fe20000004200 */
[----:B-1----:R-:W-:Y:S02]  /*ab90*/  MOV R9, R242 ;  /* 0x000000f200097202 */ /* 0x002fe40000000f00 */
[----:B------:R-:W-:Y:S01]  /*aba0*/  FMNMX.FTZ R0, R69, R0, !PT ;  /* 0x0000000045007209 */ /* 0x000fe20007810000 */
[----:B------:R-:W-:Y:S01]  /*abb0*/  LDSM.16.MT88.4 R12, [R184+0x4000] ;  /* 0x00400000b80c783b */ /* 0x000fe20000004200 */
[----:B------:R-:W-:Y:S02]  /*abc0*/  MOV R20, R239 ;  /* 0x000000ef00147202 */ /* 0x000fe40000000f00 */
        /* <DEDUP_REMOVED lines=38> */
[--C-:B------:R-:W-:Y:S01]  /*ae30*/  FFMA.FTZ R3, R72, UR19, -R0.reuse ;  /* 0x0000001348037c23 */ /* 0x100fe20008010800 */
[----:B------:R-:W-:Y:S02]  /*ae40*/  MOV R72, R9 ;  /* 0x0000000900487202 */ /* 0x000fe40000000f00 */
[----:B------:R1:W-:Y:S08]  /*ae50*/  MUFU.EX2 R246, R2 ;  /* 0x0000000200f67308 */ /* 0x0003f00000000800 */
[----:B------:R3:W-:Y:S01]  /*ae60*/  MUFU.EX2 R42, R3 ;  /* 0x00000003002a7308 */ /* 0x0007e20000000800 */
[----:B-1----:R-:W-:-:S07]  /*ae70*/  FFMA.FTZ R2, R69, UR19, -R0 ;  /* 0x0000001345027c23 */ /* 0x002fce0008010800 */
[----:B------:R1:W-:Y:S01]  /*ae80*/  MUFU.EX2 R247, R2 ;  /* 0x0000000200f77308 */ /* 0x0003e20000000800 */
[----:B---3--:R-:W-:-:S07]  /*ae90*/  FFMA.FTZ R3, R78, UR19, -R0 ;  /* 0x000000134e037c23 */ /* 0x008fce0008010800 */
[----:B------:R3:W-:Y:S01]  /*aea0*/  MUFU.EX2 R7, R3 ;  /* 0x0000000300077308 */ /* 0x0007e20000000800 */
[----:B-1----:R-:W-:Y:S01]  /*aeb0*/  FFMA.FTZ R2, R77, UR19, -R0 ;  /* 0x000000134d027c23 */ /* 0x002fe20008010800 */
[----:B------:R-:W-:-:S06]  /*aec0*/  MOV R77, R20 ;  /* 0x00000014004d7202 */ /* 0x000fcc0000000f00 */
[----:B------:R1:W-:Y:S01]  /*aed0*/  MUFU.EX2 R248, R2 ;  /* 0x0000000200f87308 */ /* 0x0003e20000000800 */
[----:B---3--:R-:W-:-:S07]  /*aee0*/  FFMA.FTZ R3, R79, UR19, -R0 ;  /* 0x000000134f037c23 */ /* 0x008fce0008010800 */
[----:B------:R3:W-:Y:S01]  /*aef0*/  MUFU.EX2 R78, R3 ;  /* 0x00000003004e7308 */ /* 0x0007e20000000800 */
[----:B-1----:R-:W-:-:S04]  /*af00*/  FMNMX.FTZ R2, R38, R56, !PT ;  /* 0x0000003826027209 */ /* 0x002fc80007810000 */
[----:B------:R-:W-:-:S04]  /*af10*/  FMNMX.FTZ R2, R62, R2, !PT ;  /* 0x000000023e027209 */ /* 0x000fc80007810000 */
[----:B------:R-:W-:Y:S01]  /*af20*/  FMNMX.FTZ R2, R63, R2, !PT ;  /* 0x000000023f027209 */ /* 0x000fe20007810000 */
[----:B---3--:R-:W-:-:S03]  /*af30*/  FFMA.FTZ R3, R73, UR19, -R0 ;  /* 0x0000001349037c23 */ /* 0x008fc60008010800 */
        /* <DEDUP_REMOVED lines=48> */
[----:B------:R2:W4:Y:S01]  /*b240*/  MUFU.EX2 R21, R3 ;  /* 0x0000000300157308 */ /* 0x0005220000000800 */
[----:B-1----:R-:W-:Y:S01]  /*b250*/  FMNMX.FTZ R68, R2, R4, !PT ;  /* 0x0000000402447209 */ /* 0x002fe20007810000 */
[----:B------:R-:W-:Y:S01]  /*b260*/  FFMA.FTZ R2, R58, UR19, -R0 ;  /* 0x000000133a027c23 */ /* 0x000fe20008010800 */
[----:B---3--:R-:W-:Y:S02]  /*b270*/  MOV R58, R8 ;  /* 0x00000008003a7202 */ /* 0x008fe40000000f00 */
[----:B------:R-:W-:-:S03]  /*b280*/  FSETP.NEU.FTZ.AND P3, PT, R68, -INF , PT ;  /* 0xff8000004400780b */ /* 0x000fc60003f7d000 */
[----:B------:R1:W-:Y:S01]  /*b290*/  MUFU.EX2 R65, R2 ;  /* 0x0000000200417308 */ /* 0x0003e20000000800 */
[----:B--2---:R-:W-:Y:S01]  /*b2a0*/  FFMA.FTZ R3, R60, UR19, -R0 ;  /* 0x000000133c037c23 */ /* 0x004fe20008010800 */
[----:B----4-:R-:W-:-:S06]  /*b2b0*/  MOV R60, R21 ;  /* 0x00000015003c7202 */ /* 0x010fcc0000000f00 */
[----:B------:R2:W-:Y:S01]  /*b2c0*/  MUFU.EX2 R252, R3 ;  /* 0x0000000300fc7308 */ /* 0x0005e20000000800 */
[----:B-1----:R-:W-:Y:S01]  /*b2d0*/  FMNMX.FTZ R2, R37, R52, !PT ;  /* 0x0000003425027209 */ /* 0x002fe20007810000 */
[----:B--2---:R-:W-:Y:S01]  /*b2e0*/  FFMA.FTZ R3, R92, UR19, -R0 ;  /* 0x000000135c037c23 */ /* 0x004fe20008010800 */
[----:B------:R-:W-:-:S05]  /*b2f0*/  MOV R92, R41 ;  /* 0x00000029005c7202 */ /* 0x000fca0000000f00 */
[----:B------:R1:W-:Y:S02]  /*b300*/  MUFU.EX2 R251, R3 ;  /* 0x0000000300fb7308 */ /* 0x0003e40000000800 */
[----:B-1----:R-:W-:Y:S01]  /*b310*/  FFMA.FTZ R3, R93, UR19, -R0 ;  /* 0x000000135d037c23 */ /* 0x002fe20008010800 */
[----:B------:R-:W-:-:S05]  /*b320*/  MOV R93, R22 ;  /* 0x00000016005d7202 */ /* 0x000fca0000000f00 */
[----:B------:R1:W-:Y:S02]  /*b330*/  MUFU.EX2 R250, R3 ;  /* 0x0000000300fa7308 */ /* 0x0003e40000000800 */
[----:B-1----:R-:W-:Y:S01]  /*b340*/  FFMA.FTZ R3, R61, UR19, -R0 ;  /* 0x000000133d037c23 */ /* 0x002fe20008010800 */
[----:B------:R-:W-:-:S05]  /*b350*/  MOV R61, R23 ;  /* 0x00000017003d7202 */ /* 0x000fca0000000f00 */
        /* <DEDUP_REMOVED lines=23> */
[----:B------:R-:W-:-:S04]  /*b4d0*/  MOV R59, R7 ;  /* 0x00000007003b7202 */ /* 0x000fc80000000f00 */
[----:B------:R1:W-:Y:S01]  /*b4e0*/  MUFU.EX2 R81, R3 ;  /* 0x0000000300517308 */ /* 0x0003e20000000800 */
[----:B------:R-:W-:-:S07]  /*b4f0*/  MOV R57, R40 ;  /* 0x0000002800397202 */ /* 0x000fce0000000f00 */
[----:B------:R3:W4:Y:S01]  /*b500*/  MUFU.EX2 R84, R0 ;  /* 0x0000000000547308 */ /* 0x0007220000000800 */
[----:B-1----:R-:W-:-:S05]  /*b510*/  FMUL.FTZ R3, R68, UR19 ;  /* 0x0000001344037c20 */ /* 0x002fca0008410000 */
[----:B------:R-:W-:-:S05]  /*b520*/  FSEL R3, R3, RZ, P3 ;  /* 0x000000ff03037208 */ /* 0x000fca0001800000 */
[--C-:B---3--:R-:W-:Y:S01]  /*b530*/  FFMA.FTZ R0, R56, UR19, -R3.reuse ;  /* 0x0000001338007c23 */ /* 0x108fe20008010803 */
[--C-:B------:R-:W-:Y:S01]  /*b540*/  FFMA.FTZ R4, R124, UR19, -R3.reuse ;  /* 0x000000137c047c23 */ /* 0x100fe20008010803 */
[----:B--2---:R-:W-:Y:S02]  /*b550*/  MOV R56, R10 ;  /* 0x0000000a00387202 */ /* 0x004fe40000000f00 */
        /* <DEDUP_REMOVED lines=10> */
[----:B-1----:R-:W-:Y:S01]  /*b600*/  FFMA.FTZ R0, R66, UR19, -R3 ;  /* 0x0000001342007c23 */ /* 0x002fe20008010803 */
[----:B------:R-:W-:-:S06]  /*b610*/  MOV R66, R92 ;  /* 0x0000005c00427202 */ /* 0x000fcc0000000f00 */
[----:B------:R1:W-:Y:S02]  /*b620*/  MUFU.EX2 R230, R0 ;  /* 0x0000000000e67308 */ /* 0x0003e40000000800 */
[----:B-1----:R-:W-:Y:S01]  /*b630*/  FFMA.FTZ R0, R67, UR19, -R3 ;  /* 0x0000001343007c23 */ /* 0x002fe20008010803 */
[----:B------:R-:W-:-:S05]  /*b640*/  MOV R67, R93 ;  /* 0x0000005d00437202 */ /* 0x000fca0000000f00 */
[----:B------:R1:W-:Y:S02]  /*b650*/  MUFU.EX2 R245, R0 ;  /* 0x0000000000f57308 */ /* 0x0003e40000000800 */
[----:B-1----:R-:W-:Y:S01]  /*b660*/  FMNMX.FTZ R0, R121, R2, !PT ;  /* 0x0000000279007209 */ /* 0x002fe20007810000 */
[----:B------:R-:W-:Y:S01]  /*b670*/  FFMA.FTZ R2, R74, UR19, -R3 ;  /* 0x000000134a027c23 */ /* 0x000fe20008010803 */
[----:B------:R-:W-:Y:S02]  /*b680*/  MOV R74, R60 ;  /* 0x0000003c004a7202 */ /* 0x000fe40000000f00 */
        /* <DEDUP_REMOVED lines=60> */
[----:B------:R-:W-:-:S07]  /*ba50*/  FFMA.FTZ R2, R129, UR19, -R3 ;  /* 0x0000001381027c23 */ /* 0x000fce0008010803 */
[----:B------:R2:W-:Y:S01]  /*ba60*/  MUFU.EX2 R226, R2 ;  /* 0x0000000200e27308 */ /* 0x0005e20000000800 */
[----:B-1----:R-:W-:Y:S02]  /*ba70*/  FMNMX.FTZ R0, R211, R4, !PT ;  /* 0x00000004d3007209 */ /* 0x002fe40007810000 */
[----:B------:R-:W-:-:S03]  /*ba80*/  FMNMX.FTZ R4, R175, R5, !PT ;  /* 0x00000005af047209 */ /* 0x000fc60007810000 */
[----:B------:R-:W1:Y:S01]  /*ba90*/  SHFL.BFLY PT, R5, R0, 0x2, 0x1f ;  /* 0x0c401f0000057f89 */ /* 0x000e6200000e0000 */
[----:B--2---:R-:W-:Y:S01]  /*baa0*/  FMNMX.FTZ R2, R176, R4, !PT ;  /* 0x00000004b0027209 */ /* 0x004fe20007810000 */
[----:B------:R-:W-:-:S03]  /*bab0*/  FFMA.FTZ R4, R130, UR19, -R3 ;  /* 0x0000001382047c23 */ /* 0x000fc60008010803 */
        /* <DEDUP_REMOVED lines=20> */
[--C-:B------:R-:W-:Y:S01]  /*bc00*/  FFMA.FTZ R0, R132, UR19, -R3.reuse ;  /* 0x0000001384007c23 */ /* 0x100fe20008010803 */
[----:B------:R-:W-:Y:S02]  /*bc10*/  FMNMX.FTZ R2, R204, R2, !PT ;  /* 0x00000002cc027209 */ /* 0x000fe40007810000 */
[----:B------:R-:W-:Y:S02]  /*bc20*/  FSETP.NEU.FTZ.AND P2, PT, R27, -INF , PT ;  /* 0xff8000001b00780b */ /* 0x000fe40003f5d000 */
[----:B----4-:R-:W-:Y:S01]  /*bc30*/  MOV R132, R84 ;  /* 0x0000005400847202 */ /* 0x010fe20000000f00 */
[----:B------:R1:W-:Y:S01]  /*bc40*/  MUFU.EX2 R129, R0 ;  /* 0x0000000000817308 */ /* 0x0003e20000000800 */
[----:B--2---:R-:W-:-:S07]  /*bc50*/  FFMA.FTZ R4, R98, UR19, -R3 ;  /* 0x0000001362047c23 */ /* 0x004fce0008010803 */
        /* <DEDUP_REMOVED lines=8> */
[----:B--2---:R-:W-:Y:S02]  /*bce0*/  FFMA.FTZ R4, R131, UR19, -R3 ;  /* 0x0000001383047c23 */ /* 0x004fe40008010803 */
[----:B------:R-:W-:Y:S01]  /*bcf0*/  MUFU.EX2 R118, R5 ;  /* 0x0000000500767308 */ /* 0x000fe20000000800 */
[----:B------:R-:W-:-:S04]  /*bd00*/  FMNMX.FTZ R0, R209, R0, !PT ;  /* 0x00000000d1007209 */ /* 0x000fc80007810000 */
[----:B------:R-:W-:-:S03]  /*bd10*/  FMNMX.FTZ R0, R212, R0, !PT ;  /* 0x00000000d4007209 */ /* 0x000fc60007810000 */
[----:B------:R1:W-:Y:S01]  /*bd20*/  MUFU.EX2 R131, R4 ;  /* 0x0000000400837308 */ /* 0x0003e20000000800 */
[----:B------:R-:W-:-:S04]  /*bd30*/  FMNMX.FTZ R0, R213, R0, !PT ;  /* 0x00000000d5007209 */ /* 0x000fc80007810000 */
[----:B------:R-:W-:-:S04]  /*bd40*/  FMNMX.FTZ R0, R214, R0, !PT ;  /* 0x00000000d6007209 */ /* 0x000fc80007810000 */
[----:B------:R-:W-:-:S05]  /*bd50*/  FMNMX.FTZ R0, R215, R0, !PT ;  /* 0x00000000d7007209 */ /* 0x000fca0007810000 */
[----:B------:R-:W2:Y:S01]  /*bd60*/  SHFL.BFLY PT, R6, R0, 0x2, 0x1f ;  /* 0x0c401f0000067f89 */ /* 0x000ea200000e0000 */
[----:B-1----:R-:W-:-:S04]  /*bd70*/  FFMA.FTZ R4, R122, UR19, -R3 ;  /* 0x000000137a047c23 */ /* 0x002fc80008010803 */
[----:B------:R1:W-:Y:S02]  /*bd80*/  MUFU.EX2 R130, R4 ;  /* 0x0000000400827308 */ /* 0x0003e40000000800 */
[----:B-1----:R-:W-:Y:S01]  /*bd90*/  FFMA.FTZ R4, R133, UR19, -R3 ;  /* 0x0000001385047c23 */ /* 0x002fe20008010803 */
[----:B--2---:R-:W-:Y:S02]  /*bda0*/  FMNMX.FTZ R0, R0, R6, !PT ;  /* 0x0000000600007209 */ /* 0x004fe40007810000 */
[----:B------:R-:W-:-:S03]  /*bdb0*/  MOV R133, R65 ;  /* 0x0000004100857202 */ /* 0x000fc60000000f00 */
        /* <DEDUP_REMOVED lines=9> */
[----:B------:R-:W-:-:S04]  /*be50*/  FADD.FTZ R5, R37, -R5 ;  /* 0x8000000525057221 */ /* 0x000fc80000010000 */
[----:B------:R-:W-:Y:S01]  /*be60*/  FMUL.FTZ R5, R5, UR19 ;  /* 0x0000001305057c20 */ /* 0x000fe20008410000 */
[----:B-1----:R-:W-:-:S03]  /*be70*/  FFMA.FTZ R4, R121, UR19, -R2 ;  /* 0x0000001379047c23 */ /* 0x002fc60008010802 */
[----:B------:R1:W3:Y:S01]  /*be80*/  MUFU.EX2 R24, R5 ;  /* 0x0000000500187308 */ /* 0x0002e20000000800 */
[----:B--2---:R-:W-:-:S07]  /*be90*/  FMUL.FTZ R0, R26, UR19 ;  /* 0x000000131a007c20 */ /* 0x004fce0008410000 */
[----:B------:R2:W-:Y:S01]  /*bea0*/  MUFU.EX2 R112, R4 ;  /* 0x0000000400707308 */ /* 0x0005e20000000800 */
[----:B------:R-:W-:-:S05]  /*beb0*/  FSEL R0, R0, RZ, P1 ;  /* 0x000000ff00007208 */ /* 0x000fca0000800000 */
[--C-:B------:R-:W-:Y:S01]  /*bec0*/  FFMA.FTZ R6, R55, UR19, -R0.reuse ;  /* 0x0000001337067c23 */ /* 0x100fe20008010800 */
[----:B-1----:R-:W-:Y:S01]  /*bed0*/  FSEL R5, R70, RZ, P4 ;  /* 0x000000ff46057208 */ /* 0x002fe20002000000 */
[----:B------:R-:W-:Y:S01]  /*bee0*/  FFMA.FTZ R8, R102, UR19, -R0 ;  /* 0x0000001366087c23 */ /* 0x000fe20008010800 */
[-C--:B---3--:R-:W-:Y:S01]  /*bef0*/  FMUL.FTZ R164, R164, R24.reuse ;  /* 0x00000018a4a47220 */ /* 0x088fe20000410000 */
[----:B------:R1:W-:Y:S01]  /*bf00*/  MUFU.EX2 R109, R6 ;  /* 0x00000006006d7308 */ /* 0x0003e20000000800 */
[-C--:B------:R-:W-:Y:S01]  /*bf10*/  FMUL.FTZ R165, R165, R24.reuse ;  /* 0x00000018a5a57220 */ /* 0x080fe20000410000 */
[----:B------:R-:W-:Y:S01]  /*bf20*/  FADD.FTZ R5, R39, -R5 ;  /* 0x8000000527057221 */ /* 0x000fe20000010000 */
[-C--:B------:R-:W-:Y:S01]  /*bf30*/  FMUL.FTZ R136, R136, R24.reuse ;  /* 0x0000001888887220 */ /* 0x080fe20000410000 */
[----:B--2---:R-:W-:Y:S01]  /*bf40*/  FFMA.FTZ R4, R91, UR19, -R2 ;  /* 0x000000135b047c23 */ /* 0x004fe20008010802 */
[-C--:B------:R-:W-:Y:S01]  /*bf50*/  FMUL.FTZ R137, R137, R24.reuse ;  /* 0x0000001889897220 */ /* 0x080fe20000410000 */
[----:B------:R-:W-:Y:S01]  /*bf60*/  FMUL.FTZ R5, R5, UR19 ;  /* 0x0000001305057c20 */ /* 0x000fe20008410000 */
[-C--:B------:R-:W-:Y:S01]  /*bf70*/  FMUL.FTZ R148, R148, R24.reuse ;  /* 0x0000001894947220 */ /* 0x080fe20000410000 */
[----:B------:R2:W-:Y:S01]  /*bf80*/  MUFU.EX2 R111, R4 ;  /* 0x00000004006f7308 */ /* 0x0005e20000000800 */
[-C--:B------:R-:W-:Y:S01]  /*bf90*/  FMUL.FTZ R149, R149, R24.reuse ;  /* 0x0000001895957220 */ /* 0x080fe20000410000 */
[-C--:B------:R-:W-:Y:S01]  /*bfa0*/  FMUL.FTZ R156, R156, R24.reuse ;  /* 0x000000189c9c7220 */ /* 0x080fe20000410000 */
[----:B------:R-:W-:-:S05]  /*bfb0*/  FMUL.FTZ R157, R157, R24 ;  /* 0x000000189d9d7220 */ /* 0x000fca0000410000 */
[----:B------:R-:W3:Y:S01]  /*bfc0*/  MUFU.EX2 R71, R5 ;  /* 0x0000000500477308 */ /* 0x000ee20000000800 */
[----:B-1----:R-:W-:-:S07]  /*bfd0*/  FSEL R6, R68, RZ, P3 ;  /* 0x000000ff44067208 */ /* 0x002fce0001800000 */
[----:B------:R1:W-:Y:S01]  /*bfe0*/  MUFU.EX2 R100, R8 ;  /* 0x0000000800647308 */ /* 0x0003e20000000800 */
[----:B--2---:R-:W-:-:S07]  /*bff0*/  FFMA.FTZ R4, R90, UR19, -R2 ;  /* 0x000000135a047c23 */ /* 0x004fce0008010802 */
[----:B------:R2:W-:Y:S01]  /*c000*/  MUFU.EX2 R114, R4 ;  /* 0x0000000400727308 */ /* 0x0005e20000000800 */
[-C--:B---3--:R-:W-:Y:S01]  /*c010*/  FMUL.FTZ R140, R140, R71.reuse ;  /* 0x000000478c8c7220 */ /* 0x088fe20000410000 */
[-C--:B------:R-:W-:Y:S01]  /*c020*/  FMUL.FTZ R141, R141, R71.reuse ;  /* 0x000000478d8d7220 */ /* 0x080fe20000410000 */
[-C--:B------:R-:W-:Y:S01]  /*c030*/  FMUL.FTZ R144, R144, R71.reuse ;  /* 0x0000004790907220 */ /* 0x080fe20000410000 */
[-C--:B------:R-:W-:Y:S01]  /*c040*/  FMUL.FTZ R145, R145, R71.reuse ;  /* 0x0000004791917220 */ /* 0x080fe20000410000 */
[-C--:B------:R-:W-:Y:S01]  /*c050*/  FMUL.FTZ R152, R152, R71.reuse ;  /* 0x0000004798987220 */ /* 0x080fe20000410000 */
[-C--:B------:R-:W-:Y:S01]  /*c060*/  FMUL.FTZ R153, R153, R71.reuse ;  /* 0x0000004799997220 */ /* 0x080fe20000410000 */
[-C--:B------:R-:W-:Y:S01]  /*c070*/  FMUL.FTZ R160, R160, R71.reuse ;  /* 0x00000047a0a07220 */ /* 0x080fe20000410000 */
[----:B------:R-:W-:Y:S01]  /*c080*/  FMUL.FTZ R161, R161, R71 ;  /* 0x00000047a1a17220 */ /* 0x000fe20000410000 */
[----:B-1----:R-:W-:Y:S01]  /*c090*/  FFMA.FTZ R8, R87, UR19, -R0 ;  /* 0x0000001357087c23 */ /* 0x002fe20008010800 */
[----:B--2---:R-:W-:-:S03]  /*c0a0*/  FFMA.FTZ R4, R99, UR19, -R2 ;  /* 0x0000001363047c23 */ /* 0x004fc60008010802 */
[----:B------:R1:W-:Y:S08]  /*c0b0*/  MUFU.EX2 R99, R8 ;  /* 0x0000000800637308 */ /* 0x0003f00000000800 */
[----:B------:R2:W-:Y:S01]  /*c0c0*/  MUFU.EX2 R115, R4 ;  /* 0x0000000400737308 */ /* 0x0005e20000000800 */
[----:B-1----:R-:W-:Y:S01]  /*c0d0*/  F2FP.F16.F32.PACK_AB R8, R247, R246 ;  /* 0x000000f6f708723e */ /* 0x002fe200000000ff */
        /* <DEDUP_REMOVED lines=15> */
[----:B--2---:R-:W-:-:S06]  /*c1d0*/  FFMA.FTZ R4, R31, UR19, -R2 ;  /* 0x000000131f047c23 */ /* 0x004fcc0008010802 */
[----:B------:R2:W-:Y:S02]  /*c1e0*/  MUFU.EX2 R125, R4 ;  /* 0x00000004007d7308 */ /* 0x0005e40000000800 */
[----:B--2---:R-:W-:-:S06]  /*c1f0*/  FFMA.FTZ R4, R29, UR19, -R2 ;  /* 0x000000131d047c23 */ /* 0x004fcc0008010802 */
[----:B------:R2:W-:Y:S02]  /*c200*/  MUFU.EX2 R126, R4 ;  /* 0x00000004007e7308 */ /* 0x0005e40000000800 */
[----:B--2---:R-:W-:Y:S02]  /*c210*/  FFMA.FTZ R4, R28, UR19, -R2 ;  /* 0x000000131c047c23 */ /* 0x004fe40008010802 */
[----:B------:R-:W2:Y:S04]  /*c220*/  LDSM.16.MT88.4 R28, [R185+0x4400] ;  /* 0x00440000b91c783b */ /* 0x000ea80000004200 */
[----:B------:R3:W-:Y:S02]  /*c230*/  MUFU.EX2 R127, R4 ;  /* 0x00000004007f7308 */ /* 0x0007e40000000800 */
[----:B---3--:R-:W-:Y:S01]  /*c240*/  FFMA.FTZ R4, R134, UR19, -R0 ;  /* 0x0000001386047c23 */ /* 0x008fe20008010800 */
[----:B------:R-:W-:-:S05]  /*c250*/  MOV R134, R81 ;  /* 0x0000005100867202 */ /* 0x000fca0000000f00 */
[----:B------:R3:W-:Y:S02]  /*c260*/  MUFU.EX2 R104, R4 ;  /* 0x0000000400687308 */ /* 0x0007e40000000800 */
[----:B---3--:R-:W-:Y:S01]  /*c270*/  FFMA.FTZ R4, R168, UR19, -R0 ;  /* 0x00000013a8047c23 */ /* 0x008fe20008010800 */
[----:B------:R-:W-:-:S05]  /*c280*/  MOV R168, R64 ;  /* 0x0000004000a87202 */ /* 0x000fca0000000f00 */
[----:B------:R3:W4:Y:S02]  /*c290*/  MUFU.EX2 R105, R4 ;  /* 0x0000000400697308 */ /* 0x0007240000000800 */
[----:B---3--:R-:W-:Y:S01]  /*c2a0*/  FFMA.FTZ R4, R107, UR19, -R0 ;  /* 0x000000136b047c23 */ /* 0x008fe20008010800 */
[----:B----4-:R-:W-:-:S05]  /*c2b0*/  F2FP.F16.F32.PACK_AB R5, R105, R104 ;  /* 0x000000686905723e */ /* 0x010fca00000000ff */
[----:B------:R3:W-:Y:S02]  /*c2c0*/  MUFU.EX2 R107, R4 ;  /* 0x00000004006b7308 */ /* 0x0007e40000000800 */
[----:B---3--:R-:W-:-:S06]  /*c2d0*/  FFMA.FTZ R4, R106, UR19, -R0 ;  /* 0x000000136a047c23 */ /* 0x008fcc0008010800 */
[----:B------:R3:W4:Y:S02]  /*c2e0*/  MUFU.EX2 R108, R4 ;  /* 0x00000004006c7308 */ /* 0x0007240000000800 */
[----:B---3--:R-:W-:Y:S02]  /*c2f0*/  FSEL R4, R26, RZ, P1 ;  /* 0x000000ff1a047208 */ /* 0x008fe40000800000 */
[----:B----4-:R-:W-:-:S03]  /*c300*/  F2FP.F16.F32.PACK_AB R7, R108, R107 ;  /* 0x0000006b6c07723e */ /* 0x010fc600000000ff */
[----:B------:R-:W-:Y:S01]  /*c310*/  FADD.FTZ R4, R76, -R4 ;  /* 0x800000044c047221 */ /* 0x000fe20000010000 */
[----:B------:R-:W-:-:S03]  /*c320*/  MOV R76, R42 ;  /* 0x0000002a004c7202 */ /* 0x000fc60000000f00 */
[----:B------:R-:W-:Y:S01]  /*c330*/  FMUL.FTZ R4, R4, UR19 ;  /* 0x0000001304047c20 */ /* 0x000fe20008410000 */
[----:B------:R-:W-:-:S03]  /*c340*/  F2FP.F16.F32.PACK_AB R10, R76, R248 ;  /* 0x000000f84c0a723e */ /* 0x000fc600000000ff */
[----:B------:R3:W4:Y:S02]  /*c350*/  MUFU.EX2 R25, R4 ;  /* 0x0000000400197308 */ /* 0x0007240000000800 */
[----:B---3--:R-:W-:Y:S01]  /*c360*/  FFMA.FTZ R4, R169, UR19, -R0 ;  /* 0x00000013a9047c23 */ /* 0x008fe20008010800 */
[-C--:B----4-:R-:W-:Y:S01]  /*c370*/  FMUL.FTZ R166, R166, R25.reuse ;  /* 0x00000019a6a67220 */ /* 0x090fe20000410000 */
[-C--:B------:R-:W-:Y:S01]  /*c380*/  FMUL.FTZ R167, R167, R25.reuse ;  /* 0x00000019a7a77220 */ /* 0x080fe20000410000 */
[----:B------:R-:W-:-:S03]  /*c390*/  FMUL.FTZ R138, R138, R25 ;  /* 0x000000198a8a7220 */ /* 0x000fc60000410000 */
[----:B------:R3:W-:Y:S01]  /*c3a0*/  MUFU.EX2 R106, R4 ;  /* 0x00000004006a7308 */ /* 0x0007e20000000800 */
[-C--:B------:R-:W-:Y:S01]  /*c3b0*/  FMUL.FTZ R139, R139, R25.reuse ;  /* 0x000000198b8b7220 */ /* 0x080fe20000410000 */
[-C--:B------:R-:W-:Y:S01]  /*c3c0*/  FMUL.FTZ R150, R150, R25.reuse ;  /* 0x0000001996967220 */ /* 0x080fe20000410000 */
[-C--:B------:R-:W-:Y:S01]  /*c3d0*/  FMUL.FTZ R151, R151, R25.reuse ;  /* 0x0000001997977220 */ /* 0x080fe20000410000 */
[-C--:B------:R-:W-:Y:S01]  /*c3e0*/  FMUL.FTZ R158, R158, R25.reuse ;  /* 0x000000199e9e7220 */ /* 0x080fe20000410000 */
[----:B------:R-:W-:Y:S01]  /*c3f0*/  FMUL.FTZ R159, R159, R25 ;  /* 0x000000199f9f7220 */ /* 0x000fe20000410000 */
[----:B------:R-:W-:Y:S01]  /*c400*/  MOV R169, R43 ;  /* 0x0000002b00a97202 */ /* 0x000fe20000000f00 */
[----:B---3--:R-:W-:Y:S01]  /*c410*/  FADD.FTZ R4, R38, -R6 ;  /* 0x8000000626047221 */ /* 0x008fe20000010000 */
[----:B------:R-:W-:-:S03]  /*c420*/  F2FP.F16.F32.PACK_AB R6, R114, R111 ;  /* 0x0000006f7206723e */ /* 0x000fc600000000ff */
[----:B------:R-:W-:Y:S01]  /*c430*/  FMUL.FTZ R9, R4, UR19 ;  /* 0x0000001304097c20 */ /* 0x000fe20008410000 */
[----:B------:R-:W-:-:S03]  /*c440*/  F2FP.F16.F32.PACK_AB R4, R112, R113 ;  /* 0x000000717004723e */ /* 0x000fc600000000ff */
[----:B------:R3:W4:Y:S04]  /*c450*/  MUFU.EX2 R69, R9 ;  /* 0x0000000900457308 */ /* 0x0007280000000800 */
[C---:B------:R-:W-:Y:S06]  /*c460*/  HMMA.16816.F32 R48, R4.reuse, R18, R164 ;  /* 0x000000120430723c */ /* 0x040fec00000018a4 */
[----:B------:R-:W-:Y:S01]  /*c470*/  HMMA.16816.F32 R20, R4, R12, R136 ;  /* 0x0000000c0414723c */ /* 0x000fe20000001888 */
[----:B------:R-:W-:-:S02]  /*c480*/  MOV R166, R59 ;  /* 0x0000003b00a67202 */ /* 0x000fc40000000f00 */
[----:B------:R-:W-:Y:S02]  /*c490*/  MOV R59, R11 ;  /* 0x0000000b003b7202 */ /* 0x000fe40000000f00 */
[----:B------:R-:W-:Y:S01]  /*c4a0*/  F2FP.F16.F32.PACK_AB R11, R230, R223 ;  /* 0x000000dfe60b723e */ /* 0x000fe200000000ff */
[----:B------:R-:W-:Y:S01]  /*c4b0*/  HMMA.16816.F32 R40, R4, R14, R148 ;  /* 0x0000000e0428723c */ /* 0x000fe20000001894 */
[----:B---3--:R-:W-:Y:S01]  /*c4c0*/  F2FP.F16.F32.PACK_AB R9, R220, R219 ;  /* 0x000000dbdc09723e */ /* 0x008fe200000000ff */
[-C--:B----4-:R-:W-:Y:S01]  /*c4d0*/  FMUL.FTZ R142, R142, R69.reuse ;  /* 0x000000458e8e7220 */ /* 0x090fe20000410000 */
[-C--:B------:R-:W-:Y:S01]  /*c4e0*/  FMUL.FTZ R143, R143, R69.reuse ;  /* 0x000000458f8f7220 */ /* 0x080fe20000410000 */
[-C--:B------:R-:W-:Y:S01]  /*c4f0*/  FMUL.FTZ R146, R146, R69.reuse ;  /* 0x0000004592927220 */ /* 0x080fe20000410000 */
[-C--:B------:R-:W-:Y:S01]  /*c500*/  FMUL.FTZ R147, R147, R69.reuse ;  /* 0x0000004593937220 */ /* 0x080fe20000410000 */
[-C--:B------:R-:W-:Y:S01]  /*c510*/  FMUL.FTZ R154, R154, R69.reuse ;  /* 0x000000459a9a7220 */ /* 0x080fe20000410000 */
[-C--:B------:R-:W-:Y:S01]  /*c520*/  FMUL.FTZ R155, R155, R69.reuse ;  /* 0x000000459b9b7220 */ /* 0x080fe20000410000 */
[-C--:B------:R-:W-:Y:S01]  /*c530*/  FMUL.FTZ R162, R162, R69.reuse ;  /* 0x00000045a2a27220 */ /* 0x080fe20000410000 */
[----:B------:R-:W-:Y:S01]  /*c540*/  FMUL.FTZ R163, R163, R69 ;  /* 0x00000045a3a37220 */ /* 0x000fe20000410000 */
[----:B------:R-:W-:Y:S01]  /*c550*/  HMMA.16816.F32 R140, R8, R12, R140 ;  /* 0x0000000c088c723c */ /* 0x000fe2000000188c */
[----:B------:R-:W-:-:S02]  /*c560*/  MOV R164, R58 ;  /* 0x0000003a00a47202 */ /* 0x000fc40000000f00 */
[----:B------:R-:W-:Y:S02]  /*c570*/  MOV R58, R101 ;  /* 0x00000065003a7202 */ /* 0x000fe40000000f00 */
[----:B------:R-:W-:Y:S01]  /*c580*/  MOV R75, R59 ;  /* 0x0000003b004b7202 */ /* 0x000fe20000000f00 */
[C---:B------:R-:W-:Y:S01]  /*c590*/  HMMA.16816.F32 R144, R8.reuse, R14, R144 ;  /* 0x0000000e0890723c */ /* 0x040fe20000001890 */
[----:B------:R-:W-:Y:S01]  /*c5a0*/  LDSM.16.MT88.4 R12, [R185+0x4800] ;  /* 0x00480000b90c783b */ /* 0x000fe20000004200 */
[----:B------:R-:W-:Y:S02]  /*c5b0*/  MOV R167, R57 ;  /* 0x0000003900a77202 */ /* 0x000fe40000000f00 */
[----:B------:R-:W-:Y:S02]  /*c5c0*/  MOV R165, R61 ;  /* 0x0000003d00a57202 */ /* 0x000fe40000000f00 */
[C---:B------:R-:W-:Y:S06]  /*c5d0*/  HMMA.16816.F32 R152, R8.reuse, R16, R152 ;  /* 0x000000100898723c */ /* 0x040fec0000001898 */
[----:B------:R-:W-:Y:S06]  /*c5e0*/  HMMA.16816.F32 R160, R8, R18, R160 ;  /* 0x0000001208a0723c */ /* 0x000fec00000018a0 */
[----:B------:R-:W-:Y:S01]  /*c5f0*/  HMMA.16816.F32 R44, R4, R16, R156 ;  /* 0x00000010042c723c */ /* 0x000fe2000000189c */
[----:B------:R-:W-:Y:S01]  /*c600*/  FFMA.FTZ R8, R86, UR19, -R2 ;  /* 0x0000001356087c23 */ /* 0x000fe20008010802 */
[----:B------:R-:W3:Y:S01]  /*c610*/  LDSM.16.MT88.4 R16, [R184+0x4800] ;  /* 0x00480000b810783b */ /* 0x000ee20000004200 */
[----:B------:R-:W-:-:S02]  /*c620*/  F2FP.F16.F32.PACK_AB R9, R244, R245 ;  /* 0x000000f5f409723e */ /* 0x000fc400000000ff */
[----:B------:R4:W-:Y:S01]  /*c630*/  MUFU.EX2 R101, R8 ;  /* 0x0000000800657308 */ /* 0x0009e20000000800 */
[----:B------:R-:W-:Y:S01]  /*c640*/  F2FP.F16.F32.PACK_AB R10, R80, R164 ;  /* 0x000000a4500a723e */ /* 0x000fe200000000ff */
[----:B------:R-:W-:Y:S01]  /*c650*/  FFMA.FTZ R4, R82, UR19, -R2 ;  /* 0x0000001352047c23 */ /* 0x000fe20008010802 */
[----:B------:R-:W-:Y:S02]  /*c660*/  F2FP.F16.F32.PACK_AB R5, R106, R109 ;  /* 0x0000006d6a05723e */ /* 0x000fe400000000ff */
[----:B------:R-:W-:Y:S02]  /*c670*/  F2FP.F16.F32.PACK_AB R6, R119, R117 ;  /* 0x000000757706723e */ /* 0x000fe400000000ff */
[----:B------:R-:W-:Y:S01]  /*c680*/  F2FP.F16.F32.PACK_AB R7, R99, R100 ;  /* 0x000000646307723e */ /* 0x000fe200000000ff */
[----:B------:R5:W-:Y:S01]  /*c690*/  MUFU.EX2 R110, R4 ;  /* 0x00000004006e7308 */ /* 0x000be20000000800 */
[----:B------:R-:W-:Y:S01]  /*c6a0*/  F2FP.F16.F32.PACK_AB R11, R242, R243 ;  /* 0x000000f3f20b723e */ /* 0x000fe200000000ff */
[----:B----4-:R-:W-:Y:S01]  /*c6b0*/  FFMA.FTZ R8, R175, UR19, -R0 ;  /* 0x00000013af087c23 */ /* 0x010fe20008010800 */
[----:B------:R-:W-:-:S05]  /*c6c0*/  MOV R175, R97 ;  /* 0x0000006100af7202 */ /* 0x000fca0000000f00 */
[----:B------:R4:W-:Y:S01]  /*c6d0*/  MUFU.EX2 R97, R8 ;  /* 0x0000000800617308 */ /* 0x0009e20000000800 */
[----:B-----5:R-:W-:-:S07]  /*c6e0*/  FFMA.FTZ R4, R83, UR19, -R2 ;  /* 0x0000001353047c23 */ /* 0x020fce0008010802 */
[----:B------:R5:W-:Y:S01]  /*c6f0*/  MUFU.EX2 R102, R4 ;  /* 0x0000000400667308 */ /* 0x000be20000000800 */
[----:B----4-:R-:W-:Y:S01]  /*c700*/  FFMA.FTZ R8, R176, UR19, -R0 ;  /* 0x00000013b0087c23 */ /* 0x010fe20008010800 */
[----:B------:R-:W-:-:S06]  /*c710*/  MOV R176, R96 ;  /* 0x0000006000b07202 */ /* 0x000fcc0000000f00 */
[----:B------:R4:W3:Y:S01]  /*c720*/  MUFU.EX2 R96, R8 ;  /* 0x0000000800607308 */ /* 0x0008e20000000800 */
[----:B-----5:R-:W-:-:S07]  /*c730*/  F2FP.F16.F32.PACK_AB R4, R116, R115 ;  /* 0x000000737404723e */ /* 0x020fce00000000ff */
[----:B-1----:R-:W-:Y:S01]  /*c740*/  HMMA.16816.F32 R20, R4, R32, R20 ;  /* 0x000000200414723c */ /* 0x002fe20000001814 */
[----:B----4-:R-:W-:-:S05]  /*c750*/  FFMA.FTZ R8, R174, UR19, -R0 ;  /* 0x00000013ae087c23 */ /* 0x010fca0008010800 */
[C---:B------:R-:W-:Y:S01]  /*c760*/  HMMA.16816.F32 R40, R4.reuse, R34, R40 ;  /* 0x000000220428723c */ /* 0x040fe20000001828 */
[----:B------:R-:W-:Y:S01]  /*c770*/  MOV R174, R56 ;  /* 0x0000003800ae7202 */ /* 0x000fe20000000f00 */
[----:B------:R1:W-:Y:S04]  /*c780*/  MUFU.EX2 R92, R8 ;  /* 0x00000008005c7308 */ /* 0x0003e80000000800 */
[C---:B--2---:R-:W-:Y:S06]  /*c790*/  HMMA.16816.F32 R44, R4.reuse, R28, R44 ;  /* 0x0000001c042c723c */ /* 0x044fec000000182c */
[----:B------:R-:W-:Y:S07]  /*c7a0*/  HMMA.16816.F32 R48, R4, R30, R48 ;  /* 0x0000001e0430723c */ /* 0x000fee0000001830 */
[----:B------:R-:W-:Y:S01]  /*c7b0*/  FFMA.FTZ R4, R172, UR19, -R0 ;  /* 0x00000013ac047c23 */ /* 0x000fe20008010800 */
[----:B-1----:R-:W-:-:S02]  /*c7c0*/  F2FP.F16.F32.PACK_AB R8, R78, R166 ;  /* 0x000000a64e08723e */ /* 0x002fc400000000ff */
[----:B------:R-:W-:Y:S01]  /*c7d0*/  MOV R172, R58 ;  /* 0x0000003a00ac7202 */ /* 0x000fe20000000f00 */
[----:B------:R1:W2:Y:S01]  /*c7e0*/  MUFU.EX2 R93, R4 ;  /* 0x00000004005d7308 */ /* 0x0002a20000000800 */
[----:B---3--:R-:W-:Y:S02]  /*c7f0*/  F2FP.F16.F32.PACK_AB R5, R96, R97 ;  /* 0x000000616005723e */ /* 0x008fe400000000ff */
[----:B------:R-:W-:Y:S01]  /*c800*/  F2FP.F16.F32.PACK_AB R6, R122, R121 ;  /* 0x000000797a06723e */ /* 0x000fe200000000ff */
[C---:B------:R-:W-:Y:S06]  /*c810*/  HMMA.16816.F32 R56, R8.reuse, R32, R140 ;  /* 0x000000200838723c */ /* 0x040fec000000188c */
[C---:B------:R-:W-:Y:S01]  /*c820*/  HMMA.16816.F32 R60, R8.reuse, R34, R144 ;  /* 0x00000022083c723c */ /* 0x040fe20000001890 */
[----:B------:R-:W-:Y:S05]  /*c830*/  LDSM.16.MT88.4 R144, [R184+0x5c00] ;  /* 0x005c0000b890783b */ /* 0x000fea0000004200 */
[----:B------:R-:W-:Y:S01]  /*c840*/  HMMA.16816.F32 R152, R8, R28, R152 ;  /* 0x0000001c0898723c */ /* 0x000fe20000001898 */
[----:B-1----:R-:W-:Y:S01]  /*c850*/  FFMA.FTZ R4, R94, UR19, -R2 ;  /* 0x000000135e047c23 */ /* 0x002fe20008010802 */
[----:B--2---:R-:W-:-:S03]  /*c860*/  F2FP.F16.F32.PACK_AB R7, R93, R92 ;  /* 0x0000005c5d07723e */ /* 0x004fc600000000ff */
[----:B------:R1:W-:Y:S01]  /*c870*/  MUFU.EX2 R98, R4 ;  /* 0x0000000400627308 */ /* 0x0003e20000000800 */
[----:B------:R-:W-:Y:S01]  /*c880*/  HMMA.16816.F32 R160, R8, R30, R160 ;  /* 0x0000001e08a0723c */ /* 0x000fe200000018a0 */
[----:B------:R-:W2:Y:S06]  /*c890*/  LDSM.16.MT88.4 R28, [R184+0x4c00] ;  /* 0x004c0000b81c783b */ /* 0x000eac0000004200 */
[----:B------:R-:W-:Y:S01]  /*c8a0*/  FFMA.FTZ R8, R103, UR19, -R2 ;  /* 0x0000001367087c23 */ /* 0x000fe20008010802 */
[----:B------:R-:W-:Y:S02]  /*c8b0*/  F2FP.F16.F32.PACK_AB R9, R238, R239 ;  /* 0x000000efee09723e */ /* 0x000fe400000000ff */
[----:B------:R-:W-:Y:S01]  /*c8c0*/  F2FP.F16.F32.PACK_AB R10, R165, R167 ;  /* 0x000000a7a50a723e */ /* 0x000fe200000000ff */
[----:B------:R3:W-:Y:S01]  /*c8d0*/  MUFU.EX2 R94, R8 ;  /* 0x00000008005e7308 */ /* 0x0007e20000000800 */
[----:B------:R-:W-:-:S02]  /*c8e0*/  F2FP.F16.F32.PACK_AB R11, R236, R237 ;  /* 0x000000edec0b723e */ /* 0x000fc400000000ff */
[----:B------:R-:W-:Y:S01]  /*c8f0*/  MOV R103, R75 ;  /* 0x0000004b00677202 */ /* 0x000fe20000000f00 */
[----:B-1----:R-:W-:-:S04]  /*c900*/  FFMA.FTZ R4, R95, UR19, -R2 ;  /* 0x000000135f047c23 */ /* 0x002fc80008010802 */
[----:B------:R1:W-:Y:S01]  /*c910*/  MUFU.EX2 R95, R4 ;  /* 0x00000004005f7308 */ /* 0x0003e20000000800 */
[----:B---3--:R-:W-:Y:S01]  /*c920*/  FFMA.FTZ R8, R178, UR19, -R0 ;  /* 0x00000013b2087c23 */ /* 0x008fe20008010800 */
[----:B------:R-:W-:-:S06]  /*c930*/  MOV R178, R89 ;  /* 0x0000005900b27202 */ /* 0x000fcc0000000f00 */
[----:B------:R3:W-:Y:S01]  /*c940*/  MUFU.EX2 R89, R8 ;  /* 0x0000000800597308 */ /* 0x0007e20000000800 */
[----:B-1----:R-:W-:-:S07]  /*c950*/  F2FP.F16.F32.PACK_AB R4, R120, R118 ;  /* 0x000000767804723e */ /* 0x002fce00000000ff */
[----:B------:R-:W-:Y:S01]  /*c960*/  HMMA.16816.F32 R36, R4, R16, R20 ;  /* 0x000000100424723c */ /* 0x000fe20000001814 */
[----:B------:R-:W1:Y:S01]  /*c970*/  LDSM.16.MT88.4 R20, [R185+0x4c00] ;  /* 0x004c0000b914783b */ /* 0x000e620000004200 */
[----:B---3--:R-:W-:Y:S01]  /*c980*/  FFMA.FTZ R8, R177, UR19, -R0 ;  /* 0x00000013b1087c23 */ /* 0x008fe20008010800 */
[----:B------:R-:W-:-:S03]  /*c990*/  MOV R177, R88 ;  /* 0x0000005800b17202 */ /* 0x000fc60000000f00 */
[C---:B------:R-:W-:Y:S01]  /*c9a0*/  HMMA.16816.F32 R32, R4.reuse, R18, R40 ;  /* 0x000000120420723c */ /* 0x040fe20000001828 */
[----:B------:R3:W4:Y:S05]  /*c9b0*/  MUFU.EX2 R88, R8 ;  /* 0x0000000800587308 */ /* 0x00072a0000000800 */
[C---:B------:R-:W-:Y:S06]  /*c9c0*/  HMMA.16816.F32 R40, R4.reuse, R12, R44 ;  /* 0x0000000c0428723c */ /* 0x040fec000000182c */
[----:B------:R-:W-:Y:S01]  /*c9d0*/  HMMA.16816.F32 R48, R4, R14, R48 ;  /* 0x0000000e0430723c */ /* 0x000fe20000001830 */
[----:B---3--:R-:W-:Y:S01]  /*c9e0*/  FFMA.FTZ R8, R179, UR19, -R0 ;  /* 0x00000013b3087c23 */ /* 0x008fe20008010800 */
[----:B------:R-:W-:-:S05]  /*c9f0*/  MOV R179, R85 ;  /* 0x0000005500b37202 */ /* 0x000fca0000000f00 */
[----:B------:R-:W-:Y:S01]  /*ca00*/  FFMA.FTZ R4, R180, UR19, -R0 ;  /* 0x00000013b4047c23 */ /* 0x000fe20008010800 */
[----:B----4-:R-:W-:Y:S01]  /*ca10*/  F2FP.F16.F32.PACK_AB R5, R88, R89 ;  /* 0x000000595805723e */ /* 0x010fe200000000ff */
[----:B------:R3:W-:Y:S01]  /*ca20*/  MUFU.EX2 R85, R8 ;  /* 0x0000000800557308 */ /* 0x0007e20000000800 */
[----:B------:R-:W-:Y:S02]  /*ca30*/  F2FP.F16.F32.PACK_AB R6, R126, R124 ;  /* 0x0000007c7e06723e */ /* 0x000fe400000000ff */
[----:B------:R-:W-:-:S05]  /*ca40*/  MOV R180, R74 ;  /* 0x0000004a00b47202 */ /* 0x000fca0000000f00 */
[----:B------:R4:W5:Y:S01]  /*ca50*/  MUFU.EX2 R86, R4 ;  /* 0x0000000400567308 */ /* 0x0009620000000800 */
[----:B---3--:R-:W-:-:S07]  /*ca60*/  F2FP.F16.F32.PACK_AB R8, R79, R73 ;  /* 0x000000494f08723e */ /* 0x008fce00000000ff */
[C---:B------:R-:W-:Y:S01]  /*ca70*/  HMMA.16816.F32 R56, R8.reuse, R16, R56 ;  /* 0x000000100838723c */ /* 0x040fe20000001838 */
[--C-:B----4-:R-:W-:Y:S01]  /*ca80*/  FFMA.FTZ R4, R170, UR19, -R2.reuse ;  /* 0x00000013aa047c23 */ /* 0x110fe20008010802 */
[----:B-----5:R-:W-:Y:S02]  /*ca90*/  F2FP.F16.F32.PACK_AB R7, R86, R85 ;  /* 0x000000555607723e */ /* 0x020fe400000000ff */
[----:B------:R-:W-:Y:S01]  /*caa0*/  MOV R170, R67 ;  /* 0x0000004300aa7202 */ /* 0x000fe20000000f00 */
[----:B------:R3:W-:Y:S01]  /*cab0*/  MUFU.EX2 R91, R4 ;  /* 0x00000004005b7308 */ /* 0x0007e20000000800 */
[C---:B------:R-:W-:Y:S01]  /*cac0*/  HMMA.16816.F32 R60, R8.reuse, R18, R60 ;  /* 0x00000012083c723c */ /* 0x040fe2000000183c */
[----:B------:R-:W-:Y:S05]  /*cad0*/  LDSM.16.MT88.4 R16, [R184+0x5000] ;  /* 0x00500000b810783b */ /* 0x000fea0000004200 */
[C---:B------:R-:W-:Y:S06]  /*cae0*/  HMMA.16816.F32 R52, R8.reuse, R12, R152 ;  /* 0x0000000c0834723c */ /* 0x040fec0000001898 */
[----:B------:R-:W-:Y:S01]  /*caf0*/  HMMA.16816.F32 R160, R8, R14, R160 ;  /* 0x0000000e08a0723c */ /* 0x000fe200000018a0 */
[----:B------:R-:W4:Y:S01]  /*cb00*/  LDSM.16.MT88.4 R12, [R185+0x5000] ;  /* 0x00500000b90c783b */ /* 0x000f220000004200 */
[----:B------:R-:W-:Y:S01]  /*cb10*/  MOV R152, R79 ;  /* 0x0000004f00987202 */ /* 0x000fe20000000f00 */
[----:B---3--:R-:W-:Y:S01]  /*cb20*/  FFMA.FTZ R4, R171, UR19, -R2 ;  /* 0x00000013ab047c23 */ /* 0x008fe20008010802 */
[----:B------:R-:W-:-:S03]  /*cb30*/  MOV R154, R78 ;  /* 0x0000004e009a7202 */ /* 0x000fc60000000f00 */
[----:B------:R-:W-:Y:S01]  /*cb40*/  FFMA.FTZ R8, R173, UR19, -R2 ;  /* 0x00000013ad087c23 */ /* 0x000fe20008010802 */
[----:B------:R3:W-:Y:S01]  /*cb50*/  MUFU.EX2 R90, R4 ;  /* 0x00000004005a7308 */ /* 0x0007e20000000800 */
[----:B------:R-:W-:Y:S02]  /*cb60*/  MOV R171, R66 ;  /* 0x0000004200ab7202 */ /* 0x000fe40000000f00 */
[----:B------:R-:W-:Y:S02]  /*cb70*/  F2FP.F16.F32.PACK_AB R9, R234, R235 ;  /* 0x000000ebea09723e */ /* 0x000fe400000000ff */
[----:B------:R-:W-:Y:S02]  /*cb80*/  F2FP.F16.F32.PACK_AB R10, R252, R180 ;  /* 0x000000b4fc0a723e */ /* 0x000fe400000000ff */
[----:B------:R-:W-:Y:S01]  /*cb90*/  F2FP.F16.F32.PACK_AB R11, R232, R233 ;  /* 0x000000e9e80b723e */ /* 0x000fe200000000ff */
[----:B------:R5:W-:Y:S01]  /*cba0*/  MUFU.EX2 R87, R8 ;  /* 0x0000000800577308 */ /* 0x000be20000000800 */
[----:B------:R-:W-:-:S02]  /*cbb0*/  MOV R155, R80 ;  /* 0x00000050009b7202 */ /* 0x000fc40000000f00 */
[----:B------:R-:W-:Y:S02]  /*cbc0*/  MOV R173, R72 ;  /* 0x0000004800ad7202 */ /* 0x000fe40000000f00 */
[----:B------:R-:W-:Y:S02]  /*cbd0*/  MOV R153, R73 ;  /* 0x0000004900997202 */ /* 0x000fe40000000f00 */
[----:B---3--:R-:W-:-:S07]  /*cbe0*/  F2FP.F16.F32.PACK_AB R4, R125, R123 ;  /* 0x0000007b7d04723e */ /* 0x008fce00000000ff */
[----:B--2---:R-:W-:Y:S01]  /*cbf0*/  HMMA.16816.F32 R44, R4, R28, R36 ;  /* 0x0000001c042c723c */ /* 0x004fe20000001824 */
[----:B-----5:R-:W-:Y:S01]  /*cc00*/  FFMA.FTZ R8, R197, UR19, -R0 ;  /* 0x00000013c5087c23 */ /* 0x020fe20008010800 */
[----:B------:R-:W-:-:S03]  /*cc10*/  MOV R197, R77 ;  /* 0x0000004d00c57202 */ /* 0x000fc60000000f00 */
[----:B------:R2:W-:Y:S01]  /*cc20*/  MUFU.EX2 R83, R8 ;  /* 0x0000000800537308 */ /* 0x0005e20000000800 */
[C---:B------:R-:W-:Y:S01]  /*cc30*/  HMMA.16816.F32 R36, R4.reuse, R30, R32 ;  /* 0x0000001e0424723c */ /* 0x040fe20000001820 */
[--C-:B--2---:R-:W-:Y:S02]  /*cc40*/  FFMA.FTZ R8, R199, UR19, -R0.reuse ;  /* 0x00000013c7087c23 */ /* 0x104fe40008010800 */
[----:B------:R-:W2:Y:S03]  /*cc50*/  LDL.LU R199, [R1+0x4] ;  /* 0x0000040001c77983 */ /* 0x000ea60000300800 */
[----:B-1----:R-:W-:Y:S01]  /*cc60*/  HMMA.16816.F32 R32, R4, R20, R40 ;  /* 0x000000140420723c */ /* 0x002fe20000001828 */
[----:B------:R1:W3:Y:S02]  /*cc70*/  MUFU.EX2 R81, R8 ;  /* 0x0000000800517308 */ /* 0x0002e40000000800 */
[----:B-1----:R-:W-:-:S02]  /*cc80*/  FFMA.FTZ R8, R183, UR19, -R0 ;  /* 0x00000013b7087c23 */ /* 0x002fc40008010800 */
[----:B------:R-:W5:Y:S01]  /*cc90*/  LDL.LU R183, [R1] ;  /* 0x0000000001b77983 */ /* 0x000f620000300800 */
[----:B------:R-:W-:Y:S03]  /*cca0*/  HMMA.16816.F32 R40, R4, R22, R48 ;  /* 0x000000160428723c */ /* 0x000fe60000001830 */
[----:B------:R1:W-:Y:S01]  /*ccb0*/  MUFU.EX2 R78, R8 ;  /* 0x00000008004e7308 */ /* 0x0003e20000000800 */
[----:B------:R-:W-:-:S03]  /*ccc0*/  @UP0 UIADD3 UR17, UR17, -0x3, URZ ;  /* 0xfffffffd11110890 */ /* 0x000fc6000fffe03f */
[----:B------:R-:W-:Y:S01]  /*ccd0*/  FFMA.FTZ R4, R200, UR19, -R0 ;  /* 0x00000013c8047c23 */ /* 0x000fe20008010800 */
[----:B---3--:R-:W-:Y:S02]  /*cce0*/  F2FP.F16.F32.PACK_AB R5, R81, R83 ;  /* 0x000000535105723e */ /* 0x008fe400000000ff */
[----:B------:R-:W-:Y:S01]  /*ccf0*/  F2FP.F16.F32.PACK_AB R6, R101, R102 ;  /* 0x000000666506723e */ /* 0x000fe200000000ff */
[----:B------:R3:W4:Y:S01]  /*cd00*/  MUFU.EX2 R79, R4 ;  /* 0x00000004004f7308 */ /* 0x0007220000000800 */
[----:B------:R-:W-:Y:S02]  /*cd10*/  MOV R200, R155 ;  /* 0x0000009b00c87202 */ /* 0x000fe40000000f00 */
[----:B------:R-:W-:Y:S02]  /*cd20*/  MOV R155, R164 ;  /* 0x000000a4009b7202 */ /* 0x000fe40000000f00 */
[----:B-1----:R-:W-:-:S07]  /*cd30*/  F2FP.F16.F32.PACK_AB R8, R170, R171 ;  /* 0x000000abaa08723e */ /* 0x002fce00000000ff */
[----:B------:R-:W-:Y:S01]  /*cd40*/  HMMA.16816.F32 R48, R8, R28, R56 ;  /* 0x0000001c0830723c */ /* 0x000fe20000001838 */
[----:B---3--:R-:W-:Y:S01]  /*cd50*/  FFMA.FTZ R4, R182, UR19, -R2 ;  /* 0x00000013b6047c23 */ /* 0x008fe20008010802 */
[----:B----4-:R-:W-:-:S04]  /*cd60*/  F2FP.F16.F32.PACK_AB R7, R79, R78 ;  /* 0x0000004e4f07723e */ /* 0x010fc800000000ff */
[C---:B------:R-:W-:Y:S01]  /*cd70*/  HMMA.16816.F32 R60, R8.reuse, R30, R60 ;  /* 0x0000001e083c723c */ /* 0x040fe2000000183c */
[----:B------:R1:W-:Y:S01]  /*cd80*/  MUFU.EX2 R84, R4 ;  /* 0x0000000400547308 */ /* 0x0003e20000000800 */
[----:B------:R-:W-:Y:S01]  /*cd90*/  LDSM.16.MT88.4 R28, [R185+0x5400] ;  /* 0x00540000b91c783b */ /* 0x000fe20000004200 */
[----:B------:R-:W-:Y:S02]  /*cda0*/  MOV R182, R173 ;  /* 0x000000ad00b67202 */ /* 0x000fe40000000f00 */
[----:B------:R-:W-:Y:S01]  /*cdb0*/  MOV R173, R167 ;  /* 0x000000a700ad7202 */ /* 0x000fe20000000f00 */
[C---:B------:R-:W-:Y:S06]  /*cdc0*/  HMMA.16816.F32 R52, R8.reuse, R20, R52 ;  /* 0x000000140834723c */ /* 0x040fec0000001834 */
[----:B------:R-:W-:Y:S01]  /*cdd0*/  HMMA.16816.F32 R160, R8, R22, R160 ;  /* 0x0000001608a0723c */ /* 0x000fe200000018a0 */
[----:B------:R-:W-:Y:S01]  /*cde0*/  LDSM.16.MT88.4 R20, [R184+0x5800] ;  /* 0x00580000b814783b */ /* 0x000fe20000004200 */
[----:B-1----:R-:W-:-:S05]  /*cdf0*/  FFMA.FTZ R4, R181, UR19, -R2 ;  /* 0x00000013b5047c23 */ /* 0x002fca0008010802 */
[----:B------:R-:W-:Y:S01]  /*ce00*/  FFMA.FTZ R8, R198, UR19, -R2 ;  /* 0x00000013c6087c23 */ /* 0x000fe20008010802 */
[----:B------:R-:W-:Y:S01]  /*ce10*/  F2FP.F16.F32.PACK_AB R9, R229, R231 ;  /* 0x000000e7e509723e */ /* 0x000fe200000000ff */
[----:B------:R1:W-:Y:S01]  /*ce20*/  MUFU.EX2 R82, R4 ;  /* 0x0000000400527308 */ /* 0x0003e20000000800 */
[----:B------:R-:W-:Y:S02]  /*ce30*/  F2FP.F16.F32.PACK_AB R10, R179, R249 ;  /* 0x000000f9b30a723e */ /* 0x000fe400000000ff */
[----:B------:R-:W-:Y:S02]  /*ce40*/  F2FP.F16.F32.PACK_AB R11, R227, R228 ;  /* 0x000000e4e30b723e */ /* 0x000fe400000000ff */
[----:B------:R-:W-:Y:S02]  /*ce50*/  MOV R181, R197 ;  /* 0x000000c500b57202 */ /* 0x000fe40000000f00 */
[----:B------:R-:W-:Y:S01]  /*ce60*/  MOV R197, R76 ;  /* 0x0000004c00c57202 */ /* 0x000fe20000000f00 */
[----:B------:R3:W-:Y:S01]  /*ce70*/  MUFU.EX2 R80, R8 ;  /* 0x0000000800507308 */ /* 0x0007e20000000800 */
[----:B------:R-:W-:-:S02]  /*ce80*/  MOV R76, R26 ;  /* 0x0000001a004c7202 */ /* 0x000fc40000000f00 */
[----:B------:R-:W-:Y:S02]  /*ce90*/  @P0 MOV R76, R26 ;  /* 0x0000001a004c0202 */ /* 0x000fe40000000f00 */
[----:B-1----:R-:W-:-:S07]  /*cea0*/  F2FP.F16.F32.PACK_AB R4, R110, R127 ;  /* 0x0000007f6e04723e */ /* 0x002fce00000000ff */
[C---:B------:R-:W-:Y:S01]  /*ceb0*/  HMMA.16816.F32 R64, R4.reuse, R12, R32 ;  /* 0x0000000c0440723c */ /* 0x040fe20000001820 */
[--C-:B---3--:R-:W-:Y:S01]  /*cec0*/  FFMA.FTZ R8, R201, UR19, -R0.reuse ;  /* 0x00000013c9087c23 */ /* 0x108fe20008010800 */
[----:B------:R-:W1:Y:S03]  /*ced0*/  LDSM.16.MT88.4 R32, [R184+0x5400] ;  /* 0x00540000b820783b */ /* 0x000e660000004200 */
[----:B------:R3:W-:Y:S01]  /*cee0*/  MUFU.EX2 R75, R8 ;  /* 0x00000008004b7308 */ /* 0x0007e20000000800 */
[C---:B------:R-:W-:Y:S06]  /*cef0*/  HMMA.16816.F32 R136, R4.reuse, R16, R44 ;  /* 0x000000100488723c */ /* 0x040fec000000182c */
[C---:B------:R-:W-:Y:S06]  /*cf00*/  HMMA.16816.F32 R148, R4.reuse, R18, R36 ;  /* 0x000000120494723c */ /* 0x040fec0000001824 */
[----:B------:R-:W-:Y:S01]  /*cf10*/  HMMA.16816.F32 R56, R4, R14, R40 ;  /* 0x0000000e0438723c */ /* 0x000fe20000001828 */
[----:B---3--:R-:W-:-:S06]  /*cf20*/  FFMA.FTZ R8, R202, UR19, -R0 ;  /* 0x00000013ca087c23 */ /* 0x008fcc0008010800 */
[----:B------:R-:W-:Y:S01]  /*cf30*/  FFMA.FTZ R4, R205, UR19, -R0 ;  /* 0x00000013cd047c23 */ /* 0x000fe20008010800 */
[----:B------:R3:W4:Y:S01]  /*cf40*/  MUFU.EX2 R74, R8 ;  /* 0x00000008004a7308 */ /* 0x0007220000000800 */
[----:B------:R-:W-:-:S07]  /*cf50*/  F2FP.F16.F32.PACK_AB R6, R91, R94 ;  /* 0x0000005e5b06723e */ /* 0x000fce00000000ff */
[----:B------:R1:W-:Y:S01]  /*cf60*/  MUFU.EX2 R73, R4 ;  /* 0x0000000400497308 */ /* 0x0003e20000000800 */
[----:B---3--:R-:W-:Y:S01]  /*cf70*/  FFMA.FTZ R8, R204, UR19, -R0 ;  /* 0x00000013cc087c23 */ /* 0x008fe20008010800 */
[----:B----4-:R-:W-:-:S06]  /*cf80*/  F2FP.F16.F32.PACK_AB R5, R74, R75 ;  /* 0x0000004b4a05723e */ /* 0x010fcc00000000ff */
[----:B------:R3:W4:Y:S01]  /*cf90*/  MUFU.EX2 R72, R8 ;  /* 0x0000000800487308 */ /* 0x0007220000000800 */
[----:B-1----:R-:W-:-:S07]  /*cfa0*/  FFMA.FTZ R4, R203, UR19, -R2 ;  /* 0x00000013cb047c23 */ /* 0x002fce0008010802 */
[----:B------:R1:W1:Y:S01]  /*cfb0*/  MUFU.EX2 R77, R4 ;  /* 0x00000004004d7308 */ /* 0x0002620000000800 */
[----:B---3--:R-:W-:Y:S02]  /*cfc0*/  F2FP.F16.F32.PACK_AB R8, R250, R251 ;  /* 0x000000fbfa08723e */ /* 0x008fe400000000ff */
[----:B----4-:R-:W-:-:S05]  /*cfd0*/  F2FP.F16.F32.PACK_AB R7, R73, R72 ;  /* 0x000000484907723e */ /* 0x010fca00000000ff */
[----:B------:R-:W-:Y:S01]  /*cfe0*/  HMMA.16816.F32 R48, R8, R16, R48 ;  /* 0x000000100830723c */ /* 0x000fe20000001830 */
[----:B-1----:R-:W-:Y:S01]  /*cff0*/  FFMA.FTZ R4, R206, UR19, -R0 ;  /* 0x00000013ce047c23 */ /* 0x002fe20008010800 */
[----:B------:R-:W-:-:S04]  /*d000*/  F2FP.F16.F32.PACK_AB R164, R77, R80 ;  /* 0x000000504da4723e */ /* 0x000fc800000000ff */
        /* <DEDUP_REMOVED lines=14> */
[C---:B------:R-:W-:Y:S01]  /*d0f0*/  HMMA.16816.F32 R136, R4.reuse, R32, R136 ;  /* 0x000000200488723c */ /* 0x040fe20000001888 */
[----:B------:R-:W-:Y:S02]  /*d100*/  F2FP.F16.F32.PACK_AB R160, R134, R168 ;  /* 0x000000a886a0723e */ /* 0x000fe400000000ff */
[----:B------:R-:W-:Y:S01]  /*d110*/  F2FP.F16.F32.PACK_AB R162, R132, R133 ;  /* 0x0000008584a2723e */ /* 0x000fe200000000ff */
[----:B------:R4:W-:Y:S02]  /*d120*/  MUFU.EX2 R55, R9 ;  /* 0x0000000900377308 */ /* 0x0009e40000000800 */
[C---:B------:R-:W-:Y:S06]  /*d130*/  HMMA.16816.F32 R148, R4.reuse, R34, R148 ;  /* 0x000000220494723c */ /* 0x040fec0000001894 */
[----:B------:R-:W-:Y:S01]  /*d140*/  HMMA.16816.F32 R64, R4, R28, R64 ;  /* 0x0000001c0440723c */ /* 0x000fe20000001840 */
[----:B---3--:R-:W-:-:S04]  /*d150*/  FFMA.FTZ R8, R208, UR19, -R0 ;  /* 0x00000013d0087c23 */ /* 0x008fc80008010800 */
[----:B------:R3:W1:Y:S01]  /*d160*/  MUFU.EX2 R60, R8 ;  /* 0x00000008003c7308 */ /* 0x0006620000000800 */
        /* <DEDUP_REMOVED lines=8> */
[----:B------:R-:W-:Y:S01]  /*d1f0*/  F2FP.F16.F32.PACK_AB R6, R169, R175 ;  /* 0x000000afa906723e */ /* 0x000fe200000000ff */
[----:B------:R-:W5:Y:S01]  /*d200*/  LDSM.16.MT88.4 R40, [R185+0x5c00] ;  /* 0x005c0000b928783b */ /* 0x000f620000004200 */
[----:B------:R-:W-:Y:S02]  /*d210*/  F2FP.F16.F32.PACK_AB R7, R129, R130 ;  /* 0x000000828107723e */ /* 0x000fe400000000ff */
[----:B---3--:R-:W-:Y:S01]  /*d220*/  F2FP.F16.F32.PACK_AB R8, R87, R90 ;  /* 0x0000005a5708723e */ /* 0x008fe200000000ff */
[----:B------:R-:W-:Y:S01]  /*d230*/  HMMA.16816.F32 R32, R12, R28, R36 ;  /* 0x0000001c0c20723c */ /* 0x000fe20000001824 */
[----:B------:R3:W-:Y:S01]  /*d240*/  MUFU.EX2 R53, R2 ;  /* 0x0000000200357308 */ /* 0x0007e20000000800 */
[----:B-1----:R-:W-:-:S04]  /*d250*/  F2FP.F16.F32.PACK_AB R11, R55, R60 ;  /* 0x0000003c370b723e */ /* 0x002fc800000000ff */
[----:B------:R-:W-:Y:S01]  /*d260*/  HMMA.16816.F32 R28, R12, R30, R44 ;  /* 0x0000001e0c1c723c */ /* 0x000fe2000000182c */
[----:B------:R-:W-:Y:S02]  /*d270*/  MOV R38, R68 ;  /* 0x0000004400267202 */ /* 0x000fe40000000f00 */
[----:B------:R-:W-:Y:S01]  /*d280*/  MOV R39, R70 ;  /* 0x0000004600277202 */ /* 0x000fe20000000f00 */
[--C-:B----4-:R-:W-:Y:S01]  /*d290*/  FFMA.FTZ R4, R212, UR19, -R0.reuse ;  /* 0x00000013d4047c23 */ /* 0x110fe20008010800 */
[----:B------:R-:W-:Y:S01]  /*d2a0*/  MOV R37, R27 ;  /* 0x0000001b00257202 */ /* 0x000fe20000000f00 */
[C---:B------:R-:W-:Y:S01]  /*d2b0*/  HMMA.16816.F32 R136, R8.reuse, R20, R136 ;  /* 0x000000140888723c */ /* 0x040fe20000001888 */
[--C-:B------:R-:W-:Y:S01]  /*d2c0*/  FFMA.FTZ R12, R217, UR19, -R3.reuse ;  /* 0x00000013d90c7c23 */ /* 0x100fe20008010803 */
[----:B------:R1:W-:Y:S01]  /*d2d0*/  MUFU.EX2 R52, R4 ;  /* 0x0000000400347308 */ /* 0x0003e20000000800 */
[--C-:B------:R-:W-:Y:S01]  /*d2e0*/  FFMA.FTZ R13, R216, UR19, -R3.reuse ;  /* 0x00000013d80d7c23 */ /* 0x100fe20008010803 */
[----:B------:R-:W-:Y:S01]  /*d2f0*/  FFMA.FTZ R14, R218, UR19, -R3 ;  /* 0x00000013da0e7c23 */ /* 0x000fe20008010803 */
[----:B------:R-:W-:Y:S01]  /*d300*/  @P0 MOV R38, R68 ;  /* 0x0000004400260202 */ /* 0x000fe20000000f00 */
[----:B---3--:R-:W-:Y:S01]  /*d310*/  FFMA.FTZ R2, R213, UR19, -R0 ;  /* 0x00000013d5027c23 */ /* 0x008fe20008010800 */
[----:B------:R-:W-:Y:S01]  /*d320*/  HMMA.16816.F32 R148, R8, R22, R148 ;  /* 0x000000160894723c */ /* 0x000fe20000001894 */
[----:B------:R-:W-:-:S02]  /*d330*/  @P0 MOV R39, R70 ;  /* 0x0000004600270202 */ /* 0x000fc40000000f00 */
[----:B------:R3:W-:Y:S01]  /*d340*/  MUFU.EX2 R36, R2 ;  /* 0x0000000200247308 */ /* 0x0007e20000000800 */
[----:B------:R-:W-:Y:S02]  /*d350*/  @P0 MOV R37, R27 ;  /* 0x0000001b00250202 */ /* 0x000fe40000000f00 */
[C---:B------:R-:W-:Y:S05]  /*d360*/  HMMA.16816.F32 R156, R8.reuse, R16, R64 ;  /* 0x00000010089c723c */ /* 0x040fea0000001840 */
[----:B------:R-:W4:Y:S01]  /*d370*/  MUFU.EX2 R12, R12 ;  /* 0x0000000c000c7308 */ /* 0x000f220000000800 */
[----:B-1----:R-:W-:Y:S01]  /*d380*/  F2FP.F16.F32.PACK_AB R4, R176, R174 ;  /* 0x000000aeb004723e */ /* 0x002fe200000000ff */
[----:B------:R-:W-:Y:S06]  /*d390*/  HMMA.16816.F32 R44, R8, R18, R56 ;  /* 0x00000012082c723c */ /* 0x000fec0000001838 */
[C---:B------:R-:W-:Y:S01]  /*d3a0*/  HMMA.16816.F32 R140, R4.reuse, R20, R140 ;  /* 0x00000014048c723c */ /* 0x040fe2000000188c */
[--C-:B---3--:R-:W-:Y:S01]  /*d3b0*/  FFMA.FTZ R2, R214, UR19, -R0.reuse ;  /* 0x00000013d6027c23 */ /* 0x108fe20008010800 */
[----:B------:R-:W-:Y:S01]  /*d3c0*/  FFMA.FTZ R0, R215, UR19, -R0 ;  /* 0x00000013d7007c23 */ /* 0x000fe20008010800 */
[----:B------:R-:W-:Y:S03]  /*d3d0*/  MUFU.EX2 R13, R13 ;  /* 0x0000000d000d7308 */ /* 0x000fe60000000800 */
[----:B------:R-:W-:Y:S01]  /*d3e0*/  HMMA.16816.F32 R48, R4, R22, R48 ;  /* 0x000000160430723c */ /* 0x000fe20000001830 */
[----:B----4-:R-:W-:-:S04]  /*d3f0*/  F2FP.F16.F32.PACK_AB R161, R12, R128 ;  /* 0x000000800ca1723e */ /* 0x010fc800000000ff */
[----:B------:R1:W-:Y:S01]  /*d400*/  MUFU.EX2 R15, R2 ;  /* 0x00000002000f7308 */ /* 0x0003e20000000800 */
[C---:B------:R-:W-:Y:S06]  /*d410*/  HMMA.16816.F32 R32, R4.reuse, R16, R32 ;  /* 0x000000100420723c */ /* 0x040fec0000001820 */
[----:B------:R-:W-:Y:S01]  /*d420*/  HMMA.16816.F32 R28, R4, R18, R28 ;  /* 0x00000012041c723c */ /* 0x000fe2000000181c */
[----:B------:R3:W4:Y:S01]  /*d430*/  MUFU.EX2 R9, R0 ;  /* 0x0000000000097308 */ /* 0x0007220000000800 */
[----:B--2---:R-:W-:Y:S01]  /*d440*/  FFMA.FTZ R8, R199, R69, R219 ;  /* 0x00000045c7087223 */ /* 0x004fe200000100db */
[----:B------:R-:W-:-:S02]  /*d450*/  MOV R199, R152 ;  /* 0x0000009800c77202 */ /* 0x000fc40000000f00 */
[----:B------:R-:W-:-:S04]  /*d460*/  MOV R152, R166 ;  /* 0x000000a600987202 */ /* 0x000fc80000000f00 */
[----:B------:R-:W2:Y:S01]  /*d470*/  MUFU.EX2 R14, R14 ;  /* 0x0000000e000e7308 */ /* 0x000ea20000000800 */
[----:B-1----:R-:W-:Y:S01]  /*d480*/  FFMA.FTZ R2, R181, R24, R113 ;  /* 0x00000018b5027223 */ /* 0x002fe20000010071 */
[----:B------:R-:W-:-:S03]  /*d490*/  F2FP.F16.F32.PACK_AB R166, R53, R54 ;  /* 0x0000003635a6723e */ /* 0x000fc600000000ff */
[----:B------:R-:W-:Y:S01]  /*d4a0*/  FADD.FTZ R2, R112, R2 ;  /* 0x0000000270027221 */ /* 0x000fe20000010000 */
[----:B---3--:R-:W-:Y:S01]  /*d4b0*/  FFMA.FTZ R0, R182, R25, R104 ;  /* 0x00000019b6007223 */ /* 0x008fe20000010068 */
[----:B----4-:R-:W-:-:S03]  /*d4c0*/  F2FP.F16.F32.PACK_AB R167, R9, R15 ;  /* 0x0000000f09a7723e */ /* 0x010fc600000000ff */
[----:B------:R-:W-:Y:S01]  /*d4d0*/  FADD.FTZ R0, R105, R0 ;  /* 0x0000000069007221 */ /* 0x000fe20000010000 */
[----:B-----5:R-:W-:Y:S01]  /*d4e0*/  FFMA.FTZ R3, R183, R71, R246 ;  /* 0x00000047b7037223 */ /* 0x020fe200000100f6 */
[----:B------:R-:W-:Y:S02]  /*d4f0*/  MOV R183, R153 ;  /* 0x0000009900b77202 */ /* 0x000fe40000000f00 */
[----:B------:R-:W-:Y:S01]  /*d500*/  MOV R153, R165 ;  /* 0x000000a500997202 */ /* 0x000fe20000000f00 */
[----:B------:R-:W-:Y:S01]  /*d510*/  FADD.FTZ R4, R247, R3 ;  /* 0x00000003f7047221 */ /* 0x000fe20000010000 */
[----:B------:R-:W-:Y:S01]  /*d520*/  FADD.FTZ R3, R220, R8 ;  /* 0x00000008dc037221 */ /* 0x000fe20000010000 */
[----:B------:R-:W-:Y:S02]  /*d530*/  F2FP.F16.F32.PACK_AB R165, R36, R52 ;  /* 0x0000003424a5723e */ /* 0x000fe400000000ff */
        /* <DEDUP_REMOVED lines=119> */
[C---:B--2---:R-:W-:Y:S01]  /*dcb0*/  FADD.FTZ R3, R14.reuse, R3 ;  /* 0x000000030e037221 */ /* 0x044fe20000010000 */
[----:B------:R-:W-:Y:S01]  /*dcc0*/  FADD.FTZ R2, R53, R2 ;  /* 0x0000000235027221 */ /* 0x000fe20000010000 */
[----:B------:R-:W-:Y:S01]  /*dcd0*/  FADD.FTZ R0, R9, R0 ;  /* 0x0000000009007221 */ /* 0x000fe20000010000 */
[----:B------:R-:W-:Y:S01]  /*dce0*/  F2FP.F16.F32.PACK_AB R163, R14, R13 ;  /* 0x0000000d0ea3723e */ /* 0x000fe200000000ff */
[----:B------:R2:W-:Y:S01]  /*dcf0*/  STL [R1], R4 ;  /* 0x0000000401007387 */ /* 0x0005e20000100800 */
[C---:B------:R-:W-:Y:S03]  /*dd00*/  HMMA.16816.F32 R136, R164.reuse, R144, R136 ;  /* 0x00000090a488723c */ /* 0x040fe60000001888 */
[----:B------:R2:W-:Y:S03]  /*dd10*/  STL [R1+0x4], R3 ;  /* 0x0000040301007387 */ /* 0x0005e60000100800 */
[----:B------:R-:W-:Y:S01]  /*dd20*/  HMMA.16816.F32 R148, R164, R146, R148 ;  /* 0x00000092a494723c */ /* 0x000fe20000001894 */
[----:B------:R2:W-:Y:S04]  /*dd30*/  STL [R1+0x8], R2 ;  /* 0x0000080201007387 */ /* 0x0005e80000100800 */
[----:B------:R2:W-:Y:S01]  /*dd40*/  STL [R1+0xc], R0 ;  /* 0x00000c0001007387 */ /* 0x0005e20000100800 */
[----:B------:R-:W-:Y:S06]  /*dd50*/  HMMA.16816.F32 R140, R160, R144, R140 ;  /* 0x00000090a08c723c */ /* 0x000fec000000188c */
[----:B------:R-:W-:Y:S06]  /*dd60*/  HMMA.16816.F32 R156, R164, R40, R156 ;  /* 0x00000028a49c723c */ /* 0x000fec000000189c */
[C---:B------:R-:W-:Y:S06]  /*dd70*/  HMMA.16816.F32 R144, R160.reuse, R146, R48 ;  /* 0x00000092a090723c */ /* 0x040fec0000001830 */
[----:B------:R-:W-:Y:S06]  /*dd80*/  HMMA.16816.F32 R152, R160, R40, R32 ;  /* 0x00000028a098723c */ /* 0x000fec0000001820 */
[-C--:B------:R-:W-:Y:S06]  /*dd90*/  HMMA.16816.F32 R164, R164, R42.reuse, R44 ;  /* 0x0000002aa4a4723c */ /* 0x080fec000000182c */
[----:B------:R-:W-:Y:S01]  /*dda0*/  HMMA.16816.F32 R160, R160, R42, R28 ;  /* 0x0000002aa0a0723c */ /* 0x000fe2000000181c */
[----:B------:R-:W-:-:S08]  /*ddb0*/  NOP ;  /* 0x0000000000007918 */ /* 0x000fd00000000000 */
[----:B--2---:R-:W-:-:S15]  /*ddc0*/  @P0 BRA `(.L_x_529) ;  /* 0x0000000000040947 */ /* 0x004fde0003800000 */
.L_x_525:
[----:B------:R-:W-:-:S12]  /*ddd0*/  UIADD3 UR17, UR4, -0x1, URZ ;  /* 0xffffffff04117890 */ /* 0x000fd8000fffe03f */
.L_x_529:
[----:B------:R-:W-:-:S13]  /*dde0*/  ISETP.LE.AND P0, PT, RZ, UR17, PT ;  /* 0x00000011ff007c0c */ /* 0x000fda000bf03270 */
[----:B------:R-:W-:Y:S05]  /*ddf0*/  @!P0 BRA `(.L_x_530) ;  /* 0x0000004c00508947 */ /* 0x000fea0003800000 */
[----:B-1----:R-:W2:Y:S01]  /*de00*/  LDL.64 R2, [R1+0x38] ;  /* 0x0000380001027983 */ /* 0x002ea20000100a00 */
[----:B------:R-:W-:Y:S01]  /*de10*/  ULDC UR4, c[0x0][0x2d0] ;  /* 0x0000b40000047ab9 */ /* 0x000fe20000000800 */
[----:B------:R-:W-:Y:S01]  /*de20*/  UIMAD.WIDE.U32 UR30, UR8, 0x60, URZ ;  /* 0x00000060081e78a5 */ /* 0x000fe2000f8e003f */
[----:B------:R-:W-:Y:S01]  /*de30*/  IMAD.MOV.U32 R132, RZ, RZ, R38 ;  /* 0x000000ffff847224 */ /* 0x000fe200078e0026 */
[----:B------:R-:W-:Y:S01]  /*de40*/  UIMAD UR19, UR9, 0x60, URZ ;  /* 0x00000060091378a4 */ /* 0x000fe2000f8e023f */
[----:B------:R-:W-:Y:S01]  /*de50*/  IMAD.MOV.U32 R134, RZ, RZ, R76 ;  /* 0x000000ffff867224 */ /* 0x000fe200078e004c */
[----:B------:R-:W-:Y:S01]  /*de60*/  UIMAD.WIDE.U32 UR32, UR10, 0x60, URZ ;  /* 0x000000600a2078a5 */ /* 0x000fe2000f8e003f */
[----:B------:R-:W-:Y:S01]  /*de70*/  MOV R133, R37 ;  /* 0x0000002500857202 */ /* 0x000fe20000000f00 */
[----:B------:R-:W-:Y:S02]  /*de80*/  UIMAD UR20, UR11, 0x60, URZ ;  /* 0x000000600b1478a4 */ /* 0x000fe4000f8e023f */
[----:B------:R-:W-:-:S02]  /*de90*/  USHF.L.U64.HI UR15, UR8, 0x6, UR9 ;  /* 0x00000006080f7899 */ /* 0x000fc40008010209 */
[----:B------:R-:W-:Y:S02]  /*dea0*/  USHF.L.U32 UR16, UR8, 0x6, URZ ;  /* 0x0000000608107899 */ /* 0x000fe4000800063f */
[----:B------:R-:W-:Y:S02]  /*deb0*/  USHF.L.U64.HI UR8, UR10, 0x6, UR11 ;  /* 0x000000060a087899 */ /* 0x000fe4000801020b */
[----:B------:R-:W-:Y:S02]  /*dec0*/  USHF.L.U32 UR9, UR10, 0x6, URZ ;  /* 0x000000060a097899 */ /* 0x000fe4000800063f */
[----:B------:R-:W-:Y:S02]  /*ded0*/  UIADD3 UR19, UR19, UR31, URZ ;  /* 0x0000001f13137290 */ /* 0x000fe4000fffe03f */
[----:B------:R-:W-:Y:S01]  /*dee0*/  UIADD3 UR20, UR20, UR33, URZ ;  /* 0x0000002114147290 */ /* 0x000fe2000fffe03f */
[----:B------:R-:W-:Y:S01]  /*def0*/  ULDC UR10, c[0x0][0x39c] ;  /* 0x0000e700000a7ab9 */ /* 0x000fe20000000800 */
[----:B------:R-:W-:Y:S01]  /*df00*/  ULDC.64 UR6, c[0x0][0x248] ;  /* 0x0000920000067ab9 */ /* 0x000fe20000000a00 */
[----:B--2---:R-:W-:Y:S01]  /*df10*/  ISETP.GE.AND P0, PT, R2, UR4, PT ;  /* 0x0000000402007c0c */ /* 0x004fe2000bf06270 */
[----:B------:R-:W-:-:S12]  /*df20*/  ULDC UR4, c[0x0][0x2ec] ;  /* 0x0000bb0000047ab9 */ /* 0x000fd80000000800 */
[----:B------:R-:W1:Y:S08]  /*df30*/  @!P0 LDC.64 R2, c[0x0][0x220] ;  /* 0x00008800ff028b82 */ /* 0x000e700000000a00 */
[----:B------:R-:W2:Y:S08]  /*df40*/  @!P0 LDC.64 R6, c[0x0][0x220] ;  /* 0x00008800ff068b82 */ /* 0x000eb00000000a00 */
[----:B------:R-:W3:Y:S01]  /*df50*/  @!P0 LDC.64 R4, c[0x0][0x220] ;  /* 0x00008800ff048b82 */ /* 0x000ee20000000a00 */
[----:B-1----:R1:W-:Y:S04]  /*df60*/  @!P0 STL.64 [R1+0x30], R2 ;  /* 0x0000300201008387 */ /* 0x0023e80000100a00 */
[----:B--2---:R-:W-:Y:S04]  /*df70*/  @!P0 STL.64 [R1+0x28], R6 ;  /* 0x0000280601008387 */ /* 0x004fe80000100a00 */
[----:B---3--:R2:W-:Y:S01]  /*df80*/  @!P0 STL.64 [R1+0x20], R4 ;  /* 0x0000200401008387 */ /* 0x0085e20000100a00 */
[----:B-1----:R-:W1:Y:S03]  /*df90*/  @!P0 LDC.64 R2, c[0x0][0x220] ;  /* 0x00008800ff028b82 */ /* 0x002e660000000a00 */
[----:B-1----:R1:W-:Y:S04]  /*dfa0*/  @!P0 STL.64 [R1+0x18], R2 ;  /* 0x0000180201008387 */ /* 0x0023e80000100a00 */
[----:B--2---:R-:W2:Y:S01]  /*dfb0*/  LDL.LU.64 R4, [R1+0x50] ;  /* 0x0000500001047983 */ /* 0x004ea20000300a00 */
[----:B-1----:R-:W-:Y:S01]  /*dfc0*/  MOV R3, R39 ;  /* 0x0000002700037202 */ /* 0x002fe20000000f00 */
[----:B--2---:R-:W-:-:S05]  /*dfd0*/  IMAD.MOV.U32 R5, RZ, RZ, R241 ;  /* 0x000000ffff057224 */ /* 0x004fca00078e00f1 */
[----:B------:R1:W-:Y:S01]  /*dfe0*/  STL.64 [R1+0x10], R4 ;  /* 0x0000100401007387 */ /* 0x0003e20000100a00 */
[----:B------:R-:W-:Y:S05]  /*dff0*/  BRA `(.L_x_531) ;  /* 0x0000000000dc7947 */ /* 0x000fea0003800000 */
.L_x_533:
[----:B------:R-:W2:Y:S01]  /*e000*/  LDL.64 R222, [R1+0x48] ;  /* 0x0000480001de7983 */ /* 0x000ea20000100a00 */
[----:B------:R-:W1:Y:S01]  /*e010*/  @!P0 LDC.64 R10, c[0x0][0x218] ;  /* 0x00008600ff0a8b82 */ /* 0x000e620000000a00 */
[----:B------:R-:W-:Y:S02]  /*e020*/  UIADD3 UR24, UR17, -0x1, URZ ;  /* 0xffffffff11187890 */ /* 0x000fe4000fffe03f */
[----:B------:R-:W4:Y:S02]  /*e030*/  LDL.64 R220, [R1+0x40] ;  /* 0x0000400001dc7983 */ /* 0x000f240000100a00 */
        /* <DEDUP_REMOVED lines=8> */
[----:B------:R-:W3:Y:S02]  /*e0c0*/  @!P0 LDC.64 R16, c[0x0][0x218] ;  /* 0x00008600ff108b82 */ /* 0x000ee40000000a00 */
[----:B------:R-:W-:Y:S01]  /*e0d0*/  UIADD3 UR11, UR35, UR11, URZ ;  /* 0x0000000b230b7290 */ /* 0x000fe2000fffe03f */
[----:B------:R-:W-:Y:S02]  /*e0e0*/  IMAD.U32 R0, RZ, RZ, UR34 ;  /* 0x00000022ff007e24 */ /* 0x000fe4000f8e00ff */
[----:B------:R-:W-:Y:S03]  /*e0f0*/  IMAD.U32 R4, RZ, RZ, UR34 ;  /* 0x00000022ff047e24 */ /* 0x000fe6000f8e00ff */
[----:B------:R-:W-:Y:S01]  /*e100*/  IMAD.U32 R2, RZ, RZ, UR11 ;  /* 0x0000000bff027e24 */ /* 0x000fe2000f8e00ff */
[----:B------:R-:W3:Y:S01]  /*e110*/  @!P0 LDC.64 R18, c[0x0][0x218] ;  /* 0x00008600ff128b82 */ /* 0x000ee20000000a00 */
[----:B--2---:R-:W-:Y:S04]  /*e120*/  LEA R0, P2, R0, R222, 0x7 ;  /* 0x000000de00007211 */ /* 0x004fe800078438ff */
[----:B-1----:R-:W-:Y:S02]  /*e130*/  @!P0 LEA R10, P6, R0, R10, 0x1 ;  /* 0x0000000a000a8211 */ /* 0x002fe400078c08ff */
[----:B----4-:R-:W-:Y:S02]  /*e140*/  LEA.HI.X R2, R4, R221, R2, 0x7, P2 ;  /* 0x000000dd04027211 */ /* 0x010fe400010f3c02 */
[C---:B------:R-:W-:Y:S02]  /*e150*/  @!P0 IADD3 R5, P4, R0.reuse, UR26, RZ ;  /* 0x0000001a00058c10 */ /* 0x040fe4000ff9e0ff */
[----:B------:R-:W-:Y:S02]  /*e160*/  @!P0 LEA.HI.X R11, R0, R11, R2, 0x1, P6 ;  /* 0x0000000b000b8211 */ /* 0x000fe400030f0c02 */
[C---:B-----5:R-:W-:Y:S02]  /*e170*/  @!P0 LEA R8, P5, R5.reuse, R14, 0x1 ;  /* 0x0000000e05088211 */ /* 0x060fe400078a08ff */
        /* <DEDUP_REMOVED lines=8> */
[C---:B---3--:R-:W-:Y:S02]  /*e200*/  @!P0 LEA R6, P4, R7.reuse, R16, 0x1 ;  /* 0x0000001007068211 */ /* 0x048fe400078808ff */
        /* <DEDUP_REMOVED lines=22> */
.L_x_531:
[----:B--2---:R-:W2:Y:S01]  /*e370*/  LDL.64 R12, [R1+0x10] ;  /* 0x00001000010c7983 */ /* 0x004ea20000100a00 */
[----:B------:R-:W-:Y:S04]  /*e380*/  DEPBAR.LE SB0, 0x0 ;  /* 0x000080000000791a */ /* 0x000fe80000000000 */
[----:B-1----:R-:W-:Y:S01]  /*e390*/  IMAD.U32 R4, RZ, RZ, UR17 ;  /* 0x00000011ff047e24 */ /* 0x002fe2000f8e00ff */
[----:B------:R-:W3:Y:S01]  /*e3a0*/  LDL R19, [R1+0x34] ;  /* 0x0000340001137983 */ /* 0x000ee20000100800 */
[----:B------:R-:W-:Y:S02]  /*e3b0*/  USHF.R.S32.HI UR24, URZ, 0x1f, UR17 ;  /* 0x0000001f3f187899 */ /* 0x000fe40008011411 */
[----:B------:R-:W-:Y:S01]  /*e3c0*/  UIMAD UR11, UR21, UR17, URZ ;  /* 0x00000011150b72a4 */ /* 0x000fe2000f8e023f */
[----:B------:R-:W4:Y:S03]  /*e3d0*/  LDL R9, [R1+0x30] ;  /* 0x0000300001097983 */ /* 0x000f260000100800 */
[----:B------:R-:W-:Y:S01]  /*e3e0*/  UIMAD UR11, UR24, UR28, UR11 ;  /* 0x0000001c180b72a4 */ /* 0x000fe2000f8e020b */
[----:B------:R-:W5:Y:S04]  /*e3f0*/  LDL R18, [R1+0x2c] ;  /* 0x00002c0001127983 */ /* 0x000f680000100800 */
[----:B------:R-:W5:Y:S04]  /*e400*/  LDL R10, [R1+0x28] ;  /* 0x00002800010a7983 */ /* 0x000f680000100800 */
        /* <DEDUP_REMOVED lines=8> */
[----:B--2---:R-:W-:Y:S04]  /*e490*/  IMAD.WIDE.U32 R4, R4, UR28, R12 ;  /* 0x0000001c04047c25 */ /* 0x004fe8000f8e000c */
[----:B------:R-:W-:Y:S01]  /*e4a0*/  VIADD R0, R5, UR11 ;  /* 0x0000000b05007c36 */ /* 0x000fe20008000000 */
[C---:B------:R-:W-:Y:S02]  /*e4b0*/  @!P0 IADD3 R2, P3, R4.reuse, UR27, RZ ;  /* 0x0000001b04028c10 */ /* 0x040fe4000ff7e0ff */
[C---:B------:R-:W-:Y:S02]  /*e4c0*/  @!P0 IADD3 R5, P2, R4.reuse, UR16, RZ ;  /* 0x0000001004058c10 */ /* 0x040fe4000ff5e0ff */
[C---:B------:R-:W-:Y:S02]  /*e4d0*/  @!P0 IADD3 R7, P1, R4.reuse, UR30, RZ ;  /* 0x0000001e04078c10 */ /* 0x040fe4000ff3e0ff */
[----:B----4-:R-:W-:Y:S02]  /*e4e0*/  @!P0 LEA R12, P4, R4, R9, 0x1 ;  /* 0x00000009040c8211 */ /* 0x010fe400078808ff */
[----:B------:R-:W-:Y:S02]  /*e4f0*/  @!P0 IADD3.X R9, R0, UR18, RZ, P3, !PT ;  /* 0x0000001200098c10 */ /* 0x000fe40009ffe4ff */
[----:B---3--:R-:W-:Y:S02]  /*e500*/  @!P0 LEA.HI.X R13, R4, R19, R0, 0x1, P4 ;  /* 0x00000013040d8211 */ /* 0x008fe400020f0c00 */
[----:B------:R-:W-:Y:S02]  /*e510*/  @!P0 IADD3.X R14, R0, UR15, RZ, P2, !PT ;  /* 0x0000000f000e8c10 */ /* 0x000fe400097fe4ff */
[----:B-----5:R-:W-:Y:S01]  /*e520*/  @!P0 LEA R10, P3, R2, R10, 0x1 ;  /* 0x0000000a020a8211 */ /* 0x020fe200078608ff */
[----:B------:R-:W-:Y:S01]  /*e530*/  @!PT LDS RZ, [RZ] ;  /* 0x00000000fffff984 */ /* 0x000fe20000000800 */
[----:B------:R-:W-:Y:S01]  /*e540*/  @!PT LDS RZ, [RZ] ;  /* 0x00000000fffff984 */ /* 0x000fe20000000800 */
[----:B------:R-:W-:Y:S01]  /*e550*/  @!PT LDS RZ, [RZ] ;  /* 0x00000000fffff984 */ /* 0x000fe20000000800 */
[----:B------:R-:W-:Y:S01]  /*e560*/  @!P0 LDGSTS.E.BYPASS.LTC128B.128 [R196+0x4000], desc[UR22][R12.64] ;  /* 0x040000000cc48fae */ /* 0x000fe2000b901d56 */
[----:B------:R-:W-:Y:S02]  /*e570*/  @!P0 IADD3.X R15, R0, UR19, RZ, P1, !PT ;  /* 0x00000013000f8c10 */ /* 0x000fe40008ffe4ff */
[----:B------:R-:W-:Y:S02]  /*e580*/  @!P0 LEA.HI.X R11, R2, R18, R9, 0x1, P3 ;  /* 0x00000012020b8211 */ /* 0x000fe400018f0c09 */
[C---:B------:R-:W-:Y:S03]  /*e590*/  @!P0 LEA R8, P2, R5.reuse, R8, 0x1 ;  /* 0x0000000805088211 */ /* 0x040fe600078408ff */
[----:B------:R-:W-:Y:S01]  /*e5a0*/  @P0 STS.128 [R196+0x4800], RZ ;  /* 0x004800ffc4000388 */ /* 0x000fe20000000c00 */
[----:B------:R-:W-:Y:S02]  /*e5b0*/  @!P0 LEA.HI.X R9, R5, R17, R14, 0x1, P2 ;  /* 0x0000001105098211 */ /* 0x000fe400010f0c0e */
[C---:B------:R-:W-:Y:S05]  /*e5c0*/  @!P0 LEA R6, P1, R7.reuse, R6, 0x1 ;  /* 0x0000000607068211 */ /* 0x040fea00078208ff */
[----:B------:R-:W-:Y:S01]  /*e5d0*/  @!PT LDS RZ, [RZ] ;  /* 0x00000000fffff984 */ /* 0x000fe20000000800 */
[----:B------:R-:W-:Y:S01]  /*e5e0*/  @!PT LDS RZ, [RZ] ;  /* 0x00000000fffff984 */ /* 0x000fe20000000800 */
[----:B------:R-:W-:Y:S01]  /*e5f0*/  @!PT LDS RZ, [RZ] ;  /* 0x00000000fffff984 */ /* 0x000fe20000000800 */
[----:B------:R-:W-:Y:S01]  /*e600*/  @!P0 LDGSTS.E.BYPASS.LTC128B.128 [R196+0x4800], desc[UR22][R10.64] ;  /* 0x048000000ac48fae */ /* 0x000fe2000b901d56 */
[----:B------:R-:W-:Y:S02]  /*e610*/  @!P0 LEA.HI.X R7, R7, R16, R15, 0x1, P1 ;  /* 0x0000001007078211 */ /* 0x000fe400008f0c0f */
[----:B------:R-:W-:Y:S05]  /*e620*/  ISETP.LT.AND P1, PT, RZ, UR17, PT ;  /* 0x00000011ff007c0c */ /* 0x000fea000bf21270 */
        /* <DEDUP_REMOVED lines=326> */
[----:B------:R-:W-:Y:S08]  /*fa90*/  FMUL.FTZ R131, R131, UR10 ;  /* 0x0000000a83837c20 */ /* 0x000ff00008410000 */
        /* <DEDUP_REMOVED lines=147> */
.L_x_532:
[----:B-1----:R-:W-:Y:S01]  /*103d0*/  SHFL.BFLY PT, R6, R39, 0x2, 0x1f ;  /* 0x0c401f0027067f89 */ /* 0x002fe200000e0000 */
[----:B---3--:R-:W-:Y:S01]  /*103e0*/  FMNMX.FTZ R5, R131, R21, !PT ;  /* 0x0000001583057209 */ /* 0x008fe20007810000 */
        /* <DEDUP_REMOVED lines=28> */
[----:B------:R1:W2:Y:S01]  /*105b0*/  MUFU.EX2 R40, R3 ;  /* 0x0000000300287308 */ /* 0x0002a20000000800 */
[----:B---3--:R-:W-:Y:S02]  /*105c0*/  FMNMX.FTZ R37, R37, R7, !PT ;  /* 0x0000000725257209 */ /* 0x008fe40007810000 */
[----:B------:R-:W-:Y:S01]  /*105d0*/  FSETP.NEU.FTZ.AND P2, PT, R38, -INF , PT ;  /* 0xff8000002600780b */ /* 0x000fe20003f5d000 */
[--C-:B------:R-:W-:Y:S01]  /*105e0*/  FFMA.FTZ R8, R206, UR4, -R43.reuse ;  /* 0x00000004ce087c23 */ /* 0x100fe2000801082b */
[--C-:B------:R-:W-:Y:S01]  /*105f0*/  FFMA.FTZ R7, R169, UR4, -R43.reuse ;  /* 0x00000004a9077c23 */ /* 0x100fe2000801082b */
[C---:B------:R-:W-:Y:S01]  /*10600*/  FMUL.FTZ R65, R37.reuse, UR4 ;  /* 0x0000000425417c20 */ /* 0x040fe20008410000 */
[----:B------:R-:W-:Y:S03]  /*10610*/  FSEL R64, R64, RZ, P2 ;  /* 0x000000ff40407208 */ /* 0x000fe60001000000 */
[----:B------:R3:W-:Y:S01]  /*10620*/  MUFU.EX2 R182, R8 ;  /* 0x0000000800b67308 */ /* 0x0007e20000000800 */
[----:B------:R-:W-:Y:S01]  /*10630*/  FSETP.NEU.FTZ.AND P2, PT, R37, -INF , PT ;  /* 0xff8000002500780b */ /* 0x000fe20003f5d000 */
[----:B------:R-:W-:Y:S01]  /*10640*/  FFMA.FTZ R16, R97, UR4, -R43 ;  /* 0x0000000461107c23 */ /* 0x000fe2000801082b */
[--C-:B------:R-:W-:Y:S02]  /*10650*/  FFMA.FTZ R5, R200, UR4, -R64.reuse ;  /* 0x00000004c8057c23 */ /* 0x100fe40008010840 */
[----:B------:R-:W-:Y:S01]  /*10660*/  FSEL R65, R65, RZ, P2 ;  /* 0x000000ff41417208 */ /* 0x000fe20001000000 */
[--C-:B------:R-:W-:Y:S01]  /*10670*/  FFMA.FTZ R12, R87, UR4, -R64.reuse ;  /* 0x00000004570c7c23 */ /* 0x100fe20008010840 */
[--C-:B------:R-:W-:Y:S03]  /*10680*/  FFMA.FTZ R9, R86, UR4, -R64.reuse ;  /* 0x0000000456097c23 */ /* 0x100fe60008010840 */
[----:B------:R2:W-:Y:S01]  /*10690*/  MUFU.EX2 R18, R16 ;  /* 0x0000001000127308 */ /* 0x0005e20000000800 */
[----:B-1----:R-:W-:Y:S01]  /*106a0*/  FMUL.FTZ R3, R0, UR4 ;  /* 0x0000000400037c20 */ /* 0x002fe20008410000 */
[----:B------:R-:W-:Y:S01]  /*106b0*/  FFMA.FTZ R6, R207, UR4, -R65 ;  /* 0x00000004cf067c23 */ /* 0x000fe20008010841 */
[----:B------:R-:W-:Y:S01]  /*106c0*/  FFMA.FTZ R20, R98, UR4, -R64 ;  /* 0x0000000462147c23 */ /* 0x000fe20008010840 */
[----:B------:R-:W-:Y:S06]  /*106d0*/  FADD.FTZ R0, -R37, R133 ;  /* 0x0000008525007221 */ /* 0x000fec0000010100 */
[----:B------:R4:W1:Y:S01]  /*106e0*/  MUFU.EX2 R36, R3 ;  /* 0x0000000300247308 */ /* 0x0008620000000800 */
[--C-:B---3--:R-:W-:Y:S09]  /*106f0*/  FFMA.FTZ R8, R34, UR4, -R43.reuse ;  /* 0x0000000422087c23 */ /* 0x108ff2000801082b */
[----:B------:R3:W-:Y:S01]  /*10700*/  MUFU.EX2 R127, R6 ;  /* 0x00000006007f7308 */ /* 0x0007e20000000800 */
[----:B--2---:R-:W-:Y:S01]  /*10710*/  FMUL.FTZ R16, R40, R144 ;  /* 0x0000009028107220 */ /* 0x004fe20000410000 */
[----:B----4-:R-:W-:Y:S01]  /*10720*/  FMNMX.FTZ R3, R2, R4, !PT ;  /* 0x0000000402037209 */ /* 0x010fe20007810000 */
[--C-:B------:R-:W-:Y:S01]  /*10730*/  FFMA.FTZ R4, R208, UR4, -R43.reuse ;  /* 0x00000004d0047c23 */ /* 0x100fe2000801082b */
[----:B------:R-:W-:Y:S06]  /*10740*/  FMUL.FTZ R2, R0, UR4 ;  /* 0x0000000400027c20 */ /* 0x000fec0008410000 */
[----:B------:R2:W-:Y:S01]  /*10750*/  MUFU.EX2 R208, R5 ;  /* 0x0000000500d07308 */ /* 0x0005e20000000800 */
[C---:B------:R-:W-:Y:S01]  /*10760*/  FSETP.NEU.FTZ.AND P2, PT, R3.reuse, -INF , PT ;  /* 0xff8000000300780b */ /* 0x040fe20003f5d000 */
[C---:B------:R-:W-:Y:S01]  /*10770*/  FADD.FTZ R0, -R3.reuse, R134 ;  /* 0x0000008603007221 */ /* 0x040fe20000010100 */
[C---:B-1----:R-:W-:Y:S01]  /*10780*/  FMUL.FTZ R22, R36.reuse, R154 ;  /* 0x0000009a24167220 */ /* 0x042fe20000410000 */
[----:B------:R-:W-:Y:S01]  /*10790*/  FMUL.FTZ R34, R36, R162 ;  /* 0x000000a224227220 */ /* 0x000fe20000410000 */
[----:B------:R-:W-:Y:S01]  /*107a0*/  FMUL.FTZ R66, R3, UR4 ;  /* 0x0000000403427c20 */ /* 0x000fe20008410000 */
[----:B---3--:R-:W-:Y:S01]  /*107b0*/  FFMA.FTZ R6, R33, UR4, -R43 ;  /* 0x0000000421067c23 */ /* 0x008fe2000801082b */
[----:B------:R-:W-:Y:S03]  /*107c0*/  FMUL.FTZ R33, R40, R161 ;  /* 0x000000a128217220 */ /* 0x000fe60000410000 */
[----:B------:R1:W-:Y:S01]  /*107d0*/  MUFU.EX2 R134, R4 ;  /* 0x0000000400867308 */ /* 0x0003e20000000800 */
[----:B------:R-:W-:Y:S01]  /*107e0*/  FMUL.FTZ R0, R0, UR4 ;  /* 0x0000000400007c20 */ /* 0x000fe20008410000 */
[----:B------:R-:W-:Y:S08]  /*107f0*/  FSEL R66, R66, RZ, P2 ;  /* 0x000000ff42427208 */ /* 0x000ff00001000000 */
[----:B------:R-:W3:Y:S01]  /*10800*/  MUFU.EX2 R0, R0 ;  /* 0x0000000000007308 */ /* 0x000ee20000000800 */
[----:B--2---:R-:W-:Y:S09]  /*10810*/  FFMA.FTZ R5, R214, UR4, -R65 ;  /* 0x00000004d6057c23 */ /* 0x004ff20008010841 */
[----:B------:R2:W-:Y:S01]  /*10820*/  MUFU.EX2 R175, R5 ;  /* 0x0000000500af7308 */ /* 0x0005e20000000800 */
[--C-:B-1----:R-:W-:Y:S09]  /*10830*/  FFMA.FTZ R4, R218, UR4, -R43.reuse ;  /* 0x00000004da047c23 */ /* 0x102ff2000801082b */
[----:B------:R1:W-:Y:S01]  /*10840*/  MUFU.EX2 R173, R4 ;  /* 0x0000000400ad7308 */ /* 0x0003e20000000800 */
[C---:B---3--:R-:W-:Y:S01]  /*10850*/  FMUL.FTZ R14, R0.reuse, R150 ;  /* 0x00000096000e7220 */ /* 0x048fe20000410000 */
[----:B------:R-:W-:Y:S08]  /*10860*/  FMUL.FTZ R15, R0, R151 ;  /* 0x00000097000f7220 */ /* 0x000ff00000410000 */
[----:B------:R3:W-:Y:S01]  /*10870*/  MUFU.EX2 R214, R8 ;  /* 0x0000000800d67308 */ /* 0x0007e20000000800 */
[--C-:B--2---:R-:W-:Y:S09]  /*10880*/  FFMA.FTZ R5, R205, UR4, -R64.reuse ;  /* 0x00000004cd057c23 */ /* 0x104ff20008010840 */
[----:B------:R2:W-:Y:S01]  /*10890*/  MUFU.EX2 R181, R5 ;  /* 0x0000000500b57308 */ /* 0x0005e20000000800 */
[--C-:B-1----:R-:W-:Y:S09]  /*108a0*/  FFMA.FTZ R4, R210, UR4, -R64.reuse ;  /* 0x00000004d2047c23 */ /* 0x102ff20008010840 */
[----:B------:R1:W-:Y:S01]  /*108b0*/  MUFU.EX2 R132, R4 ;  /* 0x0000000400847308 */ /* 0x0003e20000000800 */
[----:B---3--:R-:W-:Y:S09]  /*108c0*/  FFMA.FTZ R8, R52, UR4, -R43 ;  /* 0x0000000434087c23 */ /* 0x008ff2000801082b */
[----:B------:R3:W-:Y:S01]  /*108d0*/  MUFU.EX2 R205, R7 ;  /* 0x0000000700cd7308 */ /* 0x0007e20000000800 */
[----:B--2---:R-:W-:Y:S09]  /*108e0*/  FFMA.FTZ R5, R177, UR4, -R65 ;  /* 0x00000004b1057c23 */ /* 0x004ff20008010841 */
[----:B------:R2:W-:Y:S01]  /*108f0*/  MUFU.EX2 R177, R5 ;  /* 0x0000000500b17308 */ /* 0x0005e20000000800 */
[--C-:B-1----:R-:W-:Y:S09]  /*10900*/  FFMA.FTZ R4, R217, UR4, -R64.reuse ;  /* 0x00000004d9047c23 */ /* 0x102ff20008010840 */
[----:B------:R1:W-:Y:S01]  /*10910*/  MUFU.EX2 R172, R4 ;  /* 0x0000000400ac7308 */ /* 0x0003e20000000800 */
[--C-:B---3--:R-:W-:Y:S09]  /*10920*/  FFMA.FTZ R7, R48, UR4, -R43.reuse ;  /* 0x0000000430077c23 */ /* 0x108ff2000801082b */
[----:B------:R3:W-:Y:S01]  /*10930*/  MUFU.EX2 R226, R7 ;  /* 0x0000000700e27308 */ /* 0x0007e20000000800 */
[----:B--2---:R-:W-:Y:S01]  /*10940*/  FFMA.FTZ R5, R32, UR4, -R64 ;  /* 0x0000000420057c23 */ /* 0x004fe20008010840 */
[----:B------:R-:W-:Y:S08]  /*10950*/  FMUL.FTZ R32, R40, R160 ;  /* 0x000000a028207220 */ /* 0x000ff00000410000 */
[----:B------:R2:W-:Y:S01]  /*10960*/  MUFU.EX2 R220, R8 ;  /* 0x0000000800dc7308 */ /* 0x0005e20000000800 */
[--C-:B-1----:R-:W-:Y:S09]  /*10970*/  FFMA.FTZ R4, R204, UR4, -R43.reuse ;  /* 0x00000004cc047c23 */ /* 0x102ff2000801082b */
[----:B------:R1:W-:Y:S01]  /*10980*/  MUFU.EX2 R204, R4 ;  /* 0x0000000400cc7308 */ /* 0x0003e20000000800 */
[--C-:B---3--:R-:W-:Y:S09]  /*10990*/  FFMA.FTZ R7, R25, UR4, -R43.reuse ;  /* 0x0000000419077c23 */ /* 0x108ff2000801082b */
[----:B------:R3:W-:Y:S01]  /*109a0*/  MUFU.EX2 R245, R7 ;  /* 0x0000000700f57308 */ /* 0x0007e20000000800 */
[--C-:B--2---:R-:W-:Y:S01]  /*109b0*/  FFMA.FTZ R8, R68, UR4, -R43.reuse ;  /* 0x0000000444087c23 */ /* 0x104fe2000801082b */
[----:B------:R-:W-:Y:S08]  /*109c0*/  FFMA.FTZ R68, R111, UR4, -R66 ;  /* 0x000000046f447c23 */ /* 0x000ff00008010842 */
[----:B------:R-:W2:Y:S01]  /*109d0*/  MUFU.EX2 R2, R2 ;  /* 0x0000000200027308 */ /* 0x000ea20000000800 */
[--C-:B-1----:R-:W-:Y:S09]  /*109e0*/  FFMA.FTZ R4, R197, UR4, -R43.reuse ;  /* 0x00000004c5047c23 */ /* 0x102ff2000801082b */
[----:B------:R1:W-:Y:S01]  /*109f0*/  MUFU.EX2 R210, R4 ;  /* 0x0000000400d27308 */ /* 0x0003e20000000800 */
[----:B---3--:R-:W-:Y:S01]  /*10a00*/  FFMA.FTZ R7, R80, UR4, -R43 ;  /* 0x0000000450077c23 */ /* 0x008fe2000801082b */
[--C-:B------:R-:W-:Y:S08]  /*10a10*/  FFMA.FTZ R80, R124, UR4, -R65.reuse ;  /* 0x000000047c507c23 */ /* 0x100ff00008010841 */
[----:B------:R3:W-:Y:S10]  /*10a20*/  MUFU.EX2 R252, R7 ;  /* 0x0000000700fc7308 */ /* 0x0007f40000000800 */
[----:B------:R2:W-:Y:S01]  /*10a30*/  MUFU.EX2 R243, R8 ;  /* 0x0000000800f37308 */ /* 0x0005e20000000800 */
[----:B-1----:R-:W-:Y:S09]  /*10a40*/  FFMA.FTZ R4, R203, UR4, -R64 ;  /* 0x00000004cb047c23 */ /* 0x002ff20008010840 */
[----:B------:R1:W-:Y:S01]  /*10a50*/  MUFU.EX2 R197, R4 ;  /* 0x0000000400c57308 */ /* 0x0003e20000000800 */
[----:B---3--:R-:W-:Y:S09]  /*10a60*/  FMUL.FTZ R7, R36, R143 ;  /* 0x0000008f24077220 */ /* 0x008ff20000410000 */
[----:B------:R-:W-:Y:S01]  /*10a70*/  MUFU.EX2 R68, R68 ;  /* 0x0000004400447308 */ /* 0x000fe20000000800 */
[----:B--2---:R-:W-:Y:S09]  /*10a80*/  FMUL.FTZ R8, R2, R136 ;  /* 0x0000008802087220 */ /* 0x004ff20000410000 */
[----:B------:R-:W-:Y:S01]  /*10a90*/  MUFU.EX2 R80, R80 ;  /* 0x0000005000507308 */ /* 0x000fe20000000800 */
[----:B-1----:R-:W-:Y:S09]  /*10aa0*/  FFMA.FTZ R4, R216, UR4, -R65 ;  /* 0x00000004d8047c23 */ /* 0x002ff20008010841 */
[----:B------:R1:W2:Y:S02]  /*10ab0*/  MUFU.EX2 R133, R4 ;  /* 0x0000000400857308 */ /* 0x0002a40000000800 */
[--C-:B-1----:R-:W-:Y:S01]  /*10ac0*/  FFMA.FTZ R4, R209, UR4, -R66.reuse ;  /* 0x00000004d1047c23 */ /* 0x102fe20008010842 */
[----:B--2---:R-:W-:Y:S07]  /*10ad0*/  F2FP.F16.F32.PACK_AB R48, R133, R127 ;  /* 0x0000007f8530723e */ /* 0x004fee00000000ff */
[----:B------:R1:W-:Y:S10]  /*10ae0*/  MUFU.EX2 R209, R6 ;  /* 0x0000000600d17308 */ /* 0x0003f40000000800 */
[----:B------:R2:W-:Y:S01]  /*10af0*/  MUFU.EX2 R126, R4 ;  /* 0x00000004007e7308 */ /* 0x0005e20000000800 */
[--C-:B-1----:R-:W-:Y:S09]  /*10b00*/  FFMA.FTZ R6, R49, UR4, -R43.reuse ;  /* 0x0000000431067c23 */ /* 0x102ff2000801082b */
[----:B------:R1:W-:Y:S01]  /*10b10*/  MUFU.EX2 R231, R6 ;  /* 0x0000000600e77308 */ /* 0x0003e20000000800 */
[--C-:B--2---:R-:W-:Y:S09]  /*10b20*/  FFMA.FTZ R4, R215, UR4, -R66.reuse ;  /* 0x00000004d7047c23 */ /* 0x104ff20008010842 */
[----:B------:R2:W3:Y:S01]  /*10b30*/  MUFU.EX2 R174, R4 ;  /* 0x0000000400ae7308 */ /* 0x0004e20000000800 */
[----:B-1----:R-:W-:Y:S01]  /*10b40*/  FFMA.FTZ R6, R23, UR4, -R43 ;  /* 0x0000000417067c23 */ /* 0x002fe2000801082b */
[----:B------:R-:W-:Y:S08]  /*10b50*/  FMUL.FTZ R23, R36, R155 ;  /* 0x0000009b24177220 */ /* 0x000ff00000410000 */
[----:B------:R-:W1:Y:S01]  /*10b60*/  MUFU.EX2 R21, R6 ;  /* 0x0000000600157308 */ /* 0x000e620000000800 */
[----:B--2---:R-:W-:Y:S01]  /*10b70*/  FFMA.FTZ R4, R212, UR4, -R65 ;  /* 0x00000004d4047c23 */ /* 0x004fe20008010841 */
[----:B---3--:R-:W-:Y:S08]  /*10b80*/  F2FP.F16.F32.PACK_AB R49, R174, R126 ;  /* 0x0000007eae31723e */ /* 0x008ff000000000ff */
[----:B------:R2:W-:Y:S01]  /*10b90*/  MUFU.EX2 R200, R4 ;  /* 0x0000000400c87308 */ /* 0x0005e20000000800 */
[----:B-1----:R-:W-:Y:S01]  /*10ba0*/  MOV R144, R21 ;  /* 0x0000001500907202 */ /* 0x002fe20000000f00 */
[----:B------:R-:W-:Y:S01]  /*10bb0*/  FMUL.FTZ R21, R40, R153 ;  /* 0x0000009928157220 */ /* 0x000fe20000410000 */
[--C-:B------:R-:W-:Y:S01]  /*10bc0*/  FFMA.FTZ R6, R81, UR4, -R43.reuse ;  /* 0x0000000451067c23 */ /* 0x100fe2000801082b */
[--C-:B------:R-:W-:Y:S06]  /*10bd0*/  FFMA.FTZ R81, R41, UR4, -R66.reuse ;  /* 0x0000000429517c23 */ /* 0x100fec0008010842 */
[----:B------:R1:W3:Y:S01]  /*10be0*/  MUFU.EX2 R11, R6 ;  /* 0x00000006000b7308 */ /* 0x0002e20000000800 */
[--C-:B--2---:R-:W-:Y:S09]  /*10bf0*/  FFMA.FTZ R4, R213, UR4, -R66.reuse ;  /* 0x00000004d5047c23 */ /* 0x104ff20008010842 */
[----:B------:R2:W-:Y:S01]  /*10c00*/  MUFU.EX2 R180, R4 ;  /* 0x0000000400b47308 */ /* 0x0005e20000000800 */
[----:B-1----:R-:W-:Y:S01]  /*10c10*/  FMUL.FTZ R6, R36, R142 ;  /* 0x0000008e24067220 */ /* 0x002fe20000410000 */
[----:B---3--:R-:W-:Y:S01]  /*10c20*/  MOV R142, R11 ;  /* 0x0000000b008e7202 */ /* 0x008fe20000000f00 */
[----:B------:R-:W-:Y:S07]  /*10c30*/  FMUL.FTZ R11, R0, R139 ;  /* 0x0000008b000b7220 */ /* 0x000fee0000410000 */
[----:B------:R1:W-:Y:S01]  /*10c40*/  MUFU.EX2 R139, R12 ;  /* 0x0000000c008b7308 */ /* 0x0003e20000000800 */
[----:B--2---:R-:W-:Y:S09]  /*10c50*/  FFMA.FTZ R4, R211, UR4, -R66 ;  /* 0x00000004d3047c23 */ /* 0x004ff20008010842 */
[----:B------:R2:W-:Y:S10]  /*10c60*/  MUFU.EX2 R183, R4 ;  /* 0x0000000400b77308 */ /* 0x0005f40000000800 */
[----:B------:R3:W-:Y:S01]  /*10c70*/  MUFU.EX2 R211, R5 ;  /* 0x0000000500d37308 */ /* 0x0007e20000000800 */
[--C-:B-1----:R-:W-:Y:S09]  /*10c80*/  FFMA.FTZ R12, R96, UR4, -R43.reuse ;  /* 0x00000004600c7c23 */ /* 0x102ff2000801082b */
[----:B------:R1:W4:Y:S01]  /*10c90*/  MUFU.EX2 R17, R12 ;  /* 0x0000000c00117308 */ /* 0x0003220000000800 */
[----:B--2---:R-:W-:Y:S09]  /*10ca0*/  FFMA.FTZ R4, R202, UR4, -R43 ;  /* 0x00000004ca047c23 */ /* 0x004ff2000801082b */
[----:B------:R2:W-:Y:S01]  /*10cb0*/  MUFU.EX2 R203, R4 ;  /* 0x0000000400cb7308 */ /* 0x0005e20000000800 */
[--C-:B---3--:R-:W-:Y:S01]  /*10cc0*/  FFMA.FTZ R5, R44, UR4, -R65.reuse ;  /* 0x000000042c057c23 */ /* 0x108fe20008010841 */
[----:B------:R-:W-:Y:S08]  /*10cd0*/  F2FP.F16.F32.PACK_AB R44, R173, R134 ;  /* 0x00000086ad2c723e */ /* 0x000ff000000000ff */
[----:B------:R3:W-:Y:S01]  /*10ce0*/  MUFU.EX2 R213, R5 ;  /* 0x0000000500d57308 */ /* 0x0007e20000000800 */
[----:B-1----:R-:W-:Y:S01]  /*10cf0*/  FMUL.FTZ R12, R2, R148 ;  /* 0x00000094020c7220 */ /* 0x002fe20000410000 */
[----:B----4-:R-:W-:Y:S01]  /*10d00*/  MOV R150, R17 ;  /* 0x0000001100967202 */ /* 0x010fe20000000f00 */
[----:B------:R-:W-:Y:S01]  /*10d10*/  FMUL.FTZ R17, R40, R145 ;  /* 0x0000009128117220 */ /* 0x000fe20000410000 */
[----:B------:R-:W-:Y:S01]  /*10d20*/  MOV R145, R18 ;  /* 0x0000001200917202 */ /* 0x000fe20000000f00 */
[----:B------:R-:W-:Y:S01]  /*10d30*/  FMUL.FTZ R18, R36, R146 ;  /* 0x0000009224127220 */ /* 0x000fe20000410000 */
[--C-:B--2---:R-:W-:Y:S04]  /*10d40*/  FFMA.FTZ R4, R201, UR4, -R64.reuse ;  /* 0x00000004c9047c23 */ /* 0x104fe80008010840 */
[----:B------:R1:W-:Y:S01]  /*10d50*/  MUFU.EX2 R201, R4 ;  /* 0x0000000400c97308 */ /* 0x0003e20000000800 */
[--C-:B---3--:R-:W-:Y:S09]  /*10d60*/  FFMA.FTZ R5, R54, UR4, -R64.reuse ;  /* 0x0000000436057c23 */ /* 0x108ff20008010840 */
[----:B------:R2:W-:Y:S01]  /*10d70*/  MUFU.EX2 R218, R5 ;  /* 0x0000000500da7308 */ /* 0x0005e20000000800 */
[--C-:B-1----:R-:W-:Y:S09]  /*10d80*/  FFMA.FTZ R4, R168, UR4, -R64.reuse ;  /* 0x00000004a8047c23 */ /* 0x102ff20008010840 */
[----:B------:R1:W-:Y:S01]  /*10d90*/  MUFU.EX2 R202, R4 ;  /* 0x0000000400ca7308 */ /* 0x0003e20000000800 */
[----:B--2---:R-:W-:Y:S09]  /*10da0*/  FFMA.FTZ R5, R60, UR4, -R65 ;  /* 0x000000043c057c23 */ /* 0x004ff20008010841 */
[----:B------:R2:W-:Y:S01]  /*10db0*/  MUFU.EX2 R235, R5 ;  /* 0x0000000500eb7308 */ /* 0x0005e20000000800 */
[--C-:B-1----:R-:W-:Y:S01]  /*10dc0*/  FFMA.FTZ R4, R35, UR4, -R64.reuse ;  /* 0x0000000423047c23 */ /* 0x102fe20008010840 */
[----:B------:R-:W-:Y:S08]  /*10dd0*/  FMUL.FTZ R35, R36, R163 ;  /* 0x000000a324237220 */ /* 0x000ff00000410000 */
[----:B------:R1:W-:Y:S01]  /*10de0*/  MUFU.EX2 R206, R4 ;  /* 0x0000000400ce7308 */ /* 0x0003e20000000800 */
[----:B--2---:R-:W-:Y:S01]  /*10df0*/  FFMA.FTZ R5, R70, UR4, -R64 ;  /* 0x0000000446057c23 */ /* 0x004fe20008010840 */
[----:B------:R-:W-:Y:S08]  /*10e00*/  FFMA.FTZ R70, R117, UR4, -R43 ;  /* 0x0000000475467c23 */ /* 0x000ff0000801082b */
[----:B------:R2:W-:Y:S10]  /*10e10*/  MUFU.EX2 R240, R5 ;  /* 0x0000000500f07308 */ /* 0x0005f40000000800 */
[----:B------:R-:W-:Y:S01]  /*10e20*/  MUFU.EX2 R70, R70 ;  /* 0x0000004600467308 */ /* 0x000fe20000000800 */
[--C-:B-1----:R-:W-:Y:S09]  /*10e30*/  FFMA.FTZ R4, R199, UR4, -R65.reuse ;  /* 0x00000004c7047c23 */ /* 0x102ff20008010841 */
[----:B------:R1:W-:Y:S01]  /*10e40*/  MUFU.EX2 R168, R4 ;  /* 0x0000000400a87308 */ /* 0x0003e20000000800 */
[--C-:B--2---:R-:W-:Y:S01]  /*10e50*/  FFMA.FTZ R5, R78, UR4, -R66.reuse ;  /* 0x000000044e057c23 */ /* 0x104fe20008010842 */
[--C-:B------:R-:W-:Y:S08]  /*10e60*/  FFMA.FTZ R78, R122, UR4, -R66.reuse ;  /* 0x000000047a4e7c23 */ /* 0x100ff00008010842 */
[----:B------:R2:W-:Y:S10]  /*10e70*/  MUFU.EX2 R236, R5 ;  /* 0x0000000500ec7308 */ /* 0x0005f40000000800 */
[----:B------:R-:W-:Y:S01]  /*10e80*/  MUFU.EX2 R78, R78 ;  /* 0x0000004e004e7308 */ /* 0x000fe20000000800 */
[--C-:B-1----:R-:W-:Y:S09]  /*10e90*/  FFMA.FTZ R4, R179, UR4, -R65.reuse ;  /* 0x00000004b3047c23 */ /* 0x102ff20008010841 */
[----:B------:R1:W-:Y:S01]  /*10ea0*/  MUFU.EX2 R179, R4 ;  /* 0x0000000400b37308 */ /* 0x0003e20000000800 */
[----:B--2---:R-:W-:Y:S01]  /*10eb0*/  FMUL.FTZ R5, R40, R141 ;  /* 0x0000008d28057220 */ /* 0x004fe20000410000 */
[--C-:B-1----:R-:W-:Y:S08]  /*10ec0*/  FFMA.FTZ R4, R198, UR4, -R66.reuse ;  /* 0x00000004c6047c23 */ /* 0x102ff00008010842 */
[----:B------:R1:W-:Y:S02]  /*10ed0*/  MUFU.EX2 R169, R4 ;  /* 0x0000000400a97308 */ /* 0x0003e40000000800 */
[--C-:B-1----:R-:W-:Y:S08]  /*10ee0*/  FFMA.FTZ R4, R178, UR4, -R66.reuse ;  /* 0x00000004b2047c23 */ /* 0x102ff00008010842 */
[----:B------:R1:W-:Y:S02]  /*10ef0*/  MUFU.EX2 R178, R4 ;  /* 0x0000000400b27308 */ /* 0x0003e40000000800 */
[----:B-1----:R-:W-:Y:S08]  /*10f00*/  FFMA.FTZ R4, R171, UR4, -R65 ;  /* 0x00000004ab047c23 */ /* 0x002ff00008010841 */
[----:B------:R1:W-:Y:S02]  /*10f10*/  MUFU.EX2 R198, R4 ;  /* 0x0000000400c67308 */ /* 0x0003e40000000800 */
[--C-:B-1----:R-:W-:Y:S08]  /*10f20*/  FFMA.FTZ R4, R176, UR4, -R66.reuse ;  /* 0x00000004b0047c23 */ /* 0x102ff00008010842 */
[----:B------:R1:W-:Y:S02]  /*10f30*/  MUFU.EX2 R171, R4 ;  /* 0x0000000400ab7308 */ /* 0x0003e40000000800 */
[----:B-1----:R-:W-:Y:S08]  /*10f40*/  FFMA.FTZ R4, R170, UR4, -R66 ;  /* 0x00000004aa047c23 */ /* 0x002ff00008010842 */
[----:B------:R1:W-:Y:S02]  /*10f50*/  MUFU.EX2 R215, R4 ;  /* 0x0000000400d77308 */ /* 0x0003e40000000800 */
[----:B-1----:R-:W-:Y:S01]  /*10f60*/  FFMA.FTZ R4, R31, UR4, -R43 ;  /* 0x000000041f047c23 */ /* 0x002fe2000801082b */
[----:B------:R-:W-:Y:S07]  /*10f70*/  FMUL.FTZ R31, R0, R167 ;  /* 0x000000a7001f7220 */ /* 0x000fee0000410000 */
[----:B------:R1:W-:Y:S02]  /*10f80*/  MUFU.EX2 R225, R4 ;  /* 0x0000000400e17308 */ /* 0x0003e40000000800 */
[--C-:B-1----:R-:W-:Y:S01]  /*10f90*/  FFMA.FTZ R4, R30, UR4, -R64.reuse ;  /* 0x000000041e047c23 */ /* 0x102fe20008010840 */
[--C-:B------:R-:W-:Y:S07]  /*10fa0*/  FFMA.FTZ R30, R89, UR4, -R65.reuse ;  /* 0x00000004591e7c23 */ /* 0x100fee0008010841 */
[----:B------:R1:W-:Y:S02]  /*10fb0*/  MUFU.EX2 R222, R4 ;  /* 0x0000000400de7308 */ /* 0x0003e40000000800 */
[--C-:B-1----:R-:W-:Y:S01]  /*10fc0*/  FFMA.FTZ R4, R50, UR4, -R64.reuse ;  /* 0x0000000432047c23 */ /* 0x102fe20008010840 */
[----:B------:R-:W-:Y:S07]  /*10fd0*/  F2FP.F16.F32.PACK_AB R50, R200, R175 ;  /* 0x000000afc832723e */ /* 0x000fee00000000ff */
[----:B------:R1:W-:Y:S02]  /*10fe0*/  MUFU.EX2 R224, R4 ;  /* 0x0000000400e07308 */ /* 0x0003e40000000800 */
[----:B-1----:R-:W-:Y:S01]  /*10ff0*/  FFMA.FTZ R4, R51, UR4, -R64 ;  /* 0x0000000433047c23 */ /* 0x002fe20008010840 */
[----:B------:R-:W-:Y:S07]  /*11000*/  F2FP.F16.F32.PACK_AB R51, R183, R180 ;  /* 0x000000b4b733723e */ /* 0x000fee00000000ff */
[----:B------:R1:W-:Y:S02]  /*11010*/  MUFU.EX2 R228, R4 ;  /* 0x0000000400e47308 */ /* 0x0003e40000000800 */
[--C-:B-1----:R-:W-:Y:S01]  /*11020*/  FFMA.FTZ R4, R29, UR4, -R65.reuse ;  /* 0x000000041d047c23 */ /* 0x102fe20008010841 */
[----:B------:R-:W-:Y:S07]  /*11030*/  FMUL.FTZ R29, R2, R165 ;  /* 0x000000a5021d7220 */ /* 0x000fee0000410000 */
[----:B------:R1:W-:Y:S02]  /*11040*/  MUFU.EX2 R170, R4 ;  /* 0x0000000400aa7308 */ /* 0x0003e40000000800 */
[--C-:B-1----:R-:W-:Y:S08]  /*11050*/  FFMA.FTZ R4, R27, UR4, -R65.reuse ;  /* 0x000000041b047c23 */ /* 0x102ff00008010841 */
[----:B------:R1:W-:Y:S02]  /*11060*/  MUFU.EX2 R217, R4 ;  /* 0x0000000400d97308 */ /* 0x0003e40000000800 */
[----:B-1----:R-:W-:Y:S01]  /*11070*/  FFMA.FTZ R4, R28, UR4, -R66 ;  /* 0x000000041c047c23 */ /* 0x002fe20008010842 */
[----:B------:R-:W-:Y:S07]  /*11080*/  FFMA.FTZ R28, R99, UR4, -R64 ;  /* 0x00000004631c7c23 */ /* 0x000fee0008010840 */
[----:B------:R1:W-:Y:S02]  /*11090*/  MUFU.EX2 R176, R4 ;  /* 0x0000000400b07308 */ /* 0x0003e40000000800 */
[--C-:B-1----:R-:W-:Y:S08]  /*110a0*/  FFMA.FTZ R4, R26, UR4, -R66.reuse ;  /* 0x000000041a047c23 */ /* 0x102ff00008010842 */
[----:B------:R1:W-:Y:S02]  /*110b0*/  MUFU.EX2 R212, R4 ;  /* 0x0000000400d47308 */ /* 0x0003e40000000800 */
[----:B-1----:R-:W-:Y:S01]  /*110c0*/  FFMA.FTZ R4, R45, UR4, -R65 ;  /* 0x000000042d047c23 */ /* 0x002fe20008010841 */
[----:B------:R-:W-:Y:S07]  /*110d0*/  F2FP.F16.F32.PACK_AB R45, R172, R132 ;  /* 0x00000084ac2d723e */ /* 0x000fee00000000ff */
[----:B------:R1:W-:Y:S02]  /*110e0*/  MUFU.EX2 R219, R4 ;  /* 0x0000000400db7308 */ /* 0x0003e40000000800 */
[--C-:B-1----:R-:W-:Y:S01]  /*110f0*/  FFMA.FTZ R4, R46, UR4, -R66.reuse ;  /* 0x000000042e047c23 */ /* 0x102fe20008010842 */
[----:B------:R-:W-:Y:S07]  /*11100*/  F2FP.F16.F32.PACK_AB R46, R210, R204 ;  /* 0x000000ccd22e723e */ /* 0x000fee00000000ff */
[----:B------:R1:W-:Y:S02]  /*11110*/  MUFU.EX2 R216, R4 ;  /* 0x0000000400d87308 */ /* 0x0003e40000000800 */
[----:B-1----:R-:W-:Y:S01]  /*11120*/  FFMA.FTZ R4, R47, UR4, -R66 ;  /* 0x000000042f047c23 */ /* 0x002fe20008010842 */
[----:B------:R-:W-:Y:S07]  /*11130*/  F2FP.F16.F32.PACK_AB R47, R208, R197 ;  /* 0x000000c5d02f723e */ /* 0x000fee00000000ff */
[----:B------:R1:W-:Y:S02]  /*11140*/  MUFU.EX2 R221, R4 ;  /* 0x0000000400dd7308 */ /* 0x0003e40000000800 */
[----:B-1----:R-:W-:Y:S08]  /*11150*/  FFMA.FTZ R4, R53, UR4, -R43 ;  /* 0x0000000435047c23 */ /* 0x002ff0000801082b */
[----:B------:R1:W-:Y:S02]  /*11160*/  MUFU.EX2 R229, R4 ;  /* 0x0000000400e57308 */ /* 0x0003e40000000800 */
[--C-:B-1----:R-:W-:Y:S02]  /*11170*/  FFMA.FTZ R4, R55, UR4, -R64.reuse ;  /* 0x0000000437047c23 */ /* 0x102fe40008010840 */
[----:B------:R-:W-:Y:S06]  /*11180*/  LDSM.16.MT88.4 R52, [R185+0x4000] ;  /* 0x00400000b934783b */ /* 0x000fec0000004200 */
[----:B------:R1:W-:Y:S02]  /*11190*/  MUFU.EX2 R227, R4 ;  /* 0x0000000400e37308 */ /* 0x0003e40000000800 */
[--C-:B-1----:R-:W-:Y:S02]  /*111a0*/  FFMA.FTZ R4, R24, UR4, -R64.reuse ;  /* 0x0000000418047c23 */ /* 0x102fe40008010840 */
[----:B------:R-:W1:Y:S06]  /*111b0*/  LDSM.16.MT88.4 R24, [R184+0x4000] ;  /* 0x00400000b818783b */ /* 0x000e6c0000004200 */
[----:B------:R2:W-:Y:S02]  /*111c0*/  MUFU.EX2 R242, R4 ;  /* 0x0000000400f27308 */ /* 0x0005e40000000800 */
[----:B--2---:R-:W-:Y:S01]  /*111d0*/  FFMA.FTZ R4, R67, UR4, -R64 ;  /* 0x0000000443047c23 */ /* 0x004fe20008010840 */
[--C-:B------:R-:W-:Y:S07]  /*111e0*/  FFMA.FTZ R67, R110, UR4, -R66.reuse ;  /* 0x000000046e437c23 */ /* 0x100fee0008010842 */
[----:B------:R2:W3:Y:S10]  /*111f0*/  MUFU.EX2 R10, R4 ;  /* 0x00000004000a7308 */ /* 0x0004f40000000800 */
[----:B------:R-:W-:Y:S01]  /*11200*/  MUFU.EX2 R67, R67 ;  /* 0x0000004300437308 */ /* 0x000fe20000000800 */
[--C-:B--2---:R-:W-:Y:S01]  /*11210*/  FFMA.FTZ R4, R56, UR4, -R65.reuse ;  /* 0x0000000438047c23 */ /* 0x104fe20008010841 */
[----:B---3--:R-:W-:Y:S01]  /*11220*/  MOV R143, R10 ;  /* 0x0000000a008f7202 */ /* 0x008fe20000000f00 */
[----:B------:R-:W-:Y:S07]  /*11230*/  FMUL.FTZ R10, R0, R138 ;  /* 0x0000008a000a7220 */ /* 0x000fee0000410000 */
        /* <DEDUP_REMOVED lines=21> */
[----:B------:R4:W1:Y:S01]  /*11390*/  MUFU.EX2 R247, R4 ;  /* 0x0000000400f77308 */ /* 0x0008620000000800 */
[----:B-----5:R-:W-:Y:S09]  /*113a0*/  F2FP.F16.F32.PACK_AB R160, R70, R69 ;  /* 0x0000004546a0723e */ /* 0x020ff200000000ff */
[----:B------:R-:W-:Y:S01]  /*113b0*/  MUFU.EX2 R71, R71 ;  /* 0x0000004700477308 */ /* 0x000fe20000000800 */
[--C-:B----4-:R-:W-:Y:S01]  /*113c0*/  FFMA.FTZ R4, R82, UR4, -R64.reuse ;  /* 0x0000000452047c23 */ /* 0x110fe20008010840 */
[----:B-1----:R-:W-:Y:S01]  /*113d0*/  F2FP.F16.F32.PACK_AB R41, R247, R240 ;  /* 0x000000f0f729723e */ /* 0x002fe200000000ff */
[----:B------:R-:W4:Y:S07]  /*113e0*/  LDL.LU R82, [R1] ;  /* 0x0000000001527983 */ /* 0x000f2e0000300800 */
[----:B------:R1:W-:Y:S01]  /*113f0*/  MUFU.EX2 R249, R4 ;  /* 0x0000000400f97308 */ /* 0x0003e20000000800 */
[----:B------:R-:W5:Y:S01]  /*11400*/  LDL.LU R146, [R1+0xc] ;  /* 0x00000c0001927983 */ /* 0x000f620000300800 */
[--C-:B-1----:R-:W-:Y:S08]  /*11410*/  FFMA.FTZ R4, R83, UR4, -R64.reuse ;  /* 0x0000000453047c23 */ /* 0x102ff00008010840 */
[----:B------:R1:W2:Y:S02]  /*11420*/  MUFU.EX2 R13, R4 ;  /* 0x00000004000d7308 */ /* 0x0002a40000000800 */
[--C-:B-1----:R-:W-:Y:S01]  /*11430*/  FFMA.FTZ R4, R72, UR4, -R65.reuse ;  /* 0x0000000448047c23 */ /* 0x102fe20008010841 */
[----:B--2---:R-:W-:Y:S01]  /*11440*/  MOV R141, R13 ;  /* 0x0000000d008d7202 */ /* 0x004fe20000000f00 */
[----:B------:R-:W-:Y:S01]  /*11450*/  FMUL.FTZ R13, R2, R149 ;  /* 0x00000095020d7220 */ /* 0x000fe20000410000 */
[----:B------:R-:W-:Y:S05]  /*11460*/  FFMA.FTZ R72, R119, UR4, -R64 ;  /* 0x0000000477487c23 */ /* 0x000fea0008010840 */
[----:B------:R1:W-:Y:S10]  /*11470*/  MUFU.EX2 R232, R4 ;  /* 0x0000000400e87308 */ /* 0x0003f40000000800 */
[----:B------:R2:W-:Y:S10]  /*11480*/  MUFU.EX2 R149, R20 ;  /* 0x0000001400957308 */ /* 0x0005f40000000800 */
[----:B------:R-:W3:Y:S01]  /*11490*/  MUFU.EX2 R72, R72 ;  /* 0x0000004800487308 */ /* 0x000ee20000000800 */
[----:B-1----:R-:W-:Y:S01]  /*114a0*/  FFMA.FTZ R4, R73, UR4, -R65 ;  /* 0x0000000449047c23 */ /* 0x002fe20008010841 */
[--C-:B------:R-:W-:Y:S08]  /*114b0*/  FFMA.FTZ R73, R128, UR4, -R43.reuse ;  /* 0x0000000480497c23 */ /* 0x100ff0000801082b */
[----:B------:R1:W-:Y:S01]  /*114c0*/  MUFU.EX2 R237, R4 ;  /* 0x0000000400ed7308 */ /* 0x0003e20000000800 */
[----:B--2---:R-:W-:Y:S09]  /*114d0*/  FMUL.FTZ R20, R40, R152 ;  /* 0x0000009828147220 */ /* 0x004ff20000410000 */
[----:B------:R2:W-:Y:S01]  /*114e0*/  MUFU.EX2 R152, R28 ;  /* 0x0000001c00987308 */ /* 0x0005e20000000800 */
[----:B---3--:R-:W-:Y:S09]  /*114f0*/  F2FP.F16.F32.PACK_AB R161, R72, R71 ;  /* 0x0000004748a1723e */ /* 0x008ff200000000ff */
[----:B------:R-:W-:Y:S01]  /*11500*/  MUFU.EX2 R73, R73 ;  /* 0x0000004900497308 */ /* 0x000fe20000000800 */
[--C-:B-1----:R-:W-:Y:S01]  /*11510*/  FFMA.FTZ R4, R74, UR4, -R66.reuse ;  /* 0x000000044a047c23 */ /* 0x102fe20008010842 */
[----:B------:R-:W-:Y:S08]  /*11520*/  FFMA.FTZ R74, R129, UR4, -R43 ;  /* 0x00000004814a7c23 */ /* 0x000ff0000801082b */
[----:B------:R1:W-:Y:S01]  /*11530*/  MUFU.EX2 R233, R4 ;  /* 0x0000000400e97308 */ /* 0x0003e20000000800 */
[--C-:B--2---:R-:W-:Y:S09]  /*11540*/  FFMA.FTZ R28, R88, UR4, -R65.reuse ;  /* 0x00000004581c7c23 */ /* 0x104ff20008010841 */
[----:B------:R2:W-:Y:S10]  /*11550*/  MUFU.EX2 R138, R28 ;  /* 0x0000001c008a7308 */ /* 0x0005f40000000800 */
[----:B------:R-:W3:Y:S01]  /*11560*/  MUFU.EX2 R74, R74 ;  /* 0x0000004a004a7308 */ /* 0x000ee20000000800 */
[----:B-1----:R-:W-:Y:S01]  /*11570*/  FFMA.FTZ R4, R75, UR4, -R66 ;  /* 0x000000044b047c23 */ /* 0x002fe20008010842 */
[----:B------:R-:W-:Y:S08]  /*11580*/  FFMA.FTZ R75, R130, UR4, -R64 ;  /* 0x00000004824b7c23 */ /* 0x000ff00008010840 */
[----:B------:R1:W-:Y:S01]  /*11590*/  MUFU.EX2 R238, R4 ;  /* 0x0000000400ee7308 */ /* 0x0003e20000000800 */
[----:B--2---:R-:W-:Y:S09]  /*115a0*/  FMUL.FTZ R28, R2, R164 ;  /* 0x000000a4021c7220 */ /* 0x004ff20000410000 */
[----:B------:R-:W-:Y:S01]  /*115b0*/  MUFU.EX2 R75, R75 ;  /* 0x0000004b004b7308 */ /* 0x000fe20000000800 */
[----:B---3--:R-:W-:Y:S01]  /*115c0*/  F2FP.F16.F32.PACK_AB R162, R74, R73 ;  /* 0x000000494aa2723e */ /* 0x008fe200000000ff */
[--C-:B-1----:R-:W-:Y:S01]  /*115d0*/  FFMA.FTZ R4, R76, UR4, -R65.reuse ;  /* 0x000000044c047c23 */ /* 0x102fe20008010841 */
[--C-:B------:R-:W-:Y:S07]  /*115e0*/  FFMA.FTZ R76, R120, UR4, -R65.reuse ;  /* 0x00000004784c7c23 */ /* 0x100fee0008010841 */
[----:B------:R1:W-:Y:S10]  /*115f0*/  MUFU.EX2 R239, R4 ;  /* 0x0000000400ef7308 */ /* 0x0003f40000000800 */
[----:B------:R-:W-:Y:S01]  /*11600*/  MUFU.EX2 R76, R76 ;  /* 0x0000004c004c7308 */ /* 0x000fe20000000800 */
[--C-:B-1----:R-:W-:Y:S01]  /*11610*/  FFMA.FTZ R4, R77, UR4, -R65.reuse ;  /* 0x000000044d047c23 */ /* 0x102fe20008010841 */
[----:B------:R-:W-:Y:S08]  /*11620*/  FFMA.FTZ R77, R121, UR4, -R65 ;  /* 0x00000004794d7c23 */ /* 0x000ff00008010841 */
[----:B------:R1:W-:Y:S10]  /*11630*/  MUFU.EX2 R248, R4 ;  /* 0x0000000400f87308 */ /* 0x0003f40000000800 */
[----:B------:R-:W2:Y:S01]  /*11640*/  MUFU.EX2 R77, R77 ;  /* 0x0000004d004d7308 */ /* 0x000ea20000000800 */
[--C-:B-1----:R-:W-:Y:S01]  /*11650*/  FFMA.FTZ R4, R79, UR4, -R66.reuse ;  /* 0x000000044f047c23 */ /* 0x102fe20008010842 */
[----:B------:R-:W-:Y:S08]  /*11660*/  FFMA.FTZ R79, R123, UR4, -R66 ;  /* 0x000000047b4f7c23 */ /* 0x000ff00008010842 */
[----:B------:R1:W-:Y:S01]  /*11670*/  MUFU.EX2 R246, R4 ;  /* 0x0000000400f67308 */ /* 0x0003e20000000800 */
[----:B--2---:R-:W-:Y:S09]  /*11680*/  F2FP.F16.F32.PACK_AB R164, R77, R76 ;  /* 0x0000004c4da4723e */ /* 0x004ff200000000ff */
[----:B------:R-:W2:Y:S01]  /*11690*/  MUFU.EX2 R79, R79 ;  /* 0x0000004f004f7308 */ /* 0x000ea20000000800 */
[--C-:B-1----:R-:W-:Y:S09]  /*116a0*/  FFMA.FTZ R4, R84, UR4, -R43.reuse ;  /* 0x0000000454047c23 */ /* 0x102ff2000801082b */
[----:B------:R1:W-:Y:S01]  /*116b0*/  MUFU.EX2 R250, R4 ;  /* 0x0000000400fa7308 */ /* 0x0003e20000000800 */
[----:B--2---:R-:W-:Y:S01]  /*116c0*/  F2FP.F16.F32.PACK_AB R165, R79, R78 ;  /* 0x0000004e4fa5723e */ /* 0x004fe200000000ff */
[----:B-1----:R-:W-:Y:S08]  /*116d0*/  FFMA.FTZ R4, R85, UR4, -R43 ;  /* 0x0000000455047c23 */ /* 0x002ff0000801082b */
[----:B------:R1:W2:Y:S02]  /*116e0*/  MUFU.EX2 R19, R4 ;  /* 0x0000000400137308 */ /* 0x0002a40000000800 */
[----:B-1----:R-:W-:Y:S01]  /*116f0*/  FMUL.FTZ R4, R40, R140 ;  /* 0x0000008c28047220 */ /* 0x002fe20000410000 */
[----:B--2---:R-:W-:Y:S07]  /*11700*/  MOV R151, R19 ;  /* 0x0000001300977202 */ /* 0x004fee0000000f00 */
[----:B------:R1:W-:Y:S01]  /*11710*/  MUFU.EX2 R140, R9 ;  /* 0x00000009008c7308 */ /* 0x0003e20000000800 */
[----:B------:R-:W-:Y:S02]  /*11720*/  FMUL.FTZ R19, R36, R147 ;  /* 0x0000009324137220 */ /* 0x000fe40000410000 */
[----:B------:R-:W2:Y:S01]  /*11730*/  LDL.LU R147, [R1+0x8] ;  /* 0x0000080001937983 */ /* 0x000ea20000300800 */
[-C--:B------:R-:W-:Y:S03]  /*11740*/  HMMA.16816.F32 R4, R44, R24.reuse, R4 ;  /* 0x000000182c04723c */ /* 0x080fe60000001804 */
[----:B------:R-:W3:Y:S02]  /*11750*/  LDL.LU R153, [R1+0x4] ;  /* 0x0000040001997983 */ /* 0x000ee40000300800 */
        /* <DEDUP_REMOVED lines=18> */
[----:B-----5:R-:W-:Y:S01]  /*11880*/  FFMA.FTZ R0, R0, R146, R126 ;  /* 0x0000009200007223 */ /* 0x020fe2000001007e */
[----:B------:R-:W-:Y:S04]  /*11890*/  F2FP.F16.F32.PACK_AB R49, R201, R181 ;  /* 0x000000b5c931723e */ /* 0x000fe800000000ff */
[----:B------:R-:W-:Y:S01]  /*118a0*/  F2FP.F16.F32.PACK_AB R50, R209, R205 ;  /* 0x000000cdd132723e */ /* 0x000fe200000000ff */
[----:B------:R-:W-:Y:S01]  /*118b0*/  FADD.FTZ R0, R174, R0 ;  /* 0x00000000ae007221 */ /* 0x000fe20000010000 */
[----:B------:R-:W-:Y:S02]  /*118c0*/  F2FP.F16.F32.PACK_AB R51, R206, R202 ;  /* 0x000000cace33723e */ /* 0x000fe400000000ff */
[----:B------:R-:W-:Y:S02]  /*118d0*/  F2FP.F16.F32.PACK_AB R44, R179, R168 ;  /* 0x000000a8b32c723e */ /* 0x000fe400000000ff */
[----:B------:R-:W-:Y:S02]  /*118e0*/  F2FP.F16.F32.PACK_AB R45, R178, R169 ;  /* 0x000000a9b22d723e */ /* 0x000fe400000000ff */
[----:B------:R-:W-:Y:S01]  /*118f0*/  F2FP.F16.F32.PACK_AB R46, R198, R177 ;  /* 0x000000b1c62e723e */ /* 0x000fe200000000ff */
[-C--:B------:R-:W-:Y:S05]  /*11900*/  HMMA.16816.F32 R4, R48, R56.reuse, R4 ;  /* 0x000000383004723c */ /* 0x080fea0000001804 */
[--C-:B-1----:R-:W-:Y:S01]  /*11910*/  FFMA.FTZ R52, R91, UR4, -R66.reuse ;  /* 0x000000045b347c23 */ /* 0x102fe20008010842 */
[----:B------:R-:W-:Y:S02]  /*11920*/  F2FP.F16.F32.PACK_AB R47, R215, R171 ;  /* 0x000000abd72f723e */ /* 0x000fe400000000ff */
[----:B------:R-:W-:Y:S01]  /*11930*/  MOV R134, R3 ;  /* 0x0000000300867202 */ /* 0x000fe20000000f00 */
[----:B------:R1:W-:Y:S04]  /*11940*/  MUFU.EX2 R148, R52 ;  /* 0x0000003400947308 */ /* 0x0003e80000000800 */
[C---:B------:R-:W-:Y:S06]  /*11950*/  HMMA.16816.F32 R8, R44.reuse, R56, R8 ;  /* 0x000000382c08723c */ /* 0x040fec0000001808 */
[-C--:B------:R-:W-:Y:S05]  /*11960*/  HMMA.16816.F32 R12, R44, R58.reuse, R12 ;  /* 0x0000003a2c0c723c */ /* 0x080fea000000180c */
[--C-:B------:R-:W-:Y:S01]  /*11970*/  FFMA.FTZ R56, R93, UR4, -R65.reuse ;  /* 0x000000045d387c23 */ /* 0x100fe20008010841 */
[C---:B------:R-:W-:Y:S03]  /*11980*/  HMMA.16816.F32 R16, R48.reuse, R58, R16 ;  /* 0x0000003a3010723c */ /* 0x040fe60000001810 */
[----:B------:R4:W-:Y:S02]  /*11990*/  MUFU.EX2 R98, R56 ;  /* 0x0000003800627308 */ /* 0x0009e40000000800 */
[----:B-1----:R-:W-:Y:S01]  /*119a0*/  FFMA.FTZ R52, R92, UR4, -R65 ;  /* 0x000000045c347c23 */ /* 0x002fe20008010841 */
[-C--:B------:R-:W-:Y:S07]  /*119b0*/  HMMA.16816.F32 R20, R48, R60.reuse, R20 ;  /* 0x0000003c3014723c */ /* 0x080fee0000001814 */
[----:B------:R1:W-:Y:S01]  /*119c0*/  MUFU.EX2 R99, R52 ;  /* 0x0000003400637308 */ /* 0x0003e20000000800 */
[C---:B------:R-:W-:Y:S06]  /*119d0*/  HMMA.16816.F32 R24, R44.reuse, R60, R24 ;  /* 0x0000003c2c18723c */ /* 0x040fec0000001818 */
[-C--:B------:R-:W-:Y:S05]  /*119e0*/  HMMA.16816.F32 R28, R44, R62.reuse, R28 ;  /* 0x0000003e2c1c723c */ /* 0x080fea000000181c */
[--C-:B----4-:R-:W-:Y:S01]  /*119f0*/  FFMA.FTZ R56, R94, UR4, -R66.reuse ;  /* 0x000000045e387c23 */ /* 0x110fe20008010842 */
[----:B------:R-:W-:Y:S03]  /*11a00*/  HMMA.16816.F32 R32, R48, R62, R32 ;  /* 0x0000003e3020723c */ /* 0x000fe60000001820 */
[----:B------:R4:W-:Y:S01]  /*11a10*/  MUFU.EX2 R97, R56 ;  /* 0x0000003800617308 */ /* 0x0009e20000000800 */
[----:B-1----:R-:W1:Y:S01]  /*11a20*/  LDSM.16.MT88.4 R52, [R184+0x4800] ;  /* 0x00480000b834783b */ /* 0x002e620000004200 */
[----:B------:R-:W-:Y:S01]  /*11a30*/  F2FP.F16.F32.PACK_AB R44, R225, R214 ;  /* 0x000000d6e12c723e */ /* 0x000fe200000000ff */
[--C-:B------:R-:W-:Y:S01]  /*11a40*/  FFMA.FTZ R60, R101, UR4, -R43.reuse ;  /* 0x00000004653c7c23 */ /* 0x100fe2000801082b */
[----:B------:R-:W-:Y:S04]  /*11a50*/  F2FP.F16.F32.PACK_AB R45, R222, R211 ;  /* 0x000000d3de2d723e */ /* 0x000fe800000000ff */
[----:B------:R-:W-:Y:S02]  /*11a60*/  F2FP.F16.F32.PACK_AB R46, R231, R226 ;  /* 0x000000e2e72e723e */ /* 0x000fe400000000ff */
[----:B------:R5:W-:Y:S01]  /*11a70*/  MUFU.EX2 R94, R60 ;  /* 0x0000003c005e7308 */ /* 0x000be20000000800 */
[----:B------:R-:W-:Y:S02]  /*11a80*/  F2FP.F16.F32.PACK_AB R47, R228, R224 ;  /* 0x000000e0e42f723e */ /* 0x000fe400000000ff */
[----:B------:R-:W-:Y:S02]  /*11a90*/  F2FP.F16.F32.PACK_AB R48, R217, R170 ;  /* 0x000000aad930723e */ /* 0x000fe400000000ff */
[----:B------:R-:W-:Y:S02]  /*11aa0*/  F2FP.F16.F32.PACK_AB R49, R212, R176 ;  /* 0x000000b0d431723e */ /* 0x000fe400000000ff */
[----:B------:R-:W-:Y:S01]  /*11ab0*/  F2FP.F16.F32.PACK_AB R50, R219, R213 ;  /* 0x000000d5db32723e */ /* 0x000fe200000000ff */
[----:B----4-:R-:W-:Y:S01]  /*11ac0*/  FFMA.FTZ R56, R95, UR4, -R66 ;  /* 0x000000045f387c23 */ /* 0x010fe20008010842 */
[----:B------:R-:W-:Y:S03]  /*11ad0*/  F2FP.F16.F32.PACK_AB R51, R221, R216 ;  /* 0x000000d8dd33723e */ /* 0x000fe600000000ff */
[----:B------:R4:W-:Y:S01]  /*11ae0*/  MUFU.EX2 R96, R56 ;  /* 0x0000003800607308 */ /* 0x0009e20000000800 */
[--C-:B-----5:R-:W-:Y:S09]  /*11af0*/  FFMA.FTZ R60, R102, UR4, -R64.reuse ;  /* 0x00000004663c7c23 */ /* 0x120ff20008010840 */
[----:B------:R5:W-:Y:S01]  /*11b00*/  MUFU.EX2 R93, R60 ;  /* 0x0000003c005d7308 */ /* 0x000be20000000800 */
[--C-:B----4-:R-:W-:Y:S01]  /*11b10*/  FFMA.FTZ R56, R100, UR4, -R43.reuse ;  /* 0x0000000464387c23 */ /* 0x110fe2000801082b */
[-C--:B-1----:R-:W-:Y:S08]  /*11b20*/  HMMA.16816.F32 R4, R44, R52.reuse, R4 ;  /* 0x000000342c04723c */ /* 0x082ff00000001804 */
[----:B------:R1:W-:Y:S01]  /*11b30*/  MUFU.EX2 R95, R56 ;  /* 0x00000038005f7308 */ /* 0x0003e20000000800 */
[C---:B------:R-:W-:Y:S04]  /*11b40*/  HMMA.16816.F32 R8, R48.reuse, R52, R8 ;  /* 0x000000343008723c */ /* 0x040fe80000001808 */
[----:B-----5:R-:W-:Y:S02]  /*11b50*/  FFMA.FTZ R60, R103, UR4, -R64 ;  /* 0x00000004673c7c23 */ /* 0x020fe40008010840 */
[-C--:B------:R-:W-:Y:S03]  /*11b60*/  HMMA.16816.F32 R12, R48, R54.reuse, R12 ;  /* 0x00000036300c723c */ /* 0x080fe6000000180c */
[----:B------:R4:W-:Y:S02]  /*11b70*/  MUFU.EX2 R91, R60 ;  /* 0x0000003c005b7308 */ /* 0x0009e40000000800 */
[--C-:B------:R-:W-:Y:S01]  /*11b80*/  FFMA.FTZ R52, R112, UR4, -R43.reuse ;  /* 0x0000000470347c23 */ /* 0x100fe2000801082b */
[C---:B------:R-:W-:Y:S01]  /*11b90*/  HMMA.16816.F32 R16, R44.reuse, R54, R16 ;  /* 0x000000362c10723c */ /* 0x040fe20000001810 */
[----:B-1----:R-:W1:Y:S06]  /*11ba0*/  LDSM.16.MT88.4 R56, [R185+0x4800] ;  /* 0x00480000b938783b */ /* 0x002e6c0000004200 */
[----:B------:R5:W-:Y:S02]  /*11bb0*/  MUFU.EX2 R90, R52 ;  /* 0x00000034005a7308 */ /* 0x000be40000000800 */
[----:B----4-:R-:W4:Y:S02]  /*11bc0*/  LDSM.16.MT88.4 R60, [R184+0x4c00] ;  /* 0x004c0000b83c783b */ /* 0x010f240000004200 */
[----:B-----5:R-:W-:Y:S01]  /*11bd0*/  FFMA.FTZ R52, R113, UR4, -R43 ;  /* 0x0000000471347c23 */ /* 0x020fe2000801082b */
[----:B------:R-:W-:Y:S05]  /*11be0*/  FFMA.FTZ R43, R107, UR4, -R66 ;  /* 0x000000046b2b7c23 */ /* 0x000fea0008010842 */
[----:B------:R5:W-:Y:S10]  /*11bf0*/  MUFU.EX2 R92, R52 ;  /* 0x00000034005c7308 */ /* 0x000bf40000000800 */
[----:B------:R4:W-:Y:S01]  /*11c00*/  MUFU.EX2 R84, R43 ;  /* 0x0000002b00547308 */ /* 0x0009e20000000800 */
[-C--:B-1----:R-:W-:Y:S03]  /*11c10*/  HMMA.16816.F32 R20, R44, R56.reuse, R20 ;  /* 0x000000382c14723c */ /* 0x082fe60000001814 */
[--C-:B-----5:R-:W-:Y:S03]  /*11c20*/  FFMA.FTZ R52, R114, UR4, -R64.reuse ;  /* 0x0000000472347c23 */ /* 0x120fe60008010840 */
        /* <DEDUP_REMOVED lines=11> */
[----:B------:R-:W-:Y:S04]  /*11ce0*/  F2FP.F16.F32.PACK_AB R49, R227, R218 ;  /* 0x000000dae331723e */ /* 0x000fe800000000ff */
[----:B------:R1:W-:Y:S01]  /*11cf0*/  MUFU.EX2 R89, R52 ;  /* 0x0000003400597308 */ /* 0x0003e20000000800 */
[----:B------:R-:W-:Y:S02]  /*11d00*/  F2FP.F16.F32.PACK_AB R50, R144, R245 ;  /* 0x000000f59032723e */ /* 0x000fe400000000ff */
[----:B------:R-:W-:Y:S02]  /*11d10*/  F2FP.F16.F32.PACK_AB R51, R143, R242 ;  /* 0x000000f28f33723e */ /* 0x000fe400000000ff */
[----:B------:R-:W-:Y:S02]  /*11d20*/  F2FP.F16.F32.PACK_AB R44, R223, R199 ;  /* 0x000000c7df2c723e */ /* 0x000fe400000000ff */
[----:B------:R-:W-:Y:S03]  /*11d30*/  F2FP.F16.F32.PACK_AB R45, R234, R207 ;  /* 0x000000cfea2d723e */ /* 0x000fe600000000ff */
[----:B------:R-:W5:Y:S01]  /*11d40*/  MUFU.EX2 R64, R64 ;  /* 0x0000004000407308 */ /* 0x000f620000000800 */
[--C-:B----4-:R-:W-:Y:S01]  /*11d50*/  FFMA.FTZ R56, R106, UR4, -R66.reuse ;  /* 0x000000046a387c23 */ /* 0x110fe20008010842 */
[-C--:B------:R-:W-:Y:S05]  /*11d60*/  HMMA.16816.F32 R4, R48, R60.reuse, R4 ;  /* 0x0000003c3004723c */ /* 0x080fea0000001804 */
        /* <DEDUP_REMOVED lines=9> */
[----:B-----5:R-:W-:Y:S02]  /*11e00*/  F2FP.F16.F32.PACK_AB R163, R64, R75 ;  /* 0x0000004b40a3723e */ /* 0x020fe400000000ff */
[-C--:B------:R-:W-:Y:S03]  /*11e10*/  HMMA.16816.F32 R12, R44, R62.reuse, R12 ;  /* 0x0000003e2c0c723c */ /* 0x080fe6000000180c */
[----:B------:R-:W-:Y:S01]  /*11e20*/  MUFU.EX2 R66, R66 ;  /* 0x0000004200427308 */ /* 0x000fe20000000800 */
[----:B----4-:R-:W-:Y:S01]  /*11e30*/  LDSM.16.MT88.4 R56, [R184+0x5000] ;  /* 0x00500000b838783b */ /* 0x010fe20000004200 */
[----:B------:R-:W-:Y:S01]  /*11e40*/  FFMA.FTZ R60, R108, UR4, -R65 ;  /* 0x000000046c3c7c23 */ /* 0x000fe20008010841 */
[C---:B------:R-:W-:Y:S07]  /*11e50*/  HMMA.16816.F32 R16, R48.reuse, R62, R16 ;  /* 0x0000003e3010723c */ /* 0x040fee0000001810 */
[----:B------:R4:W-:Y:S01]  /*11e60*/  MUFU.EX2 R83, R60 ;  /* 0x0000003c00537308 */ /* 0x0009e20000000800 */
[----:B-1----:R-:W1:Y:S03]  /*11e70*/  LDSM.16.MT88.4 R52, [R185+0x4c00] ;  /* 0x004c0000b934783b */ /* 0x002e660000004200 */
[----:B--2---:R-:W-:Y:S01]  /*11e80*/  FFMA.FTZ R2, R2, R147, R127 ;  /* 0x0000009302027223 */ /* 0x004fe2000001007f */
[----:B---3--:R-:W-:Y:S01]  /*11e90*/  FFMA.FTZ R36, R36, R153, R132 ;  /* 0x0000009924247223 */ /* 0x008fe20000010084 */
[----:B------:R-:W-:Y:S01]  /*11ea0*/  MOV R153, R145 ;  /* 0x0000009100997202 */ /* 0x000fe20000000f00 */
[----:B------:R-:W-:Y:S01]  /*11eb0*/  FFMA.FTZ R65, R125, UR4, -R65 ;  /* 0x000000047d417c23 */ /* 0x000fe20008010841 */
[----:B------:R-:W-:Y:S01]  /*11ec0*/  FADD.FTZ R2, R133, R2 ;  /* 0x0000000285027221 */ /* 0x000fe20000010000 */
[----:B------:R-:W-:Y:S01]  /*11ed0*/  FADD.FTZ R36, R172, R36 ;  /* 0x00000024ac247221 */ /* 0x000fe20000010000 */
[----:B------:R-:W-:Y:S03]  /*11ee0*/  MOV R132, R38 ;  /* 0x0000002600847202 */ /* 0x000fe60000000f00 */
[----:B------:R-:W2:Y:S01]  /*11ef0*/  MUFU.EX2 R65, R65 ;  /* 0x0000004100417308 */ /* 0x000ea20000000800 */
[----:B------:R-:W-:Y:S01]  /*11f00*/  MOV R133, R37 ;  /* 0x0000002500857202 */ /* 0x000fe20000000f00 */
[----:B------:R-:W-:Y:S01]  /*11f10*/  FADD.FTZ R36, R197, R36 ;  /* 0x00000024c5247221 */ /* 0x000fe20000010000 */
[----:B----4-:R-:W3:Y:S03]  /*11f20*/  LDSM.16.MT88.4 R60, [R185+0x5000] ;  /* 0x00500000b93c783b */ /* 0x010ee60000004200 */
[----:B------:R-:W-:Y:S04]  /*11f30*/  FADD.FTZ R36, R208, R36 ;  /* 0x00000024d0247221 */ /* 0x000fe80000010000 */
[----:B------:R-:W-:Y:S04]  /*11f40*/  FADD.FTZ R36, R181, R36 ;  /* 0x00000024b5247221 */ /* 0x000fe80000010000 */
[----:B------:R-:W-:Y:S01]  /*11f50*/  FADD.FTZ R36, R201, R36 ;  /* 0x00000024c9247221 */ /* 0x000fe20000010000 */
[----:B--2---:R-:W-:Y:S03]  /*11f60*/  F2FP.F16.F32.PACK_AB R166, R65, R80 ;  /* 0x0000005041a6723e */ /* 0x004fe600000000ff */
[----:B------:R-:W-:Y:S01]  /*11f70*/  FADD.FTZ R36, R202, R36 ;  /* 0x00000024ca247221 */ /* 0x000fe20000010000 */
        /* <DEDUP_REMOVED lines=86> */
[----:B------:R-:W-:Y:S01]  /*124e0*/  F2FP.F16.F32.PACK_AB R47, R68, R67 ;  /* 0x00000043442f723e */ /* 0x000fe200000000ff */
        /* <DEDUP_REMOVED lines=48> */
[C---:B------:R-:W-:Y:S04]  /*127f0*/  HMMA.16816.F32 R136, R164.reuse, R144, R8 ;  /* 0x00000090a488723c */ /* 0x040fe80000001808 */
[----:B------:R-:W-:Y:S01]  /*12800*/  FADD.FTZ R6, R152, R6 ;  /* 0x0000000698067221 */ /* 0x000fe20000010000 */
[----:B------:R-:W-:Y:S01]  /*12810*/  FADD.FTZ R5, R99, R5 ;  /* 0x0000000563057221 */ /* 0x000fe20000010000 */
[----:B------:R-:W-:Y:S02]  /*12820*/  FADD.FTZ R0, R148, R2 ;  /* 0x0000000294007221 */ /* 0x000fe40000010000 */
        /* <DEDUP_REMOVED lines=33> */
[----:B------:R-:W-:Y:S01]  /*12a40*/  MOV R76, R3 ;  /* 0x00000003004c7202 */ /* 0x000fe20000000f00 */
[----:B------:R-:W-:Y:S03]  /*12a50*/  FADD.FTZ R0, R77, R4 ;  /* 0x000000044d007221 */ /* 0x000fe60000010000 */
[----:B------:R-:W-:Y:S01]  /*12a60*/  FADD.FTZ R4, R79, R5 ;  /* 0x000000054f047221 */ /* 0x000fe20000010000 */
        /* <DEDUP_REMOVED lines=8> */
[----:B------:R-:W-:Y:S03]  /*12af0*/  FADD.FTZ R0, R66, R0 ;  /* 0x0000000042007221 */ /* 0x000fe60000010000 */
[----:B------:R2:W-:Y:S04]  /*12b00*/  STL [R1+0x4], R4 ;  /* 0x0000040401007387 */ /* 0x0005e80000100800 */
[----:B------:R2:W-:Y:S04]  /*12b10*/  STL [R1+0x8], R2 ;  /* 0x0000080201007387 */ /* 0x0005e80000100800 */
[----:B------:R2:W-:Y:S01]  /*12b20*/  STL [R1+0xc], R0 ;  /* 0x00000c0001007387 */ /* 0x0005e20000100800 */
[----:B------:R-:W-:Y:S05]  /*12b30*/  @P1 BRA `(.L_x_531) ;  /* 0xffffffb8000c1947 */ /* 0x000fea000383ffff */
.L_x_530:
[----:B------:R-:W3:Y:S04]  /*12b40*/  LDL.LU R5, [R1] ;  /* 0x0000000001057983 */ /* 0x000ee80000300800 */
[----:B--2---:R-:W1:Y:S04]  /*12b50*/  LDL.LU R2, [R1+0x4] ;  /* 0x0000040001027983 */ /* 0x004e680000300800 */
[----:B------:R-:W2:Y:S04]  /*12b60*/  LDL.LU R9, [R1+0x8] ;  /* 0x0000080001097983 */ /* 0x000ea80000300800 */
[----:B------:R-:W4:Y:S01]  /*12b70*/  LDL.LU R8, [R1+0xc] ;  /* 0x00000c0001087983 */ /* 0x000f220000300800 */
[----:B------:R-:W5:Y:S01]  /*12b80*/  S2UR UR8, SR_CgaCtaId ;  /* 0x00000000000879c3 */ /* 0x000f620000008800 */
[----:B------:R-:W-:Y:S01]  /*12b90*/  UISETP.NE.AND UP0, UPT, UR12, -0x1, UPT ;  /* 0xffffffff0c00788c */ /* 0x000fe2000bf05270 */
[----:B------:R-:W5:Y:S01]  /*12ba0*/  S2R R40, SR_TID.X ;  /* 0x0000000000287919 */ /* 0x000f620000002100 */
[----:B------:R-:W-:-:S04]  /*12bb0*/  UMOV UR4, 0x400 ;  /* 0x0000040000047882 */ /* 0x000fc80000000000 */
[----:B------:R-:W-:-:S05]  /*12bc0*/  PLOP3.LUT P0, PT, PT, PT, UP0, 0x80, 0x0 ;  /* 0x000000000000781c */ /* 0x000fca0003f0f008 */
[----:B------:R-:W-:Y:S02]  /*12bd0*/  @UP0 ULDC.64 UR6, c[0x0][0x298] ;  /* 0x0000a60000060ab9 */ /* 0x000fe40000000a00 */
[----:B------:R-:W-:-:S07]  /*12be0*/  @UP0 UIMAD.WIDE.U32 UR10, UR12, UR6, URZ ;  /* 0x000000060c0a02a5 */ /* 0x000fce000f8e003f */
[----:B------:R-:W-:Y:S01]  /*12bf0*/  @UP0 UMOV UR6, UR10 ;  /* 0x0000000a00060c82 */ /* 0x000fe20008000000 */
[----:B-----5:R-:W-:Y:S02]  /*12c00*/  ULEA UR8, UR8, UR4, 0x18 ;  /* 0x0000000408087291 */ /* 0x020fe4000f8ec03f */
[----:B------:R-:W-:Y:S01]  /*12c10*/  @UP0 UIMAD UR4, UR12, UR7, UR11 ;  /* 0x000000070c0402a4 */ /* 0x000fe2000f8e020b */
[----:B------:R-:W-:-:S04]  /*12c20*/  SHF.R.S32.HI R31, RZ, 0x1f, R40 ;  /* 0x0000001fff1f7819 */ /* 0x000fc80000011428 */
[CC--:B------:R-:W-:Y:S02]  /*12c30*/  LEA.HI R30, R31.reuse, R40.reuse, RZ, 0x2 ;  /* 0x000000281f1e7211 */ /* 0x0c0fe400078f10ff */
[----:B------:R-:W-:Y:S02]  /*12c40*/  LEA.HI R31, R31, R40, RZ, 0x5 ;  /* 0x000000281f1f7211 */ /* 0x000fe400078f28ff */
[----:B------:R-:W-:Y:S02]  /*12c50*/  SHF.R.S32.HI R36, RZ, 0x2, R30 ;  /* 0x00000002ff247819 */ /* 0x000fe4000001141e */
[----:B------:R-:W-:Y:S01]  /*12c60*/  SHF.R.S32.HI R29, RZ, 0x5, R31 ;  /* 0x00000005ff1d7819 */ /* 0x000fe2000001141f */
[----:B---3--:R-:W3:Y:S04]  /*12c70*/  SHFL.BFLY PT, R0, R5, 0x2, 0x1f ;  /* 0x0c401f0005007f89 */ /* 0x008ee800000e0000 */
[----:B-1----:R-:W1:Y:S04]  /*12c80*/  SHFL.BFLY PT, R4, R2, 0x2, 0x1f ;  /* 0x0c401f0002047f89 */ /* 0x002e6800000e0000 */
[----:B----4-:R-:W4:Y:S01]  /*12c90*/  SHFL.BFLY PT, R6, R8, 0x2, 0x1f ;  /* 0x0c401f0008067f89 */ /* 0x010f2200000e0000 */
[----:B---3--:R-:W-:-:S03]  /*12ca0*/  FADD.FTZ R0, R0, R5 ;  /* 0x0000000500007221 */ /* 0x008fc60000010000 */
[----:B--2---:R-:W2:Y:S01]  /*12cb0*/  SHFL.BFLY PT, R5, R9, 0x2, 0x1f ;  /* 0x0c401f0009057f89 */ /* 0x004ea200000e0000 */
[----:B-1----:R-:W-:Y:S01]  /*12cc0*/  FADD.FTZ R4, R4, R2 ;  /* 0x0000000204047221 */ /* 0x002fe20000010000 */
[----:B------:R-:W-:Y:S02]  /*12cd0*/  SHF.R.S32.HI R2, RZ, 0x1f, R36 ;  /* 0x0000001fff027819 */ /* 0x000fe40000011424 */
[----:B------:R-:W1:Y:S02]  /*12ce0*/  SHFL.BFLY PT, R7, R0, 0x1, 0x1f ;  /* 0x0c201f0000077f89 */ /* 0x000e6400000e0000 */
[----:B------:R-:W-:Y:S02]  /*12cf0*/  LEA.HI R2, R2, R36, RZ, 0x3 ;  /* 0x0000002402027211 */ /* 0x000fe400078f18ff */
[----:B------:R-:W3:Y:S01]  /*12d00*/  SHFL.BFLY PT, R27, R4, 0x1, 0x1f ;  /* 0x0c201f00041b7f89 */ /* 0x000ee200000e0000 */
[----:B----4-:R-:W-:Y:S01]  /*12d10*/  FADD.FTZ R6, R6, R8 ;  /* 0x0000000806067221 */ /* 0x010fe20000010000 */
[----:B------:R-:W-:-:S04]  /*12d20*/  LOP3.LUT R2, R2, 0xfffffff8, RZ, 0xc0, !PT ;  /* 0xfffffff802027812 */ /* 0x000fc800078ec0ff */
[----:B------:R4:W4:Y:S01]  /*12d30*/  SHFL.BFLY PT, R26, R6, 0x1, 0x1f ;  /* 0x0c201f00061a7f89 */ /* 0x00092200000e0000 */
[----:B------:R-:W-:-:S05]  /*12d40*/  IMAD.IADD R3, R36, 0x1, -R2 ;  /* 0x0000000124037824 */ /* 0x000fca00078e0a02 */
[----:B------:R-:W-:Y:S01]  /*12d50*/  LEA.HI R2, R3, R3, RZ, 0x1 ;  /* 0x0000000303027211 */ /* 0x000fe200078f08ff */
[----:B--2---:R-:W-:-:S03]  /*12d60*/  FADD.FTZ R5, R5, R9 ;  /* 0x0000000905057221 */ /* 0x004fc60000010000 */
[----:B------:R-:W-:Y:S01]  /*12d70*/  LOP3.LUT R8, R2, 0x3fffffe, RZ, 0xc0, !PT ;  /* 0x03fffffe02087812 */ /* 0x000fe200078ec0ff */
[----:B-1----:R-:W-:Y:S01]  /*12d80*/  FADD.FTZ R28, R0, R7 ;  /* 0x00000007001c7221 */ /* 0x002fe20000010000 */
[----:B------:R-:W-:-:S03]  /*12d90*/  LOP3.LUT R7, R30, 0xfffffffc, RZ, 0xc0, !PT ;  /* 0xfffffffc1e077812 */ /* 0x000fc600078ec0ff */
[----:B------:R-:W-:Y:S01]  /*12da0*/  IMAD.IADD R3, R3, 0x1, -R8 ;  /* 0x0000000103037824 */ /* 0x000fe200078e0a08 */
[----:B------:R-:W-:Y:S01]  /*12db0*/  SHF.R.S32.HI R0, RZ, 0x1, R2 ;  /* 0x00000001ff007819 */ /* 0x000fe20000011402 */
[----:B---3--:R-:W-:Y:S01]  /*12dc0*/  FADD.FTZ R27, R4, R27 ;  /* 0x0000001b041b7221 */ /* 0x008fe20000010000 */
[----:B------:R1:W2:Y:S01]  /*12dd0*/  SHFL.BFLY PT, R21, R5, 0x1, 0x1f ;  /* 0x0c201f0005157f89 */ /* 0x0002a200000e0000 */
[----:B------:R-:W-:Y:S02]  /*12de0*/  IMAD.IADD R2, R40, 0x1, -R7 ;  /* 0x0000000128027824 */ /* 0x000fe400078e0a07 */
[----:B------:R-:W-:Y:S02]  /*12df0*/  IMAD.SHL.U32 R4, R0, 0x40, RZ ;  /* 0x0000004000047824 */ /* 0x000fe400078e00ff */
[----:B------:R-:W-:-:S03]  /*12e00*/  IMAD R2, R29, 0x100, R2 ;  /* 0x000001001d027824 */ /* 0x000fc600078e0202 */
[----:B------:R-:W-:Y:S01]  /*12e10*/  LOP3.LUT R4, R4, 0xc0, RZ, 0xc0, !PT ;  /* 0x000000c004047812 */ /* 0x000fe200078ec0ff */
[----:B------:R-:W-:-:S03]  /*12e20*/  IMAD R2, R3, 0x10, R2 ;  /* 0x0000001003027824 */ /* 0x000fc600078e0202 */
[----:B------:R-:W-:-:S05]  /*12e30*/  LEA.HI R3, R4, R4, RZ, 0x1d ;  /* 0x0000000404037211 */ /* 0x000fca00078fe8ff */
[----:B------:R-:W-:Y:S01]  /*12e40*/  IMAD.U32 R2, R2, 0x2, R3 ;  /* 0x0000000202027824 */ /* 0x000fe200078e0003 */
[----:B------:R-:W-:-:S04]  /*12e50*/  LOP3.LUT R3, R0, 0x1, RZ, 0xc0, !PT ;  /* 0x0000000100037812 */ /* 0x000fc800078ec0ff */
[----:B------:R-:W-:Y:S01]  /*12e60*/  LEA R15, R2, UR8, 0x1 ;  /* 0x00000008020f7c11 */ /* 0x000fe2000f8e08ff */
[----:B-1--4-:R-:W-:Y:S06]  /*12e70*/  @P0 BRA `(.L_x_534) ;  /* 0x0000000000200947 */ /* 0x012fec0003800000 */
        /* <DEDUP_REMOVED lines=8> */
.L_x_534:
[----:B------:R-:W-:Y:S01]  /*12f00*/  ULDC.U8 UR7, c[0x0][0x3d8] ;  /* 0x0000f60000077ab9 */ /* 0x000fe20000000000 */
[----:B------:R-:W-:Y:S01]  /*12f10*/  ULDC.U8 UR9, c[0x0][0x3d9] ;  /* 0x0000f64000097ab9 */ /* 0x000fe20000000000 */
[----:B------:R-:W-:Y:S01]  /*12f20*/  ISETP.NE.AND P2, PT, RZ, UR7, PT ;  /* 0x00000007ff007c0c */ /* 0x000fe2000bf45270 */
[----:B--2---:R-:W-:Y:S01]  /*12f30*/  FADD.FTZ R21, R5, R21 ;  /* 0x0000001505157221 */ /* 0x004fe20000010000 */
        /* <DEDUP_REMOVED lines=18> */
.L_x_535:
        /* <DEDUP_REMOVED lines=182> */
.L_x_537:
[----:B------:R-:W-:Y:S05]  /*13bc0*/  BSYNC B0 ;  /* 0x0000000000007941 */ /* 0x000fea0003800000 */
.L_x_536:
        /* <DEDUP_REMOVED lines=40> */
.L_x_539:
[----:B------:R-:W-:Y:S05]  /*13e50*/  BSYNC B0 ;  /* 0x0000000000007941 */ /* 0x000fea0003800000 */
.L_x_538:
        /* <DEDUP_REMOVED lines=16> */
.L_x_541:
[----:B------:R-:W-:Y:S05]  /*13f60*/  BSYNC B0 ;  /* 0x0000000000007941 */ /* 0x000fea0003800000 */
.L_x_540:
[----:B-1----:R-:W1:Y:S01]  /*13f70*/  LDS.128 R196, [R196+0x1000] ;  /* 0x00100000c4c47984 */ /* 0x002e620000000c00 */
[----:B------:R-:W-:Y:S04]  /*13f80*/  BSSY B0, `(.L_x_542) ;  /* 0x000000f000007945 */ /* 0x000fe80003800000 */
[----:B------:R-:W-:Y:S05]  /*13f90*/  @P1 BRA `(.L_x_543) ;  /* 0x0000000000341947 */ /* 0x000fea0003800000 */
[----:B------:R-:W-:Y:S01]  /*13fa0*/  IADD3 R0, P0, R2, 0x40, RZ ;  /* 0x0000004002007810 */ /* 0x000fe20007f1e0ff */
[----:B------:R-:W-:Y:S01]  /*13fb0*/  ULDC.64 UR6, c[0x0][0x298] ;  /* 0x0000a60000067ab9 */ /* 0x000fe20000000a00 */
[----:B------:R-:W-:-:S03]  /*13fc0*/  MOV R7, R5 ;  /* 0x0000000500077202 */ /* 0x000fc60000000f00 */
[----:B------:R-:W-:-:S04]  /*13fd0*/  IMAD.X R6, RZ, RZ, R3, P0 ;  /* 0x000000ffff067224 */ /* 0x000fc800000e0603 */
[----:B---3--:R-:W-:Y:S02]  /*13fe0*/  IMAD R10, R6, UR6, RZ ;  /* 0x00000006060a7c24 */ /* 0x008fe4000f8e02ff */
        /* <DEDUP_REMOVED lines=8> */
.L_x_543:
[----:B------:R-:W-:Y:S05]  /*14070*/  BSYNC B0 ;  /* 0x0000000000007941 */ /* 0x000fea0003800000 */
.L_x_542:
        /* <DEDUP_REMOVED lines=15> */
.L_x_495:
        /* <DEDUP_REMOVED lines=88> */
.L_x_545:
[----:B------:R-:W-:Y:S05]  /*146f0*/  BSYNC B0 ;  /* 0x0000000000007941 */ /* 0x000fea0003800000 */
.L_x_544:
        /* <DEDUP_REMOVED lines=17> */
.L_x_547:
[----:B------:R-:W-:Y:S05]  /*14810*/  BSYNC B0 ;  /* 0x0000000000007941 */ /* 0x000fea0003800000 */
.L_x_546:
        /* <DEDUP_REMOVED lines=15> */
.L_x_549:
[----:B------:R-:W-:Y:S05]  /*14910*/  BSYNC B0 ;  /* 0x0000000000007941 */ /* 0x000fea0003800000 */
.L_x_548:
        /* <DEDUP_REMOVED lines=14> */
.L_x_551:
[----:B------:R-:W-:Y:S05]  /*14a00*/  BSYNC B0 ;  /* 0x0000000000007941 */ /* 0x000fea0003800000 */
.L_x_550:
        /* <DEDUP_REMOVED lines=10> */
.L_x_553:
[----:B------:R-:W-:Y:S05]  /*14ab0*/  BSYNC B0 ;  /* 0x0000000000007941 */ /* 0x000fea0003800000 */
.L_x_552:
        /* <DEDUP_REMOVED lines=10> */
.L_x_555:
[----:B------:R-:W-:Y:S05]  /*14b60*/  BSYNC B0 ;  /* 0x0000000000007941 */ /* 0x000fea0003800000 */
.L_x_554:
        /* <DEDUP_REMOVED lines=10> */
.L_x_557:
[----:B------:R-:W-:Y:S05]  /*14c10*/  BSYNC B0 ;  /* 0x0000000000007941 */ /* 0x000fea0003800000 */
.L_x_556:
        /* <DEDUP_REMOVED lines=10> */
.L_x_558:
        /* <DEDUP_REMOVED lines=12> */
.L_x_727:


//--------------------- .text._ZN5flash16flash_fwd_kernelI23Flash_fwd_kernel_traitsILi32ELi128ELi128ELi4ELb0ELb0EN7cutlass6half_tE19Flash_kernel_traitsILi32ELi128ELi128ELi4ES3_EELb1ELb1ELb0ELb1ELb0ELb0ELb0ELb1EEEvNS_16Flash_fwd_paramsE --------------------------
	.section	.text._ZN5flash16flash_fwd_kernelI23Flash_fwd_kernel_traitsILi32ELi128ELi128ELi4ELb0ELb0EN7cutlass6half_tE19Flash_kernel_traitsILi32ELi128ELi128ELi4ES3_EELb1ELb1ELb0ELb1ELb0ELb0ELb0ELb1EEEvNS_16Flash_fwd_paramsE,"ax",@progbits
	.align	128
        .global         _ZN5flash16flash_fwd_kernelI23Flash_fwd_kernel_traitsILi32ELi128ELi128ELi4ELb0ELb0EN7cutlass6half_tE19Flash_kernel_traitsILi32ELi128ELi128ELi4ES3_EELb1ELb1ELb0ELb1ELb0ELb0ELb0ELb1EEEvNS_16Flash_fwd_paramsE
        .type           _ZN5flash16flash_fwd_kernelI23Flash_fwd_kernel_traitsILi32ELi128ELi128ELi4ELb0ELb0EN7cutlass6half_tE19Flash_kernel_traitsILi32ELi128ELi128ELi4ES3_EELb1ELb1ELb0ELb1ELb0ELb0ELb0ELb1EEEvNS_16Flash_fwd_paramsE,@function
        .size           _ZN5flash16flash_fwd_kernelI23Flash_fwd_kernel_traitsILi32ELi128ELi128ELi4ELb0ELb0EN7cutlass6half_tE19Flash_kernel_traitsILi32ELi128ELi128ELi4ES3_EELb1ELb1ELb0ELb1ELb0ELb0ELb0ELb1EEEvNS_16Flash_fwd_paramsE,(.L_x_715 - _ZN5flash16flash_fwd_kernelI23Flash_fwd_kernel_traitsILi32ELi128ELi128ELi4ELb0ELb0EN7cutlass6half_tE19Flash_kernel_traitsILi32ELi128ELi128ELi4ES3_EELb1ELb1ELb0ELb1ELb0ELb0ELb0ELb1EEEvNS_16Flash_fwd_paramsE)
        .other          _ZN5flash16flash_fwd_kernelI23Flash_fwd_kernel_traitsILi32ELi128ELi128ELi4ELb0ELb0EN7cutlass6half_tE19Flash_kernel_traitsILi32ELi128ELi128ELi4ES3_EELb1ELb1ELb0ELb1ELb0ELb0ELb0ELb1EEEvNS_16Flash_fwd_paramsE,@"STO_CUDA_ENTRY STV_DEFAULT"
_ZN5flash16flash_fwd_kernelI23Flash_fwd_kernel_traitsILi32ELi128ELi128ELi4ELb0ELb0EN7cutlass6half_tE19Flash_kernel_traitsILi32ELi128ELi128ELi4ES3_EELb1ELb1ELb0ELb1ELb0ELb0ELb0ELb1EEEvNS_16Flash_fwd_paramsE:
.text._ZN5flash16flash_fwd_kernelI23Flash_fwd_kernel_traitsILi32ELi128ELi128ELi4ELb0ELb0EN7cutlass6half_tE19Flash_kernel_traitsILi32ELi128ELi128ELi4ES3_EELb1ELb1ELb0ELb1ELb0ELb0ELb0ELb1EEEvNS_16Flash_fwd_paramsE:
[----:B------:R-:W1:Y:S08]  /*0000*/  LDC R1, c[0x0][0x28] ;  /* 0x00000a00ff017b82 */ /* 0x000e700000000800 */
[----:B------:R-:W2:Y:S01]  /*0010*/  LDC.64 R180, c[0x0][0x198] ;  /* 0x00006600ffb47b82 */ /* 0x000ea20000000a00 */
[----:B------:R-:W-:Y:S01]  /*0020*/  BSSY B3, `(.L_x_559) ;  /* 0x0000003000037945 */ /* 0x000fe20003800000 */
[----:B-1----:R-:W-:-:S06]  /*0030*/  IADD3 R1, R1, -0x410, RZ ;  /* 0xfffffbf001017810 */ /* 0x002fcc0007ffe0ff */
[----:B--2---:R-:W-:Y:S05]  /*0040*/  CALL.REL.NOINC `($_ZN5flash16flash_fwd_kernelI23Flash_fwd_kernel_traitsILi32ELi128ELi128ELi4ELb0ELb0EN7cutlass6half_tE19Flash_kernel_traitsILi32ELi128ELi128ELi4ES3_EELb1ELb1ELb0ELb1ELb0ELb0ELb0ELb1EEEvNS_16Flash_fwd_paramsE$_ZN5flash22compute_attn_1rowblockI23Flash_fwd_kernel_traitsILi32ELi128ELi128ELi4ELb0ELb0EN7cutlass6half_tE19Flash_kernel_traitsILi32ELi128ELi128ELi4ES3_EELb1ELb1ELb0ELb1ELb0ELb0ELb0ELb1ENS_16Flash_fwd_paramsEEEvRKT8_iii) ;  /* 0x0000000000087944 */ /* 0x004fea0003c00000 */
[----:B------:R-:W-:Y:S05]  /*0050*/  BSYNC B3 ;  /* 0x0000000000037941 */ /* 0x000fea0003800000 */
.L_x_559:
[----:B------:R-:W-:Y:S05]  /*0060*/  EXIT ;  /* 0x000000000000794d */ /* 0x000fea0003800000 */
        .type           $_ZN5flash16flash_fwd_kernelI23Flash_fwd_kernel_traitsILi32ELi128ELi128ELi4ELb0ELb0EN7cutlass6half_tE19Flash_kernel_traitsILi32ELi128ELi128ELi4ES3_EELb1ELb1ELb0ELb1ELb0ELb0ELb0ELb1EEEvNS_16Flash_fwd_paramsE$_ZN5flash22compute_attn_1rowblockI23Flash_fwd_kernel_traitsILi32ELi128ELi128ELi4ELb0ELb0EN7cutlass6half_tE19Flash_kernel_traitsILi32ELi128ELi128ELi4ES3_EELb1ELb1ELb0ELb1ELb0ELb0ELb0ELb1ENS_16Flash_fwd_paramsEEEvRKT8_iii,@function
        .size           $_ZN5flash16flash_fwd_kernelI23Flash_fwd_kernel_traitsILi32ELi128ELi128ELi4ELb0ELb0EN7cutlass6half_tE19Flash_kernel_traitsILi32ELi128ELi128ELi4ES3_EELb1ELb1ELb0ELb1ELb0ELb0ELb0ELb1EEEvNS_16Flash_fwd_paramsE$_ZN5flash22compute_attn_1rowblockI23Flash_fwd_kernel_traitsILi32ELi128ELi128ELi4ELb0ELb0EN7cutlass6half_tE19Flash_kernel_traitsILi32ELi128ELi128ELi4ES3_EELb1ELb1ELb0ELb1ELb0ELb0ELb0ELb1ENS_16Flash_fwd_paramsEEEvRKT8_iii,(.L_x_715 - $_ZN5flash16flash_fwd_kernelI23Flash_fwd_kernel_traitsILi32ELi128ELi128ELi4ELb0ELb0EN7cutlass6half_tE19Flash_kernel_traitsILi32ELi128ELi128ELi4ES3_EELb1ELb1ELb0ELb1ELb0ELb0ELb0ELb1EEEvNS_16Flash_fwd_paramsE$_ZN5flash22compute_attn_1rowblockI23Flash_fwd_kernel_traitsILi32ELi128ELi128ELi4ELb0ELb0EN7cutlass6half_tE19Flash_kernel_traitsILi32ELi128ELi128ELi4ES3_EELb1ELb1ELb0ELb1ELb0ELb0ELb0ELb1ENS_16Flash_fwd_paramsEEEvRKT8_iii)
$_ZN5flash16flash_fwd_kernelI23Flash_fwd_kernel_traitsILi32ELi128ELi128ELi4ELb0ELb0EN7cutlass6half_tE19Flash_kernel_traitsILi32ELi128ELi128ELi4ES3_EELb1ELb1ELb0ELb1ELb0ELb0ELb0ELb1EEEvNS_16Flash_fwd_paramsE$_ZN5flash22compute_attn_1rowblockI23Flash_fwd_kernel_traitsILi32ELi128ELi128ELi4ELb0ELb0EN7cutlass6half_tE19Flash_kernel_traitsILi32ELi128ELi128ELi4ES3_EELb1ELb1ELb0ELb1ELb0ELb0ELb0ELb1ENS_16Flash_fwd_paramsEEEvRKT8_iii:
[----:B------:R-:W-:Y:S02]  /*0070*/  ULDC.64 UR4, c[0x0][0x208] ;  /* 0x0000820000047ab9 */ /* 0x000fe40000000a00 */
[----:B------:R-:W2:Y:S04]  /*0080*/  LD.E.U8 R0, desc[UR4][R180.64+0x1a4] ;  /* 0x0001a404b4007980 */ /* 0x000ea8000c101100 */
[----:B------:R-:W3:Y:S01]  /*0090*/  LD.E.64 R228, desc[UR4][R180.64+0x190] ;  /* 0x00019004b4e47980 */ /* 0x000ee2000c101b00 */
[----:B------:R-:W-:Y:S01]  /*00a0*/  S2UR UR8, SR_CTAID.Y ;  /* 0x00000000000879c3 */ /* 0x000fe20000002600 */
[----:B------:R-:W1:Y:S02]  /*00b0*/  S2R R231, SR_TID.X ;  /* 0x0000000000e77919 */ /* 0x000e640000002100 */
[----:B------:R-:W4:Y:S05]  /*00c0*/  LD.E.64 R2, desc[UR4][R180.64+0x198] ;  /* 0x00019804b4027980 */ /* 0x000f2a000c101b00 */
[----:B------:R-:W-:Y:S01]  /*00d0*/  S2UR UR7, SR_CTAID.X ;  /* 0x00000000000779c3 */ /* 0x000fe20000002500 */
[----:B------:R-:W4:Y:S04]  /*00e0*/  LD.E R8, desc[UR4][R180.64+0x60] ;  /* 0x00006004b4087980 */ /* 0x000f28000c101900 */
[----:B------:R-:W5:Y:S03]  /*00f0*/  LD.E.U8 R193, desc[UR4][R180.64+0x178] ;  /* 0x00017804b4c17980 */ /* 0x000f66000c101100 */
[----:B------:R-:W1:Y:S02]  /*0100*/  S2UR UR6, SR_CTAID.Z ;  /* 0x00000000000679c3 */ /* 0x000e640000002700 */
[----:B-1----:R-:W-:-:S06]  /*0110*/  ULOP3.LUT UR6, UR6, UR7, UR8, 0xfe, !UPT ;  /* 0x0000000706067292 */ /* 0x002fcc000f8efe08 */
[----:B------:R-:W-:-:S13]  /*0120*/  LOP3.LUT P2, RZ, R231, UR6, RZ, 0xfc, !PT ;  /* 0x00000006e7ff7c12 */ /* 0x000fda000f84fcff */
[----:B------:R-:W4:Y:S01]  /*0130*/  @!P2 LD.E.64 R6, desc[UR4][R180.64+0x1a8] ;  /* 0x0001a804b406a980 */ /* 0x000f22000c101b00 */
[----:B--2---:R-:W-:-:S13]  /*0140*/  ISETP.NE.AND P1, PT, R0, RZ, PT ;  /* 0x000000ff0000720c */ /* 0x004fda0003f25270 */
[----:B---3--:R-:W2:Y:S04]  /*0150*/  @P1 LD.E.64 R228, desc[UR4][R228.64] ;  /* 0x00000004e4e41980 */ /* 0x008ea8000c101b00 */
[----:B------:R-:W3:Y:S04]  /*0160*/  @P1 LD.E R0, desc[UR4][R180.64+0x1a0] ;  /* 0x0001a004b4001980 */ /* 0x000ee8000c101900 */
[----:B----4-:R-:W3:Y:S04]  /*0170*/  @P1 LD.E.64 R4, desc[UR4][R2.64] ;  /* 0x0000000402041980 */ /* 0x010ee8000c101b00 */
[----:B--2---:R1:W-:Y:S04]  /*0180*/  @!P2 ST.E.64 desc[UR4][R6.64], R228 ;  /* 0x000000e40600a985 */ /* 0x0043e8000c101b04 */
[----:B-1----:R-:W2:Y:S01]  /*0190*/  @!P2 LD.E.64 R6, desc[UR4][R180.64+0x1a8] ;  /* 0x0001a804b406a980 */ /* 0x002ea2000c101b00 */
[----:B---3--:R-:W-:-:S05]  /*01a0*/  @P1 IADD3 R0, P0, R0, R4, RZ ;  /* 0x0000000400001210 */ /* 0x008fca0007f1e0ff */
[----:B------:R-:W-:Y:S02]  /*01b0*/  @P1 IMAD.X R4, RZ, RZ, R5, P0 ;  /* 0x000000ffff041224 */ /* 0x000fe400000e0605 */
[----:B------:R-:W-:Y:S02]  /*01c0*/  @P1 IMAD.MOV.U32 R2, RZ, RZ, R0 ;  /* 0x000000ffff021224 */ /* 0x000fe400078e0000 */
[----:B------:R-:W-:Y:S01]  /*01d0*/  @P1 IMAD.MOV.U32 R3, RZ, RZ, R4 ;  /* 0x000000ffff031224 */ /* 0x000fe200078e0004 */
[----:B------:R-:W1:Y:S04]  /*01e0*/  S2R R41, SR_CTAID.Y ;  /* 0x0000000000297919 */ /* 0x000e680000002600 */
[----:B--2---:R2:W-:Y:S04]  /*01f0*/  @!P2 ST.E.64 desc[UR4][R6.64+0x8], R2 ;  /* 0x000008020600a985 */ /* 0x0045e8000c101b04 */
[----:B------:R-:W3:Y:S01]  /*0200*/  LD.E.64 R4, desc[UR4][R180.64+0xe0] ;  /* 0x0000e004b4047980 */ /* 0x000ee2000c101b00 */
[----:B------:R-:W-:-:S03]  /*0210*/  IMAD.MOV.U32 R23, RZ, RZ, -0x1 ;  /* 0xffffffffff177424 */ /* 0x000fc600078e00ff */
[----:B--2---:R-:W2:Y:S01]  /*0220*/  LD.E.64 R6, desc[UR4][R180.64+0xf0] ;  /* 0x0000f004b4067980 */ /* 0x004ea2000c101b00 */
[----:B---3--:R-:W-:-:S04]  /*0230*/  ISETP.NE.U32.AND P1, PT, R4, RZ, PT ;  /* 0x000000ff0400720c */ /* 0x008fc80003f25070 */
[----:B------:R-:W-:Y:S01]  /*0240*/  ISETP.NE.AND.EX P1, PT, R5, RZ, PT, P1 ;  /* 0x000000ff0500720c */ /* 0x000fe20003f25310 */
[----:B-1----:R-:W-:-:S12]  /*0250*/  IMAD.WIDE R4, R41, 0x4, R4 ;  /* 0x0000000429047825 */ /* 0x002fd800078e0204 */
[----:B------:R-:W3:Y:S04]  /*0260*/  @P1 LD.E R23, desc[UR4][R4.64] ;  /* 0x0000000404171980 */ /* 0x000ee8000c101900 */
[----:B------:R-:W3:Y:S04]  /*0270*/  @P1 LD.E R0, desc[UR4][R4.64+0x4] ;  /* 0x0000040404001980 */ /* 0x000ee8000c101900 */
[----:B------:R-:W4:Y:S01]  /*0280*/  LD.E.64 R4, desc[UR4][R180.64+0xe8] ;  /* 0x0000e804b4047980 */ /* 0x000f22000c101b00 */
[----:B------:R-:W1:Y:S01]  /*0290*/  S2R R44, SR_CTAID.Z ;  /* 0x00000000002c7919 */ /* 0x000e620000002700 */
[----:B--2---:R-:W-:Y:S01]  /*02a0*/  ISETP.NE.U32.AND P0, PT, R6, RZ, PT ;  /* 0x000000ff0600720c */ /* 0x004fe20003f05070 */
[----:B---3--:R-:W-:-:S06]  /*02b0*/  @P1 IMAD.IADD R213, R0, 0x1, -R23 ;  /* 0x0000000100d51824 */ /* 0x008fcc00078e0a17 */
[----:B------:R-:W2:Y:S01]  /*02c0*/  @!P1 LD.E R213, desc[UR4][R180.64+0xb4] ;  /* 0x0000b404b4d59980 */ /* 0x000ea2000c101900 */
[----:B------:R-:W-:Y:S01]  /*02d0*/  ISETP.NE.AND.EX P0, PT, R7, RZ, PT, P0 ;  /* 0x000000ff0700720c */ /* 0x000fe20003f05300 */
[----:B------:R-:W-:Y:S01]  /*02e0*/  IMAD.MOV.U32 R24, RZ, RZ, RZ ;  /* 0x000000ffff187224 */ /* 0x000fe200078e00ff */
[----:B------:R-:W-:-:S04]  /*02f0*/  SHF.R.S32.HI R39, RZ, 0x1f, R231 ;  /* 0x0000001fff277819 */ /* 0x000fc800000114e7 */
[----:B------:R-:W-:-:S07]  /*0300*/  LEA.HI R192, R39, R231, RZ, 0x5 ;  /* 0x000000e727c07211 */ /* 0x000fce00078f28ff */
[----:B------:R-:W-:-:S05]  /*0310*/  @P0 IMAD.WIDE R6, R41, 0x4, R6 ;  /* 0x0000000429060825 */ /* 0x000fca00078e0206 */
[----:B------:R3:W5:Y:S01]  /*0320*/  @P0 LD.E R24, desc[UR4][R6.64] ;  /* 0x0000000406180980 */ /* 0x000762000c101900 */
[----:B-1----:R-:W-:-:S04]  /*0330*/  IMAD R0, R41, R8, R44 ;  /* 0x0000000829007224 */ /* 0x002fc800078e022c */
[----:B------:R-:W-:Y:S01]  /*0340*/  IMAD.SHL.U32 R0, R0, 0x20, RZ ;  /* 0x0000002000007824 */ /* 0x000fe200078e00ff */
[----:B------:R-:W-:Y:S01]  /*0350*/  STL [R1+0x2d4], R23 ;  /* 0x0002d41701007387 */ /* 0x000fe20000100800 */
[----:B----4-:R-:W-:Y:S02]  /*0360*/  ISETP.NE.U32.AND P2, PT, R4, RZ, PT ;  /* 0x000000ff0400720c */ /* 0x010fe40003f45070 */
[----:B---3--:R-:W-:-:S05]  /*0370*/  LOP3.LUT R6, R192, 0xffffffe0, RZ, 0xc0, !PT ;  /* 0xffffffe0c0067812 */ /* 0x008fca00078ec0ff */
[----:B------:R-:W-:-:S05]  /*0380*/  IMAD.IADD R85, R231, 0x1, -R6 ;  /* 0x00000001e7557824 */ /* 0x000fca00078e0a06 */
[----:B------:R-:W-:-:S05]  /*0390*/  IADD3 R7, P1, P0, R0, R2, R85 ;  /* 0x0000000200077210 */ /* 0x000fca000783e055 */
[----:B------:R1:W-:Y:S01]  /*03a0*/  STL [R1+0x2d0], R7 ;  /* 0x0002d00701007387 */ /* 0x0003e20000100800 */
[----:B------:R-:W-:Y:S01]  /*03b0*/  ISETP.NE.AND.EX P2, PT, R5, RZ, PT, P2 ;  /* 0x000000ff0500720c */ /* 0x000fe20003f45320 */
[----:B------:R-:W-:Y:S01]  /*03c0*/  BSSY B0, `(.L_x_560) ;  /* 0x000000b000007945 */ /* 0x000fe20003800000 */
[----:B------:R-:W-:Y:S01]  /*03d0*/  IMAD.MOV.U32 R32, RZ, RZ, -0x1 ;  /* 0xffffffffff207424 */ /* 0x000fe200078e00ff */
[----:B------:R-:W-:Y:S01]  /*03e0*/  SHF.R.S32.HI R6, RZ, 0x1f, R0 ;  /* 0x0000001fff067819 */ /* 0x000fe20000011400 */
[----:B------:R-:W-:Y:S01]  /*03f0*/  IMAD.WIDE R4, R41, 0x4, R4 ;  /* 0x0000000429047825 */ /* 0x000fe200078e0204 */
[----:B-1----:R-:W-:Y:S01]  /*0400*/  SHF.R.S32.HI R7, RZ, 0x1f, R85 ;  /* 0x0000001fff077819 */ /* 0x002fe20000011455 */
[----:B--2---:R1:W-:Y:S07]  /*0410*/  STL [R1+0x2ec], R213 ;  /* 0x0002ecd501007387 */ /* 0x0043ee0000100800 */
[----:B------:R-:W-:Y:S05]  /*0420*/  @!P2 BRA `(.L_x_561) ;  /* 0x000000000010a947 */ /* 0x000fea0003800000 */
[----:B------:R-:W2:Y:S02]  /*0430*/  LD.E.U8 R0, desc[UR4][R180.64+0x1b2] ;  /* 0x0001b204b4007980 */ /* 0x000ea4000c101100 */
[----:B--2---:R-:W-:-:S13]  /*0440*/  ISETP.NE.AND P3, PT, R0, RZ, PT ;  /* 0x000000ff0000720c */ /* 0x004fda0003f65270 */
[----:B------:R-:W-:Y:S05]  /*0450*/  @!P3 BRA `(.L_x_561) ;  /* 0x000000000004b947 */ /* 0x000fea0003800000 */
[----:B------:R2:W5:Y:S02]  /*0460*/  LD.E R32, desc[UR4][R4.64] ;  /* 0x0000000404207980 */ /* 0x000564000c101900 */
.L_x_561:
[----:B------:R-:W-:Y:S05]  /*0470*/  BSYNC B0 ;  /* 0x0000000000007941 */ /* 0x000fea0003800000 */
.L_x_560:
[----:B------:R-:W-:Y:S01]  /*0480*/  BSSY B0, `(.L_x_562) ;  /* 0x000000a000007945 */ /* 0x000fe20003800000 */
[----:B------:R-:W-:-:S03]  /*0490*/  IADD3.X R241, R6, R3, R7, P1, P0 ;  /* 0x0000000306f17210 */ /* 0x000fc60000fe0407 */
[----:B------:R-:W-:Y:S05]  /*04a0*/  @!P2 BRA `(.L_x_563) ;  /* 0x000000000018a947 */ /* 0x000fea0003800000 */
[----:B------:R-:W3:Y:S02]  /*04b0*/  LD.E.U8 R0, desc[UR4][R180.64+0x1b2] ;  /* 0x0001b204b4007980 */ /* 0x000ee4000c101100 */
[----:B---3--:R-:W-:-:S13]  /*04c0*/  ISETP.NE.AND P0, PT, R0, RZ, PT ;  /* 0x000000ff0000720c */ /* 0x008fda0003f05270 */
[----:B------:R-:W3:Y:S02]  /*04d0*/  @P0 LD.E R6, desc[UR4][R4.64+0x4] ;  /* 0x0000040404060980 */ /* 0x000ee4000c101900 */
[----:B---3-5:R-:W-:-:S06]  /*04e0*/  @P0 IADD3 R6, R6, -R32, RZ ;  /* 0x8000002006060210 */ /* 0x028fcc0007ffe0ff */
[----:B------:R4:W5:Y:S01]  /*04f0*/  @!P0 LD.E R6, desc[UR4][R4.64] ;  /* 0x0000000404068980 */ /* 0x000962000c101900 */
[----:B------:R-:W-:Y:S05]  /*0500*/  BRA `(.L_x_564) ;  /* 0x0000000000047947 */ /* 0x000fea0003800000 */
.L_x_563:
[----:B------:R3:W5:Y:S02]  /*0510*/  LD.E R6, desc[UR4][R180.64+0xb8] ;  /* 0x0000b804b4067980 */ /* 0x000764000c101900 */
.L_x_564:
[----:B------:R-:W-:Y:S05]  /*0520*/  BSYNC B0 ;  /* 0x0000000000007941 */ /* 0x000fea0003800000 */
.L_x_562:
[----:B------:R-:W2:Y:S01]  /*0530*/  LD.E.64 R2, desc[UR4][R180.64+0xf8] ;  /* 0x0000f804b4027980 */ /* 0x000ea2000c101b00 */
[----:B------:R-:W-:Y:S01]  /*0540*/  BSSY B1, `(.L_x_565) ;  /* 0x0000011000017945 */ /* 0x000fe20003800000 */
[----:B--2---:R-:W-:-:S04]  /*0550*/  ISETP.NE.U32.AND P0, PT, R2, RZ, PT ;  /* 0x000000ff0200720c */ /* 0x004fc80003f05070 */
[----:B------:R-:W-:-:S13]  /*0560*/  ISETP.NE.AND.EX P0, PT, R3, RZ, PT, P0 ;  /* 0x000000ff0300720c */ /* 0x000fda0003f05300 */
[----:B------:R-:W-:Y:S05]  /*0570*/  @!P0 BRA `(.L_x_566) ;  /* 0x0000000000108947 */ /* 0x000fea0003800000 */
[----:B------:R-:W-:-:S05]  /*0580*/  IMAD.WIDE R2, R41, 0x4, R2 ;  /* 0x0000000429027825 */ /* 0x000fca00078e0202 */
[----:B------:R-:W2:Y:S02]  /*0590*/  LD.E R0, desc[UR4][R2.64] ;  /* 0x0000000402007980 */ /* 0x000ea4000c101900 */
[----:B--2--5:R-:W-:Y:S01]  /*05a0*/  IADD3 R84, R0, -R24, RZ ;  /* 0x8000001800547210 */ /* 0x024fe20007ffe0ff */
[----:B------:R-:W-:Y:S05]  /*05b0*/  BRA `(.L_x_567) ;  /* 0x0000000000247947 */ /* 0x000fea0003800000 */
.L_x_566:
[----:B------:R-:W2:Y:S01]  /*05c0*/  LD.E.64 R2, desc[UR4][R180.64+0x108] ;  /* 0x00010804b4027980 */ /* 0x000ea2000c101b00 */
[----:B------:R-:W-:Y:S01]  /*05d0*/  BSSY B0, `(.L_x_568) ;  /* 0x0000006000007945 */ /* 0x000fe20003800000 */
[----:B------:R-:W-:Y:S01]  /*05e0*/  IMAD.MOV.U32 R0, RZ, RZ, RZ ;  /* 0x000000ffff007224 */ /* 0x000fe200078e00ff */
[----:B--2---:R-:W-:-:S04]  /*05f0*/  ISETP.NE.U32.AND P0, PT, R2, RZ, PT ;  /* 0x000000ff0200720c */ /* 0x004fc80003f05070 */
[----:B------:R-:W-:-:S13]  /*0600*/  ISETP.NE.AND.EX P0, PT, R3, RZ, PT, P0 ;  /* 0x000000ff0300720c */ /* 0x000fda0003f05300 */
[----:B------:R-:W-:Y:S05]  /*0610*/  @!P0 BRA `(.L_x_569) ;  /* 0x0000000000048947 */ /* 0x000fea0003800000 */
[----:B------:R2:W5:Y:S02]  /*0620*/  LD.E R0, desc[UR4][R180.64+0xbc] ;  /* 0x0000bc04b4007980 */ /* 0x000564000c101900 */
.L_x_569:
[----:B------:R-:W-:Y:S05]  /*0630*/  BSYNC B0 ;  /* 0x0000000000007941 */ /* 0x000fea0003800000 */
.L_x_568:
[----:B-----5:R-:W-:Y:S02]  /*0640*/  IADD3 R84, R0, R6, -R24 ;  /* 0x0000000600547210 */ /* 0x020fe40007ffe818 */
.L_x_567:
[----:B------:R-:W-:Y:S05]  /*0650*/  BSYNC B1 ;  /* 0x0000000000017941 */ /* 0x000fea0003800000 */
.L_x_565:
[----:B------:R-:W5:Y:S01]  /*0660*/  S2R R25, SR_CTAID.X ;  /* 0x0000000000197919 */ /* 0x000f620000002500 */
[----:B------:R-:W-:Y:S01]  /*0670*/  MOV R0, 0x50 ;  /* 0x0000005000007802 */ /* 0x000fe20000000f00 */
[----:B------:R-:W-:-:S03]  /*0680*/  IMAD.MOV.U32 R3, RZ, RZ, 0x0 ;  /* 0x00000000ff037424 */ /* 0x000fc600078e00ff */
[----:B------:R-:W-:Y:S01]  /*0690*/  MOV R2, R0 ;  /* 0x0000000000027202 */ /* 0x000fe20000000f00 */
[----:B-----5:R-:W-:-:S05]  /*06a0*/  IMAD.SHL.U32 R248, R25, 0x80, RZ ;  /* 0x0000008019f87824 */ /* 0x020fca00078e00ff */
[----:B------:R-:W-:-:S13]  /*06b0*/  ISETP.GT.AND P0, PT, R213, R248, PT ;  /* 0x000000f8d500720c */ /* 0x000fda0003f04270 */
[----:B-1234-:R-:W-:Y:S05]  /*06c0*/  @!P0 RET.REL.NODEC R2 `(_ZN5flash16flash_fwd_kernelI23Flash_fwd_kernel_traitsILi32ELi128ELi128ELi4ELb0ELb0EN7cutlass6half_tE19Flash_kernel_traitsILi32ELi128ELi128ELi4ES3_EELb1ELb1ELb0ELb1ELb0ELb0ELb0ELb1EEEvNS_16Flash_fwd_paramsE) ;  /* 0xfffffff8024c8950 */ /* 0x01efea0003c3ffff */
[----:B------:R-:W2:Y:S01]  /*06d0*/  LD.E R0, desc[UR4][R180.64+0x188] ;  /* 0x00018804b4007980 */ /* 0x000ea2000c101900 */
[----:B------:R-:W-:Y:S01]  /*06e0*/  IADD3 R3, -R213, 0xff, R248 ;  /* 0x000000ffd5037810 */ /* 0x000fe20007ffe1f8 */
[----:B------:R-:W-:-:S03]  /*06f0*/  VIADD R2, R84, 0x7f ;  /* 0x0000007f54027836 */ /* 0x000fc60000000000 */
[----:B--2---:R-:W-:Y:S02]  /*0700*/  IADD3 R0, R0, R3, R84 ;  /* 0x0000000300007210 */ /* 0x004fe40007ffe054 */
[----:B------:R-:W-:Y:S02]  /*0710*/  SHF.R.S32.HI R3, RZ, 0x1f, R2 ;  /* 0x0000001fff037819 */ /* 0x000fe40000011402 */
[----:B------:R-:W-:Y:S02]  /*0720*/  SHF.R.S32.HI R4, RZ, 0x1f, R0 ;  /* 0x0000001fff047819 */ /* 0x000fe40000011400 */
[----:B------:R-:W-:Y:S02]  /*0730*/  LEA.HI R2, R3, R2, RZ, 0x7 ;  /* 0x0000000203027211 */ /* 0x000fe400078f38ff */
[----:B------:R-:W-:Y:S02]  /*0740*/  LEA.HI R0, R4, R0, RZ, 0x7 ;  /* 0x0000000004007211 */ /* 0x000fe400078f38ff */
[----:B------:R-:W-:-:S02]  /*0750*/  SHF.R.S32.HI R2, RZ, 0x7, R2 ;  /* 0x00000007ff027819 */ /* 0x000fc40000011402 */
[----:B------:R-:W-:-:S04]  /*0760*/  SHF.R.S32.HI R0, RZ, 0x7, R0 ;  /* 0x00000007ff007819 */ /* 0x000fc80000011400 */
[----:B------:R-:W-:-:S04]  /*0770*/  VIMNMX R214, R2, R0, PT ;  /* 0x0000000002d67248 */ /* 0x000fc80003fe0100 */
[----:B------:R-:W-:Y:S01]  /*0780*/  ISETP.GE.AND P0, PT, R214, 0x1, PT ;  /* 0x00000001d600780c */ /* 0x000fe20003f06270 */
[----:B------:R1:W-:-:S12]  /*0790*/  STL [R1+0x1b0], R214 ;  /* 0x0001b0d601007387 */ /* 0x0003d80000100800 */
[----:B------:R-:W-:Y:S05]  /*07a0*/  @!P0 BRA `(.L_x_570) ;  /* 0x000002cc00488947 */ /* 0x000fea0003800000 */
[----:B------:R-:W2:Y:S01]  /*07b0*/  LD.E R18, desc[UR4][R180.64+0x68] ;  /* 0x00006804b4127980 */ /* 0x000ea2000c101900 */
[----:B------:R-:W-:-:S03]  /*07c0*/  ISETP.NE.AND P1, PT, R32, -0x1, PT ;  /* 0xffffffff2000780c */ /* 0x000fc60003f25270 */
[----:B------:R-:W3:Y:S01]  /*07d0*/  LD.E.64 R242, desc[UR4][R180.64+0x38] ;  /* 0x00003804b4f27980 */ /* 0x000ee2000c101b00 */
[----:B------:R-:W-:-:S03]  /*07e0*/  ISETP.NE.AND P3, PT, R23, -0x1, PT ;  /* 0xffffffff1700780c */ /* 0x000fc60003f65270 */
[----:B------:R-:W4:Y:S04]  /*07f0*/  LD.E.64 R12, desc[UR4][R180.64+0x30] ;  /* 0x00003004b40c7980 */ /* 0x000f28000c101b00 */
[----:B------:R-:W4:Y:S04]  /*0800*/  LD.E.64 R20, desc[UR4][R180.64+0x48] ;  /* 0x00004804b4147980 */ /* 0x000f28000c101b00 */
[----:B------:R-:W4:Y:S04]  /*0810*/  @!P1 LD.E.64 R8, desc[UR4][R180.64+0x20] ;  /* 0x00002004b4089980 */ /* 0x000f28000c101b00 */
[----:B------:R-:W4:Y:S01]  /*0820*/  @!P3 LD.E.64 R10, desc[UR4][R180.64+0x18] ;  /* 0x00001804b40ab980 */ /* 0x000f22000c101b00 */
[CC--:B------:R-:W-:Y:S01]  /*0830*/  LEA.HI R14, R39.reuse, R231.reuse, RZ, 0x2 ;  /* 0x000000e7270e7211 */ /* 0x0c0fe200078f10ff */
[----:B------:R-:W1:Y:S01]  /*0840*/  S2R R15, SR_CgaCtaId ;  /* 0x00000000000f7919 */ /* 0x000e620000008800 */
[----:B------:R-:W-:-:S02]  /*0850*/  LEA.HI R40, R39, R231, RZ, 0x3 ;  /* 0x000000e727287211 */ /* 0x000fc400078f18ff */
[----:B------:R-:W-:Y:S01]  /*0860*/  LOP3.LUT R2, R14, 0xfffffffc, RZ, 0xc0, !PT ;  /* 0xfffffffc0e027812 */ /* 0x000fe200078ec0ff */
[----:B------:R-:W4:Y:S01]  /*0870*/  LD.E R212, desc[UR4][R180.64+0xc8] ;  /* 0x0000c804b4d47980 */ /* 0x000f22000c101900 */
[----:B------:R-:W-:-:S03]  /*0880*/  SHF.R.S32.HI R38, RZ, 0x3, R40 ;  /* 0x00000003ff267819 */ /* 0x000fc60000011428 */
[----:B------:R-:W-:Y:S01]  /*0890*/  IMAD.IADD R2, R231, 0x1, -R2 ;  /* 0x00000001e7027824 */ /* 0x000fe200078e0a02 */
[----:B------:R-:W-:Y:S01]  /*08a0*/  SHF.L.U32 R4, R38, 0x6, RZ ;  /* 0x0000000626047819 */ /* 0x000fe200000006ff */
[----:B------:R-:W4:Y:S02]  /*08b0*/  LD.E.64 R42, desc[UR4][R180.64+0x10] ;  /* 0x00001004b42a7980 */ /* 0x000f24000c101b00 */
[----:B------:R-:W-:Y:S01]  /*08c0*/  IMAD.SHL.U32 R152, R2, 0x8, RZ ;  /* 0x0000000802987824 */ /* 0x000fe200078e00ff */
[----:B------:R-:W-:Y:S01]  /*08d0*/  LOP3.LUT R2, R4, 0xc0, RZ, 0xc0, !PT ;  /* 0x000000c004027812 */ /* 0x000fe200078ec0ff */
[----:B------:R2:W5:Y:S01]  /*08e0*/  LD.E.64 R26, desc[UR4][R180.64+0x50] ;  /* 0x00005004b41a7980 */ /* 0x000562000c101b00 */
[----:B------:R-:W-:Y:S02]  /*08f0*/  MOV R4, 0x400 ;  /* 0x0000040000047802 */ /* 0x000fe40000000f00 */
[----:B------:R-:W-:Y:S01]  /*0900*/  SHF.R.S32.HI R240, RZ, 0x5, R192 ;  /* 0x00000005fff07819 */ /* 0x000fe200000114c0 */
[----:B------:R2:W5:Y:S01]  /*0910*/  LD.E R182, desc[UR4][R180.64+0x60] ;  /* 0x00006004b4b67980 */ /* 0x000562000c101900 */
[----:B------:R-:W-:-:S02]  /*0920*/  IABS R19, R44 ;  /* 0x0000002c00137213 */ /* 0x000fc40000000000 */
[----:B------:R-:W-:Y:S01]  /*0930*/  IADD3 R28, -R248, R213, RZ ;  /* 0x000000d5f81c7210 */ /* 0x000fe20007ffe1ff */
[----:B------:R2:W5:Y:S04]  /*0940*/  LD.E R230, desc[UR4][R180.64+0xc4] ;  /* 0x0000c404b4e67980 */ /* 0x000568000c101900 */
[----:B------:R2:W5:Y:S04]  /*0950*/  LD.E R153, desc[UR4][R180.64+0xc0] ;  /* 0x0000c004b4997980 */ /* 0x000568000c101900 */
[----:B------:R2:W5:Y:S01]  /*0960*/  LD.E.64 R244, desc[UR4][R180.64+0x40] ;  /* 0x00004004b4f47980 */ /* 0x000562000c101b00 */
[----:B-1----:R-:W-:-:S02]  /*0970*/  LEA R4, R15, R4, 0x18 ;  /* 0x000000040f047211 */ /* 0x002fc400078ec0ff */
[----:B------:R-:W-:Y:S01]  /*0980*/  SHF.R.S32.HI R37, RZ, 0x1f, R152 ;  /* 0x0000001fff257819 */ /* 0x000fe20000011498 */
[----:B------:R1:W5:Y:S01]  /*0990*/  LD.E.64 R250, desc[UR4][R180.64+0x8] ;  /* 0x00000804b4fa7980 */ /* 0x000362000c101b00 */
[----:B------:R-:W-:-:S03]  /*09a0*/  @!P3 SHF.R.S32.HI R22, RZ, 0x1f, R41 ;  /* 0x0000001fff16b819 */ /* 0x000fc60000011429 */
[----:B------:R1:W-:Y:S04]  /*09b0*/  STL [R1+0x2e8], R28 ;  /* 0x0002e81c01007387 */ /* 0x0003e80000100800 */
[----:B------:R1:W5:Y:S01]  /*09c0*/  LD.E.64 R30, desc[UR4][R180.64+0x58] ;  /* 0x00005804b41e7980 */ /* 0x000362000c101b00 */
[----:B--2---:R-:W-:-:S04]  /*09d0*/  IABS R0, R18 ;  /* 0x0000001200007213 */ /* 0x004fc80000000000 */
[----:B------:R-:W2:Y:S08]  /*09e0*/  I2F.RP R6, R0 ;  /* 0x0000000000067306 */ /* 0x000eb00000209400 */
[----:B--2---:R-:W2:Y:S02]  /*09f0*/  MUFU.RCP R6, R6 ;  /* 0x0000000600067308 */ /* 0x004ea40000001000 */
[----:B--2---:R-:W-:-:S06]  /*0a00*/  VIADD R6, R6, 0xffffffe ;  /* 0x0ffffffe06067836 */ /* 0x004fcc0000000000 */
[----:B------:R-:W2:Y:S02]  /*0a10*/  F2I.FTZ.U32.TRUNC.NTZ R7, R6 ;  /* 0x0000000600077305 */ /* 0x000ea4000021f000 */
[----:B--2---:R-:W-:Y:S01]  /*0a20*/  IMAD.MOV R3, RZ, RZ, -R7 ;  /* 0x000000ffff037224 */ /* 0x004fe200078e0a07 */
[----:B------:R-:W-:-:S04]  /*0a30*/  LOP3.LUT R6, R2, 0x18, R152, 0xf8, !PT ;  /* 0x0000001802067812 */ /* 0x000fc800078ef898 */
[----:B------:R-:W-:Y:S02]  /*0a40*/  MOV R5, R3 ;  /* 0x0000000300057202 */ /* 0x000fe40000000f00 */
[----:B------:R-:W-:Y:S02]  /*0a50*/  SHF.R.U32.HI R3, RZ, 0x3, R2 ;  /* 0x00000003ff037819 */ /* 0x000fe40000011602 */
[----:B------:R-:W-:Y:S02]  /*0a60*/  SHF.R.S32.HI R2, RZ, 0x2, R14 ;  /* 0x00000002ff027819 */ /* 0x000fe4000001140e */
[----:B------:R-:W-:Y:S02]  /*0a70*/  LOP3.LUT R16, R6, R3, RZ, 0x3c, !PT ;  /* 0x0000000306107212 */ /* 0x000fe400078e3cff */
[----:B------:R-:W-:Y:S01]  /*0a80*/  LEA.HI R3, R14, R2, RZ, 0x1 ;  /* 0x000000020e037211 */ /* 0x000fe200078f08ff */
[----:B------:R-:W-:Y:S02]  /*0a90*/  IMAD R5, R5, R0, RZ ;  /* 0x0000000005057224 */ /* 0x000fe400078e02ff */
[----:B------:R-:W-:Y:S01]  /*0aa0*/  IMAD.MOV.U32 R6, RZ, RZ, RZ ;  /* 0x000000ffff067224 */ /* 0x000fe200078e00ff */
[----:B------:R-:W-:-:S03]  /*0ab0*/  LOP3.LUT R3, R3, 0x7fffffe, RZ, 0xc0, !PT ;  /* 0x07fffffe03037812 */ /* 0x000fc600078ec0ff */
[----:B------:R-:W-:Y:S01]  /*0ac0*/  IMAD.HI.U32 R15, R7, R5, R6 ;  /* 0x00000005070f7227 */ /* 0x000fe200078e0006 */
[----:B------:R-:W-:-:S03]  /*0ad0*/  IABS R6, R18 ;  /* 0x0000001200067213 */ /* 0x000fc60000000000 */
[----:B------:R-:W-:Y:S01]  /*0ae0*/  IMAD.IADD R5, R2, 0x1, -R3 ;  /* 0x0000000102057824 */ /* 0x000fe200078e0a03 */
[----:B------:R-:W-:Y:S02]  /*0af0*/  @!P1 SHF.R.S32.HI R7, RZ, 0x1f, R24 ;  /* 0x0000001fff079819 */ /* 0x000fe40000011418 */
[----:B------:R-:W-:Y:S01]  /*0b00*/  IADD3 R3, RZ, -R6, RZ ;  /* 0x80000006ff037210 */ /* 0x000fe20007ffe0ff */
[----:B------:R-:W-:Y:S02]  /*0b10*/  IMAD R17, R240, 0x8, R5 ;  /* 0x00000008f0117824 */ /* 0x000fe400078e0205 */
[----:B---3--:R-:W-:-:S03]  /*0b20*/  @!P1 IMAD R6, R243, R24, RZ ;  /* 0x00000018f3069224 */ /* 0x008fc600078e02ff */
[----:B------:R-:W-:Y:S01]  /*0b30*/  LEA R195, R17, R16, 0x5 ;  /* 0x0000001011c37211 */ /* 0x000fe200078e28ff */
[C---:B------:R-:W-:Y:S02]  /*0b40*/  @!P1 IMAD R16, R242.reuse, R7, R6 ;  /* 0x00000007f2109224 */ /* 0x040fe400078e0206 */
[----:B------:R-:W-:-:S04]  /*0b50*/  @!P1 IMAD.WIDE.U32 R6, R242, R24, RZ ;  /* 0x00000018f2069225 */ /* 0x000fc800078e00ff */
[----:B------:R-:W-:Y:S02]  /*0b60*/  @P1 IMAD.IADD R14, R24, 0x1, R32 ;  /* 0x00000001180e1824 */ /* 0x000fe400078e0220 */
[----:B------:R-:W-:-:S04]  /*0b70*/  IMAD.HI.U32 R5, R15, R19, RZ ;  /* 0x000000130f057227 */ /* 0x000fc800078e00ff */
[----:B------:R-:W-:Y:S02]  /*0b80*/  @!P1 IMAD.IADD R7, R7, 0x1, R16 ;  /* 0x0000000107079824 */ /* 0x000fe400078e0210 */
[-C--:B------:R-:W-:Y:S02]  /*0b90*/  @P1 IMAD R17, R243, R14.reuse, RZ ;  /* 0x0000000ef3111224 */ /* 0x080fe400078e02ff */
[----:B------:R-:W-:Y:S01]  /*0ba0*/  IMAD R3, R5, R3, R19 ;  /* 0x0000000305037224 */ /* 0x000fe200078e0213 */
[----:B------:R-:W-:Y:S01]  /*0bb0*/  @!P1 SHF.R.S32.HI R19, RZ, 0x1f, R41 ;  /* 0x0000001fff139819 */ /* 0x000fe20000011429 */
[----:B------:R-:W-:-:S04]  /*0bc0*/  @P1 IMAD.WIDE.U32 R14, R242, R14, RZ ;  /* 0x0000000ef20e1225 */ /* 0x000fc800078e00ff */
[----:B----4-:R-:W-:Y:S02]  /*0bd0*/  @!P1 IMAD R9, R9, R41, RZ ;  /* 0x0000002909099224 */ /* 0x010fe400078e02ff */
[----:B------:R-:W-:Y:S01]  /*0be0*/  @!P1 IMAD.WIDE.U32 R6, R41, R8, R6 ;  /* 0x0000000829069225 */ /* 0x000fe200078e0006 */
[----:B------:R-:W-:-:S03]  /*0bf0*/  ISETP.GT.U32.AND P0, PT, R0, R3, PT ;  /* 0x000000030000720c */ /* 0x000fc60003f04070 */
[----:B------:R-:W-:Y:S01]  /*0c00*/  @P1 IMAD.IADD R17, R15, 0x1, R17 ;  /* 0x000000010f111824 */ /* 0x000fe200078e0211 */
[----:B------:R-:W-:Y:S01]  /*0c10*/  @P1 MOV R15, R14 ;  /* 0x0000000e000f1202 */ /* 0x000fe20000000f00 */
[----:B------:R-:W-:Y:S02]  /*0c20*/  @!P1 IMAD R16, R8, R19, R9 ;  /* 0x0000001308109224 */ /* 0x000fe400078e0209 */
[----:B------:R-:W-:Y:S02]  /*0c30*/  @!P1 IMAD.MOV.U32 R15, RZ, RZ, R6 ;  /* 0x000000ffff0f9224 */ /* 0x000fe400078e0006 */
[-C--:B------:R-:W-:Y:S02]  /*0c40*/  @P3 IMAD R14, R13, R23.reuse, RZ ;  /* 0x000000170d0e3224 */ /* 0x080fe400078e02ff */
[----:B------:R-:W-:Y:S01]  /*0c50*/  @P3 IMAD.WIDE.U32 R8, R12, R23, RZ ;  /* 0x000000170c083225 */ /* 0x000fe200078e00ff */
[----:B------:R-:W-:-:S03]  /*0c60*/  IADD3 R6, P2, R152, R15, RZ ;  /* 0x0000000f98067210 */ /* 0x000fc60007f5e0ff */
[----:B------:R-:W-:Y:S02]  /*0c70*/  @!P1 IMAD.IADD R17, R7, 0x1, R16 ;  /* 0x0000000107119824 */ /* 0x000fe400078e0210 */
[----:B------:R-:W-:Y:S02]  /*0c80*/  @P3 IMAD.IADD R16, R9, 0x1, R14 ;  /* 0x0000000109103824 */ /* 0x000fe400078e020e */
[----:B------:R-:W-:Y:S01]  /*0c90*/  @P3 IMAD.MOV.U32 R14, RZ, RZ, R8 ;  /* 0x000000ffff0e3224 */ /* 0x000fe200078e0008 */
[----:B------:R-:W-:Y:S02]  /*0ca0*/  LOP3.LUT R8, R44, R18, RZ, 0x3c, !PT ;  /* 0x000000122c087212 */ /* 0x000fe400078e3cff */
[----:B------:R-:W-:Y:S02]  /*0cb0*/  IADD3.X R7, R37, R17, RZ, P2, !PT ;  /* 0x0000001125077210 */ /* 0x000fe400017fe4ff */
[----:B------:R-:W-:Y:S02]  /*0cc0*/  ISETP.GE.AND P2, PT, R8, RZ, PT ;  /* 0x000000ff0800720c */ /* 0x000fe40003f46270 */
[----:B------:R-:W-:Y:S01]  /*0cd0*/  @!P0 IADD3 R3, R3, -R0, RZ ;  /* 0x8000000003038210 */ /* 0x000fe20007ffe0ff */
[----:B------:R-:W-:Y:S01]  /*0ce0*/  IMAD.WIDE.U32 R8, R242, R2, R6 ;  /* 0x00000002f2087225 */ /* 0x000fe200078e0006 */
[----:B------:R-:W-:-:S03]  /*0cf0*/  @P3 MOV R6, R12 ;  /* 0x0000000c00063202 */ /* 0x000fc60000000f00 */
[----:B------:R-:W-:Y:S01]  /*0d00*/  @P3 IMAD.MOV.U32 R7, RZ, RZ, R13 ;  /* 0x000000ffff073224 */ /* 0x000fe200078e000d */
[----:B------:R-:W-:Y:S01]  /*0d10*/  @!P3 MOV R7, R13 ;  /* 0x0000000d0007b202 */ /* 0x000fe20000000f00 */
[----:B------:R-:W-:Y:S01]  /*0d20*/  @!P3 IMAD.MOV.U32 R6, RZ, RZ, R12 ;  /* 0x000000ffff06b224 */ /* 0x000fe200078e000c */
[----:B------:R-:W-:Y:S01]  /*0d30*/  ISETP.GE.U32.AND P5, PT, R3, R0, PT ;  /* 0x000000000300720c */ /* 0x000fe20003fa6070 */
[----:B------:R-:W2:Y:S01]  /*0d40*/  LD.E.64 R12, desc[UR4][R180.64+0x98] ;  /* 0x00009804b40c7980 */ /* 0x000ea2000c101b00 */
[----:B------:R-:W-:Y:S01]  /*0d50*/  @!P3 IMAD R19, R11, R41, RZ ;  /* 0x000000290b13b224 */ /* 0x000fe200078e02ff */
[----:B------:R-:W-:-:S03]  /*0d60*/  @!P0 IADD3 R5, R5, 0x1, RZ ;  /* 0x0000000105058810 */ /* 0x000fc60007ffe0ff */
[C---:B------:R-:W-:Y:S02]  /*0d70*/  @!P3 IMAD R19, R10.reuse, R22, R19 ;  /* 0x000000160a13b224 */ /* 0x040fe400078e0213 */
[----:B------:R-:W-:Y:S01]  /*0d80*/  @!P3 IMAD.WIDE.U32 R10, R10, R41, RZ ;  /* 0x000000290a0ab225 */ /* 0x000fe200078e00ff */
[----:B------:R-:W-:-:S03]  /*0d90*/  SHF.R.S32.HI R3, RZ, 0x1f, R2 ;  /* 0x0000001fff037819 */ /* 0x000fc60000011402 */
[----:B------:R-:W-:Y:S02]  /*0da0*/  @!P3 IMAD.MOV.U32 R14, RZ, RZ, R10 ;  /* 0x000000ffff0eb224 */ /* 0x000fe400078e000a */
[----:B------:R-:W-:Y:S02]  /*0db0*/  @P5 VIADD R5, R5, 0x1 ;  /* 0x0000000105055836 */ /* 0x000fe40000000000 */
[----:B------:R-:W-:Y:S01]  /*0dc0*/  IMAD R0, R243, R2, RZ ;  /* 0x00000002f3007224 */ /* 0x000fe200078e02ff */
[----:B------:R-:W-:Y:S01]  /*0dd0*/  IADD3 R14, P0, R152, R14, RZ ;  /* 0x0000000e980e7210 */ /* 0x000fe20007f1e0ff */
[----:B------:R-:W-:Y:S02]  /*0de0*/  @!P3 IMAD.IADD R16, R11, 0x1, R19 ;  /* 0x000000010b10b824 */ /* 0x000fe400078e0213 */
[----:B------:R-:W-:Y:S01]  /*0df0*/  IMAD R10, R21, R44, RZ ;  /* 0x0000002c150a7224 */ /* 0x000fe200078e02ff */
[C---:B------:R-:W-:Y:S01]  /*0e00*/  IADD3 R33, R2.reuse, 0x20, RZ ;  /* 0x0000002002217810 */ /* 0x040fe20007ffe0ff */
[----:B------:R-:W-:Y:S01]  /*0e10*/  IMAD.MOV.U32 R21, RZ, RZ, R5 ;  /* 0x000000ffff157224 */ /* 0x000fe200078e0005 */
[C---:B------:R-:W-:Y:S01]  /*0e20*/  IADD3 R34, R2.reuse, 0x60, RZ ;  /* 0x0000006002227810 */ /* 0x040fe20007ffe0ff */
[----:B------:R-:W-:-:S02]  /*0e30*/  VIADD R35, R2, 0x40 ;  /* 0x0000004002237836 */ /* 0x000fc40000000000 */
[----:B------:R-:W-:Y:S01]  /*0e40*/  IMAD R0, R242, R3, R0 ;  /* 0x00000003f2007224 */ /* 0x000fe200078e0200 */
[----:B------:R-:W-:Y:S01]  /*0e50*/  IADD3.X R15, R37, R16, RZ, P0, !PT ;  /* 0x00000010250f7210 */ /* 0x000fe200007fe4ff */
[----:B------:R-:W-:Y:S01]  /*0e60*/  @!P2 IMAD.MOV R21, RZ, RZ, -R21 ;  /* 0x000000ffff15a224 */ /* 0x000fe200078e0a15 */
[-C--:B------:R-:W-:Y:S01]  /*0e70*/  ISETP.GE.AND P3, PT, R2, R28.reuse, PT ;  /* 0x0000001c0200720c */ /* 0x080fe20003f66270 */
[----:B------:R-:W-:Y:S01]  /*0e80*/  IMAD.IADD R17, R9, 0x1, R0 ;  /* 0x0000000109117824 */ /* 0x000fe200078e0200 */
[-C--:B------:R-:W-:Y:S01]  /*0e90*/  ISETP.GE.AND P2, PT, R33, R28.reuse, PT ;  /* 0x0000001c2100720c */ /* 0x080fe20003f46270 */
[----:B------:R-:W-:Y:S01]  /*0ea0*/  IMAD.MOV.U32 R16, RZ, RZ, R8 ;  /* 0x000000ffff107224 */ /* 0x000fe200078e0008 */
[-C--:B------:R-:W-:Y:S01]  /*0eb0*/  ISETP.GE.AND P0, PT, R35, R28.reuse, PT ;  /* 0x0000001c2300720c */ /* 0x080fe20003f06270 */
[----:B------:R3:W5:Y:S01]  /*0ec0*/  LD.E.64 R8, desc[UR4][R180.64] ;  /* 0x00000004b4087980 */ /* 0x000762000c101b00 */
[----:B------:R-:W-:-:S03]  /*0ed0*/  ISETP.GE.AND P6, PT, R34, R28, PT ;  /* 0x0000001c2200720c */ /* 0x000fc60003fc6270 */
[----:B-1----:R3:W5:Y:S01]  /*0ee0*/  @!P1 LD.E.64 R28, desc[UR4][R180.64+0x28] ;  /* 0x00002804b41c9980 */ /* 0x002762000c101b00 */
[----:B------:R-:W-:-:S03]  /*0ef0*/  IMAD.WIDE R46, R25, 0x80, R2 ;  /* 0x00000080192e7825 */ /* 0x000fc600078e0202 */
[----:B------:R3:W-:Y:S04]  /*0f00*/  STL [R1+0x2b4], R212 ;  /* 0x0002b4d401007387 */ /* 0x0007e80000100800 */
[----:B------:R3:W-:Y:S04]  /*0f10*/  STL.64 [R1+0x2e0], R46 ;  /* 0x0002e02e01007387 */ /* 0x0007e80000100a00 */
[----:B------:R3:W-:Y:S01]  /*0f20*/  STL.64 [R1+0x10], R42 ;  /* 0x0000102a01007387 */ /* 0x0007e20000100a00 */
[----:B------:R-:W-:Y:S02]  /*0f30*/  ISETP.NE.AND P4, PT, R18, RZ, PT ;  /* 0x000000ff1200720c */ /* 0x000fe40003f85270 */
[----:B------:R-:W-:Y:S01]  /*0f40*/  SHF.R.S32.HI R23, RZ, 0x1f, R44 ;  /* 0x0000001fff177819 */ /* 0x000fe2000001142c */
[----:B------:R-:W-:-:S02]  /*0f50*/  VIADD R194, R214, 0xffffffff ;  /* 0xffffffffd6c27836 */ /* 0x000fc40000000000 */
[----:B------:R-:W-:Y:S01]  /*0f60*/  IMAD.WIDE.U32 R14, R44, R20, R14 ;  /* 0x000000142c0e7225 */ /* 0x000fe200078e000e */
[----:B------:R-:W-:Y:S03]  /*0f70*/  BSSY B0, `(.L_x_571) ;  /* 0x000001a000007945 */ /* 0x000fe60003800000 */
[----:B------:R-:W-:Y:S02]  /*0f80*/  IMAD R10, R20, R23, R10 ;  /* 0x00000017140a7224 */ /* 0x000fe400078e020a */
[----:B------:R-:W-:Y:S02]  /*0f90*/  IMAD R20, R194, -0x80, R84 ;  /* 0xffffff80c2147824 */ /* 0x000fe400078e0254 */
[----:B------:R-:W-:Y:S01]  /*0fa0*/  @!P4 LOP3.LUT R21, RZ, R18, RZ, 0x33, !PT ;  /* 0x00000012ff15c212 */ /* 0x000fe200078e33ff */
[----:B------:R-:W-:Y:S01]  /*0fb0*/  IMAD R195, R195, 0x2, R4 ;  /* 0x00000002c3c37824 */ /* 0x000fe200078e0204 */
[----:B------:R-:W-:-:S02]  /*0fc0*/  IADD3 R11, R15, R10, RZ ;  /* 0x0000000a0f0b7210 */ /* 0x000fc40007ffe0ff */
[-C--:B------:R-:W-:Y:S02]  /*0fd0*/  ISETP.GE.AND P5, PT, R2, R20.reuse, PT ;  /* 0x000000140200720c */ /* 0x080fe40003fa6270 */
[----:B------:R-:W-:Y:S01]  /*0fe0*/  ISETP.GE.AND P4, PT, R33, R20, PT ;  /* 0x000000142100720c */ /* 0x000fe20003f86270 */
[----:B--2---:R3:W-:Y:S01]  /*0ff0*/  STL.64 [R1+0x1a8], R12 ;  /* 0x0001a80c01007387 */ /* 0x0047e20000100a00 */
[----:B------:R-:W-:Y:S11]  /*1000*/  @P3 BRA `(.L_x_572) ;  /* 0x0000000000403947 */ /* 0x000ff60003800000 */
[----:B-----5:R-:W-:-:S13]  /*1010*/  ISETP.GE.AND P3, PT, R152, R153, PT ;  /* 0x000000999800720c */ /* 0x020fda0003f66270 */
[----:B------:R1:W-:Y:S04]  /*1020*/  @P3 STS [R195], RZ ;  /* 0x000000ffc3003388 */ /* 0x0003e80000000800 */
[----:B------:R1:W-:Y:S04]  /*1030*/  @P3 STS [R195+0x4], RZ ;  /* 0x000004ffc3003388 */ /* 0x0003e80000000800 */
[----:B------:R1:W-:Y:S01]  /*1040*/  @P3 STS.64 [R195+0x8], RZ ;  /* 0x000008ffc3003388 */ /* 0x0003e20000000a00 */
[----:B------:R-:W-:Y:S05]  /*1050*/  @P3 BRA `(.L_x_572) ;  /* 0x00000000002c3947 */ /* 0x000fea0003800000 */
[----:B------:R-:W-:Y:S01]  /*1060*/  MOV R10, R14 ;  /* 0x0000000e000a7202 */ /* 0x000fe20000000f00 */
[----:B------:R-:W-:-:S04]  /*1070*/  IMAD R0, R47, R6, RZ ;  /* 0x000000062f007224 */ /* 0x000fc800078e02ff */
[----:B---3--:R-:W-:-:S04]  /*1080*/  IMAD.WIDE.U32 R12, R46, R6, R10 ;  /* 0x000000062e0c7225 */ /* 0x008fc800078e000a */
[----:B------:R-:W-:Y:S01]  /*1090*/  IMAD R0, R46, R7, R0 ;  /* 0x000000072e007224 */ /* 0x000fe200078e0200 */
[----:B------:R-:W-:-:S04]  /*10a0*/  LEA R18, P3, R12, R8, 0x1 ;  /* 0x000000080c127211 */ /* 0x000fc800078608ff */
[----:B------:R-:W-:-:S04]  /*10b0*/  IADD3 R0, R13, R0, RZ ;  /* 0x000000000d007210 */ /* 0x000fc80007ffe0ff */
[----:B------:R-:W-:-:S05]  /*10c0*/  LEA.HI.X R19, R12, R9, R0, 0x1, P3 ;  /* 0x000000090c137211 */ /* 0x000fca00018f0c00 */
[----:B------:R-:W-:Y:S01]  /*10d0*/  @!PT LDS RZ, [RZ] ;  /* 0x00000000fffff984 */ /* 0x000fe20000000800 */
[----:B------:R-:W-:Y:S01]  /*10e0*/  @!PT LDS RZ, [RZ] ;  /* 0x00000000fffff984 */ /* 0x000fe20000000800 */
[----:B------:R-:W-:Y:S01]  /*10f0*/  @!PT LDS RZ, [RZ] ;  /* 0x00000000fffff984 */ /* 0x000fe20000000800 */
[----:B------:R2:W-:Y:S02]  /*1100*/  LDGSTS.E.BYPASS.LTC128B.128 [R195], desc[UR4][R18.64] ;  /* 0x0000000012c37fae */ /* 0x0005e4000b901d44 */
.L_x_572:
[----:B------:R-:W-:Y:S05]  /*1110*/  BSYNC B0 ;  /* 0x0000000000007941 */ /* 0x000fea0003800000 */
.L_x_571:
[-C--:B-----5:R-:W-:Y:S01]  /*1120*/  IMAD.WIDE.U32 R48, R26, R21.reuse, R16 ;  /* 0x000000151a307225 */ /* 0x0a0fe200078e0010 */
[----:B------:R-:W-:Y:S01]  /*1130*/  SHF.R.S32.HI R36, RZ, 0x1f, R21 ;  /* 0x0000001fff247819 */ /* 0x000fe20000011415 */
[----:B------:R-:W-:Y:S01]  /*1140*/  BSSY B0, `(.L_x_573) ;  /* 0x000001b000007945 */ /* 0x000fe20003800000 */
[----:B------:R-:W-:Y:S01]  /*1150*/  SHF.L.U64.HI R252, R242, 0x7, R243 ;  /* 0x00000007f2fc7819 */ /* 0x000fe200000102f3 */
[----:B------:R-:W-:Y:S01]  /*1160*/  IMAD R0, R27, R21, RZ ;  /* 0x000000151b007224 */ /* 0x000fe200078e02ff */
[----:B------:R4:W-:Y:S01]  /*1170*/  STL.64 [R1+0x2d8], R48 ;  /* 0x0002d83001007387 */ /* 0x0009e20000100a00 */
[----:B------:R-:W-:Y:S02]  /*1180*/  ISETP.GE.AND P3, PT, R35, R20, PT ;  /* 0x000000142300720c */ /* 0x000fe40003f66270 */
[----:B--2---:R-:W-:Y:S01]  /*1190*/  IMAD R19, R26, R36, R0 ;  /* 0x000000241a137224 */ /* 0x004fe200078e0200 */
[----:B------:R-:W-:Y:S01]  /*11a0*/  SHF.R.S32.HI R26, RZ, 0x1f, R194 ;  /* 0x0000001fff1a7819 */ /* 0x000fe200000114c2 */
[----:B------:R-:W-:Y:S01]  /*11b0*/  IMAD R18, R252, R194, RZ ;  /* 0x000000c2fc127224 */ /* 0x000fe200078e02ff */
[----:B------:R-:W-:Y:S01]  /*11c0*/  SHF.L.U32 R249, R242, 0x7, RZ ;  /* 0x00000007f2f97819 */ /* 0x000fe200000006ff */
[----:B------:R-:W-:Y:S05]  /*11d0*/  @P2 BRA `(.L_x_574) ;  /* 0x0000000000442947 */ /* 0x000fea0003800000 */
[----:B------:R-:W-:-:S13]  /*11e0*/  ISETP.GE.AND P2, PT, R152, R153, PT ;  /* 0x000000999800720c */ /* 0x000fda0003f46270 */
[----:B------:R2:W-:Y:S01]  /*11f0*/  @P2 STS.128 [R195+0x800], RZ ;  /* 0x000800ffc3002388 */ /* 0x0005e20000000c00 */
[----:B------:R-:W-:Y:S05]  /*1200*/  @P2 BRA `(.L_x_574) ;  /* 0x0000000000382947 */ /* 0x000fea0003800000 */
[----:B------:R-:W-:Y:S01]  /*1210*/  IADD3 R0, P2, R46, 0x20, RZ ;  /* 0x000000202e007810 */ /* 0x000fe20007f5e0ff */
[----:B---3--:R-:W-:Y:S01]  /*1220*/  IMAD.MOV.U32 R12, RZ, RZ, R14 ;  /* 0x000000ffff0c7224 */ /* 0x008fe200078e000e */
[----:B------:R-:W-:-:S03]  /*1230*/  MOV R13, R11 ;  /* 0x0000000b000d7202 */ /* 0x000fc60000000f00 */
[----:B------:R-:W-:Y:S02]  /*1240*/  IMAD.X R5, RZ, RZ, R47, P2 ;  /* 0x000000ffff057224 */ /* 0x000fe400010e062f */
[----:B------:R-:W-:-:S04]  /*1250*/  IMAD.WIDE.U32 R12, R6, R0, R12 ;  /* 0x00000000060c7225 */ /* 0x000fc800078e000c */
[----:B------:R-:W-:Y:S01]  /*1260*/  IMAD R5, R5, R6, RZ ;  /* 0x0000000605057224 */ /* 0x000fe200078e02ff */
[----:B------:R-:W-:-:S03]  /*1270*/  LEA R16, P2, R12, R8, 0x1 ;  /* 0x000000080c107211 */ /* 0x000fc600078408ff */
[----:B------:R-:W-:-:S05]  /*1280*/  IMAD R0, R7, R0, R5 ;  /* 0x0000000007007224 */ /* 0x000fca00078e0205 */
[----:B------:R-:W-:-:S04]  /*1290*/  IADD3 R0, R13, R0, RZ ;  /* 0x000000000d007210 */ /* 0x000fc80007ffe0ff */
[----:B------:R-:W-:-:S05]  /*12a0*/  LEA.HI.X R17, R12, R9, R0, 0x1, P2 ;  /* 0x000000090c117211 */ /* 0x000fca00010f0c00 */
[----:B------:R-:W-:Y:S01]  /*12b0*/  @!PT LDS RZ, [RZ] ;  /* 0x00000000fffff984 */ /* 0x000fe20000000800 */
[----:B------:R-:W-:Y:S01]  /*12c0*/  @!PT LDS RZ, [RZ] ;  /* 0x00000000fffff984 */ /* 0x000fe20000000800 */
[----:B------:R-:W-:Y:S01]  /*12d0*/  @!PT LDS RZ, [RZ] ;  /* 0x00000000fffff984 */ /* 0x000fe20000000800 */
[----:B------:R3:W-:Y:S02]  /*12e0*/  LDGSTS.E.BYPASS.LTC128B.128 [R195+0x800], desc[UR4][R16.64] ;  /* 0x0080000010c37fae */ /* 0x0007e4000b901d44 */
.L_x_574:
[----:B------:R-:W-:Y:S05]  /*12f0*/  BSYNC B0 ;  /* 0x0000000000007941 */ /* 0x000fea0003800000 */
.L_x_573:
[----:B---3--:R-:W-:Y:S01]  /*1300*/  IADD3 R13, R49, R19, RZ ;  /* 0x00000013310d7210 */ /* 0x008fe20007ffe0ff */
[----:B------:R-:W-:Y:S01]  /*1310*/  BSSY B0, `(.L_x_575) ;  /* 0x0000018000007945 */ /* 0x000fe20003800000 */
[----:B------:R-:W-:Y:S01]  /*1320*/  MOV R12, R48 ;  /* 0x00000030000c7202 */ /* 0x000fe20000000f00 */
[----:B------:R-:W-:Y:S01]  /*1330*/  IMAD R25, R26, R249, R18 ;  /* 0x000000f91a197224 */ /* 0x000fe200078e0212 */
[----:B------:R-:W-:-:S03]  /*1340*/  ISETP.GE.AND P2, PT, R34, R20, PT ;  /* 0x000000142200720c */ /* 0x000fc60003f46270 */
[----:B------:R3:W-:Y:S02]  /*1350*/  STL.64 [R1+0x2b8], R12 ;  /* 0x0002b80c01007387 */ /* 0x0007e40000100a00 */
[----:B---3--:R-:W-:Y:S01]  /*1360*/  IMAD.WIDE.U32 R12, R194, R249, R12 ;  /* 0x000000f9c20c7225 */ /* 0x008fe200078e000c */
[----:B------:R-:W-:Y:S05]  /*1370*/  @P0 BRA `(.L_x_576) ;  /* 0x0000000000440947 */ /* 0x000fea0003800000 */
[----:B------:R-:W-:-:S13]  /*1380*/  ISETP.GE.AND P0, PT, R152, R153, PT ;  /* 0x000000999800720c */ /* 0x000fda0003f06270 */
[----:B------:R3:W-:Y:S01]  /*1390*/  @P0 STS.128 [R195+0x1000], RZ ;  /* 0x001000ffc3000388 */ /* 0x0007e20000000c00 */
[----:B------:R-:W-:Y:S05]  /*13a0*/  @P0 BRA `(.L_x_576) ;  /* 0x0000000000380947 */ /* 0x000fea0003800000 */
[----:B------:R-:W-:Y:S01]  /*13b0*/  IADD3 R0, P0, R46, 0x40, RZ ;  /* 0x000000402e007810 */ /* 0x000fe20007f1e0ff */
[----:B------:R-:W-:Y:S01]  /*13c0*/  IMAD.MOV.U32 R16, RZ, RZ, R14 ;  /* 0x000000ffff107224 */ /* 0x000fe200078e000e */
        /* <DEDUP_REMOVED lines=12> */
.L_x_576:
[----:B------:R-:W-:Y:S05]  /*1490*/  BSYNC B0 ;  /* 0x0000000000007941 */ /* 0x000fea0003800000 */
.L_x_575:
[----:B------:R-:W-:Y:S04]  /*14a0*/  BSSY B0, `(.L_x_577) ;  /* 0x0000012000007945 */ /* 0x000fe80003800000 */
[----:B------:R-:W-:Y:S05]  /*14b0*/  @P6 BRA `(.L_x_578) ;  /* 0x0000000000406947 */ /* 0x000fea0003800000 */
[----:B------:R-:W-:-:S13]  /*14c0*/  ISETP.GE.AND P0, PT, R152, R153, PT ;  /* 0x000000999800720c */ /* 0x000fda0003f06270 */
[----:B------:R1:W-:Y:S01]  /*14d0*/  @P0 STS.128 [R195+0x1800], RZ ;  /* 0x001800ffc3000388 */ /* 0x0003e20000000c00 */
[----:B------:R-:W-:Y:S05]  /*14e0*/  @P0 BRA `(.L_x_578) ;  /* 0x0000000000340947 */ /* 0x000fea0003800000 */
[----:B------:R-:W-:Y:S02]  /*14f0*/  IADD3 R0, P0, R46, 0x60, RZ ;  /* 0x000000602e007810 */ /* 0x000fe40007f1e0ff */
[----:B------:R-:W-:Y:S02]  /*1500*/  MOV R10, R14 ;  /* 0x0000000e000a7202 */ /* 0x000fe40000000f00 */
[----:B------:R-:W-:-:S03]  /*1510*/  IADD3.X R5, RZ, R47, RZ, P0, !PT ;  /* 0x0000002fff057210 */ /* 0x000fc600007fe4ff */
        /* <DEDUP_REMOVED lines=10> */
.L_x_578:
[----:B------:R-:W-:Y:S05]  /*15c0*/  BSYNC B0 ;  /* 0x0000000000007941 */ /* 0x000fea0003800000 */
.L_x_577:
[----:B------:R-:W-:Y:S01]  /*15d0*/  BSSY B0, `(.L_x_579) ;  /* 0x0000010000007945 */ /* 0x000fe20003800000 */
[C---:B------:R-:W-:Y:S01]  /*15e0*/  SHF.L.U64.HI R247, R242.reuse, 0x5, R243 ;  /* 0x00000005f2f77819 */ /* 0x040fe200000102f3 */
[----:B------:R-:W-:Y:S01]  /*15f0*/  IMAD.SHL.U32 R246, R242, 0x20, RZ ;  /* 0x00000020f2f67824 */ /* 0x000fe200078e00ff */
[----:B-1----:R-:W-:Y:S01]  /*1600*/  IADD3 R7, R13, R25, RZ ;  /* 0x000000190d077210 */ /* 0x002fe20007ffe0ff */
[----:B------:R-:W-:Y:S05]  /*1610*/  @P5 BRA `(.L_x_580) ;  /* 0x00000000002c5947 */ /* 0x000fea0003800000 */
[----:B------:R-:W-:-:S13]  /*1620*/  ISETP.GE.AND P0, PT, R152, R153, PT ;  /* 0x000000999800720c */ /* 0x000fda0003f06270 */
[----:B------:R1:W-:Y:S04]  /*1630*/  @P0 STS [R195+0x2000], RZ ;  /* 0x002000ffc3000388 */ /* 0x0003e80000000800 */
[----:B------:R1:W-:Y:S04]  /*1640*/  @P0 STS [R195+0x2004], RZ ;  /* 0x002004ffc3000388 */ /* 0x0003e80000000800 */
[----:B------:R1:W-:Y:S01]  /*1650*/  @P0 STS.64 [R195+0x2008], RZ ;  /* 0x002008ffc3000388 */ /* 0x0003e20000000a00 */
[----:B------:R-:W-:Y:S05]  /*1660*/  @P0 BRA `(.L_x_580) ;  /* 0x0000000000180947 */ /* 0x000fea0003800000 */
[----:B------:R-:W-:-:S04]  /*1670*/  LEA R8, P0, R12, R250, 0x1 ;  /* 0x000000fa0c087211 */ /* 0x000fc800078008ff */
[----:B------:R-:W-:-:S05]  /*1680*/  LEA.HI.X R9, R12, R251, R7, 0x1, P0 ;  /* 0x000000fb0c097211 */ /* 0x000fca00000f0c07 */
[----:B------:R-:W-:Y:S01]  /*1690*/  @!PT LDS RZ, [RZ] ;  /* 0x00000000fffff984 */ /* 0x000fe20000000800 */
[----:B------:R-:W-:Y:S01]  /*16a0*/  @!PT LDS RZ, [RZ] ;  /* 0x00000000fffff984 */ /* 0x000fe20000000800 */
[----:B------:R-:W-:Y:S01]  /*16b0*/  @!PT LDS RZ, [RZ] ;  /* 0x00000000fffff984 */ /* 0x000fe20000000800 */
[----:B------:R1:W-:Y:S04]  /*16c0*/  LDGSTS.E.BYPASS.LTC128B.128 [R195+0x2000], desc[UR4][R8.64] ;  /* 0x0200000008c37fae */ /* 0x0003e8000b901d44 */
.L_x_580:
[----:B------:R-:W-:Y:S05]  /*16d0*/  BSYNC B0 ;  /* 0x0000000000007941 */ /* 0x000fea0003800000 */
.L_x_579:
[----:B------:R-:W-:Y:S04]  /*16e0*/  BSSY B0, `(.L_x_581) ;  /* 0x000000d000007945 */ /* 0x000fe80003800000 */
[----:B------:R-:W-:Y:S05]  /*16f0*/  @P4 BRA `(.L_x_582) ;  /* 0x00000000002c4947 */ /* 0x000fea0003800000 */
[----:B------:R-:W-:-:S13]  /*1700*/  ISETP.GE.AND P0, PT, R152, R153, PT ;  /* 0x000000999800720c */ /* 0x000fda0003f06270 */
[----:B------:R1:W-:Y:S01]  /*1710*/  @P0 STS.128 [R195+0x2800], RZ ;  /* 0x002800ffc3000388 */ /* 0x0003e20000000c00 */
[----:B------:R-:W-:Y:S05]  /*1720*/  @P0 BRA `(.L_x_582) ;  /* 0x0000000000200947 */ /* 0x000fea0003800000 */
[----:B------:R-:W-:-:S05]  /*1730*/  IADD3 R0, P0, R246, R12, RZ ;  /* 0x0000000cf6007210 */ /* 0x000fca0007f1e0ff */
[----:B------:R-:W-:Y:S01]  /*1740*/  IMAD.X R5, R247, 0x1, R7, P0 ;  /* 0x00000001f7057824 */ /* 0x000fe200000e0607 */
[----:B-1----:R-:W-:-:S04]  /*1750*/  LEA R8, P0, R0, R250, 0x1 ;  /* 0x000000fa00087211 */ /* 0x002fc800078008ff */
[----:B------:R-:W-:-:S05]  /*1760*/  LEA.HI.X R9, R0, R251, R5, 0x1, P0 ;  /* 0x000000fb00097211 */ /* 0x000fca00000f0c05 */
[----:B------:R-:W-:Y:S01]  /*1770*/  @!PT LDS RZ, [RZ] ;  /* 0x00000000fffff984 */ /* 0x000fe20000000800 */
[----:B------:R-:W-:Y:S01]  /*1780*/  @!PT LDS RZ, [RZ] ;  /* 0x00000000fffff984 */ /* 0x000fe20000000800 */
[----:B------:R-:W-:Y:S01]  /*1790*/  @!PT LDS RZ, [RZ] ;  /* 0x00000000fffff984 */ /* 0x000fe20000000800 */
[----:B------:R1:W-:Y:S04]  /*17a0*/  LDGSTS.E.BYPASS.LTC128B.128 [R195+0x2800], desc[UR4][R8.64] ;  /* 0x0280000008c37fae */ /* 0x0003e8000b901d44 */
.L_x_582:
[----:B------:R-:W-:Y:S05]  /*17b0*/  BSYNC B0 ;  /* 0x0000000000007941 */ /* 0x000fea0003800000 */
.L_x_581:
[----:B------:R-:W-:Y:S04]  /*17c0*/  BSSY B0, `(.L_x_583) ;  /* 0x000000d000007945 */ /* 0x000fe80003800000 */
[----:B------:R-:W-:Y:S05]  /*17d0*/  @P3 BRA `(.L_x_584) ;  /* 0x00000000002c3947 */ /* 0x000fea0003800000 */
[----:B------:R-:W-:-:S13]  /*17e0*/  ISETP.GE.AND P0, PT, R152, R153, PT ;  /* 0x000000999800720c */ /* 0x000fda0003f06270 */
[----:B------:R1:W-:Y:S01]  /*17f0*/  @P0 STS.128 [R195+0x3000], RZ ;  /* 0x003000ffc3000388 */ /* 0x0003e20000000c00 */
[----:B------:R-:W-:Y:S05]  /*1800*/  @P0 BRA `(.L_x_584) ;  /* 0x0000000000200947 */ /* 0x000fea0003800000 */
[----:B------:R-:W-:-:S04]  /*1810*/  LEA R0, P0, R242, R12, 0x6 ;  /* 0x0000000cf2007211 */ /* 0x000fc800078030ff */
[----:B------:R-:W-:Y:S02]  /*1820*/  LEA.HI.X R5, R242, R7, R243, 0x6, P0 ;  /* 0x00000007f2057211 */ /* 0x000fe400000f34f3 */
[----:B-1----:R-:W-:-:S04]  /*1830*/  LEA R8, P0, R0, R250, 0x1 ;  /* 0x000000fa00087211 */ /* 0x002fc800078008ff */
[----:B------:R-:W-:-:S05]  /*1840*/  LEA.HI.X R9, R0, R251, R5, 0x1, P0 ;  /* 0x000000fb00097211 */ /* 0x000fca00000f0c05 */
[----:B------:R-:W-:Y:S01]  /*1850*/  @!PT LDS RZ, [RZ] ;  /* 0x00000000fffff984 */ /* 0x000fe20000000800 */
[----:B------:R-:W-:Y:S01]  /*1860*/  @!PT LDS RZ, [RZ] ;  /* 0x00000000fffff984 */ /* 0x000fe20000000800 */
[----:B------:R-:W-:Y:S01]  /*1870*/  @!PT LDS RZ, [RZ] ;  /* 0x00000000fffff984 */ /* 0x000fe20000000800 */
[----:B------:R1:W-:Y:S04]  /*1880*/  LDGSTS.E.BYPASS.LTC128B.128 [R195+0x3000], desc[UR4][R8.64] ;  /* 0x0300000008c37fae */ /* 0x0003e8000b901d44 */
.L_x_584:
[----:B------:R-:W-:Y:S05]  /*1890*/  BSYNC B0 ;  /* 0x0000000000007941 */ /* 0x000fea0003800000 */
.L_x_583:
[----:B------:R-:W-:Y:S04]  /*18a0*/  BSSY B0, `(.L_x_585) ;  /* 0x000000f000007945 */ /* 0x000fe80003800000 */
[----:B------:R-:W-:Y:S05]  /*18b0*/  @P2 BRA `(.L_x_586) ;  /* 0x0000000000342947 */ /* 0x000fea0003800000 */
[----:B------:R-:W-:-:S13]  /*18c0*/  ISETP.GE.AND P0, PT, R152, R153, PT ;  /* 0x000000999800720c */ /* 0x000fda0003f06270 */
[----:B------:R1:W-:Y:S01]  /*18d0*/  @P0 STS.128 [R195+0x3800], RZ ;  /* 0x003800ffc3000388 */ /* 0x0003e20000000c00 */
[----:B------:R-:W-:Y:S05]  /*18e0*/  @P0 BRA `(.L_x_586) ;  /* 0x0000000000280947 */ /* 0x000fea0003800000 */
[----:B------:R-:W-:Y:S01]  /*18f0*/  MOV R6, R12 ;  /* 0x0000000c00067202 */ /* 0x000fe20000000f00 */
[----:B------:R-:W-:-:S04]  /*1900*/  IMAD R0, R243, 0x60, RZ ;  /* 0x00000060f3007824 */ /* 0x000fc800078e02ff */
[----:B-1----:R-:W-:-:S05]  /*1910*/  IMAD.WIDE.U32 R8, R242, 0x60, R6 ;  /* 0x00000060f2087825 */ /* 0x002fca00078e0006 */
[----:B------:R-:W-:Y:S02]  /*1920*/  IADD3 R0, R9, R0, RZ ;  /* 0x0000000009007210 */ /* 0x000fe40007ffe0ff */
[----:B------:R-:W-:-:S04]  /*1930*/  LEA R6, P0, R8, R250, 0x1 ;  /* 0x000000fa08067211 */ /* 0x000fc800078008ff */
[----:B------:R-:W-:-:S05]  /*1940*/  LEA.HI.X R7, R8, R251, R0, 0x1, P0 ;  /* 0x000000fb08077211 */ /* 0x000fca00000f0c00 */
[----:B------:R-:W-:Y:S01]  /*1950*/  @!PT LDS RZ, [RZ] ;  /* 0x00000000fffff984 */ /* 0x000fe20000000800 */
[----:B------:R-:W-:Y:S01]  /*1960*/  @!PT LDS RZ, [RZ] ;  /* 0x00000000fffff984 */ /* 0x000fe20000000800 */
[----:B------:R-:W-:Y:S01]  /*1970*/  @!PT LDS RZ, [RZ] ;  /* 0x00000000fffff984 */ /* 0x000fe20000000800 */
[----:B------:R1:W-:Y:S04]  /*1980*/  LDGSTS.E.BYPASS.LTC128B.128 [R195+0x3800], desc[UR4][R6.64] ;  /* 0x0380000006c37fae */ /* 0x0003e8000b901d44 */
.L_x_586:
[----:B------:R-:W-:Y:S05]  /*1990*/  BSYNC B0 ;  /* 0x0000000000007941 */ /* 0x000fea0003800000 */
.L_x_585:
[----:B-1----:R-:W2:Y:S04]  /*19a0*/  LD.E.64 R6, desc[UR4][R180.64+0x1b8] ;  /* 0x0001b804b4067980 */ /* 0x002ea8000c101b00 */
[----:B------:R-:W0:Y:S04]  /*19b0*/  LDGDEPBAR ;  /* 0x00000000000079af */ /* 0x000e280000000000 */
[----:B------:R-:W5:Y:S01]  /*19c0*/  LD.E R183, desc[UR4][R180.64+0x188] ;  /* 0x00018804b4b77980 */ /* 0x000f62000c101900 */
[----:B--2---:R-:W-:-:S04]  /*19d0*/  ISETP.NE.U32.AND P0, PT, R6, RZ, PT ;  /* 0x000000ff0600720c */ /* 0x004fc80003f05070 */
[----:B------:R-:W-:-:S13]  /*19e0*/  ISETP.NE.AND.EX P0, PT, R7, RZ, PT, P0 ;  /* 0x000000ff0700720c */ /* 0x000fda0003f05300 */
[----:B------:R-:W2:Y:S01]  /*19f0*/  @P0 LD.E.64 R8, desc[UR4][R180.64+0x1c0] ;  /* 0x0001c004b4080980 */ /* 0x000ea2000c101b00 */
[----:B------:R-:W-:Y:S01]  /*1a00*/  @P0 SHF.R.S32.HI R5, RZ, 0x1f, R41 ;  /* 0x0000001fff050819 */ /* 0x000fe20000011429 */
[----:B------:R-:W-:Y:S01]  /*1a10*/  @P0 IMAD.MOV.U32 R22, RZ, RZ, R44 ;  /* 0x000000ffff160224 */ /* 0x000fe200078e002c */
[----:B------:R-:W-:Y:S01]  /*1a20*/  LOP3.LUT R13, R40, 0xfffffff8, RZ, 0xc0, !PT ;  /* 0xfffffff8280d7812 */ /* 0x000fe200078ec0ff */
[----:B------:R-:W5:Y:S01]  /*1a30*/  @P0 LD.E R154, desc[UR4][R180.64+0xd8] ;  /* 0x0000d804b49a0980 */ /* 0x000f62000c101900 */
[C---:B------:R-:W-:Y:S01]  /*1a40*/  SHF.L.U64.HI R19, R244.reuse, 0x7, R245 ;  /* 0x00000007f4137819 */ /* 0x040fe200000102f5 */
[----:B------:R-:W-:Y:S01]  /*1a50*/  IMAD.SHL.U32 R18, R244, 0x80, RZ ;  /* 0x00000080f4127824 */ /* 0x000fe200078e00ff */
[-C--:B------:R-:W-:Y:S02]  /*1a60*/  ISETP.GE.AND P4, PT, R33, R20.reuse, PT ;  /* 0x000000142100720c */ /* 0x080fe40003f86270 */
[----:B------:R-:W-:Y:S01]  /*1a70*/  ISETP.GE.AND P3, PT, R35, R20, PT ;  /* 0x000000142300720c */ /* 0x000fe20003f66270 */
[----:B--2---:R-:W-:-:S02]  /*1a80*/  @P0 IMAD R0, R9, R41, RZ ;  /* 0x0000002909000224 */ /* 0x004fc400078e02ff */
[----:B------:R-:W-:-:S04]  /*1a90*/  @P0 IMAD.WIDE.U32 R10, R41, R8, R22 ;  /* 0x00000008290a0225 */ /* 0x000fc800078e0016 */
[----:B------:R-:W-:Y:S01]  /*1aa0*/  @P0 IMAD R8, R8, R5, R0 ;  /* 0x0000000508080224 */ /* 0x000fe200078e0200 */
[----:B------:R-:W-:-:S03]  /*1ab0*/  @P0 LEA R6, P2, R10, R6, 0x2 ;  /* 0x000000060a060211 */ /* 0x000fc600078410ff */
[----:B------:R-:W-:-:S05]  /*1ac0*/  @P0 IMAD.IADD R8, R11, 0x1, R8 ;  /* 0x000000010b080824 */ /* 0x000fca00078e0208 */
[----:B------:R-:W-:-:S05]  /*1ad0*/  @P0 LEA.HI.X R7, R10, R7, R8, 0x2, P2 ;  /* 0x000000070a070211 */ /* 0x000fca00010f1408 */
[----:B------:R1:W5:Y:S01]  /*1ae0*/  @P0 LD.E R155, desc[UR4][R6.64] ;  /* 0x00000004069b0980 */ /* 0x000362000c101900 */
[----:B------:R-:W-:Y:S01]  /*1af0*/  @!P1 SHF.R.S32.HI R0, RZ, 0x1f, R24 ;  /* 0x0000001fff009819 */ /* 0x000fe20000011418 */
[----:B------:R-:W-:Y:S01]  /*1b00*/  @!P1 IMAD R5, R245, R24, RZ ;  /* 0x00000018f5059224 */ /* 0x000fe200078e02ff */
[----:B------:R-:W-:-:S04]  /*1b10*/  DEPBAR.LE SB0, 0x0 ;  /* 0x000080000000791a */ /* 0x000fc80000000000 */
[----:B------:R-:W-:Y:S01]  /*1b20*/  @!P1 IMAD R8, R244, R0, R5 ;  /* 0x00000000f4089224 */ /* 0x000fe200078e0205 */
[----:B-1----:R-:W-:-:S04]  /*1b30*/  LEA.HI R7, R39, R231, RZ, 0x4 ;  /* 0x000000e727077211 */ /* 0x002fc800078f20ff */
[----:B------:R-:W-:-:S04]  /*1b40*/  SHF.R.S32.HI R9, RZ, 0x4, R7 ;  /* 0x00000004ff097819 */ /* 0x000fc80000011407 */
[C---:B------:R-:W-:Y:S02]  /*1b50*/  LEA.HI R6, R7.reuse, R9, RZ, 0x1 ;  /* 0x0000000907067211 */ /* 0x040fe400078f08ff */
[----:B------:R-:W-:Y:S02]  /*1b60*/  LOP3.LUT R7, R7, 0xfffffff0, RZ, 0xc0, !PT ;  /* 0xfffffff007077812 */ /* 0x000fe400078ec0ff */
[----:B------:R-:W-:-:S03]  /*1b70*/  LOP3.LUT R5, R6, 0xfffffffe, RZ, 0xc0, !PT ;  /* 0xfffffffe06057812 */ /* 0x000fc600078ec0ff */
[----:B------:R-:W-:Y:S01]  /*1b80*/  IMAD.IADD R0, R231, 0x1, -R7 ;  /* 0x00000001e7007824 */ /* 0x000fe200078e0a07 */
[----:B------:R-:W-:Y:S01]  /*1b90*/  IADD3 R16, R9, -R5, RZ ;  /* 0x8000000509107210 */ /* 0x000fe20007ffe0ff */
[----:B------:R-:W-:-:S03]  /*1ba0*/  @!P1 IMAD.WIDE.U32 R6, R244, R24, RZ ;  /* 0x00000018f4069225 */ /* 0x000fc600078e00ff */
[----:B------:R-:W-:Y:S01]  /*1bb0*/  LEA.HI R5, R0, R0, RZ, 0x1 ;  /* 0x0000000000057211 */ /* 0x000fe200078f08ff */
[----:B------:R-:W-:-:S03]  /*1bc0*/  @!P1 IMAD.IADD R7, R7, 0x1, R8 ;  /* 0x0000000107079824 */ /* 0x000fc600078e0208 */
[----:B------:R-:W-:Y:S01]  /*1bd0*/  LOP3.LUT R11, R5, 0x7fffffe, RZ, 0xc0, !PT ;  /* 0x07fffffe050b7812 */ /* 0x000fe200078ec0ff */
[----:B------:R-:W-:Y:S01]  /*1be0*/  @!P1 IMAD R9, R29, R41, RZ ;  /* 0x000000291d099224 */ /* 0x000fe200078e02ff */
[----:B------:R-:W-:Y:S01]  /*1bf0*/  @!P1 SHF.R.S32.HI R8, RZ, 0x1f, R41 ;  /* 0x0000001fff089819 */ /* 0x000fe20000011429 */
[----:B------:R-:W-:Y:S01]  /*1c00*/  @P1 IMAD.IADD R10, R24, 0x1, R32 ;  /* 0x00000001180a1824 */ /* 0x000fe200078e0220 */
[----:B------:R-:W-:Y:S01]  /*1c10*/  SHF.R.S32.HI R12, RZ, 0x1f, R0 ;  /* 0x0000001fff0c7819 */ /* 0x000fe20000011400 */
[----:B------:R-:W-:Y:S02]  /*1c20*/  IMAD.IADD R137, R0, 0x1, -R11 ;  /* 0x0000000100897824 */ /* 0x000fe400078e0a0b */
[----:B------:R-:W-:Y:S01]  /*1c30*/  IMAD.IADD R11, R231, 0x1, -R13 ;  /* 0x00000001e70b7824 */ /* 0x000fe200078e0a0d */
[----:B------:R-:W-:Y:S01]  /*1c40*/  LEA.HI R17, R12, R0, RZ, 0x3 ;  /* 0x000000000c117211 */ /* 0x000fe200078f18ff */
[----:B------:R-:W-:Y:S02]  /*1c50*/  @!P1 IMAD R15, R28, R8, R9 ;  /* 0x000000081c0f9224 */ /* 0x000fe400078e0209 */
[----:B------:R-:W-:Y:S01]  /*1c60*/  @P1 IMAD.WIDE.U32 R8, R244, R10, RZ ;  /* 0x0000000af4081225 */ /* 0x000fe200078e00ff */
[----:B------:R-:W-:-:S02]  /*1c70*/  SHF.R.S32.HI R12, RZ, 0x1, R5 ;  /* 0x00000001ff0c7819 */ /* 0x000fc40000011405 */
[----:B------:R-:W-:Y:S01]  /*1c80*/  SHF.R.S32.HI R13, RZ, 0x1f, R5 ;  /* 0x0000001fff0d7819 */ /* 0x000fe20000011405 */
[----:B------:R-:W-:Y:S01]  /*1c90*/  @P1 IMAD R0, R245, R10, RZ ;  /* 0x0000000af5001224 */ /* 0x000fe200078e02ff */
[----:B------:R-:W-:Y:S01]  /*1ca0*/  LEA.HI R10, R11, R11, RZ, 0x1 ;  /* 0x0000000b0b0a7211 */ /* 0x000fe200078f08ff */
[----:B------:R-:W-:Y:S01]  /*1cb0*/  @!P1 IMAD.WIDE.U32 R6, R41, R28, R6 ;  /* 0x0000001c29069225 */ /* 0x000fe200078e0006 */
[----:B------:R-:W-:-:S07]  /*1cc0*/  @P1 MOV R5, R8 ;  /* 0x0000000800051202 */ /* 0x000fce0000000f00 */
[----:B------:R-:W-:Y:S05]  /*1cd0*/  WARPSYNC.ALL ;  /* 0x0000000000007948 */ /* 0x000fea0003800000 */
[----:B------:R-:W-:Y:S01]  /*1ce0*/  LOP3.LUT R14, R10, 0x7fffffe, RZ, 0xc0, !PT ;  /* 0x07fffffe0a0e7812 */ /* 0x000fe200078ec0ff */
[----:B------:R-:W-:Y:S01]  /*1cf0*/  @!P1 IMAD.MOV.U32 R5, RZ, RZ, R6 ;  /* 0x000000ffff059224 */ /* 0x000fe200078e0006 */
[----:B------:R-:W-:Y:S01]  /*1d00*/  LEA.HI R8, R13, R12, RZ, 0x2 ;  /* 0x0000000c0d087211 */ /* 0x000fe200078f10ff */
[----:B------:R-:W-:Y:S01]  /*1d10*/  @P1 IMAD.IADD R0, R9, 0x1, R0 ;  /* 0x0000000109001824 */ /* 0x000fe200078e0200 */
[----:B------:R-:W-:Y:S01]  /*1d20*/  @!P1 IADD3 R0, R7, R15, RZ ;  /* 0x0000000f07009210 */ /* 0x000fe20007ffe0ff */
[----:B------:R-:W-:Y:S01]  /*1d30*/  IMAD.IADD R14, R11, 0x1, -R14 ;  /* 0x000000010b0e7824 */ /* 0x000fe200078e0a0e */
[----:B------:R-:W-:Y:S01]  /*1d40*/  LOP3.LUT R7, R8, 0xfffffffc, RZ, 0xc0, !PT ;  /* 0xfffffffc08077812 */ /* 0x000fe200078ec0ff */
[----:B------:R-:W-:Y:S01]  /*1d50*/  BAR.SYNC.DEFER_BLOCKING 0x0 ;  /* 0x0000000000007b1d */ /* 0x000fe20000010000 */
[----:B------:R-:W-:-:S02]  /*1d60*/  IADD3 R6, P1, R152, R5, RZ ;  /* 0x0000000598067210 */ /* 0x000fc40007f3e0ff */
[----:B------:R-:W-:Y:S01]  /*1d70*/  SHF.R.S32.HI R11, RZ, 0x1, R10 ;  /* 0x00000001ff0b7819 */ /* 0x000fe2000001140a */
[----:B------:R-:W-:Y:S02]  /*1d80*/  IMAD.IADD R10, R12, 0x1, -R7 ;  /* 0x000000010c0a7824 */ /* 0x000fe400078e0a07 */
[----:B------:R-:W-:Y:S01]  /*1d90*/  IMAD.X R7, R37, 0x1, R0, P1 ;  /* 0x0000000125077824 */ /* 0x000fe200008e0600 */
[----:B------:R-:W-:Y:S01]  /*1da0*/  ISETP.GE.AND P1, PT, R2, R20, PT ;  /* 0x000000140200720c */ /* 0x000fe20003f26270 */
[----:B------:R-:W-:Y:S02]  /*1db0*/  IMAD.SHL.U32 R0, R11, 0x40, RZ ;  /* 0x000000400b007824 */ /* 0x000fe400078e00ff */
[----:B------:R-:W-:Y:S01]  /*1dc0*/  IMAD R5, R245, R2, RZ ;  /* 0x00000002f5057224 */ /* 0x000fe200078e02ff */
[----:B------:R-:W-:Y:S02]  /*1dd0*/  SHF.L.U32 R9, R38, 0x3, RZ ;  /* 0x0000000326097819 */ /* 0x000fe400000006ff */
[----:B------:R-:W-:Y:S01]  /*1de0*/  LOP3.LUT R0, R0, 0xc0, RZ, 0xc0, !PT ;  /* 0x000000c000007812 */ /* 0x000fe200078ec0ff */
[----:B------:R-:W-:-:S02]  /*1df0*/  IMAD R8, R244, R3, R5 ;  /* 0x00000003f4087224 */ /* 0x000fc400078e0205 */
[----:B------:R-:W-:Y:S01]  /*1e00*/  IMAD.SHL.U32 R5, R10, 0x40, RZ ;  /* 0x000000400a057824 */ /* 0x000fe200078e00ff */
[----:B------:R-:W-:Y:S01]  /*1e10*/  LOP3.LUT R9, R0, 0x8, R9, 0xf8, !PT ;  /* 0x0000000800097812 */ /* 0x000fe200078ef809 */
[----:B------:R-:W-:Y:S01]  /*1e20*/  IMAD.WIDE.U32 R2, R244, R2, R6 ;  /* 0x00000002f4027225 */ /* 0x000fe200078e0006 */
[----:B------:R-:W-:-:S03]  /*1e30*/  SHF.R.U32.HI R0, RZ, 0x3, R0 ;  /* 0x00000003ff007819 */ /* 0x000fc60000011600 */
[----:B------:R-:W-:Y:S01]  /*1e40*/  IMAD.SHL.U32 R6, R17, 0x20, RZ ;  /* 0x0000002011067824 */ /* 0x000fe200078e00ff */
[----:B------:R-:W-:Y:S01]  /*1e50*/  SHF.L.U32 R7, R16, 0x3, RZ ;  /* 0x0000000310077819 */ /* 0x000fe200000006ff */
[----:B------:R-:W-:Y:S01]  /*1e60*/  @P1 STS [R195+0x4000], RZ ;  /* 0x004000ffc3001388 */ /* 0x000fe20000000800 */
[----:B------:R-:W-:Y:S01]  /*1e70*/  LOP3.LUT R5, R5, 0xc0, RZ, 0xc0, !PT ;  /* 0x000000c005057812 */ /* 0x000fe200078ec0ff */
[----:B------:R-:W-:Y:S01]  /*1e80*/  IMAD.IADD R3, R3, 0x1, R8 ;  /* 0x0000000103037824 */ /* 0x000fe200078e0208 */
[----:B------:R-:W-:Y:S01]  /*1e90*/  LOP3.LUT R9, R9, R0, RZ, 0x3c, !PT ;  /* 0x0000000009097212 */ /* 0x000fe200078e3cff */
[----:B------:R-:W-:Y:S01]  /*1ea0*/  @P1 STS [R195+0x4004], RZ ;  /* 0x004004ffc3001388 */ /* 0x000fe20000000800 */
[-C--:B------:R-:W-:Y:S01]  /*1eb0*/  IMAD R0, R31, R21.reuse, RZ ;  /* 0x000000151f007224 */ /* 0x080fe200078e02ff */
[----:B------:R-:W-:Y:S02]  /*1ec0*/  LOP3.LUT R86, R6, 0xffffff00, RZ, 0xc0, !PT ;  /* 0xffffff0006567812 */ /* 0x000fe400078ec0ff */
[----:B------:R-:W-:Y:S01]  /*1ed0*/  @P1 STS.64 [R195+0x4008], RZ ;  /* 0x004008ffc3001388 */ /* 0x000fe20000000a00 */
[----:B------:R-:W-:Y:S01]  /*1ee0*/  LOP3.LUT R7, R5, 0x8, R7, 0xf8, !PT ;  /* 0x0000000805077812 */ /* 0x000fe200078ef807 */
[----:B------:R-:W-:Y:S01]  /*1ef0*/  IMAD.WIDE.U32 R22, R30, R21, R2 ;  /* 0x000000151e167225 */ /* 0x000fe200078e0002 */
[----:B------:R-:W-:-:S03]  /*1f00*/  SHF.R.U32.HI R5, RZ, 0x3, R5 ;  /* 0x00000003ff057819 */ /* 0x000fc60000011605 */
[----:B------:R-:W-:Y:S01]  /*1f10*/  IMAD R6, R30, R36, R0 ;  /* 0x000000241e067224 */ /* 0x000fe200078e0200 */
[----:B------:R-:W-:Y:S01]  /*1f20*/  LOP3.LUT R87, R7, R5, RZ, 0x3c, !PT ;  /* 0x0000000507577212 */ /* 0x000fe200078e3cff */
[----:B------:R-:W-:Y:S02]  /*1f30*/  IMAD R0, R240, 0x200, R86 ;  /* 0x00000200f0007824 */ /* 0x000fe400078e0256 */
[----:B------:R-:W-:Y:S02]  /*1f40*/  IMAD.IADD R7, R23, 0x1, R6 ;  /* 0x0000000117077824 */ /* 0x000fe400078e0206 */
[----:B------:R-:W-:Y:S01]  /*1f50*/  IMAD.MOV.U32 R6, RZ, RZ, R22 ;  /* 0x000000ffff067224 */ /* 0x000fe200078e0016 */
[----:B------:R-:W-:Y:S01]  /*1f60*/  LEA R2, R137, R0, 0x5 ;  /* 0x0000000089027211 */ /* 0x000fe200078e28ff */
[----:B------:R-:W-:Y:S02]  /*1f70*/  IMAD R14, R16, 0x8, R14 ;  /* 0x00000008100e7824 */ /* 0x000fe400078e020e */
[----:B------:R-:W-:Y:S01]  /*1f80*/  IMAD R3, R19, R194, RZ ;  /* 0x000000c213037224 */ /* 0x000fe200078e02ff */
[----:B------:R-:W-:Y:S01]  /*1f90*/  STL.64 [R1+0x2c8], R22 ;  /* 0x0002c81601007387 */ /* 0x000fe20000100a00 */
[----:B------:R-:W-:Y:S01]  /*1fa0*/  IMAD.U32 R0, R14, 0x20, R9 ;  /* 0x000000200e007824 */ /* 0x000fe200078e0009 */
[----:B------:R-:W-:Y:S01]  /*1fb0*/  IADD3 R2, R87, R2, RZ ;  /* 0x0000000257027210 */ /* 0x000fe20007ffe0ff */
[----:B------:R-:W-:Y:S01]  /*1fc0*/  IMAD R3, R26, R18, R3 ;  /* 0x000000121a037224 */ /* 0x000fe200078e0203 */
[----:B------:R1:W-:Y:S01]  /*1fd0*/  STL.64 [R1+0x2c0], R6 ;  /* 0x0002c00601007387 */ /* 0x0003e20000100a00 */
[----:B------:R-:W-:Y:S01]  /*1fe0*/  BSSY B0, `(.L_x_587) ;  /* 0x0000012000007945 */ /* 0x000fe20003800000 */
[----:B------:R-:W-:Y:S01]  /*1ff0*/  ISETP.GE.AND P2, PT, R34, R20, PT ;  /* 0x000000142200720c */ /* 0x000fe20003f46270 */
[----:B------:R-:W-:Y:S01]  /*2000*/  IMAD R136, R0, 0x2, R4 ;  /* 0x0000000200887824 */ /* 0x000fe200078e0204 */
[----:B------:R-:W-:Y:S01]  /*2010*/  LEA R138, R2, R4, 0x1 ;  /* 0x00000004028a7211 */ /* 0x000fe200078e08ff */
[----:B-1----:R-:W-:-:S04]  /*2020*/  IMAD.WIDE.U32 R6, R194, R18, R6 ;  /* 0x00000012c2067225 */ /* 0x002fc800078e0006 */
[----:B------:R-:W-:Y:S01]  /*2030*/  IMAD.IADD R3, R7, 0x1, R3 ;  /* 0x0000000107037824 */ /* 0x000fe200078e0203 */
[----:B------:R-:W-:Y:S06]  /*2040*/  @P1 BRA `(.L_x_588) ;  /* 0x00000000002c1947 */ /* 0x000fec0003800000 */
        /* <DEDUP_REMOVED lines=11> */
.L_x_588:
[----:B------:R-:W-:Y:S05]  /*2100*/  BSYNC B0 ;  /* 0x0000000000007941 */ /* 0x000fea0003800000 */
.L_x_587:
[----:B------:R1:W-:Y:S01]  /*2110*/  @P4 STS.128 [R195+0x4800], RZ ;  /* 0x004800ffc3004388 */ /* 0x0003e20000000c00 */
[----:B------:R-:W-:Y:S04]  /*2120*/  BSSY B0, `(.L_x_589) ;  /* 0x000000d000007945 */ /* 0x000fe80003800000 */
[----:B------:R-:W-:Y:S05]  /*2130*/  @P4 BRA `(.L_x_590) ;  /* 0x00000000002c4947 */ /* 0x000fea0003800000 */
[----:B------:R-:W-:-:S13]  /*2140*/  ISETP.GE.AND P1, PT, R152, R153, PT ;  /* 0x000000999800720c */ /* 0x000fda0003f26270 */
[----:B------:R1:W-:Y:S01]  /*2150*/  @P1 STS.128 [R195+0x4800], RZ ;  /* 0x004800ffc3001388 */ /* 0x0003e20000000c00 */
[----:B------:R-:W-:Y:S05]  /*2160*/  @P1 BRA `(.L_x_590) ;  /* 0x0000000000201947 */ /* 0x000fea0003800000 */
[----:B------:R-:W-:-:S04]  /*2170*/  LEA R0, P1, R244, R6, 0x5 ;  /* 0x00000006f4007211 */ /* 0x000fc800078228ff */
[----:B------:R-:W-:Y:S02]  /*2180*/  LEA.HI.X R5, R244, R3, R245, 0x5, P1 ;  /* 0x00000003f4057211 */ /* 0x000fe400008f2cf5 */
[----:B--2---:R-:W-:-:S04]  /*2190*/  LEA R8, P1, R0, R42, 0x1 ;  /* 0x0000002a00087211 */ /* 0x004fc800078208ff */
[----:B------:R-:W-:-:S05]  /*21a0*/  LEA.HI.X R9, R0, R43, R5, 0x1, P1 ;  /* 0x0000002b00097211 */ /* 0x000fca00008f0c05 */
[----:B------:R-:W-:Y:S01]  /*21b0*/  @!PT LDS RZ, [RZ] ;  /* 0x00000000fffff984 */ /* 0x000fe20000000800 */
[----:B------:R-:W-:Y:S01]  /*21c0*/  @!PT LDS RZ, [RZ] ;  /* 0x00000000fffff984 */ /* 0x000fe20000000800 */
[----:B------:R-:W-:Y:S01]  /*21d0*/  @!PT LDS RZ, [RZ] ;  /* 0x00000000fffff984 */ /* 0x000fe20000000800 */
[----:B------:R2:W-:Y:S04]  /*21e0*/  LDGSTS.E.BYPASS.LTC128B.128 [R195+0x4800], desc[UR4][R8.64] ;  /* 0x0480000008c37fae */ /* 0x0005e8000b901d44 */
.L_x_590:
[----:B------:R-:W-:Y:S05]  /*21f0*/  BSYNC B0 ;  /* 0x0000000000007941 */ /* 0x000fea0003800000 */
.L_x_589:
        /* <DEDUP_REMOVED lines=14> */
.L_x_592:
[----:B------:R-:W-:Y:S05]  /*22e0*/  BSYNC B0 ;  /* 0x0000000000007941 */ /* 0x000fea0003800000 */
.L_x_591:
[----:B------:R1:W-:Y:S01]  /*22f0*/  @P2 STS.128 [R195+0x5800], RZ ;  /* 0x005800ffc3002388 */ /* 0x0003e20000000c00 */
[----:B------:R-:W-:Y:S04]  /*2300*/  BSSY B0, `(.L_x_593) ;  /* 0x000000f000007945 */ /* 0x000fe80003800000 */
[----:B------:R-:W-:Y:S05]  /*2310*/  @P2 BRA `(.L_x_594) ;  /* 0x0000000000342947 */ /* 0x000fea0003800000 */
[----:B------:R-:W-:-:S13]  /*2320*/  ISETP.GE.AND P1, PT, R152, R153, PT ;  /* 0x000000999800720c */ /* 0x000fda0003f26270 */
[----:B------:R1:W-:Y:S01]  /*2330*/  @P1 STS.128 [R195+0x5800], RZ ;  /* 0x005800ffc3001388 */ /* 0x0003e20000000c00 */
[----:B------:R-:W-:Y:S05]  /*2340*/  @P1 BRA `(.L_x_594) ;  /* 0x0000000000281947 */ /* 0x000fea0003800000 */
[----:B------:R-:W-:Y:S01]  /*2350*/  MOV R2, R6 ;  /* 0x0000000600027202 */ /* 0x000fe20000000f00 */
[----:B------:R-:W-:-:S04]  /*2360*/  IMAD R0, R245, 0x60, RZ ;  /* 0x00000060f5007824 */ /* 0x000fc800078e02ff */
[----:B------:R-:W-:-:S05]  /*2370*/  IMAD.WIDE.U32 R6, R244, 0x60, R2 ;  /* 0x00000060f4067825 */ /* 0x000fca00078e0002 */
[----:B------:R-:W-:Y:S02]  /*2380*/  IADD3 R0, R7, R0, RZ ;  /* 0x0000000007007210 */ /* 0x000fe40007ffe0ff */
[----:B------:R-:W-:-:S04]  /*2390*/  LEA R2, P1, R6, R42, 0x1 ;  /* 0x0000002a06027211 */ /* 0x000fc800078208ff */
[----:B------:R-:W-:-:S05]  /*23a0*/  LEA.HI.X R3, R6, R43, R0, 0x1, P1 ;  /* 0x0000002b06037211 */ /* 0x000fca00008f0c00 */
[----:B------:R-:W-:Y:S01]  /*23b0*/  @!PT LDS RZ, [RZ] ;  /* 0x00000000fffff984 */ /* 0x000fe20000000800 */
[----:B------:R-:W-:Y:S01]  /*23c0*/  @!PT LDS RZ, [RZ] ;  /* 0x00000000fffff984 */ /* 0x000fe20000000800 */
[----:B------:R-:W-:Y:S01]  /*23d0*/  @!PT LDS RZ, [RZ] ;  /* 0x00000000fffff984 */ /* 0x000fe20000000800 */
[----:B------:R1:W-:Y:S04]  /*23e0*/  LDGSTS.E.BYPASS.LTC128B.128 [R195+0x5800], desc[UR4][R2.64] ;  /* 0x0580000002c37fae */ /* 0x0003e8000b901d44 */
.L_x_594:
[----:B------:R-:W-:Y:S05]  /*23f0*/  BSYNC B0 ;  /* 0x0000000000007941 */ /* 0x000fea0003800000 */
.L_x_593:
[----:B------:R-:W-:Y:S01]  /*2400*/  LDSM.16.M88.4 R12, [R138+0x1000] ;  /* 0x001000008a0c783b */ /* 0x000fe20000000200 */
[----:B-1----:R-:W-:Y:S01]  /*2410*/  IMAD.MOV.U32 R3, RZ, RZ, 0x10 ;  /* 0x00000010ff037424 */ /* 0x002fe200078e00ff */
[----:B------:R-:W-:Y:S01]  /*2420*/  LOP3.LUT P1, RZ, R11, 0x2, RZ, 0xc0, !PT ;  /* 0x000000020bff7812 */ /* 0x000fe2000782c0ff */
[----:B------:R-:W-:Y:S01]  /*2430*/  BSSY B1, `(.L_x_595) ;  /* 0x00002b5000017945 */ /* 0x000fe20003800000 */
[----:B------:R-:W1:Y:S01]  /*2440*/  LDSM.16.M88.4 R36, [R136+0x3400] ;  /* 0x003400008824783b */ /* 0x000e620000000200 */
[----:B------:R-:W-:Y:S02]  /*2450*/  LOP3.LUT P2, RZ, R10, 0x2, RZ, 0xc0, !PT ;  /* 0x000000020aff7812 */ /* 0x000fe4000784c0ff */
[C---:B------:R-:W-:Y:S01]  /*2460*/  SEL R0, R3.reuse, 0xfffffff0, !P1 ;  /* 0xfffffff003007807 */ /* 0x040fe20004800000 */
[----:B------:R-:W3:Y:S01]  /*2470*/  LDSM.16.M88.4 R32, [R136+0x3800] ;  /* 0x003800008820783b */ /* 0x000ee20000000200 */
[----:B------:R-:W-:Y:S02]  /*2480*/  SEL R3, R3, 0xfffffff0, !P2 ;  /* 0xfffffff003037807 */ /* 0x000fe40005000000 */
[----:B------:R-:W-:Y:S01]  /*2490*/  SHF.R.S32.HI R6, RZ, 0x1f, R192 ;  /* 0x0000001fff067819 */ /* 0x000fe200000114c0 */
[----:B------:R-:W3:Y:S01]  /*24a0*/  LDSM.16.M88.4 R28, [R136+0x3c00] ;  /* 0x003c0000881c783b */ /* 0x000ee20000000200 */
[----:B------:R-:W-:-:S02]  /*24b0*/  IMAD R2, R0, 0x2, R136 ;  /* 0x0000000200027824 */ /* 0x000fc400078e0288 */
[----:B------:R-:W-:Y:S01]  /*24c0*/  IMAD R139, R3, 0x2, R138 ;  /* 0x00000002038b7824 */ /* 0x000fe200078e028a */
[----:B------:R-:W3:Y:S01]  /*24d0*/  LDSM.16.M88.4 R20, [R136+0x2000] ;  /* 0x002000008814783b */ /* 0x000ee20000000200 */
[----:B------:R-:W-:-:S03]  /*24e0*/  LEA.HI R6, R6, R240, RZ, 0x2 ;  /* 0x000000f006067211 */ /* 0x000fc600078f10ff */
[----:B------:R-:W3:Y:S01]  /*24f0*/  LDSM.16.M88.4 R44, [R136+0x2c00] ;  /* 0x002c0000882c783b */ /* 0x000ee20000000200 */
[----:B------:R-:W-:-:S03]  /*2500*/  LOP3.LUT R6, R6, 0xffffffc, RZ, 0xc0, !PT ;  /* 0x0ffffffc06067812 */ /* 0x000fc600078ec0ff */
[----:B------:R-:W3:Y:S04]  /*2510*/  LDSM.16.M88.4 R40, [R136+0x3000] ;  /* 0x003000008828783b */ /* 0x000ee80000000200 */
[----:B--2---:R-:W-:Y:S04]  /*2520*/  LDSM.16.M88.4 R8, [R139+0x1000] ;  /* 0x001000008b08783b */ /* 0x004fe80000000200 */
[----:B------:R-:W2:Y:S04]  /*2530*/  LDSM.16.M88.4 R72, [R2+0x3400] ;  /* 0x003400000248783b */ /* 0x000ea80000000200 */
[----:B------:R-:W2:Y:S04]  /*2540*/  LDSM.16.M88.4 R80, [R2+0x3800] ;  /* 0x003800000250783b */ /* 0x000ea80000000200 */
[----:B------:R-:W2:Y:S04]  /*2550*/  LDSM.16.M88.4 R76, [R2+0x3c00] ;  /* 0x003c0000024c783b */ /* 0x000ea80000000200 */
[----:B------:R-:W2:Y:S01]  /*2560*/  LDSM.16.M88.4 R24, [R136+0x2400] ;  /* 0x002400008818783b */ /* 0x000ea20000000200 */
[C---:B-1----:R-:W-:Y:S03]  /*2570*/  HMMA.16816.F32 R104, R12.reuse, R36, RZ ;  /* 0x000000240c68723c */ /* 0x042fe600000018ff */
[----:B----4-:R-:W1:Y:S03]  /*2580*/  LDSM.16.M88.4 R48, [R136+0x2800] ;  /* 0x002800008830783b */ /* 0x010e660000000200 */
[C---:B---3--:R-:W-:Y:S01]  /*2590*/  HMMA.16816.F32 R96, R12.reuse, R32, RZ ;  /* 0x000000200c60723c */ /* 0x048fe200000018ff */
[----:B------:R-:W3:Y:S04]  /*25a0*/  LDSM.16.M88.4 R52, [R2+0x2000] ;  /* 0x002000000234783b */ /* 0x000ee80000000200 */
[----:B------:R-:W4:Y:S01]  /*25b0*/  LDSM.16.M88.4 R64, [R2+0x2c00] ;  /* 0x002c00000240783b */ /* 0x000f220000000200 */
[C---:B------:R-:W-:Y:S03]  /*25c0*/  HMMA.16816.F32 R88, R12.reuse, R28, RZ ;  /* 0x0000001c0c58723c */ /* 0x040fe600000018ff */
[----:B------:R-:W4:Y:S03]  /*25d0*/  LDSM.16.M88.4 R68, [R2+0x3000] ;  /* 0x003000000244783b */ /* 0x000f260000000200 */
[C---:B------:R-:W-:Y:S01]  /*25e0*/  HMMA.16816.F32 R148, R12.reuse, R20, RZ ;  /* 0x000000140c94723c */ /* 0x040fe200000018ff */
[----:B------:R-:W4:Y:S04]  /*25f0*/  LDSM.16.M88.4 R60, [R2+0x2400] ;  /* 0x00240000023c783b */ /* 0x000f280000000200 */
[----:B------:R1:W4:Y:S01]  /*2600*/  LDSM.16.M88.4 R56, [R2+0x2800] ;  /* 0x002800000238783b */ /* 0x0003220000000200 */
[C---:B------:R-:W-:Y:S03]  /*2610*/  HMMA.16816.F32 R120, R12.reuse, R44, RZ ;  /* 0x0000002c0c78723c */ /* 0x040fe600000018ff */
[----:B------:R-:W4:Y:S03]  /*2620*/  LDSM.16.M88.4 R16, [R138] ;  /* 0x000000008a10783b */ /* 0x000f260000000200 */
[----:B------:R-:W-:Y:S01]  /*2630*/  HMMA.16816.F32 R112, R12, R40, RZ ;  /* 0x000000280c70723c */ /* 0x000fe200000018ff */
[----:B------:R-:W4:Y:S01]  /*2640*/  S2R R7, SR_CTAID.Y ;  /* 0x0000000000077919 */ /* 0x000f220000002600 */
[----:B------:R-:W0:Y:S04]  /*2650*/  LDGDEPBAR ;  /* 0x00000000000079af */ /* 0x000e280000000000 */
[C---:B--2---:R-:W-:Y:S06]  /*2660*/  HMMA.16816.F32 R204, R8.reuse, R72, R104 ;  /* 0x0000004808cc723c */ /* 0x044fec0000001868 */
[----:B------:R-:W-:Y:S01]  /*2670*/  HMMA.16816.F32 R96, R8, R80, R96 ;  /* 0x000000500860723c */ /* 0x000fe20000001860 */
[----:B-1----:R-:W-:-:S05]  /*2680*/  SHF.R.S32.HI R2, RZ, 0x1f, R85 ;  /* 0x0000001fff027819 */ /* 0x002fca0000011455 */
[----:B------:R-:W-:Y:S01]  /*2690*/  HMMA.16816.F32 R88, R8, R76, R88 ;  /* 0x0000004c0858723c */ /* 0x000fe20000001858 */
[----:B------:R-:W-:-:S05]  /*26a0*/  LEA.HI R2, R2, R85, RZ, 0x2 ;  /* 0x0000005502027211 */ /* 0x000fca00078f10ff */
[----:B------:R-:W-:Y:S01]  /*26b0*/  HMMA.16816.F32 R144, R12, R22, RZ ;  /* 0x000000160c90723c */ /* 0x000fe200000018ff */
[----:B------:R-:W-:Y:S02]  /*26c0*/  LOP3.LUT R5, R2, 0x7ffffffc, RZ, 0xc0, !PT ;  /* 0x7ffffffc02057812 */ /* 0x000fe400078ec0ff */
[----:B------:R-:W-:-:S03]  /*26d0*/  SHF.R.S32.HI R2, RZ, 0x2, R2 ;  /* 0x00000002ff027819 */ /* 0x000fc60000011402 */
[C---:B------:R-:W-:Y:S01]  /*26e0*/  HMMA.16816.F32 R140, R12.reuse, R24, RZ ;  /* 0x000000180c8c723c */ /* 0x040fe200000018ff */
[----:B------:R-:W-:Y:S02]  /*26f0*/  IMAD.MOV.U32 R107, RZ, RZ, R206 ;  /* 0x000000ffff6b7224 */ /* 0x000fe400078e00ce */
[----:B------:R-:W-:Y:S02]  /*2700*/  IMAD.MOV.U32 R106, RZ, RZ, R205 ;  /* 0x000000ffff6a7224 */ /* 0x000fe400078e00cd */
[----:B------:R-:W-:Y:S01]  /*2710*/  IMAD.MOV.U32 R105, RZ, RZ, R207 ;  /* 0x000000ffff697224 */ /* 0x000fe200078e00cf */
[----:B------:R-:W-:Y:S01]  /*2720*/  HMMA.16816.F32 R128, R12, R48, RZ ;  /* 0x000000300c80723c */ /* 0x000fe200000018ff */
[----:B------:R-:W-:-:S05]  /*2730*/  IMAD.MOV.U32 R104, RZ, RZ, R204 ;  /* 0x000000ffff687224 */ /* 0x000fca00078e00cc */
[C---:B------:R-:W-:Y:S06]  /*2740*/  HMMA.16816.F32 R132, R12.reuse, R26, RZ ;  /* 0x0000001a0c84723c */ /* 0x040fec00000018ff */
[C---:B------:R-:W-:Y:S06]  /*2750*/  HMMA.16816.F32 R124, R12.reuse, R50, RZ ;  /* 0x000000320c7c723c */ /* 0x040fec00000018ff */
[C---:B------:R-:W-:Y:S06]  /*2760*/  HMMA.16816.F32 R116, R12.reuse, R46, RZ ;  /* 0x0000002e0c74723c */ /* 0x040fec00000018ff */
[C---:B------:R-:W-:Y:S06]  /*2770*/  HMMA.16816.F32 R108, R12.reuse, R42, RZ ;  /* 0x0000002a0c6c723c */ /* 0x040fec00000018ff */
[C---:B------:R-:W-:Y:S06]  /*2780*/  HMMA.16816.F32 R100, R12.reuse, R38, RZ ;  /* 0x000000260c64723c */ /* 0x040fec00000018ff */
[C---:B------:R-:W-:Y:S06]  /*2790*/  HMMA.16816.F32 R92, R12.reuse, R34, RZ ;  /* 0x000000220c5c723c */ /* 0x040fec00000018ff */
[----:B------:R-:W-:Y:S06]  /*27a0*/  HMMA.16816.F32 R12, R12, R30, RZ ;  /* 0x0000001e0c0c723c */ /* 0x000fec00000018ff */
[C---:B---3--:R-:W-:Y:S01]  /*27b0*/  HMMA.16816.F32 R232, R8.reuse, R52, R148 ;  /* 0x0000003408e8723c */ /* 0x048fe20000001894 */
[----:B------:R-:W1:Y:S05]  /*27c0*/  S2R R149, SR_CTAID.Z ;  /* 0x0000000000957919 */ /* 0x000e6a0000002700 */
[----:B----4-:R-:W-:Y:S01]  /*27d0*/  HMMA.16816.F32 R208, R8, R64, R120 ;  /* 0x0000004008d0723c */ /* 0x010fe20000001878 */
[----:B------:R-:W-:-:S02]  /*27e0*/  IMAD.MOV.U32 R150, RZ, RZ, R212 ;  /* 0x000000ffff967224 */ /* 0x000fc400078e00d4 */
[----:B------:R-:W-:-:S03]  /*27f0*/  IMAD.MOV.U32 R151, RZ, RZ, R213 ;  /* 0x000000ffff977224 */ /* 0x000fc600078e00d5 */
[C---:B------:R-:W-:Y:S01]  /*2800*/  HMMA.16816.F32 R220, R8.reuse, R68, R112 ;  /* 0x0000004408dc723c */ /* 0x040fe20000001870 */
[----:B------:R-:W-:Y:S02]  /*2810*/  IMAD.MOV.U32 R123, RZ, RZ, R97 ;  /* 0x000000ffff7b7224 */ /* 0x000fe400078e0061 */
        /* <DEDUP_REMOVED lines=8> */
[----:B------:R-:W-:-:S03]  /*28a0*/  IMAD.MOV.U32 R112, RZ, RZ, R89 ;  /* 0x000000ffff707224 */ /* 0x000fc600078e0059 */
[----:B------:R-:W-:Y:S01]  /*28b0*/  HMMA.16816.F32 R144, R8, R54, R144 ;  /* 0x000000360890723c */ /* 0x000fe20000001890 */
[----:B-1----:R-:W-:Y:S02]  /*28c0*/  IMAD R7, R7, R182, R149 ;  /* 0x000000b607077224 */ /* 0x002fe400078e0295 */
[----:B------:R-:W-:-:S03]  /*28d0*/  IMAD.MOV.U32 R182, RZ, RZ, RZ ;  /* 0x000000ffffb67224 */ /* 0x000fc600078e00ff */
[----:B------:R-:W-:Y:S01]  /*28e0*/  HMMA.16816.F32 R132, R8, R62, R132 ;  /* 0x0000003e0884723c */ /* 0x000fe20000001884 */
[----:B------:R-:W-:Y:S02]  /*28f0*/  IMAD R7, R230, R7, R248 ;  /* 0x00000007e6077224 */ /* 0x000fe400078e02f8 */
[----:B------:R-:W-:-:S03]  /*2900*/  IMAD.MOV.U32 R230, RZ, RZ, R106 ;  /* 0x000000ffffe67224 */ /* 0x000fc600078e006a */
[C---:B------:R-:W-:Y:S06]  /*2910*/  HMMA.16816.F32 R96, R8.reuse, R58, R124 ;  /* 0x0000003a0860723c */ /* 0x040fec000000187c */
[C---:B------:R-:W-:Y:S06]  /*2920*/  HMMA.16816.F32 R204, R8.reuse, R66, R116 ;  /* 0x0000004208cc723c */ /* 0x040fec0000001874 */
[C---:B------:R-:W-:Y:S06]  /*2930*/  HMMA.16816.F32 R216, R8.reuse, R70, R108 ;  /* 0x0000004608d8723c */ /* 0x040fec000000186c */
[C---:B------:R-:W-:Y:S06]  /*2940*/  HMMA.16816.F32 R236, R8.reuse, R74, R100 ;  /* 0x0000004a08ec723c */ /* 0x040fec0000001864 */
[C---:B------:R-:W-:Y:S06]  /*2950*/  HMMA.16816.F32 R88, R8.reuse, R82, R92 ;  /* 0x000000520858723c */ /* 0x040fec000000185c */
[----:B------:R-:W-:Y:S06]  /*2960*/  HMMA.16816.F32 R8, R8, R78, R12 ;  /* 0x0000004e0808723c */ /* 0x000fec000000180c */
[----:B------:R-:W-:Y:S01]  /*2970*/  HMMA.16816.F32 R188, R16, R20, RZ ;  /* 0x0000001410bc723c */ /* 0x000fe200000018ff */
[----:B------:R-:W-:-:S05]  /*2980*/  IMAD.MOV.U32 R13, RZ, RZ, R214 ;  /* 0x000000ffff0d7224 */ /* 0x000fca00078e00d6 */
[----:B------:R-:W-:Y:S01]  /*2990*/  HMMA.16816.F32 R196, R16, R22, RZ ;  /* 0x0000001610c4723c */ /* 0x000fe200000018ff */
[----:B------:R-:W1:Y:S01]  /*29a0*/  LDSM.16.M88.4 R20, [R139] ;  /* 0x000000008b14783b */ /* 0x000e620000000200 */
[----:B------:R-:W-:-:S04]  /*29b0*/  DEPBAR.LE SB0, 0x0 ;  /* 0x000080000000791a */ /* 0x000fc80000000000 */
[C---:B------:R-:W-:Y:S01]  /*29c0*/  HMMA.16816.F32 R176, R16.reuse, R48, RZ ;  /* 0x0000003010b0723c */ /* 0x040fe200000018ff */
[----:B------:R-:W-:Y:S02]  /*29d0*/  IMAD.MOV.U32 R100, RZ, RZ, R88 ;  /* 0x000000ffff647224 */ /* 0x000fe400078e0058 */
[----:B------:R-:W-:Y:S02]  /*29e0*/  IMAD.MOV.U32 R95, RZ, RZ, R90 ;  /* 0x000000ffff5f7224 */ /* 0x000fe400078e005a */
[----:B------:R-:W-:Y:S01]  /*29f0*/  IMAD.MOV.U32 R94, RZ, RZ, R89 ;  /* 0x000000ffff5e7224 */ /* 0x000fe200078e0059 */
[C---:B------:R-:W-:Y:S01]  /*2a00*/  HMMA.16816.F32 R172, R16.reuse, R24, RZ ;  /* 0x0000001810ac723c */ /* 0x040fe200000018ff */
[----:B------:R-:W-:Y:S02]  /*2a10*/  IMAD.MOV.U32 R92, RZ, RZ, R10 ;  /* 0x000000ffff5c7224 */ /* 0x000fe400078e000a */
[----:B------:R-:W-:Y:S02]  /*2a20*/  IMAD.IADD R10, R85, 0x1, -R5 ;  /* 0x00000001550a7824 */ /* 0x000fe400078e0a05 */
[----:B------:R-:W-:Y:S01]  /*2a30*/  IMAD.IADD R5, R240, 0x1, -R6 ;  /* 0x00000001f0057824 */ /* 0x000fe200078e0a06 */
[----:B------:R-:W-:Y:S01]  /*2a40*/  HMMA.16816.F32 R184, R16, R44, RZ ;  /* 0x0000002c10b8723c */ /* 0x000fe200000018ff */
[----:B------:R-:W-:-:S02]  /*2a50*/  IMAD.MOV.U32 R12, RZ, RZ, R8 ;  /* 0x000000ffff0c7224 */ /* 0x000fc400078e0008 */
[--C-:B------:R-:W-:Y:S02]  /*2a60*/  IMAD R8, R5, 0x10, R2.reuse ;  /* 0x0000001005087824 */ /* 0x100fe400078e0202 */
[----:B------:R-:W-:Y:S01]  /*2a70*/  IMAD R5, R240, 0x10, R2 ;  /* 0x00000010f0057824 */ /* 0x000fe200078e0202 */
[C---:B------:R-:W-:Y:S01]  /*2a80*/  HMMA.16816.F32 R168, R16.reuse, R40, RZ ;  /* 0x0000002810a8723c */ /* 0x040fe200000018ff */
[----:B------:R-:W-:Y:S02]  /*2a90*/  IMAD.MOV.U32 R15, RZ, RZ, R9 ;  /* 0x000000ffff0f7224 */ /* 0x000fe400078e0009 */
[----:B------:R-:W-:Y:S02]  /*2aa0*/  IMAD R9, R137, 0x20, R86 ;  /* 0x0000002089097824 */ /* 0x000fe400078e0256 */
[----:B------:R-:W-:Y:S01]  /*2ab0*/  IMAD.SHL.U32 R2, R13, 0x80, RZ ;  /* 0x000000800d027824 */ /* 0x000fe200078e00ff */
[----:B------:R-:W-:Y:S01]  /*2ac0*/  HMMA.16816.F32 R164, R16, R36, RZ ;  /* 0x0000002410a4723c */ /* 0x000fe200000018ff */
[----:B------:R-:W-:Y:S01]  /*2ad0*/  IMAD.SHL.U32 R6, R10, 0x2, RZ ;  /* 0x000000020a067824 */ /* 0x000fe200078e00ff */
[----:B------:R-:W-:Y:S01]  /*2ae0*/  IADD3 R10, R5, 0x1, R248 ;  /* 0x00000001050a7810 */ /* 0x000fe20007ffe0f8 */
[----:B------:R-:W-:-:S02]  /*2af0*/  IMAD.IADD R5, R87, 0x1, R9 ;  /* 0x0000000157057824 */ /* 0x000fc400078e0209 */
[C---:B------:R-:W-:Y:S01]  /*2b00*/  IMAD R2, R150.reuse, R7, R2 ;  /* 0x0000000796027224 */ /* 0x040fe200078e0202 */
[----:B------:R-:W-:Y:S01]  /*2b10*/  HMMA.16816.F32 R160, R16, R32, RZ ;  /* 0x0000002010a0723c */ /* 0x000fe200000018ff */
[----:B------:R-:W-:Y:S01]  /*2b20*/  IMAD R6, R150, R8, R6 ;  /* 0x0000000896067224 */ /* 0x000fe200078e0206 */
[----:B------:R2:W-:Y:S01]  /*2b30*/  STL [R1+0x1e0], R5 ;  /* 0x0001e00501007387 */ /* 0x0005e20000100800 */
[----:B------:R-:W-:Y:S02]  /*2b40*/  VIADD R7, R2, 0xffffff80 ;  /* 0xffffff8002077836 */ /* 0x000fe40000000000 */
[----:B------:R-:W-:Y:S01]  /*2b50*/  IMAD.MOV.U32 R14, RZ, RZ, R11 ;  /* 0x000000ffff0e7224 */ /* 0x000fe200078e000b */
[----:B-1----:R-:W-:Y:S01]  /*2b60*/  HMMA.16816.F32 R188, R20, R52, R188 ;  /* 0x0000003414bc723c */ /* 0x002fe200000018bc */
[----:B-----5:R-:W1:Y:S01]  /*2b70*/  @P0 MUFU.RCP R11, R154 ;  /* 0x0000009a000b0308 */ /* 0x020e620000001000 */
[----:B------:R-:W-:Y:S01]  /*2b80*/  SHF.R.S32.HI R8, RZ, 0x1f, R6 ;  /* 0x0000001fff087819 */ /* 0x000fe20000011406 */
[----:B------:R-:W-:Y:S01]  /*2b90*/  VIADD R2, R136, 0x2000 ;  /* 0x0000200088027836 */ /* 0x000fe20000000000 */
[----:B------:R-:W-:Y:S01]  /*2ba0*/  IADD3 R6, P1, R6, R7, RZ ;  /* 0x0000000706067210 */ /* 0x000fe20007f3e0ff */
[----:B------:R-:W-:Y:S01]  /*2bb0*/  IMAD.MOV.U32 R93, RZ, RZ, R91 ;  /* 0x000000ffff5d7224 */ /* 0x000fe200078e005b */
[C---:B------:R-:W-:Y:S01]  /*2bc0*/  HMMA.16816.F32 R156, R16.reuse, R28, RZ ;  /* 0x0000001c109c723c */ /* 0x040fe200000018ff */
[----:B------:R-:W-:Y:S01]  /*2bd0*/  IMAD R137, R0, 0x2, R2 ;  /* 0x0000000200897824 */ /* 0x000fe200078e0202 */
[----:B------:R-:W-:Y:S01]  /*2be0*/  LEA.HI.X.SX32 R0, R7, R8, 0x1, P1 ;  /* 0x0000000807007211 */ /* 0x000fe200008f0eff */
[----:B------:R-:W-:Y:S01]  /*2bf0*/  IMAD.MOV.U32 R53, RZ, RZ, R12 ;  /* 0x000000ffff357224 */ /* 0x000fe200078e000c */
[----:B------:R-:W-:Y:S01]  /*2c00*/  STL [R1+0x164], R6 ;  /* 0x0001640601007387 */ /* 0x000fe20000100800 */
[----:B------:R-:W-:Y:S01]  /*2c10*/  IMAD.MOV.U32 R52, RZ, RZ, R121 ;  /* 0x000000ffff347224 */ /* 0x000fe200078e0079 */
[C---:B------:R-:W-:Y:S02]  /*2c20*/  HMMA.16816.F32 R24, R16.reuse, R26, RZ ;  /* 0x0000001a1018723c */ /* 0x040fe400000018ff */
[----:B------:R3:W-:Y:S04]  /*2c30*/  STL [R1+0x16c], R0 ;  /* 0x00016c0001007387 */ /* 0x0007e80000100800 */
[----:B------:R-:W-:Y:S01]  /*2c40*/  HMMA.16816.F32 R48, R16, R50, RZ ;  /* 0x000000321030723c */ /* 0x000fe200000018ff */
[----:B-1----:R-:W-:Y:S01]  /*2c50*/  @P0 FMUL.FTZ R182, R155, R11 ;  /* 0x0000000b9bb60220 */ /* 0x002fe20000410000 */
[----:B------:R-:W-:-:S02]  /*2c60*/  VIADD R155, R229, 0x646e171e ;  /* 0x646e171ee59b7836 */ /* 0x000fc40000000000 */
[----:B--2---:R-:W-:Y:S02]  /*2c70*/  IMAD.SHL.U32 R5, R231, 0x2, RZ ;  /* 0x00000002e7057824 */ /* 0x004fe400078e00ff */
[C---:B------:R-:W-:Y:S03]  /*2c80*/  HMMA.16816.F32 R44, R16.reuse, R46, RZ ;  /* 0x0000002e102c723c */ /* 0x040fe600000018ff */
[----:B------:R-:W-:Y:S02]  /*2c90*/  LOP3.LUT R192, R5, 0x6, RZ, 0xc0, !PT ;  /* 0x0000000605c07812 */ /* 0x000fe400078ec0ff */
[----:B------:R-:W-:Y:S01]  /*2ca0*/  IADD3 R5, R84, R10, -R151 ;  /* 0x0000000a54057210 */ /* 0x000fe20007ffe897 */
[----:B------:R-:W-:Y:S02]  /*2cb0*/  HMMA.16816.F32 R40, R16, R42, RZ ;  /* 0x0000002a1028723c */ /* 0x000fe400000018ff */
[----:B------:R-:W-:-:S02]  /*2cc0*/  IMAD R12, R194, 0x80, R192 ;  /* 0x00000080c20c7824 */ /* 0x000fc400078e02c0 */
[----:B------:R-:W-:Y:S02]  /*2cd0*/  IMAD.IADD R2, R5, 0x1, R183 ;  /* 0x0000000105027824 */ /* 0x000fe400078e02b7 */
[----:B------:R-:W-:Y:S01]  /*2ce0*/  HMMA.16816.F32 R36, R16, R38, RZ ;  /* 0x000000261024723c */ /* 0x000fe200000018ff */
[----:B---3--:R-:W-:-:S05]  /*2cf0*/  VIADD R0, R12, 0x1 ;  /* 0x000000010c007836 */ /* 0x008fca0000000000 */
[----:B------:R-:W-:Y:S01]  /*2d00*/  HMMA.16816.F32 R32, R16, R34, RZ ;  /* 0x000000221020723c */ /* 0x000fe200000018ff */
[----:B------:R-:W-:-:S05]  /*2d10*/  I2FP.F32.S32 R5, R0 ;  /* 0x0000000000057245 */ /* 0x000fca0000201400 */
[----:B------:R-:W-:Y:S01]  /*2d20*/  HMMA.16816.F32 R28, R16, R30, RZ ;  /* 0x0000001e101c723c */ /* 0x000fe200000018ff */
[CC--:B------:R-:W-:Y:S01]  /*2d30*/  FFMA.FTZ R6, R5.reuse, R182.reuse, R189 ;  /* 0x000000b605067223 */ /* 0x0c0fe200000100bd */
[CC--:B------:R-:W-:Y:S01]  /*2d40*/  FFMA.FTZ R8, R5.reuse, R182.reuse, R191 ;  /* 0x000000b605087223 */ /* 0x0c0fe200000100bf */
[CC--:B------:R-:W-:Y:S01]  /*2d50*/  FFMA.FTZ R7, R5.reuse, R182.reuse, R233 ;  /* 0x000000b605077223 */ /* 0x0c0fe200000100e9 */
[----:B------:R-:W-:Y:S02]  /*2d60*/  FFMA.FTZ R5, R5, R182, R235 ;  /* 0x000000b605057223 */ /* 0x000fe400000100eb */
[C---:B------:R-:W-:Y:S06]  /*2d70*/  HMMA.16816.F32 R16, R20.reuse, R54, R196 ;  /* 0x000000361410723c */ /* 0x040fec00000018c4 */
[C---:B------:R-:W-:Y:S01]  /*2d80*/  HMMA.16816.F32 R176, R20.reuse, R56, R176 ;  /* 0x0000003814b0723c */ /* 0x040fe200000018b0 */
[C---:B------:R-:W-:Y:S01]  /*2d90*/  VIMNMX R54, R2.reuse, R84, PT ;  /* 0x0000005402367248 */ /* 0x040fe20003fe0100 */
[----:B------:R-:W-:Y:S01]  /*2da0*/  IMAD.MOV.U32 R199, RZ, RZ, R115 ;  /* 0x000000ffffc77224 */ /* 0x000fe200078e0073 */
[--C-:B------:R-:W-:Y:S01]  /*2db0*/  VIADDMNMX R55, R2, 0x8, R84.reuse, PT ;  /* 0x0000000802377846 */ /* 0x100fe20003800154 */
[----:B------:R-:W-:Y:S01]  /*2dc0*/  IMAD.MOV.U32 R197, RZ, RZ, R113 ;  /* 0x000000ffffc57224 */ /* 0x000fe200078e0071 */
[-C--:B------:R-:W-:Y:S01]  /*2dd0*/  ISETP.GE.AND P2, PT, R0, R54.reuse, PT ;  /* 0x000000360000720c */ /* 0x080fe20003f46270 */
[C---:B------:R-:W-:Y:S01]  /*2de0*/  HMMA.16816.F32 R88, R20.reuse, R60, R172 ;  /* 0x0000003c1458723c */ /* 0x040fe200000018ac */
[C---:B------:R-:W-:Y:S01]  /*2df0*/  VIADDMNMX R57, R2.reuse, 0x40, R84, PT ;  /* 0x0000004002397846 */ /* 0x040fe20003800154 */
[----:B------:R-:W-:Y:S01]  /*2e00*/  IMAD.MOV.U32 R198, RZ, RZ, R112 ;  /* 0x000000ffffc67224 */ /* 0x000fe200078e0070 */
[----:B------:R-:W-:Y:S01]  /*2e10*/  VIADDMNMX R56, R2, 0x48, R84, PT ;  /* 0x0000004802387846 */ /* 0x000fe20003800154 */
[----:B------:R-:W-:Y:S01]  /*2e20*/  VIADD R2, R12, 0x8 ;  /* 0x000000080c027836 */ /* 0x000fe20000000000 */
[----:B------:R-:W-:Y:S01]  /*2e30*/  FSEL R151, R6, -INF , !P2 ;  /* 0xff80000006977808 */ /* 0x000fe20005000000 */
[C---:B------:R-:W-:Y:S01]  /*2e40*/  HMMA.16816.F32 R212, R20.reuse, R80, R160 ;  /* 0x0000005014d4723c */ /* 0x040fe200000018a0 */
[-C--:B------:R-:W-:Y:S01]  /*2e50*/  ISETP.GE.AND P0, PT, R0, R55.reuse, PT ;  /* 0x000000370000720c */ /* 0x080fe20003f06270 */
[----:B------:R-:W-:Y:S01]  /*2e60*/  IMAD.MOV.U32 R60, RZ, RZ, R120 ;  /* 0x000000ffff3c7224 */ /* 0x000fe200078e0078 */
[C---:B------:R-:W-:Y:S01]  /*2e70*/  ISETP.GE.AND P1, PT, R2.reuse, R54, PT ;  /* 0x000000360200720c */ /* 0x040fe20003f26270 */
[----:B------:R-:W-:Y:S01]  /*2e80*/  IMAD.MOV.U32 R175, RZ, RZ, R92 ;  /* 0x000000ffffaf7224 */ /* 0x000fe200078e005c */
[C---:B------:R-:W-:Y:S01]  /*2e90*/  ISETP.GE.AND P5, PT, R2.reuse, R55, PT ;  /* 0x000000370200720c */ /* 0x040fe20003fa6270 */
[C---:B------:R-:W-:Y:S01]  /*2ea0*/  HMMA.16816.F32 R160, R20.reuse, R78, R28 ;  /* 0x0000004e14a0723c */ /* 0x040fe2000000181c */
[CC--:B------:R-:W-:Y:S01]  /*2eb0*/  ISETP.GE.AND P4, PT, R2.reuse, R57.reuse, PT ;  /* 0x000000390200720c */ /* 0x0c0fe20003f86270 */
[----:B------:R-:W-:Y:S01]  /*2ec0*/  IMAD.MOV.U32 R81, RZ, RZ, R107 ;  /* 0x000000ffff517224 */ /* 0x000fe200078e006b */
[-C--:B------:R-:W-:Y:S01]  /*2ed0*/  ISETP.GE.AND P2, PT, R2, R56.reuse, PT ;  /* 0x000000380200720c */ /* 0x080fe20003f46270 */
[----:B------:R-:W-:Y:S01]  /*2ee0*/  IMAD.MOV.U32 R61, RZ, RZ, R114 ;  /* 0x000000ffff3d7224 */ /* 0x000fe200078e0072 */
[C---:B------:R-:W-:Y:S01]  /*2ef0*/  ISETP.GE.AND P6, PT, R0.reuse, R57, PT ;  /* 0x000000390000720c */ /* 0x040fe20003fc6270 */
[C---:B------:R-:W-:Y:S01]  /*2f00*/  HMMA.16816.F32 R224, R20.reuse, R76, R156 ;  /* 0x0000004c14e0723c */ /* 0x040fe2000000189c */
[----:B------:R-:W-:Y:S01]  /*2f10*/  ISETP.GE.AND P3, PT, R0, R56, PT ;  /* 0x000000380000720c */ /* 0x000fe20003f66270 */
[----:B------:R-:W-:Y:S01]  /*2f20*/  VIADD R0, R12, 0x9 ;  /* 0x000000090c007836 */ /* 0x000fe20000000000 */
[----:B------:R-:W-:Y:S01]  /*2f30*/  I2FP.F32.S32 R2, R2 ;  /* 0x0000000200027245 */ /* 0x000fe20000201400 */
[----:B------:R-:W-:Y:S01]  /*2f40*/  IMAD.MOV.U32 R196, RZ, RZ, R93 ;  /* 0x000000ffffc47224 */ /* 0x000fe200078e005d */
[----:B------:R-:W-:Y:S01]  /*2f50*/  FSEL R28, R5, -INF , !P3 ;  /* 0xff800000051c7808 */ /* 0x000fe20005800000 */
[C---:B------:R-:W-:Y:S01]  /*2f60*/  HMMA.16816.F32 R24, R20.reuse, R62, R24 ;  /* 0x0000003e1418723c */ /* 0x040fe20000001818 */
[----:B------:R-:W-:Y:S01]  /*2f70*/  I2FP.F32.S32 R5, R0 ;  /* 0x0000000000057245 */ /* 0x000fe20000201400 */
[-C--:B------:R-:W-:Y:S01]  /*2f80*/  FFMA.FTZ R6, R2, R182.reuse, R16 ;  /* 0x000000b602067223 */ /* 0x080fe20000010010 */
[----:B------:R-:W-:Y:S01]  /*2f90*/  FSEL R158, R8, -INF , !P0 ;  /* 0xff800000089e7808 */ /* 0x000fe20004000000 */
[CC--:B------:R-:W-:Y:S01]  /*2fa0*/  FFMA.FTZ R8, R2.reuse, R182.reuse, R144 ;  /* 0x000000b602087223 */ /* 0x0c0fe20000010090 */
[----:B------:R-:W-:Y:S01]  /*2fb0*/  FSEL R173, R7, -INF , !P6 ;  /* 0xff80000007ad7808 */ /* 0x000fe20007000000 */
[-C--:B------:R-:W-:Y:S01]  /*2fc0*/  FFMA.FTZ R9, R2, R182.reuse, R18 ;  /* 0x000000b602097223 */ /* 0x080fe20000010012 */
[----:B------:R-:W-:Y:S01]  /*2fd0*/  FSEL R156, R6, -INF , !P1 ;  /* 0xff800000069c7808 */ /* 0x000fe20004800000 */
[----:B------:R-:W-:Y:S01]  /*2fe0*/  FFMA.FTZ R6, R2, R182, R146 ;  /* 0x000000b602067223 */ /* 0x000fe20000010092 */
[C---:B------:R-:W-:Y:S01]  /*2ff0*/  ISETP.GE.AND P0, PT, R0.reuse, R54, PT ;  /* 0x000000360000720c */ /* 0x040fe20003f06270 */
[CC--:B------:R-:W-:Y:S01]  /*3000*/  FFMA.FTZ R7, R5.reuse, R182.reuse, R17 ;  /* 0x000000b605077223 */ /* 0x0c0fe20000010011 */
[C---:B------:R-:W-:Y:S01]  /*3010*/  ISETP.GE.AND P6, PT, R0.reuse, R55, PT ;  /* 0x000000370000720c */ /* 0x040fe20003fc6270 */
[----:B------:R-:W-:Y:S01]  /*3020*/  FFMA.FTZ R10, R5, R182, R19 ;  /* 0x000000b6050a7223 */ /* 0x000fe20000010013 */
[----:B------:R-:W-:Y:S01]  /*3030*/  ISETP.GE.AND P3, PT, R0, R57, PT ;  /* 0x000000390000720c */ /* 0x000fe20003f66270 */
[----:B------:R-:W-:Y:S01]  /*3040*/  VIADD R2, R12, 0x11 ;  /* 0x000000110c027836 */ /* 0x000fe20000000000 */
[----:B------:R-:W-:Y:S01]  /*3050*/  ISETP.GE.AND P1, PT, R0, R56, PT ;  /* 0x000000380000720c */ /* 0x000fe20003f26270 */
[----:B------:R-:W-:Y:S01]  /*3060*/  VIADD R0, R12, 0x10 ;  /* 0x000000100c007836 */ /* 0x000fe20000000000 */
[----:B------:R-:W-:Y:S01]  /*3070*/  FSEL R159, R9, -INF , !P5 ;  /* 0xff800000099f7808 */ /* 0x000fe20006800000 */
[C---:B------:R-:W-:Y:S01]  /*3080*/  HMMA.16816.F32 R184, R20.reuse, R64, R184 ;  /* 0x0000004014b8723c */ /* 0x040fe200000018b8 */
[----:B------:R-:W-:Y:S01]  /*3090*/  FSEL R174, R8, -INF , !P4 ;  /* 0xff80000008ae7808 */ /* 0x000fe20006000000 */
[----:B------:R-:W-:Y:S01]  /*30a0*/  IMAD.MOV.U32 R62, RZ, RZ, R104 ;  /* 0x000000ffff3e7224 */ /* 0x000fe200078e0068 */
[----:B------:R-:W-:Y:S01]  /*30b0*/  FSEL R148, R6, -INF , !P2 ;  /* 0xff80000006947808 */ /* 0x000fe20005000000 */
[----:B------:R-:W-:Y:S01]  /*30c0*/  IMAD.MOV.U32 R63, RZ, RZ, R95 ;  /* 0x000000ffff3f7224 */ /* 0x000fe200078e005f */
[----:B------:R-:W-:Y:S01]  /*30d0*/  FSEL R149, R7, -INF , !P0 ;  /* 0xff80000007957808 */ /* 0x000fe20004000000 */
[C---:B------:R-:W-:Y:S01]  /*30e0*/  FFMA.FTZ R7, R5.reuse, R182, R145 ;  /* 0x000000b605077223 */ /* 0x040fe20000010091 */
[C---:B------:R-:W-:Y:S01]  /*30f0*/  ISETP.GE.AND P5, PT, R0.reuse, R54, PT ;  /* 0x000000360000720c */ /* 0x040fe20003fa6270 */
[----:B------:R-:W-:Y:S01]  /*3100*/  FFMA.FTZ R5, R5, R182, R147 ;  /* 0x000000b605057223 */ /* 0x000fe20000010093 */
[C---:B------:R-:W-:Y:S01]  /*3110*/  ISETP.GE.AND P4, PT, R0.reuse, R55, PT ;  /* 0x000000370000720c */ /* 0x040fe20003f86270 */
[----:B------:R-:W-:Y:S01]  /*3120*/  IMAD.MOV.U32 R64, RZ, RZ, R122 ;  /* 0x000000ffff407224 */ /* 0x000fe200078e007a */
[C---:B------:R-:W-:Y:S01]  /*3130*/  ISETP.GE.AND P2, PT, R0.reuse, R57, PT ;  /* 0x000000390000720c */ /* 0x040fe20003f46270 */
[C---:B------:R-:W-:Y:S01]  /*3140*/  HMMA.16816.F32 R48, R20.reuse, R58, R48 ;  /* 0x0000003a1430723c */ /* 0x040fe20000001830 */
[----:B------:R-:W-:Y:S01]  /*3150*/  ISETP.GE.AND P0, PT, R0, R56, PT ;  /* 0x000000380000720c */ /* 0x000fe20003f06270 */
[----:B------:R-:W-:Y:S01]  /*3160*/  IMAD.MOV.U32 R77, RZ, RZ, R94 ;  /* 0x000000ffff4d7224 */ /* 0x000fe200078e005e */
[----:B------:R-:W-:Y:S01]  /*3170*/  I2FP.F32.S32 R0, R0 ;  /* 0x0000000000007245 */ /* 0x000fe20000201400 */
[----:B------:R-:W-:Y:S01]  /*3180*/  IMAD.MOV.U32 R248, RZ, RZ, R64 ;  /* 0x000000fffff87224 */ /* 0x000fe200078e0040 */
[----:B------:R-:W-:Y:S01]  /*3190*/  FSEL R30, R5, -INF , !P1 ;  /* 0xff800000051e7808 */ /* 0x000fe20004800000 */
[C---:B------:R-:W-:Y:S01]  /*31a0*/  HMMA.16816.F32 R168, R20.reuse, R68, R168 ;  /* 0x0000004414a8723c */ /* 0x040fe200000018a8 */
[----:B------:R-:W-:Y:S01]  /*31b0*/  I2FP.F32.S32 R5, R2 ;  /* 0x0000000200057245 */ /* 0x000fe20000201400 */
[CC--:B------:R-:W-:Y:S01]  /*31c0*/  FFMA.FTZ R6, R0.reuse, R182.reuse, R88 ;  /* 0x000000b600067223 */ /* 0x0c0fe20000010058 */
[----:B------:R-:W-:Y:S01]  /*31d0*/  FSEL R172, R7, -INF , !P3 ;  /* 0xff80000007ac7808 */ /* 0x000fe20005800000 */
[-C--:B------:R-:W-:Y:S01]  /*31e0*/  FFMA.FTZ R9, R0, R182.reuse, R90 ;  /* 0x000000b600097223 */ /* 0x080fe2000001005a */
[----:B------:R-:W-:Y:S01]  /*31f0*/  FSEL R154, R10, -INF , !P6 ;  /* 0xff8000000a9a7808 */ /* 0x000fe20007000000 */
[-C--:B------:R-:W-:Y:S01]  /*3200*/  FFMA.FTZ R8, R0, R182.reuse, R140 ;  /* 0x000000b600087223 */ /* 0x080fe2000001008c */
[----:B------:R-:W-:Y:S01]  /*3210*/  FSEL R146, R6, -INF , !P5 ;  /* 0xff80000006927808 */ /* 0x000fe20006800000 */
[-C--:B------:R-:W-:Y:S01]  /*3220*/  FFMA.FTZ R6, R0, R182.reuse, R142 ;  /* 0x000000b600067223 */ /* 0x080fe2000001008e */
[----:B------:R-:W-:Y:S01]  /*3230*/  FFMA.FTZ R7, R5, R182, R89 ;  /* 0x000000b605077223 */ /* 0x000fe20000010059 */
[----:B------:R-:W-:Y:S01]  /*3240*/  ISETP.GE.AND P6, PT, R2, R54, PT ;  /* 0x000000360200720c */ /* 0x000fe20003fc6270 */
[----:B------:R-:W-:Y:S01]  /*3250*/  VIADD R0, R12, 0x18 ;  /* 0x000000180c007836 */ /* 0x000fe20000000000 */
[----:B------:R-:W-:Y:S01]  /*3260*/  FSEL R147, R9, -INF , !P4 ;  /* 0xff80000009937808 */ /* 0x000fe20006000000 */
[-C--:B------:R-:W-:Y:S01]  /*3270*/  FFMA.FTZ R10, R5, R182.reuse, R91 ;  /* 0x000000b6050a7223 */ /* 0x080fe2000001005b */
[----:B------:R-:W-:Y:S01]  /*3280*/  FSEL R157, R8, -INF , !P2 ;  /* 0xff800000089d7808 */ /* 0x000fe20005000000 */
[----:B------:R-:W-:Y:S01]  /*3290*/  IMAD.MOV.U32 R68, RZ, RZ, R123 ;  /* 0x000000ffff447224 */ /* 0x000fe200078e007b */
[----:B------:R-:W-:Y:S01]  /*32a0*/  FSEL R142, R6, -INF , !P0 ;  /* 0xff800000068e7808 */ /* 0x000fe20004000000 */
[C---:B------:R-:W-:Y:S01]  /*32b0*/  HMMA.16816.F32 R44, R20.reuse, R66, R44 ;  /* 0x00000042142c723c */ /* 0x040fe2000000182c */
[----:B------:R-:W-:Y:S01]  /*32c0*/  FSEL R144, R7, -INF , !P6 ;  /* 0xff80000007907808 */ /* 0x000fe20007000000 */
[C---:B------:R-:W-:Y:S01]  /*32d0*/  FFMA.FTZ R7, R5.reuse, R182, R141 ;  /* 0x000000b605077223 */ /* 0x040fe2000001008d */
[C---:B------:R-:W-:Y:S01]  /*32e0*/  ISETP.GE.AND P4, PT, R0.reuse, R54, PT ;  /* 0x000000360000720c */ /* 0x040fe20003f86270 */
[----:B------:R-:W-:Y:S01]  /*32f0*/  FFMA.FTZ R5, R5, R182, R143 ;  /* 0x000000b605057223 */ /* 0x000fe2000001008f */
[C---:B------:R-:W-:Y:S01]  /*3300*/  ISETP.GE.AND P2, PT, R0.reuse, R55, PT ;  /* 0x000000370000720c */ /* 0x040fe20003f46270 */
[----:B------:R-:W-:Y:S01]  /*3310*/  IMAD.MOV.U32 R58, RZ, RZ, R105 ;  /* 0x000000ffff3a7224 */ /* 0x000fe200078e0069 */
[C---:B------:R-:W-:Y:S01]  /*3320*/  ISETP.GE.AND P0, PT, R0.reuse, R57, PT ;  /* 0x000000390000720c */ /* 0x040fe20003f06270 */
[----:B------:R-:W-:Y:S01]  /*3330*/  IMAD.MOV.U32 R59, RZ, RZ, R100 ;  /* 0x000000ffff3b7224 */ /* 0x000fe200078e0064 */
[-C--:B------:R-:W-:Y:S01]  /*3340*/  ISETP.GE.AND P6, PT, R0, R56.reuse, PT ;  /* 0x000000380000720c */ /* 0x080fe20003fc6270 */
[C---:B------:R-:W-:Y:S01]  /*3350*/  HMMA.16816.F32 R112, R20.reuse, R82, R32 ;  /* 0x000000521470723c */ /* 0x040fe20000001820 */
[C---:B------:R-:W-:Y:S01]  /*3360*/  ISETP.GE.AND P3, PT, R2.reuse, R55, PT ;  /* 0x000000370200720c */ /* 0x040fe20003f66270 */
[----:B------:R-:W-:Y:S01]  /*3370*/  IMAD.MOV.U32 R183, RZ, RZ, R59 ;  /* 0x000000ffffb77224 */ /* 0x000fe200078e003b */
[C---:B------:R-:W-:Y:S01]  /*3380*/  ISETP.GE.AND P1, PT, R2.reuse, R57, PT ;  /* 0x000000390200720c */ /* 0x040fe20003f26270 */
[----:B------:R-:W-:Y:S01]  /*3390*/  IMAD.MOV.U32 R231, RZ, RZ, R68 ;  /* 0x000000ffffe77224 */ /* 0x000fe200078e0044 */
[----:B------:R-:W-:Y:S01]  /*33a0*/  ISETP.GE.AND P5, PT, R2, R56, PT ;  /* 0x000000380200720c */ /* 0x000fe20003fa6270 */
[----:B------:R-:W-:Y:S01]  /*33b0*/  VIADD R2, R12, 0x19 ;  /* 0x000000190c027836 */ /* 0x000fe20000000000 */
[----:B------:R-:W-:Y:S01]  /*33c0*/  I2FP.F32.S32 R0, R0 ;  /* 0x0000000000007245 */ /* 0x000fe20000201400 */
[C---:B------:R-:W-:Y:S01]  /*33d0*/  HMMA.16816.F32 R40, R20.reuse, R70, R40 ;  /* 0x000000461428723c */ /* 0x040fe20000001828 */
[----:B------:R-:W-:Y:S01]  /*33e0*/  FSEL R129, R5, -INF , !P5 ;  /* 0xff80000005817808 */ /* 0x000fe20006800000 */
[----:B------:R-:W-:Y:S01]  /*33f0*/  IMAD.MOV.U32 R64, RZ, RZ, R52 ;  /* 0x000000ffff407224 */ /* 0x000fe200078e0034 */
        /* <DEDUP_REMOVED lines=12> */
[----:B------:R-:W-:Y:S01]  /*34c0*/  FFMA.FTZ R10, R5, R182, R27 ;  /* 0x000000b6050a7223 */ /* 0x000fe2000001001b */
[----:B------:R-:W-:Y:S01]  /*34d0*/  FSEL R145, R8, -INF , !P0 ;  /* 0xff80000008917808 */ /* 0x000fe20004000000 */
[----:B------:R-:W-:Y:S01]  /*34e0*/  HMMA.16816.F32 R164, R20, R72, R164 ;  /* 0x0000004814a4723c */ /* 0x000fe200000018a4 */
[----:B------:R-:W-:-:S02]  /*34f0*/  FSEL R122, R6, -INF , !P6 ;  /* 0xff800000067a7808 */ /* 0x000fc40007000000 */
[----:B------:R-:W-:Y:S01]  /*3500*/  FSEL R128, R7, -INF , !P3 ;  /* 0xff80000007807808 */ /* 0x000fe20005800000 */
[C---:B------:R-:W-:Y:S01]  /*3510*/  FFMA.FTZ R7, R5.reuse, R182, R133 ;  /* 0x000000b605077223 */ /* 0x040fe20000010085 */
[C---:B------:R-:W-:Y:S01]  /*3520*/  ISETP.GE.AND P2, PT, R0.reuse, R54, PT ;  /* 0x000000360000720c */ /* 0x040fe20003f46270 */
[----:B------:R-:W-:Y:S01]  /*3530*/  FFMA.FTZ R5, R5, R182, R135 ;  /* 0x000000b605057223 */ /* 0x000fe20000010087 */
[C---:B------:R-:W-:Y:S01]  /*3540*/  ISETP.GE.AND P0, PT, R0.reuse, R55, PT ;  /* 0x000000370000720c */ /* 0x040fe20003f06270 */
[----:B------:R-:W-:Y:S01]  /*3550*/  HMMA.16816.F32 R36, R20, R74, R36 ;  /* 0x0000004a1424723c */ /* 0x000fe20000001824 */
[----:B------:R-:W-:Y:S01]  /*3560*/  BAR.SYNC.DEFER_BLOCKING 0x0 ;  /* 0x0000000000007b1d */ /* 0x000fe20000010000 */
[----:B------:R-:W-:Y:S01]  /*3570*/  ISETP.GE.AND P6, PT, R0, R57, PT ;  /* 0x000000390000720c */ /* 0x000fe20003fc6270 */
[----:B------:R-:W-:Y:S01]  /*3580*/  VIADD R135, R228, 0xb54cda56 ;  /* 0xb54cda56e4877836 */ /* 0x000fe20000000000 */
[----:B------:R-:W-:Y:S02]  /*3590*/  ISETP.GE.AND P3, PT, R0, R56, PT ;  /* 0x000000380000720c */ /* 0x000fe40003f66270 */
[----:B------:R-:W-:-:S02]  /*35a0*/  ISETP.GE.AND P1, PT, R2, R55, PT ;  /* 0x000000370200720c */ /* 0x000fc40003f26270 */
[C---:B------:R-:W-:Y:S02]  /*35b0*/  ISETP.GE.AND P5, PT, R2.reuse, R57, PT ;  /* 0x000000390200720c */ /* 0x040fe40003fa6270 */
[----:B------:R-:W-:Y:S01]  /*35c0*/  ISETP.GE.AND P4, PT, R2, R56, PT ;  /* 0x000000380200720c */ /* 0x000fe20003f86270 */
[----:B------:R-:W-:Y:S01]  /*35d0*/  VIADD R2, R12, 0x21 ;  /* 0x000000210c027836 */ /* 0x000fe20000000000 */
[----:B------:R-:W-:Y:S02]  /*35e0*/  I2FP.F32.S32 R0, R0 ;  /* 0x0000000000007245 */ /* 0x000fe40000201400 */
[----:B------:R-:W-:Y:S02]  /*35f0*/  FSEL R118, R5, -INF , !P4 ;  /* 0xff80000005767808 */ /* 0x000fe40006000000 */
        /* <DEDUP_REMOVED lines=13> */
[----:B------:R-:W-:-:S02]  /*36d0*/  FSEL R130, R8, -INF , !P6 ;  /* 0xff80000008827808 */ /* 0x000fc40007000000 */
[----:B------:R-:W-:Y:S02]  /*36e0*/  FSEL R110, R6, -INF , !P3 ;  /* 0xff800000066e7808 */ /* 0x000fe40005800000 */
[----:B------:R-:W-:Y:S01]  /*36f0*/  FSEL R119, R7, -INF , !P1 ;  /* 0xff80000007777808 */ /* 0x000fe20004800000 */
[C---:B------:R-:W-:Y:S01]  /*3700*/  FFMA.FTZ R7, R5.reuse, R182, R201 ;  /* 0x000000b605077223 */ /* 0x040fe200000100c9 */
[C---:B------:R-:W-:Y:S01]  /*3710*/  ISETP.GE.AND P0, PT, R0.reuse, R54, PT ;  /* 0x000000360000720c */ /* 0x040fe20003f06270 */
[----:B------:R-:W-:Y:S01]  /*3720*/  FFMA.FTZ R5, R5, R182, R203 ;  /* 0x000000b605057223 */ /* 0x000fe200000100cb */
[C---:B------:R-:W-:Y:S02]  /*3730*/  ISETP.GE.AND P6, PT, R0.reuse, R55, PT ;  /* 0x000000370000720c */ /* 0x040fe40003fc6270 */
[C---:B------:R-:W-:Y:S02]  /*3740*/  ISETP.GE.AND P3, PT, R0.reuse, R57, PT ;  /* 0x000000390000720c */ /* 0x040fe40003f66270 */
[----:B------:R-:W-:-:S02]  /*3750*/  ISETP.GE.AND P1, PT, R0, R56, PT ;  /* 0x000000380000720c */ /* 0x000fc40003f26270 */
[C---:B------:R-:W-:Y:S02]  /*3760*/  ISETP.GE.AND P5, PT, R2.reuse, R55, PT ;  /* 0x000000370200720c */ /* 0x040fe40003fa6270 */
        /* <DEDUP_REMOVED lines=226> */
[----:B------:R-:W-:Y:S01]  /*4590*/  ISETP.GE.AND P5, PT, R0, R56, PT ;  /* 0x000000380000720c */ /* 0x000fe20003fa6270 */
[----:B------:R-:W-:Y:S01]  /*45a0*/  IMAD.MOV.U32 R197, RZ, RZ, R198 ;  /* 0x000000ffffc57224 */ /* 0x000fe200078e00c6 */
[----:B------:R-:W-:Y:S01]  /*45b0*/  I2FP.F32.S32 R0, R0 ;  /* 0x0000000000007245 */ /* 0x000fe20000201400 */
[----:B------:R-:W-:Y:S01]  /*45c0*/  IMAD.MOV.U32 R231, RZ, RZ, R230 ;  /* 0x000000ffffe77224 */ /* 0x000fe200078e00e6 */
[C---:B------:R-:W-:Y:S01]  /*45d0*/  ISETP.GE.AND P4, PT, R2.reuse, R55, PT ;  /* 0x000000370200720c */ /* 0x040fe20003f86270 */
[----:B------:R-:W-:Y:S01]  /*45e0*/  IMAD.MOV.U32 R198, RZ, RZ, R199 ;  /* 0x000000ffffc67224 */ /* 0x000fe200078e00c7 */
[----:B------:R-:W-:Y:S01]  /*45f0*/  ISETP.GE.AND P2, PT, R2, R57, PT ;  /* 0x000000390200720c */ /* 0x000fe20003f46270 */
[----:B------:R-:W-:Y:S01]  /*4600*/  FFMA.FTZ R6, R0, R182, R112 ;  /* 0x000000b600067223 */ /* 0x000fe20000010070 */
[----:B------:R-:W-:Y:S01]  /*4610*/  ISETP.GE.AND P0, PT, R2, R56, PT ;  /* 0x000000380200720c */ /* 0x000fe20003f06270 */
[----:B------:R-:W-:-:S02]  /*4620*/  VIADD R2, R12, 0x69 ;  /* 0x000000690c027836 */ /* 0x000fc40000000000 */
[-C--:B------:R-:W-:Y:S01]  /*4630*/  FFMA.FTZ R8, R0, R182.reuse, R183 ;  /* 0x000000b600087223 */ /* 0x080fe200000100b7 */
[----:B------:R-:W-:Y:S01]  /*4640*/  IMAD.MOV.U32 R230, RZ, RZ, R61 ;  /* 0x000000ffffe67224 */ /* 0x000fe200078e003d */
[----:B------:R-:W-:Y:S01]  /*4650*/  FSEL R61, R7, -INF , !P2 ;  /* 0xff800000073d7808 */ /* 0x000fe20005000000 */
[----:B------:R-:W-:Y:S01]  /*4660*/  IMAD.MOV.U32 R199, RZ, RZ, R53 ;  /* 0x000000ffffc77224 */ /* 0x000fe200078e0035 */
[----:B------:R-:W-:Y:S01]  /*4670*/  FSEL R53, R10, -INF , !P4 ;  /* 0xff8000000a357808 */ /* 0x000fe20006000000 */
[CC--:B------:R-:W-:Y:S01]  /*4680*/  FFMA.FTZ R9, R0.reuse, R182.reuse, R114 ;  /* 0x000000b600097223 */ /* 0x0c0fe20000010072 */
[----:B------:R-:W-:Y:S01]  /*4690*/  FSEL R33, R5, -INF , !P0 ;  /* 0xff80000005217808 */ /* 0x000fe20004000000 */
[----:B------:R-:W-:Y:S01]  /*46a0*/  FFMA.FTZ R5, R0, R182, R58 ;  /* 0x000000b600057223 */ /* 0x000fe2000001003a */
[----:B------:R-:W-:Y:S01]  /*46b0*/  FSEL R46, R6, -INF , !P6 ;  /* 0xff800000062e7808 */ /* 0x000fe20007000000 */
[----:B------:R-:W-:Y:S01]  /*46c0*/  VIADD R0, R12, 0x71 ;  /* 0x000000710c007836 */ /* 0x000fe20000000000 */
[----:B------:R-:W-:-:S02]  /*46d0*/  ISETP.GE.AND P4, PT, R2, R54, PT ;  /* 0x000000360200720c */ /* 0x000fc40003f86270 */
[C---:B------:R-:W-:Y:S02]  /*46e0*/  ISETP.GE.AND P2, PT, R2.reuse, R55, PT ;  /* 0x000000370200720c */ /* 0x040fe40003f46270 */
[C---:B------:R-:W-:Y:S02]  /*46f0*/  ISETP.GE.AND P0, PT, R2.reuse, R57, PT ;  /* 0x000000390200720c */ /* 0x040fe40003f06270 */
[----:B------:R-:W-:Y:S02]  /*4700*/  ISETP.GE.AND P6, PT, R2, R56, PT ;  /* 0x000000380200720c */ /* 0x000fe40003fc6270 */
[----:B------:R-:W-:Y:S01]  /*4710*/  I2FP.F32.S32 R6, R2 ;  /* 0x0000000200067245 */ /* 0x000fe20000201400 */
[----:B------:R-:W-:Y:S01]  /*4720*/  VIADD R2, R12, 0x70 ;  /* 0x000000700c027836 */ /* 0x000fe20000000000 */
[----:B------:R-:W-:Y:S02]  /*4730*/  FSEL R32, R5, -INF , !P5 ;  /* 0xff80000005207808 */ /* 0x000fe40006800000 */
[----:B------:R-:W-:Y:S01]  /*4740*/  FSEL R50, R9, -INF , !P3 ;  /* 0xff80000009327808 */ /* 0x000fe20005800000 */
[C---:B------:R-:W-:Y:S01]  /*4750*/  FFMA.FTZ R7, R6.reuse, R182, R113 ;  /* 0x000000b606077223 */ /* 0x040fe20000010071 */
[----:B------:R-:W-:Y:S01]  /*4760*/  I2FP.F32.S32 R5, R2 ;  /* 0x0000000200057245 */ /* 0x000fe20000201400 */
[-C--:B------:R-:W-:Y:S01]  /*4770*/  FFMA.FTZ R10, R6, R182.reuse, R115 ;  /* 0x000000b6060a7223 */ /* 0x080fe20000010073 */
[----:B------:R-:W-:Y:S01]  /*4780*/  FSEL R58, R8, -INF , !P1 ;  /* 0xff800000083a7808 */ /* 0x000fe20004800000 */
[-C--:B------:R-:W-:Y:S01]  /*4790*/  FFMA.FTZ R8, R6, R182.reuse, R231 ;  /* 0x000000b606087223 */ /* 0x080fe200000100e7 */
[----:B------:R-:W-:Y:S01]  /*47a0*/  FSEL R42, R7, -INF , !P4 ;  /* 0xff800000072a7808 */ /* 0x000fe20006000000 */
[----:B------:R-:W-:Y:S01]  /*47b0*/  FFMA.FTZ R7, R5, R182, R224 ;  /* 0x000000b605077223 */ /* 0x000fe200000100e0 */
[----:B------:R-:W-:-:S02]  /*47c0*/  ISETP.GE.AND P3, PT, R2, R54, PT ;  /* 0x000000360200720c */ /* 0x000fc40003f66270 */
[C---:B------:R-:W-:Y:S02]  /*47d0*/  ISETP.GE.AND P1, PT, R2.reuse, R55, PT ;  /* 0x000000370200720c */ /* 0x040fe40003f26270 */
[C---:B------:R-:W-:Y:S02]  /*47e0*/  ISETP.GE.AND P5, PT, R2.reuse, R57, PT ;  /* 0x000000390200720c */ /* 0x040fe40003fa6270 */
[----:B------:R-:W-:Y:S01]  /*47f0*/  ISETP.GE.AND P4, PT, R2, R56, PT ;  /* 0x000000380200720c */ /* 0x000fe20003f86270 */
[-C--:B------:R-:W-:Y:S01]  /*4800*/  FFMA.FTZ R2, R6, R182.reuse, R248 ;  /* 0x000000b606027223 */ /* 0x080fe200000100f8 */
[----:B------:R-:W-:Y:S01]  /*4810*/  FSEL R51, R8, -INF , !P0 ;  /* 0xff80000008337808 */ /* 0x000fe20004000000 */
[-C--:B------:R-:W-:Y:S01]  /*4820*/  FFMA.FTZ R8, R5, R182.reuse, R230 ;  /* 0x000000b605087223 */ /* 0x080fe200000100e6 */
[----:B------:R-:W-:Y:S01]  /*4830*/  FSEL R40, R7, -INF , !P3 ;  /* 0xff80000007287808 */ /* 0x000fe20005800000 */
[CC--:B------:R-:W-:Y:S01]  /*4840*/  FFMA.FTZ R7, R5.reuse, R182.reuse, R226 ;  /* 0x000000b605077223 */ /* 0x0c0fe200000100e2 */
[----:B------:R-:W-:Y:S01]  /*4850*/  FSEL R31, R2, -INF , !P6 ;  /* 0xff800000021f7808 */ /* 0x000fe20007000000 */
[----:B------:R-:W-:Y:S01]  /*4860*/  FFMA.FTZ R5, R5, R182, R196 ;  /* 0x000000b605057223 */ /* 0x000fe200000100c4 */
[----:B------:R-:W-:Y:S01]  /*4870*/  I2FP.F32.S32 R2, R0 ;  /* 0x0000000000027245 */ /* 0x000fe20000201400 */
[----:B------:R-:W-:Y:S01]  /*4880*/  VIADD R6, R12, 0x78 ;  /* 0x000000780c067836 */ /* 0x000fe20000000000 */
[----:B------:R-:W-:-:S02]  /*4890*/  FSEL R43, R7, -INF , !P1 ;  /* 0xff800000072b7808 */ /* 0x000fc40004800000 */
[----:B------:R-:W-:Y:S01]  /*48a0*/  FSEL R47, R10, -INF , !P2 ;  /* 0xff8000000a2f7808 */ /* 0x000fe20005000000 */
[-C--:B------:R-:W-:Y:S01]  /*48b0*/  FFMA.FTZ R7, R2, R182.reuse, R225 ;  /* 0x000000b602077223 */ /* 0x080fe200000100e1 */
[----:B------:R-:W-:Y:S01]  /*48c0*/  FSEL R45, R8, -INF , !P5 ;  /* 0xff800000082d7808 */ /* 0x000fe20006800000 */
[CC--:B------:R-:W-:Y:S01]  /*48d0*/  FFMA.FTZ R9, R2.reuse, R182.reuse, R227 ;  /* 0x000000b602097223 */ /* 0x0c0fe200000100e3 */
[----:B------:R-:W-:Y:S01]  /*48e0*/  FSEL R25, R5, -INF , !P4 ;  /* 0xff80000005197808 */ /* 0x000fe20006000000 */
[----:B------:R-:W-:Y:S01]  /*48f0*/  FFMA.FTZ R8, R2, R182, R197 ;  /* 0x000000b602087223 */ /* 0x000fe200000100c5 */
[----:B------:R-:W-:Y:S01]  /*4900*/  ISETP.GE.AND P2, PT, R0, R54, PT ;  /* 0x000000360000720c */ /* 0x000fe20003f46270 */
[----:B------:R-:W-:Y:S01]  /*4910*/  FFMA.FTZ R5, R2, R182, R198 ;  /* 0x000000b602057223 */ /* 0x000fe200000100c6 */
[C---:B------:R-:W-:Y:S02]  /*4920*/  ISETP.GE.AND P0, PT, R0.reuse, R55, PT ;  /* 0x000000370000720c */ /* 0x040fe40003f06270 */
[----:B------:R-:W-:-:S02]  /*4930*/  ISETP.GE.AND P6, PT, R0, R57, PT ;  /* 0x000000390000720c */ /* 0x000fc40003fc6270 */
[----:B------:R-:W-:Y:S02]  /*4940*/  ISETP.GE.AND P3, PT, R0, R56, PT ;  /* 0x000000380000720c */ /* 0x000fe40003f66270 */
[----:B------:R-:W-:Y:S02]  /*4950*/  I2FP.F32.S32 R0, R6 ;  /* 0x0000000600007245 */ /* 0x000fe40000201400 */
[----:B------:R-:W-:Y:S02]  /*4960*/  I2FP.F32.S32 R2, R12 ;  /* 0x0000000c00027245 */ /* 0x000fe40000201400 */
[----:B------:R-:W-:Y:S01]  /*4970*/  FSEL R36, R7, -INF , !P2 ;  /* 0xff80000007247808 */ /* 0x000fe20005000000 */
[----:B------:R-:W-:Y:S01]  /*4980*/  FFMA.FTZ R10, R0, R182, R199 ;  /* 0x000000b6000a7223 */ /* 0x000fe200000100c7 */
[----:B------:R-:W-:Y:S01]  /*4990*/  ISETP.GE.AND P1, PT, R6, R54, PT ;  /* 0x000000360600720c */ /* 0x000fe20003f26270 */
[-C--:B------:R-:W-:Y:S01]  /*49a0*/  FFMA.FTZ R11, R0, R182.reuse, R162 ;  /* 0x000000b6000b7223 */ /* 0x080fe200000100a2 */
[----:B------:R-:W-:Y:S01]  /*49b0*/  ISETP.GE.AND P5, PT, R6, R55, PT ;  /* 0x000000370600720c */ /* 0x000fe20003fa6270 */
[----:B------:R-:W-:Y:S01]  /*49c0*/  FFMA.FTZ R7, R0, R182, R175 ;  /* 0x000000b600077223 */ /* 0x000fe200000100af */
[----:B------:R-:W-:-:S02]  /*49d0*/  ISETP.GE.AND P4, PT, R6, R57, PT ;  /* 0x000000390600720c */ /* 0x000fc40003f86270 */
[----:B------:R-:W-:Y:S01]  /*49e0*/  ISETP.GE.AND P2, PT, R6, R56, PT ;  /* 0x000000380600720c */ /* 0x000fe20003f46270 */
[-C--:B------:R-:W-:Y:S01]  /*49f0*/  FFMA.FTZ R6, R0, R182.reuse, R160 ;  /* 0x000000b600067223 */ /* 0x080fe200000100a0 */
[----:B------:R-:W-:Y:S01]  /*4a00*/  FSEL R21, R5, -INF , !P3 ;  /* 0xff80000005157808 */ /* 0x000fe20005800000 */
[----:B------:R-:W-:Y:S01]  /*4a10*/  FFMA.FTZ R5, R2, R182, R188 ;  /* 0x000000b602057223 */ /* 0x000fe200000100bc */
[----:B------:R-:W-:Y:S01]  /*4a20*/  FSEL R39, R9, -INF , !P0 ;  /* 0xff80000009277808 */ /* 0x000fe20004000000 */
[C---:B------:R-:W-:Y:S01]  /*4a30*/  VIADD R0, R12.reuse, 0x79 ;  /* 0x000000790c007836 */ /* 0x040fe20000000000 */
[----:B------:R-:W-:Y:S01]  /*4a40*/  ISETP.GE.AND P0, PT, R12, R54, PT ;  /* 0x000000360c00720c */ /* 0x000fe20003f06270 */
[----:B------:R-:W-:Y:S01]  /*4a50*/  FFMA.FTZ R9, R2, R182, R190 ;  /* 0x000000b602097223 */ /* 0x000fe200000100be */
[----:B------:R-:W-:Y:S02]  /*4a60*/  FSEL R35, R11, -INF , !P5 ;  /* 0xff8000000b237808 */ /* 0x000fe40006800000 */
        /* <DEDUP_REMOVED lines=8> */
[----:B------:R-:W-:Y:S01]  /*4af0*/  FSEL R41, R8, -INF , !P6 ;  /* 0xff80000008297808 */ /* 0x000fe20007000000 */
[-C--:B------:R-:W-:Y:S01]  /*4b00*/  FFMA.FTZ R8, R2, R182.reuse, R232 ;  /* 0x000000b602087223 */ /* 0x080fe200000100e8 */
[----:B------:R-:W-:Y:S01]  /*4b10*/  ISETP.GE.AND P6, PT, R12, R55, PT ;  /* 0x000000370c00720c */ /* 0x000fe20003fc6270 */
[-C--:B------:R-:W-:Y:S01]  /*4b20*/  FFMA.FTZ R5, R0, R182.reuse, R15 ;  /* 0x000000b600057223 */ /* 0x080fe2000001000f */
[----:B------:R-:W-:Y:S01]  /*4b30*/  FSEL R29, R6, -INF , !P1 ;  /* 0xff800000061d7808 */ /* 0x000fe20004800000 */
[----:B------:R-:W1:Y:S01]  /*4b40*/  S2R R15, SR_CTAID.X ;  /* 0x00000000000f7919 */ /* 0x000e620000002500 */
[----:B------:R-:W-:Y:S01]  /*4b50*/  FSEL R19, R9, -INF , !P6 ;  /* 0xff80000009137808 */ /* 0x000fe20007000000 */
[CC--:B------:R-:W-:Y:S01]  /*4b60*/  FFMA.FTZ R7, R0.reuse, R182.reuse, R161 ;  /* 0x000000b600077223 */ /* 0x0c0fe200000100a1 */
[----:B------:R-:W-:Y:S01]  /*4b70*/  ISETP.GE.AND P6, PT, R13, 0x2, PT ;  /* 0x000000020d00780c */ /* 0x000fe20003fc6270 */
[-C--:B------:R-:W-:Y:S01]  /*4b80*/  FFMA.FTZ R6, R0, R182.reuse, R163 ;  /* 0x000000b600067223 */ /* 0x080fe200000100a3 */
[-C--:B------:R-:W-:Y:S01]  /*4b90*/  FFMA.FTZ R2, R2, R182.reuse, R234 ;  /* 0x000000b602027223 */ /* 0x080fe200000100ea */
[----:B------:R-:W-:Y:S01]  /*4ba0*/  FFMA.FTZ R0, R0, R182, R14 ;  /* 0x000000b600007223 */ /* 0x000fe2000001000e */
[----:B------:R-:W-:-:S02]  /*4bb0*/  ISETP.GE.AND P3, PT, R12, R57, PT ;  /* 0x000000390c00720c */ /* 0x000fc40003f66270 */
[----:B------:R-:W-:Y:S02]  /*4bc0*/  ISETP.GE.AND P1, PT, R12, R56, PT ;  /* 0x000000380c00720c */ /* 0x000fe40003f26270 */
[----:B------:R-:W-:Y:S02]  /*4bd0*/  FSEL R22, R8, -INF , !P3 ;  /* 0xff80000008167808 */ /* 0x000fe40005800000 */
[----:B------:R-:W-:Y:S02]  /*4be0*/  FSEL R26, R2, -INF , !P1 ;  /* 0xff800000021a7808 */ /* 0x000fe40004800000 */
[----:B------:R-:W-:Y:S02]  /*4bf0*/  FSEL R20, R7, -INF , !P5 ;  /* 0xff80000007147808 */ /* 0x000fe40006800000 */
[----:B------:R-:W-:Y:S02]  /*4c00*/  FSEL R23, R6, -INF , !P4 ;  /* 0xff80000006177808 */ /* 0x000fe40006000000 */
[----:B------:R-:W-:-:S02]  /*4c10*/  FSEL R24, R5, -INF , !P2 ;  /* 0xff80000005187808 */ /* 0x000fc40005000000 */
[----:B------:R-:W-:Y:S01]  /*4c20*/  FSEL R16, R0, -INF , !P0 ;  /* 0xff80000000107808 */ /* 0x000fe20004000000 */
[----:B-1----:R-:W-:-:S05]  /*4c30*/  IMAD R27, R15, 0x8, R240 ;  /* 0x000000080f1b7824 */ /* 0x002fca00078e02f0 */
[----:B------:R1:W-:Y:S01]  /*4c40*/  STL [R1+0x288], R27 ;  /* 0x0002881b01007387 */ /* 0x0003e20000100800 */
[----:B------:R-:W-:Y:S05]  /*4c50*/  @!P6 BRA `(.L_x_596) ;  /* 0x0000000000c8e947 */ /* 0x000fea0003800000 */
[----:B------:R-:W2:Y:S01]  /*4c60*/  LDL.64 R14, [R1+0x2b8] ;  /* 0x0002b800010e7983 */ /* 0x000ea20000100a00 */
[----:B------:R-:W-:Y:S01]  /*4c70*/  ISETP.GE.AND P0, PT, R152, R153, PT ;  /* 0x000000999800720c */ /* 0x000fe20003f06270 */
[----:B------:R-:W-:Y:S01]  /*4c80*/  VIADD R8, R13, 0xfffffffe ;  /* 0xfffffffe0d087836 */ /* 0x000fe20000000000 */
[----:B------:R-:W-:Y:S03]  /*4c90*/  BSSY B0, `(.L_x_597) ;  /* 0x000002d000007945 */ /* 0x000fe60003800000 */
[----:B------:R-:W-:Y:S01]  /*4ca0*/  IMAD R6, R252, R8, RZ ;  /* 0x00000008fc067224 */ /* 0x000fe200078e02ff */
[----:B------:R-:W-:-:S05]  /*4cb0*/  SHF.R.S32.HI R0, RZ, 0x1f, R8 ;  /* 0x0000001fff007819 */ /* 0x000fca0000011408 */
[-C--:B------:R-:W-:Y:S02]  /*4cc0*/  IMAD R6, R0, R249.reuse, R6 ;  /* 0x000000f900067224 */ /* 0x080fe400078e0206 */
[----:B------:R3:W-:Y:S04]  /*4cd0*/  @P0 STS [R195+0x2000], RZ ;  /* 0x002000ffc3000388 */ /* 0x0007e80000000800 */
[----:B------:R3:W-:Y:S04]  /*4ce0*/  @P0 STS [R195+0x2004], RZ ;  /* 0x002004ffc3000388 */ /* 0x0007e80000000800 */
[----:B------:R3:W-:Y:S01]  /*4cf0*/  @P0 STS.64 [R195+0x2008], RZ ;  /* 0x002008ffc3000388 */ /* 0x0007e20000000a00 */
[----:B--2---:R-:W-:-:S04]  /*4d00*/  IMAD.WIDE.U32 R8, R8, R249, R14 ;  /* 0x000000f908087225 */ /* 0x004fc800078e000e */
[----:B------:R-:W-:Y:S01]  /*4d10*/  IMAD.IADD R7, R9, 0x1, R6 ;  /* 0x0000000109077824 */ /* 0x000fe200078e0206 */
[-C--:B------:R-:W-:Y:S02]  /*4d20*/  @!P0 IADD3 R2, P1, R246, R8.reuse, RZ ;  /* 0x00000008f6028210 */ /* 0x080fe40007f3e0ff */
[----:B------:R-:W-:Y:S02]  /*4d30*/  @!P0 LEA R0, P2, R242, R8, 0x6 ;  /* 0x00000008f2008211 */ /* 0x000fe400078430ff */
[-C--:B------:R-:W-:Y:S01]  /*4d40*/  @!P0 LEA R14, P4, R8, R250.reuse, 0x1 ;  /* 0x000000fa080e8211 */ /* 0x080fe200078808ff */
[----:B------:R-:W-:Y:S01]  /*4d50*/  @!P0 IMAD.X R5, R247, 0x1, R7, P1 ;  /* 0x00000001f7058824 */ /* 0x000fe200008e0607 */
[-C--:B------:R-:W-:Y:S02]  /*4d60*/  @!P0 LEA R12, P3, R2, R250.reuse, 0x1 ;  /* 0x000000fa020c8211 */ /* 0x080fe400078608ff */
[----:B------:R-:W-:Y:S02]  /*4d70*/  @!P0 LEA R10, P1, R0, R250, 0x1 ;  /* 0x000000fa000a8211 */ /* 0x000fe400078208ff */
[----:B------:R-:W-:-:S02]  /*4d80*/  @!P0 LEA.HI.X R11, R242, R7, R243, 0x6, P2 ;  /* 0x00000007f20b8211 */ /* 0x000fc400010f34f3 */
[-C--:B------:R-:W-:Y:S02]  /*4d90*/  @!P0 LEA.HI.X R15, R8, R251.reuse, R7, 0x1, P4 ;  /* 0x000000fb080f8211 */ /* 0x080fe400020f0c07 */
[-C--:B------:R-:W-:Y:S02]  /*4da0*/  @!P0 LEA.HI.X R13, R2, R251.reuse, R5, 0x1, P3 ;  /* 0x000000fb020d8211 */ /* 0x080fe400018f0c05 */
        /* <DEDUP_REMOVED lines=27> */
.L_x_598:
[----:B------:R-:W-:Y:S05]  /*4f60*/  BSYNC B0 ;  /* 0x0000000000007941 */ /* 0x000fea0003800000 */
.L_x_597:
[----:B------:R-:W0:Y:S02]  /*4f70*/  LDGDEPBAR ;  /* 0x00000000000079af */ /* 0x000e240000000000 */
.L_x_596:
[----:B------:R-:W-:Y:S05]  /*4f80*/  BSYNC B1 ;  /* 0x0000000000017941 */ /* 0x000fea0003800000 */
.L_x_595:
        /* <DEDUP_REMOVED lines=10> */
[----:B------:R-:W4:Y:S04]  /*5030*/  LD.E R0, desc[UR4][R180.64+0xdc] ;  /* 0x0000dc04b4007980 */ /* 0x000f28000c101900 */
        /* <DEDUP_REMOVED lines=26> */
[----:B------:R-:W-:Y:S04]  /*51e0*/  STL.64 [R1+0x300], R136 ;  /* 0x0003008801007387 */ /* 0x000fe80000100a00 */
[----:B------:R-:W-:Y:S04]  /*51f0*/  STL [R1+0x2fc], R57 ;  /* 0x0002fc3901007387 */ /* 0x000fe80000100800 */
[----:B------:R-:W-:Y:S04]  /*5200*/  STL [R1+0x2f8], R56 ;  /* 0x0002f83801007387 */ /* 0x000fe80000100800 */
[----:B------:R2:W-:Y:S04]  /*5210*/  STL.64 [R1+0x2f0], R54 ;  /* 0x0002f03601007387 */ /* 0x0005e80000100a00 */
[----:B---3--:R-:W3:Y:S01]  /*5220*/  LDL R11, [R1+0x2d0] ;  /* 0x0002d000010b7983 */ /* 0x008ee20000100800 */
        /* <DEDUP_REMOVED lines=12> */
[----:B--2---:R-:W-:Y:S01]  /*52f0*/  IMAD.MOV.U32 R54, RZ, RZ, R27 ;  /* 0x000000ffff367224 */ /* 0x004fe200078e001b */
        /* <DEDUP_REMOVED lines=103> */
[----:B------:R-:W2:Y:S01]  /*5970*/  SHFL.BFLY PT, R5, R134, 0x2, 0x1f ;  /* 0x0c401f0086057f89 */ /* 0x000ea200000e0000 */
[----:B------:R-:W-:-:S02]  /*5980*/  FMNMX.FTZ R12, R16, R12, !PT ;  /* 0x0000000c100c7209 */ /* 0x000fc40007810000 */
[----:B------:R-:W-:Y:S02]  /*5990*/  FMNMX.FTZ R2, R45, R2, !PT ;  /* 0x000000022d027209 */ /* 0x000fe40007810000 */
[----:B------:R-:W-:Y:S01]  /*59a0*/  FMNMX.FTZ R133, R43, R133, !PT ;  /* 0x000000852b857209 */ /* 0x000fe20007810000 */
[----:B------:R-:W1:Y:S01]  /*59b0*/  SHFL.BFLY PT, R6, R12, 0x2, 0x1f ;  /* 0x0c401f000c067f89 */ /* 0x000e6200000e0000 */
[----:B------:R-:W-:Y:S02]  /*59c0*/  FMNMX.FTZ R2, R41, R2, !PT ;  /* 0x0000000229027209 */ /* 0x000fe40007810000 */
[----:B------:R-:W-:Y:S02]  /*59d0*/  FMNMX.FTZ R133, R39, R133, !PT ;  /* 0x0000008527857209 */ /* 0x000fe40007810000 */
[----:B------:R-:W-:Y:S02]  /*59e0*/  FMNMX.FTZ R2, R37, R2, !PT ;  /* 0x0000000225027209 */ /* 0x000fe40007810000 */
[----:B------:R-:W-:-:S02]  /*59f0*/  FMNMX.FTZ R133, R35, R133, !PT ;  /* 0x0000008523857209 */ /* 0x000fc40007810000 */
[----:B------:R-:W-:Y:S02]  /*5a00*/  FMNMX.FTZ R2, R24, R2, !PT ;  /* 0x0000000218027209 */ /* 0x000fe40007810000 */
[----:B------:R-:W-:-:S03]  /*5a10*/  FMNMX.FTZ R133, R23, R133, !PT ;  /* 0x0000008517857209 */ /* 0x000fc60007810000 */
[----:B------:R-:W4:Y:S04]  /*5a20*/  SHFL.BFLY PT, R13, R2, 0x2, 0x1f ;  /* 0x0c401f00020d7f89 */ /* 0x000f2800000e0000 */
[----:B------:R-:W4:Y:S01]  /*5a30*/  SHFL.BFLY PT, R7, R133, 0x2, 0x1f ;  /* 0x0c401f0085077f89 */ /* 0x000f2200000e0000 */
[----:B--2---:R-:W-:Y:S02]  /*5a40*/  FMNMX.FTZ R134, R134, R5, !PT ;  /* 0x0000000586867209 */ /* 0x004fe40007810000 */
[----:B-1----:R-:W-:-:S03]  /*5a50*/  FMNMX.FTZ R12, R12, R6, !PT ;  /* 0x000000060c0c7209 */ /* 0x002fc60007810000 */
[----:B------:R-:W1:Y:S04]  /*5a60*/  SHFL.BFLY PT, R6, R134, 0x1, 0x1f ;  /* 0x0c201f0086067f89 */ /* 0x000e6800000e0000 */
[----:B------:R-:W2:Y:S01]  /*5a70*/  SHFL.BFLY PT, R5, R12, 0x1, 0x1f ;  /* 0x0c201f000c057f89 */ /* 0x000ea200000e0000 */
[----:B----4-:R-:W-:Y:S02]  /*5a80*/  FMNMX.FTZ R13, R2, R13, !PT ;  /* 0x0000000d020d7209 */ /* 0x010fe40007810000 */
[----:B------:R-:W-:-:S03]  /*5a90*/  FMNMX.FTZ R133, R133, R7, !PT ;  /* 0x0000000785857209 */ /* 0x000fc60007810000 */
[----:B------:R-:W4:Y:S04]  /*5aa0*/  SHFL.BFLY PT, R8, R13, 0x1, 0x1f ;  /* 0x0c201f000d087f89 */ /* 0x000f2800000e0000 */
[----:B------:R-:W3:Y:S01]  /*5ab0*/  SHFL.BFLY PT, R7, R133, 0x1, 0x1f ;  /* 0x0c201f0085077f89 */ /* 0x000ee200000e0000 */
[----:B-1----:R-:W-:-:S04]  /*5ac0*/  FMNMX.FTZ R134, R134, R6, !PT ;  /* 0x0000000686867209 */ /* 0x002fc80007810000 */
[----:B------:R-:W-:Y:S01]  /*5ad0*/  FSETP.NEU.FTZ.AND P1, PT, R134, -INF , PT ;  /* 0xff8000008600780b */ /* 0x000fe20003f3d000 */
[----:B------:R-:W-:Y:S01]  /*5ae0*/  FMUL.FTZ R6, R0, R134 ;  /* 0x0000008600067220 */ /* 0x000fe20000410000 */
[----:B--2---:R-:W-:-:S04]  /*5af0*/  FMNMX.FTZ R12, R12, R5, !PT ;  /* 0x000000050c0c7209 */ /* 0x004fc80007810000 */
[----:B------:R-:W-:Y:S01]  /*5b00*/  FSEL R6, R6, RZ, P1 ;  /* 0x000000ff06067208 */ /* 0x000fe20000800000 */
[----:B------:R-:W-:Y:S01]  /*5b10*/  FMUL.FTZ R2, R0, R12 ;  /* 0x0000000c00027220 */ /* 0x000fe20000410000 */
[----:B------:R-:W-:-:S03]  /*5b20*/  FSETP.NEU.FTZ.AND P0, PT, R12, -INF , PT ;  /* 0xff8000000c00780b */ /* 0x000fc60003f1d000 */
[-CC-:B------:R-:W-:Y:S01]  /*5b30*/  FFMA.FTZ R10, R17, R0.reuse, -R6.reuse ;  /* 0x00000000110a7223 */ /* 0x180fe20000010806 */
[--C-:B------:R-:W-:Y:S01]  /*5b40*/  FFMA.FTZ R9, R151, R0, -R6.reuse ;  /* 0x0000000097097223 */ /* 0x100fe20000010806 */
[----:B----4-:R-:W-:Y:S01]  /*5b50*/  FMNMX.FTZ R13, R13, R8, !PT ;  /* 0x000000080d0d7209 */ /* 0x010fe20007810000 */
[-CC-:B------:R-:W-:Y:S01]  /*5b60*/  FFMA.FTZ R8, R156, R0.reuse, -R6.reuse ;  /* 0x000000009c087223 */ /* 0x180fe20000010806 */
[----:B------:R-:W-:Y:S01]  /*5b70*/  FSEL R2, R2, RZ, P0 ;  /* 0x000000ff02027208 */ /* 0x000fe20000000000 */
[----:B------:R1:W-:Y:S01]  /*5b80*/  STL [R1+0x398], R180 ;  /* 0x000398b401007387 */ /* 0x0003e20000100800 */
[----:B---3--:R-:W-:Y:S01]  /*5b90*/  FMNMX.FTZ R133, R133, R7, !PT ;  /* 0x0000000785857209 */ /* 0x008fe20007810000 */
[----:B------:R-:W-:Y:S01]  /*5ba0*/  MUFU.EX2 R10, R10 ;  /* 0x0000000a000a7308 */ /* 0x000fe20000000800 */
[-C--:B------:R-:W-:Y:S01]  /*5bb0*/  FFMA.FTZ R7, R149, R0.reuse, -R6 ;  /* 0x0000000095077223 */ /* 0x080fe20000010806 */
[----:B------:R-:W-:Y:S01]  /*5bc0*/  STL [R1+0x340], R181 ;  /* 0x000340b501007387 */ /* 0x000fe20000100800 */
[----:B------:R-:W-:Y:S01]  /*5bd0*/  FFMA.FTZ R27, R28, R0, -R2 ;  /* 0x000000001c1b7223 */ /* 0x000fe20000010802 */
[----:B------:R-:W-:-:S02]  /*5be0*/  FMUL.FTZ R5, R0, R133 ;  /* 0x0000008500057220 */ /* 0x000fc40000410000 */
[----:B------:R-:W-:Y:S02]  /*5bf0*/  STL [R1+0x39c], R12 ;  /* 0x00039c0c01007387 */ /* 0x000fe40000100800 */
[----:B------:R-:W2:Y:S01]  /*5c00*/  MUFU.EX2 R9, R9 ;  /* 0x0000000900097308 */ /* 0x000ea20000000800 */
[-CC-:B------:R-:W-:Y:S01]  /*5c10*/  FFMA.FTZ R26, R26, R0.reuse, -R2.reuse ;  /* 0x000000001a1a7223 */ /* 0x180fe20000010802 */
[----:B------:R3:W-:Y:S01]  /*5c20*/  STL [R1+0x3a0], R134 ;  /* 0x0003a08601007387 */ /* 0x0007e20000100800 */
[-CC-:B------:R-:W-:Y:S01]  /*5c30*/  FFMA.FTZ R28, R148, R0.reuse, -R2.reuse ;  /* 0x00000000941c7223 */ /* 0x180fe20000010802 */
        /* <DEDUP_REMOVED lines=18> */
[-CC-:B-1----:R-:W-:Y:S01]  /*5d60*/  FFMA.FTZ R180, R48, R0.reuse, -R2.reuse ;  /* 0x0000000030b47223 */ /* 0x182fe20000010802 */
[-CC-:B------:R-:W-:Y:S01]  /*5d70*/  FFMA.FTZ R215, R44, R0.reuse, -R2.reuse ;  /* 0x000000002cd77223 */ /* 0x180fe20000010802 */
[-CC-:B------:R-:W-:Y:S01]  /*5d80*/  FFMA.FTZ R243, R38, R0.reuse, -R2.reuse ;  /* 0x0000000026f37223 */ /* 0x180fe20000010802 */
[-CC-:B------:R-:W-:Y:S01]  /*5d90*/  FFMA.FTZ R209, R34, R0.reuse, -R2.reuse ;  /* 0x0000000022d17223 */ /* 0x180fe20000010802 */
[-CC-:B------:R-:W-:Y:S01]  /*5da0*/  FFMA.FTZ R251, R32, R0.reuse, -R2.reuse ;  /* 0x0000000020fb7223 */ /* 0x180fe20000010802 */
[-CC-:B---3--:R-:W-:Y:S01]  /*5db0*/  FFMA.FTZ R134, R33, R0.reuse, -R2.reuse ;  /* 0x0000000021867223 */ /* 0x188fe20000010802 */
[-CC-:B------:R-:W-:Y:S01]  /*5dc0*/  FFMA.FTZ R175, R31, R0.reuse, -R2.reuse ;  /* 0x000000001faf7223 */ /* 0x180fe20000010802 */
[-CC-:B------:R-:W-:Y:S01]  /*5dd0*/  FFMA.FTZ R177, R25, R0.reuse, -R2.reuse ;  /* 0x0000000019b17223 */ /* 0x180fe20000010802 */
[-CC-:B------:R-:W-:Y:S01]  /*5de0*/  FFMA.FTZ R182, R21, R0.reuse, -R2.reuse ;  /* 0x0000000015b67223 */ /* 0x180fe20000010802 */
[-CC-:B------:R-:W-:Y:S01]  /*5df0*/  FFMA.FTZ R12, R18, R0.reuse, -R2.reuse ;  /* 0x00000000120c7223 */ /* 0x180fe20000010802 */
[----:B------:R-:W-:Y:S01]  /*5e00*/  FFMA.FTZ R208, R16, R0, -R2 ;  /* 0x0000000010d07223 */ /* 0x000fe20000010802 */
[----:B------:R-:W1:Y:S01]  /*5e10*/  MUFU.EX2 R8, R8 ;  /* 0x0000000800087308 */ /* 0x000e620000000800 */
[----:B------:R-:W-:Y:S01]  /*5e20*/  FSETP.NEU.FTZ.AND P0, PT, R133, -INF , PT ;  /* 0xff8000008500780b */ /* 0x000fe20003f1d000 */
[----:B------:R-:W-:Y:S01]  /*5e30*/  FMUL.FTZ R2, R0, R13 ;  /* 0x0000000d00027220 */ /* 0x000fe20000410000 */
[----:B------:R-:W-:-:S02]  /*5e40*/  FSETP.NEU.FTZ.AND P1, PT, R13, -INF , PT ;  /* 0xff8000000d00780b */ /* 0x000fc40003f3d000 */
[----:B------:R-:W-:-:S03]  /*5e50*/  FSEL R5, R5, RZ, P0 ;  /* 0x000000ff05057208 */ /* 0x000fc60000000000 */
[----:B------:R-:W3:Y:S01]  /*5e60*/  MUFU.EX2 R7, R7 ;  /* 0x0000000700077308 */ /* 0x000ee20000000800 */
[----:B------:R-:W-:Y:S01]  /*5e70*/  FSEL R2, R2, RZ, P1 ;  /* 0x000000ff02027208 */ /* 0x000fe20000800000 */
[----:B------:R-:W-:Y:S01]  /*5e80*/  IMAD.SHL.U32 R204, R194, 0x4, RZ ;  /* 0x00000004c2cc7824 */ /* 0x000fe200078e00ff */
[----:B------:R-:W-:Y:S01]  /*5e90*/  STL [R1+0x3a4], R133 ;  /* 0x0003a48501007387 */ /* 0x000fe20000100800 */
[-CC-:B------:R-:W-:Y:S01]  /*5ea0*/  FFMA.FTZ R38, R119, R0.reuse, -R6.reuse ;  /* 0x0000000077267223 */ /* 0x180fe20000010806 */
[-CC-:B------:R-:W-:Y:S01]  /*5eb0*/  FFMA.FTZ R44, R116, R0.reuse, -R6.reuse ;  /* 0x00000000742c7223 */ /* 0x180fe20000010806 */
[-CC-:B------:R-:W-:Y:S01]  /*5ec0*/  FFMA.FTZ R184, R59, R0.reuse, -R6.reuse ;  /* 0x000000003bb87223 */ /* 0x180fe20000010806 */
[----:B------:R4:W-:Y:S01]  /*5ed0*/  STL [R1+0x3b8], R122 ;  /* 0x0003b87a01007387 */ /* 0x0009e20000100800 */
[-CC-:B------:R-:W-:Y:S01]  /*5ee0*/  FFMA.FTZ R33, R128, R0.reuse, -R6.reuse ;  /* 0x0000000080217223 */ /* 0x180fe20000010806 */
[-CC-:B------:R-:W-:Y:S01]  /*5ef0*/  FFMA.FTZ R34, R124, R0.reuse, -R6.reuse ;  /* 0x000000007c227223 */ /* 0x180fe20000010806 */
        /* <DEDUP_REMOVED lines=30> */
[-C--:B------:R-:W-:Y:S01]  /*60e0*/  FFMA.FTZ R128, R66, R0.reuse, -R6 ;  /* 0x0000000042807223 */ /* 0x080fe20000010806 */
        /* <DEDUP_REMOVED lines=51> */
[-CC-:B----4-:R-:W-:Y:S01]  /*6420*/  FFMA.FTZ R122, R58, R0.reuse, -R2.reuse ;  /* 0x000000003a7a7223 */ /* 0x190fe20000010802 */
[-CC-:B--2---:R-:W-:Y:S01]  /*6430*/  FFMA.FTZ R210, R51, R0.reuse, -R2.reuse ;  /* 0x0000000033d27223 */ /* 0x184fe20000010802 */
[-CC-:B------:R-:W-:Y:S01]  /*6440*/  FFMA.FTZ R191, R45, R0.reuse, -R2.reuse ;  /* 0x000000002dbf7223 */ /* 0x180fe20000010802 */
[-CC-:B------:R-:W-:Y:S01]  /*6450*/  FFMA.FTZ R221, R41, R0.reuse, -R2.reuse ;  /* 0x0000000029dd7223 */ /* 0x180fe20000010802 */
[-CC-:B------:R-:W-:Y:S01]  /*6460*/  FFMA.FTZ R153, R37, R0.reuse, -R2.reuse ;  /* 0x0000000025997223 */ /* 0x180fe20000010802 */
[----:B------:R-:W-:Y:S01]  /*6470*/  FFMA.FTZ R152, R24, R0, -R2 ;  /* 0x0000000018987223 */ /* 0x000fe20000010802 */
[----:B------:R-:W-:Y:S01]  /*6480*/  IMAD.WIDE.U32 R198, R11, -0x2daee0ad, RZ ;  /* 0xd2511f530bc67825 */ /* 0x000fe200078e00ff */
[----:B------:R-:W-:-:S03]  /*6490*/  LOP3.LUT R0, R229, R204, RZ, 0x3c, !PT ;  /* 0x000000cce5007212 */ /* 0x000fc600078e3cff */
[----:B------:R-:W-:Y:S01]  /*64a0*/  FADD.FTZ R2, R10, R9 ;  /* 0x000000090a027221 */ /* 0x000fe20000010000 */
[----:B------:R2:W-:Y:S01]  /*64b0*/  STL.64 [R1+0x370], R208 ;  /* 0x000370d001007387 */ /* 0x0005e20000100a00 */
[----:B------:R-:W-:Y:S02]  /*64c0*/  LOP3.LUT R0, R0, R199, RZ, 0x3c, !PT ;  /* 0x000000c700007212 */ /* 0x000fe400078e3cff */
[----:B-1----:R-:W-:Y:S01]  /*64d0*/  FADD.FTZ R2, R8, R2 ;  /* 0x0000000208027221 */ /* 0x002fe20000010000 */
[C---:B------:R-:W-:Y:S01]  /*64e0*/  LOP3.LUT R56, R228.reuse, R241, RZ, 0x3c, !PT ;  /* 0x000000f1e4387212 */ /* 0x040fe200078e3cff */
[----:B------:R-:W-:Y:S02]  /*64f0*/  VIADD R225, R228, 0x9e3779b9 ;  /* 0x9e3779b9e4e17836 */ /* 0x000fe40000000000 */
[C---:B---3--:R-:W-:Y:S01]  /*6500*/  FADD.FTZ R23, R7.reuse, R2 ;  /* 0x0000000207177221 */ /* 0x048fe20000010000 */
[----:B------:R-:W-:Y:S01]  /*6510*/  IMAD.WIDE.U32 R50, R0, -0x326172a9, RZ ;  /* 0xcd9e8d5700327825 */ /* 0x000fe200078e00ff */
[----:B------:R-:W-:-:S03]  /*6520*/  F2FP.F16.F32.PACK_AB R25, R7, R8 ;  /* 0x000000080719723e */ /* 0x000fc600000000ff */
[----:B------:R-:W-:Y:S01]  /*6530*/  VIADD R192, R229, 0xbb67ae85 ;  /* 0xbb67ae85e5c07836 */ /* 0x000fe20000000000 */
[----:B------:R-:W-:Y:S01]  /*6540*/  F2FP.F16.F32.PACK_AB R22, R9, R10 ;  /* 0x0000000a0916723e */ /* 0x000fe200000000ff */
[----:B--2---:R-:W-:-:S05]  /*6550*/  IMAD.WIDE.U32 R208, R54, -0x326172a9, RZ ;  /* 0xcd9e8d5736d07825 */ /* 0x004fca00078e00ff */
[----:B------:R-:W-:Y:S02]  /*6560*/  LOP3.LUT R2, R56, R209, RZ, 0x3c, !PT ;  /* 0x000000d138027212 */ /* 0x000fe400078e3cff */
[----:B------:R-:W-:-:S03]  /*6570*/  LOP3.LUT R8, R51, R225, R208, 0x96, !PT ;  /* 0x000000e133087212 */ /* 0x000fc600078e96d0 */
[----:B------:R-:W-:-:S04]  /*6580*/  IMAD.WIDE.U32 R206, R2, -0x2daee0ad, RZ ;  /* 0xd2511f5302ce7825 */ /* 0x000fc800078e00ff */
[----:B------:R-:W-:Y:S01]  /*6590*/  IMAD.WIDE.U32 R8, R8, -0x2daee0ad, RZ ;  /* 0xd2511f5308087825 */ /* 0x000fe200078e00ff */
[----:B------:R-:W-:-:S03]  /*65a0*/  LOP3.LUT R0, R207, R192, R198, 0x96, !PT ;  /* 0x000000c0cf007212 */ /* 0x000fc600078e96c6 */
[----:B------:R-:W-:Y:S02]  /*65b0*/  VIADD R232, R229, 0x76cf5d0a ;  /* 0x76cf5d0ae5e87836 */ /* 0x000fe40000000000 */
[----:B------:R-:W-:Y:S02]  /*65c0*/  VIADD R224, R228, 0x3c6ef372 ;  /* 0x3c6ef372e4e07836 */ /* 0x000fe40000000000 */
[----:B------:R-:W-:Y:S01]  /*65d0*/  IMAD.WIDE.U32 R108, R0, -0x326172a9, RZ ;  /* 0xcd9e8d57006c7825 */ /* 0x000fe200078e00ff */
[----:B------:R-:W-:-:S03]  /*65e0*/  LOP3.LUT R10, R9, R232, R206, 0x96, !PT ;  /* 0x000000e8090a7212 */ /* 0x000fc600078e96ce */
[----:B------:R-:W-:Y:S01]  /*65f0*/  VIADD R219, R228, 0xdaa66d2b ;  /* 0xdaa66d2be4db7836 */ /* 0x000fe20000000000 */
[----:B------:R-:W-:Y:S01]  /*6600*/  LOP3.LUT R6, R109, R224, R50, 0x96, !PT ;  /* 0x000000e06d067212 */ /* 0x000fe200078e9632 */
[----:B------:R-:W-:-:S04]  /*6610*/  IMAD.WIDE.U32 R10, R10, -0x326172a9, RZ ;  /* 0xcd9e8d570a0a7825 */ /* 0x000fc800078e00ff */
[----:B------:R-:W-:Y:S01]  /*6620*/  VIADD R241, R229, 0x32370b8f ;  /* 0x32370b8fe5f17836 */ /* 0x000fe20000000000 */
[----:B------:R-:W-:Y:S01]  /*6630*/  LOP3.LUT R14, R11, R219, R108, 0x96, !PT ;  /* 0x000000db0b0e7212 */ /* 0x000fe200078e966c */
[----:B------:R-:W-:-:S04]  /*6640*/  IMAD.WIDE.U32 R6, R6, -0x2daee0ad, RZ ;  /* 0xd2511f5306067825 */ /* 0x000fc800078e00ff */
[----:B------:R-:W-:Y:S01]  /*6650*/  IMAD.WIDE.U32 R14, R14, -0x2daee0ad, RZ ;  /* 0xd2511f530e0e7825 */ /* 0x000fe200078e00ff */
[----:B------:R-:W-:-:S03]  /*6660*/  LOP3.LUT R7, R7, R241, R8, 0x96, !PT ;  /* 0x000000f107077212 */ /* 0x000fc600078e9608 */
[----:B------:R-:W-:Y:S02]  /*6670*/  VIADD R239, R229, 0xed9eba14 ;  /* 0xed9eba14e5ef7836 */ /* 0x000fe40000000000 */
[----:B------:R-:W-:-:S03]  /*6680*/  VIADD R237, R228, 0x78dde6e4 ;  /* 0x78dde6e4e4ed7836 */ /* 0x000fc60000000000 */
[----:B------:R-:W-:Y:S01]  /*6690*/  LOP3.LUT R8, R15, R239, R6, 0x96, !PT ;  /* 0x000000ef0f087212 */ /* 0x000fe200078e9606 */
[----:B------:R-:W-:-:S05]  /*66a0*/  IMAD.WIDE.U32 R6, R7, -0x326172a9, RZ ;  /* 0xcd9e8d5707067825 */ /* 0x000fca00078e00ff */
[----:B------:R-:W-:Y:S01]  /*66b0*/  LOP3.LUT R10, R7, R237, R10, 0x96, !PT ;  /* 0x000000ed070a7212 */ /* 0x000fe200078e960a */
[----:B------:R-:W-:-:S04]  /*66c0*/  IMAD.WIDE.U32 R8, R8, -0x326172a9, RZ ;  /* 0xcd9e8d5708087825 */ /* 0x000fc800078e00ff */
[----:B------:R-:W-:Y:S02]  /*66d0*/  VIADD R235, R228, 0x1715609d ;  /* 0x1715609de4eb7836 */ /* 0x000fe40000000000 */
[----:B------:R-:W-:-:S04]  /*66e0*/  IMAD.WIDE.U32 R10, R10, -0x2daee0ad, RZ ;  /* 0xd2511f530a0a7825 */ /* 0x000fc800078e00ff */
[----:B------:R-:W-:Y:S01]  /*66f0*/  VIADD R233, R229, 0xa9066899 ;  /* 0xa9066899e5e97836 */ /* 0x000fe20000000000 */
[----:B------:R-:W-:-:S04]  /*6700*/  LOP3.LUT R9, R9, R235, R6, 0x96, !PT ;  /* 0x000000eb09097212 */ /* 0x000fc800078e9606 */
[----:B------:R-:W-:-:S05]  /*6710*/  LOP3.LUT R6, R11, R233, R14, 0x96, !PT ;  /* 0x000000e90b067212 */ /* 0x000fca00078e960e */
[----:B------:R-:W-:-:S05]  /*6720*/  IMAD.WIDE.U32 R6, R6, -0x326172a9, RZ ;  /* 0xcd9e8d5706067825 */ /* 0x000fca00078e00ff */
[----:B------:R-:W-:-:S04]  /*6730*/  LOP3.LUT R0, R7, R135, R8, 0x96, !PT ;  /* 0x0000008707007212 */ /* 0x000fc800078e9608 */
[----:B------:R-:W-:-:S04]  /*6740*/  LOP3.LUT R2, R0, 0xff, RZ, 0xc0, !PT ;  /* 0x000000ff00027812 */ /* 0x000fc800078ec0ff */
[----:B------:R-:W-:Y:S02]  /*6750*/  ISETP.GE.U32.AND P2, PT, R193, R2, PT ;  /* 0x00000002c100720c */ /* 0x000fe40003f46070 */
[----:B------:R-:W-:Y:S01]  /*6760*/  LOP3.LUT R2, R0, 0xffff, RZ, 0xc0, !PT ;  /* 0x0000ffff00027812 */ /* 0x000fe200078ec0ff */
[----:B------:R-:W1:Y:S03]  /*6770*/  MUFU.EX2 R24, R16 ;  /* 0x0000001000187308 */ /* 0x000e660000000800 */
[----:B------:R-:W-:-:S04]  /*6780*/  SHF.R.U32.HI R2, RZ, 0x8, R2 ;  /* 0x00000008ff027819 */ /* 0x000fc80000011602 */
[----:B------:R-:W-:Y:S01]  /*6790*/  LOP3.LUT R2, R2, 0xffff, RZ, 0xc0, !PT ;  /* 0x0000ffff02027812 */ /* 0x000fe200078ec0ff */
[----:B------:R-:W2:Y:S03]  /*67a0*/  MUFU.EX2 R15, R18 ;  /* 0x00000012000f7308 */ /* 0x000ea60000000800 */
[----:B------:R-:W-:Y:S02]  /*67b0*/  ISETP.GE.U32.AND P4, PT, R193, R2, PT ;  /* 0x00000002c100720c */ /* 0x000fe40003f86070 */
[----:B------:R-:W-:-:S03]  /*67c0*/  SHF.R.U32.HI R2, RZ, 0x10, R0 ;  /* 0x00000010ff027819 */ /* 0x000fc60000011600 */
[----:B------:R-:W-:Y:S01]  /*67d0*/  MUFU.EX2 R14, R17 ;  /* 0x00000011000e7308 */ /* 0x000fe20000000800 */
[----:B------:R-:W-:-:S07]  /*67e0*/  SHF.R.U32.HI R0, RZ, 0x18, R0 ;  /* 0x00000018ff007819 */ /* 0x000fce0000011600 */
[----:B------:R-:W3:Y:S01]  /*67f0*/  MUFU.EX2 R5, R19 ;  /* 0x0000001300057308 */ /* 0x000ee20000000800 */
[----:B------:R-:W-:Y:S02]  /*6800*/  ISETP.GE.U32.AND P3, PT, R193, R0, PT ;  /* 0x00000000c100720c */ /* 0x000fe40003f66070 */
[----:B------:R-:W-:-:S05]  /*6810*/  LOP3.LUT R0, R6, 0xff, RZ, 0xc0, !PT ;  /* 0x000000ff06007812 */ /* 0x000fca00078ec0ff */
[----:B------:R-:W4:Y:S01]  /*6820*/  MUFU.EX2 R17, R20 ;  /* 0x0000001400117308 */ /* 0x000f220000000800 */
[----:B------:R-:W-:Y:S01]  /*6830*/  ISETP.GE.U32.AND P0, PT, R193, R0, PT ;  /* 0x00000000c100720c */ /* 0x000fe20003f06070 */
[----:B-1----:R-:W-:-:S06]  /*6840*/  FADD.FTZ R0, R24, R23 ;  /* 0x0000001718007221 */ /* 0x002fcc0000010000 */
[----:B------:R-:W1:Y:S01]  /*6850*/  MUFU.EX2 R11, R21 ;  /* 0x00000015000b7308 */ /* 0x000e620000000800 */
[----:B------:R-:W-:Y:S01]  /*6860*/  LOP3.LUT R2, R2, 0xff, RZ, 0xc0, !PT ;  /* 0x000000ff02027812 */ /* 0x000fe200078ec0ff */
[----:B--2---:R-:W-:Y:S01]  /*6870*/  FADD.FTZ R16, R15, R0 ;  /* 0x000000000f107221 */ /* 0x004fe20000010000 */
[----:B---3--:R-:W-:Y:S01]  /*6880*/  FADD.FTZ R0, R14, R5 ;  /* 0x000000050e007221 */ /* 0x008fe20000010000 */
[----:B------:R-:W-:Y:S02]  /*6890*/  LOP3.LUT R8, R6, 0xffff, RZ, 0xc0, !PT ;  /* 0x0000ffff06087812 */ /* 0x000fe400078ec0ff */
[----:B------:R-:W-:Y:S02]  /*68a0*/  ISETP.GE.U32.AND P1, PT, R193, R2, PT ;  /* 0x00000002c100720c */ /* 0x000fe40003f26070 */
[----:B------:R-:W-:Y:S02]  /*68b0*/  SHF.R.U32.HI R2, RZ, 0x10, R6 ;  /* 0x00000010ff027819 */ /* 0x000fe40000011606 */
[----:B------:R-:W-:Y:S01]  /*68c0*/  PRMT R168, R22, 0x7610, R168 ;  /* 0x0000761016a87816 */ /* 0x000fe200000000a8 */
[----:B----4-:R-:W-:Y:S01]  /*68d0*/  FADD.FTZ R0, R17, R0 ;  /* 0x0000000011007221 */ /* 0x010fe20000010000 */
[----:B------:R-:W-:-:S02]  /*68e0*/  SHF.R.U32.HI R6, RZ, 0x18, R6 ;  /* 0x00000018ff067819 */ /* 0x000fc40000011606 */
[----:B------:R-:W-:Y:S01]  /*68f0*/  F2FP.F16.F32.PACK_AB R5, R5, R14 ;  /* 0x0000000e0505723e */ /* 0x000fe200000000ff */
[----:B------:R-:W-:Y:S01]  /*6900*/  @!P2 HADD2 R37, -R168.H0_H0, -RZ.H0_H0 ;  /* 0xa00000ffa825a230 */ /* 0x000fe20000000900 */
[----:B------:R-:W-:Y:S01]  /*6910*/  ISETP.GE.U32.AND P5, PT, R193, R6, PT ;  /* 0x00000006c100720c */ /* 0x000fe20003fa6070 */
[----:B-1----:R-:W-:Y:S01]  /*6920*/  FADD.FTZ R14, R11, R0 ;  /* 0x000000000b0e7221 */ /* 0x002fe20000010000 */
[----:B------:R-:W-:Y:S01]  /*6930*/  PRMT R167, R22, 0x7632, R167 ;  /* 0x0000763216a77816 */ /* 0x000fe200000000a7 */
[----:B------:R-:W-:Y:S01]  /*6940*/  IMAD.WIDE.U32 R6, R9, -0x2daee0ad, RZ ;  /* 0xd2511f5309067825 */ /* 0x000fe200078e00ff */
[----:B------:R-:W-:Y:S02]  /*6950*/  PRMT R166, R5, 0x7632, R166 ;  /* 0x0000763205a67816 */ /* 0x000fe400000000a6 */
[----:B------:R-:W-:Y:S02]  /*6960*/  LOP3.LUT R0, R2, 0xff, RZ, 0xc0, !PT ;  /* 0x000000ff02007812 */ /* 0x000fe400078ec0ff */
[----:B------:R-:W-:Y:S01]  /*6970*/  SHF.R.U32.HI R2, RZ, 0x8, R8 ;  /* 0x00000008ff027819 */ /* 0x000fe20000011608 */
[----:B------:R-:W-:Y:S01]  /*6980*/  @!P4 HADD2 R41, -R167.H0_H0, -RZ.H0_H0 ;  /* 0xa00000ffa729c230 */ /* 0x000fe20000000900 */
[----:B------:R-:W-:Y:S01]  /*6990*/  PRMT R3, R168, 0x5410, R167 ;  /* 0x00005410a8037816 */ /* 0x000fe200000000a7 */
[----:B------:R-:W-:Y:S01]  /*69a0*/  @!P3 HADD2 R45, -R166.H0_H0, -RZ.H0_H0 ;  /* 0xa00000ffa62db230 */ /* 0x000fe20000000900 */
[----:B------:R-:W-:-:S02]  /*69b0*/  @!P2 PRMT R168, R37, 0x5410, RZ ;  /* 0x0000541025a8a816 */ /* 0x000fc400000000ff */
[----:B------:R-:W-:Y:S02]  /*69c0*/  PRMT R165, R5, 0x7610, R165 ;  /* 0x0000761005a57816 */ /* 0x000fe400000000a5 */
[----:B------:R-:W-:Y:S02]  /*69d0*/  ISETP.GE.U32.AND P2, PT, R193, R0, PT ;  /* 0x00000000c100720c */ /* 0x000fe40003f46070 */
[----:B------:R-:W-:Y:S02]  /*69e0*/  LOP3.LUT R5, R6, 0xff, RZ, 0xc0, !PT ;  /* 0x000000ff06057812 */ /* 0x000fe400078ec0ff */
[----:B------:R-:W-:Y:S02]  /*69f0*/  LOP3.LUT R0, R7, R155, R10, 0x96, !PT ;  /* 0x0000009b07007212 */ /* 0x000fe400078e960a */
[----:B------:R-:W-:Y:S01]  /*6a00*/  LOP3.LUT R2, R2, 0xffff, RZ, 0xc0, !PT ;  /* 0x0000ffff02027812 */ /* 0x000fe200078ec0ff */
[----:B------:R-:W1:Y:S01]  /*6a10*/  MUFU.EX2 R10, R29 ;  /* 0x0000001d000a7308 */ /* 0x000e620000000800 */
[----:B------:R-:W-:-:S02]  /*6a20*/  PRMT R250, R165, 0x5410, R166 ;  /* 0x00005410a5fa7816 */ /* 0x000fc400000000a6 */
[----:B------:R-:W-:Y:S02]  /*6a30*/  @!P4 PRMT R167, R41, 0x5410, RZ ;  /* 0x0000541029a7c816 */ /* 0x000fe400000000ff */
[----:B------:R-:W-:Y:S02]  /*6a40*/  @!P3 PRMT R166, R45, 0x5410, RZ ;  /* 0x000054102da6b816 */ /* 0x000fe400000000ff */
[C---:B------:R-:W-:Y:S02]  /*6a50*/  ISETP.GE.U32.AND P4, PT, R193.reuse, R2, PT ;  /* 0x00000002c100720c */ /* 0x040fe40003f86070 */
[----:B------:R-:W-:Y:S02]  /*6a60*/  ISETP.GE.U32.AND P3, PT, R193, R5, PT ;  /* 0x00000005c100720c */ /* 0x000fe40003f66070 */
[----:B------:R-:W-:Y:S01]  /*6a70*/  LOP3.LUT R2, R0, 0xffff, RZ, 0xc0, !PT ;  /* 0x0000ffff00027812 */ /* 0x000fe200078ec0ff */
[----:B------:R-:W2:Y:S01]  /*6a80*/  MUFU.EX2 R5, R31 ;  /* 0x0000001f00057308 */ /* 0x000ea20000000800 */
[----:B------:R-:W-:-:S02]  /*6a90*/  @!P1 HADD2 R47, -R165.H0_H0, -RZ.H0_H0 ;  /* 0xa00000ffa52f9230 */ /* 0x000fc40000000900 */
[----:B------:R-:W-:-:S04]  /*6aa0*/  SHF.R.U32.HI R2, RZ, 0x8, R2 ;  /* 0x00000008ff027819 */ /* 0x000fc80000011602 */
[----:B------:R-:W-:Y:S02]  /*6ab0*/  LOP3.LUT R2, R2, 0xffff, RZ, 0xc0, !PT ;  /* 0x0000ffff02027812 */ /* 0x000fe400078ec0ff */
[----:B------:R-:W-:Y:S02]  /*6ac0*/  @!P1 PRMT R165, R47, 0x5410, RZ ;  /* 0x000054102fa59816 */ /* 0x000fe400000000ff */
[----:B------:R-:W-:Y:S02]  /*6ad0*/  PRMT R162, R25, 0x7610, R162 ;  /* 0x0000761019a27816 */ /* 0x000fe400000000a2 */
[----:B------:R-:W-:Y:S01]  /*6ae0*/  ISETP.GE.U32.AND P1, PT, R193, R2, PT ;  /* 0x00000002c100720c */ /* 0x000fe20003f26070 */
[----:B-1----:R-:W-:Y:S01]  /*6af0*/  FADD.FTZ R2, R10, R14 ;  /* 0x0000000e0a027221 */ /* 0x002fe20000010000 */
[----:B------:R-:W-:Y:S01]  /*6b00*/  LOP3.LUT R8, R6, 0xffff, RZ, 0xc0, !PT ;  /* 0x0000ffff06087812 */ /* 0x000fe200078ec0ff */
[----:B------:R-:W-:Y:S01]  /*6b10*/  @!P0 HADD2 R53, -R162.H0_H0, -RZ.H0_H0 ;  /* 0xa00000ffa2358230 */ /* 0x000fe20000000900 */
[----:B------:R-:W-:Y:S01]  /*6b20*/  PRMT R164, R25, 0x7632, R164 ;  /* 0x0000763219a47816 */ /* 0x000fe200000000a4 */
[----:B--2---:R-:W-:Y:S01]  /*6b30*/  FADD.FTZ R7, R5, R2 ;  /* 0x0000000205077221 */ /* 0x004fe20000010000 */
[----:B------:R-:W-:-:S02]  /*6b40*/  F2FP.F16.F32.PACK_AB R11, R11, R17 ;  /* 0x000000110b0b723e */ /* 0x000fc400000000ff */
[----:B------:R-:W-:Y:S02]  /*6b50*/  LOP3.LUT R2, R0, 0xff, RZ, 0xc0, !PT ;  /* 0x000000ff00027812 */ /* 0x000fe400078ec0ff */
[----:B------:R-:W-:Y:S02]  /*6b60*/  PRMT R176, R162, 0x5410, R164 ;  /* 0x00005410a2b07816 */ /* 0x000fe400000000a4 */
[----:B------:R-:W-:Y:S02]  /*6b70*/  @!P0 PRMT R162, R53, 0x5410, RZ ;  /* 0x0000541035a28816 */ /* 0x000fe400000000ff */
[----:B------:R-:W-:Y:S02]  /*6b80*/  PRMT R163, R11, 0x7632, R163 ;  /* 0x000076320ba37816 */ /* 0x000fe400000000a3 */
[----:B------:R-:W-:Y:S02]  /*6b90*/  ISETP.GE.U32.AND P0, PT, R193, R2, PT ;  /* 0x00000002c100720c */ /* 0x000fe40003f06070 */
[--C-:B------:R-:W-:Y:S01]  /*6ba0*/  SHF.R.U32.HI R2, RZ, 0x18, R0.reuse ;  /* 0x00000018ff027819 */ /* 0x100fe20000011600 */
[----:B------:R-:W1:Y:S01]  /*6bb0*/  MUFU.EX2 R17, R32 ;  /* 0x0000002000117308 */ /* 0x000e620000000800 */
[----:B------:R-:W-:Y:S01]  /*6bc0*/  SHF.R.U32.HI R0, RZ, 0x10, R0 ;  /* 0x00000010ff007819 */ /* 0x000fe20000011600 */
[----:B------:R-:W-:Y:S01]  /*6bd0*/  @!P5 HADD2 R62, -R163.H0_H0, -RZ.H0_H0 ;  /* 0xa00000ffa33ed230 */ /* 0x000fe20000000900 */
[----:B------:R-:W-:-:S02]  /*6be0*/  PRMT R160, R11, 0x7610, R160 ;  /* 0x000076100ba07816 */ /* 0x000fc400000000a0 */
[----:B------:R-:W-:Y:S02]  /*6bf0*/  LOP3.LUT R0, R0, 0xff, RZ, 0xc0, !PT ;  /* 0x000000ff00007812 */ /* 0x000fe400078ec0ff */
[----:B------:R-:W-:Y:S01]  /*6c00*/  F2FP.F16.F32.PACK_AB R5, R5, R10 ;  /* 0x0000000a0505723e */ /* 0x000fe200000000ff */
[----:B------:R-:W2:Y:S01]  /*6c10*/  MUFU.EX2 R18, R33 ;  /* 0x0000002100127308 */ /* 0x000ea20000000800 */
[----:B------:R-:W-:Y:S01]  /*6c20*/  F2FP.F16.F32.PACK_AB R15, R15, R24 ;  /* 0x000000180f0f723e */ /* 0x000fe200000000ff */
[----:B------:R-:W-:Y:S01]  /*6c30*/  @!P4 HADD2 R58, -R164.H0_H0, -RZ.H0_H0 ;  /* 0xa00000ffa43ac230 */ /* 0x000fe20000000900 */
[----:B------:R-:W-:Y:S02]  /*6c40*/  PRMT R138, R160, 0x5410, R163 ;  /* 0x00005410a08a7816 */ /* 0x000fe400000000a3 */
[----:B------:R-:W-:-:S03]  /*6c50*/  @!P5 PRMT R163, R62, 0x5410, RZ ;  /* 0x000054103ea3d816 */ /* 0x000fc600000000ff */
[----:B------:R-:W3:Y:S01]  /*6c60*/  MUFU.EX2 R11, R36 ;  /* 0x00000024000b7308 */ /* 0x000ee20000000800 */
[----:B------:R-:W-:Y:S02]  /*6c70*/  ISETP.GE.U32.AND P5, PT, R193, R0, PT ;  /* 0x00000000c100720c */ /* 0x000fe40003fa6070 */
[----:B------:R-:W-:Y:S02]  /*6c80*/  SHF.R.U32.HI R9, RZ, 0x10, R6 ;  /* 0x00000010ff097819 */ /* 0x000fe40000011606 */
[----:B------:R-:W-:-:S03]  /*6c90*/  SHF.R.U32.HI R0, RZ, 0x8, R8 ;  /* 0x00000008ff007819 */ /* 0x000fc60000011608 */
[----:B------:R-:W4:Y:S01]  /*6ca0*/  MUFU.EX2 R10, R40 ;  /* 0x00000028000a7308 */ /* 0x000f220000000800 */
[C---:B------:R-:W-:Y:S01]  /*6cb0*/  PRMT R159, R15.reuse, 0x7610, R159 ;  /* 0x000076100f9f7816 */ /* 0x040fe2000000009f */
[----:B------:R-:W-:Y:S01]  /*6cc0*/  @!P2 HADD2 R63, -R160.H0_H0, -RZ.H0_H0 ;  /* 0xa00000ffa03fa230 */ /* 0x000fe20000000900 */
[----:B------:R-:W-:Y:S02]  /*6cd0*/  PRMT R94, R15, 0x7632, R94 ;  /* 0x000076320f5e7816 */ /* 0x000fe4000000005e */
[----:B------:R-:W-:Y:S02]  /*6ce0*/  @!P4 PRMT R164, R58, 0x5410, RZ ;  /* 0x000054103aa4c816 */ /* 0x000fe400000000ff */
[----:B------:R-:W-:Y:S01]  /*6cf0*/  ISETP.GE.U32.AND P4, PT, R193, R2, PT ;  /* 0x00000002c100720c */ /* 0x000fe20003f86070 */
[----:B------:R-:W-:Y:S01]  /*6d00*/  MUFU.EX2 R26, R26 ;  /* 0x0000001a001a7308 */ /* 0x000fe20000000800 */
[----:B------:R-:W-:Y:S01]  /*6d10*/  LOP3.LUT R0, R0, 0xffff, RZ, 0xc0, !PT ;  /* 0x0000ffff00007812 */ /* 0x000fe200078ec0ff */
[----:B------:R-:W-:Y:S01]  /*6d20*/  @!P0 HADD2 R61, -R159.H0_H0, -RZ.H0_H0 ;  /* 0xa00000ff9f3d8230 */ /* 0x000fe20000000900 */
[----:B------:R-:W-:Y:S01]  /*6d30*/  LOP3.LUT R2, R9, 0xff, RZ, 0xc0, !PT ;  /* 0x000000ff09027812 */ /* 0x000fe200078ec0ff */
[----:B------:R-:W-:-:S04]  /*6d40*/  @!P1 HADD2 R60, -R94.H0_H0, -RZ.H0_H0 ;  /* 0xa00000ff5e3c9230 */ /* 0x000fc80000000900 */
[----:B------:R-:W4:Y:S01]  /*6d50*/  MUFU.EX2 R27, R27 ;  /* 0x0000001b001b7308 */ /* 0x000f220000000800 */
[----:B------:R-:W-:Y:S02]  /*6d60*/  @!P2 PRMT R160, R63, 0x5410, RZ ;  /* 0x000054103fa0a816 */ /* 0x000fe400000000ff */
[----:B------:R-:W-:Y:S02]  /*6d70*/  SHF.R.U32.HI R6, RZ, 0x18, R6 ;  /* 0x00000018ff067819 */ /* 0x000fe40000011606 */
[----:B------:R-:W-:-:S03]  /*6d80*/  ISETP.GE.U32.AND P2, PT, R193, R0, PT ;  /* 0x00000000c100720c */ /* 0x000fc60003f46070 */
[----:B------:R-:W-:Y:S01]  /*6d90*/  MUFU.EX2 R14, R35 ;  /* 0x00000023000e7308 */ /* 0x000fe20000000800 */
[----:B-1----:R-:W-:Y:S01]  /*6da0*/  FADD.FTZ R0, R17, R16 ;  /* 0x0000001011007221 */ /* 0x002fe20000010000 */
[----:B------:R-:W-:-:S06]  /*6db0*/  PRMT R171, R159, 0x5410, R94 ;  /* 0x000054109fab7816 */ /* 0x000fcc000000005e */
[----:B------:R-:W1:Y:S01]  /*6dc0*/  MUFU.EX2 R9, R39 ;  /* 0x0000002700097308 */ /* 0x000e620000000800 */
[----:B------:R-:W-:Y:S02]  /*6dd0*/  @!P0 PRMT R159, R61, 0x5410, RZ ;  /* 0x000054103d9f8816 */ /* 0x000fe400000000ff */
[----:B------:R-:W-:-:S05]  /*6de0*/  ISETP.GE.U32.AND P0, PT, R193, R6, PT ;  /* 0x00000006c100720c */ /* 0x000fca0003f06070 */
[----:B------:R-:W1:Y:S01]  /*6df0*/  MUFU.EX2 R28, R28 ;  /* 0x0000001c001c7308 */ /* 0x000e620000000800 */
[----:B------:R-:W-:Y:S01]  /*6e00*/  @!P1 PRMT R94, R60, 0x5410, RZ ;  /* 0x000054103c5e9816 */ /* 0x000fe200000000ff */
[----:B--2---:R-:W-:Y:S01]  /*6e10*/  FADD.FTZ R6, R18, R0 ;  /* 0x0000000012067221 */ /* 0x004fe20000010000 */
[----:B------:R-:W-:Y:S01]  /*6e20*/  ISETP.GE.U32.AND P1, PT, R193, R2, PT ;  /* 0x00000002c100720c */ /* 0x000fe20003f26070 */
[----:B---3--:R-:W-:-:S04]  /*6e30*/  FADD.FTZ R2, R11, R7 ;  /* 0x000000070b027221 */ /* 0x008fc80000010000 */
[----:B------:R-:W2:Y:S01]  /*6e40*/  MUFU.EX2 R8, R43 ;  /* 0x0000002b00087308 */ /* 0x000ea20000000800 */
[----:B----4-:R-:W-:-:S07]  /*6e50*/  F2FP.F16.F32.PACK_AB R0, R10, R11 ;  /* 0x0000000b0a00723e */ /* 0x010fce00000000ff */
[----:B------:R-:W3:Y:S01]  /*6e60*/  MUFU.EX2 R30, R30 ;  /* 0x0000001e001e7308 */ /* 0x000ee20000000800 */
[C---:B------:R-:W-:Y:S02]  /*6e70*/  PRMT R161, R5.reuse, 0x7632, R161 ;  /* 0x0000763205a17816 */ /* 0x040fe400000000a1 */
[----:B------:R-:W-:-:S05]  /*6e80*/  PRMT R93, R5, 0x7610, R93 ;  /* 0x00007610055d7816 */ /* 0x000fca000000005d */
[----:B------:R4:W4:Y:S01]  /*6e90*/  MUFU.EX2 R21, R34 ;  /* 0x0000002200157308 */ /* 0x0009220000000800 */
[----:B------:R-:W-:Y:S02]  /*6ea0*/  F2FP.F16.F32.PACK_AB R5, R18, R17 ;  /* 0x000000111205723e */ /* 0x000fe400000000ff */
[C---:B------:R-:W-:Y:S02]  /*6eb0*/  PRMT R156, R0.reuse, 0x7610, R156 ;  /* 0x00007610009c7816 */ /* 0x040fe4000000009c */
[----:B------:R-:W-:-:S03]  /*6ec0*/  PRMT R154, R0, 0x7632, R154 ;  /* 0x00007632009a7816 */ /* 0x000fc6000000009a */
[----:B------:R-:W4:Y:S01]  /*6ed0*/  MUFU.EX2 R7, R46 ;  /* 0x0000002e00077308 */ /* 0x000f220000000800 */
[----:B------:R-:W-:Y:S01]  /*6ee0*/  FADD.FTZ R0, R10, R2 ;  /* 0x000000020a007221 */ /* 0x000fe20000010000 */
[----:B------:R-:W-:-:S06]  /*6ef0*/  FADD.FTZ R2, R26, R27 ;  /* 0x0000001b1a027221 */ /* 0x000fcc0000010000 */
[----:B------:R-:W4:Y:S01]  /*6f00*/  MUFU.EX2 R19, R38 ;  /* 0x0000002600137308 */ /* 0x000f220000000800 */
[C---:B------:R-:W-:Y:S02]  /*6f10*/  PRMT R158, R5.reuse, 0x7610, R158 ;  /* 0x00007610059e7816 */ /* 0x040fe4000000009e */
[----:B------:R-:W-:Y:S01]  /*6f20*/  PRMT R157, R5, 0x7632, R157 ;  /* 0x00007632059d7816 */ /* 0x000fe2000000009d */
[----:B-1----:R-:W-:-:S04]  /*6f30*/  FADD.FTZ R5, R14, R9 ;  /* 0x000000090e057221 */ /* 0x002fc80000010000 */
[----:B------:R-:W1:Y:S01]  /*6f40*/  MUFU.EX2 R23, R44 ;  /* 0x0000002c00177308 */ /* 0x000e620000000800 */
[----:B------:R-:W-:Y:S01]  /*6f50*/  FADD.FTZ R2, R28, R2 ;  /* 0x000000021c027221 */ /* 0x000fe20000010000 */
[----:B------:R-:W-:-:S06]  /*6f60*/  F2FP.F16.F32.PACK_AB R36, R27, R26 ;  /* 0x0000001a1b24723e */ /* 0x000fcc00000000ff */
[----:B------:R-:W1:Y:S01]  /*6f70*/  MUFU.EX2 R20, R42 ;  /* 0x0000002a00147308 */ /* 0x000e620000000800 */
[----:B--2---:R-:W-:Y:S01]  /*6f80*/  FADD.FTZ R5, R8, R5 ;  /* 0x0000000508057221 */ /* 0x004fe20000010000 */
[----:B---3--:R-:W-:Y:S01]  /*6f90*/  FADD.FTZ R26, R30, R2 ;  /* 0x000000021e1a7221 */ /* 0x008fe20000010000 */
[----:B----4-:R-:W-:-:S05]  /*6fa0*/  F2FP.F16.F32.PACK_AB R34, R9, R14 ;  /* 0x0000000e0922723e */ /* 0x010fca00000000ff */
[----:B------:R-:W2:Y:S01]  /*6fb0*/  MUFU.EX2 R22, R48 ;  /* 0x0000003000167308 */ /* 0x000ea20000000800 */
[----:B------:R-:W-:-:S07]  /*6fc0*/  FADD.FTZ R2, R21, R6 ;  /* 0x0000000615027221 */ /* 0x000fce0000010000 */
[----:B------:R-:W3:Y:S01]  /*6fd0*/  MUFU.EX2 R10, R49 ;  /* 0x00000031000a7308 */ /* 0x000ee20000000800 */
[----:B------:R-:W-:Y:S01]  /*6fe0*/  FADD.FTZ R25, R7, R5 ;  /* 0x0000000507197221 */ /* 0x000fe20000010000 */
[----:B------:R-:W-:-:S06]  /*6ff0*/  FADD.FTZ R2, R19, R2 ;  /* 0x0000000213027221 */ /* 0x000fcc0000010000 */
[----:B------:R-:W4:Y:S01]  /*7000*/  MUFU.EX2 R9, R52 ;  /* 0x0000003400097308 */ /* 0x000f220000000800 */
[----:B-1----:R-:W-:Y:S01]  /*7010*/  FADD.FTZ R2, R23, R2 ;  /* 0x0000000217027221 */ /* 0x002fe20000010000 */
[----:B------:R-:W-:-:S06]  /*7020*/  FADD.FTZ R0, R20, R0 ;  /* 0x0000000014007221 */ /* 0x000fcc0000010000 */
[----:B------:R-:W1:Y:S01]  /*7030*/  MUFU.EX2 R5, R59 ;  /* 0x0000003b00057308 */ /* 0x000e620000000800 */
[----:B--2---:R-:W-:Y:S01]  /*7040*/  FADD.FTZ R17, R22, R2 ;  /* 0x0000000216117221 */ /* 0x004fe20000010000 */
[----:B---3--:R-:W-:Y:S01]  /*7050*/  FADD.FTZ R0, R10, R0 ;  /* 0x000000000a007221 */ /* 0x008fe20000010000 */
[----:B------:R-:W-:-:S05]  /*7060*/  VIADD R2, R204, 0x1 ;  /* 0x00000001cc027836 */ /* 0x000fca0000000000 */
[----:B------:R-:W-:Y:S01]  /*7070*/  LOP3.LUT R190, R229, R2, RZ, 0x3c, !PT ;  /* 0x00000002e5be7212 */ /* 0x000fe200078e3cff */
[----:B----4-:R-:W-:Y:S01]  /*7080*/  FADD.FTZ R0, R9, R0 ;  /* 0x0000000009007221 */ /* 0x010fe20000010000 */
[----:B------:R-:W-:-:S03]  /*7090*/  F2FP.F16.F32.PACK_AB R37, R30, R28 ;  /* 0x0000001c1e25723e */ /* 0x000fc600000000ff */
[----:B-1----:R-:W-:Y:S01]  /*70a0*/  FADD.FTZ R16, R5, R0 ;  /* 0x0000000005107221 */ /* 0x002fe20000010000 */
[----:B------:R-:W-:-:S05]  /*70b0*/  LOP3.LUT R0, R190, R199, RZ, 0x3c, !PT ;  /* 0x000000c7be007212 */ /* 0x000fca00078e3cff */
[----:B------:R-:W-:Y:S01]  /*70c0*/  IMAD.WIDE.U32 R30, R0, -0x326172a9, RZ ;  /* 0xcd9e8d57001e7825 */ /* 0x000fe200078e00ff */
[----:B------:R-:W-:-:S04]  /*70d0*/  F2FP.F16.F32.PACK_AB R35, R7, R8 ;  /* 0x000000080723723e */ /* 0x000fc800000000ff */
[----:B------:R-:W-:Y:S02]  /*70e0*/  LOP3.LUT R6, R31, R225, R208, 0x96, !PT ;  /* 0x000000e11f067212 */ /* 0x000fe400078e96d0 */
[----:B------:R-:W-:Y:S02]  /*70f0*/  LOP3.LUT R8, R109, R224, R30, 0x96, !PT ;  /* 0x000000e06d087212 */ /* 0x000fe400078e961e */
[----:B------:R-:W-:Y:S01]  /*7100*/  F2FP.F16.F32.PACK_AB R18, R19, R21 ;  /* 0x000000151312723e */ /* 0x000fe200000000ff */
[----:B------:R-:W-:Y:S01]  /*7110*/  IMAD.WIDE.U32 R6, R6, -0x2daee0ad, RZ ;  /* 0xd2511f5306067825 */ /* 0x000fe200078e00ff */
[----:B------:R-:W-:-:S03]  /*7120*/  F2FP.F16.F32.PACK_AB R21, R5, R9 ;  /* 0x000000090515723e */ /* 0x000fc600000000ff */
[----:B------:R-:W-:Y:S01]  /*7130*/  IMAD.WIDE.U32 R8, R8, -0x2daee0ad, RZ ;  /* 0xd2511f5308087825 */ /* 0x000fe200078e00ff */
[----:B------:R-:W-:Y:S02]  /*7140*/  F2FP.F16.F32.PACK_AB R20, R10, R20 ;  /* 0x000000140a14723e */ /* 0x000fe400000000ff */
        /* <DEDUP_REMOVED lines=11> */
[----:B------:R-:W-:-:S04]  /*7200*/  IMAD.WIDE.U32 R6, R6, -0x326172a9, RZ ;  /* 0xcd9e8d5706067825 */ /* 0x000fc800078e00ff */
[----:B------:R-:W-:Y:S01]  /*7210*/  @!P5 HADD2 R64, -R93.H0_H0, -RZ.H0_H0 ;  /* 0xa00000ff5d40d230 */ /* 0x000fe20000000900 */
[----:B------:R-:W-:Y:S02]  /*7220*/  LOP3.LUT R0, R7, R135, R8, 0x96, !PT ;  /* 0x0000008707007212 */ /* 0x000fe400078e9608 */
[----:B------:R-:W-:Y:S02]  /*7230*/  PRMT R139, R93, 0x5410, R161 ;  /* 0x000054105d8b7816 */ /* 0x000fe400000000a1 */
[----:B------:R-:W-:Y:S02]  /*7240*/  LOP3.LUT R2, R0, 0xff, RZ, 0xc0, !PT ;  /* 0x000000ff00027812 */ /* 0x000fe400078ec0ff */
[----:B------:R-:W-:Y:S02]  /*7250*/  @!P5 PRMT R93, R64, 0x5410, RZ ;  /* 0x00005410405dd816 */ /* 0x000fe400000000ff */
[----:B------:R-:W-:Y:S02]  /*7260*/  ISETP.GE.U32.AND P5, PT, R193, R2, PT ;  /* 0x00000002c100720c */ /* 0x000fe40003fa6070 */
[----:B------:R-:W-:Y:S01]  /*7270*/  LOP3.LUT R2, R0, 0xffff, RZ, 0xc0, !PT ;  /* 0x0000ffff00027812 */ /* 0x000fe200078ec0ff */
[----:B------:R-:W-:-:S03]  /*7280*/  @!P4 HADD2 R65, -R161.H0_H0, -RZ.H0_H0 ;  /* 0xa00000ffa141c230 */ /* 0x000fc60000000900 */
[----:B------:R-:W-:-:S04]  /*7290*/  SHF.R.U32.HI R2, RZ, 0x8, R2 ;  /* 0x00000008ff027819 */ /* 0x000fc80000011602 */
[----:B------:R-:W-:Y:S01]  /*72a0*/  LOP3.LUT R2, R2, 0xffff, RZ, 0xc0, !PT ;  /* 0x0000ffff02027812 */ /* 0x000fe200078ec0ff */
[----:B------:R-:W-:Y:S01]  /*72b0*/  @!P3 HADD2 R69, -R158.H0_H0, -RZ.H0_H0 ;  /* 0xa00000ff9e45b230 */ /* 0x000fe20000000900 */
[----:B------:R-:W-:Y:S01]  /*72c0*/  @!P4 PRMT R161, R65, 0x5410, RZ ;  /* 0x0000541041a1c816 */ /* 0x000fe200000000ff */
[----:B------:R-:W1:Y:S01]  /*72d0*/  MUFU.EX2 R11, R70 ;  /* 0x00000046000b7308 */ /* 0x000e620000000800 */
[----:B------:R-:W-:Y:S02]  /*72e0*/  ISETP.GE.U32.AND P4, PT, R193, R2, PT ;  /* 0x00000002c100720c */ /* 0x000fe40003f86070 */
[--C-:B------:R-:W-:Y:S02]  /*72f0*/  SHF.R.U32.HI R2, RZ, 0x10, R0.reuse ;  /* 0x00000010ff027819 */ /* 0x100fe40000011600 */
[----:B------:R-:W-:-:S03]  /*7300*/  SHF.R.U32.HI R0, RZ, 0x18, R0 ;  /* 0x00000018ff007819 */ /* 0x000fc60000011600 */
[----:B------:R-:W2:Y:S01]  /*7310*/  MUFU.EX2 R19, R104 ;  /* 0x0000006800137308 */ /* 0x000ea20000000800 */
[----:B------:R-:W-:Y:S01]  /*7320*/  PRMT R197, R158, 0x5410, R157 ;  /* 0x000054109ec57816 */ /* 0x000fe2000000009d */
[----:B------:R-:W-:Y:S01]  /*7330*/  @!P1 HADD2 R67, -R156.H0_H0, -RZ.H0_H0 ;  /* 0xa00000ff9c439230 */ /* 0x000fe20000000900 */
[----:B------:R-:W-:Y:S02]  /*7340*/  @!P3 PRMT R158, R69, 0x5410, RZ ;  /* 0x00005410459eb816 */ /* 0x000fe400000000ff */
[----:B------:R-:W-:-:S03]  /*7350*/  ISETP.GE.U32.AND P3, PT, R193, R0, PT ;  /* 0x00000000c100720c */ /* 0x000fc60003f66070 */
[----:B------:R-:W3:Y:S01]  /*7360*/  MUFU.EX2 R5, R105 ;  /* 0x0000006900057308 */ /* 0x000ee20000000800 */
[----:B------:R-:W-:Y:S01]  /*7370*/  LOP3.LUT R0, R6, 0xff, RZ, 0xc0, !PT ;  /* 0x000000ff06007812 */ /* 0x000fe200078ec0ff */
[----:B------:R-:W-:Y:S01]  /*7380*/  @!P0 HADD2 R66, -R154.H0_H0, -RZ.H0_H0 ;  /* 0xa00000ff9a428230 */ /* 0x000fe20000000900 */
[----:B------:R-:W-:-:S05]  /*7390*/  PRMT R136, R156, 0x5410, R154 ;  /* 0x000054109c887816 */ /* 0x000fca000000009a */
[----:B------:R-:W4:Y:S01]  /*73a0*/  MUFU.EX2 R15, R101 ;  /* 0x00000065000f7308 */ /* 0x000f220000000800 */
[----:B------:R-:W-:Y:S01]  /*73b0*/  @!P1 PRMT R156, R67, 0x5410, RZ ;  /* 0x00005410439c9816 */ /* 0x000fe200000000ff */
[----:B------:R-:W-:Y:S01]  /*73c0*/  @!P2 HADD2 R68, -R157.H0_H0, -RZ.H0_H0 ;  /* 0xa00000ff9d44a230 */ /* 0x000fe20000000900 */
[C---:B------:R-:W-:Y:S02]  /*73d0*/  ISETP.GE.U32.AND P1, PT, R193.reuse, R0, PT ;  /* 0x00000000c100720c */ /* 0x040fe40003f26070 */
[----:B------:R-:W-:Y:S02]  /*73e0*/  SHF.R.U32.HI R0, RZ, 0x18, R6 ;  /* 0x00000018ff007819 */ /* 0x000fe40000011606 */
[----:B------:R-:W-:Y:S02]  /*73f0*/  LOP3.LUT R2, R2, 0xff, RZ, 0xc0, !PT ;  /* 0x000000ff02027812 */ /* 0x000fe400078ec0ff */
[----:B------:R-:W-:Y:S02]  /*7400*/  @!P0 PRMT R154, R66, 0x5410, RZ ;  /* 0x00005410429a8816 */ /* 0x000fe400000000ff */
[----:B------:R-:W-:Y:S01]  /*7410*/  ISETP.GE.U32.AND P0, PT, R193, R0, PT ;  /* 0x00000000c100720c */ /* 0x000fe20003f06070 */
[----:B-1----:R-:W-:Y:S01]  /*7420*/  FADD.FTZ R0, R11, R16 ;  /* 0x000000100b007221 */ /* 0x002fe20000010000 */
[----:B------:R-:W-:-:S02]  /*7430*/  PRMT R151, R18, 0x7610, R151 ;  /* 0x0000761012977816 */ /* 0x000fc40000000097 */
[----:B------:R-:W-:Y:S02]  /*7440*/  @!P2 PRMT R157, R68, 0x5410, RZ ;  /* 0x00005410449da816 */ /* 0x000fe400000000ff */
[----:B------:R-:W-:Y:S02]  /*7450*/  LOP3.LUT R8, R6, 0xffff, RZ, 0xc0, !PT ;  /* 0x0000ffff06087812 */ /* 0x000fe400078ec0ff */
[----:B------:R-:W-:Y:S02]  /*7460*/  LOP3.LUT R10, R9, R235, R10, 0x96, !PT ;  /* 0x000000eb090a7212 */ /* 0x000fe400078e960a */
[----:B------:R-:W-:Y:S01]  /*7470*/  ISETP.GE.U32.AND P2, PT, R193, R2, PT ;  /* 0x00000002c100720c */ /* 0x000fe20003f46070 */
[----:B--2---:R-:W-:Y:S01]  /*7480*/  FADD.FTZ R2, R19, R17 ;  /* 0x0000001113027221 */ /* 0x004fe20000010000 */
[----:B------:R-:W-:Y:S01]  /*7490*/  SHF.R.U32.HI R6, RZ, 0x10, R6 ;  /* 0x00000010ff067819 */ /* 0x000fe20000011606 */
[----:B---3--:R-:W-:Y:S01]  /*74a0*/  FADD.FTZ R17, R5, R0 ;  /* 0x0000000005117221 */ /* 0x008fe20000010000 */
[----:B------:R-:W-:Y:S01]  /*74b0*/  @!P5 HADD2 R71, -R151.H0_H0, -RZ.H0_H0 ;  /* 0xa00000ff9747d230 */ /* 0x000fe20000000900 */
[----:B------:R-:W-:Y:S01]  /*74c0*/  PRMT R150, R18, 0x7632, R150 ;  /* 0x0000763212967816 */ /* 0x000fe20000000096 */
[----:B----4-:R-:W-:Y:S01]  /*74d0*/  FADD.FTZ R9, R15, R2 ;  /* 0x000000020f097221 */ /* 0x010fe20000010000 */
[----:B------:R-:W-:Y:S01]  /*74e0*/  LOP3.LUT R0, R6, 0xff, RZ, 0xc0, !PT ;  /* 0x000000ff06007812 */ /* 0x000fe200078ec0ff */
[----:B------:R-:W-:Y:S01]  /*74f0*/  IMAD.WIDE.U32 R6, R10, -0x2daee0ad, RZ ;  /* 0xd2511f530a067825 */ /* 0x000fe200078e00ff */
[----:B------:R-:W-:-:S03]  /*7500*/  SHF.R.U32.HI R2, RZ, 0x8, R8 ;  /* 0x00000008ff027819 */ /* 0x000fc60000011608 */
[----:B------:R-:W-:Y:S02]  /*7510*/  @!P4 HADD2 R72, -R150.H0_H0, -RZ.H0_H0 ;  /* 0xa00000ff9648c230 */ /* 0x000fe40000000900 */
[----:B------:R-:W-:Y:S01]  /*7520*/  IMAD.MOV.U32 R27, RZ, RZ, R170 ;  /* 0x000000ffff1b7224 */ /* 0x000fe200078e00aa */
[----:B------:R-:W-:Y:S02]  /*7530*/  PRMT R170, R151, 0x5410, R150 ;  /* 0x0000541097aa7816 */ /* 0x000fe40000000096 */
[----:B------:R-:W-:Y:S02]  /*7540*/  @!P5 PRMT R151, R71, 0x5410, RZ ;  /* 0x000054104797d816 */ /* 0x000fe400000000ff */
[----:B------:R-:W-:Y:S02]  /*7550*/  ISETP.GE.U32.AND P5, PT, R193, R0, PT ;  /* 0x00000000c100720c */ /* 0x000fe40003fa6070 */
[----:B------:R-:W-:Y:S02]  /*7560*/  LOP3.LUT R0, R7, R155, R14, 0x96, !PT ;  /* 0x0000009b07007212 */ /* 0x000fe400078e960e */
[----:B------:R-:W-:Y:S01]  /*7570*/  LOP3.LUT R2, R2, 0xffff, RZ, 0xc0, !PT ;  /* 0x0000ffff02027812 */ /* 0x000fe200078ec0ff */
[----:B------:R-:W1:Y:S01]  /*7580*/  MUFU.EX2 R14, R96 ;  /* 0x00000060000e7308 */ /* 0x000e620000000800 */
[----:B------:R-:W-:-:S02]  /*7590*/  F2FP.F16.F32.PACK_AB R16, R5, R11 ;  /* 0x0000000b0510723e */ /* 0x000fc400000000ff */
[----:B------:R-:W-:Y:S02]  /*75a0*/  @!P4 PRMT R150, R72, 0x5410, RZ ;  /* 0x000054104896c816 */ /* 0x000fe400000000ff */
[----:B------:R-:W-:Y:S02]  /*75b0*/  LOP3.LUT R11, R6, 0xffff, RZ, 0xc0, !PT ;  /* 0x0000ffff060b7812 */ /* 0x000fe400078ec0ff */
[----:B------:R-:W-:Y:S01]  /*75c0*/  ISETP.GE.U32.AND P4, PT, R193, R2, PT ;  /* 0x00000002c100720c */ /* 0x000fe20003f86070 */
[----:B------:R-:W2:Y:S01]  /*75d0*/  MUFU.EX2 R7, R92 ;  /* 0x0000005c00077308 */ /* 0x000ea20000000800 */
[----:B------:R-:W-:Y:S02]  /*75e0*/  LOP3.LUT R2, R0, 0xffff, RZ, 0xc0, !PT ;  /* 0x0000ffff00027812 */ /* 0x000fe400078ec0ff */
[----:B------:R-:W-:Y:S02]  /*75f0*/  PRMT R148, R20, 0x7610, R148 ;  /* 0x0000761014947816 */ /* 0x000fe40000000094 */
[----:B------:R-:W-:-:S02]  /*7600*/  SHF.R.U32.HI R2, RZ, 0x8, R2 ;  /* 0x00000008ff027819 */ /* 0x000fc40000011602 */
[----:B------:R-:W-:Y:S01]  /*7610*/  PRMT R149, R20, 0x7632, R149 ;  /* 0x0000763214957816 */ /* 0x000fe20000000095 */
[----:B------:R-:W-:Y:S01]  /*7620*/  @!P2 HADD2 R74, -R148.H0_H0, -RZ.H0_H0 ;  /* 0xa00000ff944aa230 */ /* 0x000fe20000000900 */
[----:B------:R-:W-:Y:S02]  /*7630*/  F2FP.F16.F32.PACK_AB R22, R22, R23 ;  /* 0x000000171616723e */ /* 0x000fe400000000ff */
[----:B------:R-:W-:Y:S02]  /*7640*/  LOP3.LUT R2, R2, 0xffff, RZ, 0xc0, !PT ;  /* 0x0000ffff02027812 */ /* 0x000fe400078ec0ff */
[----:B------:R-:W-:Y:S02]  /*7650*/  PRMT R133, R148, 0x5410, R149 ;  /* 0x0000541094857816 */ /* 0x000fe40000000095 */
[----:B------:R-:W-:Y:S02]  /*7660*/  @!P2 PRMT R148, R74, 0x5410, RZ ;  /* 0x000054104a94a816 */ /* 0x000fe400000000ff */
[----:B------:R-:W-:-:S02]  /*7670*/  PRMT R147, R22, 0x7610, R147 ;  /* 0x0000761016937816 */ /* 0x000fc40000000093 */
[----:B------:R-:W-:Y:S01]  /*7680*/  ISETP.GE.U32.AND P2, PT, R193, R2, PT ;  /* 0x00000002c100720c */ /* 0x000fe20003f46070 */
[----:B-1----:R-:W-:Y:S01]  /*7690*/  FADD.FTZ R2, R14, R9 ;  /* 0x000000090e027221 */ /* 0x002fe20000010000 */
[----:B------:R-:W-:Y:S01]  /*76a0*/  PRMT R146, R22, 0x7632, R146 ;  /* 0x0000763216927816 */ /* 0x000fe20000000092 */
[----:B------:R-:W-:Y:S02]  /*76b0*/  @!P1 HADD2 R75, -R147.H0_H0, -RZ.H0_H0 ;  /* 0xa00000ff934b9230 */ /* 0x000fe40000000900 */
[----:B--2---:R-:W-:Y:S01]  /*76c0*/  FADD.FTZ R8, R7, R2 ;  /* 0x0000000207087221 */ /* 0x004fe20000010000 */
[----:B------:R-:W-:Y:S01]  /*76d0*/  LOP3.LUT R2, R0, 0xff, RZ, 0xc0, !PT ;  /* 0x000000ff00027812 */ /* 0x000fe200078ec0ff */
[----:B------:R-:W-:Y:S01]  /*76e0*/  IMAD.MOV.U32 R32, RZ, RZ, R169 ;  /* 0x000000ffff207224 */ /* 0x000fe200078e00a9 */
[----:B------:R-:W-:Y:S02]  /*76f0*/  PRMT R169, R147, 0x5410, R146 ;  /* 0x0000541093a97816 */ /* 0x000fe40000000092 */
[----:B------:R-:W-:-:S02]  /*7700*/  @!P1 PRMT R147, R75, 0x5410, RZ ;  /* 0x000054104b939816 */ /* 0x000fc400000000ff */
[----:B------:R-:W-:Y:S02]  /*7710*/  PRMT R145, R21, 0x7632, R145 ;  /* 0x0000763215917816 */ /* 0x000fe40000000091 */
[----:B------:R-:W-:Y:S02]  /*7720*/  ISETP.GE.U32.AND P1, PT, R193, R2, PT ;  /* 0x00000002c100720c */ /* 0x000fe40003f26070 */
[----:B------:R-:W-:Y:S01]  /*7730*/  PRMT R144, R21, 0x7610, R144 ;  /* 0x0000761015907816 */ /* 0x000fe20000000090 */
[----:B------:R-:W-:Y:S01]  /*7740*/  @!P0 HADD2 R77, -R145.H0_H0, -RZ.H0_H0 ;  /* 0xa00000ff914d8230 */ /* 0x000fe20000000900 */
[----:B------:R-:W-:Y:S02]  /*7750*/  F2FP.F16.F32.PACK_AB R15, R15, R19 ;  /* 0x000000130f0f723e */ /* 0x000fe400000000ff */
[----:B------:R-:W-:Y:S02]  /*7760*/  LOP3.LUT R5, R6, 0xff, RZ, 0xc0, !PT ;  /* 0x000000ff06057812 */ /* 0x000fe400078ec0ff */
[----:B------:R-:W-:-:S02]  /*7770*/  SHF.R.U32.HI R10, RZ, 0x10, R6 ;  /* 0x00000010ff0a7819 */ /* 0x000fc40000011606 */
[----:B------:R-:W-:Y:S02]  /*7780*/  SHF.R.U32.HI R2, RZ, 0x18, R0 ;  /* 0x00000018ff027819 */ /* 0x000fe40000011600 */
[----:B------:R-:W-:Y:S02]  /*7790*/  SHF.R.U32.HI R6, RZ, 0x18, R6 ;  /* 0x00000018ff067819 */ /* 0x000fe40000011606 */
[----:B------:R-:W-:Y:S01]  /*77a0*/  SHF.R.U32.HI R0, RZ, 0x10, R0 ;  /* 0x00000010ff007819 */ /* 0x000fe20000011600 */
[----:B------:R-:W-:Y:S02]  /*77b0*/  IMAD.MOV.U32 R52, RZ, RZ, R57 ;  /* 0x000000ffff347224 */ /* 0x000fe400078e0039 */
[----:B------:R-:W-:Y:S01]  /*77c0*/  @!P5 HADD2 R79, -R144.H0_H0, -RZ.H0_H0 ;  /* 0xa00000ff904fd230 */ /* 0x000fe20000000900 */
[----:B------:R-:W-:Y:S01]  /*77d0*/  PRMT R143, R15, 0x7610, R143 ;  /* 0x000076100f8f7816 */ /* 0x000fe2000000008f */
[----:B------:R-:W-:Y:S01]  /*77e0*/  @!P4 HADD2 R76, -R146.H0_H0, -RZ.H0_H0 ;  /* 0xa00000ff924cc230 */ /* 0x000fe20000000900 */
[----:B------:R-:W-:-:S02]  /*77f0*/  PRMT R57, R144, 0x5410, R145 ;  /* 0x0000541090397816 */ /* 0x000fc40000000091 */
[----:B------:R-:W-:Y:S02]  /*7800*/  @!P0 PRMT R145, R77, 0x5410, RZ ;  /* 0x000054104d918816 */ /* 0x000fe400000000ff */
[----:B------:R-:W-:Y:S01]  /*7810*/  LOP3.LUT R0, R0, 0xff, RZ, 0xc0, !PT ;  /* 0x000000ff00007812 */ /* 0x000fe200078ec0ff */
[----:B------:R1:W-:Y:S01]  /*7820*/  MUFU.EX2 R24, R142 ;  /* 0x0000008e00187308 */ /* 0x0003e20000000800 */
[----:B------:R-:W-:Y:S01]  /*7830*/  ISETP.GE.U32.AND P0, PT, R193, R6, PT ;  /* 0x00000006c100720c */ /* 0x000fe20003f06070 */
[----:B------:R-:W-:Y:S01]  /*7840*/  @!P1 HADD2 R82, -R143.H0_H0, -RZ.H0_H0 ;  /* 0xa00000ff8f529230 */ /* 0x000fe20000000900 */
[----:B------:R-:W-:Y:S02]  /*7850*/  @!P5 PRMT R144, R79, 0x5410, RZ ;  /* 0x000054104f90d816 */ /* 0x000fe400000000ff */
[----:B------:R-:W-:-:S03]  /*7860*/  @!P4 PRMT R146, R76, 0x5410, RZ ;  /* 0x000054104c92c816 */ /* 0x000fc600000000ff */
[----:B------:R-:W2:Y:S01]  /*7870*/  MUFU.EX2 R6, R100 ;  /* 0x0000006400067308 */ /* 0x000ea20000000800 */
[C---:B------:R-:W-:Y:S02]  /*7880*/  ISETP.GE.U32.AND P5, PT, R193.reuse, R0, PT ;  /* 0x00000000c100720c */ /* 0x040fe40003fa6070 */
[----:B------:R-:W-:Y:S02]  /*7890*/  ISETP.GE.U32.AND P4, PT, R193, R2, PT ;  /* 0x00000002c100720c */ /* 0x000fe40003f86070 */
[----:B------:R-:W-:Y:S02]  /*78a0*/  LOP3.LUT R0, R10, 0xff, RZ, 0xc0, !PT ;  /* 0x000000ff0a007812 */ /* 0x000fe400078ec0ff */
[----:B-1----:R-:W-:Y:S01]  /*78b0*/  PRMT R142, R15, 0x7632, R142 ;  /* 0x000076320f8e7816 */ /* 0x002fe2000000008e */
[----:B------:R-:W1:Y:S01]  /*78c0*/  MUFU.EX2 R2, R97 ;  /* 0x0000006100027308 */ /* 0x000e620000000800 */
[----:B------:R-:W-:Y:S02]  /*78d0*/  IMAD.MOV.U32 R15, RZ, RZ, R197 ;  /* 0x000000ffff0f7224 */ /* 0x000fe400078e00c5 */
[----:B------:R-:W-:-:S02]  /*78e0*/  PRMT R197, R143, 0x5410, R142 ;  /* 0x000054108fc57816 */ /* 0x000fc4000000008e */
[----:B------:R-:W-:Y:S02]  /*78f0*/  @!P1 PRMT R143, R82, 0x5410, RZ ;  /* 0x00005410528f9816 */ /* 0x000fe400000000ff */
[----:B------:R-:W-:Y:S02]  /*7900*/  ISETP.GE.U32.AND P1, PT, R193, R0, PT ;  /* 0x00000000c100720c */ /* 0x000fe40003f26070 */
[----:B------:R-:W-:Y:S01]  /*7910*/  SHF.R.U32.HI R0, RZ, 0x8, R11 ;  /* 0x00000008ff007819 */ /* 0x000fe2000001160b */
[----:B------:R-:W-:Y:S01]  /*7920*/  @!P2 HADD2 R81, -R142.H0_H0, -RZ.H0_H0 ;  /* 0xa00000ff8e51a230 */ /* 0x000fe20000000900 */
[----:B------:R-:W3:Y:S02]  /*7930*/  MUFU.EX2 R11, R78 ;  /* 0x0000004e000b7308 */ /* 0x000ee40000000800 */
[----:B------:R-:W-:Y:S01]  /*7940*/  LOP3.LUT R0, R0, 0xffff, RZ, 0xc0, !PT ;  /* 0x0000ffff00007812 */ /* 0x000fe200078ec0ff */
[----:B------:R-:W-:Y:S01]  /*7950*/  @!P3 HADD2 R73, -R149.H0_H0, -RZ.H0_H0 ;  /* 0xa00000ff9549b230 */ /* 0x000fe20000000900 */
[----:B------:R-:W-:-:S02]  /*7960*/  F2FP.F16.F32.PACK_AB R7, R7, R14 ;  /* 0x0000000e0707723e */ /* 0x000fc400000000ff */
[----:B------:R-:W-:Y:S02]  /*7970*/  @!P2 PRMT R142, R81, 0x5410, RZ ;  /* 0x00005410518ea816 */ /* 0x000fe400000000ff */
[----:B------:R-:W-:Y:S01]  /*7980*/  ISETP.GE.U32.AND P2, PT, R193, R0, PT ;  /* 0x00000000c100720c */ /* 0x000fe20003f46070 */
[----:B------:R-:W4:Y:S01]  /*7990*/  MUFU.EX2 R9, R80 ;  /* 0x0000005000097308 */ /* 0x000f220000000800 */
[----:B--2---:R-:W-:Y:S01]  /*79a0*/  FADD.FTZ R0, R6, R17 ;  /* 0x0000001106007221 */ /* 0x004fe20000010000 */
[----:B------:R-:W-:Y:S02]  /*79b0*/  @!P3 PRMT R149, R73, 0x5410, RZ ;  /* 0x000054104995b816 */ /* 0x000fe400000000ff */
[C---:B------:R-:W-:Y:S02]  /*79c0*/  PRMT R131, R7.reuse, 0x7610, R131 ;  /* 0x0000761007837816 */ /* 0x040fe40000000083 */
[----:B------:R-:W-:Y:S02]  /*79d0*/  PRMT R130, R7, 0x7632, R130 ;  /* 0x0000763207827816 */ /* 0x000fe40000000082 */
[----:B------:R-:W-:Y:S01]  /*79e0*/  ISETP.GE.U32.AND P3, PT, R193, R5, PT ;  /* 0x00000005c100720c */ /* 0x000fe20003f66070 */
[----:B------:R2:W4:Y:S01]  /*79f0*/  MUFU.EX2 R19, R129 ;  /* 0x0000008100137308 */ /* 0x0005220000000800 */
[C---:B-1----:R-:W-:Y:S01]  /*7a00*/  FADD.FTZ R5, R2.reuse, R0 ;  /* 0x0000000002057221 */ /* 0x042fe20000010000 */
[----:B------:R-:W-:-:S06]  /*7a10*/  F2FP.F16.F32.PACK_AB R0, R2, R6 ;  /* 0x000000060200723e */ /* 0x000fcc00000000ff */
[----:B------:R-:W1:Y:S01]  /*7a20*/  MUFU.EX2 R7, R85 ;  /* 0x0000005500077308 */ /* 0x000e620000000800 */
[----:B------:R-:W-:-:S07]  /*7a30*/  PRMT R141, R0, 0x7632, R141 ;  /* 0x00007632008d7816 */ /* 0x000fce000000008d */
[----:B------:R-:W1:Y:S01]  /*7a40*/  MUFU.EX2 R23, R98 ;  /* 0x0000006200177308 */ /* 0x000e620000000800 */
[----:B--2---:R-:W-:Y:S01]  /*7a50*/  PRMT R129, R0, 0x7610, R129 ;  /* 0x0000761000817816 */ /* 0x004fe20000000081 */
[----:B---3--:R-:W-:-:S06]  /*7a60*/  FADD.FTZ R0, R11, R25 ;  /* 0x000000190b007221 */ /* 0x008fcc0000010000 */
[----:B------:R-:W2:Y:S01]  /*7a70*/  MUFU.EX2 R6, R86 ;  /* 0x0000005600067308 */ /* 0x000ea20000000800 */
[----:B------:R-:W-:-:S07]  /*7a80*/  @!P0 HADD2 R87, -R141.H0_H0, -RZ.H0_H0 ;  /* 0xa00000ff8d578230 */ /* 0x000fce0000000900 */
[----:B------:R-:W3:Y:S01]  /*7a90*/  MUFU.EX2 R18, R102 ;  /* 0x0000006600127308 */ /* 0x000ee20000000800 */
[----:B------:R-:W-:Y:S01]  /*7aa0*/  IMAD.MOV.U32 R29, RZ, RZ, R177 ;  /* 0x000000ffff1d7224 */ /* 0x000fe200078e00b1 */
[----:B------:R-:W-:Y:S01]  /*7ab0*/  PRMT R140, R16, 0x7610, R140 ;  /* 0x00007610108c7816 */ /* 0x000fe2000000008c */
[----:B------:R-:W-:Y:S01]  /*7ac0*/  FADD.FTZ R2, R24, R26 ;  /* 0x0000001a18027221 */ /* 0x000fe20000010000 */
[----:B------:R-:W-:-:S04]  /*7ad0*/  PRMT R132, R16, 0x7632, R132 ;  /* 0x0000763210847816 */ /* 0x000fc80000000084 */
[----:B------:R-:W3:Y:S01]  /*7ae0*/  MUFU.EX2 R14, R106 ;  /* 0x0000006a000e7308 */ /* 0x000ee20000000800 */
[----:B----4-:R-:W-:Y:S01]  /*7af0*/  FADD.FTZ R0, R9, R0 ;  /* 0x0000000009007221 */ /* 0x010fe20000010000 */
[----:B------:R-:W-:Y:S01]  /*7b00*/  IMAD.MOV.U32 R16, RZ, RZ, R137 ;  /* 0x000000ffff107224 */ /* 0x000fe200078e0089 */
[----:B------:R-:W-:-:S05]  /*7b10*/  PRMT R137, R129, 0x5410, R141 ;  /* 0x0000541081897816 */ /* 0x000fca000000008d */
[----:B------:R-:W4:Y:S01]  /*7b20*/  MUFU.EX2 R20, R91 ;  /* 0x0000005b00147308 */ /* 0x000f220000000800 */
[----:B------:R-:W-:Y:S01]  /*7b30*/  @!P0 PRMT R141, R87, 0x5410, RZ ;  /* 0x00005410578d8816 */ /* 0x000fe200000000ff */
[----:B------:R-:W-:Y:S01]  /*7b40*/  IMAD.MOV.U32 R25, RZ, RZ, R29 ;  /* 0x000000ffff197224 */ /* 0x000fe200078e001d */
[----:B------:R-:W-:Y:S01]  /*7b50*/  F2FP.F16.F32.PACK_AB R87, R9, R11 ;  /* 0x0000000b0957723e */ /* 0x000fe200000000ff */
[----:B------:R-:W-:-:S04]  /*7b60*/  FADD.FTZ R29, R19, R2 ;  /* 0x00000002131d7221 */ /* 0x000fc80000010000 */
[----:B------:R-:W4:Y:S01]  /*7b70*/  MUFU.EX2 R22, R110 ;  /* 0x0000006e00167308 */ /* 0x000f220000000800 */
[----:B-1----:R-:W-:Y:S01]  /*7b80*/  FADD.FTZ R0, R7, R0 ;  /* 0x0000000007007221 */ /* 0x002fe20000010000 */
[----:B------:R-:W-:-:S06]  /*7b90*/  FADD.FTZ R2, R23, R8 ;  /* 0x0000000817027221 */ /* 0x000fcc0000010000 */
[----:B------:R-:W1:Y:S01]  /*7ba0*/  MUFU.EX2 R10, R112 ;  /* 0x00000070000a7308 */ /* 0x000e620000000800 */
[C---:B--2---:R-:W-:Y:S01]  /*7bb0*/  FADD.FTZ R28, R6.reuse, R0 ;  /* 0x00000000061c7221 */ /* 0x044fe20000010000 */
[----:B------:R-:W-:Y:S01]  /*7bc0*/  F2FP.F16.F32.PACK_AB R82, R6, R7 ;  /* 0x000000070652723e */ /* 0x000fe200000000ff */
[----:B---3--:R-:W-:-:S05]  /*7bd0*/  FADD.FTZ R2, R18, R2 ;  /* 0x0000000212027221 */ /* 0x008fca0000010000 */
[----:B------:R-:W2:Y:S01]  /*7be0*/  MUFU.EX2 R9, R113 ;  /* 0x0000007100097308 */ /* 0x000ea20000000800 */
[----:B------:R-:W-:Y:S01]  /*7bf0*/  FADD.FTZ R2, R14, R2 ;  /* 0x000000020e027221 */ /* 0x000fe20000010000 */
[----:B----4-:R-:W-:-:S06]  /*7c00*/  FADD.FTZ R0, R20, R5 ;  /* 0x0000000514007221 */ /* 0x010fcc0000010000 */
[----:B------:R-:W3:Y:S01]  /*7c10*/  MUFU.EX2 R6, R114 ;  /* 0x0000007200067308 */ /* 0x000ee20000000800 */
[----:B------:R-:W-:Y:S01]  /*7c20*/  F2FP.F16.F32.PACK_AB R18, R18, R23 ;  /* 0x000000171212723e */ /* 0x000fe200000000ff */
[----:B------:R-:W-:Y:S02]  /*7c30*/  IMAD.MOV.U32 R23, RZ, RZ, R16 ;  /* 0x000000ffff177224 */ /* 0x000fe400078e0010 */
[----:B------:R-:W-:Y:S01]  /*7c40*/  FADD.FTZ R16, R22, R2 ;  /* 0x0000000216107221 */ /* 0x000fe20000010000 */
[----:B-1----:R-:W-:Y:S01]  /*7c50*/  FADD.FTZ R0, R10, R0 ;  /* 0x000000000a007221 */ /* 0x002fe20000010000 */
[----:B------:R-:W-:Y:S01]  /*7c60*/  VIADD R2, R204, 0x2 ;  /* 0x00000002cc027836 */ /* 0x000fe20000000000 */
[----:B------:R-:W-:Y:S01]  /*7c70*/  F2FP.F16.F32.PACK_AB R86, R19, R24 ;  /* 0x000000181356723e */ /* 0x000fe200000000ff */
[----:B------:R-:W-:Y:S02]  /*7c80*/  IMAD.MOV.U32 R19, RZ, RZ, R170 ;  /* 0x000000ffff137224 */ /* 0x000fe400078e00aa */
[----:B--2---:R-:W-:Y:S01]  /*7c90*/  FADD.FTZ R0, R9, R0 ;  /* 0x0000000009007221 */ /* 0x004fe20000010000 */
[----:B------:R-:W-:Y:S01]  /*7ca0*/  LOP3.LUT R170, R229, R2, RZ, 0x3c, !PT ;  /* 0x00000002e5aa7212 */ /* 0x000fe200078e3cff */
[----:B------:R-:W-:-:S02]  /*7cb0*/  IMAD.MOV.U32 R17, RZ, RZ, R27 ;  /* 0x000000ffff117224 */ /* 0x000fc400078e001b */
[----:B---3--:R-:W-:Y:S01]  /*7cc0*/  FADD.FTZ R5, R6, R0 ;  /* 0x0000000006057221 */ /* 0x008fe20000010000 */
[----:B------:R-:W-:-:S05]  /*7cd0*/  LOP3.LUT R0, R170, R199, RZ, 0x3c, !PT ;  /* 0x000000c7aa007212 */ /* 0x000fca00078e3cff */
[----:B------:R-:W-:Y:S01]  /*7ce0*/  IMAD.WIDE.U32 R26, R0, -0x326172a9, RZ ;  /* 0xcd9e8d57001a7825 */ /* 0x000fe200078e00ff */
[----:B------:R-:W-:-:S04]  /*7cf0*/  F2FP.F16.F32.PACK_AB R21, R6, R9 ;  /* 0x000000090615723e */ /* 0x000fc800000000ff */
[----:B------:R-:W-:Y:S02]  /*7d00*/  LOP3.LUT R6, R27, R225, R208, 0x96, !PT ;  /* 0x000000e11b067212 */ /* 0x000fe400078e96d0 */
[----:B------:R-:W-:-:S03]  /*7d10*/  LOP3.LUT R8, R109, R224, R26, 0x96, !PT ;  /* 0x000000e06d087212 */ /* 0x000fc600078e961a */
[----:B------:R-:W-:-:S04]  /*7d20*/  IMAD.WIDE.U32 R6, R6, -0x2daee0ad, RZ ;  /* 0xd2511f5306067825 */ /* 0x000fc800078e00ff */
[----:B------:R-:W-:Y:S01]  /*7d30*/  IMAD.WIDE.U32 R8, R8, -0x2daee0ad, RZ ;  /* 0xd2511f5308087825 */ /* 0x000fe200078e00ff */
[----:B------:R-:W-:Y:S02]  /*7d40*/  F2FP.F16.F32.PACK_AB R20, R10, R20 ;  /* 0x000000140a14723e */ /* 0x000fe400000000ff */
[----:B------:R-:W-:Y:S02]  /*7d50*/  F2FP.F16.F32.PACK_AB R22, R22, R14 ;  /* 0x0000000e1616723e */ /* 0x000fe400000000ff */
[----:B------:R-:W-:Y:S02]  /*7d60*/  LOP3.LUT R14, R7, R232, R206, 0x96, !PT ;  /* 0x000000e8070e7212 */ /* 0x000fe400078e96ce */
[----:B------:R-:W-:Y:S01]  /*7d70*/  LOP3.LUT R10, R9, R241, R6, 0x96, !PT ;  /* 0x000000f1090a7212 */ /* 0x000fe200078e9606 */
[----:B------:R-:W-:Y:S02]  /*7d80*/  IMAD.MOV.U32 R24, RZ, RZ, R15 ;  /* 0x000000ffff187224 */ /* 0x000fe400078e000f */
        /* <DEDUP_REMOVED lines=19> */
[----:B------:R-:W-:Y:S02]  /*7ec0*/  LOP3.LUT R2, R2, 0xffff, RZ, 0xc0, !PT ;  /* 0x0000ffff02027812 */ /* 0x000fe400078ec0ff */
[----:B------:R-:W-:Y:S02]  /*7ed0*/  @!P4 PRMT R132, R83, 0x5410, RZ ;  /* 0x000054105384c816 */ /* 0x000fe400000000ff */
[----:B------:R-:W-:Y:S02]  /*7ee0*/  ISETP.GE.U32.AND P4, PT, R193, R2, PT ;  /* 0x00000002c100720c */ /* 0x000fe40003f86070 */
[----:B------:R-:W-:Y:S01]  /*7ef0*/  SHF.R.U32.HI R2, RZ, 0x10, R0 ;  /* 0x00000010ff027819 */ /* 0x000fe20000011600 */
[----:B------:R-:W-:Y:S01]  /*7f00*/  @!P2 HADD2 R89, -R130.H0_H0, -RZ.H0_H0 ;  /* 0xa00000ff8259a230 */ /* 0x000fe20000000900 */
[----:B------:R-:W-:Y:S01]  /*7f10*/  LOP3.LUT R10, R9, R235, R10, 0x96, !PT ;  /* 0x000000eb090a7212 */ /* 0x000fe200078e960a */
[----:B------:R-:W-:Y:S01]  /*7f20*/  IMAD.MOV.U32 R9, RZ, RZ, R17 ;  /* 0x000000ffff097224 */ /* 0x000fe200078e0011 */
[----:B------:R-:W-:Y:S01]  /*7f30*/  LOP3.LUT R2, R2, 0xff, RZ, 0xc0, !PT ;  /* 0x000000ff02027812 */ /* 0x000fe200078ec0ff */
[----:B------:R-:W-:Y:S01]  /*7f40*/  IMAD.MOV.U32 R11, RZ, RZ, R19 ;  /* 0x000000ffff0b7224 */ /* 0x000fe200078e0013 */
[----:B------:R-:W1:Y:S01]  /*7f50*/  MUFU.EX2 R17, R118 ;  /* 0x0000007600117308 */ /* 0x000e620000000800 */
[----:B------:R-:W-:Y:S01]  /*7f60*/  @!P3 HADD2 R90, -R131.H0_H0, -RZ.H0_H0 ;  /* 0xa00000ff835ab230 */ /* 0x000fe20000000900 */
[----:B------:R-:W-:-:S02]  /*7f70*/  PRMT R177, R131, 0x5410, R130 ;  /* 0x0000541083b17816 */ /* 0x000fc40000000082 */
[----:B------:R-:W-:Y:S02]  /*7f80*/  @!P2 PRMT R130, R89, 0x5410, RZ ;  /* 0x000054105982a816 */ /* 0x000fe400000000ff */
[----:B------:R-:W-:Y:S02]  /*7f90*/  SHF.R.U32.HI R0, RZ, 0x18, R0 ;  /* 0x00000018ff007819 */ /* 0x000fe40000011600 */
[----:B------:R-:W2:Y:S01]  /*7fa0*/  MUFU.EX2 R19, R116 ;  /* 0x0000007400137308 */ /* 0x000ea20000000800 */
[----:B------:R-:W-:Y:S01]  /*7fb0*/  ISETP.GE.U32.AND P2, PT, R193, R2, PT ;  /* 0x00000002c100720c */ /* 0x000fe20003f46070 */
[----:B------:R-:W-:Y:S02]  /*7fc0*/  IMAD.MOV.U32 R2, RZ, RZ, R11 ;  /* 0x000000ffff027224 */ /* 0x000fe400078e000b */
[----:B------:R-:W-:Y:S01]  /*7fd0*/  @!P1 HADD2 R88, -R129.H0_H0, -RZ.H0_H0 ;  /* 0xa00000ff81589230 */ /* 0x000fe20000000900 */
[----:B------:R-:W-:-:S03]  /*7fe0*/  @!P3 PRMT R131, R90, 0x5410, RZ ;  /* 0x000054105a83b816 */ /* 0x000fc600000000ff */
[----:B------:R3:W4:Y:S01]  /*7ff0*/  MUFU.EX2 R15, R119 ;  /* 0x00000077000f7308 */ /* 0x0007220000000800 */
[----:B------:R-:W-:Y:S02]  /*8000*/  ISETP.GE.U32.AND P3, PT, R193, R0, PT ;  /* 0x00000000c100720c */ /* 0x000fe40003f66070 */
[----:B------:R-:W-:-:S05]  /*8010*/  LOP3.LUT R0, R6, 0xff, RZ, 0xc0, !PT ;  /* 0x000000ff06007812 */ /* 0x000fca00078ec0ff */
[----:B------:R-:W4:Y:S01]  /*8020*/  MUFU.EX2 R11, R117 ;  /* 0x00000075000b7308 */ /* 0x000f220000000800 */
[----:B------:R-:W-:Y:S02]  /*8030*/  @!P1 PRMT R129, R88, 0x5410, RZ ;  /* 0x0000541058819816 */ /* 0x000fe400000000ff */
[----:B------:R-:W-:Y:S02]  /*8040*/  ISETP.GE.U32.AND P1, PT, R193, R0, PT ;  /* 0x00000000c100720c */ /* 0x000fe40003f26070 */
[----:B------:R-:W-:Y:S02]  /*8050*/  SHF.R.U32.HI R0, RZ, 0x18, R6 ;  /* 0x00000018ff007819 */ /* 0x000fe40000011606 */
[----:B------:R-:W-:Y:S01]  /*8060*/  LOP3.LUT R8, R6, 0xffff, RZ, 0xc0, !PT ;  /* 0x0000ffff06087812 */ /* 0x000fe200078ec0ff */
[----:B------:R-:W-:Y:S02]  /*8070*/  IMAD.MOV.U32 R7, RZ, RZ, R2 ;  /* 0x000000ffff077224 */ /* 0x000fe400078e0002 */
[----:B-1----:R-:W-:Y:S01]  /*8080*/  FADD.FTZ R2, R17, R16 ;  /* 0x0000001011027221 */ /* 0x002fe20000010000 */
[----:B------:R-:W-:Y:S01]  /*8090*/  ISETP.GE.U32.AND P0, PT, R193, R0, PT ;  /* 0x00000000c100720c */ /* 0x000fe20003f06070 */
[----:B--2---:R-:W-:Y:S01]  /*80a0*/  FADD.FTZ R0, R19, R5 ;  /* 0x0000000513007221 */ /* 0x004fe20000010000 */
[C---:B---3--:R-:W-:Y:S01]  /*80b0*/  PRMT R119, R18.reuse, 0x7610, R119 ;  /* 0x0000761012777816 */ /* 0x048fe20000000077 */
[----:B------:R-:W-:Y:S01]  /*80c0*/  IMAD.MOV.U32 R5, RZ, RZ, R9 ;  /* 0x000000ffff057224 */ /* 0x000fe200078e0009 */
[----:B------:R-:W-:Y:S01]  /*80d0*/  SHF.R.U32.HI R6, RZ, 0x10, R6 ;  /* 0x00000010ff067819 */ /* 0x000fe20000011606 */
[C---:B----4-:R-:W-:Y:S01]  /*80e0*/  FADD.FTZ R9, R15.reuse, R2 ;  /* 0x000000020f097221 */ /* 0x050fe20000010000 */
[----:B------:R-:W-:Y:S01]  /*80f0*/  F2FP.F16.F32.PACK_AB R15, R15, R17 ;  /* 0x000000110f0f723e */ /* 0x000fe200000000ff */
[C---:B------:R-:W-:Y:S01]  /*8100*/  FADD.FTZ R17, R11.reuse, R0 ;  /* 0x000000000b117221 */ /* 0x040fe20000010000 */
[----:B------:R-:W-:Y:S01]  /*8110*/  @!P5 HADD2 R95, -R119.H0_H0, -RZ.H0_H0 ;  /* 0xa00000ff775fd230 */ /* 0x000fe20000000900 */
[----:B------:R-:W-:Y:S01]  /*8120*/  PRMT R118, R18, 0x7632, R118 ;  /* 0x0000763212767816 */ /* 0x000fe20000000076 */
[----:B------:R-:W-:Y:S01]  /*8130*/  IMAD.MOV.U32 R18, RZ, RZ, R7 ;  /* 0x000000ffff127224 */ /* 0x000fe200078e0007 */
[----:B------:R-:W-:Y:S01]  /*8140*/  LOP3.LUT R0, R6, 0xff, RZ, 0xc0, !PT ;  /* 0x000000ff06007812 */ /* 0x000fe200078ec0ff */
[----:B------:R-:W-:Y:S01]  /*8150*/  IMAD.WIDE.U32 R6, R10, -0x2daee0ad, RZ ;  /* 0xd2511f530a067825 */ /* 0x000fe200078e00ff */
[----:B------:R-:W-:-:S02]  /*8160*/  F2FP.F16.F32.PACK_AB R16, R11, R19 ;  /* 0x000000130b10723e */ /* 0x000fc400000000ff */
[C---:B------:R-:W-:Y:S01]  /*8170*/  PRMT R120, R20.reuse, 0x7632, R120 ;  /* 0x0000763214787816 */ /* 0x040fe20000000078 */
[----:B------:R-:W-:Y:S01]  /*8180*/  IMAD.MOV.U32 R19, RZ, RZ, R215 ;  /* 0x000000ffff137224 */ /* 0x000fe200078e00d7 */
[----:B------:R-:W-:Y:S01]  /*8190*/  PRMT R215, R119, 0x5410, R118 ;  /* 0x0000541077d77816 */ /* 0x000fe20000000076 */
[----:B------:R-:W-:Y:S01]  /*81a0*/  IMAD.MOV.U32 R2, RZ, RZ, R122 ;  /* 0x000000ffff027224 */ /* 0x000fe200078e007a */
[----:B------:R-:W-:Y:S01]  /*81b0*/  @!P5 PRMT R119, R95, 0x5410, RZ ;  /* 0x000054105f77d816 */ /* 0x000fe200000000ff */
[----:B------:R-:W-:Y:S01]  /*81c0*/  @!P3 HADD2 R103, -R120.H0_H0, -RZ.H0_H0 ;  /* 0xa00000ff7867b230 */ /* 0x000fe20000000900 */
[----:B------:R-:W-:Y:S02]  /*81d0*/  ISETP.GE.U32.AND P5, PT, R193, R0, PT ;  /* 0x00000000c100720c */ /* 0x000fe40003fa6070 */
[----:B------:R-:W-:Y:S01]  /*81e0*/  LOP3.LUT R0, R7, R155, R14, 0x96, !PT ;  /* 0x0000009b07007212 */ /* 0x000fe200078e960e */
[----:B------:R-:W-:Y:S01]  /*81f0*/  IMAD.MOV.U32 R14, RZ, RZ, R5 ;  /* 0x000000ffff0e7224 */ /* 0x000fe200078e0005 */
[----:B------:R-:W-:-:S02]  /*8200*/  PRMT R117, R20, 0x7610, R117 ;  /* 0x0000761014757816 */ /* 0x000fc40000000075 */
[C---:B------:R-:W-:Y:S01]  /*8210*/  LOP3.LUT R11, R6.reuse, 0xffff, RZ, 0xc0, !PT ;  /* 0x0000ffff060b7812 */ /* 0x040fe200078ec0ff */
[----:B------:R-:W-:Y:S01]  /*8220*/  IMAD.MOV.U32 R7, RZ, RZ, R2 ;  /* 0x000000ffff077224 */ /* 0x000fe200078e0002 */
[----:B------:R-:W-:Y:S01]  /*8230*/  LOP3.LUT R5, R6, 0xff, RZ, 0xc0, !PT ;  /* 0x000000ff06057812 */ /* 0x000fe200078ec0ff */
[----:B------:R-:W-:Y:S01]  /*8240*/  IMAD.MOV.U32 R20, RZ, RZ, R55 ;  /* 0x000000ffff147224 */ /* 0x000fe200078e0037 */
[----:B------:R-:W-:Y:S02]  /*8250*/  PRMT R55, R117, 0x5410, R120 ;  /* 0x0000541075377816 */ /* 0x000fe40000000078 */
[----:B------:R-:W-:Y:S01]  /*8260*/  @!P3 PRMT R120, R103, 0x5410, RZ ;  /* 0x000054106778b816 */ /* 0x000fe200000000ff */
[----:B------:R1:W-:Y:S01]  /*8270*/  STL [R1+0x110], R204 ;  /* 0x000110cc01007387 */ /* 0x0003e20000100800 */
[----:B------:R-:W-:Y:S02]  /*8280*/  SHF.R.U32.HI R2, RZ, 0x8, R8 ;  /* 0x00000008ff027819 */ /* 0x000fe40000011608 */
[----:B------:R-:W-:Y:S01]  /*8290*/  ISETP.GE.U32.AND P3, PT, R193, R5, PT ;  /* 0x00000005c100720c */ /* 0x000fe20003f66070 */
[----:B------:R-:W-:Y:S01]  /*82a0*/  IMAD.MOV.U32 R5, RZ, RZ, R7 ;  /* 0x000000ffff057224 */ /* 0x000fe200078e0007 */
[----:B------:R-:W-:Y:S01]  /*82b0*/  STL [R1+0x2a8], R56 ;  /* 0x0002a83801007387 */ /* 0x000fe20000100800 */
[----:B------:R-:W-:Y:S01]  /*82c0*/  @!P4 HADD2 R99, -R118.H0_H0, -RZ.H0_H0 ;  /* 0xa00000ff7663c230 */ /* 0x000fe20000000900 */
[----:B------:R2:W-:Y:S01]  /*82d0*/  MUFU.EX2 R7, R184 ;  /* 0x000000b800077308 */ /* 0x0005e20000000800 */
[----:B------:R-:W-:Y:S01]  /*82e0*/  LOP3.LUT R2, R2, 0xffff, RZ, 0xc0, !PT ;  /* 0x0000ffff02027812 */ /* 0x000fe200078ec0ff */
[----:B------:R3:W-:Y:S01]  /*82f0*/  STL.64 [R1+0x228], R208 ;  /* 0x000228d001007387 */ /* 0x0007e20000100a00 */
[----:B------:R-:W-:-:S03]  /*8300*/  IMAD.MOV.U32 R8, RZ, RZ, R25 ;  /* 0x000000ffff087224 */ /* 0x000fc600078e0019 */
[----:B------:R-:W-:Y:S01]  /*8310*/  STL [R1+0x2ac], R192 ;  /* 0x0002acc001007387 */ /* 0x000fe20000100800 */
[----:B------:R-:W-:-:S03]  /*8320*/  @!P4 PRMT R118, R99, 0x5410, RZ ;  /* 0x000054106376c816 */ /* 0x000fc600000000ff */
[----:B------:R4:W3:Y:S01]  /*8330*/  LDL.LU R122, [R1+0x3b8] ;  /* 0x0003b800017a7983 */ /* 0x0008e20000300800 */
[----:B------:R1:W-:Y:S01]  /*8340*/  MUFU.EX2 R25, R205 ;  /* 0x000000cd00197308 */ /* 0x0003e20000000800 */
[----:B------:R-:W-:Y:S01]  /*8350*/  ISETP.GE.U32.AND P4, PT, R193, R2, PT ;  /* 0x00000002c100720c */ /* 0x000fe20003f86070 */
[----:B--2---:R-:W-:-:S06]  /*8360*/  IMAD.MOV.U32 R184, RZ, RZ, R23 ;  /* 0x000000ffffb87224 */ /* 0x004fcc00078e0017 */
[----:B------:R2:W-:Y:S01]  /*8370*/  MUFU.EX2 R23, R211 ;  /* 0x000000d300177308 */ /* 0x0005e20000000800 */
[----:B------:R-:W-:Y:S01]  /*8380*/  LOP3.LUT R2, R0, 0xffff, RZ, 0xc0, !PT ;  /* 0x0000ffff00027812 */ /* 0x000fe200078ec0ff */
[----:B------:R-:W-:-:S03]  /*8390*/  @!P2 HADD2 R107, -R117.H0_H0, -RZ.H0_H0 ;  /* 0xa00000ff756ba230 */ /* 0x000fc60000000900 */
[----:B------:R-:W-:Y:S01]  /*83a0*/  SHF.R.U32.HI R2, RZ, 0x8, R2 ;  /* 0x00000008ff027819 */ /* 0x000fe20000011602 */
[----:B-1----:R-:W-:Y:S02]  /*83b0*/  IMAD.MOV.U32 R205, RZ, RZ, R14 ;  /* 0x000000ffffcd7224 */ /* 0x002fe400078e000e */
[----:B------:R-:W1:Y:S01]  /*83c0*/  MUFU.EX2 R14, R128 ;  /* 0x00000080000e7308 */ /* 0x000e620000000800 */
[----:B--2---:R-:W-:Y:S02]  /*83d0*/  IMAD.MOV.U32 R211, RZ, RZ, R115 ;  /* 0x000000ffffd37224 */ /* 0x004fe400078e0073 */
[----:B------:R4:W2:Y:S01]  /*83e0*/  LDL.LU R115, [R1+0x3b4] ;  /* 0x0003b40001737983 */ /* 0x0008a20000300800 */
[----:B------:R-:W-:Y:S02]  /*83f0*/  LOP3.LUT R2, R2, 0xffff, RZ, 0xc0, !PT ;  /* 0x0000ffff02027812 */ /* 0x000fe400078ec0ff */
[----:B------:R-:W-:Y:S02]  /*8400*/  @!P2 PRMT R117, R107, 0x5410, RZ ;  /* 0x000054106b75a816 */ /* 0x000fe400000000ff */
[----:B------:R-:W-:Y:S01]  /*8410*/  ISETP.GE.U32.AND P2, PT, R193, R2, PT ;  /* 0x00000002c100720c */ /* 0x000fe20003f46070 */
[----:B------:R-:W-:-:S02]  /*8420*/  IMAD.MOV.U32 R2, RZ, RZ, R24 ;  /* 0x000000ffff027224 */ /* 0x000fc400078e0018 */
[----:B------:R1:W-:Y:S01]  /*8430*/  MUFU.EX2 R24, R212 ;  /* 0x000000d400187308 */ /* 0x0003e20000000800 */
[C---:B------:R-:W-:Y:S02]  /*8440*/  PRMT R126, R21.reuse, 0x7632, R126 ;  /* 0x00007632157e7816 */ /* 0x040fe4000000007e */
[----:B------:R-:W-:Y:S01]  /*8450*/  PRMT R125, R21, 0x7610, R125 ;  /* 0x00007610157d7816 */ /* 0x000fe2000000007d */
[----:B------:R-:W-:-:S04]  /*8460*/  IMAD.MOV.U32 R21, RZ, RZ, R19 ;  /* 0x000000ffff157224 */ /* 0x000fc800078e0013 */
[----:B------:R4:W-:Y:S01]  /*8470*/  MUFU.EX2 R19, R188 ;  /* 0x000000bc00137308 */ /* 0x0009e20000000800 */
[----:B-1----:R-:W-:Y:S02]  /*8480*/  IMAD.MOV.U32 R212, RZ, RZ, R2 ;  /* 0x000000ffffd47224 */ /* 0x002fe400078e0002 */
[----:B------:R-:W-:Y:S01]  /*8490*/  FADD.FTZ R2, R14, R9 ;  /* 0x000000090e027221 */ /* 0x000fe20000010000 */
[----:B------:R-:W-:Y:S02]  /*84a0*/  IMAD.MOV.U32 R9, RZ, RZ, R171 ;  /* 0x000000ffff097224 */ /* 0x000fe400078e00ab */
[----:B------:R1:W2:Y:S01]  /*84b0*/  LDL.LU R171, [R1+0x3b0] ;  /* 0x0003b00001ab7983 */ /* 0x0002a20000300800 */
[----:B----4-:R-:W-:-:S03]  /*84c0*/  IMAD.MOV.U32 R188, RZ, RZ, R169 ;  /* 0x000000ffffbc7224 */ /* 0x010fc600078e00a9 */
[----:B------:R1:W4:Y:S01]  /*84d0*/  LDL.LU R169, [R1+0x3ac] ;  /* 0x0003ac0001a97983 */ /* 0x0003220000300800 */
[C---:B------:R-:W-:Y:S02]  /*84e0*/  PRMT R128, R22.reuse, 0x7610, R128 ;  /* 0x0000761016807816 */ /* 0x040fe40000000080 */
[----:B------:R-:W-:Y:S01]  /*84f0*/  PRMT R127, R22, 0x7632, R127 ;  /* 0x00007632167f7816 */ /* 0x000fe2000000007f */
[----:B------:R-:W-:Y:S02]  /*8500*/  IMAD.MOV.U32 R22, RZ, RZ, R8 ;  /* 0x000000ffff167224 */ /* 0x000fe400078e0008 */
[C---:B------:R-:W-:Y:S01]  /*8510*/  FADD.FTZ R8, R7.reuse, R2 ;  /* 0x0000000207087221 */ /* 0x040fe20000010000 */
[----:B------:R-:W-:Y:S01]  /*8520*/  F2FP.F16.F32.PACK_AB R7, R7, R14 ;  /* 0x0000000e0707723e */ /* 0x000fe200000000ff */
[----:B------:R-:W-:Y:S02]  /*8530*/  IMAD.MOV.U32 R14, RZ, RZ, R20 ;  /* 0x000000ffff0e7224 */ /* 0x000fe400078e0014 */
[----:B------:R1:W-:Y:S01]  /*8540*/  MUFU.EX2 R20, R214 ;  /* 0x000000d600147308 */ /* 0x0003e20000000800 */
[----:B------:R-:W-:Y:S01]  /*8550*/  @!P1 HADD2 R111, -R128.H0_H0, -RZ.H0_H0 ;  /* 0xa00000ff806f9230 */ /* 0x000fe20000000900 */
[----:B------:R-:W-:Y:S01]  /*8560*/  LOP3.LUT R2, R0, 0xff, RZ, 0xc0, !PT ;  /* 0x000000ff00027812 */ /* 0x000fe200078ec0ff */
[----:B-1----:R-:W-:-:S02]  /*8570*/  IMAD.MOV.U32 R214, RZ, RZ, R22 ;  /* 0x000000ffffd67224 */ /* 0x002fc400078e0016 */
[----:B------:R-:W-:Y:S02]  /*8580*/  IMAD.MOV.U32 R22, RZ, RZ, R205 ;  /* 0x000000ffff167224 */ /* 0x000fe400078e00cd */
[----:B------:R-:W-:Y:S01]  /*8590*/  IMAD.MOV.U32 R205, RZ, RZ, R18 ;  /* 0x000000ffffcd7224 */ /* 0x000fe200078e0012 */
[----:B------:R-:W-:Y:S02]  /*85a0*/  PRMT R18, R128, 0x5410, R127 ;  /* 0x0000541080127816 */ /* 0x000fe4000000007f */
[----:B------:R-:W-:Y:S02]  /*85b0*/  @!P1 PRMT R128, R111, 0x5410, RZ ;  /* 0x000054106f809816 */ /* 0x000fe400000000ff */
[----:B------:R-:W-:Y:S01]  /*85c0*/  ISETP.GE.U32.AND P1, PT, R193, R2, PT ;  /* 0x00000002c100720c */ /* 0x000fe20003f26070 */
[----:B------:R-:W-:Y:S02]  /*85d0*/  IMAD.MOV.U32 R2, RZ, RZ, R18 ;  /* 0x000000ffff027224 */ /* 0x000fe400078e0012 */
[----:B------:R1:W-:Y:S01]  /*85e0*/  MUFU.EX2 R18, R185 ;  /* 0x000000b900127308 */ /* 0x0003e20000000800 */
[----:B------:R-:W-:Y:S01]  /*85f0*/  @!P0 HADD2 R121, -R126.H0_H0, -RZ.H0_H0 ;  /* 0xa00000ff7e798230 */ /* 0x000fe20000000900 */
[----:B------:R-:W-:-:S02]  /*8600*/  SHF.R.U32.HI R10, RZ, 0x10, R6 ;  /* 0x00000010ff0a7819 */ /* 0x000fc40000011606 */
[----:B------:R-:W-:Y:S01]  /*8610*/  SHF.R.U32.HI R6, RZ, 0x18, R6 ;  /* 0x00000018ff067819 */ /* 0x000fe20000011606 */
[----:B-1----:R-:W-:Y:S01]  /*8620*/  IMAD.MOV.U32 R185, RZ, RZ, R2 ;  /* 0x000000ffffb97224 */ /* 0x002fe200078e0002 */
[--C-:B------:R-:W-:Y:S02]  /*8630*/  SHF.R.U32.HI R2, RZ, 0x18, R0.reuse ;  /* 0x00000018ff027819 */ /* 0x100fe40000011600 */
[----:B------:R-:W-:-:S04]  /*8640*/  SHF.R.U32.HI R0, RZ, 0x10, R0 ;  /* 0x00000010ff007819 */ /* 0x000fc80000011600 */
[----:B------:R-:W-:Y:S02]  /*8650*/  LOP3.LUT R0, R0, 0xff, RZ, 0xc0, !PT ;  /* 0x000000ff00007812 */ /* 0x000fe400078ec0ff */
[----:B------:R-:W-:Y:S01]  /*8660*/  PRMT R123, R15, 0x7632, R123 ;  /* 0x000076320f7b7816 */ /* 0x000fe2000000007b */
[----:B---3--:R-:W-:Y:S02]  /*8670*/  @!P5 HADD2 R122, -R125.H0_H0, -RZ.H0_H0 ;  /* 0xa00000ff7d7ad230 */ /* 0x008fe40000000900 */
[----:B--2---:R-:W-:-:S05]  /*8680*/  @!P4 HADD2 R115, -R127.H0_H0, -RZ.H0_H0 ;  /* 0xa00000ff7f73c230 */ /* 0x004fca0000000900 */
[----:B------:R-:W-:Y:S02]  /*8690*/  @!P4 PRMT R127, R115, 0x5410, RZ ;  /* 0x00005410737fc816 */ /* 0x000fe400000000ff */
[----:B------:R-:W-:Y:S01]  /*86a0*/  ISETP.GE.U32.AND P4, PT, R193, R2, PT ;  /* 0x00000002c100720c */ /* 0x000fe20003f86070 */
[----:B------:R-:W-:Y:S01]  /*86b0*/  IMAD.MOV.U32 R2, RZ, RZ, R55 ;  /* 0x000000ffff027224 */ /* 0x000fe200078e0037 */
[----:B------:R-:W-:Y:S02]  /*86c0*/  PRMT R55, R125, 0x5410, R126 ;  /* 0x000054107d377816 */ /* 0x000fe4000000007e */
[----:B------:R-:W-:Y:S02]  /*86d0*/  @!P0 PRMT R126, R121, 0x5410, RZ ;  /* 0x00005410797e8816 */ /* 0x000fe400000000ff */
[----:B------:R-:W-:Y:S01]  /*86e0*/  ISETP.GE.U32.AND P0, PT, R193, R6, PT ;  /* 0x00000006c100720c */ /* 0x000fe20003f06070 */
[----:B------:R-:W-:Y:S02]  /*86f0*/  IMAD.MOV.U32 R6, RZ, RZ, R21 ;  /* 0x000000ffff067224 */ /* 0x000fe400078e0015 */
[----:B------:R1:W-:Y:S01]  /*8700*/  MUFU.EX2 R21, R189 ;  /* 0x000000bd00157308 */ /* 0x0003e20000000800 */
[----:B------:R-:W-:-:S02]  /*8710*/  @!P5 PRMT R125, R122, 0x5410, RZ ;  /* 0x000054107a7dd816 */ /* 0x000fc400000000ff */
[----:B------:R-:W-:Y:S01]  /*8720*/  ISETP.GE.U32.AND P5, PT, R193, R0, PT ;  /* 0x00000000c100720c */ /* 0x000fe20003fa6070 */
[----:B------:R-:W-:-:S04]  /*8730*/  IMAD.MOV.U32 R0, RZ, RZ, R2 ;  /* 0x000000ffff007224 */ /* 0x000fc800078e0002 */
[----:B------:R2:W-:Y:S01]  /*8740*/  MUFU.EX2 R2, R183 ;  /* 0x000000b700027308 */ /* 0x0005e20000000800 */
[----:B-1----:R-:W-:-:S07]  /*8750*/  IMAD.MOV.U32 R189, RZ, RZ, R6 ;  /* 0x000000ffffbd7224 */ /* 0x002fce00078e0006 */
[----:B------:R1:W3:Y:S01]  /*8760*/  MUFU.EX2 R6, R124 ;  /* 0x0000007c00067308 */ /* 0x0002e20000000800 */
[----:B----4-:R-:W-:Y:S02]  /*8770*/  @!P2 HADD2 R169, -R123.H0_H0, -RZ.H0_H0 ;  /* 0xa00000ff7ba9a230 */ /* 0x010fe40000000900 */
[----:B--2---:R-:W-:Y:S01]  /*8780*/  IMAD.MOV.U32 R183, RZ, RZ, R0 ;  /* 0x000000ffffb77224 */ /* 0x004fe200078e0000 */
[----:B------:R-:W-:Y:S01]  /*8790*/  LOP3.LUT R0, R10, 0xff, RZ, 0xc0, !PT ;  /* 0x000000ff0a007812 */ /* 0x000fe200078ec0ff */
[----:B------:R-:W-:Y:S01]  /*87a0*/  IMAD.MOV.U32 R10, RZ, RZ, R205 ;  /* 0x000000ffff0a7224 */ /* 0x000fe200078e00cd */
[----:B-1----:R-:W-:-:S05]  /*87b0*/  PRMT R124, R15, 0x7610, R124 ;  /* 0x000076100f7c7816 */ /* 0x002fca000000007c */
[----:B------:R-:W-:Y:S01]  /*87c0*/  @!P1 HADD2 R171, -R124.H0_H0, -RZ.H0_H0 ;  /* 0xa00000ff7cab9230 */ /* 0x000fe20000000900 */
[----:B------:R-:W-:-:S04]  /*87d0*/  PRMT R205, R124, 0x5410, R123 ;  /* 0x000054107ccd7816 */ /* 0x000fc8000000007b */
[----:B------:R-:W-:Y:S02]  /*87e0*/  @!P1 PRMT R124, R171, 0x5410, RZ ;  /* 0x00005410ab7c9816 */ /* 0x000fe400000000ff */
[----:B------:R-:W-:Y:S01]  /*87f0*/  ISETP.GE.U32.AND P1, PT, R193, R0, PT ;  /* 0x00000000c100720c */ /* 0x000fe20003f26070 */
[----:B------:R-:W-:Y:S01]  /*8800*/  IMAD.MOV.U32 R0, RZ, RZ, R134 ;  /* 0x000000ffff007224 */ /* 0x000fe200078e0086 */
[----:B------:R-:W-:-:S03]  /*8810*/  @!P2 PRMT R123, R169, 0x5410, RZ ;  /* 0x00005410a97ba816 */ /* 0x000fc600000000ff */
[----:B------:R-:W-:Y:S01]  /*8820*/  IMAD.MOV.U32 R169, RZ, RZ, R0 ;  /* 0x000000ffffa97224 */ /* 0x000fe200078e0000 */
[----:B------:R-:W-:-:S04]  /*8830*/  SHF.R.U32.HI R0, RZ, 0x8, R11 ;  /* 0x00000008ff007819 */ /* 0x000fc8000001160b */
[----:B------:R-:W-:Y:S02]  /*8840*/  LOP3.LUT R0, R0, 0xffff, RZ, 0xc0, !PT ;  /* 0x0000ffff00007812 */ /* 0x000fe400078ec0ff */
[C---:B------:R-:W-:Y:S02]  /*8850*/  PRMT R121, R16.reuse, 0x7632, R121 ;  /* 0x0000763210797816 */ /* 0x040fe40000000079 */
[----:B------:R-:W-:Y:S01]  /*8860*/  ISETP.GE.U32.AND P2, PT, R193, R0, PT ;  /* 0x00000000c100720c */ /* 0x000fe20003f46070 */
[----:B------:R-:W-:Y:S01]  /*8870*/  IMAD.MOV.U32 R0, RZ, RZ, R9 ;  /* 0x000000ffff007224 */ /* 0x000fe200078e0009 */
[----:B------:R-:W-:Y:S01]  /*8880*/  PRMT R122, R16, 0x7610, R122 ;  /* 0x00007610107a7816 */ /* 0x000fe2000000007a */
[----:B------:R-:W-:Y:S01]  /*8890*/  IMAD.MOV.U32 R16, RZ, RZ, R180 ;  /* 0x000000ffff107224 */ /* 0x000fe200078e00b4 */
[----:B------:R1:W-:Y:S01]  /*88a0*/  MUFU.EX2 R9, R178 ;  /* 0x000000b200097308 */ /* 0x0003e20000000800 */
[----:B------:R-:W-:Y:S02]  /*88b0*/  IMAD.MOV.U32 R11, RZ, RZ, R14 ;  /* 0x000000ffff0b7224 */ /* 0x000fe400078e000e */
[----:B------:R-:W-:-:S02]  /*88c0*/  @!P4 HADD2 R172, -R121.H0_H0, -RZ.H0_H0 ;  /* 0xa00000ff79acc230 */ /* 0x000fc40000000900 */
[----:B------:R-:W-:Y:S02]  /*88d0*/  IMAD.MOV.U32 R15, RZ, RZ, R210 ;  /* 0x000000ffff0f7224 */ /* 0x000fe400078e00d2 */
[----:B------:R-:W-:Y:S01]  /*88e0*/  @!P5 HADD2 R173, -R122.H0_H0, -RZ.H0_H0 ;  /* 0xa00000ff7aadd230 */ /* 0x000fe20000000900 */
[----:B------:R-:W2:Y:S01]  /*88f0*/  LDL.LU R210, [R1+0x3a8] ;  /* 0x0003a80001d27983 */ /* 0x000ea20000300800 */
[----:B------:R4:W-:Y:S01]  /*8900*/  MUFU.EX2 R14, R200 ;  /* 0x000000c8000e7308 */ /* 0x0009e20000000800 */
[----:B------:R-:W-:Y:S02]  /*8910*/  IMAD.MOV.U32 R171, RZ, RZ, R133 ;  /* 0x000000ffffab7224 */ /* 0x000fe400078e0085 */
[----:B------:R2:W5:Y:S04]  /*8920*/  LDL.LU R133, [R1+0x3a4] ;  /* 0x0003a40001857983 */ /* 0x0005680000300800 */
[----:B------:R2:W5:Y:S01]  /*8930*/  LDL.LU R134, [R1+0x3a0] ;  /* 0x0003a00001867983 */ /* 0x0005620000300800 */
[----:B-1----:R-:W-:-:S02]  /*8940*/  IMAD.MOV.U32 R178, RZ, RZ, R0 ;  /* 0x000000ffffb27224 */ /* 0x002fc400078e0000 */
[----:B---3--:R-:W-:Y:S01]  /*8950*/  FADD.FTZ R0, R6, R17 ;  /* 0x0000001106007221 */ /* 0x008fe20000010000 */
[----:B------:R-:W-:Y:S02]  /*8960*/  IMAD.MOV.U32 R17, RZ, RZ, R16 ;  /* 0x000000ffff117224 */ /* 0x000fe400078e0010 */
[----:B------:R-:W-:Y:S02]  /*8970*/  IMAD.MOV.U32 R16, RZ, RZ, R214 ;  /* 0x000000ffff107224 */ /* 0x000fe400078e00d6 */
[----:B------:R-:W-:Y:S02]  /*8980*/  IMAD.MOV.U32 R214, RZ, RZ, R211 ;  /* 0x000000ffffd67224 */ /* 0x000fe400078e00d3 */
[----:B----4-:R-:W-:Y:S01]  /*8990*/  IMAD.MOV.U32 R200, RZ, RZ, R12 ;  /* 0x000000ffffc87224 */ /* 0x010fe200078e000c */
[----:B------:R-:W-:Y:S01]  /*89a0*/  PRMT R211, R122, 0x5410, R121 ;  /* 0x000054107ad37816 */ /* 0x000fe20000000079 */
[----:B------:R1:W5:Y:S01]  /*89b0*/  LDL.LU R12, [R1+0x39c] ;  /* 0x00039c00010c7983 */ /* 0x0003620000300800 */
[----:B------:R-:W-:Y:S01]  /*89c0*/  @!P4 PRMT R121, R172, 0x5410, RZ ;  /* 0x00005410ac79c816 */ /* 0x000fe200000000ff */
[----:B------:R-:W-:-:S02]  /*89d0*/  IMAD.MOV.U32 R172, RZ, RZ, R200 ;  /* 0x000000ffffac7224 */ /* 0x000fc400078e00c8 */
[----:B------:R-:W-:Y:S01]  /*89e0*/  IMAD.MOV.U32 R200, RZ, RZ, R10 ;  /* 0x000000ffffc87224 */ /* 0x000fe200078e000a */
[----:B------:R-:W-:Y:S01]  /*89f0*/  @!P5 PRMT R122, R173, 0x5410, RZ ;  /* 0x00005410ad7ad816 */ /* 0x000fe200000000ff */
[----:B------:R-:W-:Y:S02]  /*8a00*/  IMAD.MOV.U32 R10, RZ, RZ, R5 ;  /* 0x000000ffff0a7224 */ /* 0x000fe400078e0005 */
[C---:B------:R-:W-:Y:S01]  /*8a10*/  FADD.FTZ R5, R2.reuse, R0 ;  /* 0x0000000002057221 */ /* 0x040fe20000010000 */
[----:B------:R1:W5:Y:S01]  /*8a20*/  LDL.LU R180, [R1+0x398] ;  /* 0x0003980001b47983 */ /* 0x0003620000300800 */
[----:B------:R-:W-:Y:S01]  /*8a30*/  IMAD.MOV.U32 R173, RZ, RZ, R177 ;  /* 0x000000ffffad7224 */ /* 0x000fe200078e00b1 */
[----:B------:R-:W-:Y:S01]  /*8a40*/  F2FP.F16.F32.PACK_AB R0, R2, R6 ;  /* 0x000000060200723e */ /* 0x000fe200000000ff */
[----:B------:R-:W-:Y:S01]  /*8a50*/  IMAD.MOV.U32 R6, RZ, RZ, R176 ;  /* 0x000000ffff067224 */ /* 0x000fe200078e00b0 */
[----:B------:R1:W3:Y:S04]  /*8a60*/  LDL.LU R177, [R1+0x394] ;  /* 0x0003940001b17983 */ /* 0x0002e80000300800 */
[----:B------:R1:W4:Y:S01]  /*8a70*/  LDL.LU R176, [R1+0x390] ;  /* 0x0003900001b07983 */ /* 0x0003220000300800 */
[----:B------:R-:W-:-:S03]  /*8a80*/  IMAD.MOV.U32 R2, RZ, RZ, R175 ;  /* 0x000000ffff027224 */ /* 0x000fc600078e00af */
[----:B------:R1:W2:Y:S01]  /*8a90*/  LDL.LU R175, [R1+0x38c] ;  /* 0x00038c0001af7983 */ /* 0x0002a20000300800 */
[C---:B------:R-:W-:Y:S02]  /*8aa0*/  PRMT R115, R7.reuse, 0x7632, R115 ;  /* 0x0000763207737816 */ /* 0x040fe40000000073 */
[C---:B------:R-:W-:Y:S02]  /*8ab0*/  PRMT R113, R0.reuse, 0x7632, R113 ;  /* 0x0000763200717816 */ /* 0x040fe40000000071 */
[----:B------:R-:W-:Y:S02]  /*8ac0*/  PRMT R116, R7, 0x7610, R116 ;  /* 0x0000761007747816 */ /* 0x000fe40000000074 */
[----:B------:R-:W-:Y:S01]  /*8ad0*/  PRMT R114, R0, 0x7610, R114 ;  /* 0x0000761000727816 */ /* 0x000fe20000000072 */
[----:B------:R-:W-:Y:S02]  /*8ae0*/  IMAD.MOV.U32 R0, RZ, RZ, R11 ;  /* 0x000000ffff007224 */ /* 0x000fe400078e000b */
[----:B------:R-:W-:Y:S01]  /*8af0*/  @!P0 HADD2 R174, -R113.H0_H0, -RZ.H0_H0 ;  /* 0xa00000ff71ae8230 */ /* 0x000fe20000000900 */
[----:B------:R1:W-:Y:S01]  /*8b00*/  MUFU.EX2 R11, R187 ;  /* 0x000000bb000b7308 */ /* 0x0003e20000000800 */
[----:B------:R-:W-:-:S07]  /*8b10*/  IMAD.MOV.U32 R7, RZ, RZ, R6 ;  /* 0x000000ffff077224 */ /* 0x000fce00078e0006 */
[----:B------:R-:W1:Y:S02]  /*8b20*/  MUFU.EX2 R6, R179 ;  /* 0x000000b300067308 */ /* 0x000e640000000800 */
[----:B-1----:R-:W-:Y:S01]  /*8b30*/  IMAD.MOV.U32 R187, RZ, RZ, R214 ;  /* 0x000000ffffbb7224 */ /* 0x002fe200078e00d6 */
[----:B------:R-:W-:Y:S02]  /*8b40*/  PRMT R214, R116, 0x5410, R115 ;  /* 0x0000541074d67816 */ /* 0x000fe40000000073 */
[----:B------:R-:W-:Y:S02]  /*8b50*/  F2FP.F16.F32.PACK_AB R91, R23, R25 ;  /* 0x00000019175b723e */ /* 0x000fe400000000ff */
[----:B------:R-:W-:Y:S01]  /*8b60*/  F2FP.F16.F32.PACK_AB R77, R6, R9 ;  /* 0x00000009064d723e */ /* 0x000fe200000000ff */
[----:B------:R-:W-:Y:S01]  /*8b70*/  IMAD.MOV.U32 R179, RZ, RZ, R191 ;  /* 0x000000ffffb37224 */ /* 0x000fe200078e00bf */
[----:B------:R-:W-:Y:S01]  /*8b80*/  F2FP.F16.F32.PACK_AB R74, R20, R24 ;  /* 0x00000018144a723e */ /* 0x000fe200000000ff */
[----:B------:R1:W3:Y:S01]  /*8b90*/  LDL.LU R191, [R1+0x388] ;  /* 0x0003880001bf7983 */ /* 0x0002e20000300800 */
[----:B----4-:R-:W-:-:S05]  /*8ba0*/  @!P2 HADD2 R176, -R115.H0_H0, -RZ.H0_H0 ;  /* 0xa00000ff73b0a230 */ /* 0x010fca0000000900 */
[----:B------:R-:W-:Y:S01]  /*8bb0*/  @!P2 PRMT R115, R176, 0x5410, RZ ;  /* 0x00005410b073a816 */ /* 0x000fe200000000ff */
[----:B------:R-:W-:Y:S01]  /*8bc0*/  IMAD.MOV.U32 R176, RZ, RZ, R211 ;  /* 0x000000ffffb07224 */ /* 0x000fe200078e00d3 */
[----:B------:R-:W-:Y:S02]  /*8bd0*/  PRMT R211, R114, 0x5410, R113 ;  /* 0x0000541072d37816 */ /* 0x000fe40000000071 */
[----:B------:R-:W-:Y:S01]  /*8be0*/  @!P0 PRMT R113, R174, 0x5410, RZ ;  /* 0x00005410ae718816 */ /* 0x000fe200000000ff */
[----:B------:R-:W-:Y:S02]  /*8bf0*/  IMAD.MOV.U32 R174, RZ, RZ, R10 ;  /* 0x000000ffffae7224 */ /* 0x000fe400078e000a */
[----:B------:R4:W1:Y:S02]  /*8c00*/  MUFU.EX2 R10, R186 ;  /* 0x000000ba000a7308 */ /* 0x0008640000000800 */
[----:B----4-:R-:W-:Y:S02]  /*8c10*/  IMAD.MOV.U32 R186, RZ, RZ, R0 ;  /* 0x000000ffffba7224 */ /* 0x010fe400078e0000 */
[----:B------:R-:W-:Y:S01]  /*8c20*/  FADD.FTZ R0, R25, R29 ;  /* 0x0000001d19007221 */ /* 0x000fe20000010000 */
[----:B------:R-:W-:-:S02]  /*8c30*/  IMAD.MOV.U32 R29, RZ, RZ, R187 ;  /* 0x000000ffff1d7224 */ /* 0x000fc400078e00bb */
[----:B------:R-:W-:Y:S02]  /*8c40*/  IMAD.MOV.U32 R187, RZ, RZ, R2 ;  /* 0x000000ffffbb7224 */ /* 0x000fe400078e0002 */
[----:B------:R-:W-:Y:S01]  /*8c50*/  FADD.FTZ R2, R9, R28 ;  /* 0x0000001c09027221 */ /* 0x000fe20000010000 */
[----:B------:R-:W-:Y:S02]  /*8c60*/  IMAD.MOV.U32 R28, RZ, RZ, R203 ;  /* 0x000000ffff1c7224 */ /* 0x000fe400078e00cb */
[----:B------:R-:W-:Y:S01]  /*8c70*/  FADD.FTZ R0, R23, R0 ;  /* 0x0000000017007221 */ /* 0x000fe20000010000 */
[----:B------:R-:W-:Y:S01]  /*8c80*/  FADD.FTZ R23, R6, R2 ;  /* 0x0000000206177221 */ /* 0x000fe20000010000 */
[----:B------:R-:W-:Y:S02]  /*8c90*/  IMAD.MOV.U32 R25, RZ, RZ, R28 ;  /* 0x000000ffff197224 */ /* 0x000fe400078e001c */
[----:B------:R-:W-:Y:S01]  /*8ca0*/  FADD.FTZ R2, R18, R8 ;  /* 0x0000000812027221 */ /* 0x000fe20000010000 */
[----:B------:R-:W-:-:S02]  /*8cb0*/  IMAD.MOV.U32 R28, RZ, RZ, R7 ;  /* 0x000000ffff1c7224 */ /* 0x000fc400078e0007 */
[----:B------:R4:W3:Y:S01]  /*8cc0*/  MUFU.EX2 R7, R196 ;  /* 0x000000c400077308 */ /* 0x0008e20000000800 */
[----:B------:R-:W-:Y:S01]  /*8cd0*/  FADD.FTZ R0, R24, R0 ;  /* 0x0000000018007221 */ /* 0x000fe20000010000 */
[----:B------:R-:W-:Y:S01]  /*8ce0*/  FADD.FTZ R2, R19, R2 ;  /* 0x0000000213027221 */ /* 0x000fe20000010000 */
[----:B--2---:R-:W-:-:S05]  /*8cf0*/  @!P1 HADD2 R175, -R114.H0_H0, -RZ.H0_H0 ;  /* 0xa00000ff72af9230 */ /* 0x004fca0000000900 */
[----:B------:R-:W2:Y:S01]  /*8d00*/  MUFU.EX2 R6, R202 ;  /* 0x000000ca00067308 */ /* 0x000ea20000000800 */
[----:B------:R-:W-:Y:S01]  /*8d10*/  FADD.FTZ R2, R21, R2 ;  /* 0x0000000215027221 */ /* 0x000fe20000010000 */
[----:B------:R-:W-:Y:S01]  /*8d20*/  @!P1 PRMT R114, R175, 0x5410, RZ ;  /* 0x00005410af729816 */ /* 0x000fe200000000ff */
[----:B------:R-:W-:Y:S02]  /*8d30*/  IMAD.MOV.U32 R9, RZ, RZ, R16 ;  /* 0x000000ffff097224 */ /* 0x000fe400078e0010 */
[----:B----4-:R-:W-:Y:S02]  /*8d40*/  IMAD.MOV.U32 R196, RZ, RZ, R22 ;  /* 0x000000ffffc47224 */ /* 0x010fe400078e0016 */
[----:B------:R-:W-:Y:S01]  /*8d50*/  FADD.FTZ R22, R20, R0 ;  /* 0x0000000014167221 */ /* 0x000fe20000010000 */
[----:B------:R-:W-:Y:S01]  /*8d60*/  FADD.FTZ R0, R11, R5 ;  /* 0x000000050b007221 */ /* 0x000fe20000010000 */
[----:B------:R-:W-:Y:S02]  /*8d70*/  IMAD.MOV.U32 R175, RZ, RZ, R201 ;  /* 0x000000ffffaf7224 */ /* 0x000fe400078e00c9 */
[----:B------:R-:W-:Y:S01]  /*8d80*/  FADD.FTZ R16, R14, R2 ;  /* 0x000000020e107221 */ /* 0x000fe20000010000 */
[----:B------:R-:W-:-:S02]  /*8d90*/  VIADD R2, R204, 0x3 ;  /* 0x00000003cc027836 */ /* 0x000fc40000000000 */
[----:B-1----:R-:W-:Y:S01]  /*8da0*/  FADD.FTZ R0, R10, R0 ;  /* 0x000000000a007221 */ /* 0x002fe20000010000 */
[----:B------:R-:W-:Y:S02]  /*8db0*/  IMAD.MOV.U32 R8, RZ, RZ, R174 ;  /* 0x000000ffff087224 */ /* 0x000fe400078e00ae */
[----:B------:R-:W-:Y:S02]  /*8dc0*/  IMAD.MOV.U32 R174, RZ, RZ, R175 ;  /* 0x000000ffffae7224 */ /* 0x000fe400078e00af */
[----:B---3--:R-:W-:Y:S01]  /*8dd0*/  FADD.FTZ R0, R7, R0 ;  /* 0x0000000007007221 */ /* 0x008fe20000010000 */
[----:B------:R-:W-:Y:S01]  /*8de0*/  IMAD.MOV.U32 R175, RZ, RZ, R169 ;  /* 0x000000ffffaf7224 */ /* 0x000fe200078e00a9 */
[----:B------:R-:W-:Y:S01]  /*8df0*/  LOP3.LUT R169, R229, R2, RZ, 0x3c, !PT ;  /* 0x00000002e5a97212 */ /* 0x000fe200078e3cff */
[----:B------:R-:W-:Y:S02]  /*8e00*/  IMAD.MOV.U32 R5, RZ, RZ, R196 ;  /* 0x000000ffff057224 */ /* 0x000fe400078e00c4 */
[----:B------:R-:W-:-:S02]  /*8e10*/  IMAD.MOV.U32 R196, RZ, RZ, R9 ;  /* 0x000000ffffc47224 */ /* 0x000fc400078e0009 */
[----:B------:R-:W-:Y:S02]  /*8e20*/  IMAD.MOV.U32 R9, RZ, RZ, R17 ;  /* 0x000000ffff097224 */ /* 0x000fe400078e0011 */
[----:B--2---:R-:W-:Y:S01]  /*8e30*/  FADD.FTZ R17, R6, R0 ;  /* 0x0000000006117221 */ /* 0x004fe20000010000 */
[----:B------:R-:W-:Y:S01]  /*8e40*/  @!P3 HADD2 R177, -R116.H0_H0, -RZ.H0_H0 ;  /* 0xa00000ff74b1b230 */ /* 0x000fe20000000900 */
[----:B------:R-:W-:Y:S01]  /*8e50*/  LOP3.LUT R0, R169, R199, RZ, 0x3c, !PT ;  /* 0x000000c7a9007212 */ /* 0x000fe200078e3cff */
[----:B------:R-:W-:-:S03]  /*8e60*/  IMAD.MOV.U32 R202, RZ, RZ, R25 ;  /* 0x000000ffffca7224 */ /* 0x000fc600078e0019 */
[----:B------:R-:W-:Y:S01]  /*8e70*/  @!P3 PRMT R116, R177, 0x5410, RZ ;  /* 0x00005410b174b816 */ /* 0x000fe200000000ff */
[----:B------:R-:W-:Y:S01]  /*8e80*/  IMAD.WIDE.U32 R24, R0, -0x326172a9, RZ ;  /* 0xcd9e8d5700187825 */ /* 0x000fe200078e00ff */
[----:B------:R-:W-:-:S03]  /*8e90*/  F2FP.F16.F32.PACK_AB R20, R6, R7 ;  /* 0x000000070614723e */ /* 0x000fc600000000ff */
[----:B------:R-:W-:Y:S02]  /*8ea0*/  IMAD.MOV.U32 R177, RZ, RZ, R197 ;  /* 0x000000ffffb17224 */ /* 0x000fe400078e00c5 */
[----:B------:R1:W2:Y:S01]  /*8eb0*/  LDL.LU R197, [R1+0x384] ;  /* 0x0003840001c57983 */ /* 0x0002a20000300800 */
[----:B------:R-:W-:-:S03]  /*8ec0*/  LOP3.LUT R6, R25, R225, R208, 0x96, !PT ;  /* 0x000000e119067212 */ /* 0x000fc600078e96d0 */
[----:B------:R1:W3:Y:S04]  /*8ed0*/  LDL.LU R201, [R1+0x380] ;  /* 0x0003800001c97983 */ /* 0x0002e80000300800 */
[----:B------:R1:W4:Y:S04]  /*8ee0*/  LDL.LU R203, [R1+0x37c] ;  /* 0x00037c0001cb7983 */ /* 0x0003280000300800 */
[----:B------:R1:W4:Y:S04]  /*8ef0*/  LDL.LU R204, [R1+0x378] ;  /* 0x0003780001cc7983 */ /* 0x0003280000300800 */
[----:B------:R-:W2:Y:S01]  /*8f00*/  LDL.LU.64 R208, [R1+0x370] ;  /* 0x0003700001d07983 */ /* 0x000ea20000300a00 */
[----:B------:R-:W-:Y:S01]  /*8f10*/  IMAD.MOV.U32 R2, RZ, RZ, R8 ;  /* 0x000000ffff027224 */ /* 0x000fe200078e0008 */
[----:B------:R-:W-:-:S02]  /*8f20*/  LOP3.LUT R8, R109, R224, R24, 0x96, !PT ;  /* 0x000000e06d087212 */ /* 0x000fc400078e9618 */
[----:B------:R-:W-:Y:S02]  /*8f30*/  F2FP.F16.F32.PACK_AB R19, R19, R18 ;  /* 0x000000121313723e */ /* 0x000fe400000000ff */
[----:B------:R-:W-:Y:S01]  /*8f40*/  F2FP.F16.F32.PACK_AB R18, R10, R11 ;  /* 0x0000000b0a12723e */ /* 0x000fe200000000ff */
[----:B------:R-:W-:Y:S02]  /*8f50*/  IMAD.MOV.U32 R11, RZ, RZ, R5 ;  /* 0x000000ffff0b7224 */ /* 0x000fe400078e0005 */
[----:B------:R-:W-:Y:S02]  /*8f60*/  IMAD.MOV.U32 R5, RZ, RZ, R9 ;  /* 0x000000ffff057224 */ /* 0x000fe400078e0009 */
[----:B------:R-:W-:-:S04]  /*8f70*/  IMAD.WIDE.U32 R6, R6, -0x2daee0ad, RZ ;  /* 0xd2511f5306067825 */ /* 0x000fc800078e00ff */
[----:B------:R-:W-:Y:S01]  /*8f80*/  IMAD.WIDE.U32 R8, R8, -0x2daee0ad, RZ ;  /* 0xd2511f5308087825 */ /* 0x000fe200078e00ff */
[----:B------:R-:W-:Y:S02]  /*8f90*/  F2FP.F16.F32.PACK_AB R21, R14, R21 ;  /* 0x000000150e15723e */ /* 0x000fe400000000ff */
[----:B------:R-:W-:Y:S02]  /*8fa0*/  LOP3.LUT R14, R7, R232, R206, 0x96, !PT ;  /* 0x000000e8070e7212 */ /* 0x000fe400078e96ce */
[----:B------:R-:W-:Y:S01]  /*8fb0*/  LOP3.LUT R10, R9, R241, R6, 0x96, !PT ;  /* 0x000000f1090a7212 */ /* 0x000fe200078e9606 */
[----:B------:R-:W-:Y:S02]  /*8fc0*/  IMAD.MOV.U32 R0, RZ, RZ, R202 ;  /* 0x000000ffff007224 */ /* 0x000fe400078e00ca */
[----:B------:R-:W-:Y:S02]  /*8fd0*/  IMAD.MOV.U32 R202, RZ, RZ, R176 ;  /* 0x000000ffffca7224 */ /* 0x000fe400078e00b0 */
[----:B------:R-:W-:-:S02]  /*8fe0*/  IMAD.MOV.U32 R176, RZ, RZ, R15 ;  /* 0x000000ffffb07224 */ /* 0x000fc400078e000f */
        /* <DEDUP_REMOVED lines=9> */
[----:B------:R-:W-:Y:S02]  /*9080*/  IMAD.MOV.U32 R15, RZ, RZ, R9 ;  /* 0x000000ffff0f7224 */ /* 0x000fe400078e0009 */
[----:B------:R-:W-:-:S04]  /*9090*/  IMAD.WIDE.U32 R8, R8, -0x326172a9, RZ ;  /* 0xcd9e8d5708087825 */ /* 0x000fc800078e00ff */
[----:B------:R-:W-:Y:S01]  /*90a0*/  IMAD.WIDE.U32 R6, R6, -0x326172a9, RZ ;  /* 0xcd9e8d5706067825 */ /* 0x000fe200078e00ff */
[----:B------:R-:W-:-:S03]  /*90b0*/  LOP3.LUT R10, R9, R235, R10, 0x96, !PT ;  /* 0x000000eb090a7212 */ /* 0x000fc600078e960a */
[----:B------:R-:W-:Y:S01]  /*90c0*/  IMAD.MOV.U32 R11, RZ, RZ, R0 ;  /* 0x000000ffff0b7224 */ /* 0x000fe200078e0000 */
[----:B------:R-:W-:Y:S01]  /*90d0*/  LOP3.LUT R0, R7, R135, R8, 0x96, !PT ;  /* 0x0000008707007212 */ /* 0x000fe200078e9608 */
[----:B------:R-:W-:-:S03]  /*90e0*/  IMAD.MOV.U32 R9, RZ, RZ, R2 ;  /* 0x000000ffff097224 */ /* 0x000fc600078e0002 */
[----:B------:R-:W-:-:S04]  /*90f0*/  LOP3.LUT R2, R0, 0xff, RZ, 0xc0, !PT ;  /* 0x000000ff00027812 */ /* 0x000fc800078ec0ff */
[----:B------:R-:W-:Y:S02]  /*9100*/  ISETP.GE.U32.AND P1, PT, R193, R2, PT ;  /* 0x00000002c100720c */ /* 0x000fe40003f26070 */
[----:B------:R-:W-:-:S04]  /*9110*/  LOP3.LUT R2, R0, 0xffff, RZ, 0xc0, !PT ;  /* 0x0000ffff00027812 */ /* 0x000fc800078ec0ff */
[----:B------:R-:W-:-:S04]  /*9120*/  SHF.R.U32.HI R2, RZ, 0x8, R2 ;  /* 0x00000008ff027819 */ /* 0x000fc80000011602 */
[----:B------:R-:W-:-:S04]  /*9130*/  LOP3.LUT R2, R2, 0xffff, RZ, 0xc0, !PT ;  /* 0x0000ffff02027812 */ /* 0x000fc800078ec0ff */
[----:B------:R-:W-:Y:S01]  /*9140*/  ISETP.GE.U32.AND P4, PT, R193, R2, PT ;  /* 0x00000002c100720c */ /* 0x000fe20003f86070 */
[----:B------:R-:W-:Y:S02]  /*9150*/  IMAD.MOV.U32 R2, RZ, RZ, R15 ;  /* 0x000000ffff027224 */ /* 0x000fe400078e000f */
[----:B------:R1:W-:Y:S08]  /*9160*/  MUFU.EX2 R15, R223 ;  /* 0x000000df000f7308 */ /* 0x0003f00000000800 */
[----:B------:R1:W1:Y:S02]  /*9170*/  MUFU.EX2 R8, R227 ;  /* 0x000000e300087308 */ /* 0x0002640000000800 */
[----:B-1----:R-:W-:Y:S01]  /*9180*/  IMAD.MOV.U32 R223, RZ, RZ, R2 ;  /* 0x000000ffffdf7224 */ /* 0x002fe200078e0002 */
[----:B------:R-:W-:-:S02]  /*9190*/  SHF.R.U32.HI R2, RZ, 0x10, R0 ;  /* 0x00000010ff027819 */ /* 0x000fc40000011600 */
[----:B------:R-:W-:-:S04]  /*91a0*/  SHF.R.U32.HI R0, RZ, 0x18, R0 ;  /* 0x00000018ff007819 */ /* 0x000fc80000011600 */
[----:B------:R-:W-:Y:S01]  /*91b0*/  ISETP.GE.U32.AND P3, PT, R193, R0, PT ;  /* 0x00000000c100720c */ /* 0x000fe20003f66070 */
[----:B------:R-:W-:Y:S02]  /*91c0*/  IMAD.MOV.U32 R0, RZ, RZ, R11 ;  /* 0x000000ffff007224 */ /* 0x000fe400078e000b */
[----:B------:R-:W-:Y:S01]  /*91d0*/  IMAD.MOV.U32 R227, RZ, RZ, R9 ;  /* 0x000000ffffe37224 */ /* 0x000fe200078e0009 */
[----:B------:R1:W-:Y:S01]  /*91e0*/  MUFU.EX2 R11, R226 ;  /* 0x000000e2000b7308 */ /* 0x0003e20000000800 */
[----:B------:R-:W-:-:S07]  /*91f0*/  LOP3.LUT R2, R2, 0xff, RZ, 0xc0, !PT ;  /* 0x000000ff02027812 */ /* 0x000fce00078ec0ff */
[----:B------:R-:W1:Y:S01]  /*9200*/  MUFU.EX2 R9, R230 ;  /* 0x000000e600097308 */ /* 0x000e620000000800 */
[----:B------:R-:W-:Y:S01]  /*9210*/  ISETP.GE.U32.AND P5, PT, R193, R2, PT ;  /* 0x00000002c100720c */ /* 0x000fe20003fa6070 */
[----:B-1----:R-:W-:Y:S01]  /*9220*/  IMAD.MOV.U32 R226, RZ, RZ, R0 ;  /* 0x000000ffffe27224 */ /* 0x002fe200078e0000 */
[----:B------:R-:W-:-:S04]  /*9230*/  LOP3.LUT R0, R6, 0xff, RZ, 0xc0, !PT ;  /* 0x000000ff06007812 */ /* 0x000fc800078ec0ff */
[----:B------:R-:W-:Y:S01]  /*9240*/  ISETP.GE.U32.AND P2, PT, R193, R0, PT ;  /* 0x00000000c100720c */ /* 0x000fe20003f46070 */
[----:B------:R-:W-:Y:S01]  /*9250*/  IMAD.MOV.U32 R0, RZ, RZ, R5 ;  /* 0x000000ffff007224 */ /* 0x000fe200078e0005 */
[----:B------:R-:W-:Y:S02]  /*9260*/  LOP3.LUT R5, R6, 0xffff, RZ, 0xc0, !PT ;  /* 0x0000ffff06057812 */ /* 0x000fe400078ec0ff */
[----:B------:R-:W-:Y:S01]  /*9270*/  SHF.R.U32.HI R2, RZ, 0x10, R6 ;  /* 0x00000010ff027819 */ /* 0x000fe20000011606 */
[----:B------:R-:W-:Y:S01]  /*9280*/  IMAD.MOV.U32 R7, RZ, RZ, R0 ;  /* 0x000000ffff077224 */ /* 0x000fe200078e0000 */
[----:B------:R-:W-:Y:S01]  /*9290*/  SHF.R.U32.HI R6, RZ, 0x18, R6 ;  /* 0x00000018ff067819 */ /* 0x000fe20000011606 */
[----:B------:R-:W-:-:S03]  /*92a0*/  FADD.FTZ R0, R8, R16 ;  /* 0x0000001008007221 */ /* 0x000fc60000010000 */
[----:B------:R-:W-:Y:S01]  /*92b0*/  ISETP.GE.U32.AND P0, PT, R193, R6, PT ;  /* 0x00000006c100720c */ /* 0x000fe20003f06070 */
[----:B------:R-:W-:Y:S02]  /*92c0*/  IMAD.MOV.U32 R6, RZ, RZ, R183 ;  /* 0x000000ffff067224 */ /* 0x000fe400078e00b7 */
[C---:B------:R-:W-:Y:S01]  /*92d0*/  FADD.FTZ R183, R9.reuse, R0 ;  /* 0x0000000009b77221 */ /* 0x040fe20000010000 */
[----:B------:R-:W-:Y:S01]  /*92e0*/  F2FP.F16.F32.PACK_AB R9, R9, R8 ;  /* 0x000000080909723e */ /* 0x000fe200000000ff */
[----:B------:R-:W-:Y:S01]  /*92f0*/  FADD.FTZ R0, R15, R17 ;  /* 0x000000110f007221 */ /* 0x000fe20000010000 */
[----:B------:R-:W-:Y:S01]  /*9300*/  IMAD.MOV.U32 R17, RZ, RZ, R226 ;  /* 0x000000ffff117224 */ /* 0x000fe200078e00e2 */
[C---:B------:R-:W-:Y:S02]  /*9310*/  PRMT R112, R19.reuse, 0x7610, R112 ;  /* 0x0000761013707816 */ /* 0x040fe40000000070 */
[----:B------:R-:W-:Y:S02]  /*9320*/  PRMT R111, R19, 0x7632, R111 ;  /* 0x00007632136f7816 */ /* 0x000fe4000000006f */
[----:B------:R-:W-:Y:S01]  /*9330*/  MUFU.EX2 R19, R213 ;  /* 0x000000d500137308 */ /* 0x000fe20000000800 */
[----:B------:R-:W-:Y:S01]  /*9340*/  @!P1 HADD2 R191, -R112.H0_H0, -RZ.H0_H0 ;  /* 0xa00000ff70bf9230 */ /* 0x000fe20000000900 */
[----:B------:R-:W-:-:S02]  /*9350*/  PRMT R110, R18, 0x7632, R110 ;  /* 0x00007632126e7816 */ /* 0x000fc4000000006e */
[----:B------:R-:W-:Y:S01]  /*9360*/  PRMT R107, R18, 0x7610, R107 ;  /* 0x00007610126b7816 */ /* 0x000fe2000000006b */
[----:B--2---:R-:W-:Y:S02]  /*9370*/  IMAD.MOV.U32 R230, RZ, RZ, R208 ;  /* 0x000000ffffe67224 */ /* 0x004fe400078e00d0 */
[----:B------:R1:W2:Y:S01]  /*9380*/  LDL.LU R208, [R1+0x36c] ;  /* 0x00036c0001d07983 */ /* 0x0002a20000300800 */
[----:B------:R-:W-:-:S03]  /*9390*/  IMAD.MOV.U32 R16, RZ, RZ, R209 ;  /* 0x000000ffff107224 */ /* 0x000fc600078e00d1 */
[----:B------:R1:W2:Y:S01]  /*93a0*/  LDL.LU R209, [R1+0x368] ;  /* 0x0003680001d17983 */ /* 0x0002a20000300800 */
[----:B------:R-:W-:Y:S02]  /*93b0*/  IMAD.MOV.U32 R8, RZ, RZ, R16 ;  /* 0x000000ffff087224 */ /* 0x000fe400078e0010 */
[----:B------:R-:W-:Y:S02]  /*93c0*/  IMAD.MOV.U32 R16, RZ, RZ, R223 ;  /* 0x000000ffff107224 */ /* 0x000fe400078e00df */
[----:B------:R-:W-:Y:S02]  /*93d0*/  IMAD.MOV.U32 R223, RZ, RZ, R28 ;  /* 0x000000ffffdf7224 */ /* 0x000fe400078e001c */
[----:B------:R3:W-:Y:S01]  /*93e0*/  MUFU.EX2 R28, R210 ;  /* 0x000000d2001c7308 */ /* 0x0007e20000000800 */
[----:B------:R-:W-:Y:S02]  /*93f0*/  IMAD.MOV.U32 R226, RZ, RZ, R230 ;  /* 0x000000ffffe27224 */ /* 0x000fe400078e00e6 */
[----:B------:R-:W-:Y:S01]  /*9400*/  IMAD.MOV.U32 R230, RZ, RZ, R227 ;  /* 0x000000ffffe67224 */ /* 0x000fe200078e00e3 */
[----:B---3--:R1:W3:Y:S01]  /*9410*/  LDL.LU R210, [R1+0x364] ;  /* 0x0003640001d27983 */ /* 0x0082e20000300800 */
[----:B------:R-:W-:-:S02]  /*9420*/  IMAD.MOV.U32 R227, RZ, RZ, R184 ;  /* 0x000000ffffe37224 */ /* 0x000fc400078e00b8 */
[C---:B------:R-:W-:Y:S01]  /*9430*/  FADD.FTZ R184, R11.reuse, R0 ;  /* 0x000000000bb87221 */ /* 0x040fe20000010000 */
[----:B------:R1:W3:Y:S01]  /*9440*/  LDL.LU R213, [R1+0x360] ;  /* 0x0003600001d57983 */ /* 0x0002e20000300800 */
[----:B------:R-:W-:Y:S01]  /*9450*/  F2FP.F16.F32.PACK_AB R11, R11, R15 ;  /* 0x0000000f0b0b723e */ /* 0x000fe200000000ff */
[----:B------:R-:W-:Y:S01]  /*9460*/  IMAD.MOV.U32 R15, RZ, RZ, R216 ;  /* 0x000000ffff0f7224 */ /* 0x000fe200078e00d8 */
[----:B------:R-:W-:Y:S01]  /*9470*/  LOP3.LUT R0, R2, 0xff, RZ, 0xc0, !PT ;  /* 0x000000ff02007812 */ /* 0x000fe200078ec0ff */
[----:B------:R-:W-:Y:S01]  /*9480*/  IMAD.MOV.U32 R2, RZ, RZ, R17 ;  /* 0x000000ffff027224 */ /* 0x000fe200078e0011 */
[----:B------:R1:W3:Y:S01]  /*9490*/  LDL.LU R216, [R1+0x35c] ;  /* 0x00035c0001d87983 */ /* 0x0002e20000300800 */
[----:B------:R-:W-:Y:S02]  /*94a0*/  IMAD.MOV.U32 R17, RZ, RZ, R16 ;  /* 0x000000ffff117224 */ /* 0x000fe400078e0010 */
[----:B------:R-:W-:Y:S01]  /*94b0*/  IMAD.MOV.U32 R16, RZ, RZ, R226 ;  /* 0x000000ffff107224 */ /* 0x000fe200078e00e2 */
[----:B------:R-:W-:-:S02]  /*94c0*/  PRMT R226, R112, 0x5410, R111 ;  /* 0x0000541070e27816 */ /* 0x000fc4000000006f */
[----:B------:R-:W-:Y:S01]  /*94d0*/  @!P1 PRMT R112, R191, 0x5410, RZ ;  /* 0x00005410bf709816 */ /* 0x000fe200000000ff */
[----:B------:R-:W-:Y:S01]  /*94e0*/  IMAD.MOV.U32 R191, RZ, RZ, R6 ;  /* 0x000000ffffbf7224 */ /* 0x000fe200078e0006 */
[----:B------:R-:W-:Y:S01]  /*94f0*/  ISETP.GE.U32.AND P1, PT, R193, R0, PT ;  /* 0x00000000c100720c */ /* 0x000fe20003f26070 */
[----:B------:R-:W-:Y:S02]  /*9500*/  IMAD.MOV.U32 R0, RZ, RZ, R7 ;  /* 0x000000ffff007224 */ /* 0x000fe400078e0007 */
[----:B------:R-:W-:-:S04]  /*9510*/  IMAD.WIDE.U32 R6, R10, -0x2daee0ad, RZ ;  /* 0xd2511f530a067825 */ /* 0x000fc800078e00ff */
[----:B------:R-:W-:Y:S02]  /*9520*/  @!P4 HADD2 R197, -R111.H0_H0, -RZ.H0_H0 ;  /* 0xa00000ff6fc5c230 */ /* 0x000fe40000000900 */
[----:B------:R-:W-:Y:S01]  /*9530*/  IMAD.MOV.U32 R10, RZ, RZ, R0 ;  /* 0x000000ffff0a7224 */ /* 0x000fe200078e0000 */
[----:B------:R-:W-:Y:S01]  /*9540*/  LOP3.LUT R0, R7, R155, R14, 0x96, !PT ;  /* 0x0000009b07007212 */ /* 0x000fe200078e960e */
[----:B------:R-:W-:Y:S01]  /*9550*/  IMAD.MOV.U32 R14, RZ, RZ, R2 ;  /* 0x000000ffff0e7224 */ /* 0x000fe200078e0002 */
[----:B------:R-:W-:Y:S01]  /*9560*/  SHF.R.U32.HI R2, RZ, 0x8, R5 ;  /* 0x00000008ff027819 */ /* 0x000fe20000011605 */
[----:B------:R-:W-:Y:S02]  /*9570*/  IMAD.MOV.U32 R5, RZ, RZ, R215 ;  /* 0x000000ffff057224 */ /* 0x000fe400078e00d7 */
[----:B------:R-:W-:Y:S01]  /*9580*/  IMAD.MOV.U32 R18, RZ, RZ, R10 ;  /* 0x000000ffff127224 */ /* 0x000fe200078e000a */
[----:B------:R-:W-:Y:S01]  /*9590*/  LOP3.LUT R2, R2, 0xffff, RZ, 0xc0, !PT ;  /* 0x0000ffff02027812 */ /* 0x000fe200078ec0ff */
[----:B------:R4:W1:Y:S01]  /*95a0*/  MUFU.EX2 R10, R248 ;  /* 0x000000f8000a7308 */ /* 0x0008620000000800 */
[----:B------:R-:W-:Y:S01]  /*95b0*/  @!P4 PRMT R111, R197, 0x5410, RZ ;  /* 0x00005410c56fc816 */ /* 0x000fe200000000ff */
[----:B------:R-:W-:-:S02]  /*95c0*/  IMAD.MOV.U32 R197, RZ, RZ, R5 ;  /* 0x000000ffffc57224 */ /* 0x000fc400078e0005 */
[----:B------:R-:W-:Y:S01]  /*95d0*/  @!P3 HADD2 R201, -R110.H0_H0, -RZ.H0_H0 ;  /* 0xa00000ff6ec9b230 */ /* 0x000fe20000000900 */
[----:B------:R-:W-:Y:S01]  /*95e0*/  LOP3.LUT R5, R6, 0xff, RZ, 0xc0, !PT ;  /* 0x000000ff06057812 */ /* 0x000fe200078ec0ff */
[----:B------:R1:W3:Y:S01]  /*95f0*/  LDL.LU R215, [R1+0x358] ;  /* 0x0003580001d77983 */ /* 0x0002e20000300800 */
[----:B------:R-:W-:Y:S01]  /*9600*/  ISETP.GE.U32.AND P4, PT, R193, R2, PT ;  /* 0x00000002c100720c */ /* 0x000fe20003f86070 */
[----:B----4-:R-:W-:-:S04]  /*9610*/  IMAD.MOV.U32 R248, RZ, RZ, R8 ;  /* 0x000000fffff87224 */ /* 0x010fc800078e0008 */
[----:B------:R-:W-:Y:S01]  /*9620*/  IMAD.MOV.U32 R2, RZ, RZ, R248 ;  /* 0x000000ffff027224 */ /* 0x000fe200078e00f8 */
[----:B------:R-:W-:Y:S02]  /*9630*/  PRMT R248, R107, 0x5410, R110 ;  /* 0x000054106bf87816 */ /* 0x000fe4000000006e */
[----:B------:R-:W-:Y:S02]  /*9640*/  @!P3 PRMT R110, R201, 0x5410, RZ ;  /* 0x00005410c96eb816 */ /* 0x000fe400000000ff */
[----:B------:R-:W-:Y:S02]  /*9650*/  ISETP.GE.U32.AND P3, PT, R193, R5, PT ;  /* 0x00000005c100720c */ /* 0x000fe40003f66070 */
[----:B------:R4:W1:Y:S02]  /*9660*/  MUFU.EX2 R5, R252 ;  /* 0x000000fc00057308 */ /* 0x0008640000000800 */
[----:B----4-:R-:W-:-:S06]  /*9670*/  IMAD.MOV.U32 R252, RZ, RZ, R18 ;  /* 0x000000fffffc7224 */ /* 0x010fcc00078e0012 */
[----:B------:R4:W-:Y:S02]  /*9680*/  MUFU.EX2 R18, R217 ;  /* 0x000000d900127308 */ /* 0x0009e40000000800 */
[----:B----4-:R4:W4:Y:S01]  /*9690*/  LDL.LU R217, [R1+0x354] ;  /* 0x0003540001d97983 */ /* 0x0109220000300800 */
[----:B------:R-:W-:Y:S02]  /*96a0*/  IMAD.MOV.U32 R201, RZ, RZ, R2 ;  /* 0x000000ffffc97224 */ /* 0x000fe400078e0002 */
[----:B------:R-:W-:Y:S01]  /*96b0*/  @!P5 HADD2 R203, -R107.H0_H0, -RZ.H0_H0 ;  /* 0xa00000ff6bcbd230 */ /* 0x000fe20000000900 */
[----:B------:R-:W-:-:S04]  /*96c0*/  SHF.R.U32.HI R2, RZ, 0x10, R0 ;  /* 0x00000010ff027819 */ /* 0x000fc80000011600 */
[----:B------:R-:W-:Y:S02]  /*96d0*/  LOP3.LUT R2, R2, 0xff, RZ, 0xc0, !PT ;  /* 0x000000ff02027812 */ /* 0x000fe400078ec0ff */
[----:B------:R-:W-:Y:S01]  /*96e0*/  @!P5 PRMT R107, R203, 0x5410, RZ ;  /* 0x00005410cb6bd816 */ /* 0x000fe200000000ff */
[----:B------:R-:W-:Y:S01]  /*96f0*/  IMAD.MOV.U32 R203, RZ, RZ, R17 ;  /* 0x000000ffffcb7224 */ /* 0x000fe200078e0011 */
[----:B------:R-:W-:Y:S02]  /*9700*/  ISETP.GE.U32.AND P5, PT, R193, R2, PT ;  /* 0x00000002c100720c */ /* 0x000fe40003fa6070 */
[C---:B------:R-:W-:Y:S01]  /*9710*/  PRMT R106, R21.reuse, 0x7610, R106 ;  /* 0x00007610156a7816 */ /* 0x040fe2000000006a */
[----:B------:R-:W-:Y:S02]  /*9720*/  IMAD.MOV.U32 R2, RZ, RZ, R203 ;  /* 0x000000ffff027224 */ /* 0x000fe400078e00cb */
[----:B-1----:R-:W-:Y:S01]  /*9730*/  FADD.FTZ R183, R10, R183 ;  /* 0x000000b70ab77221 */ /* 0x002fe20000010000 */
[----:B------:R-:W-:Y:S01]  /*9740*/  IMAD.MOV.U32 R203, RZ, RZ, R16 ;  /* 0x000000ffffcb7224 */ /* 0x000fe200078e0010 */
[----:B------:R-:W-:Y:S01]  /*9750*/  PRMT R105, R21, 0x7632, R105 ;  /* 0x0000763215697816 */ /* 0x000fe20000000069 */
[----:B------:R-:W-:-:S02]  /*9760*/  @!P2 HADD2 R204, -R106.H0_H0, -RZ.H0_H0 ;  /* 0xa00000ff6acca230 */ /* 0x000fc40000000900 */
[C---:B------:R-:W-:Y:S01]  /*9770*/  FADD.FTZ R183, R5.reuse, R183 ;  /* 0x000000b705b77221 */ /* 0x040fe20000010000 */
[----:B------:R-:W-:Y:S01]  /*9780*/  IMAD.MOV.U32 R21, RZ, RZ, R203 ;  /* 0x000000ffff157224 */ /* 0x000fe200078e00cb */
[----:B------:R-:W-:Y:S01]  /*9790*/  F2FP.F16.F32.PACK_AB R5, R5, R10 ;  /* 0x0000000a0505723e */ /* 0x000fe200000000ff */
[----:B------:R-:W-:Y:S02]  /*97a0*/  IMAD.MOV.U32 R203, RZ, RZ, R252 ;  /* 0x000000ffffcb7224 */ /* 0x000fe400078e00fc */
[----:B------:R-:W-:Y:S01]  /*97b0*/  IMAD.MOV.U32 R252, RZ, RZ, R230 ;  /* 0x000000fffffc7224 */ /* 0x000fe200078e00e6 */
[----:B------:R-:W-:Y:S01]  /*97c0*/  PRMT R230, R106, 0x5410, R105 ;  /* 0x000054106ae67816 */ /* 0x000fe20000000069 */
[----:B------:R-:W-:Y:S01]  /*97d0*/  IMAD.MOV.U32 R10, RZ, RZ, R2 ;  /* 0x000000ffff0a7224 */ /* 0x000fe200078e0002 */
[----:B------:R-:W-:Y:S01]  /*97e0*/  @!P2 PRMT R106, R204, 0x5410, RZ ;  /* 0x00005410cc6aa816 */ /* 0x000fe200000000ff */
[----:B------:R-:W-:Y:S01]  /*97f0*/  IMAD.MOV.U32 R204, RZ, RZ, R15 ;  /* 0x000000ffffcc7224 */ /* 0x000fe200078e000f */
[----:B------:R-:W-:-:S04]  /*9800*/  LOP3.LUT R2, R0, 0xff, RZ, 0xc0, !PT ;  /* 0x000000ff00027812 */ /* 0x000fc800078ec0ff */
[----:B------:R-:W-:Y:S01]  /*9810*/  ISETP.GE.U32.AND P2, PT, R193, R2, PT ;  /* 0x00000002c100720c */ /* 0x000fe20003f46070 */
[----:B------:R-:W-:Y:S01]  /*9820*/  IMAD.MOV.U32 R2, RZ, RZ, R204 ;  /* 0x000000ffff027224 */ /* 0x000fe200078e00cc */
[C---:B------:R-:W-:Y:S02]  /*9830*/  PRMT R103, R20.reuse, 0x7610, R103 ;  /* 0x0000761014677816 */ /* 0x040fe40000000067 */
[----:B------:R-:W-:Y:S01]  /*9840*/  PRMT R104, R20, 0x7632, R104 ;  /* 0x0000763214687816 */ /* 0x000fe20000000068 */
[----:B------:R-:W-:Y:S01]  /*9850*/  IMAD.MOV.U32 R20, RZ, RZ, R10 ;  /* 0x000000ffff147224 */ /* 0x000fe200078e000a */
[----:B------:R-:W-:Y:S01]  /*9860*/  LOP3.LUT R7, R6, 0xffff, RZ, 0xc0, !PT ;  /* 0x0000ffff06077812 */ /* 0x000fe200078ec0ff */
[----:B------:R1:W1:Y:S01]  /*9870*/  MUFU.EX2 R10, R238 ;  /* 0x000000ee000a7308 */ /* 0x0002620000000800 */
[C---:B------:R-:W-:Y:S02]  /*9880*/  PRMT R102, R9.reuse, 0x7610, R102 ;  /* 0x0000761009667816 */ /* 0x040fe40000000066 */
[----:B------:R-:W-:-:S02]  /*9890*/  PRMT R101, R9, 0x7632, R101 ;  /* 0x0000763209657816 */ /* 0x000fc40000000065 */
[----:B------:R-:W-:-:S03]  /*98a0*/  SHF.R.U32.HI R8, RZ, 0x10, R6 ;  /* 0x00000010ff087819 */ /* 0x000fc60000011606 */
[----:B------:R-:W-:Y:S01]  /*98b0*/  MUFU.EX2 R32, R32 ;  /* 0x0000002000207308 */ /* 0x000fe20000000800 */
[----:B-1----:R-:W-:-:S07]  /*98c0*/  PRMT R238, R102, 0x5410, R101 ;  /* 0x0000541066ee7816 */ /* 0x002fce0000000065 */
[----:B------:R-:W-:Y:S01]  /*98d0*/  MUFU.EX2 R29, R29 ;  /* 0x0000001d001d7308 */ /* 0x000fe20000000800 */
[----:B------:R-:W-:Y:S01]  /*98e0*/  FADD.FTZ R184, R10, R184 ;  /* 0x000000b80ab87221 */ /* 0x000fe20000010000 */
[----:B------:R-:W-:-:S06]  /*98f0*/  SHF.R.U32.HI R6, RZ, 0x18, R6 ;  /* 0x00000018ff067819 */ /* 0x000fcc0000011606 */
[----:B------:R-:W-:Y:S01]  /*9900*/  MUFU.EX2 R9, R236 ;  /* 0x000000ec00097308 */ /* 0x000fe20000000800 */
[C---:B------:R-:W-:Y:S02]  /*9910*/  PRMT R100, R11.reuse, 0x7610, R100 ;  /* 0x000076100b647816 */ /* 0x040fe40000000064 */
[----:B------:R-:W-:-:S05]  /*9920*/  PRMT R99, R11, 0x7632, R99 ;  /* 0x000076320b637816 */ /* 0x000fca0000000063 */
[----:B------:R1:W-:Y:S01]  /*9930*/  MUFU.EX2 R17, R220 ;  /* 0x000000dc00117308 */ /* 0x0003e20000000800 */
[C---:B------:R-:W-:Y:S02]  /*9940*/  PRMT R98, R5.reuse, 0x7610, R98 ;  /* 0x0000761005627816 */ /* 0x040fe40000000062 */
[----:B------:R-:W-:-:S05]  /*9950*/  PRMT R97, R5, 0x7632, R97 ;  /* 0x0000763205617816 */ /* 0x000fca0000000061 */
[----:B------:R3:W-:Y:S08]  /*9960*/  MUFU.EX2 R16, R218 ;  /* 0x000000da00107308 */ /* 0x0007f00000000800 */
[----:B------:R-:W-:Y:S08]  /*9970*/  MUFU.EX2 R11, R246 ;  /* 0x000000f6000b7308 */ /* 0x000ff00000000800 */
[----:B------:R-:W-:Y:S01]  /*9980*/  MUFU.EX2 R15, R222 ;  /* 0x000000de000f7308 */ /* 0x000fe20000000800 */
[----:B--2---:R-:W-:-:S02]  /*9990*/  @!P4 HADD2 R208, -R105.H0_H0, -RZ.H0_H0 ;  /* 0xa00000ff69d0c230 */ /* 0x004fc40000000900 */
[----:B------:R-:W-:-:S03]  /*99a0*/  @!P0 HADD2 R209, -R104.H0_H0, -RZ.H0_H0 ;  /* 0xa00000ff68d18230 */ /* 0x000fc60000000900 */
[----:B------:R-:W-:Y:S01]  /*99b0*/  @!P4 PRMT R105, R208, 0x5410, RZ ;  /* 0x00005410d069c816 */ /* 0x000fe200000000ff */
[----:B------:R-:W-:Y:S01]  /*99c0*/  IMAD.MOV.U32 R208, RZ, RZ, R2 ;  /* 0x000000ffffd07224 */ /* 0x000fe200078e0002 */
[----:B------:R-:W-:Y:S01]  /*99d0*/  SHF.R.U32.HI R2, RZ, 0x18, R0 ;  /* 0x00000018ff027819 */ /* 0x000fe20000011600 */
[----:B-1----:R1:W2:Y:S01]  /*99e0*/  LDL.LU R220, [R1+0x350] ;  /* 0x0003500001dc7983 */ /* 0x0022a20000300800 */
[----:B------:R-:W-:Y:S02]  /*99f0*/  LOP3.LUT R0, R0, 0xffff, RZ, 0xc0, !PT ;  /* 0x0000ffff00007812 */ /* 0x000fe400078ec0ff */
[----:B------:R-:W-:Y:S01]  /*9a00*/  ISETP.GE.U32.AND P4, PT, R193, R2, PT ;  /* 0x00000002c100720c */ /* 0x000fe20003f86070 */
[----:B---3--:R-:W-:Y:S01]  /*9a10*/  @!P1 HADD2 R210, -R103.H0_H0, -RZ.H0_H0 ;  /* 0xa00000ff67d29230 */ /* 0x008fe20000000900 */
[----:B------:R-:W-:Y:S01]  /*9a20*/  SHF.R.U32.HI R0, RZ, 0x8, R0 ;  /* 0x00000008ff007819 */ /* 0x000fe20000011600 */
[----:B------:R-:W-:Y:S01]  /*9a30*/  IMAD.MOV.U32 R2, RZ, RZ, R227 ;  /* 0x000000ffff027224 */ /* 0x000fe200078e00e3 */
[----:B------:R-:W-:Y:S01]  /*9a40*/  PRMT R227, R103, 0x5410, R104 ;  /* 0x0000541067e37816 */ /* 0x000fe20000000068 */
[----:B------:R-:W-:Y:S01]  /*9a50*/  @!P2 HADD2 R213, -R102.H0_H0, -RZ.H0_H0 ;  /* 0xa00000ff66d5a230 */ /* 0x000fe20000000900 */
[----:B------:R-:W-:Y:S01]  /*9a60*/  LOP3.LUT R0, R0, 0xffff, RZ, 0xc0, !PT ;  /* 0x0000ffff00007812 */ /* 0x000fe200078ec0ff */
[----:B------:R-:W3:Y:S01]  /*9a70*/  MUFU.EX2 R5, R249 ;  /* 0x000000f900057308 */ /* 0x000ee20000000800 */
[----:B------:R-:W-:Y:S01]  /*9a80*/  @!P1 PRMT R103, R210, 0x5410, RZ ;  /* 0x00005410d2679816 */ /* 0x000fe200000000ff */
[----:B------:R-:W-:Y:S01]  /*9a90*/  IMAD.MOV.U32 R204, RZ, RZ, R21 ;  /* 0x000000ffffcc7224 */ /* 0x000fe200078e0015 */
[----:B------:R-:W-:Y:S01]  /*9aa0*/  ISETP.GE.U32.AND P1, PT, R193, R0, PT ;  /* 0x00000000c100720c */ /* 0x000fe20003f26070 */
[----:B------:R1:W2:Y:S01]  /*9ab0*/  LDL.LU R218, [R1+0x34c] ;  /* 0x00034c0001da7983 */ /* 0x0002a20000300800 */
[----:B------:R-:W-:Y:S01]  /*9ac0*/  @!P0 PRMT R104, R209, 0x5410, RZ ;  /* 0x00005410d1688816 */ /* 0x000fe200000000ff */
[----:B------:R-:W-:-:S02]  /*9ad0*/  IMAD.MOV.U32 R209, RZ, RZ, R2 ;  /* 0x000000ffffd17224 */ /* 0x000fc400078e0002 */
[----:B------:R1:W1:Y:S01]  /*9ae0*/  MUFU.EX2 R2, R247 ;  /* 0x000000f700027308 */ /* 0x0002620000000800 */
[----:B------:R-:W-:Y:S02]  /*9af0*/  SHF.R.U32.HI R0, RZ, 0x8, R7 ;  /* 0x00000008ff007819 */ /* 0x000fe40000011607 */
[----:B------:R-:W-:Y:S01]  /*9b00*/  @!P2 PRMT R102, R213, 0x5410, RZ ;  /* 0x00005410d566a816 */ /* 0x000fe200000000ff */
[----:B------:R-:W-:Y:S01]  /*9b10*/  IMAD.MOV.U32 R210, RZ, RZ, R52 ;  /* 0x000000ffffd27224 */ /* 0x000fe200078e0034 */
[----:B------:R-:W-:Y:S02]  /*9b20*/  LOP3.LUT R0, R0, 0xffff, RZ, 0xc0, !PT ;  /* 0x0000ffff00007812 */ /* 0x000fe400078ec0ff */
[----:B---3--:R-:W-:Y:S01]  /*9b30*/  F2FP.F16.F32.PACK_AB R68, R5, R11 ;  /* 0x0000000b0544723e */ /* 0x008fe200000000ff */
[----:B------:R-:W-:Y:S01]  /*9b40*/  MUFU.EX2 R7, R234 ;  /* 0x000000ea00077308 */ /* 0x000fe20000000800 */
[----:B------:R-:W-:Y:S01]  /*9b50*/  @!P1 HADD2 R216, -R101.H0_H0, -RZ.H0_H0 ;  /* 0xa00000ff65d89230 */ /* 0x000fe20000000900 */
[----:B------:R-:W-:-:S02]  /*9b60*/  F2FP.F16.F32.PACK_AB R64, R19, R29 ;  /* 0x0000001d1340723e */ /* 0x000fc400000000ff */
[----:B------:R-:W-:Y:S02]  /*9b70*/  F2FP.F16.F32.PACK_AB R62, R17, R18 ;  /* 0x00000012113e723e */ /* 0x000fe400000000ff */
[----:B------:R-:W-:Y:S01]  /*9b80*/  F2FP.F16.F32.PACK_AB R33, R15, R16 ;  /* 0x000000100f21723e */ /* 0x000fe200000000ff */
[----:B-1----:R-:W-:Y:S01]  /*9b90*/  IMAD.MOV.U32 R247, RZ, RZ, R14 ;  /* 0x000000fffff77224 */ /* 0x002fe200078e000e */
[----:B------:R1:W3:Y:S01]  /*9ba0*/  LDL.LU R222, [R1+0x348] ;  /* 0x0003480001de7983 */ /* 0x0002e20000300800 */
[----:B------:R-:W1:Y:S01]  /*9bb0*/  MUFU.EX2 R14, R231 ;  /* 0x000000e7000e7308 */ /* 0x000e620000000800 */
[----:B------:R-:W-:Y:S02]  /*9bc0*/  ISETP.GE.U32.AND P2, PT, R193, R0, PT ;  /* 0x00000000c100720c */ /* 0x000fe40003f46070 */
[----:B------:R-:W-:Y:S02]  /*9bd0*/  LOP3.LUT R0, R8, 0xff, RZ, 0xc0, !PT ;  /* 0x000000ff08007812 */ /* 0x000fe400078ec0ff */
[----:B------:R-:W-:-:S02]  /*9be0*/  @!P1 PRMT R101, R216, 0x5410, RZ ;  /* 0x00005410d8659816 */ /* 0x000fc400000000ff */
[----:B------:R-:W-:Y:S02]  /*9bf0*/  ISETP.GE.U32.AND P1, PT, R193, R0, PT ;  /* 0x00000000c100720c */ /* 0x000fe40003f26070 */
[----:B------:R-:W-:-:S04]  /*9c00*/  F2FP.F16.F32.PACK_AB R0, R2, R10 ;  /* 0x0000000a0200723e */ /* 0x000fc800000000ff */
[C---:B------:R-:W-:Y:S02]  /*9c10*/  PRMT R96, R0.reuse, 0x7610, R96 ;  /* 0x0000761000607816 */ /* 0x040fe40000000060 */
[----:B------:R-:W-:Y:S01]  /*9c20*/  PRMT R95, R0, 0x7632, R95 ;  /* 0x00007632005f7816 */ /* 0x000fe2000000005f */
[----:B-1----:R-:W-:Y:S01]  /*9c30*/  FADD.FTZ R0, R14, R23 ;  /* 0x000000170e007221 */ /* 0x002fe20000010000 */
[----:B------:R-:W-:-:S03]  /*9c40*/  FADD.FTZ R184, R2, R184 ;  /* 0x000000b802b87221 */ /* 0x000fc60000010000 */
[----:B------:R-:W-:Y:S01]  /*9c50*/  FADD.FTZ R2, R7, R0 ;  /* 0x0000000007027221 */ /* 0x000fe20000010000 */
[----:B------:R-:W-:Y:S01]  /*9c60*/  FADD.FTZ R0, R32, R22 ;  /* 0x0000001620007221 */ /* 0x000fe20000010000 */
[----:B------:R-:W-:Y:S02]  /*9c70*/  ISETP.GE.U32.AND P0, PT, R193, R6, PT ;  /* 0x00000006c100720c */ /* 0x000fe40003f06070 */
[----:B------:R-:W1:Y:S01]  /*9c80*/  MUFU.EX2 R6, R240 ;  /* 0x000000f000067308 */ /* 0x000e620000000800 */
[----:B------:R-:W-:-:S04]  /*9c90*/  FADD.FTZ R0, R28, R0 ;  /* 0x000000001c007221 */ /* 0x000fc80000010000 */
[----:B------:R-:W-:-:S04]  /*9ca0*/  FADD.FTZ R0, R29, R0 ;  /* 0x000000001d007221 */ /* 0x000fc80000010000 */
[----:B------:R-:W-:Y:S01]  /*9cb0*/  FADD.FTZ R0, R19, R0 ;  /* 0x0000000013007221 */ /* 0x000fe20000010000 */
[----:B------:R-:W-:Y:S01]  /*9cc0*/  PRMT R234, R100, 0x5410, R99 ;  /* 0x0000541064ea7816 */ /* 0x000fe20000000063 */
[----:B------:R-:W-:Y:S02]  /*9cd0*/  FADD.FTZ R2, R9, R2 ;  /* 0x0000000209027221 */ /* 0x000fe40000010000 */
[----:B------:R-:W-:Y:S01]  /*9ce0*/  FADD.FTZ R0, R18, R0 ;  /* 0x0000000012007221 */ /* 0x000fe20000010000 */
[----:B------:R-:W-:-:S03]  /*9cf0*/  IMAD.MOV.U32 R213, RZ, RZ, R186 ;  /* 0x000000ffffd57224 */ /* 0x000fc600078e00ba */
[----:B------:R-:W-:Y:S01]  /*9d00*/  FADD.FTZ R0, R17, R0 ;  /* 0x0000000011007221 */ /* 0x000fe20000010000 */
[----:B-1----:R-:W-:Y:S01]  /*9d10*/  FADD.FTZ R2, R6, R2 ;  /* 0x0000000206027221 */ /* 0x002fe20000010000 */
[----:B------:R-:W-:Y:S01]  /*9d20*/  IMAD.MOV.U32 R186, RZ, RZ, R179 ;  /* 0x000000ffffba7224 */ /* 0x000fe200078e00b3 */
[----:B------:R1:W1:Y:S01]  /*9d30*/  MUFU.EX2 R8, R247 ;  /* 0x000000f700087308 */ /* 0x0002620000000800 */
[----:B------:R-:W-:Y:S02]  /*9d40*/  IMAD.MOV.U32 R179, RZ, RZ, R53 ;  /* 0x000000ffffb37224 */ /* 0x000fe400078e0035 */
[----:B------:R-:W-:Y:S01]  /*9d50*/  FADD.FTZ R0, R16, R0 ;  /* 0x0000000010007221 */ /* 0x000fe20000010000 */
[----:B------:R-:W-:Y:S01]  /*9d60*/  F2FP.F16.F32.PACK_AB R73, R7, R14 ;  /* 0x0000000e0749723e */ /* 0x000fe200000000ff */
[----:B------:R-:W-:Y:S01]  /*9d70*/  FADD.FTZ R2, R11, R2 ;  /* 0x000000020b027221 */ /* 0x000fe20000010000 */
[----:B----4-:R-:W-:-:S05]  /*9d80*/  @!P4 HADD2 R217, -R99.H0_H0, -RZ.H0_H0 ;  /* 0xa00000ff63d9c230 */ /* 0x010fca0000000900 */
[----:B------:R-:W-:Y:S01]  /*9d90*/  @!P4 PRMT R99, R217, 0x5410, RZ ;  /* 0x00005410d963c816 */ /* 0x000fe200000000ff */
[----:B------:R-:W-:-:S04]  /*9da0*/  IMAD.WIDE.U32 R216, R54, -0x326172a9, RZ ;  /* 0xcd9e8d5736d87825 */ /* 0x000fc800078e00ff */
[----:B------:R-:W-:Y:S01]  /*9db0*/  VIADD R54, R54, 0x4 ;  /* 0x0000000436367836 */ /* 0x000fe20000000000 */
[----:B------:R-:W4:Y:S03]  /*9dc0*/  MUFU.EX2 R7, R181 ;  /* 0x000000b500077308 */ /* 0x000f260000000800 */
[----:B------:R-:W-:Y:S01]  /*9dd0*/  IMAD.WIDE.U32 R52, R54, -0x326172a9, RZ ;  /* 0xcd9e8d5736347825 */ /* 0x000fe200078e00ff */
[----:B------:R-:W-:-:S03]  /*9de0*/  F2FP.F16.F32.PACK_AB R69, R6, R9 ;  /* 0x000000090645723e */ /* 0x000fc600000000ff */
[----:B-1----:R-:W-:Y:S02]  /*9df0*/  IMAD.MOV.U32 R247, RZ, RZ, R20 ;  /* 0x000000fffff77224 */ /* 0x002fe400078e0014 */
[----:B------:R-:W-:Y:S01]  /*9e00*/  FADD.FTZ R20, R15, R0 ;  /* 0x000000000f147221 */ /* 0x000fe20000010000 */
[----:B------:R-:W-:Y:S01]  /*9e10*/  LOP3.LUT R0, R56, R53, RZ, 0x3c, !PT ;  /* 0x0000003538007212 */ /* 0x000fe200078e3cff */
[----:B------:R-:W-:Y:S01]  /*9e20*/  FADD.FTZ R2, R5, R2 ;  /* 0x0000000205027221 */ /* 0x000fe20000010000 */
[----:B------:R-:W1:Y:S03]  /*9e30*/  MUFU.EX2 R6, R4 ;  /* 0x0000000400067308 */ /* 0x000e660000000800 */
[----:B------:R-:W-:-:S05]  /*9e40*/  IMAD.WIDE.U32 R18, R0, -0x2daee0ad, RZ ;  /* 0xd2511f5300127825 */ /* 0x000fca00078e00ff */
[----:B------:R-:W1:Y:S01]  /*9e50*/  MUFU.EX2 R5, R209 ;  /* 0x000000d100057308 */ /* 0x000e620000000800 */
[----:B------:R-:W-:Y:S01]  /*9e60*/  LOP3.LUT R0, R19, R192, R198, 0x96, !PT ;  /* 0x000000c013007212 */ /* 0x000fe200078e96c6 */
[----:B------:R-:W-:-:S04]  /*9e70*/  FADD.FTZ R2, R8, R2 ;  /* 0x0000000208027221 */ /* 0x000fc80000010000 */
[C---:B----4-:R-:W-:Y:S01]  /*9e80*/  FADD.FTZ R2, R7.reuse, R2 ;  /* 0x0000000207027221 */ /* 0x050fe20000010000 */
[----:B------:R-:W-:Y:S01]  /*9e90*/  IMAD.WIDE.U32 R16, R0, -0x326172a9, RZ ;  /* 0xcd9e8d5700107825 */ /* 0x000fe200078e00ff */
[----:B------:R-:W-:-:S03]  /*9ea0*/  F2FP.F16.F32.PACK_AB R45, R7, R8 ;  /* 0x00000008072d723e */ /* 0x000fc600000000ff */
[----:B-1----:R-:W-:Y:S01]  /*9eb0*/  FADD.FTZ R2, R6, R2 ;  /* 0x0000000206027221 */ /* 0x002fe20000010000 */
[----:B------:R-:W-:Y:S02]  /*9ec0*/  LOP3.LUT R8, R17, R224, R50, 0x96, !PT ;  /* 0x000000e011087212 */ /* 0x000fe400078e9632 */
[----:B------:R-:W-:Y:S02]  /*9ed0*/  F2FP.F16.F32.PACK_AB R60, R5, R6 ;  /* 0x00000006053c723e */ /* 0x000fe400000000ff */
[----:B------:R-:W-:Y:S01]  /*9ee0*/  LOP3.LUT R6, R51, R225, R52, 0x96, !PT ;  /* 0x000000e133067212 */ /* 0x000fe200078e9634 */
[----:B------:R-:W-:-:S04]  /*9ef0*/  IMAD.WIDE.U32 R8, R8, -0x2daee0ad, RZ ;  /* 0xd2511f5308087825 */ /* 0x000fc800078e00ff */
[----:B------:R-:W-:-:S05]  /*9f00*/  IMAD.WIDE.U32 R6, R6, -0x2daee0ad, RZ ;  /* 0xd2511f5306067825 */ /* 0x000fca00078e00ff */
[----:B------:R-:W-:Y:S02]  /*9f10*/  LOP3.LUT R14, R7, R232, R18, 0x96, !PT ;  /* 0x000000e8070e7212 */ /* 0x000fe400078e9612 */
[----:B------:R-:W-:-:S03]  /*9f20*/  LOP3.LUT R10, R9, R241, R6, 0x96, !PT ;  /* 0x000000f1090a7212 */ /* 0x000fc600078e9606 */
[----:B------:R-:W-:-:S04]  /*9f30*/  IMAD.WIDE.U32 R14, R14, -0x326172a9, RZ ;  /* 0xcd9e8d570e0e7825 */ /* 0x000fc800078e00ff */
[----:B------:R-:W-:Y:S01]  /*9f40*/  IMAD.WIDE.U32 R10, R10, -0x326172a9, RZ ;  /* 0xcd9e8d570a0a7825 */ /* 0x000fe200078e00ff */
[----:B------:R-:W-:-:S03]  /*9f50*/  LOP3.LUT R7, R15, R219, R16, 0x96, !PT ;  /* 0x000000db0f077212 */ /* 0x000fc600078e9610 */
[----:B------:R-:W-:Y:S01]  /*9f60*/  IMAD.MOV.U32 R21, RZ, RZ, R203 ;  /* 0x000000ffff157224 */ /* 0x000fe200078e00cb */
[----:B------:R-:W-:Y:S01]  /*9f70*/  LOP3.LUT R14, R11, R237, R14, 0x96, !PT ;  /* 0x000000ed0b0e7212 */ /* 0x000fe200078e960e */
[----:B------:R-:W-:Y:S01]  /*9f80*/  IMAD.MOV.U32 R209, RZ, RZ, R208 ;  /* 0x000000ffffd17224 */ /* 0x000fe200078e00d0 */
[----:B------:R1:W-:Y:S01]  /*9f90*/  MUFU.EX2 R22, R213 ;  /* 0x000000d500167308 */ /* 0x0003e20000000800 */
[----:B------:R-:W-:Y:S02]  /*9fa0*/  IMAD.MOV.U32 R208, RZ, RZ, R21 ;  /* 0x000000ffffd07224 */ /* 0x000fe400078e0015 */
[----:B------:R-:W-:-:S04]  /*9fb0*/  IMAD.WIDE.U32 R6, R7, -0x2daee0ad, RZ ;  /* 0xd2511f5307067825 */ /* 0x000fc800078e00ff */
[----:B------:R-:W-:-:S04]  /*9fc0*/  IMAD.WIDE.U32 R14, R14, -0x2daee0ad, RZ ;  /* 0xd2511f530e0e7825 */ /* 0x000fc800078e00ff */
[----:B------:R-:W-:Y:S01]  /*9fd0*/  IMAD.MOV.U32 R203, RZ, RZ, R221 ;  /* 0x000000ffffcb7224 */ /* 0x000fe200078e00dd */
[----:B------:R-:W-:Y:S01]  /*9fe0*/  LOP3.LUT R6, R15, R233, R6, 0x96, !PT ;  /* 0x000000e90f067212 */ /* 0x000fe200078e9606 */
[----:B------:R4:W4:Y:S01]  /*9ff0*/  LDL.LU R221, [R1+0x344] ;  /* 0x0003440001dd7983 */ /* 0x0009220000300800 */
[----:B-1----:R-:W-:-:S03]  /*a000*/  IMAD.MOV.U32 R213, RZ, RZ, R210 ;  /* 0x000000ffffd57224 */ /* 0x002fc600078e00d2 */
[----:B------:R1:W5:Y:S01]  /*a010*/  LDL.LU R181, [R1+0x340] ;  /* 0x0003400001b57983 */ /* 0x0003620000300800 */
[----:B------:R-:W-:Y:S02]  /*a020*/  IMAD.MOV.U32 R210, RZ, RZ, R247 ;  /* 0x000000ffffd27224 */ /* 0x000fe400078e00f7 */
[----:B------:R-:W-:Y:S01]  /*a030*/  IMAD.MOV.U32 R247, RZ, RZ, R209 ;  /* 0x000000fffff77224 */ /* 0x000fe200078e00d1 */
[----:B------:R1:W-:Y:S01]  /*a040*/  MUFU.EX2 R15, R213 ;  /* 0x000000d5000f7308 */ /* 0x0003e20000000800 */
[----:B------:R-:W-:Y:S01]  /*a050*/  IMAD.MOV.U32 R209, RZ, RZ, R208 ;  /* 0x000000ffffd17224 */ /* 0x000fe200078e00d0 */
[----:B------:R-:W4:Y:S01]  /*a060*/  LDL.LU R4, [R1+0x33c] ;  /* 0x00033c0001047983 */ /* 0x000f220000300800 */
[----:B------:R-:W-:Y:S02]  /*a070*/  IMAD.MOV.U32 R208, RZ, RZ, R204 ;  /* 0x000000ffffd07224 */ /* 0x000fe400078e00cc */
[----:B------:R-:W-:Y:S02]  /*a080*/  IMAD.MOV.U32 R204, RZ, RZ, R203 ;  /* 0x000000ffffcc7224 */ /* 0x000fe400078e00cb */
[----:B------:R-:W-:Y:S01]  /*a090*/  IMAD.MOV.U32 R203, RZ, RZ, R189 ;  /* 0x000000ffffcb7224 */ /* 0x000fe200078e00bd */
[----:B------:R-:W-:Y:S01]  /*a0a0*/  STL [R1+0x2b0], R54 ;  /* 0x0002b03601007387 */ /* 0x000fe20000100800 */
[----:B------:R-:W-:-:S03]  /*a0b0*/  IMAD.MOV.U32 R189, RZ, RZ, R3 ;  /* 0x000000ffffbd7224 */ /* 0x000fc600078e0003 */
[----:B------:R-:W4:Y:S01]  /*a0c0*/  LDL.LU R3, [R1+0x338] ;  /* 0x0003380001037983 */ /* 0x000f220000300800 */
[----:B-1----:R-:W-:Y:S02]  /*a0d0*/  IMAD.MOV.U32 R213, RZ, RZ, R210 ;  /* 0x000000ffffd57224 */ /* 0x002fe400078e00d2 */
[----:B------:R-:W-:Y:S02]  /*a0e0*/  IMAD.MOV.U32 R210, RZ, RZ, R247 ;  /* 0x000000ffffd27224 */ /* 0x000fe400078e00f7 */
[----:B------:R-:W-:Y:S01]  /*a0f0*/  IMAD.MOV.U32 R247, RZ, RZ, R209 ;  /* 0x000000fffff77224 */ /* 0x000fe200078e00d1 */
[----:B------:R1:W3:Y:S01]  /*a100*/  MUFU.EX2 R19, R213 ;  /* 0x000000d500137308 */ /* 0x0002e20000000800 */
[----:B------:R-:W-:Y:S02]  /*a110*/  IMAD.MOV.U32 R209, RZ, RZ, R203 ;  /* 0x000000ffffd17224 */ /* 0x000fe400078e00cb */
[----:B------:R-:W-:Y:S02]  /*a120*/  IMAD.MOV.U32 R203, RZ, RZ, R187 ;  /* 0x000000ffffcb7224 */ /* 0x000fe400078e00bb */
[----:B------:R-:W-:-:S02]  /*a130*/  IMAD.MOV.U32 R187, RZ, RZ, R251 ;  /* 0x000000ffffbb7224 */ /* 0x000fc400078e00fb */
[----:B------:R2:W5:Y:S01]  /*a140*/  LDL.LU R251, [R1+0x334] ;  /* 0x0003340001fb7983 */ /* 0x0005620000300800 */
[----:B-1----:R-:W-:Y:S02]  /*a150*/  IMAD.MOV.U32 R213, RZ, RZ, R210 ;  /* 0x000000ffffd57224 */ /* 0x002fe400078e00d2 */
[----:B------:R-:W-:Y:S02]  /*a160*/  IMAD.MOV.U32 R210, RZ, RZ, R247 ;  /* 0x000000ffffd27224 */ /* 0x000fe400078e00f7 */
[----:B------:R-:W-:Y:S01]  /*a170*/  IMAD.MOV.U32 R247, RZ, RZ, R209 ;  /* 0x000000fffff77224 */ /* 0x000fe200078e00d1 */
[----:B------:R1:W4:Y:S01]  /*a180*/  MUFU.EX2 R11, R213 ;  /* 0x000000d5000b7308 */ /* 0x0003220000000800 */
[----:B------:R-:W-:Y:S02]  /*a190*/  IMAD.MOV.U32 R209, RZ, RZ, R196 ;  /* 0x000000ffffd17224 */ /* 0x000fe400078e00c4 */
[----:B------:R-:W-:Y:S02]  /*a1a0*/  IMAD.MOV.U32 R196, RZ, RZ, R250 ;  /* 0x000000ffffc47224 */ /* 0x000fe400078e00fa */
[----:B------:R2:W5:Y:S01]  /*a1b0*/  LDL.LU R250, [R1+0x330] ;  /* 0x0003300001fa7983 */ /* 0x0005620000300800 */
[----:B-1----:R-:W-:-:S03]  /*a1c0*/  IMAD.MOV.U32 R213, RZ, RZ, R174 ;  /* 0x000000ffffd57224 */ /* 0x002fc600078e00ae */
[----:B------:R1:W4:Y:S04]  /*a1d0*/  LDL.LU.S16 R174, [R1] ;  /* 0x0000000001ae7983 */ /* 0x0003280000300600 */
[----:B------:R1:W4:Y:S01]  /*a1e0*/  LDL.LU.S16 R236, [R1+0xc] ;  /* 0x00000c0001ec7983 */ /* 0x0003220000300600 */
[----:B------:R-:W-:Y:S01]  /*a1f0*/  LOP3.LUT R8, R7, R239, R8, 0x96, !PT ;  /* 0x000000ef07087212 */ /* 0x000fe200078e9608 */
[----:B------:R-:W-:-:S04]  /*a200*/  IMAD.WIDE.U32 R6, R6, -0x326172a9, RZ ;  /* 0xcd9e8d5706067825 */ /* 0x000fc800078e00ff */
[----:B------:R-:W-:-:S04]  /*a210*/  IMAD.WIDE.U32 R8, R8, -0x326172a9, RZ ;  /* 0xcd9e8d5708087825 */ /* 0x000fc800078e00ff */
[----:B------:R-:W-:Y:S01]  /*a220*/  FADD.FTZ R21, R5, R2 ;  /* 0x0000000205157221 */ /* 0x000fe20000010000 */
[----:B------:R-:W-:Y:S02]  /*a230*/  LOP3.LUT R0, R7, R135, R8, 0x96, !PT ;  /* 0x0000008707007212 */ /* 0x000fe400078e9608 */
[----:B------:R-:W-:Y:S02]  /*a240*/  PRMT R231, R98, 0x5410, R97 ;  /* 0x0000541062e77816 */ /* 0x000fe40000000061 */
[----:B------:R-:W-:Y:S01]  /*a250*/  LOP3.LUT R2, R0, 0xff, RZ, 0xc0, !PT ;  /* 0x000000ff00027812 */ /* 0x000fe200078ec0ff */
[----:B--2---:R-:W-:-:S05]  /*a260*/  @!P3 HADD2 R220, -R98.H0_H0, -RZ.H0_H0 ;  /* 0xa00000ff62dcb230 */ /* 0x004fca0000000900 */
[----:B------:R-:W-:Y:S02]  /*a270*/  @!P3 PRMT R98, R220, 0x5410, RZ ;  /* 0x00005410dc62b816 */ /* 0x000fe400000000ff */
[----:B------:R-:W-:Y:S02]  /*a280*/  ISETP.GE.U32.AND P3, PT, R193, R2, PT ;  /* 0x00000002c100720c */ /* 0x000fe40003f66070 */
[----:B------:R-:W-:-:S04]  /*a290*/  LOP3.LUT R2, R0, 0xffff, RZ, 0xc0, !PT ;  /* 0x0000ffff00027812 */ /* 0x000fc800078ec0ff */
[----:B------:R-:W-:-:S04]  /*a2a0*/  SHF.R.U32.HI R2, RZ, 0x8, R2 ;  /* 0x00000008ff027819 */ /* 0x000fc80000011602 */
[----:B------:R-:W-:-:S04]  /*a2b0*/  LOP3.LUT R2, R2, 0xffff, RZ, 0xc0, !PT ;  /* 0x0000ffff02027812 */ /* 0x000fc800078ec0ff */
[----:B------:R-:W-:Y:S02]  /*a2c0*/  ISETP.GE.U32.AND P4, PT, R193, R2, PT ;  /* 0x00000002c100720c */ /* 0x000fe40003f86070 */
[--C-:B------:R-:W-:Y:S02]  /*a2d0*/  SHF.R.U32.HI R2, RZ, 0x10, R0.reuse ;  /* 0x00000010ff027819 */ /* 0x100fe40000011600 */
[----:B------:R-:W-:Y:S02]  /*a2e0*/  SHF.R.U32.HI R0, RZ, 0x18, R0 ;  /* 0x00000018ff007819 */ /* 0x000fe40000011600 */
[----:B------:R-:W-:Y:S01]  /*a2f0*/  PRMT R220, R96, 0x5410, R95 ;  /* 0x0000541060dc7816 */ /* 0x000fe2000000005f */
[----:B------:R-:W-:Y:S01]  /*a300*/  @!P2 HADD2 R218, -R97.H0_H0, -RZ.H0_H0 ;  /* 0xa00000ff61daa230 */ /* 0x000fe20000000900 */
[----:B------:R-:W-:Y:S01]  /*a310*/  PRMT R29, R34, 0x7610, R29 ;  /* 0x00007610221d7816 */ /* 0x000fe2000000001d */
[----:B------:R-:W-:-:S03]  /*a320*/  @!P5 HADD2 R215, -R100.H0_H0, -RZ.H0_H0 ;  /* 0xa00000ff64d7d230 */ /* 0x000fc60000000900 */
[----:B------:R-:W-:Y:S02]  /*a330*/  @!P2 PRMT R97, R218, 0x5410, RZ ;  /* 0x00005410da61a816 */ /* 0x000fe400000000ff */
[----:B------:R-:W-:Y:S02]  /*a340*/  LOP3.LUT R10, R9, R235, R10, 0x96, !PT ;  /* 0x000000eb090a7212 */ /* 0x000fe400078e960a */
[----:B------:R-:W-:Y:S01]  /*a350*/  LOP3.LUT R2, R2, 0xff, RZ, 0xc0, !PT ;  /* 0x000000ff02027812 */ /* 0x000fe200078ec0ff */
[----:B---3--:R-:W-:-:S05]  /*a360*/  @!P1 HADD2 R222, -R96.H0_H0, -RZ.H0_H0 ;  /* 0xa00000ff60de9230 */ /* 0x008fca0000000900 */
[----:B------:R-:W-:Y:S02]  /*a370*/  @!P1 PRMT R96, R222, 0x5410, RZ ;  /* 0x00005410de609816 */ /* 0x000fe400000000ff */
[----:B------:R-:W-:Y:S02]  /*a380*/  ISETP.GE.U32.AND P1, PT, R193, R0, PT ;  /* 0x00000000c100720c */ /* 0x000fe40003f26070 */
[----:B------:R-:W-:-:S04]  /*a390*/  LOP3.LUT R0, R6, 0xff, RZ, 0xc0, !PT ;  /* 0x000000ff06007812 */ /* 0x000fc800078ec0ff */
[----:B------:R-:W-:Y:S02]  /*a3a0*/  ISETP.GE.U32.AND P2, PT, R193, R0, PT ;  /* 0x00000000c100720c */ /* 0x000fe40003f46070 */
[----:B------:R-:W-:Y:S02]  /*a3b0*/  SHF.R.U32.HI R0, RZ, 0x18, R6 ;  /* 0x00000018ff007819 */ /* 0x000fe40000011606 */
[----:B------:R-:W-:Y:S02]  /*a3c0*/  @!P5 PRMT R100, R215, 0x5410, RZ ;  /* 0x00005410d764d816 */ /* 0x000fe400000000ff */
[----:B------:R-:W-:Y:S02]  /*a3d0*/  F2FP.F16.F32.PACK_AB R32, R28, R32 ;  /* 0x000000201c20723e */ /* 0x000fe400000000ff */
[----:B------:R-:W-:Y:S01]  /*a3e0*/  ISETP.GE.U32.AND P5, PT, R193, R2, PT ;  /* 0x00000002c100720c */ /* 0x000fe20003fa6070 */
[----:B------:R-:W-:Y:S01]  /*a3f0*/  FADD.FTZ R2, R19, R21 ;  /* 0x0000001513027221 */ /* 0x000fe20000010000 */
[----:B------:R-:W-:-:S02]  /*a400*/  LOP3.LUT R5, R6, 0xffff, RZ, 0xc0, !PT ;  /* 0x0000ffff06057812 */ /* 0x000fc400078ec0ff */
[----:B------:R-:W-:Y:S01]  /*a410*/  SHF.R.U32.HI R8, RZ, 0x10, R6 ;  /* 0x00000010ff087819 */ /* 0x000fe20000011606 */
[----:B------:R-:W-:Y:S01]  /*a420*/  IMAD.WIDE.U32 R6, R10, -0x2daee0ad, RZ ;  /* 0xd2511f530a067825 */ /* 0x000fe200078e00ff */
[----:B------:R-:W-:-:S03]  /*a430*/  PRMT R28, R34, 0x7632, R28 ;  /* 0x00007632221c7816 */ /* 0x000fc6000000001c */
[----:B----4-:R-:W-:-:S05]  /*a440*/  @!P0 HADD2 R221, -R95.H0_H0, -RZ.H0_H0 ;  /* 0xa00000ff5fdd8230 */ /* 0x010fca0000000900 */
[----:B------:R-:W-:Y:S02]  /*a450*/  @!P0 PRMT R95, R221, 0x5410, RZ ;  /* 0x00005410dd5f8816 */ /* 0x000fe400000000ff */
[----:B------:R-:W-:Y:S01]  /*a460*/  ISETP.GE.U32.AND P0, PT, R193, R0, PT ;  /* 0x00000000c100720c */ /* 0x000fe20003f06070 */
[----:B------:R-:W-:Y:S01]  /*a470*/  FADD.FTZ R0, R22, R20 ;  /* 0x0000001416007221 */ /* 0x000fe20000010000 */
[----:B------:R-:W-:-:S03]  /*a480*/  F2FP.F16.F32.PACK_AB R22, R15, R22 ;  /* 0x000000160f16723e */ /* 0x000fc600000000ff */
[----:B------:R-:W-:Y:S01]  /*a490*/  FADD.FTZ R9, R15, R0 ;  /* 0x000000000f097221 */ /* 0x000fe20000010000 */
[----:B------:R-:W-:Y:S01]  /*a4a0*/  FADD.FTZ R15, R11, R2 ;  /* 0x000000020b0f7221 */ /* 0x000fe20000010000 */
[----:B------:R-:W-:Y:S02]  /*a4b0*/  LOP3.LUT R2, R6, 0xff, RZ, 0xc0, !PT ;  /* 0x000000ff06027812 */ /* 0x000fe400078ec0ff */
[----:B------:R-:W-:Y:S01]  /*a4c0*/  LOP3.LUT R0, R7, R155, R14, 0x96, !PT ;  /* 0x0000009b07007212 */ /* 0x000fe200078e960e */
[----:B------:R-:W-:Y:S02]  /*a4d0*/  @!P3 HADD2 R174, -R29.H0_H0, -RZ.H0_H0 ;  /* 0xa00000ff1daeb230 */ /* 0x000fe40000000900 */
[----:B------:R-:W-:-:S03]  /*a4e0*/  @!P4 HADD2 R236, -R28.H0_H0, -RZ.H0_H0 ;  /* 0xa00000ff1cecc230 */ /* 0x000fc60000000900 */
[----:B------:R-:W-:Y:S02]  /*a4f0*/  PRMT R10, R174, 0x7610, R10 ;  /* 0x00007610ae0a7816 */ /* 0x000fe4000000000a */
[----:B------:R-:W-:Y:S02]  /*a500*/  PRMT R174, R29, 0x5410, R28 ;  /* 0x000054101dae7816 */ /* 0x000fe4000000001c */
[----:B------:R-:W-:Y:S02]  /*a510*/  @!P3 PRMT R29, R10, 0x5410, RZ ;  /* 0x000054100a1db816 */ /* 0x000fe400000000ff */
[----:B------:R-:W-:Y:S02]  /*a520*/  ISETP.GE.U32.AND P3, PT, R193, R2, PT ;  /* 0x00000002c100720c */ /* 0x000fe40003f66070 */
[----:B------:R-:W-:Y:S02]  /*a530*/  SHF.R.U32.HI R2, RZ, 0x8, R5 ;  /* 0x00000008ff027819 */ /* 0x000fe40000011605 */
[----:B------:R-:W-:-:S02]  /*a540*/  PRMT R14, R236, 0x7610, R14 ;  /* 0x00007610ec0e7816 */ /* 0x000fc4000000000e */
[----:B------:R-:W-:Y:S02]  /*a550*/  LOP3.LUT R2, R2, 0xffff, RZ, 0xc0, !PT ;  /* 0x0000ffff02027812 */ /* 0x000fe400078ec0ff */
[----:B------:R-:W-:Y:S02]  /*a560*/  @!P4 PRMT R28, R14, 0x5410, RZ ;  /* 0x000054100e1cc816 */ /* 0x000fe400000000ff */
[----:B------:R1:W2:Y:S01]  /*a570*/  LDL.LU.S16 R14, [R1+0x18] ;  /* 0x00001800010e7983 */ /* 0x0002a20000300600 */
[----:B------:R-:W-:Y:S02]  /*a580*/  ISETP.GE.U32.AND P4, PT, R193, R2, PT ;  /* 0x00000002c100720c */ /* 0x000fe40003f86070 */
[----:B------:R-:W-:Y:S02]  /*a590*/  LOP3.LUT R2, R8, 0xff, RZ, 0xc0, !PT ;  /* 0x000000ff08027812 */ /* 0x000fe400078ec0ff */
[----:B------:R1:W3:Y:S01]  /*a5a0*/  LDL.LU.S16 R8, [R1+0x1c] ;  /* 0x00001c0001087983 */ /* 0x0002e20000300600 */
[----:B------:R-:W-:-:S02]  /*a5b0*/  PRMT R78, R36, 0x7632, R78 ;  /* 0x00007632244e7816 */ /* 0x000fc4000000004e */
[----:B------:R-:W-:-:S03]  /*a5c0*/  PRMT R79, R36, 0x7610, R79 ;  /* 0x00007610244f7816 */ /* 0x000fc6000000004f */
[----:B--2---:R-:W-:Y:S02]  /*a5d0*/  @!P1 HADD2 R14, -R78.H0_H0, -RZ.H0_H0 ;  /* 0xa00000ff4e0e9230 */ /* 0x004fe40000000900 */
[----:B---3--:R-:W-:-:S03]  /*a5e0*/  @!P5 HADD2 R8, -R79.H0_H0, -RZ.H0_H0 ;  /* 0xa00000ff4f08d230 */ /* 0x008fc60000000900 */
[----:B------:R-:W-:Y:S02]  /*a5f0*/  PRMT R222, R14, 0x7610, R222 ;  /* 0x000076100ede7816 */ /* 0x000fe400000000de */
[----:B------:R2:W3:Y:S01]  /*a600*/  MUFU.EX2 R14, R213 ;  /* 0x000000d5000e7308 */ /* 0x0004e20000000800 */
[----:B------:R-:W-:Y:S01]  /*a610*/  PRMT R5, R8, 0x7610, R5 ;  /* 0x0000761008057816 */ /* 0x000fe20000000005 */
[----:B--2---:R-:W-:Y:S02]  /*a620*/  IMAD.MOV.U32 R213, RZ, RZ, R210 ;  /* 0x000000ffffd57224 */ /* 0x004fe400078e00d2 */
[----:B------:R-:W-:Y:S02]  /*a630*/  IMAD.MOV.U32 R210, RZ, RZ, R252 ;  /* 0x000000ffffd27224 */ /* 0x000fe400078e00fc */
[----:B------:R-:W-:Y:S02]  /*a640*/  IMAD.MOV.U32 R252, RZ, RZ, R201 ;  /* 0x000000fffffc7224 */ /* 0x000fe400078e00c9 */
[----:B------:R-:W-:-:S02]  /*a650*/  IMAD.MOV.U32 R201, RZ, RZ, R197 ;  /* 0x000000ffffc97224 */ /* 0x000fc400078e00c5 */
[----:B------:R-:W-:Y:S02]  /*a660*/  IMAD.MOV.U32 R197, RZ, RZ, R196 ;  /* 0x000000ffffc57224 */ /* 0x000fe400078e00c4 */
[----:B------:R-:W-:Y:S01]  /*a670*/  IMAD.MOV.U32 R196, RZ, RZ, R173 ;  /* 0x000000ffffc47224 */ /* 0x000fe200078e00ad */
[----:B------:R-:W-:Y:S02]  /*a680*/  PRMT R173, R79, 0x5410, R78 ;  /* 0x000054104fad7816 */ /* 0x000fe4000000004e */
[----:B------:R-:W-:Y:S02]  /*a690*/  @!P5 PRMT R79, R5, 0x5410, RZ ;  /* 0x00005410054fd816 */ /* 0x000fe400000000ff */
[----:B------:R1:W2:Y:S01]  /*a6a0*/  LDL.LU.S16 R5, [R1+0x24] ;  /* 0x0000240001057983 */ /* 0x0002a20000300600 */
[----:B------:R-:W4:Y:S01]  /*a6b0*/  MUFU.EX2 R8, R213 ;  /* 0x000000d500087308 */ /* 0x000f220000000800 */
[----:B------:R-:W-:Y:S02]  /*a6c0*/  @!P1 PRMT R78, R222, 0x5410, RZ ;  /* 0x00005410de4e9816 */ /* 0x000fe400000000ff */
[----:B------:R-:W-:-:S02]  /*a6d0*/  ISETP.GE.U32.AND P1, PT, R193, R2, PT ;  /* 0x00000002c100720c */ /* 0x000fc40003f26070 */
[----:B------:R-:W-:Y:S02]  /*a6e0*/  SHF.R.U32.HI R2, RZ, 0x10, R0 ;  /* 0x00000010ff027819 */ /* 0x000fe40000011600 */
[----:B------:R-:W-:Y:S02]  /*a6f0*/  PRMT R89, R35, 0x7610, R89 ;  /* 0x0000761023597816 */ /* 0x000fe40000000059 */
[----:B------:R-:W-:-:S04]  /*a700*/  LOP3.LUT R2, R2, 0xff, RZ, 0xc0, !PT ;  /* 0x000000ff02027812 */ /* 0x000fc800078ec0ff */
[----:B------:R-:W-:Y:S01]  /*a710*/  ISETP.GE.U32.AND P5, PT, R193, R2, PT ;  /* 0x00000002c100720c */ /* 0x000fe20003fa6070 */
[----:B---3--:R-:W-:Y:S01]  /*a720*/  FADD.FTZ R2, R14, R9 ;  /* 0x000000090e027221 */ /* 0x008fe20000010000 */
[----:B--2---:R-:W-:-:S05]  /*a730*/  @!P2 HADD2 R5, -R89.H0_H0, -RZ.H0_H0 ;  /* 0xa00000ff5905a230 */ /* 0x004fca0000000900 */
[----:B------:R-:W-:Y:S01]  /*a740*/  PRMT R221, R5, 0x7610, R221 ;  /* 0x0000761005dd7816 */ /* 0x000fe200000000dd */
[----:B----4-:R-:W-:Y:S02]  /*a750*/  FADD.FTZ R5, R8, R2 ;  /* 0x0000000208057221 */ /* 0x010fe40000010000 */
[----:B------:R1:W2:Y:S01]  /*a760*/  LDL.LU.S16 R2, [R1+0x28] ;  /* 0x0000280001027983 */ /* 0x0002a20000300600 */
[----:B------:R-:W-:Y:S01]  /*a770*/  PRMT R88, R35, 0x7632, R88 ;  /* 0x0000763223587816 */ /* 0x000fe20000000058 */
[----:B------:R-:W-:Y:S02]  /*a780*/  IMAD.MOV.U32 R213, RZ, RZ, R210 ;  /* 0x000000ffffd57224 */ /* 0x000fe400078e00d2 */
[----:B------:R-:W-:Y:S02]  /*a790*/  IMAD.MOV.U32 R210, RZ, RZ, R247 ;  /* 0x000000ffffd27224 */ /* 0x000fe400078e00f7 */
[----:B------:R-:W-:Y:S02]  /*a7a0*/  IMAD.MOV.U32 R247, RZ, RZ, R204 ;  /* 0x000000fffff77224 */ /* 0x000fe400078e00cc */
[----:B------:R-:W-:-:S02]  /*a7b0*/  IMAD.MOV.U32 R204, RZ, RZ, R191 ;  /* 0x000000ffffcc7224 */ /* 0x000fc400078e00bf */
[----:B------:R-:W-:Y:S01]  /*a7c0*/  IMAD.MOV.U32 R191, RZ, RZ, R172 ;  /* 0x000000ffffbf7224 */ /* 0x000fe200078e00ac */
[----:B------:R-:W-:Y:S02]  /*a7d0*/  PRMT R172, R89, 0x5410, R88 ;  /* 0x0000541059ac7816 */ /* 0x000fe40000000058 */
[----:B------:R-:W-:Y:S01]  /*a7e0*/  @!P2 PRMT R89, R221, 0x5410, RZ ;  /* 0x00005410dd59a816 */ /* 0x000fe200000000ff */
[----:B--2---:R-:W-:-:S05]  /*a7f0*/  @!P4 HADD2 R2, -R88.H0_H0, -RZ.H0_H0 ;  /* 0xa00000ff5802c230 */ /* 0x004fca0000000900 */
[----:B------:R-:W-:Y:S02]  /*a800*/  PRMT R21, R2, 0x7610, R21 ;  /* 0x0000761002157816 */ /* 0x000fe40000000015 */
[----:B------:R-:W-:-:S04]  /*a810*/  LOP3.LUT R2, R0, 0xff, RZ, 0xc0, !PT ;  /* 0x000000ff00027812 */ /* 0x000fc800078ec0ff */
[----:B------:R-:W-:Y:S02]  /*a820*/  ISETP.GE.U32.AND P2, PT, R193, R2, PT ;  /* 0x00000002c100720c */ /* 0x000fe40003f46070 */
[----:B------:R1:W2:Y:S01]  /*a830*/  LDL.LU.S16 R2, [R1+0x30] ;  /* 0x0000300001027983 */ /* 0x0002a20000300600 */
[C---:B------:R-:W-:Y:S01]  /*a840*/  PRMT R83, R37.reuse, 0x7632, R83 ;  /* 0x0000763225537816 */ /* 0x040fe20000000053 */
[----:B------:R-:W-:Y:S01]  /*a850*/  IMAD.MOV.U32 R236, RZ, RZ, R210 ;  /* 0x000000ffffec7224 */ /* 0x000fe200078e00d2 */
[----:B------:R-:W-:Y:S01]  /*a860*/  PRMT R80, R37, 0x7610, R80 ;  /* 0x0000761025507816 */ /* 0x000fe20000000050 */
[----:B------:R-:W-:Y:S02]  /*a870*/  IMAD.MOV.U32 R210, RZ, RZ, R201 ;  /* 0x000000ffffd27224 */ /* 0x000fe400078e00c9 */
[----:B------:R-:W-:Y:S01]  /*a880*/  IMAD.MOV.U32 R201, RZ, RZ, R171 ;  /* 0x000000ffffc97224 */ /* 0x000fe200078e00ab */
[----:B------:R-:W-:Y:S01]  /*a890*/  PRMT R171, R80, 0x5410, R83 ;  /* 0x0000541050ab7816 */ /* 0x000fe20000000053 */
[----:B--2---:R-:W-:-:S05]  /*a8a0*/  @!P0 HADD2 R2, -R83.H0_H0, -RZ.H0_H0 ;  /* 0xa00000ff53028230 */ /* 0x004fca0000000900 */
[----:B------:R-:W-:-:S04]  /*a8b0*/  PRMT R9, R2, 0x7610, R9 ;  /* 0x0000761002097816 */ /* 0x000fc80000000009 */
[----:B------:R-:W-:Y:S02]  /*a8c0*/  @!P0 PRMT R83, R9, 0x5410, RZ ;  /* 0x0000541009538816 */ /* 0x000fe400000000ff */
[----:B------:R1:W2:Y:S01]  /*a8d0*/  LDL.LU.S16 R9, [R1+0x34] ;  /* 0x0000340001097983 */ /* 0x0002a20000300600 */
[----:B------:R-:W-:Y:S02]  /*a8e0*/  SHF.R.U32.HI R2, RZ, 0x18, R0 ;  /* 0x00000018ff027819 */ /* 0x000fe40000011600 */
[----:B------:R-:W-:Y:S02]  /*a8f0*/  LOP3.LUT R0, R0, 0xffff, RZ, 0xc0, !PT ;  /* 0x0000ffff00007812 */ /* 0x000fe400078ec0ff */
[----:B------:R-:W-:Y:S02]  /*a900*/  LOP3.LUT R7, R6, 0xffff, RZ, 0xc0, !PT ;  /* 0x0000ffff06077812 */ /* 0x000fe400078ec0ff */
[--C-:B------:R-:W-:Y:S02]  /*a910*/  SHF.R.U32.HI R10, RZ, 0x10, R6.reuse ;  /* 0x00000010ff0a7819 */ /* 0x100fe40000011606 */
[----:B------:R-:W-:-:S02]  /*a920*/  SHF.R.U32.HI R6, RZ, 0x18, R6 ;  /* 0x00000018ff067819 */ /* 0x000fc40000011606 */
[----:B------:R-:W-:Y:S02]  /*a930*/  SHF.R.U32.HI R0, RZ, 0x8, R0 ;  /* 0x00000008ff007819 */ /* 0x000fe40000011600 */
[----:B------:R-:W-:Y:S02]  /*a940*/  ISETP.GE.U32.AND P0, PT, R193, R6, PT ;  /* 0x00000006c100720c */ /* 0x000fe40003f06070 */
[----:B------:R-:W-:Y:S01]  /*a950*/  LOP3.LUT R0, R0, 0xffff, RZ, 0xc0, !PT ;  /* 0x0000ffff00007812 */ /* 0x000fe200078ec0ff */
[----:B--2---:R-:W-:-:S05]  /*a960*/  @!P1 HADD2 R9, -R80.H0_H0, -RZ.H0_H0 ;  /* 0xa00000ff50099230 */ /* 0x004fca0000000900 */
[----:B------:R-:W-:-:S04]  /*a970*/  PRMT R6, R9, 0x7610, R6 ;  /* 0x0000761009067816 */ /* 0x000fc80000000006 */
[----:B------:R-:W-:Y:S02]  /*a980*/  @!P1 PRMT R80, R6, 0x5410, RZ ;  /* 0x0000541006509816 */ /* 0x000fe400000000ff */
[----:B------:R-:W-:Y:S02]  /*a990*/  ISETP.GE.U32.AND P1, PT, R193, R0, PT ;  /* 0x00000000c100720c */ /* 0x000fe40003f26070 */
[----:B------:R1:W2:Y:S01]  /*a9a0*/  LDL.LU.S16 R0, [R1+0x38] ;  /* 0x0000380001007983 */ /* 0x0002a20000300600 */
[----:B------:R-:W-:Y:S01]  /*a9b0*/  @!P4 PRMT R88, R21, 0x5410, RZ ;  /* 0x000054101558c816 */ /* 0x000fe200000000ff */
[----:B------:R3:W-:Y:S01]  /*a9c0*/  MUFU.EX2 R9, R236 ;  /* 0x000000ec00097308 */ /* 0x0007e20000000800 */
[----:B------:R-:W-:Y:S02]  /*a9d0*/  ISETP.GE.U32.AND P4, PT, R193, R2, PT ;  /* 0x00000002c100720c */ /* 0x000fe40003f86070 */
[----:B------:R-:W-:-:S05]  /*a9e0*/  PRMT R84, R87, 0x7632, R84 ;  /* 0x0000763257547816 */ /* 0x000fca0000000054 */
[----:B------:R4:W1:Y:S01]  /*a9f0*/  MUFU.EX2 R6, R245 ;  /* 0x000000f500067308 */ /* 0x0008620000000800 */
[----:B---3--:R-:W-:Y:S02]  /*aa00*/  IMAD.MOV.U32 R236, RZ, RZ, R213 ;  /* 0x000000ffffec7224 */ /* 0x008fe400078e00d5 */
[----:B------:R-:W-:Y:S02]  /*aa10*/  IMAD.MOV.U32 R213, RZ, RZ, R247 ;  /* 0x000000ffffd57224 */ /* 0x000fe400078e00f7 */
[----:B------:R-:W-:Y:S02]  /*aa20*/  IMAD.MOV.U32 R247, RZ, RZ, R204 ;  /* 0x000000fffff77224 */ /* 0x000fe400078e00cc */
[----:B------:R-:W-:Y:S02]  /*aa30*/  IMAD.MOV.U32 R204, RZ, RZ, R252 ;  /* 0x000000ffffcc7224 */ /* 0x000fe400078e00fc */
[----:B------:R-:W-:Y:S01]  /*aa40*/  IMAD.MOV.U32 R252, RZ, RZ, R178 ;  /* 0x000000fffffc7224 */ /* 0x000fe200078e00b2 */
[----:B------:R-:W-:Y:S01]  /*aa50*/  PRMT R178, R87, 0x5410, R84 ;  /* 0x0000541057b27816 */ /* 0x000fe20000000054 */
[----:B----4-:R3:W5:Y:S01]  /*aa60*/  LDL.LU R245, [R1+0x32c] ;  /* 0x00032c0001f57983 */ /* 0x0107620000300800 */
[----:B--2---:R-:W-:-:S05]  /*aa70*/  @!P2 HADD2 R0, -R87.H0_H0, -RZ.H0_H0 ;  /* 0xa00000ff5700a230 */ /* 0x004fca0000000900 */
[----:B------:R-:W-:-:S04]  /*aa80*/  PRMT R2, R0, 0x7610, R2 ;  /* 0x0000761000027816 */ /* 0x000fc80000000002 */
[----:B------:R-:W-:Y:S02]  /*aa90*/  @!P2 PRMT R87, R2, 0x5410, RZ ;  /* 0x000054100257a816 */ /* 0x000fe400000000ff */
[----:B------:R3:W2:Y:S01]  /*aaa0*/  LDL.LU.S16 R2, [R1+0x40] ;  /* 0x0000400001027983 */ /* 0x0006a20000300600 */
[----:B------:R-:W-:Y:S01]  /*aab0*/  SHF.R.U32.HI R0, RZ, 0x8, R7 ;  /* 0x00000008ff007819 */ /* 0x000fe20000011607 */
[----:B--2---:R-:W-:-:S05]  /*aac0*/  @!P1 HADD2 R2, -R84.H0_H0, -RZ.H0_H0 ;  /* 0xa00000ff54029230 */ /* 0x004fca0000000900 */
[----:B------:R-:W-:Y:S02]  /*aad0*/  PRMT R7, R2, 0x7610, R7 ;  /* 0x0000761002077816 */ /* 0x000fe40000000007 */
[----:B------:R2:W4:Y:S02]  /*aae0*/  MUFU.EX2 R2, R244 ;  /* 0x000000f400027308 */ /* 0x0005240000000800 */
[----:B--2---:R3:W5:Y:S04]  /*aaf0*/  LDL.LU R244, [R1+0x328] ;  /* 0x0003280001f47983 */ /* 0x0047680000300800 */
[----:B------:R3:W2:Y:S04]  /*ab00*/  LDL.LU.S16 R221, [R1+0x48] ;  /* 0x0000480001dd7983 */ /* 0x0006a80000300600 */
[----:B------:R3:W4:Y:S01]  /*ab10*/  LDL.LU.S16 R21, [R1+0x4c] ;  /* 0x00004c0001157983 */ /* 0x0007220000300600 */
[----:B------:R-:W-:Y:S01]  /*ab20*/  PRMT R85, R86, 0x7632, R85 ;  /* 0x0000763256557816 */ /* 0x000fe20000000055 */
[----:B------:R-:W-:Y:S01]  /*ab30*/  IMAD.MOV.U32 R240, RZ, RZ, R236 ;  /* 0x000000fffff07224 */ /* 0x000fe200078e00ec */
[----:B------:R-:W-:Y:S01]  /*ab40*/  F2FP.F16.F32.PACK_AB R48, R8, R14 ;  /* 0x0000000e0830723e */ /* 0x000fe200000000ff */
[----:B------:R-:W-:-:S02]  /*ab50*/  IMAD.MOV.U32 R236, RZ, RZ, R204 ;  /* 0x000000ffffec7224 */ /* 0x000fc400078e00cc */
[----:B------:R-:W-:Y:S01]  /*ab60*/  IMAD.MOV.U32 R204, RZ, RZ, R196 ;  /* 0x000000ffffcc7224 */ /* 0x000fe200078e00c4 */
[----:B------:R-:W-:Y:S01]  /*ab70*/  @!P1 PRMT R84, R7, 0x5410, RZ ;  /* 0x0000541007549816 */ /* 0x000fe200000000ff */
[----:B------:R-:W-:Y:S01]  /*ab80*/  IMAD.MOV.U32 R196, RZ, RZ, R177 ;  /* 0x000000ffffc47224 */ /* 0x000fe200078e00b1 */
[----:B------:R-:W-:Y:S01]  /*ab90*/  PRMT R177, R86, 0x5410, R85 ;  /* 0x0000541056b17816 */ /* 0x000fe20000000055 */
[----:B------:R1:W-:Y:S02]  /*aba0*/  MUFU.EX2 R7, R243 ;  /* 0x000000f300077308 */ /* 0x0003e40000000800 */
[----:B-1----:R3:W5:Y:S01]  /*abb0*/  LDL.LU R243, [R1+0x324] ;  /* 0x0003240001f37983 */ /* 0x0027620000300800 */
[----:B--2---:R-:W-:Y:S02]  /*abc0*/  @!P4 HADD2 R221, -R85.H0_H0, -RZ.H0_H0 ;  /* 0xa00000ff55ddc230 */ /* 0x004fe40000000900 */
[----:B----4-:R-:W-:-:S03]  /*abd0*/  @!P5 HADD2 R21, -R86.H0_H0, -RZ.H0_H0 ;  /* 0xa00000ff5615d230 */ /* 0x010fc60000000900 */
[----:B------:R-:W-:Y:S02]  /*abe0*/  PRMT R20, R221, 0x7610, R20 ;  /* 0x00007610dd147816 */ /* 0x000fe40000000014 */
[----:B------:R-:W-:-:S04]  /*abf0*/  PRMT R8, R21, 0x7610, R8 ;  /* 0x0000761015087816 */ /* 0x000fc80000000008 */
[----:B------:R-:W-:Y:S02]  /*ac00*/  @!P5 PRMT R86, R8, 0x5410, RZ ;  /* 0x000054100856d816 */ /* 0x000fe400000000ff */
[----:B------:R1:W2:Y:S01]  /*ac10*/  MUFU.EX2 R8, R242 ;  /* 0x000000f200087308 */ /* 0x0002a20000000800 */
[----:B------:R-:W-:Y:S01]  /*ac20*/  @!P4 PRMT R85, R20, 0x5410, RZ ;  /* 0x000054101455c816 */ /* 0x000fe200000000ff */
[----:B-1----:R3:W5:Y:S04]  /*ac30*/  LDL.LU R242, [R1+0x320] ;  /* 0x0003200001f27983 */ /* 0x0027680000300800 */
[----:B------:R3:W4:Y:S04]  /*ac40*/  LDL.LU.S16 R21, [R1+0x5c] ;  /* 0x00005c0001157983 */ /* 0x0007280000300600 */
[----:B------:R3:W2:Y:S01]  /*ac50*/  LDL.LU.S16 R20, [R1+0x58] ;  /* 0x0000580001147983 */ /* 0x0006a20000300600 */
[----:B------:R-:W-:-:S04]  /*ac60*/  LOP3.LUT R0, R0, 0xffff, RZ, 0xc0, !PT ;  /* 0x0000ffff00007812 */ /* 0x000fc800078ec0ff */
[----:B------:R-:W-:Y:S02]  /*ac70*/  ISETP.GE.U32.AND P2, PT, R193, R0, PT ;  /* 0x00000000c100720c */ /* 0x000fe40003f46070 */
[----:B------:R-:W-:Y:S02]  /*ac80*/  PRMT R81, R82, 0x7632, R81 ;  /* 0x0000763252517816 */ /* 0x000fe40000000051 */
[----:B------:R-:W-:-:S09]  /*ac90*/  LOP3.LUT R0, R10, 0xff, RZ, 0xc0, !PT ;  /* 0x000000ff0a007812 */ /* 0x000fd200078ec0ff */
[----:B--2---:R-:W-:-:S05]  /*aca0*/  @!P2 HADD2 R20, -R81.H0_H0, -RZ.H0_H0 ;  /* 0xa00000ff5114a230 */ /* 0x004fca0000000900 */
[----:B------:R-:W-:Y:S02]  /*acb0*/  PRMT R14, R20, 0x7610, R14 ;  /* 0x00007610140e7816 */ /* 0x000fe4000000000e */
[----:B------:R3:W2:Y:S01]  /*acc0*/  LDL.LU.S16 R20, [R1+0x64] ;  /* 0x0000640001147983 */ /* 0x0006a20000300600 */
[----:B------:R-:W-:Y:S01]  /*acd0*/  ISETP.GE.U32.AND P1, PT, R193, R0, PT ;  /* 0x00000000c100720c */ /* 0x000fe20003f26070 */
[----:B------:R-:W-:Y:S01]  /*ace0*/  FADD.FTZ R0, R6, R15 ;  /* 0x0000000f06007221 */ /* 0x000fe20000010000 */
[----:B------:R-:W-:Y:S02]  /*acf0*/  F2FP.F16.F32.PACK_AB R46, R2, R6 ;  /* 0x00000006022e723e */ /* 0x000fe400000000ff */
[----:B------:R1:W3:Y:S02]  /*ad00*/  MUFU.EX2 R6, R195 ;  /* 0x000000c300067308 */ /* 0x0002e40000000800 */
[----:B-1----:R1:W5:Y:S07]  /*ad10*/  LDL.LU R195, [R1+0x31c] ;  /* 0x00031c0001c37983 */ /* 0x00236e0000300800 */
[----:B--2---:R-:W-:-:S05]  /*ad20*/  @!P1 HADD2 R20, -R91.H0_H0, -RZ.H0_H0 ;  /* 0xa00000ff5b149230 */ /* 0x004fca0000000900 */
[----:B------:R-:W-:Y:S02]  /*ad30*/  PRMT R10, R20, 0x7610, R10 ;  /* 0x00007610140a7816 */ /* 0x000fe4000000000a */
[----:B------:R1:W2:Y:S01]  /*ad40*/  LDL.LU.S16 R20, [R1+0x60] ;  /* 0x0000600001147983 */ /* 0x0002a20000300600 */
[----:B------:R-:W-:Y:S01]  /*ad50*/  PRMT R90, R91, 0x7632, R90 ;  /* 0x000076325b5a7816 */ /* 0x000fe2000000005a */
[----:B------:R-:W-:Y:S02]  /*ad60*/  IMAD.MOV.U32 R246, RZ, RZ, R236 ;  /* 0x000000fffff67224 */ /* 0x000fe400078e00ec */
[----:B------:R-:W-:Y:S02]  /*ad70*/  IMAD.MOV.U32 R236, RZ, RZ, R175 ;  /* 0x000000ffffec7224 */ /* 0x000fe400078e00af */
[----:B------:R-:W-:Y:S01]  /*ad80*/  FADD.FTZ R0, R2, R0 ;  /* 0x0000000002007221 */ /* 0x000fe20000010000 */
[----:B------:R-:W-:Y:S02]  /*ad90*/  IMAD.MOV.U32 R249, RZ, RZ, R246 ;  /* 0x000000fffff97224 */ /* 0x000fe400078e00f6 */
[----:B------:R-:W-:-:S02]  /*ada0*/  IMAD.MOV.U32 R246, RZ, RZ, R236 ;  /* 0x000000fffff67224 */ /* 0x000fc400078e00ec */
[----:B------:R-:W-:Y:S01]  /*adb0*/  IMAD.MOV.U32 R236, RZ, RZ, R176 ;  /* 0x000000ffffec7224 */ /* 0x000fe200078e00b0 */
[----:B------:R-:W-:Y:S01]  /*adc0*/  PRMT R176, R91, 0x5410, R90 ;  /* 0x000054105bb07816 */ /* 0x000fe2000000005a */
[----:B------:R-:W-:Y:S01]  /*add0*/  FADD.FTZ R0, R8, R0 ;  /* 0x0000000008007221 */ /* 0x000fe20000010000 */
[----:B------:R-:W-:Y:S02]  /*ade0*/  F2FP.F16.F32.PACK_AB R50, R11, R19 ;  /* 0x000000130b32723e */ /* 0x000fe400000000ff */
[----:B------:R-:W-:Y:S02]  /*adf0*/  LOP3.LUT R11, R31, R225, R52, 0x96, !PT ;  /* 0x000000e11f0b7212 */ /* 0x000fe400078e9634 */
[----:B------:R-:W-:Y:S01]  /*ae00*/  LOP3.LUT R19, R17, R224, R30, 0x96, !PT ;  /* 0x000000e011137212 */ /* 0x000fe200078e961e */
[----:B----4-:R-:W-:Y:S01]  /*ae10*/  @!P3 HADD2 R21, -R82.H0_H0, -RZ.H0_H0 ;  /* 0xa00000ff5215b230 */ /* 0x010fe20000000900 */
[----:B------:R-:W-:Y:S02]  /*ae20*/  F2FP.F16.F32.PACK_AB R42, R7, R9 ;  /* 0x00000009072a723e */ /* 0x000fe400000000ff */
[----:B---3--:R-:W-:-:S02]  /*ae30*/  F2FP.F16.F32.PACK_AB R40, R6, R8 ;  /* 0x000000080628723e */ /* 0x008fc400000000ff */
[----:B------:R-:W-:Y:S02]  /*ae40*/  PRMT R175, R82, 0x5410, R81 ;  /* 0x0000541052af7816 */ /* 0x000fe40000000051 */
[----:B------:R-:W-:Y:S02]  /*ae50*/  @!P2 PRMT R81, R14, 0x5410, RZ ;  /* 0x000054100e51a816 */ /* 0x000fe400000000ff */
[----:B------:R-:W-:Y:S02]  /*ae60*/  @!P1 PRMT R91, R10, 0x5410, RZ ;  /* 0x000054100a5b9816 */ /* 0x000fe400000000ff */
[----:B------:R-:W-:-:S04]  /*ae70*/  PRMT R15, R21, 0x7610, R15 ;  /* 0x00007610150f7816 */ /* 0x000fc8000000000f */
[----:B------:R-:W-:Y:S01]  /*ae80*/  @!P3 PRMT R82, R15, 0x5410, RZ ;  /* 0x000054100f52b816 */ /* 0x000fe200000000ff */
[----:B--2---:R-:W-:-:S05]  /*ae90*/  @!P0 HADD2 R20, -R90.H0_H0, -RZ.H0_H0 ;  /* 0xa00000ff5a148230 */ /* 0x004fca0000000900 */
[----:B------:R-:W-:-:S04]  /*aea0*/  PRMT R2, R20, 0x7610, R2 ;  /* 0x0000761014027816 */ /* 0x000fc80000000002 */
[----:B------:R-:W-:Y:S01]  /*aeb0*/  @!P0 PRMT R90, R2, 0x5410, RZ ;  /* 0x00005410025a8816 */ /* 0x000fe200000000ff */
[----:B------:R-:W-:Y:S01]  /*aec0*/  FADD.FTZ R2, R9, R5 ;  /* 0x0000000509027221 */ /* 0x000fe20000010000 */
[----:B------:R-:W-:Y:S01]  /*aed0*/  FADD.FTZ R20, R6, R0 ;  /* 0x0000000006147221 */ /* 0x000fe20000010000 */
[----:B------:R-:W-:-:S04]  /*aee0*/  IMAD.WIDE.U32 R8, R19, -0x2daee0ad, RZ ;  /* 0xd2511f5313087825 */ /* 0x000fc800078e00ff */
[----:B------:R-:W-:Y:S01]  /*aef0*/  FADD.FTZ R5, R7, R2 ;  /* 0x0000000207057221 */ /* 0x000fe20000010000 */
        /* <DEDUP_REMOVED lines=8> */
[----:B------:R-:W-:-:S05]  /*af80*/  IMAD.WIDE.U32 R14, R14, -0x2daee0ad, RZ ;  /* 0xd2511f530e0e7825 */ /* 0x000fca00078e00ff */
[----:B------:R-:W-:Y:S02]  /*af90*/  LOP3.LUT R6, R15, R233, R6, 0x96, !PT ;  /* 0x000000e90f067212 */ /* 0x000fe400078e9606 */
[----:B------:R2:W3:Y:S02]  /*afa0*/  MUFU.EX2 R15, R240 ;  /* 0x000000f0000f7308 */ /* 0x0004e40000000800 */
[----:B--2---:R-:W-:Y:S02]  /*afb0*/  IMAD.MOV.U32 R240, RZ, RZ, R203 ;  /* 0x000000fffff07224 */ /* 0x004fe400078e00cb */
[----:B------:R-:W-:Y:S02]  /*afc0*/  IMAD.MOV.U32 R203, RZ, RZ, R189 ;  /* 0x000000ffffcb7224 */ /* 0x000fe400078e00bd */
[----:B------:R1:W2:Y:S01]  /*afd0*/  LDL.LU.S16 R189, [R1+0x80] ;  /* 0x0000800001bd7983 */ /* 0x0002a20000300600 */
[----:B------:R-:W-:Y:S01]  /*afe0*/  LOP3.LUT R8, R7, R239, R8, 0x96, !PT ;  /* 0x000000ef07087212 */ /* 0x000fe200078e9608 */
[----:B------:R-:W-:-:S04]  /*aff0*/  IMAD.WIDE.U32 R6, R6, -0x326172a9, RZ ;  /* 0xcd9e8d5706067825 */ /* 0x000fc800078e00ff */
[----:B------:R-:W-:-:S03]  /*b000*/  IMAD.WIDE.U32 R8, R8, -0x326172a9, RZ ;  /* 0xcd9e8d5708087825 */ /* 0x000fc600078e00ff */
[----:B------:R-:W-:-:S04]  /*b010*/  LOP3.LUT R0, R7, R135, R8, 0x96, !PT ;  /* 0x0000008707007212 */ /* 0x000fc800078e9608 */
[----:B------:R-:W-:-:S04]  /*b020*/  LOP3.LUT R2, R0, 0xff, RZ, 0xc0, !PT ;  /* 0x000000ff00027812 */ /* 0x000fc800078ec0ff */
[----:B------:R-:W-:Y:S02]  /*b030*/  ISETP.GE.U32.AND P0, PT, R193, R2, PT ;  /* 0x00000002c100720c */ /* 0x000fe40003f06070 */
[----:B------:R-:W-:-:S04]  /*b040*/  LOP3.LUT R2, R0, 0xffff, RZ, 0xc0, !PT ;  /* 0x0000ffff00027812 */ /* 0x000fc800078ec0ff */
[----:B------:R-:W-:Y:S01]  /*b050*/  SHF.R.U32.HI R2, RZ, 0x8, R2 ;  /* 0x00000008ff027819 */ /* 0x000fe20000011602 */
[----:B------:R4:W1:Y:S03]  /*b060*/  MUFU.EX2 R11, R236 ;  /* 0x000000ec000b7308 */ /* 0x0008660000000800 */
[----:B------:R-:W-:-:S04]  /*b070*/  LOP3.LUT R2, R2, 0xffff, RZ, 0xc0, !PT ;  /* 0x0000ffff02027812 */ /* 0x000fc800078ec0ff */
[----:B------:R-:W-:Y:S02]  /*b080*/  ISETP.GE.U32.AND P4, PT, R193, R2, PT ;  /* 0x00000002c100720c */ /* 0x000fe40003f86070 */
[----:B------:R-:W-:-:S04]  /*b090*/  SHF.R.U32.HI R2, RZ, 0x10, R0 ;  /* 0x00000010ff027819 */ /* 0x000fc80000011600 */
[----:B------:R-:W-:-:S04]  /*b0a0*/  LOP3.LUT R2, R2, 0xff, RZ, 0xc0, !PT ;  /* 0x000000ff02027812 */ /* 0x000fc800078ec0ff */
[----:B------:R-:W-:Y:S01]  /*b0b0*/  ISETP.GE.U32.AND P5, PT, R193, R2, PT ;  /* 0x00000002c100720c */ /* 0x000fe20003fa6070 */
[----:B---3--:R-:W-:Y:S01]  /*b0c0*/  FADD.FTZ R2, R15, R20 ;  /* 0x000000140f027221 */ /* 0x008fe20000010000 */
[----:B----4-:R-:W-:Y:S02]  /*b0d0*/  IMAD.MOV.U32 R236, RZ, RZ, R213 ;  /* 0x000000ffffec7224 */ /* 0x010fe400078e00d5 */
[----:B------:R-:W-:Y:S02]  /*b0e0*/  IMAD.MOV.U32 R213, RZ, RZ, R186 ;  /* 0x000000ffffd57224 */ /* 0x000fe400078e00ba */
[----:B------:R-:W-:Y:S02]  /*b0f0*/  IMAD.MOV.U32 R186, RZ, RZ, R185 ;  /* 0x000000ffffba7224 */ /* 0x000fe400078e00b9 */
[----:B-1----:R-:W-:Y:S01]  /*b100*/  FADD.FTZ R185, R11, R2 ;  /* 0x000000020bb97221 */ /* 0x002fe20000010000 */
[----:B------:R-:W-:Y:S01]  /*b110*/  PRMT R76, R77, 0x7632, R76 ;  /* 0x000076324d4c7816 */ /* 0x000fe2000000004c */
[----:B--2---:R-:W-:-:S05]  /*b120*/  @!P0 HADD2 R189, -R77.H0_H0, -RZ.H0_H0 ;  /* 0xa00000ff4dbd8230 */ /* 0x004fca0000000900 */
[----:B------:R-:W-:Y:S02]  /*b130*/  PRMT R2, R189, 0x7610, R2 ;  /* 0x00007610bd027816 */ /* 0x000fe40000000002 */
[----:B------:R-:W-:Y:S02]  /*b140*/  PRMT R189, R77, 0x5410, R76 ;  /* 0x000054104dbd7816 */ /* 0x000fe4000000004c */
[----:B------:R-:W-:Y:S02]  /*b150*/  @!P0 PRMT R77, R2, 0x5410, RZ ;  /* 0x00005410024d8816 */ /* 0x000fe400000000ff */
[----:B------:R1:W2:Y:S01]  /*b160*/  LDL.LU.S16 R2, [R1+0x84] ;  /* 0x0000840001027983 */ /* 0x0002a20000300600 */
[----:B------:R-:W3:Y:S01]  /*b170*/  MUFU.EX2 R21, R249 ;  /* 0x000000f900157308 */ /* 0x000ee20000000800 */
[----:B------:R-:W-:-:S04]  /*b180*/  SHF.R.U32.HI R0, RZ, 0x18, R0 ;  /* 0x00000018ff007819 */ /* 0x000fc80000011600 */
[----:B------:R-:W-:-:S03]  /*b190*/  ISETP.GE.U32.AND P3, PT, R193, R0, PT ;  /* 0x00000000c100720c */ /* 0x000fc60003f66070 */
[----:B------:R-:W4:Y:S01]  /*b1a0*/  MUFU.EX2 R19, R246 ;  /* 0x000000f600137308 */ /* 0x000f220000000800 */
[----:B------:R-:W-:-:S04]  /*b1b0*/  LOP3.LUT R0, R6, 0xff, RZ, 0xc0, !PT ;  /* 0x000000ff06007812 */ /* 0x000fc800078ec0ff */
[C---:B------:R-:W-:Y:S02]  /*b1c0*/  ISETP.GE.U32.AND P2, PT, R193.reuse, R0, PT ;  /* 0x00000000c100720c */ /* 0x040fe40003f46070 */
[----:B------:R-:W-:Y:S02]  /*b1d0*/  SHF.R.U32.HI R0, RZ, 0x18, R6 ;  /* 0x00000018ff007819 */ /* 0x000fe40000011606 */
[----:B------:R-:W-:Y:S02]  /*b1e0*/  LOP3.LUT R8, R6, 0xffff, RZ, 0xc0, !PT ;  /* 0x0000ffff06087812 */ /* 0x000fe400078ec0ff */
[----:B------:R-:W-:Y:S01]  /*b1f0*/  ISETP.GE.U32.AND P1, PT, R193, R0, PT ;  /* 0x00000000c100720c */ /* 0x000fe20003f26070 */
[----:B---3--:R-:W-:Y:S01]  /*b200*/  FADD.FTZ R0, R21, R5 ;  /* 0x0000000515007221 */ /* 0x008fe20000010000 */
[----:B------:R-:W-:Y:S02]  /*b210*/  LOP3.LUT R10, R9, R235, R10, 0x96, !PT ;  /* 0x000000eb090a7212 */ /* 0x000fe400078e960a */
[----:B------:R-:W-:Y:S01]  /*b220*/  SHF.R.U32.HI R6, RZ, 0x10, R6 ;  /* 0x00000010ff067819 */ /* 0x000fe20000011606 */
[----:B----4-:R-:W-:-:S03]  /*b230*/  FADD.FTZ R9, R19, R0 ;  /* 0x0000000013097221 */ /* 0x010fc60000010000 */
[----:B------:R-:W-:Y:S01]  /*b240*/  LOP3.LUT R0, R6, 0xff, RZ, 0xc0, !PT ;  /* 0x000000ff06007812 */ /* 0x000fe200078ec0ff */
[----:B------:R-:W-:-:S03]  /*b250*/  IMAD.WIDE.U32 R6, R10, -0x2daee0ad, RZ ;  /* 0xd2511f530a067825 */ /* 0x000fc600078e00ff */
[----:B------:R-:W-:Y:S02]  /*b260*/  ISETP.GE.U32.AND P0, PT, R193, R0, PT ;  /* 0x00000000c100720c */ /* 0x000fe40003f06070 */
[----:B------:R-:W-:Y:S01]  /*b270*/  LOP3.LUT R0, R7, R155, R14, 0x96, !PT ;  /* 0x0000009b07007212 */ /* 0x000fe200078e960e */
[----:B--2---:R-:W-:-:S05]  /*b280*/  @!P4 HADD2 R2, -R76.H0_H0, -RZ.H0_H0 ;  /* 0xa00000ff4c02c230 */ /* 0x004fca0000000900 */
[----:B------:R-:W-:-:S04]  /*b290*/  PRMT R14, R2, 0x7610, R14 ;  /* 0x00007610020e7816 */ /* 0x000fc8000000000e */
[----:B------:R-:W-:Y:S02]  /*b2a0*/  @!P4 PRMT R76, R14, 0x5410, RZ ;  /* 0x000054100e4cc816 */ /* 0x000fe400000000ff */
[----:B------:R1:W2:Y:S01]  /*b2b0*/  LDL.LU.S16 R14, [R1+0x88] ;  /* 0x00008800010e7983 */ /* 0x0002a20000300600 */
[----:B------:R-:W-:-:S03]  /*b2c0*/  SHF.R.U32.HI R2, RZ, 0x8, R8 ;  /* 0x00000008ff027819 */ /* 0x000fc60000011608 */
[----:B------:R1:W3:Y:S01]  /*b2d0*/  LDL.LU.S16 R8, [R1+0x8c] ;  /* 0x00008c0001087983 */ /* 0x0002e20000300600 */
[----:B------:R-:W-:Y:S02]  /*b2e0*/  PRMT R75, R74, 0x7632, R75 ;  /* 0x000076324a4b7816 */ /* 0x000fe4000000004b */
[----:B------:R-:W-:-:S03]  /*b2f0*/  LOP3.LUT R5, R6, 0xff, RZ, 0xc0, !PT ;  /* 0x000000ff06057812 */ /* 0x000fc600078ec0ff */
[----:B--2---:R-:W-:Y:S02]  /*b300*/  @!P3 HADD2 R14, -R75.H0_H0, -RZ.H0_H0 ;  /* 0xa00000ff4b0eb230 */ /* 0x004fe40000000900 */
[----:B---3--:R-:W-:-:S03]  /*b310*/  @!P5 HADD2 R8, -R74.H0_H0, -RZ.H0_H0 ;  /* 0xa00000ff4a08d230 */ /* 0x008fc60000000900 */
[----:B------:R-:W-:Y:S02]  /*b320*/  PRMT R215, R14, 0x7610, R215 ;  /* 0x000076100ed77816 */ /* 0x000fe400000000d7 */
[----:B------:R2:W3:Y:S02]  /*b330*/  MUFU.EX2 R14, R187 ;  /* 0x000000bb000e7308 */ /* 0x0004e40000000800 */
[----:B--2---:R-:W-:Y:S01]  /*b340*/  IMAD.MOV.U32 R187, RZ, RZ, R188 ;  /* 0x000000ffffbb7224 */ /* 0x004fe200078e00bc */
[----:B------:R-:W-:Y:S02]  /*b350*/  PRMT R188, R74, 0x5410, R75 ;  /* 0x000054104abc7816 */ /* 0x000fe4000000004b */
[----:B------:R-:W-:Y:S02]  /*b360*/  @!P3 PRMT R75, R215, 0x5410, RZ ;  /* 0x00005410d74bb816 */ /* 0x000fe400000000ff */
[----:B------:R-:W-:Y:S02]  /*b370*/  ISETP.GE.U32.AND P3, PT, R193, R5, PT ;  /* 0x00000005c100720c */ /* 0x000fe40003f66070 */
[----:B------:R-:W-:-:S04]  /*b380*/  PRMT R5, R8, 0x7610, R5 ;  /* 0x0000761008057816 */ /* 0x000fc80000000005 */
[----:B------:R-:W-:Y:S02]  /*b390*/  @!P5 PRMT R74, R5, 0x5410, RZ ;  /* 0x00005410054ad816 */ /* 0x000fe400000000ff */
[----:B------:R1:W2:Y:S01]  /*b3a0*/  LDL.LU.S16 R5, [R1+0x90] ;  /* 0x0000900001057983 */ /* 0x0002a20000300600 */
[----:B------:R-:W-:Y:S01]  /*b3b0*/  LOP3.LUT R2, R2, 0xffff, RZ, 0xc0, !PT ;  /* 0x0000ffff02027812 */ /* 0x000fe200078ec0ff */
[----:B------:R4:W1:Y:S01]  /*b3c0*/  MUFU.EX2 R8, R240 ;  /* 0x000000f000087308 */ /* 0x0008620000000800 */
[----:B------:R-:W-:Y:S01]  /*b3d0*/  PRMT R72, R73, 0x7632, R72 ;  /* 0x0000763249487816 */ /* 0x000fe20000000048 */
[----:B------:R1:W2:Y:S01]  /*b3e0*/  LDL.LU.S16 R215, [R1+0x94] ;  /* 0x0000940001d77983 */ /* 0x0002a20000300600 */
        /* <DEDUP_REMOVED lines=8> */
[----:B------:R-:W-:Y:S01]  /*b470*/  IMAD.MOV.U32 R209, RZ, RZ, R187 ;  /* 0x000000ffffd17224 */ /* 0x000fe200078e00bb */
[----:B------:R-:W-:Y:S01]  /*b480*/  PRMT R187, R73, 0x5410, R72 ;  /* 0x0000541049bb7816 */ /* 0x000fe20000000048 */
[----:B--2---:R-:W-:-:S05]  /*b490*/  @!P2 HADD2 R5, -R73.H0_H0, -RZ.H0_H0 ;  /* 0xa00000ff4905a230 */ /* 0x004fca0000000900 */
[----:B------:R-:W-:Y:S01]  /*b4a0*/  PRMT R218, R5, 0x7610, R218 ;  /* 0x0000761005da7816 */ /* 0x000fe200000000da */
[----:B-1----:R-:W-:Y:S01]  /*b4b0*/  FADD.FTZ R5, R8, R2 ;  /* 0x0000000208057221 */ /* 0x002fe20000010000 */
[----:B------:R-:W-:Y:S02]  /*b4c0*/  LOP3.LUT R2, R0, 0xff, RZ, 0xc0, !PT ;  /* 0x000000ff00027812 */ /* 0x000fe400078ec0ff */
[----:B------:R-:W-:Y:S02]  /*b4d0*/  @!P2 PRMT R73, R218, 0x5410, RZ ;  /* 0x00005410da49a816 */ /* 0x000fe400000000ff */
[----:B------:R-:W-:Y:S02]  /*b4e0*/  ISETP.GE.U32.AND P2, PT, R193, R2, PT ;  /* 0x00000002c100720c */ /* 0x000fe40003f46070 */
[----:B------:R1:W2:Y:S01]  /*b4f0*/  LDL.LU.S16 R2, [R1+0x98] ;  /* 0x0000980001027983 */ /* 0x0002a20000300600 */
[----:B------:R-:W-:Y:S01]  /*b500*/  PRMT R71, R32, 0x7610, R71 ;  /* 0x0000761020477816 */ /* 0x000fe20000000047 */
[----:B------:R-:W-:Y:S01]  /*b510*/  @!P4 HADD2 R215, -R72.H0_H0, -RZ.H0_H0 ;  /* 0xa00000ff48d7c230 */ /* 0x000fe20000000900 */
[----:B------:R-:W-:-:S02]  /*b520*/  F2FP.F16.F32.PACK_AB R38, R11, R15 ;  /* 0x0000000f0b26723e */ /* 0x000fc400000000ff */
[----:B------:R-:W-:Y:S02]  /*b530*/  LOP3.LUT R7, R6, 0xffff, RZ, 0xc0, !PT ;  /* 0x0000ffff06077812 */ /* 0x000fe400078ec0ff */
[----:B------:R-:W-:Y:S01]  /*b540*/  PRMT R9, R215, 0x7610, R9 ;  /* 0x00007610d7097816 */ /* 0x000fe20000000009 */
[----:B------:R-:W-:Y:S01]  /*b550*/  IMAD.MOV.U32 R215, RZ, RZ, R247 ;  /* 0x000000ffffd77224 */ /* 0x000fe200078e00f7 */
[----:B------:R-:W-:Y:S01]  /*b560*/  SHF.R.U32.HI R10, RZ, 0x10, R6 ;  /* 0x00000010ff0a7819 */ /* 0x000fe20000011606 */
[----:B------:R-:W-:Y:S01]  /*b570*/  IMAD.MOV.U32 R247, RZ, RZ, R209 ;  /* 0x000000fffff77224 */ /* 0x000fe200078e00d1 */
[----:B------:R-:W-:Y:S02]  /*b580*/  LOP3.LUT R11, R27, R225, R52, 0x96, !PT ;  /* 0x000000e11b0b7212 */ /* 0x000fe400078e9634 */
[----:B------:R-:W-:Y:S01]  /*b590*/  PRMT R70, R32, 0x7632, R70 ;  /* 0x0000763220467816 */ /* 0x000fe20000000046 */
[----:B------:R-:W-:Y:S01]  /*b5a0*/  IMAD.MOV.U32 R209, RZ, RZ, R204 ;  /* 0x000000ffffd17224 */ /* 0x000fe200078e00cc */
[----:B------:R-:W-:Y:S01]  /*b5b0*/  SHF.R.U32.HI R6, RZ, 0x18, R6 ;  /* 0x00000018ff067819 */ /* 0x000fe20000011606 */
[----:B------:R-:W-:Y:S01]  /*b5c0*/  IMAD.MOV.U32 R204, RZ, RZ, R179 ;  /* 0x000000ffffcc7224 */ /* 0x000fe200078e00b3 */
[----:B------:R-:W-:-:S02]  /*b5d0*/  @!P4 PRMT R72, R9, 0x5410, RZ ;  /* 0x000054100948c816 */ /* 0x000fc400000000ff */
[----:B------:R-:W-:Y:S01]  /*b5e0*/  PRMT R179, R71, 0x5410, R70 ;  /* 0x0000541047b37816 */ /* 0x000fe20000000046 */
[----:B------:R1:W3:Y:S01]  /*b5f0*/  LDL.LU.S16 R9, [R1+0x9c] ;  /* 0x00009c0001097983 */ /* 0x0002e20000300600 */
[----:B--2---:R-:W-:-:S05]  /*b600*/  @!P0 HADD2 R2, -R71.H0_H0, -RZ.H0_H0 ;  /* 0xa00000ff47028230 */ /* 0x004fca0000000900 */
[----:B------:R-:W-:-:S04]  /*b610*/  PRMT R27, R2, 0x7610, R27 ;  /* 0x00007610021b7816 */ /* 0x000fc8000000001b */
[----:B------:R-:W-:Y:S02]  /*b620*/  @!P0 PRMT R71, R27, 0x5410, RZ ;  /* 0x000054101b478816 */ /* 0x000fe400000000ff */
[----:B------:R-:W-:Y:S02]  /*b630*/  ISETP.GE.U32.AND P0, PT, R193, R6, PT ;  /* 0x00000006c100720c */ /* 0x000fe40003f06070 */
[----:B------:R1:W2:Y:S01]  /*b640*/  LDL.LU.S16 R6, [R1+0xa0] ;  /* 0x0000a00001067983 */ /* 0x0002a20000300600 */
[----:B------:R-:W-:Y:S01]  /*b650*/  SHF.R.U32.HI R2, RZ, 0x18, R0 ;  /* 0x00000018ff027819 */ /* 0x000fe20000011600 */
[----:B---3--:R-:W-:-:S03]  /*b660*/  @!P1 HADD2 R9, -R70.H0_H0, -RZ.H0_H0 ;  /* 0xa00000ff46099230 */ /* 0x008fc60000000900 */
[----:B------:R-:W-:Y:S02]  /*b670*/  ISETP.GE.U32.AND P4, PT, R193, R2, PT ;  /* 0x00000002c100720c */ /* 0x000fe40003f86070 */
[----:B------:R-:W-:Y:S02]  /*b680*/  F2FP.F16.F32.PACK_AB R21, R19, R21 ;  /* 0x000000151315723e */ /* 0x000fe400000000ff */
[----:B------:R-:W-:Y:S02]  /*b690*/  PRMT R2, R9, 0x7610, R2 ;  /* 0x0000761009027816 */ /* 0x000fe40000000002 */
[----:B------:R-:W-:Y:S02]  /*b6a0*/  LOP3.LUT R19, R17, R224, R26, 0x96, !PT ;  /* 0x000000e011137212 */ /* 0x000fe400078e961a */
[----:B------:R-:W-:Y:S02]  /*b6b0*/  PRMT R66, R69, 0x7632, R66 ;  /* 0x0000763245427816 */ /* 0x000fe40000000042 */
[----:B------:R-:W-:-:S02]  /*b6c0*/  @!P1 PRMT R70, R2, 0x5410, RZ ;  /* 0x0000541002469816 */ /* 0x000fc400000000ff */
[----:B------:R1:W3:Y:S04]  /*b6d0*/  LDL.LU.S16 R2, [R1+0xa4] ;  /* 0x0000a40001027983 */ /* 0x0002e80000300600 */
[----:B------:R1:W4:Y:S01]  /*b6e0*/  LDL.LU.S16 R27, [R1+0xac] ;  /* 0x0000ac00011b7983 */ /* 0x0003220000300600 */
[----:B--2---:R-:W-:-:S05]  /*b6f0*/  @!P2 HADD2 R6, -R69.H0_H0, -RZ.H0_H0 ;  /* 0xa00000ff4506a230 */ /* 0x004fca0000000900 */
[----:B------:R-:W-:Y:S02]  /*b700*/  PRMT R26, R6, 0x7610, R26 ;  /* 0x00007610061a7816 */ /* 0x000fe4000000001a */
[----:B------:R2:W1:Y:S02]  /*b710*/  MUFU.EX2 R6, R213 ;  /* 0x000000d500067308 */ /* 0x0004640000000800 */
[----:B--2---:R-:W-:Y:S02]  /*b720*/  IMAD.MOV.U32 R213, RZ, RZ, R210 ;  /* 0x000000ffffd57224 */ /* 0x004fe400078e00d2 */
[----:B------:R-:W-:Y:S01]  /*b730*/  IMAD.MOV.U32 R210, RZ, RZ, R202 ;  /* 0x000000ffffd27224 */ /* 0x000fe200078e00ca */
[----:B------:R-:W-:Y:S02]  /*b740*/  PRMT R202, R69, 0x5410, R66 ;  /* 0x0000541045ca7816 */ /* 0x000fe40000000042 */
[----:B------:R-:W-:Y:S02]  /*b750*/  @!P2 PRMT R69, R26, 0x5410, RZ ;  /* 0x000054101a45a816 */ /* 0x000fe400000000ff */
[----:B------:R2:W2:Y:S01]  /*b760*/  LDL.LU.S16 R26, [R1+0xa8] ;  /* 0x0000a800011a7983 */ /* 0x0004a20000300600 */
[----:B------:R-:W-:-:S04]  /*b770*/  LOP3.LUT R0, R0, 0xffff, RZ, 0xc0, !PT ;  /* 0x0000ffff00007812 */ /* 0x000fc800078ec0ff */
[----:B------:R-:W-:-:S04]  /*b780*/  SHF.R.U32.HI R0, RZ, 0x8, R0 ;  /* 0x00000008ff007819 */ /* 0x000fc80000011600 */
[----:B------:R-:W-:-:S04]  /*b790*/  LOP3.LUT R0, R0, 0xffff, RZ, 0xc0, !PT ;  /* 0x0000ffff00007812 */ /* 0x000fc800078ec0ff */
[----:B------:R-:W-:Y:S02]  /*b7a0*/  ISETP.GE.U32.AND P1, PT, R193, R0, PT ;  /* 0x00000000c100720c */ /* 0x000fe40003f26070 */
[----:B------:R-:W-:Y:S02]  /*b7b0*/  PRMT R63, R64, 0x7632, R63 ;  /* 0x00007632403f7816 */ /* 0x000fe4000000003f */
[----:B------:R-:W-:Y:S01]  /*b7c0*/  SHF.R.U32.HI R0, RZ, 0x8, R7 ;  /* 0x00000008ff007819 */ /* 0x000fe20000011607 */
[----:B----4-:R-:W-:Y:S01]  /*b7d0*/  @!P5 HADD2 R27, -R64.H0_H0, -RZ.H0_H0 ;  /* 0xa00000ff401bd230 */ /* 0x010fe20000000900 */
[----:B------:R-:W-:-:S07]  /*b7e0*/  F2FP.F16.F32.PACK_AB R36, R8, R14 ;  /* 0x0000000e0824723e */ /* 0x000fce00000000ff */
[----:B---3--:R-:W-:-:S05]  /*b7f0*/  @!P1 HADD2 R2, -R66.H0_H0, -RZ.H0_H0 ;  /* 0xa00000ff42029230 */ /* 0x008fca0000000900 */
[----:B------:R-:W-:Y:S02]  /*b800*/  PRMT R7, R2, 0x7610, R7 ;  /* 0x0000761002077816 */ /* 0x000fe40000000007 */
[----:B------:R3:W4:Y:S01]  /*b810*/  MUFU.EX2 R2, R240 ;  /* 0x000000f000027308 */ /* 0x0007220000000800 */
[----:B------:R-:W-:Y:S02]  /*b820*/  PRMT R15, R27, 0x7610, R15 ;  /* 0x000076101b0f7816 */ /* 0x000fe4000000000f */
[----:B------:R-:W-:Y:S01]  /*b830*/  @!P1 PRMT R66, R7, 0x5410, RZ ;  /* 0x0000541007429816 */ /* 0x000fe200000000ff */
[----:B------:R-:W-:-:S04]  /*b840*/  IMAD.MOV.U32 R27, RZ, RZ, R217 ;  /* 0x000000ffff1b7224 */ /* 0x000fc800078e00d9 */
[----:B------:R1:W-:Y:S01]  /*b850*/  MUFU.EX2 R9, R215 ;  /* 0x000000d700097308 */ /* 0x0003e20000000800 */
[----:B---3--:R-:W-:Y:S02]  /*b860*/  IMAD.MOV.U32 R240, RZ, RZ, R236 ;  /* 0x000000fffff07224 */ /* 0x008fe400078e00ec */
[----:B------:R-:W-:Y:S02]  /*b870*/  IMAD.MOV.U32 R236, RZ, RZ, R213 ;  /* 0x000000ffffec7224 */ /* 0x000fe400078e00d5 */
[----:B------:R-:W-:Y:S01]  /*b880*/  IMAD.MOV.U32 R213, RZ, RZ, R201 ;  /* 0x000000ffffd57224 */ /* 0x000fe200078e00c9 */
[----:B------:R-:W-:Y:S02]  /*b890*/  PRMT R201, R64, 0x5410, R63 ;  /* 0x0000541040c97816 */ /* 0x000fe4000000003f */
[----:B------:R3:W-:Y:S01]  /*b8a0*/  MUFU.EX2 R7, R182 ;  /* 0x000000b600077308 */ /* 0x0007e20000000800 */
[----:B-1----:R-:W-:Y:S02]  /*b8b0*/  IMAD.MOV.U32 R215, RZ, RZ, R204 ;  /* 0x000000ffffd77224 */ /* 0x002fe400078e00cc */
[----:B------:R-:W-:-:S02]  /*b8c0*/  IMAD.MOV.U32 R204, RZ, RZ, R203 ;  /* 0x000000ffffcc7224 */ /* 0x000fc400078e00cb */
[----:B------:R-:W-:Y:S01]  /*b8d0*/  IMAD.MOV.U32 R203, RZ, RZ, R200 ;  /* 0x000000ffffcb7224 */ /* 0x000fe200078e00c8 */
[----:B------:R-:W-:Y:S01]  /*b8e0*/  @!P5 PRMT R64, R15, 0x5410, RZ ;  /* 0x000054100f40d816 */ /* 0x000fe200000000ff */
[----:B---3--:R1:W5:Y:S01]  /*b8f0*/  LDL.LU R182, [R1+0x318] ;  /* 0x0003180001b67983 */ /* 0x0083620000300800 */
[----:B--2---:R-:W-:-:S05]  /*b900*/  @!P4 HADD2 R26, -R63.H0_H0, -RZ.H0_H0 ;  /* 0xa00000ff3f1ac230 */ /* 0x004fca0000000900 */
[----:B------:R-:W-:Y:S01]  /*b910*/  PRMT R8, R26, 0x7610, R8 ;  /* 0x000076101a087816 */ /* 0x000fe20000000008 */
[----:B------:R-:W-:-:S03]  /*b920*/  IMAD.MOV.U32 R26, RZ, RZ, R216 ;  /* 0x000000ffff1a7224 */ /* 0x000fc600078e00d8 */
[----:B------:R-:W-:Y:S02]  /*b930*/  @!P4 PRMT R63, R8, 0x5410, RZ ;  /* 0x00005410083fc816 */ /* 0x000fe400000000ff */
[----:B------:R2:W3:Y:S01]  /*b940*/  MUFU.EX2 R8, R153 ;  /* 0x0000009900087308 */ /* 0x0004e20000000800 */
[----:B------:R-:W-:Y:S01]  /*b950*/  IMAD.MOV.U32 R216, RZ, RZ, R191 ;  /* 0x000000ffffd87224 */ /* 0x000fe200078e00bf */
[----:B--2---:R1:W5:Y:S04]  /*b960*/  LDL.LU R153, [R1+0x314] ;  /* 0x0003140001997983 */ /* 0x0043680000300800 */
[----:B------:R1:W2:Y:S04]  /*b970*/  LDL.LU.S16 R217, [R1+0xb4] ;  /* 0x0000b40001d97983 */ /* 0x0002a80000300600 */
[----:B------:R1:W2:Y:S04]  /*b980*/  LDL.LU.S16 R200, [R1+0xb0] ;  /* 0x0000b00001c87983 */ /* 0x0002a80000300600 */
[----:B------:R1:W2:Y:S04]  /*b990*/  LDL.LU.S16 R191, [R1+0xbc] ;  /* 0x0000bc0001bf7983 */ /* 0x0002a80000300600 */
[----:B------:R1:W2:Y:S01]  /*b9a0*/  LDL.LU.S16 R15, [R1+0xb8] ;  /* 0x0000b800010f7983 */ /* 0x0002a20000300600 */
[----:B------:R-:W-:-:S04]  /*b9b0*/  LOP3.LUT R0, R0, 0xffff, RZ, 0xc0, !PT ;  /* 0x0000ffff00007812 */ /* 0x000fc800078ec0ff */
[----:B------:R-:W-:Y:S02]  /*b9c0*/  ISETP.GE.U32.AND P2, PT, R193, R0, PT ;  /* 0x00000000c100720c */ /* 0x000fe40003f46070 */
[----:B------:R-:W-:Y:S01]  /*b9d0*/  LOP3.LUT R0, R10, 0xff, RZ, 0xc0, !PT ;  /* 0x000000ff0a007812 */ /* 0x000fe200078ec0ff */
[----:B------:R-:W-:-:S03]  /*b9e0*/  FADD.FTZ R185, R6, R185 ;  /* 0x000000b906b97221 */ /* 0x000fc60000010000 */
[----:B------:R-:W-:Y:S01]  /*b9f0*/  ISETP.GE.U32.AND P1, PT, R193, R0, PT ;  /* 0x00000000c100720c */ /* 0x000fe20003f26070 */
[----:B----4-:R-:W-:Y:S01]  /*ba00*/  FADD.FTZ R185, R2, R185 ;  /* 0x000000b902b97221 */ /* 0x010fe20000010000 */
[----:B------:R-:W-:Y:S02]  /*ba10*/  PRMT R61, R62, 0x7632, R61 ;  /* 0x000076323e3d7816 */ /* 0x000fe4000000003d */
[----:B------:R-:W-:Y:S02]  /*ba20*/  F2FP.F16.F32.PACK_AB R34, R2, R6 ;  /* 0x000000060222723e */ /* 0x000fe400000000ff */
[----:B------:R-:W-:Y:S01]  /*ba30*/  PRMT R67, R68, 0x7632, R67 ;  /* 0x0000763244437816 */ /* 0x000fe20000000043 */
[----:B------:R-:W4:Y:S01]  /*ba40*/  MUFU.EX2 R2, R152 ;  /* 0x0000009800027308 */ /* 0x000f220000000800 */
[----:B------:R-:W-:Y:S02]  /*ba50*/  IMAD.MOV.U32 R246, RZ, RZ, R216 ;  /* 0x000000fffff67224 */ /* 0x000fe400078e00d8 */
[----:B------:R-:W-:-:S02]  /*ba60*/  IMAD.MOV.U32 R216, RZ, RZ, R240 ;  /* 0x000000ffffd87224 */ /* 0x000fc400078e00f0 */
[----:B------:R-:W-:Y:S02]  /*ba70*/  IMAD.MOV.U32 R240, RZ, RZ, R236 ;  /* 0x000000fffff07224 */ /* 0x000fe400078e00ec */
[----:B---3--:R-:W-:Y:S01]  /*ba80*/  FADD.FTZ R185, R8, R185 ;  /* 0x000000b908b97221 */ /* 0x008fe20000010000 */
[----:B------:R-:W-:Y:S01]  /*ba90*/  IMAD.MOV.U32 R236, RZ, RZ, R186 ;  /* 0x000000ffffec7224 */ /* 0x000fe200078e00ba */
[----:B------:R-:W-:Y:S02]  /*baa0*/  F2FP.F16.F32.PACK_AB R92, R7, R9 ;  /* 0x00000009075c723e */ /* 0x000fe400000000ff */
[----:B----4-:R-:W-:Y:S01]  /*bab0*/  F2FP.F16.F32.PACK_AB R32, R2, R8 ;  /* 0x000000080220723e */ /* 0x010fe200000000ff */
[----:B------:R1:W5:Y:S01]  /*bac0*/  LDL.LU R152, [R1+0x310] ;  /* 0x0003100001987983 */ /* 0x0003620000300800 */
[----:B--2---:R-:W-:Y:S02]  /*bad0*/  @!P2 HADD2 R200, -R67.H0_H0, -RZ.H0_H0 ;  /* 0xa00000ff43c8a230 */ /* 0x004fe40000000900 */
[----:B------:R-:W-:-:S02]  /*bae0*/  @!P0 HADD2 R15, -R61.H0_H0, -RZ.H0_H0 ;  /* 0xa00000ff3d0f8230 */ /* 0x000fc40000000900 */
[----:B------:R-:W-:Y:S01]  /*baf0*/  @!P1 HADD2 R191, -R62.H0_H0, -RZ.H0_H0 ;  /* 0xa00000ff3ebf9230 */ /* 0x000fe20000000900 */
[----:B------:R-:W-:Y:S02]  /*bb00*/  PRMT R10, R200, 0x7610, R10 ;  /* 0x00007610c80a7816 */ /* 0x000fe4000000000a */
[----:B------:R-:W-:Y:S02]  /*bb10*/  PRMT R0, R15, 0x7610, R0 ;  /* 0x000076100f007816 */ /* 0x000fe40000000000 */
[----:B------:R-:W-:Y:S01]  /*bb20*/  PRMT R200, R62, 0x5410, R61 ;  /* 0x000054103ec87816 */ /* 0x000fe2000000003d */
[----:B------:R-:W-:Y:S01]  /*bb30*/  @!P3 HADD2 R217, -R68.H0_H0, -RZ.H0_H0 ;  /* 0xa00000ff44d9b230 */ /* 0x000fe20000000900 */
[----:B------:R-:W-:Y:S01]  /*bb40*/  @!P0 PRMT R61, R0, 0x5410, RZ ;  /* 0x00005410003d8816 */ /* 0x000fe200000000ff */
[----:B------:R-:W-:Y:S01]  /*bb50*/  FADD.FTZ R0, R9, R5 ;  /* 0x0000000509007221 */ /* 0x000fe20000010000 */
[----:B------:R-:W-:Y:S01]  /*bb60*/  PRMT R6, R191, 0x7610, R6 ;  /* 0x00007610bf067816 */ /* 0x000fe20000000006 */
[----:B------:R-:W-:Y:S01]  /*bb70*/  IMAD.WIDE.U32 R8, R19, -0x2daee0ad, RZ ;  /* 0xd2511f5313087825 */ /* 0x000fe200078e00ff */
[----:B------:R-:W-:-:S03]  /*bb80*/  PRMT R14, R217, 0x7610, R14 ;  /* 0x00007610d90e7816 */ /* 0x000fc6000000000e */
[----:B------:R-:W-:Y:S01]  /*bb90*/  FADD.FTZ R186, R7, R0 ;  /* 0x0000000007ba7221 */ /* 0x000fe20000010000 */
[----:B------:R-:W-:Y:S01]  /*bba0*/  @!P1 PRMT R62, R6, 0x5410, RZ ;  /* 0x00005410063e9816 */ /* 0x000fe200000000ff */
[----:B------:R-:W-:Y:S01]  /*bbb0*/  IMAD.WIDE.U32 R6, R11, -0x2daee0ad, RZ ;  /* 0xd2511f530b067825 */ /* 0x000fe200078e00ff */
[----:B------:R-:W-:Y:S02]  /*bbc0*/  PRMT R191, R68, 0x5410, R67 ;  /* 0x0000541044bf7816 */ /* 0x000fe40000000043 */
[----:B------:R-:W-:Y:S01]  /*bbd0*/  @!P3 PRMT R68, R14, 0x5410, RZ ;  /* 0x000054100e44b816 */ /* 0x000fe200000000ff */
[----:B------:R-:W-:Y:S01]  /*bbe0*/  IMAD.MOV.U32 R217, RZ, RZ, R208 ;  /* 0x000000ffffd97224 */ /* 0x000fe200078e00d0 */
[----:B------:R-:W-:Y:S01]  /*bbf0*/  @!P2 PRMT R67, R10, 0x5410, RZ ;  /* 0x000054100a43a816 */ /* 0x000fe200000000ff */
[----:B------:R1:W2:Y:S01]  /*bc00*/  LDL.LU.S16 R208, [R1+0xd0] ;  /* 0x0000d00001d07983 */ /* 0x0002a20000300600 */
        /* <DEDUP_REMOVED lines=11> */
[----:B------:R-:W-:-:S05]  /*bcc0*/  IMAD.WIDE.U32 R6, R6, -0x326172a9, RZ ;  /* 0xcd9e8d5706067825 */ /* 0x000fca00078e00ff */
[----:B------:R-:W-:Y:S02]  /*bcd0*/  LOP3.LUT R0, R7, R135, R8, 0x96, !PT ;  /* 0x0000008707007212 */ /* 0x000fe400078e9608 */
[----:B------:R1:W3:Y:S04]  /*bce0*/  LDL.LU.S16 R8, [R1+0xd4] ;  /* 0x0000d40001087983 */ /* 0x0002e80000300600 */
[----:B------:R1:W4:Y:S01]  /*bcf0*/  LDL.LU.S16 R11, [R1+0xd8] ;  /* 0x0000d800010b7983 */ /* 0x0003220000300600 */
[----:B------:R-:W-:Y:S01]  /*bd00*/  FADD.FTZ R185, R2, R185 ;  /* 0x000000b902b97221 */ /* 0x000fe20000010000 */
[----:B------:R-:W-:Y:S01]  /*bd10*/  LOP3.LUT R2, R0, 0xff, RZ, 0xc0, !PT ;  /* 0x000000ff00027812 */ /* 0x000fe200078ec0ff */
[----:B------:R-:W1:Y:S03]  /*bd20*/  MUFU.EX2 R5, R246 ;  /* 0x000000f600057308 */ /* 0x000e660000000800 */
[----:B------:R-:W-:-:S05]  /*bd30*/  ISETP.GE.U32.AND P0, PT, R193, R2, PT ;  /* 0x00000002c100720c */ /* 0x000fca0003f06070 */
[----:B------:R-:W1:Y:S01]  /*bd40*/  MUFU.EX2 R2, R217 ;  /* 0x000000d900027308 */ /* 0x000e620000000800 */
[----:B------:R-:W-:Y:S02]  /*bd50*/  LOP3.LUT R10, R9, R235, R10, 0x96, !PT ;  /* 0x000000eb090a7212 */ /* 0x000fe400078e960a */
[----:B------:R-:W-:Y:S01]  /*bd60*/  PRMT R44, R45, 0x7632, R44 ;  /* 0x000076322d2c7816 */ /* 0x000fe2000000002c */
[----:B-1----:R-:W-:-:S04]  /*bd70*/  FADD.FTZ R186, R5, R186 ;  /* 0x000000ba05ba7221 */ /* 0x002fc80000010000 */
[C---:B------:R-:W-:Y:S01]  /*bd80*/  FADD.FTZ R186, R2.reuse, R186 ;  /* 0x000000ba02ba7221 */ /* 0x040fe20000010000 */
[----:B------:R-:W-:Y:S02]  /*bd90*/  F2FP.F16.F32.PACK_AB R23, R2, R5 ;  /* 0x000000050217723e */ /* 0x000fe400000000ff */
[----:B------:R-:W-:-:S04]  /*bda0*/  LOP3.LUT R2, R0, 0xffff, RZ, 0xc0, !PT ;  /* 0x0000ffff00027812 */ /* 0x000fc800078ec0ff */
[----:B------:R-:W-:-:S04]  /*bdb0*/  SHF.R.U32.HI R2, RZ, 0x8, R2 ;  /* 0x00000008ff027819 */ /* 0x000fc80000011602 */
[----:B------:R-:W-:Y:S01]  /*bdc0*/  LOP3.LUT R2, R2, 0xffff, RZ, 0xc0, !PT ;  /* 0x0000ffff02027812 */ /* 0x000fe200078ec0ff */
[----:B--2---:R-:W-:-:S05]  /*bdd0*/  @!P0 HADD2 R208, -R45.H0_H0, -RZ.H0_H0 ;  /* 0xa00000ff2dd08230 */ /* 0x004fca0000000900 */
[----:B------:R-:W-:Y:S02]  /*bde0*/  PRMT R9, R208, 0x7610, R9 ;  /* 0x00007610d0097816 */ /* 0x000fe40000000009 */
[----:B------:R-:W-:Y:S02]  /*bdf0*/  PRMT R208, R45, 0x5410, R44 ;  /* 0x000054102dd07816 */ /* 0x000fe4000000002c */
[----:B------:R-:W-:Y:S02]  /*be00*/  @!P0 PRMT R45, R9, 0x5410, RZ ;  /* 0x00005410092d8816 */ /* 0x000fe400000000ff */
[----:B------:R1:W2:Y:S01]  /*be10*/  LDL.LU.S16 R9, [R1+0xe0] ;  /* 0x0000e00001097983 */ /* 0x0002a20000300600 */
[----:B------:R-:W-:-:S13]  /*be20*/  ISETP.GE.U32.AND P0, PT, R193, R2, PT ;  /* 0x00000002c100720c */ /* 0x000fda0003f06070 */
[----:B---3--:R-:W-:-:S05]  /*be30*/  @!P0 HADD2 R8, -R44.H0_H0, -RZ.H0_H0 ;  /* 0xa00000ff2c088230 */ /* 0x008fca0000000900 */
[----:B------:R-:W-:Y:S02]  /*be40*/  PRMT R2, R8, 0x7610, R2 ;  /* 0x0000761008027816 */ /* 0x000fe40000000002 */
[----:B------:R1:W3:Y:S02]  /*be50*/  LDL.LU.S16 R8, [R1+0xe8] ;  /* 0x0000e80001087983 */ /* 0x0002e40000300600 */
[----:B------:R-:W-:Y:S02]  /*be60*/  @!P0 PRMT R44, R2, 0x5410, RZ ;  /* 0x00005410022c8816 */ /* 0x000fe400000000ff */
[----:B------:R-:W-:-:S04]  /*be70*/  SHF.R.U32.HI R2, RZ, 0x18, R0 ;  /* 0x00000018ff027819 */ /* 0x000fc80000011600 */
[----:B------:R-:W-:Y:S02]  /*be80*/  ISETP.GE.U32.AND P0, PT, R193, R2, PT ;  /* 0x00000002c100720c */ /* 0x000fe40003f06070 */
[C---:B------:R-:W-:Y:S01]  /*be90*/  PRMT R65, R33.reuse, 0x7632, R65 ;  /* 0x0000763221417816 */ /* 0x040fe20000000041 */
[----:B------:R-:W-:Y:S01]  /*bea0*/  IMAD.MOV.U32 R217, RZ, RZ, R236 ;  /* 0x000000ffffd97224 */ /* 0x000fe200078e00ec */
[----:B------:R-:W-:Y:S01]  /*beb0*/  PRMT R30, R33, 0x7610, R30 ;  /* 0x00007610211e7816 */ /* 0x000fe2000000001e */
[----:B------:R-:W-:-:S08]  /*bec0*/  IMAD.MOV.U32 R236, RZ, RZ, R213 ;  /* 0x000000ffffec7224 */ /* 0x000fd000078e00d5 */
[----:B----4-:R-:W-:Y:S02]  /*bed0*/  @!P0 HADD2 R11, -R65.H0_H0, -RZ.H0_H0 ;  /* 0xa00000ff410b8230 */ /* 0x010fe40000000900 */
[----:B------:R-:W-:-:S03]  /*bee0*/  IMAD.MOV.U32 R213, RZ, RZ, R205 ;  /* 0x000000ffffd57224 */ /* 0x000fc600078e00cd */
[----:B------:R-:W-:Y:S02]  /*bef0*/  PRMT R2, R11, 0x7610, R2 ;  /* 0x000076100b027816 */ /* 0x000fe40000000002 */
[----:B------:R-:W-:Y:S02]  /*bf00*/  PRMT R205, R30, 0x5410, R65 ;  /* 0x000054101ecd7816 */ /* 0x000fe40000000041 */
[----:B------:R-:W-:Y:S02]  /*bf10*/  @!P0 PRMT R65, R2, 0x5410, RZ ;  /* 0x0000541002418816 */ /* 0x000fe400000000ff */
[----:B------:R1:W4:Y:S01]  /*bf20*/  LDL.LU.S16 R2, [R1+0xec] ;  /* 0x0000ec0001027983 */ /* 0x0003220000300600 */
[----:B------:R-:W-:-:S04]  /*bf30*/  SHF.R.U32.HI R0, RZ, 0x10, R0 ;  /* 0x00000010ff007819 */ /* 0x000fc80000011600 */
[----:B------:R-:W-:-:S04]  /*bf40*/  LOP3.LUT R0, R0, 0xff, RZ, 0xc0, !PT ;  /* 0x000000ff00007812 */ /* 0x000fc800078ec0ff */
[----:B------:R-:W-:-:S13]  /*bf50*/  ISETP.GE.U32.AND P1, PT, R193, R0, PT ;  /* 0x00000000c100720c */ /* 0x000fda0003f26070 */
[----:B--2---:R-:W-:-:S05]  /*bf60*/  @!P1 HADD2 R9, -R30.H0_H0, -RZ.H0_H0 ;  /* 0xa00000ff1e099230 */ /* 0x004fca0000000900 */
[----:B------:R-:W-:-:S04]  /*bf70*/  PRMT R0, R9, 0x7610, R0 ;  /* 0x0000761009007816 */ /* 0x000fc80000000000 */
[----:B------:R-:W-:Y:S02]  /*bf80*/  @!P1 PRMT R30, R0, 0x5410, RZ ;  /* 0x00005410001e9816 */ /* 0x000fe400000000ff */
[----:B------:R-:W-:-:S04]  /*bf90*/  LOP3.LUT R0, R6, 0xff, RZ, 0xc0, !PT ;  /* 0x000000ff06007812 */ /* 0x000fc800078ec0ff */
[----:B------:R-:W-:-:S13]  /*bfa0*/  ISETP.GE.U32.AND P0, PT, R193, R0, PT ;  /* 0x00000000c100720c */ /* 0x000fda0003f06070 */
[----:B---3--:R-:W-:-:S05]  /*bfb0*/  @!P0 HADD2 R8, -R60.H0_H0, -RZ.H0_H0 ;  /* 0xa00000ff3c088230 */ /* 0x008fca0000000900 */
[----:B------:R-:W-:Y:S02]  /*bfc0*/  PRMT R0, R8, 0x7610, R0 ;  /* 0x0000761008007816 */ /* 0x000fe40000000000 */
[----:B------:R1:W2:Y:S01]  /*bfd0*/  LDL.LU.S16 R8, [R1+0xf0] ;  /* 0x0000f00001087983 */ /* 0x0002a20000300600 */
[----:B------:R-:W-:Y:S01]  /*bfe0*/  PRMT R59, R60, 0x7632, R59 ;  /* 0x000076323c3b7816 */ /* 0x000fe2000000003b */
[----:B------:R-:W-:-:S03]  /*bff0*/  IMAD.MOV.U32 R246, RZ, RZ, R204 ;  /* 0x000000fffff67224 */ /* 0x000fc600078e00cc */
[----:B------:R-:W-:Y:S02]  /*c000*/  PRMT R204, R60, 0x5410, R59 ;  /* 0x000054103ccc7816 */ /* 0x000fe4000000003b */
[----:B------:R-:W-:Y:S02]  /*c010*/  @!P0 PRMT R60, R0, 0x5410, RZ ;  /* 0x00005410003c8816 */ /* 0x000fe400000000ff */
[----:B------:R-:W-:-:S04]  /*c020*/  LOP3.LUT R0, R6, 0xffff, RZ, 0xc0, !PT ;  /* 0x0000ffff06007812 */ /* 0x000fc800078ec0ff */
[----:B------:R-:W-:-:S04]  /*c030*/  SHF.R.U32.HI R0, RZ, 0x8, R0 ;  /* 0x00000008ff007819 */ /* 0x000fc80000011600 */
[----:B------:R-:W-:-:S04]  /*c040*/  LOP3.LUT R0, R0, 0xffff, RZ, 0xc0, !PT ;  /* 0x0000ffff00007812 */ /* 0x000fc800078ec0ff */
[----:B------:R-:W-:-:S13]  /*c050*/  ISETP.GE.U32.AND P0, PT, R193, R0, PT ;  /* 0x00000000c100720c */ /* 0x000fda0003f06070 */
[----:B----4-:R-:W-:-:S05]  /*c060*/  @!P0 HADD2 R2, -R59.H0_H0, -RZ.H0_H0 ;  /* 0xa00000ff3b028230 */ /* 0x010fca0000000900 */
[----:B------:R-:W-:Y:S02]  /*c070*/  PRMT R0, R2, 0x7610, R0 ;  /* 0x0000761002007816 */ /* 0x000fe40000000000 */
[----:B------:R1:W3:Y:S04]  /*c080*/  LDL.LU.S16 R2, [R1+0xf4] ;  /* 0x0000f40001027983 */ /* 0x0002e80000300600 */
[----:B------:R1:W4:Y:S01]  /*c090*/  LDL.LU.S16 R9, [R1+0xf8] ;  /* 0x0000f80001097983 */ /* 0x0003220000300600 */
[----:B------:R-:W-:Y:S02]  /*c0a0*/  @!P0 PRMT R59, R0, 0x5410, RZ ;  /* 0x00005410003b8816 */ /* 0x000fe400000000ff */
[----:B------:R-:W-:-:S04]  /*c0b0*/  SHF.R.U32.HI R0, RZ, 0x10, R6 ;  /* 0x00000010ff007819 */ /* 0x000fc80000011606 */
[----:B------:R-:W-:-:S04]  /*c0c0*/  LOP3.LUT R0, R0, 0xff, RZ, 0xc0, !PT ;  /* 0x000000ff00007812 */ /* 0x000fc800078ec0ff */
[----:B------:R-:W-:Y:S02]  /*c0d0*/  ISETP.GE.U32.AND P1, PT, R193, R0, PT ;  /* 0x00000000c100720c */ /* 0x000fe40003f26070 */
[----:B------:R-:W-:Y:S02]  /*c0e0*/  PRMT R58, R22, 0x7610, R58 ;  /* 0x00007610163a7816 */ /* 0x000fe4000000003a */
[----:B------:R-:W-:-:S04]  /*c0f0*/  SHF.R.U32.HI R6, RZ, 0x18, R6 ;  /* 0x00000018ff067819 */ /* 0x000fc80000011606 */
[----:B------:R-:W-:-:S05]  /*c100*/  ISETP.GE.U32.AND P0, PT, R193, R6, PT ;  /* 0x00000006c100720c */ /* 0x000fca0003f06070 */
[----:B--2---:R-:W-:-:S05]  /*c110*/  @!P1 HADD2 R8, -R58.H0_H0, -RZ.H0_H0 ;  /* 0xa00000ff3a089230 */ /* 0x004fca0000000900 */
[----:B------:R-:W-:Y:S02]  /*c120*/  PRMT R6, R8, 0x7610, R6 ;  /* 0x0000761008067816 */ /* 0x000fe40000000006 */
[----:B------:R1:W2:Y:S01]  /*c130*/  LDL.LU.S16 R8, [R1+0xfc] ;  /* 0x0000fc0001087983 */ /* 0x0002a20000300600 */
[----:B------:R-:W-:Y:S01]  /*c140*/  PRMT R51, R22, 0x7632, R51 ;  /* 0x0000763216337816 */ /* 0x000fe20000000033 */
[----:B------:R-:W-:Y:S02]  /*c150*/  IMAD.MOV.U32 R249, RZ, RZ, R246 ;  /* 0x000000fffff97224 */ /* 0x000fe400078e00f6 */
[----:B------:R-:W-:Y:S01]  /*c160*/  IMAD.MOV.U32 R246, RZ, RZ, R203 ;  /* 0x000000fffff67224 */ /* 0x000fe200078e00cb */
[----:B------:R-:W-:Y:S02]  /*c170*/  PRMT R203, R58, 0x5410, R51 ;  /* 0x000054103acb7816 */ /* 0x000fe40000000033 */
[----:B------:R-:W-:Y:S01]  /*c180*/  @!P1 PRMT R58, R6, 0x5410, RZ ;  /* 0x00005410063a9816 */ /* 0x000fe200000000ff */
[----:B------:R-:W-:-:S04]  /*c190*/  IMAD.WIDE.U32 R6, R10, -0x2daee0ad, RZ ;  /* 0xd2511f530a067825 */ /* 0x000fc800078e00ff */
[----:B---3--:R-:W-:-:S05]  /*c1a0*/  @!P0 HADD2 R2, -R51.H0_H0, -RZ.H0_H0 ;  /* 0xa00000ff33028230 */ /* 0x008fca0000000900 */
[----:B------:R-:W-:-:S04]  /*c1b0*/  PRMT R0, R2, 0x7610, R0 ;  /* 0x0000761002007816 */ /* 0x000fc80000000000 */
[----:B------:R-:W-:Y:S02]  /*c1c0*/  @!P0 PRMT R51, R0, 0x5410, RZ ;  /* 0x0000541000338816 */ /* 0x000fe400000000ff */
[----:B------:R-:W-:-:S04]  /*c1d0*/  LOP3.LUT R0, R7, R155, R14, 0x96, !PT ;  /* 0x0000009b07007212 */ /* 0x000fc800078e960e */
[----:B------:R-:W-:-:S04]  /*c1e0*/  LOP3.LUT R2, R0, 0xff, RZ, 0xc0, !PT ;  /* 0x000000ff00027812 */ /* 0x000fc800078ec0ff */
[----:B------:R-:W-:Y:S01]  /*c1f0*/  ISETP.GE.U32.AND P0, PT, R193, R2, PT ;  /* 0x00000002c100720c */ /* 0x000fe20003f06070 */
[----:B------:R-:W-:Y:S01]  /*c200*/  IMAD.MOV.U32 R218, RZ, RZ, R217 ;  /* 0x000000ffffda7224 */ /* 0x000fe200078e00d9 */
[----:B------:R-:W-:Y:S01]  /*c210*/  PRMT R49, R50, 0x7632, R49 ;  /* 0x0000763232317816 */ /* 0x000fe20000000031 */
[----:B------:R-:W-:Y:S02]  /*c220*/  IMAD.MOV.U32 R217, RZ, RZ, R216 ;  /* 0x000000ffffd97224 */ /* 0x000fe400078e00d8 */
[----:B------:R-:W-:Y:S02]  /*c230*/  IMAD.MOV.U32 R216, RZ, RZ, R240 ;  /* 0x000000ffffd87224 */ /* 0x000fe400078e00f0 */
[----:B------:R-:W-:-:S06]  /*c240*/  IMAD.MOV.U32 R240, RZ, RZ, R236 ;  /* 0x000000fffff07224 */ /* 0x000fcc00078e00ec */
[----:B----4-:R-:W-:Y:S02]  /*c250*/  @!P0 HADD2 R9, -R50.H0_H0, -RZ.H0_H0 ;  /* 0xa00000ff32098230 */ /* 0x010fe40000000900 */
[----:B------:R-:W-:Y:S02]  /*c260*/  IMAD.MOV.U32 R236, RZ, RZ, R210 ;  /* 0x000000ffffec7224 */ /* 0x000fe400078e00d2 */
[----:B------:R-:W-:Y:S01]  /*c270*/  IMAD.MOV.U32 R210, RZ, RZ, R212 ;  /* 0x000000ffffd27224 */ /* 0x000fe200078e00d4 */
[----:B------:R-:W-:Y:S02]  /*c280*/  PRMT R2, R9, 0x7610, R2 ;  /* 0x0000761009027816 */ /* 0x000fe40000000002 */
[----:B------:R-:W-:Y:S01]  /*c290*/  PRMT R212, R50, 0x5410, R49 ;  /* 0x0000541032d47816 */ /* 0x000fe20000000031 */
[----:B------:R1:W3:Y:S01]  /*c2a0*/  LDL.LU.S16 R9, [R1+0x100] ;  /* 0x0001000001097983 */ /* 0x0002e20000300600 */
[----:B------:R-:W-:Y:S02]  /*c2b0*/  @!P0 PRMT R50, R2, 0x5410, RZ ;  /* 0x0000541002328816 */ /* 0x000fe400000000ff */
[----:B------:R-:W-:-:S04]  /*c2c0*/  LOP3.LUT R2, R0, 0xffff, RZ, 0xc0, !PT ;  /* 0x0000ffff00027812 */ /* 0x000fc800078ec0ff */
[----:B------:R-:W-:-:S04]  /*c2d0*/  SHF.R.U32.HI R2, RZ, 0x8, R2 ;  /* 0x00000008ff027819 */ /* 0x000fc80000011602 */
[----:B------:R-:W-:-:S04]  /*c2e0*/  LOP3.LUT R2, R2, 0xffff, RZ, 0xc0, !PT ;  /* 0x0000ffff02027812 */ /* 0x000fc800078ec0ff */
[----:B------:R-:W-:-:S13]  /*c2f0*/  ISETP.GE.U32.AND P0, PT, R193, R2, PT ;  /* 0x00000002c100720c */ /* 0x000fda0003f06070 */
[----:B--2---:R-:W-:-:S05]  /*c300*/  @!P0 HADD2 R8, -R49.H0_H0, -RZ.H0_H0 ;  /* 0xa00000ff31088230 */ /* 0x004fca0000000900 */
[----:B------:R-:W-:Y:S02]  /*c310*/  PRMT R2, R8, 0x7610, R2 ;  /* 0x0000761008027816 */ /* 0x000fe40000000002 */
[----:B------:R1:W2:Y:S02]  /*c320*/  LDL.LU.S16 R8, [R1+0x104] ;  /* 0x0001040001087983 */ /* 0x0002a40000300600 */
[----:B------:R-:W-:Y:S02]  /*c330*/  @!P0 PRMT R49, R2, 0x5410, RZ ;  /* 0x0000541002318816 */ /* 0x000fe400000000ff */
[--C-:B------:R-:W-:Y:S02]  /*c340*/  SHF.R.U32.HI R2, RZ, 0x10, R0.reuse ;  /* 0x00000010ff027819 */ /* 0x100fe40000011600 */
[----:B------:R-:W-:-:S04]  /*c350*/  SHF.R.U32.HI R0, RZ, 0x18, R0 ;  /* 0x00000018ff007819 */ /* 0x000fc80000011600 */
[----:B------:R-:W-:Y:S02]  /*c360*/  ISETP.GE.U32.AND P0, PT, R193, R0, PT ;  /* 0x00000000c100720c */ /* 0x000fe40003f06070 */
[----:B------:R-:W-:Y:S02]  /*c370*/  PRMT R47, R48, 0x7632, R47 ;  /* 0x00007632302f7816 */ /* 0x000fe4000000002f */
[----:B------:R-:W-:-:S04]  /*c380*/  LOP3.LUT R2, R2, 0xff, RZ, 0xc0, !PT ;  /* 0x000000ff02027812 */ /* 0x000fc800078ec0ff */
[----:B------:R-:W-:Y:S01]  /*c390*/  ISETP.GE.U32.AND P1, PT, R193, R2, PT ;  /* 0x00000002c100720c */ /* 0x000fe20003f26070 */
[----:B------:R-:W-:Y:S02]  /*c3a0*/  IMAD.MOV.U32 R222, RZ, RZ, R218 ;  /* 0x000000ffffde7224 */ /* 0x000fe400078e00da */
[----:B------:R-:W-:Y:S02]  /*c3b0*/  IMAD.MOV.U32 R218, RZ, RZ, R217 ;  /* 0x000000ffffda7224 */ /* 0x000fe400078e00d9 */
[----:B--2---:R-:W-:-:S05]  /*c3c0*/  @!P0 HADD2 R8, -R47.H0_H0, -RZ.H0_H0 ;  /* 0xa00000ff2f088230 */ /* 0x004fca0000000900 */
[----:B------:R-:W-:Y:S02]  /*c3d0*/  PRMT R0, R8, 0x7610, R0 ;  /* 0x0000761008007816 */ /* 0x000fe40000000000 */
[----:B------:R1:W2:Y:S01]  /*c3e0*/  LDL.LU.S16 R8, [R1+0x10c] ;  /* 0x00010c0001087983 */ /* 0x0002a20000300600 */
[----:B---3--:R-:W-:Y:S02]  /*c3f0*/  @!P1 HADD2 R9, -R48.H0_H0, -RZ.H0_H0 ;  /* 0xa00000ff30099230 */ /* 0x008fe40000000900 */
[----:B------:R-:W-:Y:S02]  /*c400*/  IMAD.MOV.U32 R217, RZ, RZ, R240 ;  /* 0x000000ffffd97224 */ /* 0x000fe400078e00f0 */
[----:B------:R-:W-:Y:S01]  /*c410*/  IMAD.MOV.U32 R240, RZ, RZ, R247 ;  /* 0x000000fffff07224 */ /* 0x000fe200078e00f7 */
[----:B------:R-:W-:Y:S01]  /*c420*/  PRMT R2, R9, 0x7610, R2 ;  /* 0x0000761009027816 */ /* 0x000fe20000000002 */
[----:B------:R-:W-:Y:S02]  /*c430*/  IMAD.MOV.U32 R247, RZ, RZ, R197 ;  /* 0x000000fffff77224 */ /* 0x000fe400078e00c5 */
[----:B------:R-:W-:Y:S01]  /*c440*/  IMAD.MOV.U32 R197, RZ, RZ, R211 ;  /* 0x000000ffffc57224 */ /* 0x000fe200078e00d3 */
[----:B------:R-:W-:-:S02]  /*c450*/  PRMT R211, R48, 0x5410, R47 ;  /* 0x0000541030d37816 */ /* 0x000fc4000000002f */
[----:B------:R-:W-:Y:S02]  /*c460*/  @!P1 PRMT R48, R2, 0x5410, RZ ;  /* 0x0000541002309816 */ /* 0x000fe400000000ff */
[----:B------:R1:W3:Y:S01]  /*c470*/  LDL.LU.S16 R2, [R1+0x118] ;  /* 0x0001180001027983 */ /* 0x0002e20000300600 */
[----:B------:R-:W-:Y:S02]  /*c480*/  @!P0 PRMT R47, R0, 0x5410, RZ ;  /* 0x00005410002f8816 */ /* 0x000fe400000000ff */
[----:B------:R-:W-:-:S04]  /*c490*/  LOP3.LUT R0, R6, 0xff, RZ, 0xc0, !PT ;  /* 0x000000ff06007812 */ /* 0x000fc800078ec0ff */
[----:B------:R-:W-:Y:S01]  /*c4a0*/  ISETP.GE.U32.AND P0, PT, R193, R0, PT ;  /* 0x00000000c100720c */ /* 0x000fe20003f06070 */
[----:B------:R-:W-:Y:S02]  /*c4b0*/  IMAD.MOV.U32 R221, RZ, RZ, R222 ;  /* 0x000000ffffdd7224 */ /* 0x000fe400078e00de */
[----:B------:R-:W-:Y:S02]  /*c4c0*/  IMAD.MOV.U32 R222, RZ, RZ, R218 ;  /* 0x000000ffffde7224 */ /* 0x000fe400078e00da */
[----:B------:R-:W-:Y:S01]  /*c4d0*/  IMAD.MOV.U32 R53, RZ, RZ, R27 ;  /* 0x000000ffff357224 */ /* 0x000fe200078e001b */
[----:B------:R-:W-:Y:S01]  /*c4e0*/  LOP3.LUT R14, R17, R224, R24, 0x96, !PT ;  /* 0x000000e0110e7212 */ /* 0x000fe200078e9618 */
[----:B------:R-:W-:Y:S01]  /*c4f0*/  IMAD.MOV.U32 R27, RZ, RZ, R215 ;  /* 0x000000ffff1b7224 */ /* 0x000fe200078e00d7 */
[----:B------:R-:W-:Y:S01]  /*c500*/  PRMT R43, R46, 0x7632, R43 ;  /* 0x000076322e2b7816 */ /* 0x000fe2000000002b */
[----:B------:R-:W-:Y:S02]  /*c510*/  IMAD.MOV.U32 R218, RZ, RZ, R217 ;  /* 0x000000ffffda7224 */ /* 0x000fe400078e00d9 */
[----:B------:R-:W-:-:S02]  /*c520*/  IMAD.MOV.U32 R217, RZ, RZ, R240 ;  /* 0x000000ffffd97224 */ /* 0x000fc400078e00f0 */
[----:B------:R-:W-:Y:S01]  /*c530*/  IMAD.MOV.U32 R240, RZ, RZ, R210 ;  /* 0x000000fffff07224 */ /* 0x000fe200078e00d2 */
[----:B------:R-:W-:Y:S01]  /*c540*/  PRMT R210, R46, 0x5410, R43 ;  /* 0x000054102ed27816 */ /* 0x000fe2000000002b */
[----:B--2---:R-:W-:-:S05]  /*c550*/  @!P0 HADD2 R8, -R46.H0_H0, -RZ.H0_H0 ;  /* 0xa00000ff2e088230 */ /* 0x004fca0000000900 */
[----:B------:R-:W-:Y:S02]  /*c560*/  PRMT R0, R8, 0x7610, R0 ;  /* 0x0000761008007816 */ /* 0x000fe40000000000 */
[----:B------:R-:W-:Y:S01]  /*c570*/  LOP3.LUT R8, R25, R225, R52, 0x96, !PT ;  /* 0x000000e119087212 */ /* 0x000fe200078e9634 */
[----:B------:R-:W-:Y:S02]  /*c580*/  IMAD.MOV.U32 R52, RZ, RZ, R26 ;  /* 0x000000ffff347224 */ /* 0x000fe400078e001a */
[----:B------:R-:W-:Y:S02]  /*c590*/  IMAD.MOV.U32 R26, RZ, RZ, R222 ;  /* 0x000000ffff1a7224 */ /* 0x000fe400078e00de */
[----:B------:R-:W-:Y:S02]  /*c5a0*/  IMAD.MOV.U32 R222, RZ, RZ, R209 ;  /* 0x000000ffffde7224 */ /* 0x000fe400078e00d1 */
[----:B------:R1:W2:Y:S04]  /*c5b0*/  LDL.LU.S16 R209, [R1+0x124] ;  /* 0x0001240001d17983 */ /* 0x0002a80000300600 */
[----:B------:R1:W4:Y:S04]  /*c5c0*/  LDL.LU.S16 R215, [R1+0x12c] ;  /* 0x00012c0001d77983 */ /* 0x0003280000300600 */
[----:B------:R1:W4:Y:S01]  /*c5d0*/  LDL.LU.S16 R24, [R1+0x128] ;  /* 0x0001280001187983 */ /* 0x0003220000300600 */
[----:B------:R-:W-:-:S02]  /*c5e0*/  @!P0 PRMT R46, R0, 0x5410, RZ ;  /* 0x00005410002e8816 */ /* 0x000fc400000000ff */
[----:B------:R-:W-:-:S04]  /*c5f0*/  LOP3.LUT R0, R6, 0xffff, RZ, 0xc0, !PT ;  /* 0x0000ffff06007812 */ /* 0x000fc800078ec0ff */
[----:B------:R-:W-:-:S04]  /*c600*/  SHF.R.U32.HI R0, RZ, 0x8, R0 ;  /* 0x00000008ff007819 */ /* 0x000fc80000011600 */
[----:B------:R-:W-:-:S04]  /*c610*/  LOP3.LUT R0, R0, 0xffff, RZ, 0xc0, !PT ;  /* 0x0000ffff00007812 */ /* 0x000fc800078ec0ff */
[----:B------:R-:W-:-:S13]  /*c620*/  ISETP.GE.U32.AND P0, PT, R193, R0, PT ;  /* 0x00000000c100720c */ /* 0x000fda0003f06070 */
[----:B---3--:R-:W-:-:S05]  /*c630*/  @!P0 HADD2 R2, -R43.H0_H0, -RZ.H0_H0 ;  /* 0xa00000ff2b028230 */ /* 0x008fca0000000900 */
[----:B------:R-:W-:-:S04]  /*c640*/  PRMT R0, R2, 0x7610, R0 ;  /* 0x0000761002007816 */ /* 0x000fc80000000000 */
[----:B------:R-:W-:Y:S02]  /*c650*/  @!P0 PRMT R43, R0, 0x5410, RZ ;  /* 0x00005410002b8816 */ /* 0x000fe400000000ff */
[----:B------:R-:W-:-:S04]  /*c660*/  SHF.R.U32.HI R0, RZ, 0x10, R6 ;  /* 0x00000010ff007819 */ /* 0x000fc80000011606 */
[----:B------:R-:W-:Y:S01]  /*c670*/  LOP3.LUT R0, R0, 0xff, RZ, 0xc0, !PT ;  /* 0x000000ff00007812 */ /* 0x000fe200078ec0ff */
[----:B------:R-:W-:-:S03]  /*c680*/  IMAD.WIDE.U32 R8, R8, -0x2daee0ad, RZ ;  /* 0xd2511f5308087825 */ /* 0x000fc600078e00ff */
[----:B------:R-:W-:Y:S02]  /*c690*/  ISETP.GE.U32.AND P2, PT, R193, R0, PT ;  /* 0x00000000c100720c */ /* 0x000fe40003f46070 */
[----:B------:R-:W-:Y:S01]  /*c6a0*/  LOP3.LUT R10, R9, R232, R18, 0x96, !PT ;  /* 0x000000e8090a7212 */ /* 0x000fe200078e9612 */
[----:B------:R-:W-:-:S04]  /*c6b0*/  IMAD.WIDE.U32 R14, R14, -0x2daee0ad, RZ ;  /* 0xd2511f530e0e7825 */ /* 0x000fc800078e00ff */
[----:B------:R-:W-:Y:S01]  /*c6c0*/  IMAD.WIDE.U32 R10, R10, -0x326172a9, RZ ;  /* 0xcd9e8d570a0a7825 */ /* 0x000fe200078e00ff */
[----:B------:R-:W-:Y:S02]  /*c6d0*/  LOP3.LUT R15, R15, R241, R8, 0x96, !PT ;  /* 0x000000f10f0f7212 */ /* 0x000fe400078e9608 */
[----:B------:R-:W-:Y:S02]  /*c6e0*/  PRMT R41, R42, 0x7632, R41 ;  /* 0x000076322a297816 */ /* 0x000fe40000000029 */
[----:B------:R-:W-:-:S05]  /*c6f0*/  LOP3.LUT R8, R11, R219, R16, 0x96, !PT ;  /* 0x000000db0b087212 */ /* 0x000fca00078e9610 */
[----:B------:R-:W-:-:S05]  /*c700*/  IMAD.WIDE.U32 R8, R8, -0x2daee0ad, RZ ;  /* 0xd2511f5308087825 */ /* 0x000fca00078e00ff */
[----:B------:R-:W-:Y:S01]  /*c710*/  LOP3.LUT R9, R9, R239, R14, 0x96, !PT ;  /* 0x000000ef09097212 */ /* 0x000fe200078e960e */
[----:B------:R-:W-:-:S05]  /*c720*/  IMAD.WIDE.U32 R14, R15, -0x326172a9, RZ ;  /* 0xcd9e8d570f0e7825 */ /* 0x000fca00078e00ff */
[----:B------:R-:W-:-:S05]  /*c730*/  LOP3.LUT R10, R15, R237, R10, 0x96, !PT ;  /* 0x000000ed0f0a7212 */ /* 0x000fca00078e960a */
[----:B------:R-:W-:-:S05]  /*c740*/  IMAD.WIDE.U32 R10, R10, -0x2daee0ad, RZ ;  /* 0xd2511f530a0a7825 */ /* 0x000fca00078e00ff */
[----:B------:R-:W-:Y:S01]  /*c750*/  LOP3.LUT R7, R11, R233, R8, 0x96, !PT ;  /* 0x000000e90b077212 */ /* 0x000fe200078e9608 */
[----:B------:R-:W-:-:S05]  /*c760*/  IMAD.WIDE.U32 R8, R9, -0x326172a9, RZ ;  /* 0xcd9e8d5709087825 */ /* 0x000fca00078e00ff */
[----:B------:R-:W-:Y:S02]  /*c770*/  LOP3.LUT R14, R9, R235, R14, 0x96, !PT ;  /* 0x000000eb090e7212 */ /* 0x000fe400078e960e */
[----:B------:R-:W-:-:S04]  /*c780*/  SHF.R.U32.HI R0, RZ, 0x18, R6 ;  /* 0x00000018ff007819 */ /* 0x000fc80000011606 */
[----:B------:R-:W-:Y:S01]  /*c790*/  ISETP.GE.U32.AND P1, PT, R193, R0, PT ;  /* 0x00000000c100720c */ /* 0x000fe20003f26070 */
[----:B------:R-:W-:-:S05]  /*c7a0*/  IMAD.WIDE.U32 R6, R7, -0x326172a9, RZ ;  /* 0xcd9e8d5707067825 */ /* 0x000fca00078e00ff */
[----:B------:R-:W-:Y:S01]  /*c7b0*/  LOP3.LUT R2, R7, R135, R8, 0x96, !PT ;  /* 0x0000008707027212 */ /* 0x000fe200078e9608 */
[----:B--2---:R-:W-:-:S05]  /*c7c0*/  @!P2 HADD2 R209, -R42.H0_H0, -RZ.H0_H0 ;  /* 0xa00000ff2ad1a230 */ /* 0x004fca0000000900 */
[----:B------:R-:W-:Y:S02]  /*c7d0*/  PRMT R5, R209, 0x7610, R5 ;  /* 0x00007610d1057816 */ /* 0x000fe40000000005 */
[----:B------:R-:W-:Y:S02]  /*c7e0*/  PRMT R209, R42, 0x5410, R41 ;  /* 0x000054102ad17816 */ /* 0x000fe40000000029 */
[----:B------:R-:W-:Y:S02]  /*c7f0*/  @!P2 PRMT R42, R5, 0x5410, RZ ;  /* 0x00005410052aa816 */ /* 0x000fe400000000ff */
[----:B------:R1:W2:Y:S04]  /*c800*/  LDL.LU.S16 R5, [R1+0x130] ;  /* 0x0001300001057983 */ /* 0x0002a80000300600 */
[----:B------:R1:W3:Y:S01]  /*c810*/  LDL.LU.S16 R9, [R1+0x134] ;  /* 0x0001340001097983 */ /* 0x0002e20000300600 */
[----:B----4-:R-:W-:-:S05]  /*c820*/  @!P1 HADD2 R24, -R41.H0_H0, -RZ.H0_H0 ;  /* 0xa00000ff29189230 */ /* 0x010fca0000000900 */
[----:B------:R-:W-:-:S04]  /*c830*/  PRMT R8, R24, 0x7610, R8 ;  /* 0x0000761018087816 */ /* 0x000fc80000000008 */
[----:B------:R-:W-:Y:S02]  /*c840*/  @!P1 PRMT R41, R8, 0x5410, RZ ;  /* 0x0000541008299816 */ /* 0x000fe400000000ff */
[----:B------:R1:W4:Y:S01]  /*c850*/  LDL.LU.S16 R8, [R1+0x138] ;  /* 0x0001380001087983 */ /* 0x0003220000300600 */
[----:B------:R-:W-:-:S04]  /*c860*/  LOP3.LUT R0, R2, 0xff, RZ, 0xc0, !PT ;  /* 0x000000ff02007812 */ /* 0x000fc800078ec0ff */
[----:B------:R-:W-:Y:S02]  /*c870*/  ISETP.GE.U32.AND P0, PT, R193, R0, PT ;  /* 0x00000000c100720c */ /* 0x000fe40003f06070 */
[----:B------:R-:W-:-:S11]  /*c880*/  PRMT R39, R40, 0x7632, R39 ;  /* 0x0000763228277816 */ /* 0x000fd60000000027 */
[----:B------:R-:W-:-:S05]  /*c890*/  @!P0 HADD2 R215, -R40.H0_H0, -RZ.H0_H0 ;  /* 0xa00000ff28d78230 */ /* 0x000fca0000000900 */
[----:B------:R-:W-:Y:S02]  /*c8a0*/  PRMT R0, R215, 0x7610, R0 ;  /* 0x00007610d7007816 */ /* 0x000fe40000000000 */
[----:B------:R-:W-:Y:S02]  /*c8b0*/  PRMT R215, R40, 0x5410, R39 ;  /* 0x0000541028d77816 */ /* 0x000fe40000000027 */
[----:B------:R-:W-:Y:S02]  /*c8c0*/  @!P0 PRMT R40, R0, 0x5410, RZ ;  /* 0x0000541000288816 */ /* 0x000fe400000000ff */
[----:B------:R-:W-:-:S04]  /*c8d0*/  LOP3.LUT R0, R2, 0xffff, RZ, 0xc0, !PT ;  /* 0x0000ffff02007812 */ /* 0x000fc800078ec0ff */
[----:B------:R-:W-:-:S04]  /*c8e0*/  SHF.R.U32.HI R0, RZ, 0x8, R0 ;  /* 0x00000008ff007819 */ /* 0x000fc80000011600 */
[----:B------:R-:W-:-:S04]  /*c8f0*/  LOP3.LUT R0, R0, 0xffff, RZ, 0xc0, !PT ;  /* 0x0000ffff00007812 */ /* 0x000fc800078ec0ff */
[----:B------:R-:W-:Y:S02]  /*c900*/  ISETP.GE.U32.AND P0, PT, R193, R0, PT ;  /* 0x00000000c100720c */ /* 0x000fe40003f06070 */
[----:B------:R-:W-:-:S11]  /*c910*/  PRMT R37, R38, 0x7632, R37 ;  /* 0x0000763226257816 */ /* 0x000fd60000000025 */
[----:B--2---:R-:W-:-:S05]  /*c920*/  @!P0 HADD2 R5, -R39.H0_H0, -RZ.H0_H0 ;  /* 0xa00000ff27058230 */ /* 0x004fca0000000900 */
[----:B------:R-:W-:-:S04]  /*c930*/  PRMT R0, R5, 0x7610, R0 ;  /* 0x0000761005007816 */ /* 0x000fc80000000000 */
[----:B------:R-:W-:Y:S02]  /*c940*/  @!P0 PRMT R39, R0, 0x5410, RZ ;  /* 0x0000541000278816 */ /* 0x000fe400000000ff */
[----:B------:R-:W-:-:S04]  /*c950*/  LOP3.LUT R0, R6, 0xff, RZ, 0xc0, !PT ;  /* 0x000000ff06007812 */ /* 0x000fc800078ec0ff */
[----:B------:R-:W-:Y:S01]  /*c960*/  ISETP.GE.U32.AND P0, PT, R193, R0, PT ;  /* 0x00000000c100720c */ /* 0x000fe20003f06070 */
[----:B------:R-:W-:Y:S02]  /*c970*/  IMAD.MOV.U32 R5, RZ, RZ, R222 ;  /* 0x000000ffff057224 */ /* 0x000fe400078e00de */
[----:B------:R-:W-:Y:S02]  /*c980*/  IMAD.MOV.U32 R222, RZ, RZ, R249 ;  /* 0x000000ffffde7224 */ /* 0x000fe400078e00f9 */
[----:B------:R-:W-:-:S08]  /*c990*/  IMAD.MOV.U32 R249, RZ, RZ, R217 ;  /* 0x000000fffff97224 */ /* 0x000fd000078e00d9 */
[----:B---3--:R-:W-:Y:S02]  /*c9a0*/  @!P0 HADD2 R9, -R38.H0_H0, -RZ.H0_H0 ;  /* 0xa00000ff26098230 */ /* 0x008fe40000000900 */
[----:B------:R-:W-:Y:S01]  /*c9b0*/  IMAD.MOV.U32 R217, RZ, RZ, R214 ;  /* 0x000000ffffd97224 */ /* 0x000fe200078e00d6 */
[----:B------:R-:W-:Y:S02]  /*c9c0*/  PRMT R214, R38, 0x5410, R37 ;  /* 0x0000541026d67816 */ /* 0x000fe40000000025 */
[----:B------:R-:W-:Y:S02]  /*c9d0*/  PRMT R0, R9, 0x7610, R0 ;  /* 0x0000761009007816 */ /* 0x000fe40000000000 */
[----:B------:R1:W2:Y:S02]  /*c9e0*/  LDL.LU.S16 R9, [R1+0x13c] ;  /* 0x00013c0001097983 */ /* 0x0002a40000300600 */
[----:B------:R-:W-:Y:S02]  /*c9f0*/  @!P0 PRMT R38, R0, 0x5410, RZ ;  /* 0x0000541000268816 */ /* 0x000fe400000000ff */
[----:B------:R-:W-:-:S04]  /*ca00*/  LOP3.LUT R0, R6, 0xffff, RZ, 0xc0, !PT ;  /* 0x0000ffff06007812 */ /* 0x000fc800078ec0ff */
[----:B------:R-:W-:-:S04]  /*ca10*/  SHF.R.U32.HI R0, RZ, 0x8, R0 ;  /* 0x00000008ff007819 */ /* 0x000fc80000011600 */
[----:B------:R-:W-:-:S04]  /*ca20*/  LOP3.LUT R0, R0, 0xffff, RZ, 0xc0, !PT ;  /* 0x0000ffff00007812 */ /* 0x000fc800078ec0ff */
[----:B------:R-:W-:-:S13]  /*ca30*/  ISETP.GE.U32.AND P0, PT, R193, R0, PT ;  /* 0x00000000c100720c */ /* 0x000fda0003f06070 */
[----:B----4-:R-:W-:-:S05]  /*ca40*/  @!P0 HADD2 R8, -R37.H0_H0, -RZ.H0_H0 ;  /* 0xa00000ff25088230 */ /* 0x010fca0000000900 */
[----:B------:R-:W-:Y:S02]  /*ca50*/  PRMT R0, R8, 0x7610, R0 ;  /* 0x0000761008007816 */ /* 0x000fe40000000000 */
[----:B------:R1:W3:Y:S02]  /*ca60*/  LDL.LU.S16 R8, [R1+0x144] ;  /* 0x0001440001087983 */ /* 0x0002e40000300600 */
[----:B------:R-:W-:Y:S02]  /*ca70*/  @!P0 PRMT R37, R0, 0x5410, RZ ;  /* 0x0000541000258816 */ /* 0x000fe400000000ff */
[--C-:B------:R-:W-:Y:S02]  /*ca80*/  SHF.R.U32.HI R0, RZ, 0x10, R6.reuse ;  /* 0x00000010ff007819 */ /* 0x100fe40000011606 */
[----:B------:R-:W-:-:S04]  /*ca90*/  SHF.R.U32.HI R6, RZ, 0x18, R6 ;  /* 0x00000018ff067819 */ /* 0x000fc80000011606 */
[----:B------:R-:W-:Y:S02]  /*caa0*/  ISETP.GE.U32.AND P0, PT, R193, R6, PT ;  /* 0x00000006c100720c */ /* 0x000fe40003f06070 */
[----:B------:R-:W-:Y:S01]  /*cab0*/  PRMT R35, R36, 0x7632, R35 ;  /* 0x0000763224237816 */ /* 0x000fe20000000023 */
[----:B------:R-:W-:Y:S01]  /*cac0*/  IMAD.MOV.U32 R16, RZ, RZ, R52 ;  /* 0x000000ffff107224 */ /* 0x000fe200078e0034 */
[----:B------:R-:W-:-:S04]  /*cad0*/  LOP3.LUT R0, R0, 0xff, RZ, 0xc0, !PT ;  /* 0x000000ff00007812 */ /* 0x000fc800078ec0ff */
[----:B------:R-:W-:Y:S01]  /*cae0*/  ISETP.GE.U32.AND P1, PT, R193, R0, PT ;  /* 0x00000000c100720c */ /* 0x000fe20003f26070 */
        /* <DEDUP_REMOVED lines=9> */
[----:B---3--:R-:W-:-:S05]  /*cb80*/  @!P0 HADD2 R8, -R35.H0_H0, -RZ.H0_H0 ;  /* 0xa00000ff23088230 */ /* 0x008fca0000000900 */
[----:B------:R-:W-:Y:S01]  /*cb90*/  PRMT R0, R8, 0x7610, R0 ;  /* 0x0000761008007816 */ /* 0x000fe20000000000 */
[----:B------:R-:W-:Y:S02]  /*cba0*/  IMAD.MOV.U32 R8, RZ, RZ, R16 ;  /* 0x000000ffff087224 */ /* 0x000fe400078e0010 */
[----:B------:R1:W3:Y:S04]  /*cbb0*/  LDL.LU.S16 R16, [R1+0x148] ;  /* 0x0001480001107983 */ /* 0x0002e80000300600 */
[----:B------:R1:W4:Y:S04]  /*cbc0*/  LDL.LU.S16 R15, [R1+0x14c] ;  /* 0x00014c00010f7983 */ /* 0x0003280000300600 */
[----:B------:R-:W4:Y:S04]  /*cbd0*/  LDL R57, [R1+0x2b4] ;  /* 0x0002b40001397983 */ /* 0x000f280000100800 */
[----:B------:R1:W4:Y:S01]  /*cbe0*/  LDL.LU.S16 R11, [R1+0x150] ;  /* 0x00015000010b7983 */ /* 0x0003220000300600 */
[----:B--2---:R-:W-:-:S02]  /*cbf0*/  @!P1 HADD2 R9, -R36.H0_H0, -RZ.H0_H0 ;  /* 0xa00000ff24099230 */ /* 0x004fc40000000900 */
[----:B------:R-:W-:Y:S02]  /*cc00*/  IMAD.MOV.U32 R217, RZ, RZ, R240 ;  /* 0x000000ffffd97224 */ /* 0x000fe400078e00f0 */
[----:B------:R-:W-:Y:S01]  /*cc10*/  IMAD.MOV.U32 R240, RZ, RZ, R213 ;  /* 0x000000fffff07224 */ /* 0x000fe200078e00d5 */
[----:B------:R-:W-:Y:S02]  /*cc20*/  PRMT R6, R9, 0x7610, R6 ;  /* 0x0000761009067816 */ /* 0x000fe40000000006 */
[----:B------:R-:W-:Y:S02]  /*cc30*/  PRMT R213, R36, 0x5410, R35 ;  /* 0x0000541024d57816 */ /* 0x000fe40000000023 */
[----:B------:R-:W-:Y:S01]  /*cc40*/  @!P1 PRMT R36, R6, 0x5410, RZ ;  /* 0x0000541006249816 */ /* 0x000fe200000000ff */
[----:B------:R-:W-:Y:S01]  /*cc50*/  IMAD.WIDE.U32 R6, R14, -0x2daee0ad, RZ ;  /* 0xd2511f530e067825 */ /* 0x000fe200078e00ff */
[----:B------:R-:W-:-:S04]  /*cc60*/  @!P0 PRMT R35, R0, 0x5410, RZ ;  /* 0x0000541000238816 */ /* 0x000fc800000000ff */
[----:B------:R-:W-:Y:S01]  /*cc70*/  LOP3.LUT R0, R7, R155, R10, 0x96, !PT ;  /* 0x0000009b07007212 */ /* 0x000fe200078e960a */
[----:B------:R-:W-:Y:S01]  /*cc80*/  IMAD.MOV.U32 R9, RZ, RZ, R17 ;  /* 0x000000ffff097224 */ /* 0x000fe200078e0011 */
[----:B------:R-:W-:Y:S01]  /*cc90*/  PRMT R33, R34, 0x7632, R33 ;  /* 0x0000763222217816 */ /* 0x000fe20000000021 */
[----:B------:R-:W-:Y:S01]  /*cca0*/  IMAD.MOV.U32 R17, RZ, RZ, R5 ;  /* 0x000000ffff117224 */ /* 0x000fe200078e0005 */
[----:B------:R-:W-:Y:S01]  /*ccb0*/  LOP3.LUT R5, R0, 0xff, RZ, 0xc0, !PT ;  /* 0x000000ff00057812 */ /* 0x000fe200078ec0ff */
[----:B------:R-:W-:Y:S01]  /*ccc0*/  IMAD.MOV.U32 R52, RZ, RZ, R217 ;  /* 0x000000ffff347224 */ /* 0x000fe200078e00d9 */
[----:B------:R1:W2:Y:S02]  /*ccd0*/  LDL.LU.S16 R10, [R1+0x158] ;  /* 0x00015800010a7983 */ /* 0x0002a40000300600 */
[----:B------:R-:W-:Y:S02]  /*cce0*/  ISETP.GE.U32.AND P0, PT, R193, R5, PT ;  /* 0x00000005c100720c */ /* 0x000fe40003f06070 */
[----:B------:R-:W-:-:S11]  /*ccf0*/  PRMT R217, R34, 0x5410, R33 ;  /* 0x0000541022d97816 */ /* 0x000fd60000000021 */
[----:B---3--:R-:W-:-:S05]  /*cd00*/  @!P0 HADD2 R16, -R34.H0_H0, -RZ.H0_H0 ;  /* 0xa00000ff22108230 */ /* 0x008fca0000000900 */
[----:B------:R-:W-:-:S04]  /*cd10*/  PRMT R5, R16, 0x7610, R5 ;  /* 0x0000761010057816 */ /* 0x000fc80000000005 */
[----:B------:R-:W-:Y:S02]  /*cd20*/  @!P0 PRMT R34, R5, 0x5410, RZ ;  /* 0x0000541005228816 */ /* 0x000fe400000000ff */
[----:B------:R-:W-:-:S04]  /*cd30*/  LOP3.LUT R5, R0, 0xffff, RZ, 0xc0, !PT ;  /* 0x0000ffff00057812 */ /* 0x000fc800078ec0ff */
[----:B------:R-:W-:-:S04]  /*cd40*/  SHF.R.U32.HI R5, RZ, 0x8, R5 ;  /* 0x00000008ff057819 */ /* 0x000fc80000011605 */
[----:B------:R-:W-:-:S04]  /*cd50*/  LOP3.LUT R5, R5, 0xffff, RZ, 0xc0, !PT ;  /* 0x0000ffff05057812 */ /* 0x000fc800078ec0ff */
[----:B------:R-:W-:-:S13]  /*cd60*/  ISETP.GE.U32.AND P0, PT, R193, R5, PT ;  /* 0x00000005c100720c */ /* 0x000fda0003f06070 */
[----:B----4-:R-:W-:-:S05]  /*cd70*/  @!P0 HADD2 R15, -R33.H0_H0, -RZ.H0_H0 ;  /* 0xa00000ff210f8230 */ /* 0x010fca0000000900 */
[----:B------:R-:W-:-:S04]  /*cd80*/  PRMT R5, R15, 0x7610, R5 ;  /* 0x000076100f057816 */ /* 0x000fc80000000005 */
[----:B------:R-:W-:Y:S02]  /*cd90*/  @!P0 PRMT R33, R5, 0x5410, RZ ;  /* 0x0000541005218816 */ /* 0x000fe400000000ff */
[----:B------:R-:W-:-:S04]  /*cda0*/  LOP3.LUT R5, R6, 0xff, RZ, 0xc0, !PT ;  /* 0x000000ff06057812 */ /* 0x000fc800078ec0ff */
[----:B------:R-:W-:-:S13]  /*cdb0*/  ISETP.GE.U32.AND P0, PT, R193, R5, PT ;  /* 0x00000005c100720c */ /* 0x000fda0003f06070 */
[----:B------:R-:W-:-:S05]  /*cdc0*/  @!P0 HADD2 R11, -R32.H0_H0, -RZ.H0_H0 ;  /* 0xa00000ff200b8230 */ /* 0x000fca0000000900 */
[----:B------:R-:W-:Y:S01]  /*cdd0*/  PRMT R5, R11, 0x7610, R5 ;  /* 0x000076100b057816 */ /* 0x000fe20000000005 */
[----:B------:R-:W-:Y:S02]  /*cde0*/  IMAD.MOV.U32 R11, RZ, RZ, R216 ;  /* 0x000000ffff0b7224 */ /* 0x000fe400078e00d8 */
[----:B------:R1:W3:Y:S01]  /*cdf0*/  LDL.LU.S16 R216, [R1+0x15c] ;  /* 0x00015c0001d87983 */ /* 0x0002e20000300600 */
[C---:B------:R-:W-:Y:S01]  /*ce00*/  PRMT R31, R32.reuse, 0x7632, R31 ;  /* 0x00007632201f7816 */ /* 0x040fe2000000001f */
[----:B------:R-:W-:Y:S02]  /*ce10*/  IMAD.MOV.U32 R16, RZ, RZ, R17 ;  /* 0x000000ffff107224 */ /* 0x000fe400078e0011 */
[----:B------:R-:W-:Y:S02]  /*ce20*/  IMAD.MOV.U32 R17, RZ, RZ, R26 ;  /* 0x000000ffff117224 */ /* 0x000fe400078e001a */
[----:B------:R-:W-:Y:S01]  /*ce30*/  IMAD.MOV.U32 R26, RZ, RZ, R218 ;  /* 0x000000ffff1a7224 */ /* 0x000fe200078e00da */
[----:B------:R-:W-:-:S02]  /*ce40*/  PRMT R218, R32, 0x5410, R31 ;  /* 0x0000541020da7816 */ /* 0x000fc4000000001f */
[----:B------:R-:W-:Y:S02]  /*ce50*/  @!P0 PRMT R32, R5, 0x5410, RZ ;  /* 0x0000541005208816 */ /* 0x000fe400000000ff */
[----:B------:R-:W-:-:S04]  /*ce60*/  LOP3.LUT R5, R6, 0xffff, RZ, 0xc0, !PT ;  /* 0x0000ffff06057812 */ /* 0x000fc800078ec0ff */
[----:B------:R-:W-:-:S04]  /*ce70*/  SHF.R.U32.HI R5, RZ, 0x8, R5 ;  /* 0x00000008ff057819 */ /* 0x000fc80000011605 */
[----:B------:R-:W-:-:S04]  /*ce80*/  LOP3.LUT R5, R5, 0xffff, RZ, 0xc0, !PT ;  /* 0x0000ffff05057812 */ /* 0x000fc800078ec0ff */
[----:B------:R-:W-:-:S13]  /*ce90*/  ISETP.GE.U32.AND P0, PT, R193, R5, PT ;  /* 0x00000005c100720c */ /* 0x000fda0003f06070 */
[----:B--2---:R-:W-:-:S05]  /*cea0*/  @!P0 HADD2 R10, -R31.H0_H0, -RZ.H0_H0 ;  /* 0xa00000ff1f0a8230 */ /* 0x004fca0000000900 */
[----:B------:R-:W-:-:S04]  /*ceb0*/  PRMT R5, R10, 0x7610, R5 ;  /* 0x000076100a057816 */ /* 0x000fc80000000005 */
[----:B------:R-:W-:Y:S02]  /*cec0*/  @!P0 PRMT R31, R5, 0x5410, RZ ;  /* 0x00005410051f8816 */ /* 0x000fe400000000ff */
[----:B------:R-:W-:-:S04]  /*ced0*/  SHF.R.U32.HI R5, RZ, 0x10, R6 ;  /* 0x00000010ff057819 */ /* 0x000fc80000011606 */
[----:B------:R-:W-:-:S04]  /*cee0*/  LOP3.LUT R5, R5, 0xff, RZ, 0xc0, !PT ;  /* 0x000000ff05057812 */ /* 0x000fc800078ec0ff */
[----:B------:R-:W-:Y:S01]  /*cef0*/  ISETP.GE.U32.AND P1, PT, R193, R5, PT ;  /* 0x00000005c100720c */ /* 0x000fe20003f26070 */
[----:B------:R-:W-:Y:S01]  /*cf00*/  IMAD.MOV.U32 R14, RZ, RZ, R8 ;  /* 0x000000ffff0e7224 */ /* 0x000fe200078e0008 */
[----:B------:R-:W-:Y:S01]  /*cf10*/  SHF.R.U32.HI R6, RZ, 0x18, R6 ;  /* 0x00000018ff067819 */ /* 0x000fe20000011606 */
[----:B------:R-:W-:Y:S01]  /*cf20*/  IMAD.MOV.U32 R15, RZ, RZ, R9 ;  /* 0x000000ffff0f7224 */ /* 0x000fe200078e0009 */
[----:B------:R-:W-:Y:S01]  /*cf30*/  PRMT R22, R23, 0x7632, R22 ;  /* 0x0000763217167816 */ /* 0x000fe20000000016 */
[----:B------:R-:W-:Y:S02]  /*cf40*/  IMAD.MOV.U32 R10, RZ, RZ, R196 ;  /* 0x000000ffff0a7224 */ /* 0x000fe400078e00c4 */
[----:B------:R-:W-:Y:S02]  /*cf50*/  IMAD.MOV.U32 R8, RZ, RZ, R17 ;  /* 0x000000ffff087224 */ /* 0x000fe400078e0011 */
[----:B------:R-:W-:Y:S02]  /*cf60*/  IMAD.MOV.U32 R9, RZ, RZ, R137 ;  /* 0x000000ffff097224 */ /* 0x000fe400078e0089 */
[----:B------:R-:W-:Y:S01]  /*cf70*/  IMAD.MOV.U32 R196, RZ, RZ, R136 ;  /* 0x000000ffffc47224 */ /* 0x000fe200078e0088 */
[----:B------:R-:W-:Y:S01]  /*cf80*/  ISETP.GE.U32.AND P0, PT, R193, R6, PT ;  /* 0x00000006c100720c */ /* 0x000fe20003f06070 */
[----:B------:R-:W-:Y:S01]  /*cf90*/  IMAD.MOV.U32 R17, RZ, RZ, R26 ;  /* 0x000000ffff117224 */ /* 0x000fe200078e001a */
[----:B------:R-:W2:Y:S01]  /*cfa0*/  LDL.LU.64 R136, [R1+0x1a8] ;  /* 0x0001a80001887983 */ /* 0x000ea20000300a00 */
[----:B------:R-:W-:-:S02]  /*cfb0*/  IMAD.MOV.U32 R5, RZ, RZ, R139 ;  /* 0x000000ffff057224 */ /* 0x000fc400078e008b */
[----:B------:R-:W-:Y:S01]  /*cfc0*/  IMAD.MOV.U32 R6, RZ, RZ, R138 ;  /* 0x000000ffff067224 */ /* 0x000fe200078e008a */
[----:B------:R-:W2:Y:S04]  /*cfd0*/  LDL R26, [R1+0x164] ;  /* 0x00016400011a7983 */ /* 0x000ea80000100800 */
[----:B------:R1:W5:Y:S04]  /*cfe0*/  LDL.LU R139, [R1+0x30c] ;  /* 0x00030c00018b7983 */ /* 0x0003680000300800 */
[----:B------:R1:W5:Y:S01]  /*cff0*/  LDL.LU R138, [R1+0x308] ;  /* 0x00030800018a7983 */ /* 0x0003620000300800 */
[----:B---3--:R-:W-:-:S05]  /*d000*/  @!P1 HADD2 R216, -R23.H0_H0, -RZ.H0_H0 ;  /* 0xa00000ff17d89230 */ /* 0x008fca0000000900 */
[----:B------:R-:W-:Y:S02]  /*d010*/  PRMT R7, R216, 0x7610, R7 ;  /* 0x00007610d8077816 */ /* 0x000fe40000000007 */
[----:B------:R-:W-:Y:S02]  /*d020*/  PRMT R216, R23, 0x5410, R22 ;  /* 0x0000541017d87816 */ /* 0x000fe40000000016 */
[----:B------:R-:W-:Y:S01]  /*d030*/  @!P1 PRMT R23, R7, 0x5410, RZ ;  /* 0x0000541007179816 */ /* 0x000fe200000000ff */
[----:B------:R-:W-:Y:S02]  /*d040*/  IMAD.MOV.U32 R7, RZ, RZ, R52 ;  /* 0x000000ffff077224 */ /* 0x000fe400078e0034 */
[----:B------:R1:W3:Y:S02]  /*d050*/  LDL.LU.S16 R52, [R1+0x160] ;  /* 0x0001600001347983 */ /* 0x0002e40000300600 */
[----:B---3--:R-:W-:-:S05]  /*d060*/  @!P0 HADD2 R52, -R22.H0_H0, -RZ.H0_H0 ;  /* 0xa00000ff16348230 */ /* 0x008fca0000000900 */
[----:B------:R-:W-:-:S04]  /*d070*/  PRMT R25, R52, 0x7610, R25 ;  /* 0x0000761034197816 */ /* 0x000fc80000000019 */
[----:B------:R-:W-:Y:S01]  /*d080*/  @!P0 PRMT R22, R25, 0x5410, RZ ;  /* 0x0000541019168816 */ /* 0x000fe200000000ff */
[----:B------:R-:W-:Y:S02]  /*d090*/  IMAD.MOV.U32 R25, RZ, RZ, R53 ;  /* 0x000000ffff197224 */ /* 0x000fe400078e0035 */
[----:B------:R-:W3:Y:S01]  /*d0a0*/  LDL R53, [R1+0x16c] ;  /* 0x00016c0001357983 */ /* 0x000ee20000100800 */
[----:B--2---:R-:W-:-:S04]  /*d0b0*/  LEA R52, P0, R26, R136, 0x1 ;  /* 0x000000881a347211 */ /* 0x004fc800078008ff */
[----:B---3--:R-:W-:Y:S01]  /*d0c0*/  LEA.HI.X R53, R26, R137, R53, 0x1, P0 ;  /* 0x000000891a357211 */ /* 0x008fe200000f0c35 */
[----:B------:R-:W-:Y:S01]  /*d0d0*/  IMAD.SHL.U32 R26, R57, 0x8, RZ ;  /* 0x00000008391a7824 */ /* 0x000fe200078e00ff */
[----:B------:R1:W5:Y:S04]  /*d0e0*/  LDL.LU.64 R136, [R1+0x300] ;  /* 0x0003000001887983 */ /* 0x0003680000300a00 */
[----:B------:R2:W-:Y:S04]  /*d0f0*/  ST.E.U16 desc[UR4][R52.64], R168 ;  /* 0x000000a834007985 */ /* 0x0005e8000c101504 */
[----:B------:R3:W-:Y:S04]  /*d100*/  ST.E.U16 desc[UR4][R52.64+0x2], R167 ;  /* 0x000002a734007985 */ /* 0x0007e8000c101504 */
[----:B------:R4:W-:Y:S01]  /*d110*/  STL [R1+0x224], R26 ;  /* 0x0002241a01007387 */ /* 0x0009e20000100800 */
[----:B--2---:R-:W-:-:S02]  /*d120*/  IMAD.MOV.U32 R168, RZ, RZ, R27 ;  /* 0x000000ffffa87224 */ /* 0x004fc400078e001b */
[----:B---3--:R-:W-:Y:S02]  /*d130*/  IMAD.MOV.U32 R167, RZ, RZ, R10 ;  /* 0x000000ffffa77224 */ /* 0x008fe400078e000a */
[----:B----4-:R-:W-:-:S04]  /*d140*/  IMAD.WIDE R26, R26, 0x2, R52 ;  /* 0x000000021a1a7825 */ /* 0x010fc800078e0234 */
[----:B------:R-:W-:Y:S02]  /*d150*/  IMAD.MOV.U32 R10, RZ, RZ, R9 ;  /* 0x000000ffff0a7224 */ /* 0x000fe400078e0009 */
[----:B------:R-:W-:Y:S02]  /*d160*/  IMAD.MOV.U32 R9, RZ, RZ, R16 ;  /* 0x000000ffff097224 */ /* 0x000fe400078e0010 */
[----:B------:R-:W-:Y:S02]  /*d170*/  IMAD.MOV.U32 R16, RZ, RZ, R24 ;  /* 0x000000ffff107224 */ /* 0x000fe400078e0018 */
[----:B------:R-:W-:Y:S01]  /*d180*/  IMAD.SHL.U32 R24, R57, 0x40, RZ ;  /* 0x0000004039187824 */ /* 0x000fe200078e00ff */
[----:B------:R2:W-:Y:S04]  /*d190*/  ST.E.U16 desc[UR4][R26.64+0x2], R166 ;  /* 0x000002a61a007985 */ /* 0x0005e8000c101504 */
[----:B------:R3:W-:Y:S01]  /*d1a0*/  ST.E.U16 desc[UR4][R26.64], R165 ;  /* 0x000000a51a007985 */ /* 0x0007e2000c101504 */
[----:B--2---:R-:W-:-:S02]  /*d1b0*/  IMAD.MOV.U32 R166, RZ, RZ, R25 ;  /* 0x000000ffffa67224 */ /* 0x004fc400078e0019 */
[----:B------:R-:W-:-:S04]  /*d1c0*/  IMAD.WIDE R24, R24, 0x2, R52 ;  /* 0x0000000218187825 */ /* 0x000fc800078e0234 */
[----:B---3--:R-:W-:Y:S01]  /*d1d0*/  IMAD R165, R57, 0x48, RZ ;  /* 0x0000004839a57824 */ /* 0x008fe200078e02ff */
[----:B------:R-:W-:Y:S04]  /*d1e0*/  ST.E.U16 desc[UR4][R24.64], R29 ;  /* 0x0000001d18007985 */ /* 0x000fe8000c101504 */
[----:B------:R2:W-:Y:S04]  /*d1f0*/  ST.E.U16 desc[UR4][R24.64+0x2], R28 ;  /* 0x0000021c18007985 */ /* 0x0005e8000c101504 */
[----:B------:R1:W5:Y:S04]  /*d200*/  LDL.LU R57, [R1+0x2fc] ;  /* 0x0002fc0001397983 */ /* 0x0003680000300800 */
[----:B------:R3:W-:Y:S01]  /*d210*/  STL [R1+0x270], R165 ;  /* 0x000270a501007387 */ /* 0x0007e20000100800 */
[----:B--2---:R-:W-:-:S05]  /*d220*/  IMAD.WIDE R28, R165, 0x2, R52 ;  /* 0x00000002a51c7825 */ /* 0x004fca00078e0234 */
[----:B------:R2:W-:Y:S01]  /*d230*/  ST.E.U16 desc[UR4][R28.64+0x2], R78 ;  /* 0x0000024e1c007985 */ /* 0x0005e2000c101504 */
[----:B---3--:R-:W-:-:S03]  /*d240*/  IMAD.MOV.U32 R165, RZ, RZ, R10 ;  /* 0x000000ffffa57224 */ /* 0x008fc600078e000a */
[----:B------:R1:W3:Y:S04]  /*d250*/  LDL.LU.S16 R10, [R1+0x16c] ;  /* 0x00016c00010a7983 */ /* 0x0002e80000300600 */
[----:B--2---:R1:W2:Y:S04]  /*d260*/  LDL.LU.S16 R78, [R1+0x164] ;  /* 0x00016400014e7983 */ /* 0x0042a80000300600 */
[----:B------:R4:W-:Y:S01]  /*d270*/  ST.E.U16 desc[UR4][R28.64], R79 ;  /* 0x0000004f1c007985 */ /* 0x0009e2000c101504 */
[----:B------:R-:W-:Y:S01]  /*d280*/  PRMT R20, R21, 0x7632, R20 ;  /* 0x0000763215147816 */ /* 0x000fe20000000014 */
[----:B----4-:R-:W-:Y:S01]  /*d290*/  IMAD.MOV.U32 R79, RZ, RZ, R5 ;  /* 0x000000ffff4f7224 */ /* 0x010fe200078e0005 */
[----:B------:R-:W-:-:S02]  /*d2a0*/  SHF.R.U32.HI R5, RZ, 0x10, R2 ;  /* 0x00000010ff057819 */ /* 0x000fc40000011602 */
[----:B------:R-:W-:Y:S02]  /*d2b0*/  SHF.R.U32.HI R2, RZ, 0x18, R2 ;  /* 0x00000018ff027819 */ /* 0x000fe40000011602 */
[----:B------:R-:W-:Y:S02]  /*d2c0*/  LOP3.LUT R5, R5, 0xff, RZ, 0xc0, !PT ;  /* 0x000000ff05057812 */ /* 0x000fe400078ec0ff */
[C---:B------:R-:W-:Y:S02]  /*d2d0*/  ISETP.GE.U32.AND P0, PT, R193.reuse, R2, PT ;  /* 0x00000002c100720c */ /* 0x040fe40003f06070 */
[----:B------:R-:W-:Y:S01]  /*d2e0*/  ISETP.GE.U32.AND P1, PT, R193, R5, PT ;  /* 0x00000005c100720c */ /* 0x000fe20003f26070 */
[----:B------:R4:W-:Y:S02]  /*d2f0*/  ST.E.U16 desc[UR4][R52.64+0x10], R162 ;  /* 0x000010a234007985 */ /* 0x0009e4000c101504 */
[----:B----4-:R-:W-:-:S08]  /*d300*/  PRMT R162, R21, 0x5410, R20 ;  /* 0x0000541015a27816 */ /* 0x010fd00000000014 */
[----:B---3--:R-:W-:-:S05]  /*d310*/  @!P0 HADD2 R10, -R20.H0_H0, -RZ.H0_H0 ;  /* 0xa00000ff140a8230 */ /* 0x008fca0000000900 */
[----:B------:R-:W-:Y:S01]  /*d320*/  PRMT R2, R10, 0x7610, R2 ;  /* 0x000076100a027816 */ /* 0x000fe20000000002 */
[----:B------:R-:W-:Y:S02]  /*d330*/  IMAD.MOV.U32 R10, RZ, RZ, R17 ;  /* 0x000000ffff0a7224 */ /* 0x000fe400078e0011 */
[----:B------:R-:W-:Y:S02]  /*d340*/  IMAD.MOV.U32 R17, RZ, RZ, R252 ;  /* 0x000000ffff117224 */ /* 0x000fe400078e00fc */
[----:B------:R-:W-:Y:S02]  /*d350*/  IMAD.MOV.U32 R252, RZ, RZ, R226 ;  /* 0x000000fffffc7224 */ /* 0x000fe400078e00e2 */
[----:B------:R-:W3:Y:S01]  /*d360*/  LDL R226, [R1+0x1e0] ;  /* 0x0001e00001e27983 */ /* 0x000ee20000100800 */
[----:B--2---:R-:W-:-:S05]  /*d370*/  @!P1 HADD2 R78, -R21.H0_H0, -RZ.H0_H0 ;  /* 0xa00000ff154e9230 */ /* 0x004fca0000000900 */
[----:B------:R-:W-:Y:S01]  /*d380*/  PRMT R5, R78, 0x7610, R5 ;  /* 0x000076104e057816 */ /* 0x000fe20000000005 */
[----:B------:R-:W-:Y:S02]  /*d390*/  IMAD.MOV.U32 R78, RZ, RZ, R79 ;  /* 0x000000ffff4e7224 */ /* 0x000fe400078e004f */
[----:B------:R-:W-:Y:S01]  /*d3a0*/  IMAD.MOV.U32 R79, RZ, RZ, R166 ;  /* 0x000000ffff4f7224 */ /* 0x000fe200078e00a6 */
[----:B------:R-:W-:Y:S01]  /*d3b0*/  @!P1 PRMT R21, R5, 0x5410, RZ ;  /* 0x0000541005159816 */ /* 0x000fe200000000ff */
[----:B------:R-:W-:Y:S02]  /*d3c0*/  IMAD.MOV.U32 R166, RZ, RZ, R165 ;  /* 0x000000ffffa67224 */ /* 0x000fe400078e00a5 */
[----:B------:R1:W2:Y:S04]  /*d3d0*/  LDL.LU.S16 R165, [R1+0x174] ;  /* 0x0001740001a57983 */ /* 0x0002a80000300600 */
[----:B------:R1:W4:Y:S01]  /*d3e0*/  LDL.LU.S16 R5, [R1+0x178] ;  /* 0x0001780001057983 */ /* 0x0003220000300600 */
[----:B------:R-:W-:-:S02]  /*d3f0*/  @!P0 PRMT R20, R2, 0x5410, RZ ;  /* 0x0000541002148816 */ /* 0x000fc400000000ff */
[--C-:B------:R-:W-:Y:S02]  /*d400*/  SHF.R.U32.HI R2, RZ, 0x10, R0.reuse ;  /* 0x00000010ff027819 */ /* 0x100fe40000011600 */
[----:B------:R-:W-:-:S04]  /*d410*/  SHF.R.U32.HI R0, RZ, 0x18, R0 ;  /* 0x00000018ff007819 */ /* 0x000fc80000011600 */
[----:B------:R-:W-:Y:S02]  /*d420*/  ISETP.GE.U32.AND P0, PT, R193, R0, PT ;  /* 0x00000000c100720c */ /* 0x000fe40003f06070 */
[----:B------:R-:W-:Y:S02]  /*d430*/  PRMT R18, R92, 0x7632, R18 ;  /* 0x000076325c127816 */ /* 0x000fe40000000012 */
[----:B------:R-:W-:-:S04]  /*d440*/  LOP3.LUT R2, R2, 0xff, RZ, 0xc0, !PT ;  /* 0x000000ff02027812 */ /* 0x000fc800078ec0ff */
[----:B------:R-:W-:Y:S02]  /*d450*/  ISETP.GE.U32.AND P1, PT, R193, R2, PT ;  /* 0x00000002c100720c */ /* 0x000fe40003f26070 */
[----:B------:R-:W-:Y:S01]  /*d460*/  PRMT R19, R92, 0x7610, R19 ;  /* 0x000076105c137816 */ /* 0x000fe20000000013 */
[----:B------:R-:W-:Y:S04]  /*d470*/  ST.E.U16 desc[UR4][R52.64+0x12], R164 ;  /* 0x000012a434007985 */ /* 0x000fe8000c101504 */
        /* <DEDUP_REMOVED lines=14> */
[----:B------:R1:W-:Y:S04]  /*d560*/  ST.E.U16 desc[UR4][R52.64+0x30], R158 ;  /* 0x0000309e34007985 */ /* 0x0003e8000c101504 */
[----:B------:R-:W-:Y:S04]  /*d570*/  ST.E.U16 desc[UR4][R52.64+0x32], R157 ;  /* 0x0000329d34007985 */ /* 0x000fe8000c101504 */
[----:B------:R3:W-:Y:S04]  /*d580*/  ST.E.U16 desc[UR4][R26.64+0x32], R154 ;  /* 0x0000329a1a007985 */ /* 0x0007e8000c101504 */
[----:B------:R3:W-:Y:S01]  /*d590*/  ST.E.U16 desc[UR4][R26.64+0x30], R156 ;  /* 0x0000309c1a007985 */ /* 0x0007e2000c101504 */
[----:B-1----:R-:W-:-:S03]  /*d5a0*/  IMAD.MOV.U32 R158, RZ, RZ, R9 ;  /* 0x000000ffff9e7224 */ /* 0x002fc600078e0009 */
[----:B------:R-:W-:Y:S04]  /*d5b0*/  ST.E.U16 desc[UR4][R24.64+0x30], R82 ;  /* 0x0000305218007985 */ /* 0x000fe8000c101504 */
[----:B------:R-:W-:Y:S04]  /*d5c0*/  ST.E.U16 desc[UR4][R24.64+0x32], R81 ;  /* 0x0000325118007985 */ /* 0x000fe8000c101504 */
[----:B------:R1:W-:Y:S04]  /*d5d0*/  ST.E.U16 desc[UR4][R28.64+0x30], R91 ;  /* 0x0000305b1c007985 */ /* 0x0003e8000c101504 */
        /* <DEDUP_REMOVED lines=18> */
[----:B------:R1:W-:Y:S01]  /*d700*/  ST.E.U16 desc[UR4][R52.64+0x62], R142 ;  /* 0x0000628e34007985 */ /* 0x0003e2000c101504 */
[----:B----4-:R-:W-:-:S05]  /*d710*/  @!P0 HADD2 R5, -R18.H0_H0, -RZ.H0_H0 ;  /* 0xa00000ff12058230 */ /* 0x010fca0000000900 */
[----:B------:R-:W-:Y:S01]  /*d720*/  PRMT R0, R5, 0x7610, R0 ;  /* 0x0000761005007816 */ /* 0x000fe20000000000 */
[----:B------:R-:W-:Y:S02]  /*d730*/  IMAD.MOV.U32 R5, RZ, RZ, R78 ;  /* 0x000000ffff057224 */ /* 0x000fe400078e004e */
[----:B------:R-:W-:Y:S02]  /*d740*/  IMAD.MOV.U32 R78, RZ, RZ, R79 ;  /* 0x000000ffff4e7224 */ /* 0x000fe400078e004f */
[----:B------:R-:W-:Y:S02]  /*d750*/  IMAD.MOV.U32 R79, RZ, RZ, R166 ;  /* 0x000000ffff4f7224 */ /* 0x000fe400078e00a6 */
[----:B------:R-:W-:Y:S02]  /*d760*/  IMAD.MOV.U32 R166, RZ, RZ, R167 ;  /* 0x000000ffffa67224 */ /* 0x000fe400078e00a7 */
[----:B------:R-:W-:Y:S02]  /*d770*/  IMAD.MOV.U32 R167, RZ, RZ, R168 ;  /* 0x000000ffffa77224 */ /* 0x000fe400078e00a8 */
[----:B------:R-:W-:-:S02]  /*d780*/  IMAD.MOV.U32 R168, RZ, RZ, R6 ;  /* 0x000000ffffa87224 */ /* 0x000fc400078e0006 */
[----:B--2---:R-:W-:Y:S02]  /*d790*/  @!P1 HADD2 R165, -R19.H0_H0, -RZ.H0_H0 ;  /* 0xa00000ff13a59230 */ /* 0x004fe40000000900 */
[----:B------:R-:W-:Y:S02]  /*d7a0*/  IMAD.MOV.U32 R6, RZ, RZ, R7 ;  /* 0x000000ffff067224 */ /* 0x000fe400078e0007 */
[----:B------:R-:W-:Y:S02]  /*d7b0*/  IMAD.MOV.U32 R7, RZ, RZ, R10 ;  /* 0x000000ffff077224 */ /* 0x000fe400078e000a */
[----:B------:R-:W-:Y:S02]  /*d7c0*/  IMAD.MOV.U32 R10, RZ, RZ, R11 ;  /* 0x000000ffff0a7224 */ /* 0x000fe400078e000b */
[----:B------:R-:W-:Y:S02]  /*d7d0*/  IMAD.MOV.U32 R11, RZ, RZ, R8 ;  /* 0x000000ffff0b7224 */ /* 0x000fe400078e0008 */
[----:B------:R-:W-:Y:S01]  /*d7e0*/  IMAD.MOV.U32 R8, RZ, RZ, R221 ;  /* 0x000000ffff087224 */ /* 0x000fe200078e00dd */
[----:B------:R-:W-:Y:S01]  /*d7f0*/  PRMT R2, R165, 0x7610, R2 ;  /* 0x00007610a5027816 */ /* 0x000fe20000000002 */
[----:B------:R-:W-:-:S02]  /*d800*/  IMAD.MOV.U32 R221, RZ, RZ, R55 ;  /* 0x000000ffffdd7224 */ /* 0x000fc400078e0037 */
[----:B------:R-:W-:Y:S01]  /*d810*/  IMAD.WIDE.U32 R54, R54, -0x326172a9, RZ ;  /* 0xcd9e8d5736367825 */ /* 0x000fe200078e00ff */
[----:B------:R-:W-:Y:S02]  /*d820*/  PRMT R165, R19, 0x5410, R18 ;  /* 0x0000541013a57816 */ /* 0x000fe40000000012 */
[----:B------:R-:W-:Y:S01]  /*d830*/  @!P1 PRMT R19, R2, 0x5410, RZ ;  /* 0x0000541002139816 */ /* 0x000fe200000000ff */
[----:B------:R-:W-:Y:S01]  /*d840*/  IMAD.MOV.U32 R92, RZ, RZ, R78 ;  /* 0x000000ffff5c7224 */ /* 0x000fe200078e004e */
[----:B------:R-:W-:Y:S01]  /*d850*/  @!P0 PRMT R18, R0, 0x5410, RZ ;  /* 0x0000541000128816 */ /* 0x000fe200000000ff */
[----:B------:R-:W-:Y:S01]  /*d860*/  IMAD.MOV.U32 R2, RZ, RZ, R79 ;  /* 0x000000ffff027224 */ /* 0x000fe200078e004f */
[----:B------:R-:W-:Y:S01]  /*d870*/  LOP3.LUT R0, R56, R55, RZ, 0x3c, !PT ;  /* 0x0000003738007212 */ /* 0x000fe200078e3cff */
        /* <DEDUP_REMOVED lines=9> */
[----:B------:R-:W-:-:S04]  /*d910*/  IMAD.WIDE.U32 R246, R0, -0x2daee0ad, RZ ;  /* 0xd2511f5300f67825 */ /* 0x000fc800078e00ff */
[----:B------:R-:W-:Y:S02]  /*d920*/  IMAD.MOV.U32 R5, RZ, RZ, R166 ;  /* 0x000000ffff057224 */ /* 0x000fe400078e00a6 */
[----:B------:R-:W-:Y:S01]  /*d930*/  IMAD.MOV.U32 R166, RZ, RZ, R6 ;  /* 0x000000ffffa67224 */ /* 0x000fe200078e0006 */
[-C--:B------:R-:W-:Y:S01]  /*d940*/  LOP3.LUT R6, R190, R199.reuse, RZ, 0x3c, !PT ;  /* 0x000000c7be067212 */ /* 0x080fe200078e3cff */
[----:B---3--:R-:W-:Y:S01]  /*d950*/  IMAD R226, R226, 0x2, R4 ;  /* 0x00000002e2e27824 */ /* 0x008fe200078e0204 */
[----:B------:R-:W-:Y:S01]  /*d960*/  LOP3.LUT R0, R247, R192, R198, 0x96, !PT ;  /* 0x000000c0f7007212 */ /* 0x000fe200078e96c6 */
        /* <DEDUP_REMOVED lines=12> */
[----:B------:R-:W-:-:S04]  /*da30*/  IMAD.WIDE.U32 R196, R0, -0x326172a9, RZ ;  /* 0xcd9e8d5700c47825 */ /* 0x000fc800078e00ff */
[----:B------:R-:W-:Y:S02]  /*da40*/  IMAD.MOV.U32 R160, RZ, RZ, R5 ;  /* 0x000000ffffa07224 */ /* 0x000fe400078e0005 */
[----:B------:R-:W-:Y:S01]  /*da50*/  IMAD.WIDE.U32 R4, R4, -0x326172a9, RZ ;  /* 0xcd9e8d5704047825 */ /* 0x000fe200078e00ff */
[-C--:B------:R-:W-:Y:S02]  /*da60*/  LOP3.LUT R80, R109, R224.reuse, R6, 0x96, !PT ;  /* 0x000000e06d507212 */ /* 0x080fe400078e9606 */
[-C--:B------:R-:W-:Y:S01]  /*da70*/  LOP3.LUT R89, R7, R225.reuse, R54, 0x96, !PT ;  /* 0x000000e107597212 */ /* 0x080fe200078e9636 */
[----:B------:R-:W-:Y:S01]  /*da80*/  IMAD.MOV.U32 R159, RZ, RZ, R92 ;  /* 0x000000ffff9f7224 */ /* 0x000fe200078e005c */
[-C--:B------:R-:W-:Y:S01]  /*da90*/  LOP3.LUT R92, R197, R224.reuse, R6, 0x96, !PT ;  /* 0x000000e0c55c7212 */ /* 0x080fe200078e9606 */
[----:B------:R-:W-:Y:S01]  /*daa0*/  IMAD.MOV.U32 R163, RZ, RZ, R2 ;  /* 0x000000ffffa37224 */ /* 0x000fe200078e0002 */
[----:B------:R-:W-:Y:S01]  /*dab0*/  LOP3.LUT R2, R7, R225, R14, 0x96, !PT ;  /* 0x000000e107027212 */ /* 0x000fe200078e960e */
[----:B------:R-:W-:Y:S01]  /*dac0*/  IMAD.MOV.U32 R7, RZ, RZ, R94 ;  /* 0x000000ffff077224 */ /* 0x000fe200078e005e */
[-C--:B------:R-:W-:Y:S01]  /*dad0*/  LOP3.LUT R94, R197, R224.reuse, R4, 0x96, !PT ;  /* 0x000000e0c55e7212 */ /* 0x080fe200078e9604 */
[----:B------:R-:W-:Y:S01]  /*dae0*/  IMAD.MOV.U32 R6, RZ, RZ, R88 ;  /* 0x000000ffff067224 */ /* 0x000fe200078e0058 */
[----:B------:R-:W-:-:S02]  /*daf0*/  LOP3.LUT R88, R109, R224, R4, 0x96, !PT ;  /* 0x000000e06d587212 */ /* 0x000fc400078e9604 */
[----:B------:R-:W-:Y:S01]  /*db00*/  LOP3.LUT R4, R170, R199, RZ, 0x3c, !PT ;  /* 0x000000c7aa047212 */ /* 0x000fe200078e3cff */
[----:B------:R-:W-:Y:S01]  /*db10*/  IMAD.SHL.U32 R0, R194, 0x4, RZ ;  /* 0x00000004c2007824 */ /* 0x000fe200078e00ff */
[CC--:B------:R-:W-:Y:S01]  /*db20*/  LOP3.LUT R93, R5.reuse, R225.reuse, R54, 0x96, !PT ;  /* 0x000000e1055d7212 */ /* 0x0c0fe200078e9636 */
[----:B------:R-:W-:Y:S01]  /*db30*/  IMAD.MOV.U32 R169, RZ, RZ, R79 ;  /* 0x000000ffffa97224 */ /* 0x000fe200078e004f */
[----:B------:R-:W-:Y:S01]  /*db40*/  LOP3.LUT R79, R5, R225, R14, 0x96, !PT ;  /* 0x000000e1054f7212 */ /* 0x000fe200078e960e */
[----:B------:R-:W-:Y:S01]  /*db50*/  IMAD.WIDE.U32 R4, R4, -0x326172a9, RZ ;  /* 0xcd9e8d5704047825 */ /* 0x000fe200078e00ff */
[----:B------:R-:W-:-:S03]  /*db60*/  LOP3.LUT R0, R199, R229, R0, 0x96, !PT ;  /* 0x000000e5c7007212 */ /* 0x000fc600078e9600 */
[----:B------:R-:W-:Y:S01]  /*db70*/  IMAD.MOV.U32 R190, RZ, RZ, R159 ;  /* 0x000000ffffbe7224 */ /* 0x000fe200078e009f */
[-C--:B------:R-:W-:Y:S01]  /*db80*/  LOP3.LUT R87, R5, R225.reuse, R54, 0x96, !PT ;  /* 0x000000e105577212 */ /* 0x080fe200078e9636 */
[----:B------:R-:W-:Y:S01]  /*db90*/  IMAD.MOV.U32 R159, RZ, RZ, R83 ;  /* 0x000000ffff9f7224 */ /* 0x000fe200078e0053 */
[-C--:B------:R-:W-:Y:S01]  /*dba0*/  LOP3.LUT R83, R109, R224.reuse, R4, 0x96, !PT ;  /* 0x000000e06d537212 */ /* 0x080fe200078e9604 */
[----:B------:R-:W-:Y:S01]  /*dbb0*/  IMAD.MOV.U32 R161, RZ, RZ, R78 ;  /* 0x000000ffffa17224 */ /* 0x000fe200078e004e */
[----:B------:R-:W-:Y:S01]  /*dbc0*/  LOP3.LUT R78, R5, R225, R14, 0x96, !PT ;  /* 0x000000e1054e7212 */ /* 0x000fe200078e960e */
[----:B------:R-:W-:Y:S01]  /*dbd0*/  IMAD.MOV.U32 R5, RZ, RZ, R15 ;  /* 0x000000ffff057224 */ /* 0x000fe200078e000f */
[----:B------:R-:W-:Y:S01]  /*dbe0*/  LOP3.LUT R84, R197, R224, R4, 0x96, !PT ;  /* 0x000000e0c5547212 */ /* 0x000fe200078e9604 */
[----:B------:R-:W-:Y:S02]  /*dbf0*/  IMAD.MOV.U32 R4, RZ, RZ, R14 ;  /* 0x000000ffff047224 */ /* 0x000fe400078e000e */
[----:B------:R-:W-:-:S05]  /*dc00*/  IMAD.WIDE.U32 R14, R0, -0x326172a9, RZ ;  /* 0xcd9e8d57000e7825 */ /* 0x000fca00078e00ff */
[----:B------:R-:W-:Y:S01]  /*dc10*/  LOP3.LUT R4, R15, R225, R4, 0x96, !PT ;  /* 0x000000e10f047212 */ /* 0x000fe200078e9604 */
[----:B------:R-:W-:Y:S01]  /*dc20*/  IMAD.MOV.U32 R86, RZ, RZ, R6 ;  /* 0x000000ffff567224 */ /* 0x000fe200078e0006 */
[----:B------:R-:W-:-:S03]  /*dc30*/  LOP3.LUT R6, R109, R224, R14, 0x96, !PT ;  /* 0x000000e06d067212 */ /* 0x000fc600078e960e */
[----:B------:R-:W-:-:S04]  /*dc40*/  IMAD.WIDE.U32 R4, R4, -0x2daee0ad, RZ ;  /* 0xd2511f5304047825 */ /* 0x000fc800078e00ff */
[----:B------:R-:W-:Y:S02]  /*dc50*/  IMAD.MOV.U32 R85, RZ, RZ, R161 ;  /* 0x000000ffff557224 */ /* 0x000fe400078e00a1 */
[----:B------:R-:W-:Y:S02]  /*dc60*/  IMAD.MOV.U32 R154, RZ, RZ, R7 ;  /* 0x000000ffff9a7224 */ /* 0x000fe400078e0007 */
[----:B------:R-:W-:Y:S01]  /*dc70*/  IMAD.MOV.U32 R161, RZ, RZ, R10 ;  /* 0x000000ffffa17224 */ /* 0x000fe200078e000a */
[----:B------:R-:W-:Y:S01]  /*dc80*/  LOP3.LUT R10, R5, R232, R206, 0x96, !PT ;  /* 0x000000e8050a7212 */ /* 0x000fe200078e96ce */
[----:B------:R-:W-:-:S04]  /*dc90*/  IMAD.WIDE.U32 R6, R6, -0x2daee0ad, RZ ;  /* 0xd2511f5306067825 */ /* 0x000fc800078e00ff */
[----:B------:R-:W-:Y:S01]  /*dca0*/  IMAD.MOV.U32 R156, RZ, RZ, R8 ;  /* 0x000000ffff9c7224 */ /* 0x000fe200078e0008 */
[----:B------:R-:W-:Y:S01]  /*dcb0*/  LOP3.LUT R8, R7, R241, R4, 0x96, !PT ;  /* 0x000000f107087212 */ /* 0x000fe200078e9604 */
[----:B------:R-:W-:Y:S02]  /*dcc0*/  IMAD.MOV.U32 R157, RZ, RZ, R11 ;  /* 0x000000ffff9d7224 */ /* 0x000fe400078e000b */
[----:B------:R-:W-:-:S04]  /*dcd0*/  IMAD.WIDE.U32 R10, R10, -0x326172a9, RZ ;  /* 0xcd9e8d570a0a7825 */ /* 0x000fc800078e00ff */
[----:B------:R-:W-:Y:S01]  /*dce0*/  IMAD.WIDE.U32 R8, R8, -0x326172a9, RZ ;  /* 0xcd9e8d5708087825 */ /* 0x000fe200078e00ff */
[----:B------:R-:W-:-:S03]  /*dcf0*/  LOP3.LUT R4, R11, R219, R108, 0x96, !PT ;  /* 0x000000db0b047212 */ /* 0x000fc600078e966c */
[----:B------:R-:W-:Y:S01]  /*dd00*/  IMAD.MOV.U32 R170, RZ, RZ, R16 ;  /* 0x000000ffffaa7224 */ /* 0x000fe200078e0010 */
[----:B------:R-:W-:Y:S01]  /*dd10*/  LOP3.LUT R16, R9, R237, R10, 0x96, !PT ;  /* 0x000000ed09107212 */ /* 0x000fe200078e960a */
[----:B------:R-:W-:-:S04]  /*dd20*/  IMAD.WIDE.U32 R4, R4, -0x2daee0ad, RZ ;  /* 0xd2511f5304047825 */ /* 0x000fc800078e00ff */
[----:B------:R-:W-:Y:S01]  /*dd30*/  IMAD.MOV.U32 R11, RZ, RZ, R17 ;  /* 0x000000ffff0b7224 */ /* 0x000fe200078e0011 */
[----:B------:R-:W-:Y:S01]  /*dd40*/  LOP3.LUT R6, R5, R239, R6, 0x96, !PT ;  /* 0x000000ef05067212 */ /* 0x000fe200078e9606 */
[----:B------:R-:W-:-:S04]  /*dd50*/  IMAD.WIDE.U32 R16, R16, -0x2daee0ad, RZ ;  /* 0xd2511f5310107825 */ /* 0x000fc800078e00ff */
[----:B------:R-:W-:Y:S01]  /*dd60*/  IMAD.WIDE.U32 R6, R6, -0x326172a9, RZ ;  /* 0xcd9e8d5706067825 */ /* 0x000fe200078e00ff */
[----:B------:R-:W-:-:S03]  /*dd70*/  LOP3.LUT R4, R17, R233, R4, 0x96, !PT ;  /* 0x000000e911047212 */ /* 0x000fc600078e9604 */
[----:B-1----:R-:W-:Y:S01]  /*dd80*/  IMAD.MOV.U32 R91, RZ, RZ, R86 ;  /* 0x000000ffff5b7224 */ /* 0x002fe200078e0056 */
[----:B------:R-:W-:Y:S01]  /*dd90*/  LOP3.LUT R81, R7, R235, R8, 0x96, !PT ;  /* 0x000000eb07517212 */ /* 0x000fe200078e9608 */
[----:B------:R-:W-:-:S04]  /*dda0*/  IMAD.WIDE.U32 R4, R4, -0x326172a9, RZ ;  /* 0xcd9e8d5704047825 */ /* 0x000fc800078e00ff */
[----:B------:R-:W-:Y:S02]  /*ddb0*/  IMAD.MOV.U32 R8, RZ, RZ, R54 ;  /* 0x000000ffff087224 */ /* 0x000fe400078e0036 */
[----:B------:R-:W-:Y:S02]  /*ddc0*/  IMAD.MOV.U32 R9, RZ, RZ, R55 ;  /* 0x000000ffff097224 */ /* 0x000fe400078e0037 */
[----:B------:R-:W-:Y:S01]  /*ddd0*/  IMAD.MOV.U32 R9, RZ, RZ, R91 ;  /* 0x000000ffff097224 */ /* 0x000fe200078e005b */
[----:B------:R-:W-:Y:S01]  /*dde0*/  LOP3.LUT R17, R5, R135, R6, 0x96, !PT ;  /* 0x0000008705117212 */ /* 0x000fe200078e9606 */
[----:B------:R-:W-:Y:S01]  /*ddf0*/  IMAD.MOV.U32 R10, RZ, RZ, R85 ;  /* 0x000000ffff0a7224 */ /* 0x000fe200078e0055 */
[----:B------:R-:W-:Y:S01]  /*de00*/  LOP3.LUT R82, R4, 0xffff, RZ, 0xc0, !PT ;  /* 0x0000ffff04527812 */ /* 0x000fe200078ec0ff */
[----:B------:R-:W-:Y:S01]  /*de10*/  IMAD.WIDE.U32 R142, R80, -0x2daee0ad, RZ ;  /* 0xd2511f53508e7825 */ /* 0x000fe200078e00ff */
[----:B------:R-:W-:Y:S02]  /*de20*/  LOP3.LUT R90, R4, 0xff, RZ, 0xc0, !PT ;  /* 0x000000ff045a7812 */ /* 0x000fe400078ec0ff */
[----:B------:R-:W-:-:S02]  /*de30*/  SHF.R.U32.HI R85, RZ, 0x10, R4 ;  /* 0x00000010ff557819 */ /* 0x000fc40000011604 */
[----:B------:R-:W-:Y:S01]  /*de40*/  SHF.R.U32.HI R86, RZ, 0x18, R4 ;  /* 0x00000018ff567819 */ /* 0x000fe20000011604 */
[----:B------:R-:W-:Y:S01]  /*de50*/  IMAD.WIDE.U32 R4, R2, -0x2daee0ad, RZ ;  /* 0xd2511f5302047825 */ /* 0x000fe200078e00ff */
[----:B------:R-:W-:Y:S01]  /*de60*/  LOP3.LUT R0, R15, R225, R8, 0x96, !PT ;  /* 0x000000e10f007212 */ /* 0x000fe200078e9608 */
[----:B------:R-:W-:Y:S02]  /*de70*/  ST.E.U16 desc[UR4][R26.64+0x60], R140 ;  /* 0x0000608c1a007985 */ /* 0x000fe4000c101504 */
[----:B------:R-:W-:Y:S02]  /*de80*/  IMAD.MOV.U32 R77, RZ, RZ, R9 ;  /* 0x000000ffff4d7224 */ /* 0x000fe400078e0009 */
[----:B------:R1:W-:Y:S01]  /*de90*/  ST.E.U16 desc[UR4][R26.64+0x62], R132 ;  /* 0x000062841a007985 */ /* 0x0003e2000c101504 */
[----:B------:R-:W-:-:S03]  /*dea0*/  IMAD.WIDE.U32 R8, R78, -0x2daee0ad, RZ ;  /* 0xd2511f534e087825 */ /* 0x000fc600078e00ff */
[----:B------:R-:W-:Y:S01]  /*deb0*/  ST.E.U16 desc[UR4][R24.64+0x60], R69 ;  /* 0x0000604518007985 */ /* 0x000fe2000c101504 */
[----:B------:R-:W-:-:S03]  /*dec0*/  IMAD.WIDE.U32 R150, R83, -0x2daee0ad, RZ ;  /* 0xd2511f5353967825 */ /* 0x000fc600078e00ff */
[----:B------:R-:W-:Y:S01]  /*ded0*/  ST.E.U16 desc[UR4][R24.64+0x62], R66 ;  /* 0x0000624218007985 */ /* 0x000fe2000c101504 */
[----:B------:R-:W-:Y:S01]  /*dee0*/  IMAD.MOV.U32 R91, RZ, RZ, R10 ;  /* 0x000000ffff5b7224 */ /* 0x000fe200078e000a */
[----:B------:R-:W-:Y:S01]  /*def0*/  LOP3.LUT R10, R197, R224, R14, 0x96, !PT ;  /* 0x000000e0c50a7212 */ /* 0x000fe200078e960e */
[----:B------:R-:W-:Y:S01]  /*df00*/  IMAD.MOV.U32 R74, RZ, RZ, R11 ;  /* 0x000000ffff4a7224 */ /* 0x000fe200078e000b */
[----:B------:R-:W-:Y:S01]  /*df10*/  ST.E.U16 desc[UR4][R28.64+0x60], R64 ;  /* 0x000060401c007985 */ /* 0x000fe2000c101504 */
[----:B------:R-:W-:Y:S01]  /*df20*/  IMAD.MOV.U32 R147, RZ, RZ, R156 ;  /* 0x000000ffff937224 */ /* 0x000fe200078e009c */
[----:B------:R-:W-:Y:S01]  /*df30*/  LOP3.LUT R14, R5, R232, R206, 0x96, !PT ;  /* 0x000000e8050e7212 */ /* 0x000fe200078e96ce */
[----:B------:R-:W-:Y:S01]  /*df40*/  IMAD.MOV.U32 R73, RZ, RZ, R157 ;  /* 0x000000ffff497224 */ /* 0x000fe200078e009d */
[----:B------:R-:W-:Y:S01]  /*df50*/  ST.E.U16 desc[UR4][R28.64+0x62], R63 ;  /* 0x0000623f1c007985 */ /* 0x000fe2000c101504 */
[----:B------:R-:W-:Y:S01]  /*df60*/  LOP3.LUT R11, R143, R241, R4, 0x96, !PT ;  /* 0x000000f18f0b7212 */ /* 0x000fe200078e9604 */
[----:B------:R-:W-:-:S02]  /*df70*/  IMAD.WIDE.U32 R4, R79, -0x2daee0ad, RZ ;  /* 0xd2511f534f047825 */ /* 0x000fc400078e00ff */
[----:B------:R-:W-:Y:S02]  /*df80*/  ST.E.U16 desc[UR4][R52.64+0x70], R131 ;  /* 0x0000708334007985 */ /* 0x000fe4000c101504 */
[----:B------:R-:W-:Y:S02]  /*df90*/  IMAD.WIDE.U32 R156, R88, -0x2daee0ad, RZ ;  /* 0xd2511f53589c7825 */ /* 0x000fe400078e00ff */
[----:B------:R-:W-:Y:S02]  /*dfa0*/  ST.E.U16 desc[UR4][R52.64+0x72], R130 ;  /* 0x0000728234007985 */ /* 0x000fe4000c101504 */
[----:B------:R-:W-:Y:S01]  /*dfb0*/  IMAD.WIDE.U32 R6, R89, -0x2daee0ad, RZ ;  /* 0xd2511f5359067825 */ /* 0x000fe200078e00ff */
[-C--:B-1----:R-:W-:Y:S01]  /*dfc0*/  LOP3.LUT R132, R151, R241.reuse, R8, 0x96, !PT ;  /* 0x000000f197847212 */ /* 0x082fe200078e9608 */
[----:B------:R1:W-:Y:S02]  /*dfd0*/  ST.E.U16 desc[UR4][R26.64+0x70], R129 ;  /* 0x000070811a007985 */ /* 0x0003e4000c101504 */
[----:B------:R-:W-:Y:S01]  /*dfe0*/  IMAD.WIDE.U32 R70, R92, -0x2daee0ad, RZ ;  /* 0xd2511f535c467825 */ /* 0x000fe200078e00ff */
[-C--:B------:R-:W-:Y:S01]  /*dff0*/  LOP3.LUT R143, R5, R232.reuse, R206, 0x96, !PT ;  /* 0x000000e8058f7212 */ /* 0x080fe200078e96ce */
[----:B------:R2:W-:Y:S01]  /*e000*/  ST.E.U16 desc[UR4][R26.64+0x72], R141 ;  /* 0x0000728d1a007985 */ /* 0x0005e2000c101504 */
[-C--:B------:R-:W-:Y:S01]  /*e010*/  LOP3.LUT R144, R157, R241.reuse, R4, 0x96, !PT ;  /* 0x000000f19d907212 */ /* 0x080fe200078e9604 */
[----:B------:R-:W-:Y:S01]  /*e020*/  IMAD.MOV.U32 R72, RZ, RZ, R158 ;  /* 0x000000ffff487224 */ /* 0x000fe200078e009e */
[----:B------:R-:W-:Y:S01]  /*e030*/  LOP3.LUT R2, R7, R232, R246, 0x96, !PT ;  /* 0x000000e807027212 */ /* 0x000fe200078e96f6 */
[----:B------:R-:W-:Y:S01]  /*e040*/  IMAD.MOV.U32 R80, RZ, RZ, R159 ;  /* 0x000000ffff507224 */ /* 0x000fe200078e009f */
[----:B------:R-:W-:Y:S01]  /*e050*/  LOP3.LUT R15, R71, R241, R6, 0x96, !PT ;  /* 0x000000f1470f7212 */ /* 0x000fe200078e9606 */
[----:B------:R-:W-:Y:S01]  /*e060*/  ST.E.U16 desc[UR4][R24.64+0x70], R68 ;  /* 0x0000704418007985 */ /* 0x000fe2000c101504 */
[----:B------:R-:W-:-:S03]  /*e070*/  IMAD.WIDE.U32 R4, R93, -0x2daee0ad, RZ ;  /* 0xd2511f535d047825 */ /* 0x000fc600078e00ff */
[----:B------:R-:W-:Y:S01]  /*e080*/  ST.E.U16 desc[UR4][R24.64+0x72], R67 ;  /* 0x0000724318007985 */ /* 0x000fe2000c101504 */
[----:B------:R-:W-:-:S03]  /*e090*/  IMAD.WIDE.U32 R158, R94, -0x2daee0ad, RZ ;  /* 0xd2511f535e9e7825 */ /* 0x000fc600078e00ff */
[----:B------:R3:W-:Y:S01]  /*e0a0*/  ST.E.U16 desc[UR4][R28.64+0x70], R62 ;  /* 0x0000703e1c007985 */ /* 0x0007e2000c101504 */
[----:B------:R-:W-:Y:S01]  /*e0b0*/  IMAD.WIDE.U32 R6, R87, -0x2daee0ad, RZ ;  /* 0xd2511f5357067825 */ /* 0x000fe200078e00ff */
[----:B-1----:R-:W-:-:S03]  /*e0c0*/  LOP3.LUT R129, R9, R232, R206, 0x96, !PT ;  /* 0x000000e809817212 */ /* 0x002fc600078e96ce */
[----:B------:R-:W-:-:S04]  /*e0d0*/  IMAD.WIDE.U32 R8, R0, -0x2daee0ad, RZ ;  /* 0xd2511f5300087825 */ /* 0x000fc800078e00ff */
[----:B------:R-:W-:Y:S01]  /*e0e0*/  IMAD.WIDE.U32 R148, R84, -0x2daee0ad, RZ ;  /* 0xd2511f5354947825 */ /* 0x000fe200078e00ff */
[-CC-:B------:R-:W-:Y:S02]  /*e0f0*/  LOP3.LUT R0, R9, R232.reuse, R246.reuse, 0x96, !PT ;  /* 0x000000e809007212 */ /* 0x180fe400078e96f6 */
[-C--:B------:R-:W-:Y:S01]  /*e100*/  LOP3.LUT R145, R5, R232.reuse, R246, 0x96, !PT ;  /* 0x000000e805917212 */ /* 0x080fe200078e96f6 */
[----:B--2---:R-:W-:Y:S01]  /*e110*/  IMAD.WIDE.U32 R140, R11, -0x326172a9, RZ ;  /* 0xcd9e8d570b8c7825 */ /* 0x004fe200078e00ff */
[-C--:B------:R-:W-:Y:S02]  /*e120*/  LOP3.LUT R146, R159, R241.reuse, R4, 0x96, !PT ;  /* 0x000000f19f927212 */ /* 0x080fe400078e9604 */
[----:B------:R-:W-:Y:S01]  /*e130*/  LOP3.LUT R93, R7, R232, R246, 0x96, !PT ;  /* 0x000000e8075d7212 */ /* 0x000fe200078e96f6 */
[----:B------:R-:W-:Y:S01]  /*e140*/  IMAD.WIDE.U32 R4, R0, -0x326172a9, RZ ;  /* 0xcd9e8d5700047825 */ /* 0x000fe200078e00ff */
[----:B------:R-:W-:-:S03]  /*e150*/  LOP3.LUT R94, R149, R241, R6, 0x96, !PT ;  /* 0x000000f1955e7212 */ /* 0x000fc600078e9606 */
[----:B---3--:R-:W-:Y:S01]  /*e160*/  IMAD.WIDE.U32 R62, R10, -0x2daee0ad, RZ ;  /* 0xd2511f530a3e7825 */ /* 0x008fe200078e00ff */
[----:B------:R-:W-:Y:S03]  /*e170*/  ST.E.U16 desc[UR4][R28.64+0x72], R61 ;  /* 0x0000723d1c007985 */ /* 0x000fe6000c101504 */
[----:B------:R-:W-:Y:S01]  /*e180*/  IMAD.WIDE.U32 R6, R14, -0x326172a9, RZ ;  /* 0xcd9e8d570e067825 */ /* 0x000fe200078e00ff */
[----:B------:R-:W-:Y:S01]  /*e190*/  LOP3.LUT R0, R63, R241, R8, 0x96, !PT ;  /* 0x000000f13f007212 */ /* 0x000fe200078e9608 */
[----:B------:R-:W-:Y:S02]  /*e1a0*/  ST.E.U16 desc[UR4][R52.64+0x80], R119 ;  /* 0x0000807734007985 */ /* 0x000fe4000c101504 */
[----:B------:R-:W-:Y:S01]  /*e1b0*/  IMAD.MOV.U32 R76, RZ, RZ, R91 ;  /* 0x000000ffff4c7224 */ /* 0x000fe200078e005b */
[----:B------:R-:W-:Y:S01]  /*e1c0*/  LOP3.LUT R91, R7, R219, R108, 0x96, !PT ;  /* 0x000000db075b7212 */ /* 0x000fe200078e966c */
[----:B------:R-:W-:Y:S01]  /*e1d0*/  ST.E.U16 desc[UR4][R52.64+0x82], R118 ;  /* 0x0000827634007985 */ /* 0x000fe2000c101504 */
[----:B------:R-:W-:Y:S01]  /*e1e0*/  LOP3.LUT R92, R141, R237, R6, 0x96, !PT ;  /* 0x000000ed8d5c7212 */ /* 0x000fe200078e9606 */
[----:B------:R-:W-:-:S02]  /*e1f0*/  IMAD.WIDE.U32 R6, R0, -0x326172a9, RZ ;  /* 0xcd9e8d5700067825 */ /* 0x000fc400078e00ff */
[----:B------:R-:W-:Y:S04]  /*e200*/  ST.E.U16 desc[UR4][R26.64+0x80], R117 ;  /* 0x000080751a007985 */ /* 0x000fe8000c101504 */
[----:B------:R-:W-:Y:S01]  /*e210*/  ST.E.U16 desc[UR4][R26.64+0x82], R120 ;  /* 0x000082781a007985 */ /* 0x000fe2000c101504 */
[----:B------:R-:W-:-:S03]  /*e220*/  LOP3.LUT R10, R5, R219, R196, 0x96, !PT ;  /* 0x000000db050a7212 */ /* 0x000fc600078e96c4 */
[----:B------:R-:W-:Y:S04]  /*e230*/  ST.E.U16 desc[UR4][R24.64+0x80], R45 ;  /* 0x0000802d18007985 */ /* 0x000fe8000c101504 */
[----:B------:R1:W-:Y:S04]  /*e240*/  ST.E.U16 desc[UR4][R24.64+0x82], R44 ;  /* 0x0000822c18007985 */ /* 0x0003e8000c101504 */
[----:B------:R2:W-:Y:S04]  /*e250*/  ST.E.U16 desc[UR4][R28.64+0x80], R30 ;  /* 0x0000801e1c007985 */ /* 0x0005e8000c101504 */
[----:B------:R-:W-:Y:S04]  /*e260*/  ST.E.U16 desc[UR4][R28.64+0x82], R65 ;  /* 0x000082411c007985 */ /* 0x000fe8000c101504 */
[----:B------:R-:W-:Y:S04]  /*e270*/  ST.E.U16 desc[UR4][R52.64+0x90], R128 ;  /* 0x0000908034007985 */ /* 0x000fe8000c101504 */
[----:B------:R-:W-:Y:S04]  /*e280*/  ST.E.U16 desc[UR4][R52.64+0x92], R127 ;  /* 0x0000927f34007985 */ /* 0x000fe8000c101504 */
[----:B------:R-:W-:Y:S04]  /*e290*/  ST.E.U16 desc[UR4][R26.64+0x90], R125 ;  /* 0x0000907d1a007985 */ /* 0x000fe8000c101504 */
[----:B------:R-:W-:Y:S01]  /*e2a0*/  ST.E.U16 desc[UR4][R26.64+0x92], R126 ;  /* 0x0000927e1a007985 */ /* 0x000fe2000c101504 */
[----:B------:R-:W-:Y:S01]  /*e2b0*/  IMAD.WIDE.U32 R8, R2, -0x326172a9, RZ ;  /* 0xcd9e8d5702087825 */ /* 0x000fe200078e00ff */
[----:B-1----:R-:W-:-:S02]  /*e2c0*/  LOP3.LUT R44, R7, R237, R4, 0x96, !PT ;  /* 0x000000ed072c7212 */ /* 0x002fc400078e9604 */
[----:B------:R-:W-:Y:S04]  /*e2d0*/  ST.E.U16 desc[UR4][R24.64+0x90], R60 ;  /* 0x0000903c18007985 */ /* 0x000fe8000c101504 */
[----:B------:R-:W-:Y:S01]  /*e2e0*/  ST.E.U16 desc[UR4][R24.64+0x92], R59 ;  /* 0x0000923b18007985 */ /* 0x000fe2000c101504 */
[----:B------:R-:W-:-:S03]  /*e2f0*/  IMAD.WIDE.U32 R10, R10, -0x2daee0ad, RZ ;  /* 0xd2511f530a0a7825 */ /* 0x000fc600078e00ff */
[----:B------:R-:W-:Y:S04]  /*e300*/  ST.E.U16 desc[UR4][R28.64+0x90], R58 ;  /* 0x0000903a1c007985 */ /* 0x000fe8000c101504 */
[----:B------:R-:W-:Y:S01]  /*e310*/  ST.E.U16 desc[UR4][R28.64+0x92], R51 ;  /* 0x000092331c007985 */ /* 0x000fe2000c101504 */
[----:B------:R-:W-:-:S03]  /*e320*/  IMAD.WIDE.U32 R118, R15, -0x326172a9, RZ ;  /* 0xcd9e8d570f767825 */ /* 0x000fc600078e00ff */
[----:B------:R-:W-:Y:S04]  /*e330*/  ST.E.U16 desc[UR4][R52.64+0xa0], R124 ;  /* 0x0000a07c34007985 */ /* 0x000fe8000c101504 */
[----:B------:R-:W-:Y:S01]  /*e340*/  ST.E.U16 desc[UR4][R52.64+0xa2], R123 ;  /* 0x0000a27b34007985 */ /* 0x000fe2000c101504 */
[----:B------:R-:W-:-:S03]  /*e350*/  IMAD.WIDE.U32 R44, R44, -0x2daee0ad, RZ ;  /* 0xd2511f532c2c7825 */ /* 0x000fc600078e00ff */
[----:B------:R-:W-:Y:S04]  /*e360*/  ST.E.U16 desc[UR4][R26.64+0xa0], R122 ;  /* 0x0000a07a1a007985 */ /* 0x000fe8000c101504 */
[----:B------:R-:W-:Y:S04]  /*e370*/  ST.E.U16 desc[UR4][R26.64+0xa2], R121 ;  /* 0x0000a2791a007985 */ /* 0x000fe8000c101504 */
[----:B------:R-:W-:Y:S04]  /*e380*/  ST.E.U16 desc[UR4][R24.64+0xa0], R50 ;  /* 0x0000a03218007985 */ /* 0x000fe8000c101504 */
[----:B------:R-:W-:Y:S01]  /*e390*/  ST.E.U16 desc[UR4][R24.64+0xa2], R49 ;  /* 0x0000a23118007985 */ /* 0x000fe2000c101504 */
[----:B------:R-:W-:-:S03]  /*e3a0*/  LOP3.LUT R5, R9, R219, R196, 0x96, !PT ;  /* 0x000000db09057212 */ /* 0x000fc600078e96c4 */
        /* <DEDUP_REMOVED lines=10> */
[----:B------:R-:W-:Y:S04]  /*e450*/  ST.E.U16 desc[UR4][R24.64+0xb2], R43 ;  /* 0x0000b22b18007985 */ /* 0x000fe8000c101504 */
        /* <DEDUP_REMOVED lines=19> */
[----:B------:R-:W-:-:S03]  /*e590*/  IMAD.MOV.U32 R66, RZ, RZ, R223 ;  /* 0x000000ffff427224 */ /* 0x000fc600078e00df */
[----:B------:R-:W-:Y:S01]  /*e5a0*/  ST.E.U16 desc[UR4][R24.64+0xd0], R38 ;  /* 0x0000d02618007985 */ /* 0x000fe2000c101504 */
[----:B------:R-:W-:-:S03]  /*e5b0*/  LOP3.LUT R5, R15, R235, R6, 0x96, !PT ;  /* 0x000000eb0f057212 */ /* 0x000fc600078e9606 */
[----:B------:R-:W-:Y:S01]  /*e5c0*/  ST.E.U16 desc[UR4][R24.64+0xd2], R37 ;  /* 0x0000d22518007985 */ /* 0x000fe2000c101504 */
[----:B------:R-:W-:-:S03]  /*e5d0*/  IMAD.WIDE.U32 R6, R81, -0x2daee0ad, RZ ;  /* 0xd2511f5351067825 */ /* 0x000fc600078e00ff */
[----:B------:R-:W-:Y:S01]  /*e5e0*/  ST.E.U16 desc[UR4][R28.64+0xd0], R36 ;  /* 0x0000d0241c007985 */ /* 0x000fe2000c101504 */
[----:B------:R-:W-:-:S03]  /*e5f0*/  IMAD R223, R3, 0x2, R226 ;  /* 0x0000000203df7824 */ /* 0x000fc600078e02e2 */
[----:B------:R-:W-:Y:S01]  /*e600*/  ST.E.U16 desc[UR4][R28.64+0xd2], R35 ;  /* 0x0000d2231c007985 */ /* 0x000fe2000c101504 */
[----:B------:R-:W-:-:S03]  /*e610*/  LOP3.LUT R3, R8, 0xffff, RZ, 0xc0, !PT ;  /* 0x0000ffff08037812 */ /* 0x000fc600078ec0ff */
[----:B------:R-:W-:Y:S04]  /*e620*/  ST.E.U16 desc[UR4][R52.64+0xe0], R102 ;  /* 0x0000e06634007985 */ /* 0x000fe8000c101504 */
[----:B------:R-:W-:Y:S01]  /*e630*/  ST.E.U16 desc[UR4][R52.64+0xe2], R101 ;  /* 0x0000e26534007985 */ /* 0x000fe2000c101504 */
[----:B------:R-:W-:-:S03]  /*e640*/  LOP3.LUT R0, R9, R135, R14, 0x96, !PT ;  /* 0x0000008709007212 */ /* 0x000fc600078e960e */
[----:B------:R-:W-:Y:S04]  /*e650*/  ST.E.U16 desc[UR4][R26.64+0xe0], R100 ;  /* 0x0000e0641a007985 */ /* 0x000fe8000c101504 */
[----:B------:R-:W-:Y:S04]  /*e660*/  ST.E.U16 desc[UR4][R26.64+0xe2], R99 ;  /* 0x0000e2631a007985 */ /* 0x000fe8000c101504 */
[----:B------:R-:W-:Y:S04]  /*e670*/  ST.E.U16 desc[UR4][R24.64+0xe0], R34 ;  /* 0x0000e02218007985 */ /* 0x000fe8000c101504 */
[----:B------:R-:W-:Y:S01]  /*e680*/  ST.E.U16 desc[UR4][R24.64+0xe2], R33 ;  /* 0x0000e22118007985 */ /* 0x000fe2000c101504 */
[----:B------:R-:W-:-:S03]  /*e690*/  SHF.R.U32.HI R9, RZ, 0x10, R8 ;  /* 0x00000010ff097819 */ /* 0x000fc60000011608 */
[----:B------:R-:W-:Y:S04]  /*e6a0*/  ST.E.U16 desc[UR4][R28.64+0xe0], R19 ;  /* 0x0000e0131c007985 */ /* 0x000fe8000c101504 */
[----:B------:R1:W-:Y:S01]  /*e6b0*/  ST.E.U16 desc[UR4][R28.64+0xe2], R18 ;  /* 0x0000e2121c007985 */ /* 0x0003e2000c101504 */
[----:B--2---:R-:W-:-:S03]  /*e6c0*/  LOP3.LUT R30, R7, R155, R16, 0x96, !PT ;  /* 0x0000009b071e7212 */ /* 0x004fc600078e9610 */
[----:B------:R-:W-:Y:S01]  /*e6d0*/  ST.E.U16 desc[UR4][R52.64+0xf0], R98 ;  /* 0x0000f06234007985 */ /* 0x000fe2000c101504 */
[----:B------:R-:W-:-:S03]  /*e6e0*/  SHF.R.U32.HI R15, RZ, 0x8, R3 ;  /* 0x00000008ff0f7819 */ /* 0x000fc60000011603 */
[----:B------:R-:W-:Y:S01]  /*e6f0*/  ST.E.U16 desc[UR4][R52.64+0xf2], R97 ;  /* 0x0000f26134007985 */ /* 0x000fe2000c101504 */
[----:B------:R-:W-:-:S03]  /*e700*/  SHF.R.U32.HI R16, RZ, 0x18, R8 ;  /* 0x00000018ff107819 */ /* 0x000fc60000011608 */
[----:B------:R-:W-:Y:S01]  /*e710*/  ST.E.U16 desc[UR4][R26.64+0xf0], R96 ;  /* 0x0000f0601a007985 */ /* 0x000fe2000c101504 */
[----:B------:R-:W-:-:S03]  /*e720*/  LOP3.LUT R3, R0, 0xffff, RZ, 0xc0, !PT ;  /* 0x0000ffff00037812 */ /* 0x000fc600078ec0ff */
[----:B------:R-:W-:Y:S04]  /*e730*/  ST.E.U16 desc[UR4][R26.64+0xf2], R95 ;  /* 0x0000f25f1a007985 */ /* 0x000fe8000c101504 */
[----:B------:R-:W-:Y:S04]  /*e740*/  ST.E.U16 desc[UR4][R24.64+0xf0], R32 ;  /* 0x0000f02018007985 */ /* 0x000fe8000c101504 */
[----:B------:R2:W-:Y:S01]  /*e750*/  ST.E.U16 desc[UR4][R24.64+0xf2], R31 ;  /* 0x0000f21f18007985 */ /* 0x0005e2000c101504 */
[----:B------:R-:W-:Y:S02]  /*e760*/  LOP3.LUT R14, R9, 0xff, RZ, 0xc0, !PT ;  /* 0x000000ff090e7812 */ /* 0x000fe400078ec0ff */
[----:B-1----:R-:W-:Y:S01]  /*e770*/  LOP3.LUT R18, R8, 0xff, RZ, 0xc0, !PT ;  /* 0x000000ff08127812 */ /* 0x002fe200078ec0ff */
[----:B------:R-:W-:Y:S01]  /*e780*/  ST.E.U16 desc[UR4][R28.64+0xf0], R23 ;  /* 0x0000f0171c007985 */ /* 0x000fe2000c101504 */
[----:B------:R-:W-:-:S03]  /*e790*/  SHF.R.U32.HI R8, RZ, 0x10, R0 ;  /* 0x00000010ff087819 */ /* 0x000fc60000011600 */
[----:B------:R-:W-:Y:S04]  /*e7a0*/  ST.E.U16 desc[UR4][R28.64+0xf2], R22 ;  /* 0x0000f2161c007985 */ /* 0x000fe8000c101504 */
[----:B------:R-:W1:Y:S04]  /*e7b0*/  LDSM.16.MT88.4 R20, [R226+0x4000] ;  /* 0x00400000e214783b */ /* 0x000e680000004200 */
[----:B------:R-:W3:Y:S01]  /*e7c0*/  LDSM.16.MT88.4 R32, [R223+0x4000] ;  /* 0x00400000df20783b */ /* 0x000ee20000004200 */
[----:B------:R-:W-:Y:S01]  /*e7d0*/  IMAD.MOV.U32 R75, RZ, RZ, R154 ;  /* 0x000000ffff4b7224 */ /* 0x000fe200078e009a */
[----:B------:R-:W-:-:S02]  /*e7e0*/  LOP3.LUT R11, R0, 0xff, RZ, 0xc0, !PT ;  /* 0x000000ff000b7812 */ /* 0x000fc400078ec0ff */
[----:B------:R-:W-:Y:S01]  /*e7f0*/  SHF.R.U32.HI R10, RZ, 0x8, R3 ;  /* 0x00000008ff0a7819 */ /* 0x000fe20000011603 */
[----:B------:R-:W4:Y:S01]  /*e800*/  LDSM.16.MT88.4 R36, [R226+0x4400] ;  /* 0x00440000e224783b */ /* 0x000f220000004200 */
[----:B------:R-:W-:Y:S02]  /*e810*/  SHF.R.U32.HI R9, RZ, 0x18, R0 ;  /* 0x00000018ff097819 */ /* 0x000fe40000011600 */
[----:B------:R-:W-:Y:S02]  /*e820*/  LOP3.LUT R3, R8, 0xff, RZ, 0xc0, !PT ;  /* 0x000000ff08037812 */ /* 0x000fe400078ec0ff */
[----:B------:R-:W-:Y:S02]  /*e830*/  PRMT R0, R18, 0x5410, R15 ;  /* 0x0000541012007816 */ /* 0x000fe4000000000f */
[----:B------:R-:W-:Y:S02]  /*e840*/  PRMT R154, R193, 0x7054, R193 ;  /* 0x00007054c19a7816 */ /* 0x000fe400000000c1 */
[----:B------:R-:W-:-:S02]  /*e850*/  PRMT R8, R14, 0x5410, R16 ;  /* 0x000054100e087816 */ /* 0x000fc40000000010 */
[----:B------:R-:W-:Y:S01]  /*e860*/  LOP3.LUT R88, R131, R233, R4, 0x96, !PT ;  /* 0x000000e983587212 */ /* 0x000fe200078e9604 */
[----:B------:R-:W-:Y:S01]  /*e870*/  IMAD.WIDE.U32 R4, R5, -0x2daee0ad, RZ ;  /* 0xd2511f5305047825 */ /* 0x000fe200078e00ff */
[----:B------:R-:W-:Y:S02]  /*e880*/  PRMT R10, R11, 0x5410, R10 ;  /* 0x000054100b0a7816 */ /* 0x000fe4000000000a */
[----:B------:R-:W-:Y:S02]  /*e890*/  PRMT R9, R3, 0x5410, R9 ;  /* 0x0000541003097816 */ /* 0x000fe40000000009 */
[--C-:B------:R-:W-:Y:S02]  /*e8a0*/  HSET2.LE.AND R0, R0, R154.reuse, PT ;  /* 0x0000009a00007233 */ /* 0x100fe40003803000 */
[----:B------:R-:W-:Y:S02]  /*e8b0*/  HSET2.LE.AND R3, R8, R154, PT ;  /* 0x0000009a08037233 */ /* 0x000fe40003803000 */
[----:B------:R-:W-:-:S02]  /*e8c0*/  LOP3.LUT R2, R5, R155, R44, 0x96, !PT ;  /* 0x0000009b05027212 */ /* 0x000fc400078e962c */
[----:B--2---:R-:W-:Y:S01]  /*e8d0*/  LOP3.LUT R31, R4, 0xffff, RZ, 0xc0, !PT ;  /* 0x0000ffff041f7812 */ /* 0x004fe200078ec0ff */
[----:B------:R-:W2:Y:S01]  /*e8e0*/  LDSM.16.MT88.4 R44, [R223+0x4400] ;  /* 0x00440000df2c783b */ /* 0x000ea20000004200 */
[----:B------:R-:W-:Y:S02]  /*e8f0*/  HSET2.LE.AND R5, R10, R154, PT ;  /* 0x0000009a0a057233 */ /* 0x000fe40003803000 */
[----:B------:R-:W-:Y:S02]  /*e900*/  LOP3.LUT R10, R172, R0, RZ, 0xc0, !PT ;  /* 0x00000000ac0a7212 */ /* 0x000fe400078ec0ff */
[----:B------:R-:W-:Y:S02]  /*e910*/  LOP3.LUT R42, R4, 0xff, RZ, 0xc0, !PT ;  /* 0x000000ff042a7812 */ /* 0x000fe400078ec0ff */
[--C-:B------:R-:W-:Y:S02]  /*e920*/  SHF.R.U32.HI R40, RZ, 0x10, R4.reuse ;  /* 0x00000010ff287819 */ /* 0x100fe40000011604 */
[----:B------:R-:W-:-:S02]  /*e930*/  SHF.R.U32.HI R41, RZ, 0x18, R4 ;  /* 0x00000018ff297819 */ /* 0x000fc40000011604 */
[----:B------:R-:W-:Y:S02]  /*e940*/  LOP3.LUT R11, R171, R3, RZ, 0xc0, !PT ;  /* 0x00000003ab0b7212 */ /* 0x000fe400078ec0ff */
[----:B------:R-:W-:Y:S02]  /*e950*/  LOP3.LUT R0, R17, 0xffff, RZ, 0xc0, !PT ;  /* 0x0000ffff11007812 */ /* 0x000fe400078ec0ff */
[----:B------:R-:W-:Y:S02]  /*e960*/  SHF.R.U32.HI R4, RZ, 0x8, R82 ;  /* 0x00000008ff047819 */ /* 0x000fe40000011652 */
[----:B------:R-:W-:Y:S02]  /*e970*/  SHF.R.U32.HI R3, RZ, 0x10, R17 ;  /* 0x00000010ff037819 */ /* 0x000fe40000011611 */
[----:B------:R-:W-:Y:S02]  /*e980*/  LOP3.LUT R8, R174, R5, RZ, 0xc0, !PT ;  /* 0x00000005ae087212 */ /* 0x000fe400078ec0ff */
[----:B------:R-:W-:-:S02]  /*e990*/  LOP3.LUT R5, R85, 0xff, RZ, 0xc0, !PT ;  /* 0x000000ff55057812 */ /* 0x000fc400078ec0ff */
[----:B------:R-:W-:Y:S02]  /*e9a0*/  SHF.R.U32.HI R14, RZ, 0x8, R0 ;  /* 0x00000008ff0e7819 */ /* 0x000fe40000011600 */
[----:B------:R-:W-:Y:S02]  /*e9b0*/  LOP3.LUT R16, R17, 0xff, RZ, 0xc0, !PT ;  /* 0x000000ff11107812 */ /* 0x000fe400078ec0ff */
[----:B------:R-:W-:Y:S02]  /*e9c0*/  SHF.R.U32.HI R15, RZ, 0x18, R17 ;  /* 0x00000018ff0f7819 */ /* 0x000fe40000011611 */
[----:B------:R-:W-:Y:S02]  /*e9d0*/  LOP3.LUT R3, R3, 0xff, RZ, 0xc0, !PT ;  /* 0x000000ff03037812 */ /* 0x000fe400078ec0ff */
[----:B------:R-:W-:Y:S02]  /*e9e0*/  PRMT R0, R90, 0x5410, R4 ;  /* 0x000054105a007816 */ /* 0x000fe40000000004 */
[----:B------:R-:W-:-:S02]  /*e9f0*/  PRMT R4, R5, 0x5410, R86 ;  /* 0x0000541005047816 */ /* 0x000fc40000000056 */
[----:B------:R-:W-:Y:S02]  /*ea00*/  PRMT R14, R16, 0x5410, R14 ;  /* 0x00005410100e7816 */ /* 0x000fe4000000000e */
[----:B------:R-:W-:Y:S02]  /*ea10*/  PRMT R5, R3, 0x5410, R15 ;  /* 0x0000541003057816 */ /* 0x000fe4000000000f */
[--C-:B------:R-:W-:Y:S02]  /*ea20*/  HSET2.LE.AND R0, R0, R154.reuse, PT ;  /* 0x0000009a00007233 */ /* 0x100fe40003803000 */
[--C-:B------:R-:W-:Y:S02]  /*ea30*/  HSET2.LE.AND R9, R9, R154.reuse, PT ;  /* 0x0000009a09097233 */ /* 0x100fe40003803000 */
[--C-:B------:R-:W-:Y:S02]  /*ea40*/  HSET2.LE.AND R3, R4, R154.reuse, PT ;  /* 0x0000009a04037233 */ /* 0x100fe40003803000 */
[----:B------:R-:W-:-:S02]  /*ea50*/  HSET2.LE.AND R4, R14, R154, PT ;  /* 0x0000009a0e047233 */ /* 0x000fc40003803000 */
[----:B------:R-:W-:Y:S02]  /*ea60*/  HSET2.LE.AND R5, R5, R154, PT ;  /* 0x0000009a05057233 */ /* 0x000fe40003803000 */
[----:B------:R-:W-:Y:S02]  /*ea70*/  LOP3.LUT R18, R66, R0, RZ, 0xc0, !PT ;  /* 0x0000000042127212 */ /* 0x000fe400078ec0ff */
[----:B------:R-:W-:Y:S02]  /*ea80*/  LOP3.LUT R0, R2, 0xffff, RZ, 0xc0, !PT ;  /* 0x0000ffff02007812 */ /* 0x000fe400078ec0ff */
[----:B------:R-:W-:Y:S02]  /*ea90*/  LOP3.LUT R9, R173, R9, RZ, 0xc0, !PT ;  /* 0x00000009ad097212 */ /* 0x000fe400078ec0ff */
[----:B------:R-:W-:Y:S02]  /*eaa0*/  LOP3.LUT R16, R72, R4, RZ, 0xc0, !PT ;  /* 0x0000000448107212 */ /* 0x000fe400078ec0ff */
[----:B------:R-:W-:-:S02]  /*eab0*/  LOP3.LUT R17, R73, R5, RZ, 0xc0, !PT ;  /* 0x0000000549117212 */ /* 0x000fc400078ec0ff */
[----:B------:R-:W-:Y:S02]  /*eac0*/  SHF.R.U32.HI R15, RZ, 0x8, R31 ;  /* 0x00000008ff0f7819 */ /* 0x000fe4000001161f */
[----:B------:R-:W-:Y:S02]  /*ead0*/  SHF.R.U32.HI R14, RZ, 0x10, R2 ;  /* 0x00000010ff0e7819 */ /* 0x000fe40000011602 */
[----:B------:R-:W-:Y:S02]  /*eae0*/  LOP3.LUT R5, R2, 0xff, RZ, 0xc0, !PT ;  /* 0x000000ff02057812 */ /* 0x000fe400078ec0ff */
[----:B------:R-:W-:Y:S02]  /*eaf0*/  SHF.R.U32.HI R4, RZ, 0x8, R0 ;  /* 0x00000008ff047819 */ /* 0x000fe40000011600 */
[----:B------:R-:W-:Y:S02]  /*eb00*/  LOP3.LUT R31, R40, 0xff, RZ, 0xc0, !PT ;  /* 0x000000ff281f7812 */ /* 0x000fe400078ec0ff */
[----:B------:R-:W-:Y:S01]  /*eb10*/  LOP3.LUT R19, R80, R3, RZ, 0xc0, !PT ;  /* 0x0000000350137212 */ /* 0x000fe200078ec0ff */
[----:B-1----:R-:W-:Y:S01]  /*eb20*/  HMMA.16816.F32 R68, R8, R20, RZ ;  /* 0x000000140844723c */ /* 0x002fe200000018ff */
[----:B------:R-:W-:-:S02]  /*eb30*/  SHF.R.U32.HI R3, RZ, 0x18, R2 ;  /* 0x00000018ff037819 */ /* 0x000fc40000011602 */
[----:B------:R-:W-:Y:S02]  /*eb40*/  PRMT R0, R42, 0x5410, R15 ;  /* 0x000054102a007816 */ /* 0x000fe4000000000f */
[----:B------:R-:W-:Y:S01]  /*eb50*/  LOP3.LUT R2, R14, 0xff, RZ, 0xc0, !PT ;  /* 0x000000ff0e027812 */ /* 0x000fe200078ec0ff */
[----:B---3--:R-:W-:Y:S01]  /*eb60*/  HMMA.16816.F32 R48, R8, R32, RZ ;  /* 0x000000200830723c */ /* 0x008fe200000018ff */
[----:B------:R-:W-:-:S05]  /*eb70*/  PRMT R4, R5, 0x5410, R4 ;  /* 0x0000541005047816 */ /* 0x000fca0000000004 */
[----:B------:R-:W-:Y:S01]  /*eb80*/  HMMA.16816.F32 R64, R8, R22, RZ ;  /* 0x000000160840723c */ /* 0x000fe200000018ff */
[----:B------:R-:W-:-:S05]  /*eb90*/  PRMT R5, R2, 0x5410, R3 ;  /* 0x0000541002057816 */ /* 0x000fca0000000003 */
[----:B------:R-:W-:Y:S01]  /*eba0*/  HMMA.16816.F32 R60, R8, R34, RZ ;  /* 0x00000022083c723c */ /* 0x000fe200000018ff */
[--C-:B------:R-:W-:Y:S02]  /*ebb0*/  HSET2.LE.AND R0, R0, R154.reuse, PT ;  /* 0x0000009a00007233 */ /* 0x100fe40003803000 */
[----:B------:R-:W-:-:S04]  /*ebc0*/  HSET2.LE.AND R3, R4, R154, PT ;  /* 0x0000009a04037233 */ /* 0x000fc80003803000 */
[----:B------:R-:W-:Y:S02]  /*ebd0*/  PRMT R8, R31, 0x5410, R41 ;  /* 0x000054101f087816 */ /* 0x000fe40000000029 */
[----:B------:R-:W-:-:S03]  /*ebe0*/  LOP3.LUT R9, R6, 0xffff, RZ, 0xc0, !PT ;  /* 0x0000ffff06097812 */ /* 0x000fc600078ec0ff */
[----:B------:R-:W-:Y:S02]  /*ebf0*/  HSET2.LE.AND R2, R8, R154, PT ;  /* 0x0000009a08027233 */ /* 0x000fe40003803000 */
[----:B------:R-:W-:Y:S02]  /*ec00*/  LOP3.LUT R15, R6, 0xff, RZ, 0xc0, !PT ;  /* 0x000000ff060f7812 */ /* 0x000fe400078ec0ff */
[--C-:B------:R-:W-:Y:S02]  /*ec10*/  SHF.R.U32.HI R10, RZ, 0x10, R6.reuse ;  /* 0x00000010ff0a7819 */ /* 0x100fe40000011606 */
[----:B------:R-:W-:Y:S02]  /*ec20*/  SHF.R.U32.HI R14, RZ, 0x18, R6 ;  /* 0x00000018ff0e7819 */ /* 0x000fe40000011606 */
[----:B------:R-:W-:Y:S02]  /*ec30*/  LOP3.LUT R6, R175, R0, RZ, 0xc0, !PT ;  /* 0x00000000af067212 */ /* 0x000fe400078ec0ff */
[----:B------:R-:W-:-:S02]  /*ec40*/  LOP3.LUT R4, R178, R3, RZ, 0xc0, !PT ;  /* 0x00000003b2047212 */ /* 0x000fc400078ec0ff */
[----:B------:R-:W-:Y:S01]  /*ec50*/  LOP3.LUT R0, R30, 0xffff, RZ, 0xc0, !PT ;  /* 0x0000ffff1e007812 */ /* 0x000fe200078ec0ff */
[----:B------:R-:W-:Y:S01]  /*ec60*/  HMMA.16816.F32 R40, R16, R32, RZ ;  /* 0x000000201028723c */ /* 0x000fe200000018ff */
[----:B------:R-:W-:Y:S02]  /*ec70*/  LOP3.LUT R7, R176, R2, RZ, 0xc0, !PT ;  /* 0x00000002b0077212 */ /* 0x000fe400078ec0ff */
[----:B------:R-:W-:Y:S02]  /*ec80*/  SHF.R.U32.HI R3, RZ, 0x10, R30 ;  /* 0x00000010ff037819 */ /* 0x000fe4000001161e */
[----:B------:R-:W-:Y:S02]  /*ec90*/  SHF.R.U32.HI R2, RZ, 0x8, R9 ;  /* 0x00000008ff027819 */ /* 0x000fe40000011609 */
[----:B------:R-:W-:Y:S02]  /*eca0*/  LOP3.LUT R8, R10, 0xff, RZ, 0xc0, !PT ;  /* 0x000000ff0a087812 */ /* 0x000fe400078ec0ff */
[----:B------:R-:W-:-:S02]  /*ecb0*/  LOP3.LUT R11, R30, 0xff, RZ, 0xc0, !PT ;  /* 0x000000ff1e0b7812 */ /* 0x000fc400078ec0ff */
[----:B------:R-:W-:Y:S02]  /*ecc0*/  SHF.R.U32.HI R9, RZ, 0x8, R0 ;  /* 0x00000008ff097819 */ /* 0x000fe40000011600 */
[----:B------:R-:W-:Y:S02]  /*ecd0*/  SHF.R.U32.HI R10, RZ, 0x18, R30 ;  /* 0x00000018ff0a7819 */ /* 0x000fe4000001161e */
[----:B------:R-:W-:Y:S02]  /*ece0*/  LOP3.LUT R3, R3, 0xff, RZ, 0xc0, !PT ;  /* 0x000000ff03037812 */ /* 0x000fe400078ec0ff */
[----:B------:R-:W-:Y:S02]  /*ecf0*/  PRMT R0, R15, 0x5410, R2 ;  /* 0x000054100f007816 */ /* 0x000fe40000000002 */
[----:B------:R-:W-:Y:S02]  /*ed00*/  PRMT R2, R8, 0x5410, R14 ;  /* 0x0000541008027816 */ /* 0x000fe4000000000e */
[----:B------:R-:W-:-:S02]  /*ed10*/  PRMT R8, R11, 0x5410, R9 ;  /* 0x000054100b087816 */ /* 0x000fc40000000009 */
[--C-:B------:R-:W-:Y:S02]  /*ed20*/  HSET2.LE.AND R5, R5, R154.reuse, PT ;  /* 0x0000009a05057233 */ /* 0x100fe40003803000 */
[----:B------:R-:W-:Y:S01]  /*ed30*/  PRMT R9, R3, 0x5410, R10 ;  /* 0x0000541003097816 */ /* 0x000fe2000000000a */
[----:B------:R-:W-:Y:S01]  /*ed40*/  IMAD.MOV.U32 R117, RZ, RZ, R75 ;  /* 0x000000ffff757224 */ /* 0x000fe200078e004b */
[--C-:B------:R-:W-:Y:S01]  /*ed50*/  HSET2.LE.AND R0, R0, R154.reuse, PT ;  /* 0x0000009a00007233 */ /* 0x100fe20003803000 */
[----:B------:R-:W-:Y:S01]  /*ed60*/  IMAD.MOV.U32 R120, RZ, RZ, R74 ;  /* 0x000000ffff787224 */ /* 0x000fe200078e004a */
[----:B------:R-:W-:Y:S01]  /*ed70*/  LOP3.LUT R5, R177, R5, RZ, 0xc0, !PT ;  /* 0x00000005b1057212 */ /* 0x000fe200078ec0ff */
[----:B------:R-:W-:Y:S01]  /*ed80*/  IMAD.MOV.U32 R128, RZ, RZ, R76 ;  /* 0x000000ffff807224 */ /* 0x000fe200078e004c */
[--C-:B------:R-:W-:Y:S01]  /*ed90*/  HSET2.LE.AND R2, R2, R154.reuse, PT ;  /* 0x0000009a02027233 */ /* 0x100fe20003803000 */
[----:B------:R-:W-:Y:S01]  /*eda0*/  IMAD.MOV.U32 R127, RZ, RZ, R77 ;  /* 0x000000ffff7f7224 */ /* 0x000fe200078e004d */
[----:B------:R-:W-:-:S02]  /*edb0*/  HSET2.LE.AND R3, R8, R154, PT ;  /* 0x0000009a08037233 */ /* 0x000fc40003803000 */
[----:B------:R-:W-:Y:S02]  /*edc0*/  HSET2.LE.AND R9, R9, R154, PT ;  /* 0x0000009a09097233 */ /* 0x000fe40003803000 */
[----:B------:R-:W-:Y:S02]  /*edd0*/  LOP3.LUT R10, R127, R0, RZ, 0xc0, !PT ;  /* 0x000000007f0a7212 */ /* 0x000fe400078ec0ff */
[----:B------:R-:W-:Y:S02]  /*ede0*/  LOP3.LUT R11, R128, R2, RZ, 0xc0, !PT ;  /* 0x00000002800b7212 */ /* 0x000fe400078ec0ff */
[----:B------:R-:W-:Y:S02]  /*edf0*/  LOP3.LUT R8, R120, R3, RZ, 0xc0, !PT ;  /* 0x0000000378087212 */ /* 0x000fe400078ec0ff */
[----:B------:R-:W-:Y:S01]  /*ee00*/  LOP3.LUT R9, R117, R9, RZ, 0xc0, !PT ;  /* 0x0000000975097212 */ /* 0x000fe200078ec0ff */
[----:B----4-:R-:W-:Y:S01]  /*ee10*/  HMMA.16816.F32 R84, R4, R36, R68 ;  /* 0x000000240454723c */ /* 0x010fe20000001844 */
[----:B------:R-:W-:-:S05]  /*ee20*/  IMAD.WIDE.U32 R2, R88, -0x326172a9, RZ ;  /* 0xcd9e8d5758027825 */ /* 0x000fca00078e00ff */
[C---:B--2---:R-:W-:Y:S06]  /*ee30*/  HMMA.16816.F32 R68, R4.reuse, R44, R48 ;  /* 0x0000002c0444723c */ /* 0x044fec0000001830 */
[----:B------:R-:W-:Y:S01]  /*ee40*/  HMMA.16816.F32 R48, R4, R38, R64 ;  /* 0x000000260430723c */ /* 0x000fe20000001840 */
[----:B------:R-:W-:-:S05]  /*ee50*/  IMAD.WIDE.U32 R14, R93, -0x326172a9, RZ ;  /* 0xcd9e8d575d0e7825 */ /* 0x000fca00078e00ff */
[----:B------:R-:W-:Y:S01]  /*ee60*/  HMMA.16816.F32 R64, R4, R46, R60 ;  /* 0x0000002e0440723c */ /* 0x000fe2000000183c */
[----:B------:R-:W-:Y:S01]  /*ee70*/  IMAD.WIDE.U32 R100, R94, -0x326172a9, RZ ;  /* 0xcd9e8d575e647825 */ /* 0x000fe200078e00ff */
[----:B------:R-:W-:-:S04]  /*ee80*/  LOP3.LUT R0, R2, 0xffff, RZ, 0xc0, !PT ;  /* 0x0000ffff02007812 */ /* 0x000fc800078ec0ff */
[----:B------:R-:W-:Y:S01]  /*ee90*/  HMMA.16816.F32 R72, R16, R20, RZ ;  /* 0x000000141048723c */ /* 0x000fe200000018ff */
[----:B------:R-:W-:-:S04]  /*eea0*/  IMAD.WIDE.U32 R6, R91, -0x2daee0ad, RZ ;  /* 0xd2511f535b067825 */ /* 0x000fc800078e00ff */
[----:B------:R-:W-:Y:S01]  /*eeb0*/  IMAD.WIDE.U32 R4, R89, -0x326172a9, RZ ;  /* 0xcd9e8d5759047825 */ /* 0x000fe200078e00ff */
[----:B------:R-:W-:Y:S01]  /*eec0*/  HMMA.16816.F32 R80, R16, R22, RZ ;  /* 0x000000161050723c */ /* 0x000fe200000018ff */
[----:B------:R-:W1:Y:S05]  /*eed0*/  LDSM.16.MT88.4 R20, [R226+0x4800] ;  /* 0x00480000e214783b */ /* 0x000e6a0000004200 */
[----:B------:R-:W-:Y:S01]  /*eee0*/  HMMA.16816.F32 R88, R8, R44, R40 ;  /* 0x0000002c0858723c */ /* 0x000fe20000001828 */
[----:B------:R-:W2:Y:S01]  /*eef0*/  LDSM.16.MT88.4 R40, [R223+0x4800] ;  /* 0x00480000df28783b */ /* 0x000ea20000004200 */
[----:B------:R-:W-:-:S04]  /*ef00*/  IMAD.WIDE.U32 R92, R92, -0x2daee0ad, RZ ;  /* 0xd2511f535c5c7825 */ /* 0x000fc800078e00ff */
[----:B------:R-:W-:Y:S01]  /*ef10*/  HMMA.16816.F32 R76, R16, R34, RZ ;  /* 0x00000022104c723c */ /* 0x000fe200000018ff */
[----:B------:R-:W-:Y:S02]  /*ef20*/  LOP3.LUT R30, R5, R235, R118, 0x96, !PT ;  /* 0x000000eb051e7212 */ /* 0x000fe400078e9676 */
[----:B------:R-:W-:Y:S02]  /*ef30*/  LOP3.LUT R31, R101, R237, R14, 0x96, !PT ;  /* 0x000000ed651f7212 */ /* 0x000fe400078e960e */
[----:B------:R-:W-:Y:S02]  /*ef40*/  SHF.R.U32.HI R5, RZ, 0x8, R0 ;  /* 0x00000008ff057819 */ /* 0x000fe40000011600 */
[----:B------:R-:W-:Y:S02]  /*ef50*/  LOP3.LUT R14, R7, R239, R142, 0x96, !PT ;  /* 0x000000ef070e7212 */ /* 0x000fe400078e968e */
[----:B------:R-:W-:Y:S02]  /*ef60*/  LOP3.LUT R0, R3, R135, R4, 0x96, !PT ;  /* 0x0000008703007212 */ /* 0x000fe400078e9604 */
[----:B------:R-:W-:-:S02]  /*ef70*/  LOP3.LUT R7, R93, R233, R6, 0x96, !PT ;  /* 0x000000e95d077212 */ /* 0x000fc400078e9606 */
[----:B------:R-:W-:Y:S02]  /*ef80*/  LOP3.LUT R6, R2, 0xff, RZ, 0xc0, !PT ;  /* 0x000000ff02067812 */ /* 0x000fe400078ec0ff */
[--C-:B------:R-:W-:Y:S02]  /*ef90*/  SHF.R.U32.HI R4, RZ, 0x10, R2.reuse ;  /* 0x00000010ff047819 */ /* 0x100fe40000011602 */
[----:B------:R-:W-:Y:S02]  /*efa0*/  SHF.R.U32.HI R19, RZ, 0x18, R2 ;  /* 0x00000018ff137819 */ /* 0x000fe40000011602 */
[----:B------:R-:W-:Y:S02]  /*efb0*/  LOP3.LUT R2, R0, 0xffff, RZ, 0xc0, !PT ;  /* 0x0000ffff00027812 */ /* 0x000fe400078ec0ff */
[----:B------:R-:W-:Y:S02]  /*efc0*/  SHF.R.U32.HI R3, RZ, 0x10, R0 ;  /* 0x00000010ff037819 */ /* 0x000fe40000011600 */
[----:B------:R-:W-:-:S02]  /*efd0*/  LOP3.LUT R32, R15, R219, R196, 0x96, !PT ;  /* 0x000000db0f207212 */ /* 0x000fc400078e96c4 */
[----:B------:R-:W-:Y:S02]  /*efe0*/  PRMT R15, R6, 0x5410, R5 ;  /* 0x00005410060f7816 */ /* 0x000fe40000000005 */
[----:B------:R-:W-:Y:S02]  /*eff0*/  LOP3.LUT R6, R0, 0xff, RZ, 0xc0, !PT ;  /* 0x000000ff00067812 */ /* 0x000fe400078ec0ff */
[----:B------:R-:W-:Y:S02]  /*f000*/  SHF.R.U32.HI R5, RZ, 0x18, R0 ;  /* 0x00000018ff057819 */ /* 0x000fe40000011600 */
[----:B------:R-:W-:Y:S01]  /*f010*/  LOP3.LUT R18, R4, 0xff, RZ, 0xc0, !PT ;  /* 0x000000ff04127812 */ /* 0x000fe200078ec0ff */
[----:B------:R-:W-:Y:S01]  /*f020*/  IMAD.WIDE.U32 R16, R14, -0x326172a9, RZ ;  /* 0xcd9e8d570e107825 */ /* 0x000fe200078e00ff */
[----:B------:R-:W-:Y:S02]  /*f030*/  SHF.R.U32.HI R4, RZ, 0x8, R2 ;  /* 0x00000008ff047819 */ /* 0x000fe40000011602 */
[----:B------:R-:W-:Y:S01]  /*f040*/  LOP3.LUT R0, R3, 0xff, RZ, 0xc0, !PT ;  /* 0x000000ff03007812 */ /* 0x000fe200078ec0ff */
[----:B------:R-:W-:Y:S01]  /*f050*/  IMAD.WIDE.U32 R2, R7, -0x326172a9, RZ ;  /* 0xcd9e8d5707027825 */ /* 0x000fe200078e00ff */
[----:B------:R-:W-:-:S02]  /*f060*/  PRMT R4, R6, 0x5410, R4 ;  /* 0x0000541006047816 */ /* 0x000fc40000000004 */
[----:B------:R-:W-:Y:S02]  /*f070*/  PRMT R5, R0, 0x5410, R5 ;  /* 0x0000541000057816 */ /* 0x000fe40000000005 */
[----:B------:R-:W-:Y:S02]  /*f080*/  LOP3.LUT R0, R3, R135, R16, 0x96, !PT ;  /* 0x0000008703007212 */ /* 0x000fe400078e9610 */
[----:B------:R-:W-:Y:S01]  /*f090*/  PRMT R7, R18, 0x5410, R19 ;  /* 0x0000541012077816 */ /* 0x000fe20000000013 */
[C---:B------:R-:W-:Y:S01]  /*f0a0*/  HMMA.16816.F32 R72, R8.reuse, R36, R72 ;  /* 0x000000240848723c */ /* 0x040fe20000001848 */
[C---:B------:R-:W-:Y:S02]  /*f0b0*/  LOP3.LUT R14, R2.reuse, 0xffff, RZ, 0xc0, !PT ;  /* 0x0000ffff020e7812 */ /* 0x040fe400078ec0ff */
[----:B------:R-:W-:Y:S02]  /*f0c0*/  HSET2.LE.AND R6, R15, R154, PT ;  /* 0x0000009a0f067233 */ /* 0x000fe40003803000 */
[----:B------:R-:W-:Y:S01]  /*f0d0*/  LOP3.LUT R18, R2, 0xff, RZ, 0xc0, !PT ;  /* 0x000000ff02127812 */ /* 0x000fe200078ec0ff */
[----:B------:R-:W-:Y:S01]  /*f0e0*/  HMMA.16816.F32 R36, R8, R38, R80 ;  /* 0x000000260824723c */ /* 0x000fe20000001850 */
[----:B------:R-:W-:-:S02]  /*f0f0*/  SHF.R.U32.HI R16, RZ, 0x10, R2 ;  /* 0x00000010ff107819 */ /* 0x000fc40000011602 */
[----:B------:R-:W-:Y:S02]  /*f100*/  SHF.R.U32.HI R15, RZ, 0x18, R2 ;  /* 0x00000018ff0f7819 */ /* 0x000fe40000011602 */
[----:B------:R-:W-:Y:S01]  /*f110*/  LOP3.LUT R2, R0, 0xffff, RZ, 0xc0, !PT ;  /* 0x0000ffff00027812 */ /* 0x000fe200078ec0ff */
[----:B------:R-:W-:Y:S01]  /*f120*/  HMMA.16816.F32 R60, R8, R46, R76 ;  /* 0x0000002e083c723c */ /* 0x000fe2000000184c */
[--C-:B------:R-:W-:Y:S01]  /*f130*/  HSET2.LE.AND R3, R4, R154.reuse, PT ;  /* 0x0000009a04037233 */ /* 0x100fe20003803000 */
[----:B------:R-:W-:Y:S01]  /*f140*/  IMAD.WIDE.U32 R94, R31, -0x2daee0ad, RZ ;  /* 0xd2511f531f5e7825 */ /* 0x000fe200078e00ff */
[--C-:B------:R-:W-:Y:S01]  /*f150*/  HSET2.LE.AND R5, R5, R154.reuse, PT ;  /* 0x0000009a05057233 */ /* 0x100fe20003803000 */
[----:B------:R-:W-:Y:S01]  /*f160*/  LDSM.16.MT88.4 R44, [R223+0x4c00] ;  /* 0x004c0000df2c783b */ /* 0x000fe20000004200 */
[----:B------:R-:W-:Y:S02]  /*f170*/  HSET2.LE.AND R7, R7, R154, PT ;  /* 0x0000009a07077233 */ /* 0x000fe40003803000 */
[----:B------:R-:W-:-:S02]  /*f180*/  SHF.R.U32.HI R8, RZ, 0x10, R0 ;  /* 0x00000010ff087819 */ /* 0x000fc40000011600 */
[----:B------:R-:W-:Y:S02]  /*f190*/  SHF.R.U32.HI R11, RZ, 0x8, R14 ;  /* 0x00000008ff0b7819 */ /* 0x000fe4000001160e */
[----:B------:R-:W-:Y:S02]  /*f1a0*/  LOP3.LUT R14, R16, 0xff, RZ, 0xc0, !PT ;  /* 0x000000ff100e7812 */ /* 0x000fe400078ec0ff */
[----:B------:R-:W-:Y:S02]  /*f1b0*/  SHF.R.U32.HI R9, RZ, 0x8, R2 ;  /* 0x00000008ff097819 */ /* 0x000fe40000011602 */
[----:B------:R-:W-:Y:S02]  /*f1c0*/  LOP3.LUT R2, R8, 0xff, RZ, 0xc0, !PT ;  /* 0x000000ff08027812 */ /* 0x000fe400078ec0ff */
[----:B------:R-:W-:Y:S02]  /*f1d0*/  LOP3.LUT R4, R189, R3, RZ, 0xc0, !PT ;  /* 0x00000003bd047212 */ /* 0x000fe400078ec0ff */
[----:B------:R-:W-:-:S02]  /*f1e0*/  LOP3.LUT R10, R0, 0xff, RZ, 0xc0, !PT ;  /* 0x000000ff000a7812 */ /* 0x000fc400078ec0ff */
[----:B------:R-:W-:Y:S02]  /*f1f0*/  PRMT R8, R18, 0x5410, R11 ;  /* 0x0000541012087816 */ /* 0x000fe4000000000b */
[----:B------:R-:W-:Y:S02]  /*f200*/  LOP3.LUT R5, R188, R5, RZ, 0xc0, !PT ;  /* 0x00000005bc057212 */ /* 0x000fe400078ec0ff */
[----:B------:R-:W-:Y:S02]  /*f210*/  LOP3.LUT R6, R187, R6, RZ, 0xc0, !PT ;  /* 0x00000006bb067212 */ /* 0x000fe400078ec0ff */
[----:B------:R-:W-:Y:S02]  /*f220*/  LOP3.LUT R7, R179, R7, RZ, 0xc0, !PT ;  /* 0x00000007b3077212 */ /* 0x000fe400078ec0ff */
[----:B------:R-:W-:Y:S02]  /*f230*/  SHF.R.U32.HI R3, RZ, 0x18, R0 ;  /* 0x00000018ff037819 */ /* 0x000fe40000011600 */
[----:B------:R-:W-:-:S02]  /*f240*/  PRMT R11, R14, 0x5410, R15 ;  /* 0x000054100e0b7816 */ /* 0x000fc4000000000f */
[----:B------:R-:W-:Y:S02]  /*f250*/  PRMT R0, R10, 0x5410, R9 ;  /* 0x000054100a007816 */ /* 0x000fe40000000009 */
[----:B------:R-:W-:Y:S02]  /*f260*/  PRMT R9, R2, 0x5410, R3 ;  /* 0x0000541002097816 */ /* 0x000fe40000000003 */
[--C-:B------:R-:W-:Y:S02]  /*f270*/  HSET2.LE.AND R2, R8, R154.reuse, PT ;  /* 0x0000009a08027233 */ /* 0x100fe40003803000 */
[--C-:B------:R-:W-:Y:S01]  /*f280*/  HSET2.LE.AND R3, R11, R154.reuse, PT ;  /* 0x0000009a0b037233 */ /* 0x100fe20003803000 */
[----:B-1----:R-:W-:Y:S01]  /*f290*/  HMMA.16816.F32 R76, R4, R20, R84 ;  /* 0x00000014044c723c */ /* 0x002fe20000001854 */
[----:B------:R-:W-:Y:S02]  /*f2a0*/  HSET2.LE.AND R0, R0, R154, PT ;  /* 0x0000009a00007233 */ /* 0x000fe40003803000 */
[----:B------:R-:W-:-:S03]  /*f2b0*/  LOP3.LUT R10, R170, R2, RZ, 0xc0, !PT ;  /* 0x00000002aa0a7212 */ /* 0x000fc600078ec0ff */
[----:B--2---:R-:W-:Y:S01]  /*f2c0*/  HMMA.16816.F32 R80, R4, R40, R68 ;  /* 0x000000280450723c */ /* 0x004fe20000001844 */
[----:B------:R-:W-:Y:S01]  /*f2d0*/  LOP3.LUT R11, R161, R3, RZ, 0xc0, !PT ;  /* 0x00000003a10b7212 */ /* 0x000fe200078ec0ff */
[----:B------:R-:W-:-:S04]  /*f2e0*/  IMAD.WIDE.U32 R2, R30, -0x2daee0ad, RZ ;  /* 0xd2511f531e027825 */ /* 0x000fc800078e00ff */
[----:B------:R-:W-:Y:S01]  /*f2f0*/  HMMA.16816.F32 R48, R4, R22, R48 ;  /* 0x000000160430723c */ /* 0x000fe20000001830 */
[----:B------:R-:W-:-:S05]  /*f300*/  IMAD.WIDE.U32 R14, R129, -0x326172a9, RZ ;  /* 0xcd9e8d57810e7825 */ /* 0x000fca00078e00ff */
[----:B------:R-:W-:Y:S01]  /*f310*/  HMMA.16816.F32 R64, R4, R42, R64 ;  /* 0x0000002a0440723c */ /* 0x000fe20000001840 */
[----:B------:R-:W-:-:S06]  /*f320*/  IMAD.WIDE.U32 R96, R132, -0x326172a9, RZ ;  /* 0xcd9e8d5784607825 */ /* 0x000fcc00078e00ff */
[----:B------:R-:W-:Y:S01]  /*f330*/  IMAD.WIDE.U32 R4, R32, -0x2daee0ad, RZ ;  /* 0xd2511f5320047825 */ /* 0x000fe200078e00ff */
[----:B------:R-:W-:Y:S01]  /*f340*/  LOP3.LUT R8, R147, R0, RZ, 0xc0, !PT ;  /* 0x0000000093087212 */ /* 0x000fe200078ec0ff */
[----:B------:R-:W1:Y:S01]  /*f350*/  LDSM.16.MT88.4 R32, [R226+0x4c00] ;  /* 0x004c0000e220783b */ /* 0x000e620000004200 */
[----:B------:R-:W-:Y:S02]  /*f360*/  LOP3.LUT R19, R95, R233, R4, 0x96, !PT ;  /* 0x000000e95f137212 */ /* 0x000fe400078e9604 */
[----:B------:R-:W-:Y:S02]  /*f370*/  LOP3.LUT R4, R17, R235, R140, 0x96, !PT ;  /* 0x000000eb11047212 */ /* 0x000fe400078e968c */
[----:B------:R-:W-:Y:S02]  /*f380*/  LOP3.LUT R0, R3, R155, R130, 0x96, !PT ;  /* 0x0000009b03007212 */ /* 0x000fe400078e9682 */
[----:B------:R-:W-:Y:S02]  /*f390*/  LOP3.LUT R30, R97, R237, R14, 0x96, !PT ;  /* 0x000000ed611e7212 */ /* 0x000fe400078e960e */
[----:B------:R-:W-:-:S02]  /*f3a0*/  LOP3.LUT R58, R5, R239, R148, 0x96, !PT ;  /* 0x000000ef053a7212 */ /* 0x000fc400078e9694 */
[C---:B------:R-:W-:Y:S02]  /*f3b0*/  LOP3.LUT R6, R2.reuse, 0xffff, RZ, 0xc0, !PT ;  /* 0x0000ffff02067812 */ /* 0x040fe400078ec0ff */
[----:B------:R-:W-:Y:S02]  /*f3c0*/  LOP3.LUT R17, R2, 0xff, RZ, 0xc0, !PT ;  /* 0x000000ff02117812 */ /* 0x000fe400078ec0ff */
[--C-:B------:R-:W-:Y:S02]  /*f3d0*/  SHF.R.U32.HI R5, RZ, 0x10, R2.reuse ;  /* 0x00000010ff057819 */ /* 0x100fe40000011602 */
[----:B------:R-:W-:Y:S01]  /*f3e0*/  SHF.R.U32.HI R14, RZ, 0x18, R2 ;  /* 0x00000018ff0e7819 */ /* 0x000fe20000011602 */
[----:B------:R-:W-:Y:S01]  /*f3f0*/  IMAD.WIDE.U32 R2, R4, -0x2daee0ad, RZ ;  /* 0xd2511f5304027825 */ /* 0x000fe200078e00ff */
[----:B------:R-:W-:Y:S02]  /*f400*/  LOP3.LUT R4, R0, 0xffff, RZ, 0xc0, !PT ;  /* 0x0000ffff00047812 */ /* 0x000fe400078ec0ff */
[----:B------:R-:W-:-:S02]  /*f410*/  SHF.R.U32.HI R7, RZ, 0x10, R0 ;  /* 0x00000010ff077819 */ /* 0x000fc40000011600 */
[----:B------:R-:W-:Y:S02]  /*f420*/  LOP3.LUT R16, R0, 0xff, RZ, 0xc0, !PT ;  /* 0x000000ff00107812 */ /* 0x000fe400078ec0ff */
[----:B------:R-:W-:Y:S02]  /*f430*/  SHF.R.U32.HI R4, RZ, 0x8, R4 ;  /* 0x00000008ff047819 */ /* 0x000fe40000011604 */
[----:B------:R-:W-:Y:S02]  /*f440*/  HSET2.LE.AND R9, R9, R154, PT ;  /* 0x0000009a09097233 */ /* 0x000fe40003803000 */
[----:B------:R-:W-:Y:S02]  /*f450*/  LOP3.LUT R31, R15, R219, R108, 0x96, !PT ;  /* 0x000000db0f1f7212 */ /* 0x000fe400078e966c */
[----:B------:R-:W-:Y:S02]  /*f460*/  LOP3.LUT R5, R5, 0xff, RZ, 0xc0, !PT ;  /* 0x000000ff05057812 */ /* 0x000fe400078ec0ff */
[----:B------:R-:W-:-:S02]  /*f470*/  SHF.R.U32.HI R15, RZ, 0x18, R0 ;  /* 0x00000018ff0f7819 */ /* 0x000fc40000011600 */
[----:B------:R-:W-:Y:S02]  /*f480*/  LOP3.LUT R7, R7, 0xff, RZ, 0xc0, !PT ;  /* 0x000000ff07077812 */ /* 0x000fe400078ec0ff */
[----:B------:R-:W-:Y:S02]  /*f490*/  PRMT R4, R16, 0x5410, R4 ;  /* 0x0000541010047816 */ /* 0x000fe40000000004 */
[----:B------:R-:W-:Y:S02]  /*f4a0*/  PRMT R14, R5, 0x5410, R14 ;  /* 0x00005410050e7816 */ /* 0x000fe4000000000e */
[----:B------:R-:W-:Y:S02]  /*f4b0*/  LOP3.LUT R9, R169, R9, RZ, 0xc0, !PT ;  /* 0x00000009a9097212 */ /* 0x000fe400078ec0ff */
[----:B------:R-:W-:Y:S02]  /*f4c0*/  SHF.R.U32.HI R6, RZ, 0x8, R6 ;  /* 0x00000008ff067819 */ /* 0x000fe40000011606 */
[----:B------:R-:W-:-:S02]  /*f4d0*/  PRMT R5, R7, 0x5410, R15 ;  /* 0x0000541007057816 */ /* 0x000fc4000000000f */
[----:B------:R-:W-:Y:S02]  /*f4e0*/  LOP3.LUT R0, R3, R155, R92, 0x96, !PT ;  /* 0x0000009b03007212 */ /* 0x000fe400078e965c */
[C---:B------:R-:W-:Y:S02]  /*f4f0*/  LOP3.LUT R15, R2.reuse, 0xffff, RZ, 0xc0, !PT ;  /* 0x0000ffff020f7812 */ /* 0x040fe400078ec0ff */
[----:B------:R-:W-:Y:S02]  /*f500*/  HSET2.LE.AND R3, R4, R154, PT ;  /* 0x0000009a04037233 */ /* 0x000fe40003803000 */
[----:B------:R-:W-:Y:S02]  /*f510*/  PRMT R6, R17, 0x5410, R6 ;  /* 0x0000541011067816 */ /* 0x000fe40000000006 */
[----:B------:R-:W-:Y:S02]  /*f520*/  LOP3.LUT R18, R2, 0xff, RZ, 0xc0, !PT ;  /* 0x000000ff02127812 */ /* 0x000fe400078ec0ff */
[----:B------:R-:W-:-:S02]  /*f530*/  SHF.R.U32.HI R16, RZ, 0x10, R2 ;  /* 0x00000010ff107819 */ /* 0x000fc40000011602 */
[----:B------:R-:W-:Y:S01]  /*f540*/  SHF.R.U32.HI R17, RZ, 0x18, R2 ;  /* 0x00000018ff117819 */ /* 0x000fe20000011602 */
[C---:B------:R-:W-:Y:S01]  /*f550*/  HMMA.16816.F32 R68, R8.reuse, R20, R72 ;  /* 0x000000140844723c */ /* 0x040fe20000001848 */
[----:B------:R-:W-:Y:S02]  /*f560*/  LOP3.LUT R2, R0, 0xffff, RZ, 0xc0, !PT ;  /* 0x0000ffff00027812 */ /* 0x000fe400078ec0ff */
[----:B------:R-:W-:Y:S02]  /*f570*/  LOP3.LUT R4, R202, R3, RZ, 0xc0, !PT ;  /* 0x00000003ca047212 */ /* 0x000fe400078ec0ff */
[----:B------:R-:W-:Y:S01]  /*f580*/  SHF.R.U32.HI R3, RZ, 0x10, R0 ;  /* 0x00000010ff037819 */ /* 0x000fe20000011600 */
[C---:B------:R-:W-:Y:S01]  /*f590*/  HMMA.16816.F32 R36, R8.reuse, R22, R36 ;  /* 0x000000160824723c */ /* 0x040fe20000001824 */
[--C-:B------:R-:W-:Y:S01]  /*f5a0*/  HSET2.LE.AND R7, R14, R154.reuse, PT ;  /* 0x0000009a0e077233 */ /* 0x100fe20003803000 */
[----:B------:R-:W-:Y:S01]  /*f5b0*/  IMAD.WIDE.U32 R98, R144, -0x326172a9, RZ ;  /* 0xcd9e8d5790627825 */ /* 0x000fe200078e00ff */
[----:B------:R-:W-:Y:S01]  /*f5c0*/  LOP3.LUT R14, R0, 0xff, RZ, 0xc0, !PT ;  /* 0x000000ff000e7812 */ /* 0x000fe200078ec0ff */
[----:B------:R-:W2:Y:S02]  /*f5d0*/  LDSM.16.MT88.4 R20, [R226+0x5000] ;  /* 0x00500000e214783b */ /* 0x000ea40000004200 */
[C---:B------:R-:W-:Y:S06]  /*f5e0*/  HMMA.16816.F32 R88, R8.reuse, R40, R88 ;  /* 0x000000280858723c */ /* 0x040fec0000001858 */
[----:B------:R-:W-:Y:S01]  /*f5f0*/  HMMA.16816.F32 R72, R8, R42, R60 ;  /* 0x0000002a0848723c */ /* 0x000fe2000000183c */
[----:B------:R-:W-:-:S06]  /*f600*/  HSET2.LE.AND R5, R5, R154, PT ;  /* 0x0000009a05057233 */ /* 0x000fcc0003803000 */
[----:B------:R-:W-:Y:S02]  /*f610*/  SHF.R.U32.HI R8, RZ, 0x8, R15 ;  /* 0x00000008ff087819 */ /* 0x000fe4000001160f */
[----:B------:R-:W-:Y:S02]  /*f620*/  LOP3.LUT R9, R16, 0xff, RZ, 0xc0, !PT ;  /* 0x000000ff10097812 */ /* 0x000fe400078ec0ff */
[----:B------:R-:W-:Y:S02]  /*f630*/  SHF.R.U32.HI R11, RZ, 0x8, R2 ;  /* 0x00000008ff0b7819 */ /* 0x000fe40000011602 */
[----:B------:R-:W-:Y:S02]  /*f640*/  SHF.R.U32.HI R10, RZ, 0x18, R0 ;  /* 0x00000018ff0a7819 */ /* 0x000fe40000011600 */
[----:B------:R-:W-:Y:S02]  /*f650*/  LOP3.LUT R2, R3, 0xff, RZ, 0xc0, !PT ;  /* 0x000000ff03027812 */ /* 0x000fe400078ec0ff */
[----:B------:R-:W-:-:S02]  /*f660*/  PRMT R0, R18, 0x5410, R8 ;  /* 0x0000541012007816 */ /* 0x000fc40000000008 */
[----:B------:R-:W-:Y:S02]  /*f670*/  PRMT R3, R9, 0x5410, R17 ;  /* 0x0000541009037816 */ /* 0x000fe40000000011 */
[--C-:B------:R-:W-:Y:S02]  /*f680*/  HSET2.LE.AND R6, R6, R154.reuse, PT ;  /* 0x0000009a06067233 */ /* 0x100fe40003803000 */
[----:B------:R-:W-:Y:S02]  /*f690*/  PRMT R8, R14, 0x5410, R11 ;  /* 0x000054100e087816 */ /* 0x000fe4000000000b */
[----:B------:R-:W-:Y:S02]  /*f6a0*/  PRMT R9, R2, 0x5410, R10 ;  /* 0x0000541002097816 */ /* 0x000fe4000000000a */
[----:B------:R-:W-:Y:S02]  /*f6b0*/  HSET2.LE.AND R2, R3, R154, PT ;  /* 0x0000009a03027233 */ /* 0x000fe40003803000 */
[----:B------:R-:W-:-:S02]  /*f6c0*/  LOP3.LUT R5, R201, R5, RZ, 0xc0, !PT ;  /* 0x00000005c9057212 */ /* 0x000fc400078ec0ff */
[----:B------:R-:W-:Y:S02]  /*f6d0*/  LOP3.LUT R6, R191, R6, RZ, 0xc0, !PT ;  /* 0x00000006bf067212 */ /* 0x000fe400078ec0ff */
[----:B------:R-:W-:Y:S02]  /*f6e0*/  LOP3.LUT R7, R200, R7, RZ, 0xc0, !PT ;  /* 0x00000007c8077212 */ /* 0x000fe400078ec0ff */
[--C-:B------:R-:W-:Y:S02]  /*f6f0*/  HSET2.LE.AND R3, R8, R154.reuse, PT ;  /* 0x0000009a08037233 */ /* 0x100fe40003803000 */
[--C-:B------:R-:W-:Y:S02]  /*f700*/  HSET2.LE.AND R0, R0, R154.reuse, PT ;  /* 0x0000009a00007233 */ /* 0x100fe40003803000 */
[----:B------:R-:W-:Y:S02]  /*f710*/  HSET2.LE.AND R9, R9, R154, PT ;  /* 0x0000009a09097233 */ /* 0x000fe40003803000 */
[----:B------:R-:W-:-:S02]  /*f720*/  LOP3.LUT R11, R163, R2, RZ, 0xc0, !PT ;  /* 0x00000002a30b7212 */ /* 0x000fc400078ec0ff */
[----:B------:R-:W-:Y:S01]  /*f730*/  LOP3.LUT R8, R160, R3, RZ, 0xc0, !PT ;  /* 0x00000003a0087212 */ /* 0x000fe200078ec0ff */
[----:B------:R-:W-:Y:S01]  /*f740*/  IMAD.WIDE.U32 R2, R19, -0x326172a9, RZ ;  /* 0xcd9e8d5713027825 */ /* 0x000fe200078e00ff */
[----:B-1----:R-:W-:Y:S01]  /*f750*/  HMMA.16816.F32 R60, R4, R34, R48 ;  /* 0x00000022043c723c */ /* 0x002fe20000001830 */
[----:B------:R-:W-:Y:S02]  /*f760*/  LOP3.LUT R10, R190, R0, RZ, 0xc0, !PT ;  /* 0x00000000be0a7212 */ /* 0x000fe400078ec0ff */
[----:B------:R-:W-:-:S03]  /*f770*/  LOP3.LUT R9, R164, R9, RZ, 0xc0, !PT ;  /* 0x00000009a4097212 */ /* 0x000fc600078ec0ff */
[----:B------:R-:W-:Y:S01]  /*f780*/  HMMA.16816.F32 R76, R4, R32, R76 ;  /* 0x00000020044c723c */ /* 0x000fe2000000184c */
[----:B------:R-:W-:Y:S01]  /*f790*/  IMAD.WIDE.U32 R14, R143, -0x326172a9, RZ ;  /* 0xcd9e8d578f0e7825 */ /* 0x000fe200078e00ff */
[----:B------:R-:W-:-:S04]  /*f7a0*/  LOP3.LUT R0, R2, 0xffff, RZ, 0xc0, !PT ;  /* 0x0000ffff02007812 */ /* 0x000fc800078ec0ff */
[C---:B------:R-:W-:Y:S06]  /*f7b0*/  HMMA.16816.F32 R48, R4.reuse, R44, R80 ;  /* 0x0000002c0430723c */ /* 0x040fec0000001850 */
[----:B------:R-:W-:Y:S01]  /*f7c0*/  HMMA.16816.F32 R40, R4, R46, R64 ;  /* 0x0000002e0428723c */ /* 0x000fe20000001840 */
[----:B------:R-:W-:-:S06]  /*f7d0*/  IMAD.WIDE.U32 R80, R30, -0x2daee0ad, RZ ;  /* 0xd2511f531e507825 */ /* 0x000fcc00078e00ff */
[----:B------:R-:W-:-:S04]  /*f7e0*/  IMAD.WIDE.U32 R4, R58, -0x326172a9, RZ ;  /* 0xcd9e8d573a047825 */ /* 0x000fc800078e00ff */
[----:B------:R-:W-:Y:S01]  /*f7f0*/  IMAD.WIDE.U32 R6, R31, -0x2daee0ad, RZ ;  /* 0xd2511f531f067825 */ /* 0x000fe200078e00ff */
[----:B------:R-:W-:Y:S01]  /*f800*/  LOP3.LUT R30, R5, R235, R100, 0x96, !PT ;  /* 0x000000eb051e7212 */ /* 0x000fe200078e9664 */
[----:B------:R-:W-:Y:S01]  /*f810*/  HMMA.16816.F32 R64, R8, R34, R36 ;  /* 0x000000220840723c */ /* 0x000fe20000001824 */
[----:B------:R-:W-:Y:S01]  /*f820*/  SHF.R.U32.HI R5, RZ, 0x8, R0 ;  /* 0x00000008ff057819 */ /* 0x000fe20000011600 */
[----:B------:R-:W1:Y:S01]  /*f830*/  LDSM.16.MT88.4 R36, [R223+0x5000] ;  /* 0x00500000df24783b */ /* 0x000e620000004200 */
[----:B------:R-:W-:Y:S02]  /*f840*/  LOP3.LUT R31, R99, R237, R14, 0x96, !PT ;  /* 0x000000ed631f7212 */ /* 0x000fe400078e960e */
[----:B------:R-:W-:Y:S02]  /*f850*/  LOP3.LUT R0, R3, R135, R4, 0x96, !PT ;  /* 0x0000008703007212 */ /* 0x000fe400078e9604 */
[----:B------:R-:W-:Y:S02]  /*f860*/  LOP3.LUT R14, R7, R239, R150, 0x96, !PT ;  /* 0x000000ef070e7212 */ /* 0x000fe400078e9696 */
[----:B------:R-:W-:-:S02]  /*f870*/  LOP3.LUT R7, R81, R233, R6, 0x96, !PT ;  /* 0x000000e951077212 */ /* 0x000fc400078e9606 */
[----:B------:R-:W-:Y:S02]  /*f880*/  LOP3.LUT R6, R2, 0xff, RZ, 0xc0, !PT ;  /* 0x000000ff02067812 */ /* 0x000fe400078ec0ff */
[--C-:B------:R-:W-:Y:S02]  /*f890*/  SHF.R.U32.HI R4, RZ, 0x10, R2.reuse ;  /* 0x00000010ff047819 */ /* 0x100fe40000011602 */
[----:B------:R-:W-:Y:S02]  /*f8a0*/  SHF.R.U32.HI R19, RZ, 0x18, R2 ;  /* 0x00000018ff137819 */ /* 0x000fe40000011602 */
[----:B------:R-:W-:Y:S02]  /*f8b0*/  LOP3.LUT R2, R0, 0xffff, RZ, 0xc0, !PT ;  /* 0x0000ffff00027812 */ /* 0x000fe400078ec0ff */
[----:B------:R-:W-:Y:S02]  /*f8c0*/  LOP3.LUT R59, R15, R219, R108, 0x96, !PT ;  /* 0x000000db0f3b7212 */ /* 0x000fe400078e966c */
[----:B------:R-:W-:-:S02]  /*f8d0*/  SHF.R.U32.HI R3, RZ, 0x10, R0 ;  /* 0x00000010ff037819 */ /* 0x000fc40000011600 */
[----:B------:R-:W-:Y:S02]  /*f8e0*/  PRMT R15, R6, 0x5410, R5 ;  /* 0x00005410060f7816 */ /* 0x000fe40000000005 */
[----:B------:R-:W-:Y:S02]  /*f8f0*/  LOP3.LUT R18, R4, 0xff, RZ, 0xc0, !PT ;  /* 0x000000ff04127812 */ /* 0x000fe400078ec0ff */
[----:B------:R-:W-:Y:S02]  /*f900*/  LOP3.LUT R6, R0, 0xff, RZ, 0xc0, !PT ;  /* 0x000000ff00067812 */ /* 0x000fe400078ec0ff */
[----:B------:R-:W-:Y:S02]  /*f910*/  SHF.R.U32.HI R4, RZ, 0x8, R2 ;  /* 0x00000008ff047819 */ /* 0x000fe40000011602 */
[----:B------:R-:W-:Y:S01]  /*f920*/  SHF.R.U32.HI R5, RZ, 0x18, R0 ;  /* 0x00000018ff057819 */ /* 0x000fe20000011600 */
[----:B------:R-:W-:Y:S01]  /*f930*/  IMAD.WIDE.U32 R16, R14, -0x326172a9, RZ ;  /* 0xcd9e8d570e107825 */ /* 0x000fe200078e00ff */
[----:B------:R-:W-:-:S02]  /*f940*/  LOP3.LUT R0, R3, 0xff, RZ, 0xc0, !PT ;  /* 0x000000ff03007812 */ /* 0x000fc400078ec0ff */
[----:B------:R-:W-:Y:S01]  /*f950*/  PRMT R4, R6, 0x5410, R4 ;  /* 0x0000541006047816 */ /* 0x000fe20000000004 */
[----:B------:R-:W-:Y:S01]  /*f960*/  IMAD.WIDE.U32 R2, R7, -0x326172a9, RZ ;  /* 0xcd9e8d5707027825 */ /* 0x000fe200078e00ff */
[----:B------:R-:W-:-:S04]  /*f970*/  PRMT R5, R0, 0x5410, R5 ;  /* 0x0000541000057816 */ /* 0x000fc80000000005 */
[----:B------:R-:W-:Y:S02]  /*f980*/  LOP3.LUT R0, R3, R135, R16, 0x96, !PT ;  /* 0x0000008703007212 */ /* 0x000fe400078e9610 */
[----:B------:R-:W-:Y:S02]  /*f990*/  LOP3.LUT R14, R2, 0xffff, RZ, 0xc0, !PT ;  /* 0x0000ffff020e7812 */ /* 0x000fe400078ec0ff */
[--C-:B------:R-:W-:Y:S02]  /*f9a0*/  HSET2.LE.AND R3, R4, R154.reuse, PT ;  /* 0x0000009a04037233 */ /* 0x100fe40003803000 */
[----:B------:R-:W-:Y:S02]  /*f9b0*/  PRMT R7, R18, 0x5410, R19 ;  /* 0x0000541012077816 */ /* 0x000fe40000000013 */
[----:B------:R-:W-:Y:S02]  /*f9c0*/  HSET2.LE.AND R6, R15, R154, PT ;  /* 0x0000009a0f067233 */ /* 0x000fe40003803000 */
[----:B------:R-:W-:-:S02]  /*f9d0*/  LOP3.LUT R18, R2, 0xff, RZ, 0xc0, !PT ;  /* 0x000000ff02127812 */ /* 0x000fc400078ec0ff */
[--C-:B------:R-:W-:Y:S02]  /*f9e0*/  SHF.R.U32.HI R16, RZ, 0x10, R2.reuse ;  /* 0x00000010ff107819 */ /* 0x100fe40000011602 */
[----:B------:R-:W-:Y:S02]  /*f9f0*/  SHF.R.U32.HI R15, RZ, 0x18, R2 ;  /* 0x00000018ff0f7819 */ /* 0x000fe40000011602 */
[----:B------:R-:W-:Y:S02]  /*fa00*/  LOP3.LUT R2, R0, 0xffff, RZ, 0xc0, !PT ;  /* 0x0000ffff00027812 */ /* 0x000fe400078ec0ff */
[----:B------:R-:W-:Y:S01]  /*fa10*/  LOP3.LUT R4, R208, R3, RZ, 0xc0, !PT ;  /* 0x00000003d0047212 */ /* 0x000fe200078ec0ff */
[C---:B------:R-:W-:Y:S01]  /*fa20*/  HMMA.16816.F32 R68, R8.reuse, R32, R68 ;  /* 0x000000200844723c */ /* 0x040fe20000001844 */
[----:B------:R-:W-:Y:S01]  /*fa30*/  SHF.R.U32.HI R3, RZ, 0x10, R0 ;  /* 0x00000010ff037819 */ /* 0x000fe20000011600 */
[----:B------:R-:W-:Y:S01]  /*fa40*/  IMAD.WIDE.U32 R92, R146, -0x326172a9, RZ ;  /* 0xcd9e8d57925c7825 */ /* 0x000fe200078e00ff */
[--C-:B------:R-:W-:Y:S01]  /*fa50*/  HSET2.LE.AND R5, R5, R154.reuse, PT ;  /* 0x0000009a05057233 */ /* 0x100fe20003803000 */
[----:B------:R-:W-:Y:S02]  /*fa60*/  LDSM.16.MT88.4 R32, [R226+0x5400] ;  /* 0x00540000e220783b */ /* 0x000fe40000004200 */
[----:B------:R-:W-:Y:S01]  /*fa70*/  HMMA.16816.F32 R88, R8, R44, R88 ;  /* 0x0000002c0858723c */ /* 0x000fe20000001858 */
[----:B------:R-:W-:-:S05]  /*fa80*/  HSET2.LE.AND R7, R7, R154, PT ;  /* 0x0000009a07077233 */ /* 0x000fca0003803000 */
[----:B------:R-:W-:Y:S07]  /*fa90*/  HMMA.16816.F32 R72, R8, R46, R72 ;  /* 0x0000002e0848723c */ /* 0x000fee0000001848 */
[----:B------:R-:W-:Y:S02]  /*faa0*/  SHF.R.U32.HI R8, RZ, 0x8, R2 ;  /* 0x00000008ff087819 */ /* 0x000fe40000011602 */
[----:B------:R-:W-:Y:S02]  /*fab0*/  LOP3.LUT R9, R0, 0xff, RZ, 0xc0, !PT ;  /* 0x000000ff00097812 */ /* 0x000fe400078ec0ff */
[----:B------:R-:W-:-:S02]  /*fac0*/  SHF.R.U32.HI R2, RZ, 0x18, R0 ;  /* 0x00000018ff027819 */ /* 0x000fc40000011600 */
[----:B------:R-:W-:Y:S02]  /*fad0*/  SHF.R.U32.HI R10, RZ, 0x8, R14 ;  /* 0x00000008ff0a7819 */ /* 0x000fe4000001160e */
[----:B------:R-:W-:Y:S02]  /*fae0*/  LOP3.LUT R0, R3, 0xff, RZ, 0xc0, !PT ;  /* 0x000000ff03007812 */ /* 0x000fe400078ec0ff */
[----:B------:R-:W-:Y:S02]  /*faf0*/  PRMT R3, R9, 0x5410, R8 ;  /* 0x0000541009037816 */ /* 0x000fe40000000008 */
[----:B------:R-:W-:Y:S02]  /*fb00*/  PRMT R10, R18, 0x5410, R10 ;  /* 0x00005410120a7816 */ /* 0x000fe4000000000a */
[----:B------:R-:W-:Y:S02]  /*fb10*/  PRMT R2, R0, 0x5410, R2 ;  /* 0x0000541000027816 */ /* 0x000fe40000000002 */
[----:B------:R-:W-:-:S02]  /*fb20*/  LOP3.LUT R5, R205, R5, RZ, 0xc0, !PT ;  /* 0x00000005cd057212 */ /* 0x000fc400078ec0ff */
[----:B------:R-:W-:Y:S02]  /*fb30*/  LOP3.LUT R6, R204, R6, RZ, 0xc0, !PT ;  /* 0x00000006cc067212 */ /* 0x000fe400078ec0ff */
[----:B------:R-:W-:Y:S02]  /*fb40*/  LOP3.LUT R7, R203, R7, RZ, 0xc0, !PT ;  /* 0x00000007cb077212 */ /* 0x000fe400078ec0ff */
[--C-:B------:R-:W-:Y:S02]  /*fb50*/  HSET2.LE.AND R0, R3, R154.reuse, PT ;  /* 0x0000009a03007233 */ /* 0x100fe40003803000 */
[--C-:B------:R-:W-:Y:S02]  /*fb60*/  HSET2.LE.AND R2, R2, R154.reuse, PT ;  /* 0x0000009a02027233 */ /* 0x100fe40003803000 */
[----:B------:R-:W-:Y:S01]  /*fb70*/  HSET2.LE.AND R3, R10, R154, PT ;  /* 0x0000009a0a037233 */ /* 0x000fe20003803000 */
[----:B--2---:R-:W-:Y:S01]  /*fb80*/  HMMA.16816.F32 R84, R4, R20, R76 ;  /* 0x000000140454723c */ /* 0x004fe2000000184c */
[----:B------:R-:W-:-:S02]  /*fb90*/  LOP3.LUT R11, R16, 0xff, RZ, 0xc0, !PT ;  /* 0x000000ff100b7812 */ /* 0x000fc400078ec0ff */
[----:B------:R-:W-:Y:S02]  /*fba0*/  LOP3.LUT R9, R167, R2, RZ, 0xc0, !PT ;  /* 0x00000002a7097212 */ /* 0x000fe400078ec0ff */
[----:B------:R-:W-:Y:S01]  /*fbb0*/  LOP3.LUT R10, R168, R3, RZ, 0xc0, !PT ;  /* 0x00000003a80a7212 */ /* 0x000fe200078ec0ff */
[----:B------:R-:W-:Y:S01]  /*fbc0*/  HMMA.16816.F32 R76, R4, R22, R60 ;  /* 0x00000016044c723c */ /* 0x000fe2000000183c */
[----:B------:R-:W-:Y:S01]  /*fbd0*/  IMAD.WIDE.U32 R2, R30, -0x2daee0ad, RZ ;  /* 0xd2511f531e027825 */ /* 0x000fe200078e00ff */
[----:B------:R-:W-:-:S04]  /*fbe0*/  PRMT R11, R11, 0x5410, R15 ;  /* 0x000054100b0b7816 */ /* 0x000fc8000000000f */
[----:B-1----:R-:W-:Y:S01]  /*fbf0*/  HMMA.16816.F32 R60, R4, R36, R48 ;  /* 0x00000024043c723c */ /* 0x002fe20000001830 */
[----:B------:R-:W-:Y:S01]  /*fc00*/  LOP3.LUT R8, R166, R0, RZ, 0xc0, !PT ;  /* 0x00000000a6087212 */ /* 0x000fe200078ec0ff */
[----:B------:R-:W-:-:S04]  /*fc10*/  IMAD.WIDE.U32 R14, R145, -0x326172a9, RZ ;  /* 0xcd9e8d57910e7825 */ /* 0x000fc800078e00ff */
[----:B------:R-:W-:Y:S01]  /*fc20*/  HMMA.16816.F32 R48, R4, R38, R40 ;  /* 0x000000260430723c */ /* 0x000fe20000001828 */
[----:B------:R-:W-:Y:S01]  /*fc30*/  LOP3.LUT R0, R3, R155, R94, 0x96, !PT ;  /* 0x0000009b03007212 */ /* 0x000fe200078e965e */
[----:B------:R-:W1:Y:S05]  /*fc40*/  LDSM.16.MT88.4 R40, [R223+0x5400] ;  /* 0x00540000df28783b */ /* 0x000e6a0000004200 */
[----:B------:R-:W-:Y:S01]  /*fc50*/  IMAD.WIDE.U32 R4, R59, -0x2daee0ad, RZ ;  /* 0xd2511f533b047825 */ /* 0x000fe200078e00ff */
[----:B------:R-:W-:-:S03]  /*fc60*/  LOP3.LUT R6, R17, R235, R96, 0x96, !PT ;  /* 0x000000eb11067212 */ /* 0x000fc600078e9660 */
[----:B------:R-:W-:Y:S01]  /*fc70*/  IMAD.WIDE.U32 R58, R31, -0x2daee0ad, RZ ;  /* 0xd2511f531f3a7825 */ /* 0x000fe200078e00ff */
[----:B------:R-:W-:Y:S02]  /*fc80*/  LOP3.LUT R3, R2, 0xffff, RZ, 0xc0, !PT ;  /* 0x0000ffff02037812 */ /* 0x000fe400078ec0ff */
[----:B------:R-:W-:Y:S02]  /*fc90*/  LOP3.LUT R44, R5, R239, R156, 0x96, !PT ;  /* 0x000000ef052c7212 */ /* 0x000fe400078e969c */
[----:B------:R-:W-:Y:S01]  /*fca0*/  LOP3.LUT R31, R59, R233, R4, 0x96, !PT ;  /* 0x000000e93b1f7212 */ /* 0x000fe200078e9604 */
[----:B------:R-:W-:Y:S01]  /*fcb0*/  IMAD.WIDE.U32 R4, R6, -0x2daee0ad, RZ ;  /* 0xd2511f5306047825 */ /* 0x000fe200078e00ff */
[----:B------:R-:W-:Y:S02]  /*fcc0*/  LOP3.LUT R30, R93, R237, R14, 0x96, !PT ;  /* 0x000000ed5d1e7212 */ /* 0x000fe400078e960e */
[----:B------:R-:W-:Y:S02]  /*fcd0*/  SHF.R.U32.HI R6, RZ, 0x10, R2 ;  /* 0x00000010ff067819 */ /* 0x000fe40000011602 */
[----:B------:R-:W-:-:S02]  /*fce0*/  SHF.R.U32.HI R14, RZ, 0x8, R3 ;  /* 0x00000008ff0e7819 */ /* 0x000fc40000011603 */
[----:B------:R-:W-:Y:S02]  /*fcf0*/  LOP3.LUT R3, R0, 0xffff, RZ, 0xc0, !PT ;  /* 0x0000ffff00037812 */ /* 0x000fe400078ec0ff */
[----:B------:R-:W-:Y:S02]  /*fd00*/  LOP3.LUT R19, R15, R219, R196, 0x96, !PT ;  /* 0x000000db0f137212 */ /* 0x000fe400078e96c4 */
[----:B------:R-:W-:Y:S02]  /*fd10*/  LOP3.LUT R7, R6, 0xff, RZ, 0xc0, !PT ;  /* 0x000000ff06077812 */ /* 0x000fe400078ec0ff */
[--C-:B------:R-:W-:Y:S02]  /*fd20*/  SHF.R.U32.HI R6, RZ, 0x10, R0.reuse ;  /* 0x00000010ff067819 */ /* 0x100fe40000011600 */
[----:B------:R-:W-:Y:S02]  /*fd30*/  LOP3.LUT R16, R0, 0xff, RZ, 0xc0, !PT ;  /* 0x000000ff00107812 */ /* 0x000fe400078ec0ff */
[----:B------:R-:W-:-:S02]  /*fd40*/  SHF.R.U32.HI R15, RZ, 0x18, R0 ;  /* 0x00000018ff0f7819 */ /* 0x000fc40000011600 */
[----:B------:R-:W-:Y:S02]  /*fd50*/  LOP3.LUT R18, R2, 0xff, RZ, 0xc0, !PT ;  /* 0x000000ff02127812 */ /* 0x000fe400078ec0ff */
[----:B------:R-:W-:Y:S02]  /*fd60*/  SHF.R.U32.HI R0, RZ, 0x8, R3 ;  /* 0x00000008ff007819 */ /* 0x000fe40000011603 */
[----:B------:R-:W-:Y:S02]  /*fd70*/  HSET2.LE.AND R11, R11, R154, PT ;  /* 0x0000009a0b0b7233 */ /* 0x000fe40003803000 */
[----:B------:R-:W-:Y:S02]  /*fd80*/  LOP3.LUT R3, R6, 0xff, RZ, 0xc0, !PT ;  /* 0x000000ff06037812 */ /* 0x000fe400078ec0ff */
[----:B------:R-:W-:Y:S02]  /*fd90*/  PRMT R14, R18, 0x5410, R14 ;  /* 0x00005410120e7816 */ /* 0x000fe4000000000e */
[----:B------:R-:W-:-:S02]  /*fda0*/  PRMT R0, R16, 0x5410, R0 ;  /* 0x0000541010007816 */ /* 0x000fc40000000000 */
[----:B------:R-:W-:Y:S02]  /*fdb0*/  SHF.R.U32.HI R17, RZ, 0x18, R2 ;  /* 0x00000018ff117819 */ /* 0x000fe40000011602 */
[----:B------:R-:W-:Y:S02]  /*fdc0*/  PRMT R6, R3, 0x5410, R15 ;  /* 0x0000541003067816 */ /* 0x000fe4000000000f */
[----:B------:R-:W-:Y:S02]  /*fdd0*/  LOP3.LUT R11, R221, R11, RZ, 0xc0, !PT ;  /* 0x0000000bdd0b7212 */ /* 0x000fe400078ec0ff */
[--C-:B------:R-:W-:Y:S02]  /*fde0*/  HSET2.LE.AND R0, R0, R154.reuse, PT ;  /* 0x0000009a00007233 */ /* 0x100fe40003803000 */
[----:B------:R-:W-:Y:S02]  /*fdf0*/  HSET2.LE.AND R3, R14, R154, PT ;  /* 0x0000009a0e037233 */ /* 0x000fe40003803000 */
[----:B------:R-:W-:-:S02]  /*fe00*/  LOP3.LUT R2, R5, R155, R80, 0x96, !PT ;  /* 0x0000009b05027212 */ /* 0x000fc400078e9650 */
[----:B------:R-:W-:Y:S02]  /*fe10*/  PRMT R7, R7, 0x5410, R17 ;  /* 0x0000541007077816 */ /* 0x000fe40000000011 */
[C---:B------:R-:W-:Y:S02]  /*fe20*/  LOP3.LUT R15, R4.reuse, 0xffff, RZ, 0xc0, !PT ;  /* 0x0000ffff040f7812 */ /* 0x040fe400078ec0ff */
[----:B------:R-:W-:Y:S02]  /*fe30*/  LOP3.LUT R18, R4, 0xff, RZ, 0xc0, !PT ;  /* 0x000000ff04127812 */ /* 0x000fe400078ec0ff */
[--C-:B------:R-:W-:Y:S02]  /*fe40*/  SHF.R.U32.HI R16, RZ, 0x10, R4.reuse ;  /* 0x00000010ff107819 */ /* 0x100fe40000011604 */
[----:B------:R-:W-:Y:S02]  /*fe50*/  HSET2.LE.AND R5, R6, R154, PT ;  /* 0x0000009a06057233 */ /* 0x000fe40003803000 */
[----:B------:R-:W-:-:S02]  /*fe60*/  SHF.R.U32.HI R17, RZ, 0x18, R4 ;  /* 0x00000018ff117819 */ /* 0x000fc40000011604 */
[----:B------:R-:W-:Y:S02]  /*fe70*/  LOP3.LUT R4, R212, R0, RZ, 0xc0, !PT ;  /* 0x00000000d4047212 */ /* 0x000fe400078ec0ff */
[----:B------:R-:W-:Y:S01]  /*fe80*/  LOP3.LUT R6, R210, R3, RZ, 0xc0, !PT ;  /* 0x00000003d2067212 */ /* 0x000fe200078ec0ff */
[C---:B------:R-:W-:Y:S01]  /*fe90*/  HMMA.16816.F32 R68, R8.reuse, R20, R68 ;  /* 0x000000140844723c */ /* 0x040fe20000001844 */
[----:B------:R-:W-:Y:S02]  /*fea0*/  LOP3.LUT R0, R2, 0xffff, RZ, 0xc0, !PT ;  /* 0x0000ffff02007812 */ /* 0x000fe400078ec0ff */
[----:B------:R-:W-:Y:S02]  /*feb0*/  SHF.R.U32.HI R3, RZ, 0x10, R2 ;  /* 0x00000010ff037819 */ /* 0x000fe40000011602 */
[----:B------:R-:W-:Y:S01]  /*fec0*/  LOP3.LUT R14, R16, 0xff, RZ, 0xc0, !PT ;  /* 0x000000ff100e7812 */ /* 0x000fe200078ec0ff */
[----:B------:R-:W-:Y:S01]  /*fed0*/  HMMA.16816.F32 R80, R8, R22, R64 ;  /* 0x000000160850723c */ /* 0x000fe20000001840 */
[----:B------:R-:W-:-:S05]  /*fee0*/  LOP3.LUT R16, R2, 0xff, RZ, 0xc0, !PT ;  /* 0x000000ff02107812 */ /* 0x000fca00078ec0ff */
[C---:B------:R-:W-:Y:S06]  /*fef0*/  HMMA.16816.F32 R88, R8.reuse, R36, R88 ;  /* 0x000000240858723c */ /* 0x040fec0000001858 */
[----:B------:R-:W-:Y:S01]  /*ff00*/  HMMA.16816.F32 R72, R8, R38, R72 ;  /* 0x000000260848723c */ /* 0x000fe20000001848 */
[----:B------:R-:W-:Y:S01]  /*ff10*/  IMAD.WIDE.U32 R46, R30, -0x2daee0ad, RZ ;  /* 0xd2511f531e2e7825 */ /* 0x000fe200078e00ff */
[----:B------:R-:W-:Y:S01]  /*ff20*/  HSET2.LE.AND R7, R7, R154, PT ;  /* 0x0000009a07077233 */ /* 0x000fe20003803000 */
[----:B------:R-:W-:Y:S04]  /*ff30*/  LDSM.16.MT88.4 R36, [R223+0x5800] ;  /* 0x00580000df24783b */ /* 0x000fe80000004200 */
[----:B------:R-:W-:Y:S01]  /*ff40*/  IMAD.WIDE.U32 R8, R19, -0x2daee0ad, RZ ;  /* 0xd2511f5313087825 */ /* 0x000fe200078e00ff */
[----:B------:R-:W-:-:S02]  /*ff50*/  SHF.R.U32.HI R10, RZ, 0x8, R15 ;  /* 0x00000008ff0a7819 */ /* 0x000fc4000001160f */
[----:B------:R-:W-:Y:S02]  /*ff60*/  SHF.R.U32.HI R15, RZ, 0x18, R2 ;  /* 0x00000018ff0f7819 */ /* 0x000fe40000011602 */
[----:B------:R-:W-:Y:S02]  /*ff70*/  SHF.R.U32.HI R11, RZ, 0x8, R0 ;  /* 0x00000008ff0b7819 */ /* 0x000fe40000011600 */
[----:B------:R-:W-:Y:S02]  /*ff80*/  LOP3.LUT R2, R3, 0xff, RZ, 0xc0, !PT ;  /* 0x000000ff03027812 */ /* 0x000fe400078ec0ff */
[----:B------:R-:W-:Y:S02]  /*ff90*/  LOP3.LUT R20, R9, R239, R158, 0x96, !PT ;  /* 0x000000ef09147212 */ /* 0x000fe400078e969e */
[----:B------:R-:W-:Y:S02]  /*ffa0*/  PRMT R3, R14, 0x5410, R17 ;  /* 0x000054100e037816 */ /* 0x000fe40000000011 */
[----:B------:R-:W-:-:S02]  /*ffb0*/  PRMT R11, R16, 0x5410, R11 ;  /* 0x00005410100b7816 */ /* 0x000fc4000000000b */
[----:B------:R-:W-:Y:S02]  /*ffc0*/  PRMT R9, R2, 0x5410, R15 ;  /* 0x0000541002097816 */ /* 0x000fe4000000000f */
[--C-:B------:R-:W-:Y:S02]  /*ffd0*/  HSET2.LE.AND R2, R3, R154.reuse, PT ;  /* 0x0000009a03027233 */ /* 0x100fe40003803000 */
[----:B------:R-:W-:Y:S02]  /*ffe0*/  PRMT R0, R18, 0x5410, R10 ;  /* 0x0000541012007816 */ /* 0x000fe4000000000a */
[--C-:B------:R-:W-:Y:S02]  /*fff0*/  HSET2.LE.AND R3, R11, R154.reuse, PT ;  /* 0x0000009a0b037233 */ /* 0x100fe40003803000 */
[----:B------:R-:W-:Y:S02]  /*10000*/  HSET2.LE.AND R9, R9, R154, PT ;  /* 0x0000009a09097233 */ /* 0x000fe40003803000 */
[----:B------:R-:W-:-:S02]  /*10010*/  LOP3.LUT R10, R47, R233, R8, 0x96, !PT ;  /* 0x000000e92f0a7212 */ /* 0x000fc400078e9608 */
[----:B------:R-:W-:Y:S02]  /*10020*/  LOP3.LUT R7, R209, R7, RZ, 0xc0, !PT ;  /* 0x00000007d1077212 */ /* 0x000fe400078ec0ff */
[----:B------:R-:W-:Y:S02]  /*10030*/  LOP3.LUT R5, R211, R5, RZ, 0xc0, !PT ;  /* 0x00000005d3057212 */ /* 0x000fe400078ec0ff */
[----:B------:R-:W-:Y:S02]  /*10040*/  HSET2.LE.AND R0, R0, R154, PT ;  /* 0x0000009a00007233 */ /* 0x000fe40003803000 */
[----:B------:R-:W-:Y:S02]  /*10050*/  LOP3.LUT R19, R249, R2, RZ, 0xc0, !PT ;  /* 0x00000002f9137212 */ /* 0x000fe400078ec0ff */
[----:B------:R-:W-:Y:S01]  /*10060*/  LOP3.LUT R16, R240, R3, RZ, 0xc0, !PT ;  /* 0x00000003f0107212 */ /* 0x000fe200078ec0ff */
[----:B------:R-:W-:Y:S01]  /*10070*/  IMAD.WIDE.U32 R2, R10, -0x326172a9, RZ ;  /* 0xcd9e8d570a027825 */ /* 0x000fe200078e00ff */
[----:B------:R-:W-:-:S03]  /*10080*/  LOP3.LUT R17, R236, R9, RZ, 0xc0, !PT ;  /* 0x00000009ec117212 */ /* 0x000fc600078ec0ff */
[----:B------:R-:W-:Y:S01]  /*10090*/  IMAD.WIDE.U32 R8, R20, -0x326172a9, RZ ;  /* 0xcd9e8d5714087825 */ /* 0x000fe200078e00ff */
[----:B-1----:R-:W-:Y:S01]  /*100a0*/  HMMA.16816.F32 R64, R4, R40, R60 ;  /* 0x000000280440723c */ /* 0x002fe2000000183c */
[----:B------:R-:W-:Y:S01]  /*100b0*/  LOP3.LUT R18, R222, R0, RZ, 0xc0, !PT ;  /* 0x00000000de127212 */ /* 0x000fe200078ec0ff */
[----:B------:R-:W1:Y:S01]  /*100c0*/  LDSM.16.MT88.4 R20, [R226+0x5800] ;  /* 0x00580000e214783b */ /* 0x000e620000004200 */
[----:B------:R-:W-:-:S03]  /*100d0*/  LOP3.LUT R0, R3, R135, R8, 0x96, !PT ;  /* 0x0000008703007212 */ /* 0x000fc600078e9608 */
[----:B------:R-:W-:Y:S01]  /*100e0*/  HMMA.16816.F32 R84, R4, R32, R84 ;  /* 0x000000200454723c */ /* 0x000fe20000001854 */
[C---:B------:R-:W-:Y:S02]  /*100f0*/  LOP3.LUT R8, R2.reuse, 0xffff, RZ, 0xc0, !PT ;  /* 0x0000ffff02087812 */ /* 0x040fe400078ec0ff */
[----:B------:R-:W-:-:S03]  /*10100*/  LOP3.LUT R14, R2, 0xff, RZ, 0xc0, !PT ;  /* 0x000000ff020e7812 */ /* 0x000fc600078ec0ff */
[----:B------:R-:W-:Y:S01]  /*10110*/  HMMA.16816.F32 R76, R4, R34, R76 ;  /* 0x00000022044c723c */ /* 0x000fe2000000184c */
[----:B------:R-:W-:-:S05]  /*10120*/  SHF.R.U32.HI R10, RZ, 0x18, R2 ;  /* 0x00000018ff0a7819 */ /* 0x000fca0000011602 */
[----:B------:R-:W-:Y:S01]  /*10130*/  HMMA.16816.F32 R60, R4, R42, R48 ;  /* 0x0000002a043c723c */ /* 0x000fe20000001830 */
[----:B------:R-:W-:-:S06]  /*10140*/  SHF.R.U32.HI R3, RZ, 0x10, R0 ;  /* 0x00000010ff037819 */ /* 0x000fcc0000011600 */
[----:B------:R-:W-:Y:S01]  /*10150*/  IMAD.WIDE.U32 R6, R44, -0x326172a9, RZ ;  /* 0xcd9e8d572c067825 */ /* 0x000fe200078e00ff */
[----:B------:R-:W-:-:S03]  /*10160*/  LOP3.LUT R44, R9, R235, R92, 0x96, !PT ;  /* 0x000000eb092c7212 */ /* 0x000fc600078e965c */
[----:B------:R-:W-:Y:S01]  /*10170*/  IMAD.WIDE.U32 R4, R31, -0x326172a9, RZ ;  /* 0xcd9e8d571f047825 */ /* 0x000fe200078e00ff */
[----:B------:R-:W-:Y:S02]  /*10180*/  SHF.R.U32.HI R9, RZ, 0x10, R2 ;  /* 0x00000010ff097819 */ /* 0x000fe40000011602 */
[----:B------:R-:W-:Y:S02]  /*10190*/  LOP3.LUT R2, R0, 0xffff, RZ, 0xc0, !PT ;  /* 0x0000ffff00027812 */ /* 0x000fe400078ec0ff */
[----:B------:R-:W-:Y:S02]  /*101a0*/  LOP3.LUT R30, R7, R235, R98, 0x96, !PT ;  /* 0x000000eb071e7212 */ /* 0x000fe400078e9662 */
[----:B------:R-:W-:Y:S02]  /*101b0*/  LOP3.LUT R6, R5, R135, R6, 0x96, !PT ;  /* 0x0000008705067212 */ /* 0x000fe400078e9606 */
[----:B------:R-:W-:Y:S02]  /*101c0*/  LOP3.LUT R11, R4, 0xffff, RZ, 0xc0, !PT ;  /* 0x0000ffff040b7812 */ /* 0x000fe400078ec0ff */
[----:B------:R-:W-:-:S02]  /*101d0*/  LOP3.LUT R7, R0, 0xff, RZ, 0xc0, !PT ;  /* 0x000000ff00077812 */ /* 0x000fc400078ec0ff */
[----:B------:R-:W-:Y:S02]  /*101e0*/  SHF.R.U32.HI R5, RZ, 0x18, R0 ;  /* 0x00000018ff057819 */ /* 0x000fe40000011600 */
[----:B------:R-:W-:Y:S02]  /*101f0*/  SHF.R.U32.HI R0, RZ, 0x8, R2 ;  /* 0x00000008ff007819 */ /* 0x000fe40000011602 */
[----:B------:R-:W-:Y:S02]  /*10200*/  LOP3.LUT R2, R3, 0xff, RZ, 0xc0, !PT ;  /* 0x000000ff03027812 */ /* 0x000fe400078ec0ff */
[----:B------:R-:W-:Y:S02]  /*10210*/  SHF.R.U32.HI R8, RZ, 0x8, R8 ;  /* 0x00000008ff087819 */ /* 0x000fe40000011608 */
[----:B------:R-:W-:Y:S02]  /*10220*/  PRMT R0, R7, 0x5410, R0 ;  /* 0x0000541007007816 */ /* 0x000fe40000000000 */
[----:B------:R-:W-:-:S02]  /*10230*/  PRMT R2, R2, 0x5410, R5 ;  /* 0x0000541002027816 */ /* 0x000fc40000000005 */
[----:B------:R-:W-:Y:S02]  /*10240*/  PRMT R3, R14, 0x5410, R8 ;  /* 0x000054100e037816 */ /* 0x000fe40000000008 */
[----:B------:R-:W-:Y:S02]  /*10250*/  LOP3.LUT R9, R9, 0xff, RZ, 0xc0, !PT ;  /* 0x000000ff09097812 */ /* 0x000fe400078ec0ff */
[--C-:B------:R-:W-:Y:S02]  /*10260*/  HSET2.LE.AND R0, R0, R154.reuse, PT ;  /* 0x0000009a00007233 */ /* 0x100fe40003803000 */
[----:B------:R-:W-:Y:S01]  /*10270*/  HSET2.LE.AND R2, R2, R154, PT ;  /* 0x0000009a02027233 */ /* 0x000fe20003803000 */
[----:B------:R-:W-:Y:S01]  /*10280*/  HMMA.16816.F32 R48, R16, R32, R68 ;  /* 0x000000201030723c */ /* 0x000fe20000001844 */
[----:B------:R-:W-:Y:S02]  /*10290*/  LOP3.LUT R15, R4, 0xff, RZ, 0xc0, !PT ;  /* 0x000000ff040f7812 */ /* 0x000fe400078ec0ff */
[----:B------:R-:W-:-:S02]  /*102a0*/  SHF.R.U32.HI R31, RZ, 0x10, R4 ;  /* 0x00000010ff1f7819 */ /* 0x000fc40000011604 */
[----:B------:R-:W-:Y:S02]  /*102b0*/  HSET2.LE.AND R3, R3, R154, PT ;  /* 0x0000009a03037233 */ /* 0x000fe40003803000 */
[----:B------:R-:W-:Y:S02]  /*102c0*/  SHF.R.U32.HI R32, RZ, 0x18, R4 ;  /* 0x00000018ff207819 */ /* 0x000fe40000011604 */
[----:B------:R-:W-:Y:S02]  /*102d0*/  PRMT R4, R9, 0x5410, R10 ;  /* 0x0000541009047816 */ /* 0x000fe4000000000a */
[----:B------:R-:W-:Y:S02]  /*102e0*/  LOP3.LUT R8, R215, R0, RZ, 0xc0, !PT ;  /* 0x00000000d7087212 */ /* 0x000fe400078ec0ff */
[----:B------:R-:W-:Y:S02]  /*102f0*/  LOP3.LUT R9, R162, R2, RZ, 0xc0, !PT ;  /* 0x00000002a2097212 */ /* 0x000fe400078ec0ff */
[----:B------:R-:W-:-:S02]  /*10300*/  LOP3.LUT R0, R6, 0xffff, RZ, 0xc0, !PT ;  /* 0x0000ffff06007812 */ /* 0x000fc400078ec0ff */
[----:B------:R-:W-:Y:S02]  /*10310*/  SHF.R.U32.HI R2, RZ, 0x10, R6 ;  /* 0x00000010ff027819 */ /* 0x000fe40000011606 */
[----:B------:R-:W-:Y:S02]  /*10320*/  SHF.R.U32.HI R5, RZ, 0x8, R11 ;  /* 0x00000008ff057819 */ /* 0x000fe4000001160b */
[----:B------:R-:W-:Y:S02]  /*10330*/  LOP3.LUT R10, R214, R3, RZ, 0xc0, !PT ;  /* 0x00000003d60a7212 */ /* 0x000fe400078ec0ff */
[----:B------:R-:W-:Y:S02]  /*10340*/  LOP3.LUT R7, R6, 0xff, RZ, 0xc0, !PT ;  /* 0x000000ff06077812 */ /* 0x000fe400078ec0ff */
[----:B------:R-:W-:Y:S02]  /*10350*/  SHF.R.U32.HI R0, RZ, 0x8, R0 ;  /* 0x00000008ff007819 */ /* 0x000fe40000011600 */
[----:B------:R-:W-:-:S02]  /*10360*/  SHF.R.U32.HI R3, RZ, 0x18, R6 ;  /* 0x00000018ff037819 */ /* 0x000fc40000011606 */
[----:B------:R-:W-:Y:S02]  /*10370*/  LOP3.LUT R2, R2, 0xff, RZ, 0xc0, !PT ;  /* 0x000000ff02027812 */ /* 0x000fe400078ec0ff */
[----:B------:R-:W-:Y:S02]  /*10380*/  PRMT R14, R15, 0x5410, R5 ;  /* 0x000054100f0e7816 */ /* 0x000fe40000000005 */
[----:B------:R-:W-:Y:S02]  /*10390*/  LOP3.LUT R15, R31, 0xff, RZ, 0xc0, !PT ;  /* 0x000000ff1f0f7812 */ /* 0x000fe400078ec0ff */
[----:B------:R-:W-:Y:S02]  /*103a0*/  PRMT R0, R7, 0x5410, R0 ;  /* 0x0000541007007816 */ /* 0x000fe40000000000 */
[----:B------:R-:W-:Y:S02]  /*103b0*/  PRMT R2, R2, 0x5410, R3 ;  /* 0x0000541002027816 */ /* 0x000fe40000000003 */
[----:B------:R-:W-:-:S02]  /*103c0*/  HSET2.LE.AND R4, R4, R154, PT ;  /* 0x0000009a04047233 */ /* 0x000fc40003803000 */
[----:B------:R-:W-:Y:S01]  /*103d0*/  PRMT R15, R15, 0x5410, R32 ;  /* 0x000054100f0f7816 */ /* 0x000fe20000000020 */
[C---:B------:R-:W-:Y:S01]  /*103e0*/  HMMA.16816.F32 R80, R16.reuse, R34, R80 ;  /* 0x000000221050723c */ /* 0x040fe20000001850 */
[--C-:B------:R-:W-:Y:S01]  /*103f0*/  HSET2.LE.AND R0, R0, R154.reuse, PT ;  /* 0x0000009a00007233 */ /* 0x100fe20003803000 */
[----:B------:R-:W2:Y:S01]  /*10400*/  LDSM.16.MT88.4 R32, [R226+0x5c00] ;  /* 0x005c0000e220783b */ /* 0x000ea20000004200 */
[--C-:B------:R-:W-:Y:S01]  /*10410*/  HSET2.LE.AND R7, R2, R154.reuse, PT ;  /* 0x0000009a02077233 */ /* 0x100fe20003803000 */
[----:B------:R-:W-:Y:S01]  /*10420*/  IMAD.WIDE.U32 R2, R44, -0x2daee0ad, RZ ;  /* 0xd2511f532c027825 */ /* 0x000fe200078e00ff */
[----:B------:R-:W-:Y:S01]  /*10430*/  LOP3.LUT R11, R213, R4, RZ, 0xc0, !PT ;  /* 0x00000004d50b7212 */ /* 0x000fe200078ec0ff */
[----:B------:R-:W-:Y:S01]  /*10440*/  HMMA.16816.F32 R88, R16, R40, R88 ;  /* 0x000000281058723c */ /* 0x000fe20000001858 */
[----:B------:R-:W-:Y:S01]  /*10450*/  HSET2.LE.AND R15, R15, R154, PT ;  /* 0x0000009a0f0f7233 */ /* 0x000fe20003803000 */
[----:B------:R-:W-:-:S04]  /*10460*/  IMAD.WIDE.U32 R4, R30, -0x2daee0ad, RZ ;  /* 0xd2511f531e047825 */ /* 0x000fc800078e00ff */
[----:B------:R-:W-:Y:S01]  /*10470*/  HMMA.16816.F32 R68, R16, R42, R72 ;  /* 0x0000002a1044723c */ /* 0x000fe20000001848 */
[----:B------:R-:W-:-:S06]  /*10480*/  SHF.R.U32.HI R30, RZ, 0x10, R4 ;  /* 0x00000010ff1e7819 */ /* 0x000fcc0000011604 */
[----:B------:R-:W-:Y:S02]  /*10490*/  LOP3.LUT R16, R252, R0, RZ, 0xc0, !PT ;  /* 0x00000000fc107212 */ /* 0x000fe400078ec0ff */
[----:B------:R-:W-:Y:S01]  /*104a0*/  LOP3.LUT R0, R3, R155, R46, 0x96, !PT ;  /* 0x0000009b03007212 */ /* 0x000fe200078e962e */
[----:B-1----:R-:W-:Y:S01]  /*104b0*/  HMMA.16816.F32 R72, R8, R20, R84 ;  /* 0x000000140848723c */ /* 0x002fe20000001854 */
[----:B------:R-:W-:Y:S02]  /*104c0*/  LOP3.LUT R19, R227, R15, RZ, 0xc0, !PT ;  /* 0x0000000fe3137212 */ /* 0x000fe400078ec0ff */
[----:B------:R-:W-:-:S03]  /*104d0*/  LOP3.LUT R15, R4, 0xff, RZ, 0xc0, !PT ;  /* 0x000000ff040f7812 */ /* 0x000fc600078ec0ff */
[----:B------:R-:W-:Y:S01]  /*104e0*/  HMMA.16816.F32 R76, R8, R22, R76 ;  /* 0x00000016084c723c */ /* 0x000fe2000000184c */
[----:B------:R-:W-:-:S05]  /*104f0*/  SHF.R.U32.HI R31, RZ, 0x18, R4 ;  /* 0x00000018ff1f7819 */ /* 0x000fca0000011604 */
[----:B------:R-:W-:Y:S01]  /*10500*/  HMMA.16816.F32 R64, R8, R36, R64 ;  /* 0x000000240840723c */ /* 0x000fe20000001840 */
[----:B------:R-:W-:-:S05]  /*10510*/  LOP3.LUT R6, R5, R155, R58, 0x96, !PT ;  /* 0x0000009b05067212 */ /* 0x000fca00078e963a */
[----:B------:R-:W-:Y:S01]  /*10520*/  HMMA.16816.F32 R60, R8, R38, R60 ;  /* 0x00000026083c723c */ /* 0x000fe2000000183c */
[----:B------:R-:W-:Y:S02]  /*10530*/  HSET2.LE.AND R14, R14, R154, PT ;  /* 0x0000009a0e0e7233 */ /* 0x000fe40003803000 */
[----:B------:R-:W-:-:S04]  /*10540*/  LOP3.LUT R17, R248, R7, RZ, 0xc0, !PT ;  /* 0x00000007f8117212 */ /* 0x000fc800078ec0ff */
[----:B------:R-:W-:Y:S02]  /*10550*/  LOP3.LUT R10, R2, 0xffff, RZ, 0xc0, !PT ;  /* 0x0000ffff020a7812 */ /* 0x000fe400078ec0ff */
[----:B------:R-:W-:Y:S02]  /*10560*/  LOP3.LUT R9, R4, 0xffff, RZ, 0xc0, !PT ;  /* 0x0000ffff04097812 */ /* 0x000fe400078ec0ff */
[C---:B------:R-:W-:Y:S02]  /*10570*/  LOP3.LUT R3, R0.reuse, 0xffff, RZ, 0xc0, !PT ;  /* 0x0000ffff00037812 */ /* 0x040fe400078ec0ff */
[--C-:B------:R-:W-:Y:S02]  /*10580*/  SHF.R.U32.HI R4, RZ, 0x10, R0.reuse ;  /* 0x00000010ff047819 */ /* 0x100fe40000011600 */
[----:B------:R-:W-:Y:S02]  /*10590*/  LOP3.LUT R7, R0, 0xff, RZ, 0xc0, !PT ;  /* 0x000000ff00077812 */ /* 0x000fe400078ec0ff */
[----:B------:R-:W-:-:S02]  /*105a0*/  SHF.R.U32.HI R5, RZ, 0x18, R0 ;  /* 0x00000018ff057819 */ /* 0x000fc40000011600 */
[----:B------:R-:W-:Y:S02]  /*105b0*/  SHF.R.U32.HI R0, RZ, 0x8, R3 ;  /* 0x00000008ff007819 */ /* 0x000fe40000011603 */
[----:B------:R-:W-:Y:S02]  /*105c0*/  LOP3.LUT R3, R4, 0xff, RZ, 0xc0, !PT ;  /* 0x000000ff04037812 */ /* 0x000fe400078ec0ff */
[----:B------:R-:W-:Y:S02]  /*105d0*/  LOP3.LUT R18, R230, R14, RZ, 0xc0, !PT ;  /* 0x0000000ee6127212 */ /* 0x000fe400078ec0ff */
[--C-:B------:R-:W-:Y:S02]  /*105e0*/  SHF.R.U32.HI R8, RZ, 0x10, R2.reuse ;  /* 0x00000010ff087819 */ /* 0x100fe40000011602 */
[----:B------:R-:W-:Y:S02]  /*105f0*/  LOP3.LUT R14, R2, 0xff, RZ, 0xc0, !PT ;  /* 0x000000ff020e7812 */ /* 0x000fe400078ec0ff */
[----:B------:R-:W-:-:S02]  /*10600*/  SHF.R.U32.HI R11, RZ, 0x18, R2 ;  /* 0x00000018ff0b7819 */ /* 0x000fc40000011602 */
[----:B------:R-:W-:Y:S02]  /*10610*/  PRMT R0, R7, 0x5410, R0 ;  /* 0x0000541007007816 */ /* 0x000fe40000000000 */
[----:B------:R-:W-:Y:S02]  /*10620*/  PRMT R2, R3, 0x5410, R5 ;  /* 0x0000541003027816 */ /* 0x000fe40000000005 */
[----:B------:R-:W-:Y:S02]  /*10630*/  SHF.R.U32.HI R3, RZ, 0x8, R10 ;  /* 0x00000008ff037819 */ /* 0x000fe4000001160a */
[----:B------:R-:W-:Y:S02]  /*10640*/  LOP3.LUT R5, R8, 0xff, RZ, 0xc0, !PT ;  /* 0x000000ff08057812 */ /* 0x000fe400078ec0ff */
[----:B------:R-:W-:Y:S02]  /*10650*/  SHF.R.U32.HI R4, RZ, 0x8, R9 ;  /* 0x00000008ff047819 */ /* 0x000fe40000011609 */
[----:B------:R-:W-:-:S02]  /*10660*/  HSET2.LE.AND R0, R0, R154, PT ;  /* 0x0000009a00007233 */ /* 0x000fc40003803000 */
[----:B------:R-:W-:Y:S01]  /*10670*/  HSET2.LE.AND R2, R2, R154, PT ;  /* 0x0000009a02027233 */ /* 0x000fe20003803000 */
[----:B------:R-:W-:Y:S01]  /*10680*/  HMMA.16816.F32 R48, R16, R20, R48 ;  /* 0x000000141030723c */ /* 0x000fe20000001830 */
[----:B------:R-:W-:Y:S02]  /*10690*/  PRMT R3, R14, 0x5410, R3 ;  /* 0x000054100e037816 */ /* 0x000fe40000000003 */
[----:B------:R-:W-:-:S03]  /*106a0*/  PRMT R8, R5, 0x5410, R11 ;  /* 0x0000541005087816 */ /* 0x000fc6000000000b */
[----:B------:R-:W-:Y:S01]  /*106b0*/  HMMA.16816.F32 R44, R16, R22, R80 ;  /* 0x00000016102c723c */ /* 0x000fe20000001850 */
[----:B------:R-:W1:Y:S01]  /*106c0*/  LDSM.16.MT88.4 R20, [R223+0x5c00] ;  /* 0x005c0000df14783b */ /* 0x000e620000004200 */
[----:B------:R-:W-:Y:S02]  /*106d0*/  PRMT R15, R15, 0x5410, R4 ;  /* 0x000054100f0f7816 */ /* 0x000fe40000000004 */
[----:B------:R-:W-:Y:S02]  /*106e0*/  LOP3.LUT R4, R217, R0, RZ, 0xc0, !PT ;  /* 0x00000000d9047212 */ /* 0x000fe400078ec0ff */
[----:B------:R-:W-:Y:S02]  /*106f0*/  LOP3.LUT R5, R165, R2, RZ, 0xc0, !PT ;  /* 0x00000002a5057212 */ /* 0x000fe400078ec0ff */
[----:B------:R-:W-:Y:S02]  /*10700*/  LOP3.LUT R7, R6, 0xffff, RZ, 0xc0, !PT ;  /* 0x0000ffff06077812 */ /* 0x000fe400078ec0ff */
[----:B------:R-:W-:-:S02]  /*10710*/  HSET2.LE.AND R0, R3, R154, PT ;  /* 0x0000009a03007233 */ /* 0x000fc40003803000 */
[----:B------:R-:W-:Y:S02]  /*10720*/  HSET2.LE.AND R2, R8, R154, PT ;  /* 0x0000009a08027233 */ /* 0x000fe40003803000 */
[----:B------:R-:W-:Y:S02]  /*10730*/  LOP3.LUT R11, R6, 0xff, RZ, 0xc0, !PT ;  /* 0x000000ff060b7812 */ /* 0x000fe400078ec0ff */
[--C-:B------:R-:W-:Y:S02]  /*10740*/  SHF.R.U32.HI R9, RZ, 0x10, R6.reuse ;  /* 0x00000010ff097819 */ /* 0x100fe40000011606 */
[----:B------:R-:W-:Y:S02]  /*10750*/  SHF.R.U32.HI R10, RZ, 0x18, R6 ;  /* 0x00000018ff0a7819 */ /* 0x000fe40000011606 */
[----:B------:R-:W-:Y:S02]  /*10760*/  SHF.R.U32.HI R3, RZ, 0x8, R7 ;  /* 0x00000008ff037819 */ /* 0x000fe40000011607 */
[----:B------:R-:W-:-:S02]  /*10770*/  LOP3.LUT R6, R218, R0, RZ, 0xc0, !PT ;  /* 0x00000000da067212 */ /* 0x000fc400078ec0ff */
[----:B------:R-:W-:Y:S01]  /*10780*/  LOP3.LUT R7, R216, R2, RZ, 0xc0, !PT ;  /* 0x00000002d8077212 */ /* 0x000fe200078ec0ff */
[C---:B------:R-:W-:Y:S06]  /*10790*/  HMMA.16816.F32 R40, R16.reuse, R36, R88 ;  /* 0x000000241028723c */ /* 0x040fec0000001858 */
[----:B------:R-:W-:Y:S06]  /*107a0*/  HMMA.16816.F32 R16, R16, R38, R68 ;  /* 0x000000261010723c */ /* 0x000fec0000001844 */
[----:B--2---:R-:W-:Y:S01]  /*107b0*/  HMMA.16816.F32 R36, R4, R32, R72 ;  /* 0x000000200424723c */ /* 0x004fe20000001848 */
[----:B------:R-:W-:-:S02]  /*107c0*/  PRMT R0, R11, 0x5410, R3 ;  /* 0x000054100b007816 */ /* 0x000fc40000000003 */
[----:B------:R-:W-:Y:S02]  /*107d0*/  LOP3.LUT R8, R9, 0xff, RZ, 0xc0, !PT ;  /* 0x000000ff09087812 */ /* 0x000fe400078ec0ff */
[----:B------:R-:W-:Y:S02]  /*107e0*/  LOP3.LUT R11, R30, 0xff, RZ, 0xc0, !PT ;  /* 0x000000ff1e0b7812 */ /* 0x000fe400078ec0ff */
[----:B------:R-:W-:Y:S02]  /*107f0*/  PRMT R2, R8, 0x5410, R10 ;  /* 0x0000541008027816 */ /* 0x000fe4000000000a */
[----:B------:R-:W-:Y:S02]  /*10800*/  PRMT R11, R11, 0x5410, R31 ;  /* 0x000054100b0b7816 */ /* 0x000fe4000000001f */
[--C-:B------:R-:W-:Y:S02]  /*10810*/  HSET2.LE.AND R3, R15, R154.reuse, PT ;  /* 0x0000009a0f037233 */ /* 0x100fe40003803000 */
[----:B------:R-:W-:-:S02]  /*10820*/  HSET2.LE.AND R0, R0, R154, PT ;  /* 0x0000009a00007233 */ /* 0x000fc40003803000 */
[--C-:B------:R-:W-:Y:S02]  /*10830*/  HSET2.LE.AND R2, R2, R154.reuse, PT ;  /* 0x0000009a02027233 */ /* 0x100fe40003803000 */
[----:B------:R-:W-:Y:S01]  /*10840*/  HSET2.LE.AND R11, R11, R154, PT ;  /* 0x0000009a0b0b7233 */ /* 0x000fe20003803000 */
[----:B------:R2:W-:Y:S01]  /*10850*/  STL.64 [R1+0x118], R54 ;  /* 0x0001183601007387 */ /* 0x0005e20000100a00 */
[----:B------:R-:W-:Y:S01]  /*10860*/  LOP3.LUT R8, R238, R0, RZ, 0xc0, !PT ;  /* 0x00000000ee087212 */ /* 0x000fe200078ec0ff */
[C---:B------:R-:W-:Y:S01]  /*10870*/  HMMA.16816.F32 R68, R4.reuse, R34, R76 ;  /* 0x000000220444723c */ /* 0x040fe2000000184c */
[----:B------:R-:W-:Y:S01]  /*10880*/  LOP3.LUT R9, R234, R2, RZ, 0xc0, !PT ;  /* 0x00000002ea097212 */ /* 0x000fe200078ec0ff */
[----:B------:R3:W5:Y:S01]  /*10890*/  LDL.LU R56, [R1+0x2f8] ;  /* 0x0002f80001387983 */ /* 0x0007620000300800 */
[----:B------:R-:W-:Y:S02]  /*108a0*/  LOP3.LUT R10, R231, R3, RZ, 0xc0, !PT ;  /* 0x00000003e70a7212 */ /* 0x000fe400078ec0ff */
[----:B------:R-:W-:Y:S01]  /*108b0*/  LOP3.LUT R11, R220, R11, RZ, 0xc0, !PT ;  /* 0x0000000bdc0b7212 */ /* 0x000fe200078ec0ff */
[C---:B-1----:R-:W-:Y:S01]  /*108c0*/  HMMA.16816.F32 R60, R4.reuse, R22, R60 ;  /* 0x00000016043c723c */ /* 0x042fe2000000183c */
[----:B--2---:R3:W5:Y:S04]  /*108d0*/  LDL.LU.64 R54, [R1+0x2f0] ;  /* 0x0002f00001367983 */ /* 0x0047680000300a00 */
[----:B------:R-:W-:Y:S04]  /*108e0*/  STL.64 [R1+0x80], R36 ;  /* 0x0000802401007387 */ /* 0x000fe80000100a00 */
[----:B------:R1:W-:Y:S08]  /*108f0*/  STL.64 [R1+0x88], R38 ;  /* 0x0000882601007387 */ /* 0x0003f00000100a00 */
[----:B------:R-:W-:Y:S01]  /*10900*/  STL.64 [R1+0x70], R68 ;  /* 0x0000704401007387 */ /* 0x000fe20000100a00 */
[----:B-1----:R-:W-:Y:S06]  /*10910*/  HMMA.16816.F32 R36, R4, R20, R64 ;  /* 0x000000140424723c */ /* 0x002fec0000001840 */
[----:B------:R-:W-:Y:S01]  /*10920*/  HMMA.16816.F32 R4, R8, R32, R48 ;  /* 0x000000200804723c */ /* 0x000fe20000001830 */
[----:B------:R-:W-:-:S15]  /*10930*/  STL.64 [R1+0x78], R70 ;  /* 0x0000784601007387 */ /* 0x000fde0000100a00 */
[----:B------:R-:W-:-:S01]  /*10940*/  NOP ;  /* 0x0000000000007918 */ /* 0x000fc20000000000 */
[----:B------:R-:W-:Y:S04]  /*10950*/  STL.64 [R1+0x60], R36 ;  /* 0x0000602401007387 */ /* 0x000fe80000100a00 */
[----:B------:R1:W-:Y:S04]  /*10960*/  STL.64 [R1+0x68], R38 ;  /* 0x0000682601007387 */ /* 0x0003e80000100a00 */
[----:B------:R-:W-:Y:S04]  /*10970*/  STL.64 [R1+0x50], R60 ;  /* 0x0000503c01007387 */ /* 0x000fe80000100a00 */
[----:B------:R-:W-:Y:S04]  /*10980*/  STL.64 [R1+0x58], R62 ;  /* 0x0000583e01007387 */ /* 0x000fe80000100a00 */
[----:B------:R-:W-:Y:S04]  /*10990*/  STL.64 [R1+0x40], R4 ;  /* 0x0000400401007387 */ /* 0x000fe80000100a00 */
[----:B------:R2:W-:Y:S01]  /*109a0*/  STL.64 [R1+0x48], R6 ;  /* 0x0000480601007387 */ /* 0x0005e20000100a00 */
[C---:B-1----:R-:W-:Y:S06]  /*109b0*/  HMMA.16816.F32 R36, R8.reuse, R34, R44 ;  /* 0x000000220824723c */ /* 0x042fec000000182c */
[C---:B------:R-:W-:Y:S01]  /*109c0*/  HMMA.16816.F32 R32, R8.reuse, R20, R40 ;  /* 0x000000140820723c */ /* 0x040fe20000001828 */
[----:B------:R-:W1:Y:S05]  /*109d0*/  S2R R192, SR_TID.X ;  /* 0x0000000000c07919 */ /* 0x000e6a0000002100 */
[----:B--2---:R-:W-:Y:S11]  /*109e0*/  HMMA.16816.F32 R4, R8, R22, R16 ;  /* 0x000000160804723c */ /* 0x004ff60000001810 */
[----:B------:R3:W-:Y:S04]  /*109f0*/  STL.64 [R1+0x30], R36 ;  /* 0x0000302401007387 */ /* 0x0007e80000100a00 */
[----:B------:R3:W-:Y:S04]  /*10a00*/  STL.64 [R1+0x38], R38 ;  /* 0x0000382601007387 */ /* 0x0007e80000100a00 */
[----:B------:R3:W-:Y:S04]  /*10a10*/  STL.64 [R1+0x20], R32 ;  /* 0x0000202001007387 */ /* 0x0007e80000100a00 */
[----:B------:R3:W-:Y:S04]  /*10a20*/  STL.64 [R1+0x28], R34 ;  /* 0x0000282201007387 */ /* 0x0007e80000100a00 */
[----:B------:R3:W-:Y:S04]  /*10a30*/  STL.64 [R1], R4 ;  /* 0x0000000401007387 */ /* 0x0007e80000100a00 */
[----:B------:R3:W-:Y:S01]  /*10a40*/  STL.64 [R1+0x8], R6 ;  /* 0x0000080601007387 */ /* 0x0007e20000100a00 */
[----:B-1----:R-:W-:Y:S01]  /*10a50*/  IMAD.SHL.U32 R192, R192, 0x2, RZ ;  /* 0x00000002c0c07824 */ /* 0x002fe200078e00ff */
[----:B------:R-:W-:Y:S01]  /*10a60*/  IADD3 R217, P0, R52, -0x100, RZ ;  /* 0xffffff0034d97810 */ /* 0x000fe20007f1e0ff */
[----:B------:R-:W-:Y:S01]  /*10a70*/  BSSY B2, `(.L_x_599) ;  /* 0x0000eb3000027945 */ /* 0x000fe20003800000 */
[----:B------:R-:W-:-:S02]  /*10a80*/  IMAD.MOV.U32 R0, RZ, RZ, R194 ;  /* 0x000000ffff007224 */ /* 0x000fc400078e00c2 */
[----:B------:R-:W-:Y:S02]  /*10a90*/  LOP3.LUT R192, R192, 0x6, RZ, 0xc0, !PT ;  /* 0x00000006c0c07812 */ /* 0x000fe400078ec0ff */
[----:B------:R-:W-:Y:S01]  /*10aa0*/  IADD3.X R216, R53, -0x1, RZ, P0, !PT ;  /* 0xffffffff35d87810 */ /* 0x000fe200007fe4ff */
[----:B------:R-:W-:Y:S06]  /*10ab0*/  @!P6 BRA `(.L_x_600) ;  /* 0x000000e800b4e947 */ /* 0x000fec0003800000 */
[----:B------:R-:W2:Y:S04]  /*10ac0*/  LDL R238, [R1+0x1b0] ;  /* 0x0001b00001ee7983 */ /* 0x000ea80000100800 */
[----:B------:R-:W4:Y:S04]  /*10ad0*/  LDL.64 R168, [R1+0x2c0] ;  /* 0x0002c00001a87983 */ /* 0x000f280000100a00 */
[----:B------:R-:W4:Y:S01]  /*10ae0*/  LDL.64 R166, [R1+0x10] ;  /* 0x0000100001a67983 */ /* 0x000f220000100a00 */
[----:B-----5:R-:W-:Y:S01]  /*10af0*/  SHF.L.U64.HI R240, R244, 0x7, R245 ;  /* 0x00000007f4f07819 */ /* 0x020fe200000102f5 */
[----:B------:R-:W-:-:S04]  /*10b00*/  DEPBAR.LE SB0, 0x0 ;  /* 0x000080000000791a */ /* 0x000fc80000000000 */
[----:B------:R-:W-:Y:S01]  /*10b10*/  ISETP.GE.AND P0, PT, R152, R153, PT ;  /* 0x000000999800720c */ /* 0x000fe20003f06270 */
[----:B------:R-:W-:Y:S01]  /*10b20*/  IMAD.SHL.U32 R252, R244, 0x80, RZ ;  /* 0x00000080f4fc7824 */ /* 0x000fe200078e00ff */
[----:B------:R-:W-:Y:S05]  /*10b30*/  WARPSYNC.ALL ;  /* 0x0000000000007948 */ /* 0x000fea0003800000 */
[----:B------:R-:W-:Y:S06]  /*10b40*/  BAR.SYNC.DEFER_BLOCKING 0x0 ;  /* 0x0000000000007b1d */ /* 0x000fec0000010000 */
[----:B------:R-:W-:Y:S04]  /*10b50*/  @P0 STS [R195+0x4000], RZ ;  /* 0x004000ffc3000388 */ /* 0x000fe80000000800 */
[----:B------:R-:W-:Y:S04]  /*10b60*/  @P0 STS [R195+0x4004], RZ ;  /* 0x004004ffc3000388 */ /* 0x000fe80000000800 */
[----:B------:R-:W-:Y:S01]  /*10b70*/  @P0 STS.64 [R195+0x4008], RZ ;  /* 0x004008ffc3000388 */ /* 0x000fe20000000a00 */
[----:B--2---:R-:W-:-:S04]  /*10b80*/  VIADD R236, R238, 0xfffffffe ;  /* 0xfffffffeeeec7836 */ /* 0x004fc80000000000 */
[----:B------:R-:W-:Y:S01]  /*10b90*/  IMAD R0, R240, R236, RZ ;  /* 0x000000ecf0007224 */ /* 0x000fe200078e02ff */
[----:B---3--:R-:W-:Y:S01]  /*10ba0*/  SHF.R.S32.HI R4, RZ, 0x1f, R236 ;  /* 0x0000001fff047819 */ /* 0x008fe200000114ec */
[----:B----4-:R-:W-:-:S04]  /*10bb0*/  IMAD.WIDE.U32 R2, R236, R252, R168 ;  /* 0x000000fcec027225 */ /* 0x010fc800078e00a8 */
[----:B------:R-:W-:Y:S01]  /*10bc0*/  IMAD R5, R4, R252, R0 ;  /* 0x000000fc04057224 */ /* 0x000fe200078e0200 */
[----:B------:R-:W-:-:S03]  /*10bd0*/  @!P0 LEA R0, P4, R244, R2, 0x5 ;  /* 0x00000002f4008211 */ /* 0x000fc600078828ff */
[----:B------:R-:W-:Y:S01]  /*10be0*/  IMAD.IADD R3, R3, 0x1, R5 ;  /* 0x0000000103037824 */ /* 0x000fe200078e0205 */
[----:B------:R-:W-:Y:S02]  /*10bf0*/  @!P0 LEA R4, P2, R244, R2, 0x6 ;  /* 0x00000002f4048211 */ /* 0x000fe400078430ff */
[-C--:B------:R-:W-:Y:S02]  /*10c00*/  @!P0 LEA R10, P5, R2, R166.reuse, 0x1 ;  /* 0x000000a6020a8211 */ /* 0x080fe400078a08ff */
[----:B------:R-:W-:Y:S02]  /*10c10*/  @!P0 LEA R8, P3, R0, R166, 0x1 ;  /* 0x000000a600088211 */ /* 0x000fe400078608ff */
[CCC-:B------:R-:W-:Y:S02]  /*10c20*/  @!P0 LEA.HI.X R5, R244.reuse, R3.reuse, R245.reuse, 0x5, P4 ;  /* 0x00000003f4058211 */ /* 0x1c0fe400020f2cf5 */
[----:B------:R-:W-:Y:S02]  /*10c30*/  @!P0 LEA.HI.X R7, R244, R3, R245, 0x6, P2 ;  /* 0x00000003f4078211 */ /* 0x000fe400010f34f5 */
[-CC-:B------:R-:W-:Y:S01]  /*10c40*/  @!P0 LEA.HI.X R11, R2, R167.reuse, R3.reuse, 0x1, P5 ;  /* 0x000000a7020b8211 */ /* 0x180fe200028f0c03 */
[----:B------:R-:W-:Y:S01]  /*10c50*/  @!P0 IMAD.WIDE.U32 R2, R244, 0x60, R2 ;  /* 0x00000060f4028825 */ /* 0x000fe200078e0002 */
[----:B------:R-:W-:-:S02]  /*10c60*/  @!P0 LEA.HI.X R9, R0, R167, R5, 0x1, P3 ;  /* 0x000000a700098211 */ /* 0x000fc400018f0c05 */
[CC--:B------:R-:W-:Y:S01]  /*10c70*/  @!P0 LEA R6, P1, R4.reuse, R166.reuse, 0x1 ;  /* 0x000000a604068211 */ /* 0x0c0fe200078208ff */
[----:B------:R-:W-:Y:S01]  /*10c80*/  @!P0 IMAD R0, R245, 0x60, RZ ;  /* 0x00000060f5008824 */ /* 0x000fe200078e02ff */
[----:B------:R-:W-:Y:S01]  /*10c90*/  @!PT LDS RZ, [RZ] ;  /* 0x00000000fffff984 */ /* 0x000fe20000000800 */
[----:B------:R-:W-:Y:S01]  /*10ca0*/  @!PT LDS RZ, [RZ] ;  /* 0x00000000fffff984 */ /* 0x000fe20000000800 */
[----:B------:R-:W-:Y:S01]  /*10cb0*/  @!PT LDS RZ, [RZ] ;  /* 0x00000000fffff984 */ /* 0x000fe20000000800 */
[----:B------:R-:W-:Y:S02]  /*10cc0*/  @!P0 LDGSTS.E.BYPASS.LTC128B.128 [R195+0x4000], desc[UR4][R10.64] ;  /* 0x040000000ac38fae */ /* 0x000fe4000b901d44 */
[-C--:B------:R-:W-:Y:S01]  /*10cd0*/  @!P0 LEA.HI.X R7, R4, R167.reuse, R7, 0x1, P1 ;  /* 0x000000a704078211 */ /* 0x080fe200008f0c07 */
[----:B------:R-:W-:Y:S01]  /*10ce0*/  @!P0 IMAD.IADD R0, R0, 0x1, R3 ;  /* 0x0000000100008824 */ /* 0x000fe200078e0203 */
[C---:B------:R-:W-:Y:S01]  /*10cf0*/  @!P0 LEA R4, P1, R2.reuse, R166, 0x1 ;  /* 0x000000a602048211 */ /* 0x040fe200078208ff */
[----:B------:R-:W-:Y:S03]  /*10d00*/  @P0 STS.128 [R195+0x4800], RZ ;  /* 0x004800ffc3000388 */ /* 0x000fe60000000c00 */
[----:B------:R-:W-:Y:S01]  /*10d10*/  @!P0 LEA.HI.X R5, R2, R167, R0, 0x1, P1 ;  /* 0x000000a702058211 */ /* 0x000fe200008f0c00 */
        /* <DEDUP_REMOVED lines=14> */
[----:B------:R-:W-:Y:S04]  /*10e00*/  LDSM.16.M88.4 R92, [R136+0x2000] ;  /* 0x00200000885c783b */ /* 0x000fe80000000200 */
[----:B------:R-:W-:Y:S04]  /*10e10*/  LDSM.16.M88.4 R72, [R136+0x3400] ;  /* 0x003400008848783b */ /* 0x000fe80000000200 */
[----:B-1----:R-:W1:Y:S04]  /*10e20*/  LDSM.16.M88.4 R8, [R138+0x1000] ;  /* 0x001000008a08783b */ /* 0x002e680000000200 */
[----:B------:R-:W-:Y:S04]  /*10e30*/  LDSM.16.M88.4 R60, [R137] ;  /* 0x00000000893c783b */ /* 0x000fe80000000200 */
[----:B------:R-:W-:Y:S04]  /*10e40*/  LDSM.16.M88.4 R32, [R137+0x1400] ;  /* 0x001400008920783b */ /* 0x000fe80000000200 */
[----:B------:R-:W3:Y:S04]  /*10e50*/  LDSM.16.M88.4 R68, [R136+0x3800] ;  /* 0x003800008844783b */ /* 0x000ee80000000200 */
[----:B--2---:R-:W2:Y:S04]  /*10e60*/  LDSM.16.M88.4 R4, [R139+0x1000] ;  /* 0x001000008b04783b */ /* 0x004ea80000000200 */
[----:B------:R-:W4:Y:S04]  /*10e70*/  LDSM.16.M88.4 R84, [R136+0x2800] ;  /* 0x002800008854783b */ /* 0x000f280000000200 */
[----:B------:R-:W4:Y:S04]  /*10e80*/  LDSM.16.M88.4 R80, [R136+0x2c00] ;  /* 0x002c00008850783b */ /* 0x000f280000000200 */
[----:B------:R-:W-:Y:S04]  /*10e90*/  LDSM.16.M88.4 R96, [R137+0x1800] ;  /* 0x001800008960783b */ /* 0x000fe80000000200 */
[----:B------:R-:W4:Y:S04]  /*10ea0*/  LDSM.16.M88.4 R64, [R136+0x3c00] ;  /* 0x003c00008840783b */ /* 0x000f280000000200 */
[----:B------:R-:W4:Y:S01]  /*10eb0*/  LDSM.16.M88.4 R88, [R136+0x2400] ;  /* 0x002400008858783b */ /* 0x000f220000000200 */
[C---:B-1----:R-:W-:Y:S03]  /*10ec0*/  HMMA.16816.F32 R124, R8.reuse, R92, RZ ;  /* 0x0000005c087c723c */ /* 0x042fe600000018ff */
[----:B------:R-:W1:Y:S04]  /*10ed0*/  LDSM.16.M88.4 R76, [R136+0x3000] ;  /* 0x00300000884c783b */ /* 0x000e680000000200 */
[----:B------:R-:W1:Y:S01]  /*10ee0*/  LDSM.16.M88.4 R44, [R137+0x800] ;  /* 0x00080000892c783b */ /* 0x000e620000000200 */
[C---:B------:R-:W-:Y:S03]  /*10ef0*/  HMMA.16816.F32 R160, R8.reuse, R72, RZ ;  /* 0x0000004808a0723c */ /* 0x040fe600000018ff */
[----:B------:R-:W1:Y:S03]  /*10f00*/  LDSM.16.M88.4 R40, [R137+0xc00] ;  /* 0x000c00008928783b */ /* 0x000e660000000200 */
[----:B---3--:R-:W-:Y:S01]  /*10f10*/  HMMA.16816.F32 R148, R8, R68, RZ ;  /* 0x000000440894723c */ /* 0x008fe200000018ff */
[----:B------:R-:W3:Y:S04]  /*10f20*/  LDSM.16.M88.4 R100, [R137+0x1c00] ;  /* 0x001c00008964783b */ /* 0x000ee80000000200 */
[----:B------:R-:W3:Y:S04]  /*10f30*/  LDSM.16.M88.4 R36, [R137+0x1000] ;  /* 0x001000008924783b */ /* 0x000ee80000000200 */
[----:B------:R-:W3:Y:S01]  /*10f40*/  LDSM.16.M88.4 R16, [R138] ;  /* 0x000000008a10783b */ /* 0x000ee20000000200 */
[C---:B--2---:R-:W-:Y:S03]  /*10f50*/  HMMA.16816.F32 R200, R4.reuse, R60, R124 ;  /* 0x0000003c04c8723c */ /* 0x044fe6000000187c */
[----:B------:R-:W2:Y:S04]  /*10f60*/  LDSM.16.M88.4 R48, [R137+0x400] ;  /* 0x000400008930783b */ /* 0x000ea80000000200 */
[----:B------:R-:W2:Y:S01]  /*10f70*/  LDSM.16.M88.4 R20, [R139] ;  /* 0x000000008b14783b */ /* 0x000ea20000000200 */
[----:B------:R-:W-:Y:S03]  /*10f80*/  HMMA.16816.F32 R124, R4, R32, R160 ;  /* 0x00000020047c723c */ /* 0x000fe600000018a0 */
[----:B------:R-:W0:Y:S03]  /*10f90*/  LDGDEPBAR ;  /* 0x00000000000079af */ /* 0x000e260000000000 */
[C---:B----4-:R-:W-:Y:S06]  /*10fa0*/  HMMA.16816.F32 R116, R8.reuse, R84, RZ ;  /* 0x000000540874723c */ /* 0x050fec00000018ff */
[C---:B------:R-:W-:Y:S06]  /*10fb0*/  HMMA.16816.F32 R112, R8.reuse, R80, RZ ;  /* 0x000000500870723c */ /* 0x040fec00000018ff */
[----:B------:R-:W-:Y:S06]  /*10fc0*/  HMMA.16816.F32 R140, R8, R64, RZ ;  /* 0x00000040088c723c */ /* 0x000fec00000018ff */
[----:B------:R-:W-:-:S02]  /*10fd0*/  IMAD.MOV.U32 R204, RZ, RZ, R127 ;  /* 0x000000ffffcc7224 */ /* 0x000fc400078e007f */
[----:B------:R-:W-:Y:S01]  /*10fe0*/  IMAD.MOV.U32 R111, RZ, RZ, R124 ;  /* 0x000000ffff6f7224 */ /* 0x000fe200078e007c */
[----:B------:R-:W-:Y:S01]  /*10ff0*/  HMMA.16816.F32 R120, R8, R88, RZ ;  /* 0x000000580878723c */ /* 0x000fe200000018ff */
[----:B------:R-:W-:Y:S01]  /*11000*/  IMAD.MOV.U32 R31, RZ, RZ, R125 ;  /* 0x000000ffff1f7224 */ /* 0x000fe200078e007d */
[----:B------:R-:W-:-:S04]  /*11010*/  DEPBAR.LE SB0, 0x0 ;  /* 0x000080000000791a */ /* 0x000fc80000000000 */
[----:B------:R-:W-:Y:S02]  /*11020*/  IMAD.MOV.U32 R15, RZ, RZ, R126 ;  /* 0x000000ffff0f7224 */ /* 0x000fe400078e007e */
[----:B------:R-:W-:Y:S06]  /*11030*/  HMMA.16816.F32 R124, R4, R96, R148 ;  /* 0x00000060047c723c */ /* 0x000fec0000001894 */
[C---:B-1----:R-:W-:Y:S06]  /*11040*/  HMMA.16816.F32 R104, R8.reuse, R76, RZ ;  /* 0x0000004c0868723c */ /* 0x042fec00000018ff */
        /* <DEDUP_REMOVED lines=8> */
[C---:B------:R-:W-:Y:S06]  /*110d0*/  HMMA.16816.F32 R212, R4.reuse, R44, R116 ;  /* 0x0000002c04d4723c */ /* 0x040fec0000001874 */
[----:B------:R-:W-:Y:S01]  /*110e0*/  HMMA.16816.F32 R8, R4, R40, R112 ;  /* 0x000000280408723c */ /* 0x000fe20000001870 */
[----:B------:R-:W-:-:S02]  /*110f0*/  IMAD.MOV.U32 R150, RZ, RZ, R126 ;  /* 0x000000ffff967224 */ /* 0x000fc400078e007e */
[----:B------:R-:W-:Y:S02]  /*11100*/  IMAD.MOV.U32 R149, RZ, RZ, R125 ;  /* 0x000000ffff957224 */ /* 0x000fe400078e007d */
[----:B------:R-:W-:Y:S02]  /*11110*/  IMAD.MOV.U32 R148, RZ, RZ, R124 ;  /* 0x000000ffff947224 */ /* 0x000fe400078e007c */
[----:B------:R-:W-:Y:S02]  /*11120*/  IMAD.MOV.U32 R59, RZ, RZ, R127 ;  /* 0x000000ffff3b7224 */ /* 0x000fe400078e007f */
[----:B---3--:R-:W-:Y:S09]  /*11130*/  HMMA.16816.F32 R124, R4, R100, R140 ;  /* 0x00000064047c723c */ /* 0x008ff2000000188c */
[----:B------:R-:W-:-:S06]  /*11140*/  IMAD.MOV.U32 R0, RZ, RZ, R214 ;  /* 0x000000ffff007224 */ /* 0x000fcc00078e00d6 */
[----:B------:R-:W-:Y:S02]  /*11150*/  IMAD.MOV.U32 R214, RZ, RZ, R11 ;  /* 0x000000ffffd67224 */ /* 0x000fe400078e000b */
[----:B------:R-:W-:Y:S02]  /*11160*/  IMAD.MOV.U32 R132, RZ, RZ, R8 ;  /* 0x000000ffff847224 */ /* 0x000fe400078e0008 */
[----:B------:R-:W-:Y:S02]  /*11170*/  IMAD.MOV.U32 R110, RZ, RZ, R10 ;  /* 0x000000ffff6e7224 */ /* 0x000fe400078e000a */
[----:B------:R-:W-:Y:S02]  /*11180*/  IMAD.MOV.U32 R194, RZ, RZ, R9 ;  /* 0x000000ffffc27224 */ /* 0x000fe400078e0009 */
[----:B------:R-:W-:Y:S01]  /*11190*/  HMMA.16816.F32 R8, R4, R36, R104 ;  /* 0x000000240408723c */ /* 0x000fe20000001868 */
[----:B------:R-:W-:Y:S02]  /*111a0*/  IMAD.MOV.U32 R2, RZ, RZ, R213 ;  /* 0x000000ffff027224 */ /* 0x000fe400078e00d5 */
[----:B------:R-:W-:-:S02]  /*111b0*/  IMAD.MOV.U32 R140, RZ, RZ, R127 ;  /* 0x000000ffff8c7224 */ /* 0x000fc400078e007f */
[----:B------:R-:W-:Y:S01]  /*111c0*/  IMAD.MOV.U32 R213, RZ, RZ, R126 ;  /* 0x000000ffffd57224 */ /* 0x000fe200078e007e */
[----:B------:R-:W-:Y:S01]  /*111d0*/  HMMA.16816.F32 R104, R16, R80, RZ ;  /* 0x000000501068723c */ /* 0x000fe200000018ff */
[----:B------:R-:W-:Y:S02]  /*111e0*/  IMAD.MOV.U32 R154, RZ, RZ, R125 ;  /* 0x000000ffff9a7224 */ /* 0x000fe400078e007d */
[----:B------:R-:W-:-:S03]  /*111f0*/  IMAD.MOV.U32 R14, RZ, RZ, R124 ;  /* 0x000000ffff0e7224 */ /* 0x000fc600078e007c */
[C---:B--2---:R-:W-:Y:S06]  /*11200*/  HMMA.16816.F32 R208, R4.reuse, R48, R120 ;  /* 0x0000003004d0723c */ /* 0x044fec0000001878 */
        /* <DEDUP_REMOVED lines=8> */
[----:B------:R-:W-:-:S02]  /*11290*/  IMAD.MOV.U32 R3, RZ, RZ, R215 ;  /* 0x000000ffff037224 */ /* 0x000fc400078e00d7 */
[----:B------:R-:W-:Y:S02]  /*112a0*/  IMAD.MOV.U32 R215, RZ, RZ, R9 ;  /* 0x000000ffffd77224 */ /* 0x000fe400078e0009 */
[----:B------:R-:W-:Y:S02]  /*112b0*/  IMAD.MOV.U32 R205, RZ, RZ, R11 ;  /* 0x000000ffffcd7224 */ /* 0x000fe400078e000b */
[----:B------:R-:W-:Y:S02]  /*112c0*/  IMAD.MOV.U32 R30, RZ, RZ, R10 ;  /* 0x000000ffff1e7224 */ /* 0x000fe400078e000a */
[----:B------:R-:W-:Y:S02]  /*112d0*/  IMAD.MOV.U32 R187, RZ, RZ, R8 ;  /* 0x000000ffffbb7224 */ /* 0x000fe400078e0008 */
[C---:B------:R-:W-:Y:S06]  /*112e0*/  HMMA.16816.F32 R8, R16.reuse, R76, RZ ;  /* 0x0000004c1008723c */ /* 0x040fec00000018ff */
[----:B------:R-:W-:Y:S06]  /*112f0*/  HMMA.16816.F32 R120, R16, R92, RZ ;  /* 0x0000005c1078723c */ /* 0x000fec00000018ff */
[----:B------:R-:W-:Y:S01]  /*11300*/  HMMA.16816.F32 R128, R20, R40, R104 ;  /* 0x000000281480723c */ /* 0x000fe20000001868 */
[----:B------:R-:W-:-:S02]  /*11310*/  IMAD.MOV.U32 R252, RZ, RZ, R4 ;  /* 0x000000fffffc7224 */ /* 0x000fc400078e0004 */
[----:B------:R-:W-:-:S03]  /*11320*/  IMAD.MOV.U32 R249, RZ, RZ, R6 ;  /* 0x000000fffff97224 */ /* 0x000fc600078e0006 */
[----:B------:R-:W-:Y:S01]  /*11330*/  HMMA.16816.F32 R92, R16, R94, RZ ;  /* 0x0000005e105c723c */ /* 0x000fe200000018ff */
[----:B------:R-:W-:Y:S02]  /*11340*/  IMAD.MOV.U32 R248, RZ, RZ, R5 ;  /* 0x000000fffff87224 */ /* 0x000fe400078e0005 */
[----:B------:R-:W-:-:S03]  /*11350*/  IMAD.MOV.U32 R240, RZ, RZ, R7 ;  /* 0x000000fffff07224 */ /* 0x000fc600078e0007 */
[C---:B------:R-:W-:Y:S06]  /*11360*/  HMMA.16816.F32 R104, R16.reuse, R78, RZ ;  /* 0x0000004e1068723c */ /* 0x040fec00000018ff */
[C---:B------:R-:W-:Y:S06]  /*11370*/  HMMA.16816.F32 R76, R16.reuse, R72, RZ ;  /* 0x00000048104c723c */ /* 0x040fec00000018ff */
[C---:B------:R-:W-:Y:S06]  /*11380*/  HMMA.16816.F32 R4, R16.reuse, R64, RZ ;  /* 0x000000401004723c */ /* 0x040fec00000018ff */
[C---:B------:R-:W-:Y:S06]  /*11390*/  HMMA.16816.F32 R80, R16.reuse, R82, RZ ;  /* 0x000000521050723c */ /* 0x040fec00000018ff */
[----:B------:R-:W-:Y:S06]  /*113a0*/  HMMA.16816.F32 R116, R16, R88, RZ ;  /* 0x000000581074723c */ /* 0x000fec00000018ff */
[----:B------:R-:W-:Y:S06]  /*113b0*/  HMMA.16816.F32 R144, R20, R36, R8 ;  /* 0x000000241490723c */ /* 0x000fec0000001808 */
[C---:B------:R-:W-:Y:S06]  /*113c0*/  HMMA.16816.F32 R88, R16.reuse, R90, RZ ;  /* 0x0000005a1058723c */ /* 0x040fec00000018ff */
[----:B------:R-:W-:Y:S06]  /*113d0*/  HMMA.16816.F32 R8, R16, R68, RZ ;  /* 0x000000441008723c */ /* 0x000fec00000018ff */
[----:B------:R-:W-:Y:S01]  /*113e0*/  HMMA.16816.F32 R120, R20, R60, R120 ;  /* 0x0000003c1478723c */ /* 0x000fe20000001878 */
[----:B------:R-:W-:-:S02]  /*113f0*/  IMAD.MOV.U32 R141, RZ, RZ, R126 ;  /* 0x000000ffff8d7224 */ /* 0x000fc400078e007e */
[----:B------:R-:W-:Y:S02]  /*11400*/  IMAD.MOV.U32 R58, RZ, RZ, R124 ;  /* 0x000000ffff3a7224 */ /* 0x000fe400078e007c */
[----:B------:R-:W-:Y:S01]  /*11410*/  IMAD.MOV.U32 R159, RZ, RZ, R125 ;  /* 0x000000ffff9f7224 */ /* 0x000fe200078e007d */
[----:B------:R-:W-:Y:S01]  /*11420*/  HMMA.16816.F32 R112, R16, R84, RZ ;  /* 0x000000541070723c */ /* 0x000fe200000018ff */
[----:B------:R-:W-:Y:S02]  /*11430*/  IMAD.MOV.U32 R158, RZ, RZ, R127 ;  /* 0x000000ffff9e7224 */ /* 0x000fe400078e007f */
[----:B------:R-:W-:-:S03]  /*11440*/  IMAD.MOV.U32 R64, RZ, RZ, R148 ;  /* 0x000000ffff407224 */ /* 0x000fc600078e0094 */
[C---:B------:R-:W-:Y:S06]  /*11450*/  HMMA.16816.F32 R84, R16.reuse, R86, RZ ;  /* 0x000000561054723c */ /* 0x040fec00000018ff */
[C---:B------:R-:W-:Y:S06]  /*11460*/  HMMA.16816.F32 R72, R16.reuse, R74, RZ ;  /* 0x0000004a1048723c */ /* 0x040fec00000018ff */
[----:B------:R-:W-:Y:S06]  /*11470*/  HMMA.16816.F32 R68, R16, R70, RZ ;  /* 0x000000461044723c */ /* 0x000fec00000018ff */
[----:B------:R-:W-:Y:S06]  /*11480*/  HMMA.16816.F32 R60, R20, R62, R92 ;  /* 0x0000003e143c723c */ /* 0x000fec000000185c */
[----:B------:R-:W-:Y:S06]  /*11490*/  HMMA.16816.F32 R16, R16, R66, RZ ;  /* 0x000000421010723c */ /* 0x000fec00000018ff */
[----:B------:R-:W-:Y:S01]  /*114a0*/  HMMA.16816.F32 R124, R20, R32, R76 ;  /* 0x00000020147c723c */ /* 0x000fe2000000184c */
[----:B------:R-:W-:-:S06]  /*114b0*/  IMAD.MOV.U32 R66, RZ, RZ, R149 ;  /* 0x000000ffff427224 */ /* 0x000fcc00078e0095 */
[----:B------:R-:W-:Y:S02]  /*114c0*/  IMAD.MOV.U32 R78, RZ, RZ, R150 ;  /* 0x000000ffff4e7224 */ /* 0x000fe400078e0096 */
[C---:B------:R-:W-:Y:S06]  /*114d0*/  HMMA.16816.F32 R148, R20.reuse, R100, R4 ;  /* 0x000000641494723c */ /* 0x040fec0000001804 */
[C---:B------:R-:W-:Y:S06]  /*114e0*/  HMMA.16816.F32 R4, R20.reuse, R42, R80 ;  /* 0x0000002a1404723c */ /* 0x040fec0000001850 */
[----:B------:R-:W-:Y:S01]  /*114f0*/  HMMA.16816.F32 R116, R20, R48, R116 ;  /* 0x000000301474723c */ /* 0x000fe20000001874 */
[----:B------:R-:W-:-:S02]  /*11500*/  IMAD.MOV.U32 R81, RZ, RZ, R0 ;  /* 0x000000ffff517224 */ /* 0x000fc400078e0000 */
[----:B------:R-:W-:Y:S02]  /*11510*/  IMAD R0, R236, 0x80, R192 ;  /* 0x00000080ec007824 */ /* 0x000fe400078e02c0 */
[----:B------:R-:W-:Y:S02]  /*11520*/  IMAD.MOV.U32 R100, RZ, RZ, R3 ;  /* 0x000000ffff647224 */ /* 0x000fe400078e0003 */
[C---:B------:R-:W-:Y:S01]  /*11530*/  VIADD R41, R0.reuse, 0x1 ;  /* 0x0000000100297836 */ /* 0x040fe20000000000 */
[----:B------:R-:W-:Y:S01]  /*11540*/  I2FP.F32.S32 R3, R0 ;  /* 0x0000000000037245 */ /* 0x000fe20000201400 */
[----:B------:R-:W-:Y:S01]  /*11550*/  IMAD.MOV.U32 R32, RZ, RZ, R141 ;  /* 0x000000ffff207224 */ /* 0x000fe200078e008d */
[C---:B------:R-:W-:Y:S01]  /*11560*/  HMMA.16816.F32 R48, R20.reuse, R50, R88 ;  /* 0x000000321430723c */ /* 0x040fe20000001858 */
[----:B------:R-:W-:Y:S02]  /*11570*/  IMAD.MOV.U32 R65, RZ, RZ, R140 ;  /* 0x000000ffff417224 */ /* 0x000fe400078e008c */
[----:B------:R-:W-:Y:S01]  /*11580*/  IMAD.MOV.U32 R95, RZ, RZ, R2 ;  /* 0x000000ffff5f7224 */ /* 0x000fe200078e0002 */
[----:B------:R-:W-:Y:S01]  /*11590*/  I2FP.F32.S32 R2, R41 ;  /* 0x0000002900027245 */ /* 0x000fe20000201400 */
[----:B------:R-:W-:Y:S01]  /*115a0*/  VIADD R40, R0, 0x8 ;  /* 0x0000000800287836 */ /* 0x000fe20000000000 */
[----:B------:R-:W-:Y:S01]  /*115b0*/  HMMA.16816.F32 R140, R20, R96, R8 ;  /* 0x00000060148c723c */ /* 0x000fe20000001808 */
[----:B------:R-:W-:-:S02]  /*115c0*/  IMAD.MOV.U32 R77, RZ, RZ, R132 ;  /* 0x000000ffff4d7224 */ /* 0x000fc400078e0084 */
[CC--:B------:R-:W-:Y:S01]  /*115d0*/  FFMA.FTZ R94, R3.reuse, R182.reuse, R120 ;  /* 0x000000b6035e7223 */ /* 0x0c0fe20000010078 */
[CC--:B------:R-:W-:Y:S02]  /*115e0*/  FFMA.FTZ R132, R3.reuse, R182.reuse, R122 ;  /* 0x000000b603847223 */ /* 0x0c0fe4000001007a */
[----:B------:R-:W-:Y:S01]  /*115f0*/  HMMA.16816.F32 R8, R20, R38, R104 ;  /* 0x000000261408723c */ /* 0x000fe20000001868 */
[CC--:B------:R-:W-:Y:S01]  /*11600*/  FFMA.FTZ R234, R3.reuse, R182.reuse, R200 ;  /* 0x000000b603ea7223 */ /* 0x0c0fe200000100c8 */
[----:B------:R-:W-:Y:S01]  /*11610*/  FFMA.FTZ R231, R3, R182, R202 ;  /* 0x000000b603e77223 */ /* 0x000fe200000100ca */
[----:B------:R-:W-:-:S04]  /*11620*/  I2FP.F32.S32 R3, R40 ;  /* 0x0000002800037245 */ /* 0x000fc80000201400 */
[----:B------:R-:W-:Y:S02]  /*11630*/  VIADD R39, R0, 0x9 ;  /* 0x0000000900277836 */ /* 0x000fe40000000000 */
[CC--:B------:R-:W-:Y:S01]  /*11640*/  FFMA.FTZ R93, R2.reuse, R182.reuse, R121 ;  /* 0x000000b6025d7223 */ /* 0x0c0fe20000010079 */
[CC--:B------:R-:W-:Y:S01]  /*11650*/  FFMA.FTZ R123, R2.reuse, R182.reuse, R123 ;  /* 0x000000b6027b7223 */ /* 0x0c0fe2000001007b */
[CC--:B------:R-:W-:Y:S01]  /*11660*/  FFMA.FTZ R230, R2.reuse, R182.reuse, R201 ;  /* 0x000000b602e67223 */ /* 0x0c0fe200000100c9 */
[-C--:B------:R-:W-:Y:S01]  /*11670*/  FFMA.FTZ R222, R2, R182.reuse, R203 ;  /* 0x000000b602de7223 */ /* 0x080fe200000100cb */
[C---:B------:R-:W-:Y:S01]  /*11680*/  VIADD R38, R0.reuse, 0x10 ;  /* 0x0000001000267836 */ /* 0x040fe20000000000 */
[----:B------:R-:W-:Y:S01]  /*11690*/  I2FP.F32.S32 R2, R39 ;  /* 0x0000002700027245 */ /* 0x000fe20000201400 */
[----:B------:R-:W-:Y:S02]  /*116a0*/  VIADD R37, R0, 0x11 ;  /* 0x0000001100257836 */ /* 0x000fe40000000000 */
[CC--:B------:R-:W-:Y:S01]  /*116b0*/  FFMA.FTZ R227, R3.reuse, R182.reuse, R188 ;  /* 0x000000b603e37223 */ /* 0x0c0fe200000100bc */
[CC--:B------:R-:W-:Y:S01]  /*116c0*/  FFMA.FTZ R92, R3.reuse, R182.reuse, R60 ;  /* 0x000000b6035c7223 */ /* 0x0c0fe2000001003c */
[CC--:B------:R-:W-:Y:S01]  /*116d0*/  FFMA.FTZ R122, R3.reuse, R182.reuse, R62 ;  /* 0x000000b6037a7223 */ /* 0x0c0fe2000001003e */
[----:B------:R-:W-:Y:S01]  /*116e0*/  FFMA.FTZ R221, R3, R182, R190 ;  /* 0x000000b603dd7223 */ /* 0x000fe200000100be */
[C---:B------:R-:W-:Y:S01]  /*116f0*/  HMMA.16816.F32 R112, R20.reuse, R44, R112 ;  /* 0x0000002c1470723c */ /* 0x040fe20000001870 */
[----:B------:R-:W-:Y:S01]  /*11700*/  I2FP.F32.S32 R3, R38 ;  /* 0x0000002600037245 */ /* 0x000fe20000201400 */
[CC--:B------:R-:W-:Y:S01]  /*11710*/  FFMA.FTZ R91, R2.reuse, R182.reuse, R61 ;  /* 0x000000b6025b7223 */ /* 0x0c0fe2000001003d */
[CC--:B------:R-:W-:Y:S01]  /*11720*/  FFMA.FTZ R121, R2.reuse, R182.reuse, R63 ;  /* 0x000000b602797223 */ /* 0x0c0fe2000001003f */
[CC--:B------:R-:W-:Y:S01]  /*11730*/  FFMA.FTZ R220, R2.reuse, R182.reuse, R189 ;  /* 0x000000b602dc7223 */ /* 0x0c0fe200000100bd */
[-C--:B------:R-:W-:Y:S01]  /*11740*/  FFMA.FTZ R218, R2, R182.reuse, R191 ;  /* 0x000000b602da7223 */ /* 0x080fe200000100bf */
[----:B------:R-:W-:Y:S01]  /*11750*/  HMMA.16816.F32 R44, R20, R46, R84 ;  /* 0x0000002e142c723c */ /* 0x000fe20000001854 */
[----:B------:R-:W-:Y:S01]  /*11760*/  I2FP.F32.S32 R2, R37 ;  /* 0x0000002500027245 */ /* 0x000fe20000201400 */
[----:B------:R-:W-:-:S04]  /*11770*/  FFMA.FTZ R90, R3, R182, R116 ;  /* 0x000000b6035a7223 */ /* 0x000fc80000010074 */
[----:B------:R-:W-:Y:S01]  /*11780*/  HMMA.16816.F32 R84, R20, R34, R72 ;  /* 0x000000221454723c */ /* 0x000fe20000001848 */
[-C--:B------:R-:W-:Y:S01]  /*11790*/  FFMA.FTZ R116, R3, R182.reuse, R118 ;  /* 0x000000b603747223 */ /* 0x080fe20000010076 */
[CC--:B------:R-:W-:Y:S01]  /*117a0*/  FFMA.FTZ R89, R2.reuse, R182.reuse, R117 ;  /* 0x000000b602597223 */ /* 0x0c0fe20000010075 */
[----:B------:R-:W-:-:S04]  /*117b0*/  FFMA.FTZ R118, R2, R182, R119 ;  /* 0x000000b602767223 */ /* 0x000fc80000010077 */
[----:B------:R-:W-:Y:S02]  /*117c0*/  VIADD R35, R0, 0x19 ;  /* 0x0000001900237836 */ /* 0x000fe40000000000 */
[CC--:B------:R-:W-:Y:S01]  /*117d0*/  FFMA.FTZ R157, R2.reuse, R182.reuse, R209 ;  /* 0x000000b6029d7223 */ /* 0x0c0fe200000100d1 */
[-C--:B------:R-:W-:Y:S01]  /*117e0*/  FFMA.FTZ R156, R2, R182.reuse, R211 ;  /* 0x000000b6029c7223 */ /* 0x080fe200000100d3 */
[C---:B------:R-:W-:Y:S01]  /*117f0*/  VIADD R36, R0.reuse, 0x18 ;  /* 0x0000001800247836 */ /* 0x040fe20000000000 */
[----:B------:R-:W-:Y:S01]  /*11800*/  I2FP.F32.S32 R2, R35 ;  /* 0x0000002300027245 */ /* 0x000fe20000201400 */
[----:B------:R-:W-:Y:S02]  /*11810*/  VIADD R33, R0, 0x21 ;  /* 0x0000002100217836 */ /* 0x000fe40000000000 */
[CC--:B------:R-:W-:Y:S01]  /*11820*/  FFMA.FTZ R217, R3.reuse, R182.reuse, R208 ;  /* 0x000000b603d97223 */ /* 0x0c0fe200000100d0 */
[----:B------:R-:W-:Y:S02]  /*11830*/  IMAD.MOV.U32 R101, RZ, RZ, R213 ;  /* 0x000000ffff657224 */ /* 0x000fe400078e00d5 */
[----:B------:R-:W-:Y:S01]  /*11840*/  FFMA.FTZ R216, R3, R182, R210 ;  /* 0x000000b603d87223 */ /* 0x000fe200000100d2 */
[----:B------:R-:W-:Y:S01]  /*11850*/  IMAD.MOV.U32 R67, RZ, RZ, R154 ;  /* 0x000000ffff437224 */ /* 0x000fe200078e009a */
[----:B------:R-:W-:Y:S01]  /*11860*/  I2FP.F32.S32 R3, R36 ;  /* 0x0000002400037245 */ /* 0x000fe20000201400 */
[CC--:B------:R-:W-:Y:S01]  /*11870*/  FFMA.FTZ R83, R2.reuse, R182.reuse, R49 ;  /* 0x000000b602537223 */ /* 0x0c0fe20000010031 */
[CC--:B------:R-:W-:Y:S01]  /*11880*/  FFMA.FTZ R119, R2.reuse, R182.reuse, R51 ;  /* 0x000000b602777223 */ /* 0x0c0fe20000010033 */
[CC--:B------:R-:W-:Y:S01]  /*11890*/  FFMA.FTZ R154, R2.reuse, R182.reuse, R177 ;  /* 0x000000b6029a7223 */ /* 0x0c0fe200000100b1 */
[----:B------:R-:W-:Y:S01]  /*118a0*/  FFMA.FTZ R213, R2, R182, R179 ;  /* 0x000000b602d57223 */ /* 0x000fe200000100b3 */
[----:B------:R-:W-:Y:S01]  /*118b0*/  VIADD R34, R0, 0x20 ;  /* 0x0000002000227836 */ /* 0x000fe20000000000 */
[----:B------:R-:W-:Y:S01]  /*118c0*/  I2FP.F32.S32 R2, R33 ;  /* 0x0000002100027245 */ /* 0x000fe20000201400 */
[----:B------:R-:W-:-:S02]  /*118d0*/  IMAD.MOV.U32 R79, RZ, RZ, R215 ;  /* 0x000000ffff4f7224 */ /* 0x000fc400078e00d7 */
[CC--:B------:R-:W-:Y:S01]  /*118e0*/  FFMA.FTZ R215, R3.reuse, R182.reuse, R176 ;  /* 0x000000b603d77223 */ /* 0x0c0fe200000100b0 */
[----:B------:R-:W-:Y:S02]  /*118f0*/  IMAD.MOV.U32 R76, RZ, RZ, R214 ;  /* 0x000000ffff4c7224 */ /* 0x000fe400078e00d6 */
[CC--:B------:R-:W-:Y:S01]  /*11900*/  FFMA.FTZ R88, R3.reuse, R182.reuse, R48 ;  /* 0x000000b603587223 */ /* 0x0c0fe20000010030 */
[CC--:B------:R-:W-:Y:S01]  /*11910*/  FFMA.FTZ R120, R3.reuse, R182.reuse, R50 ;  /* 0x000000b603787223 */ /* 0x0c0fe20000010032 */
[----:B------:R-:W-:Y:S01]  /*11920*/  FFMA.FTZ R214, R3, R182, R178 ;  /* 0x000000b603d67223 */ /* 0x000fe200000100b2 */
[----:B------:R-:W-:Y:S01]  /*11930*/  I2FP.F32.S32 R3, R34 ;  /* 0x0000002200037245 */ /* 0x000fe20000201400 */
[----:B------:R-:W-:Y:S01]  /*11940*/  FFMA.FTZ R210, R2, R182, R95 ;  /* 0x000000b602d27223 */ /* 0x000fe2000001005f */
[----:B------:R-:W-:Y:S02]  /*11950*/  IMAD.MOV.U32 R95, RZ, RZ, R32 ;  /* 0x000000ffff5f7224 */ /* 0x000fe400078e0020 */
[----:B------:R-:W-:-:S02]  /*11960*/  VIADD R32, R0, 0x28 ;  /* 0x0000002800207836 */ /* 0x000fc40000000000 */
[-C--:B------:R-:W-:Y:S01]  /*11970*/  FFMA.FTZ R211, R3, R182.reuse, R81 ;  /* 0x000000b603d37223 */ /* 0x080fe20000010051 */
[CC--:B------:R-:W-:Y:S01]  /*11980*/  FFMA.FTZ R81, R2.reuse, R182.reuse, R113 ;  /* 0x000000b602517223 */ /* 0x0c0fe20000010071 */
[CC--:B------:R-:W-:Y:S01]  /*11990*/  FFMA.FTZ R115, R2.reuse, R182.reuse, R115 ;  /* 0x000000b602737223 */ /* 0x0c0fe20000010073 */
[----:B------:R-:W-:Y:S01]  /*119a0*/  FFMA.FTZ R208, R2, R182, R100 ;  /* 0x000000b602d07223 */ /* 0x000fe20000010064 */
[----:B------:R-:W-:Y:S01]  /*119b0*/  IMAD.MOV.U32 R42, RZ, RZ, R31 ;  /* 0x000000ffff2a7224 */ /* 0x000fe200078e001f */
[----:B------:R-:W-:Y:S01]  /*119c0*/  I2FP.F32.S32 R2, R32 ;  /* 0x0000002000027245 */ /* 0x000fe20000201400 */
[----:B------:R-:W-:Y:S02]  /*119d0*/  VIADD R31, R0, 0x29 ;  /* 0x00000029001f7836 */ /* 0x000fe40000000000 */
[----:B------:R-:W-:Y:S02]  /*119e0*/  IMAD.MOV.U32 R75, RZ, RZ, R205 ;  /* 0x000000ffff4b7224 */ /* 0x000fe400078e00cd */
[CC--:B------:R-:W-:Y:S01]  /*119f0*/  FFMA.FTZ R209, R2.reuse, R182.reuse, R172 ;  /* 0x000000b602d17223 */ /* 0x0c0fe200000100ac */
[CC--:B------:R-:W-:Y:S01]  /*11a00*/  FFMA.FTZ R80, R2.reuse, R182.reuse, R44 ;  /* 0x000000b602507223 */ /* 0x0c0fe2000001002c */
[CC--:B------:R-:W-:Y:S01]  /*11a10*/  FFMA.FTZ R113, R2.reuse, R182.reuse, R46 ;  /* 0x000000b602717223 */ /* 0x0c0fe2000001002e */
[----:B------:R-:W-:Y:S01]  /*11a20*/  FFMA.FTZ R205, R2, R182, R174 ;  /* 0x000000b602cd7223 */ /* 0x000fe200000100ae */
[----:B------:R-:W-:Y:S01]  /*11a30*/  IMAD.MOV.U32 R100, RZ, RZ, R30 ;  /* 0x000000ffff647224 */ /* 0x000fe200078e001e */
[----:B------:R-:W-:Y:S01]  /*11a40*/  I2FP.F32.S32 R2, R31 ;  /* 0x0000001f00027245 */ /* 0x000fe20000201400 */
[----:B------:R-:W-:-:S02]  /*11a50*/  VIADD R30, R0, 0x30 ;  /* 0x00000030001e7836 */ /* 0x000fc40000000000 */
[-C--:B------:R-:W-:Y:S01]  /*11a60*/  FFMA.FTZ R82, R3, R182.reuse, R112 ;  /* 0x000000b603527223 */ /* 0x080fe20000010070 */
[----:B------:R-:W-:Y:S02]  /*11a70*/  IMAD.MOV.U32 R73, RZ, RZ, R79 ;  /* 0x000000ffff497224 */ /* 0x000fe400078e004f */
[----:B------:R-:W-:Y:S02]  /*11a80*/  IMAD.MOV.U32 R43, RZ, RZ, R204 ;  /* 0x000000ffff2b7224 */ /* 0x000fe400078e00cc */
[CC--:B------:R-:W-:Y:S01]  /*11a90*/  FFMA.FTZ R79, R2.reuse, R182.reuse, R45 ;  /* 0x000000b6024f7223 */ /* 0x0c0fe2000001002d */
[CC--:B------:R-:W-:Y:S01]  /*11aa0*/  FFMA.FTZ R112, R2.reuse, R182.reuse, R47 ;  /* 0x000000b602707223 */ /* 0x0c0fe2000001002f */
[CC--:B------:R-:W-:Y:S01]  /*11ab0*/  FFMA.FTZ R204, R2.reuse, R182.reuse, R173 ;  /* 0x000000b602cc7223 */ /* 0x0c0fe200000100ad */
[----:B------:R-:W-:Y:S01]  /*11ac0*/  FFMA.FTZ R203, R2, R182, R175 ;  /* 0x000000b602cb7223 */ /* 0x000fe200000100af */
[----:B------:R-:W-:Y:S01]  /*11ad0*/  HMMA.16816.F32 R96, R20, R98, R68 ;  /* 0x000000621460723c */ /* 0x000fe20000001844 */
[----:B------:R-:W-:Y:S01]  /*11ae0*/  I2FP.F32.S32 R2, R30 ;  /* 0x0000001e00027245 */ /* 0x000fe20000201400 */
[----:B------:R-:W-:-:S04]  /*11af0*/  IMAD.MOV.U32 R72, RZ, RZ, R76 ;  /* 0x000000ffff487224 */ /* 0x000fc800078e004c */
[----:B------:R-:W-:Y:S01]  /*11b00*/  HMMA.16816.F32 R104, R20, R102, R16 ;  /* 0x000000661468723c */ /* 0x000fe20000001810 */
[----:B------:R-:W-:Y:S02]  /*11b10*/  IMAD.MOV.U32 R74, RZ, RZ, R78 ;  /* 0x000000ffff4a7224 */ /* 0x000fe400078e004e */
[----:B------:R-:W-:Y:S01]  /*11b20*/  FFMA.FTZ R78, R2, R182, R128 ;  /* 0x000000b6024e7223 */ /* 0x000fe20000010080 */
[----:B------:R-:W-:-:S03]  /*11b30*/  IMAD.MOV.U32 R76, RZ, RZ, R111 ;  /* 0x000000ffff4c7224 */ /* 0x000fc600078e006f */
[----:B------:R-:W-:Y:S02]  /*11b40*/  VIADD R23, R0, 0x31 ;  /* 0x0000003100177836 */ /* 0x000fe40000000000 */
[CC--:B------:R-:W-:Y:S01]  /*11b50*/  FFMA.FTZ R111, R2.reuse, R182.reuse, R130 ;  /* 0x000000b6026f7223 */ /* 0x0c0fe20000010082 */
[CC--:B------:R-:W-:Y:S01]  /*11b60*/  FFMA.FTZ R202, R2.reuse, R182.reuse, R77 ;  /* 0x000000b602ca7223 */ /* 0x0c0fe2000001004d */
[----:B------:R-:W-:Y:S01]  /*11b70*/  FFMA.FTZ R200, R2, R182, R110 ;  /* 0x000000b602c87223 */ /* 0x000fe2000001006e */
[C---:B------:R-:W-:Y:S01]  /*11b80*/  VIADD R22, R0.reuse, 0x38 ;  /* 0x0000003800167836 */ /* 0x040fe20000000000 */
[----:B------:R-:W-:Y:S01]  /*11b90*/  I2FP.F32.S32 R2, R23 ;  /* 0x0000001700027245 */ /* 0x000fe20000201400 */
[----:B------:R-:W-:-:S04]  /*11ba0*/  VIADD R21, R0, 0x39 ;  /* 0x0000003900157836 */ /* 0x000fc80000000000 */
[CC--:B------:R-:W-:Y:S01]  /*11bb0*/  FFMA.FTZ R77, R2.reuse, R182.reuse, R129 ;  /* 0x000000b6024d7223 */ /* 0x0c0fe20000010081 */
[CC--:B------:R-:W-:Y:S01]  /*11bc0*/  FFMA.FTZ R110, R2.reuse, R182.reuse, R131 ;  /* 0x000000b6026e7223 */ /* 0x0c0fe20000010083 */
[CC--:B------:R-:W-:Y:S01]  /*11bd0*/  FFMA.FTZ R194, R2.reuse, R182.reuse, R194 ;  /* 0x000000b602c27223 */ /* 0x0c0fe200000100c2 */
[----:B------:R-:W-:Y:S01]  /*11be0*/  FFMA.FTZ R191, R2, R182, R72 ;  /* 0x000000b602bf7223 */ /* 0x000fe20000010048 */
[----:B------:R-:W-:Y:S01]  /*11bf0*/  I2FP.F32.S32 R2, R22 ;  /* 0x0000001600027245 */ /* 0x000fe20000201400 */
[----:B------:R-:W-:Y:S02]  /*11c00*/  IMAD.MOV.U32 R69, RZ, RZ, R76 ;  /* 0x000000ffff457224 */ /* 0x000fe400078e004c */
[----:B------:R-:W-:Y:S02]  /*11c10*/  VIADD R20, R0, 0x40 ;  /* 0x0000004000147836 */ /* 0x000fe40000000000 */
[CC--:B------:R-:W-:Y:S01]  /*11c20*/  FFMA.FTZ R201, R2.reuse, R182.reuse, R168 ;  /* 0x000000b602c97223 */ /* 0x0c0fe200000100a8 */
[CC--:B------:R-:W-:Y:S01]  /*11c30*/  FFMA.FTZ R76, R2.reuse, R182.reuse, R4 ;  /* 0x000000b6024c7223 */ /* 0x0c0fe20000010004 */
[CC--:B------:R-:W-:Y:S01]  /*11c40*/  FFMA.FTZ R103, R2.reuse, R182.reuse, R6 ;  /* 0x000000b602677223 */ /* 0x0c0fe20000010006 */
[----:B------:R-:W-:Y:S01]  /*11c50*/  FFMA.FTZ R190, R2, R182, R170 ;  /* 0x000000b602be7223 */ /* 0x000fe200000100aa */
[----:B------:R-:W-:Y:S01]  /*11c60*/  I2FP.F32.S32 R2, R21 ;  /* 0x0000001500027245 */ /* 0x000fe20000201400 */
[----:B------:R-:W-:-:S02]  /*11c70*/  IMAD.MOV.U32 R71, RZ, RZ, R75 ;  /* 0x000000ffff477224 */ /* 0x000fc400078e004b */
[----:B------:R-:W-:Y:S02]  /*11c80*/  IMAD.MOV.U32 R68, RZ, RZ, R73 ;  /* 0x000000ffff447224 */ /* 0x000fe400078e0049 */
[CC--:B------:R-:W-:Y:S01]  /*11c90*/  FFMA.FTZ R75, R2.reuse, R182.reuse, R5 ;  /* 0x000000b6024b7223 */ /* 0x0c0fe20000010005 */
[CC--:B------:R-:W-:Y:S01]  /*11ca0*/  FFMA.FTZ R102, R2.reuse, R182.reuse, R7 ;  /* 0x000000b602667223 */ /* 0x0c0fe20000010007 */
[CC--:B------:R-:W-:Y:S01]  /*11cb0*/  FFMA.FTZ R189, R2.reuse, R182.reuse, R169 ;  /* 0x000000b602bd7223 */ /* 0x0c0fe200000100a9 */
[----:B------:R-:W-:Y:S01]  /*11cc0*/  FFMA.FTZ R188, R2, R182, R171 ;  /* 0x000000b602bc7223 */ /* 0x000fe200000100ab */
[----:B------:R-:W-:Y:S01]  /*11cd0*/  I2FP.F32.S32 R2, R20 ;  /* 0x0000001400027245 */ /* 0x000fe20000201400 */
[----:B------:R-:W-:Y:S02]  /*11ce0*/  IMAD.MOV.U32 R73, RZ, RZ, R42 ;  /* 0x000000ffff497224 */ /* 0x000fe400078e002a */
[----:B------:R-:W-:Y:S02]  /*11cf0*/  VIADD R19, R0, 0x41 ;  /* 0x0000004100137836 */ /* 0x000fe40000000000 */
[----:B------:R-:W-:-:S02]  /*11d00*/  IMAD.MOV.U32 R42, RZ, RZ, R43 ;  /* 0x000000ffff2a7224 */ /* 0x000fc400078e002b */
[----:B------:R-:W-:Y:S02]  /*11d10*/  IMAD.MOV.U32 R43, RZ, RZ, R95 ;  /* 0x000000ffff2b7224 */ /* 0x000fe400078e005f */
[CC--:B------:R-:W-:Y:S01]  /*11d20*/  FFMA.FTZ R72, R2.reuse, R182.reuse, R144 ;  /* 0x000000b602487223 */ /* 0x0c0fe20000010090 */
[----:B------:R-:W-:Y:S02]  /*11d30*/  IMAD.MOV.U32 R95, RZ, RZ, R101 ;  /* 0x000000ffff5f7224 */ /* 0x000fe400078e0065 */
[CC--:B------:R-:W-:Y:S01]  /*11d40*/  FFMA.FTZ R101, R2.reuse, R182.reuse, R146 ;  /* 0x000000b602657223 */ /* 0x0c0fe20000010092 */
[CC--:B------:R-:W-:Y:S01]  /*11d50*/  FFMA.FTZ R187, R2.reuse, R182.reuse, R187 ;  /* 0x000000b602bb7223 */ /* 0x0c0fe200000100bb */
[----:B------:R-:W-:Y:S01]  /*11d60*/  FFMA.FTZ R178, R2, R182, R100 ;  /* 0x000000b602b27223 */ /* 0x000fe20000010064 */
[----:B------:R-:W-:Y:S01]  /*11d70*/  I2FP.F32.S32 R2, R19 ;  /* 0x0000001300027245 */ /* 0x000fe20000201400 */
[C---:B------:R-:W-:Y:S02]  /*11d80*/  VIADD R18, R0.reuse, 0x48 ;  /* 0x0000004800127836 */ /* 0x040fe40000000000 */
[----:B------:R-:W-:-:S02]  /*11d90*/  VIADD R17, R0, 0x49 ;  /* 0x0000004900117836 */ /* 0x000fc40000000000 */
        /* <DEDUP_REMOVED lines=19> */
[----:B------:R-:W-:-:S04]  /*11ed0*/  IMAD.MOV.U32 R49, RZ, RZ, R64 ;  /* 0x000000ffff317224 */ /* 0x000fc800078e0040 */
[-C--:B------:R-:W-:Y:S01]  /*11ee0*/  FFMA.FTZ R174, R2, R182.reuse, R15 ;  /* 0x000000b602ae7223 */ /* 0x080fe2000001000f */
[----:B------:R-:W-:Y:S02]  /*11ef0*/  VIADD R15, R0, 0x51 ;  /* 0x00000051000f7836 */ /* 0x000fe40000000000 */
[CC--:B------:R-:W-:Y:S01]  /*11f00*/  FFMA.FTZ R64, R2.reuse, R182.reuse, R124 ;  /* 0x000000b602407223 */ /* 0x0c0fe2000001007c */
[CC--:B------:R-:W-:Y:S01]  /*11f10*/  FFMA.FTZ R71, R2.reuse, R182.reuse, R126 ;  /* 0x000000b602477223 */ /* 0x0c0fe2000001007e */
[----:B------:R-:W-:Y:S01]  /*11f20*/  FFMA.FTZ R128, R2, R182, R69 ;  /* 0x000000b602807223 */ /* 0x000fe20000010045 */
[----:B------:R-:W-:Y:S01]  /*11f30*/  IMAD.MOV.U32 R46, RZ, RZ, R14 ;  /* 0x000000ffff2e7224 */ /* 0x000fe200078e000e */
[----:B------:R-:W-:Y:S01]  /*11f40*/  I2FP.F32.S32 R2, R15 ;  /* 0x0000000f00027245 */ /* 0x000fe20000201400 */
[----:B------:R-:W-:-:S04]  /*11f50*/  VIADD R14, R0, 0x58 ;  /* 0x00000058000e7836 */ /* 0x000fc80000000000 */
[CC--:B------:R-:W-:Y:S01]  /*11f60*/  FFMA.FTZ R62, R2.reuse, R182.reuse, R125 ;  /* 0x000000b6023e7223 */ /* 0x0c0fe2000001007d */
[CC--:B------:R-:W-:Y:S01]  /*11f70*/  FFMA.FTZ R69, R2.reuse, R182.reuse, R127 ;  /* 0x000000b602457223 */ /* 0x0c0fe2000001007f */
[CC--:B------:R-:W-:Y:S01]  /*11f80*/  FFMA.FTZ R126, R2.reuse, R182.reuse, R60 ;  /* 0x000000b6027e7223 */ /* 0x0c0fe2000001003c */
[----:B------:R-:W-:Y:S01]  /*11f90*/  FFMA.FTZ R125, R2, R182, R42 ;  /* 0x000000b6027d7223 */ /* 0x000fe2000001002a */
[----:B------:R-:W-:Y:S01]  /*11fa0*/  I2FP.F32.S32 R2, R14 ;  /* 0x0000000e00027245 */ /* 0x000fe20000201400 */
[----:B------:R-:W-:Y:S02]  /*11fb0*/  VIADD R11, R0, 0x59 ;  /* 0x00000059000b7836 */ /* 0x000fe40000000000 */
[-C--:B------:R-:W-:Y:S01]  /*11fc0*/  FFMA.FTZ R117, R3, R182.reuse, R114 ;  /* 0x000000b603757223 */ /* 0x080fe20000010072 */
[----:B------:R-:W-:Y:S02]  /*11fd0*/  IMAD.MOV.U32 R114, RZ, RZ, R67 ;  /* 0x000000ffff727224 */ /* 0x000fe400078e0043 */
[CC--:B------:R-:W-:Y:S01]  /*11fe0*/  FFMA.FTZ R175, R2.reuse, R182.reuse, R160 ;  /* 0x000000b602af7223 */ /* 0x0c0fe200000100a0 */
[CC--:B------:R-:W-:Y:S01]  /*11ff0*/  FFMA.FTZ R60, R2.reuse, R182.reuse, R84 ;  /* 0x000000b6023c7223 */ /* 0x0c0fe20000010054 */
[CC--:B------:R-:W-:Y:S01]  /*12000*/  FFMA.FTZ R67, R2.reuse, R182.reuse, R86 ;  /* 0x000000b602437223 */ /* 0x0c0fe20000010056 */
[----:B------:R-:W-:Y:S01]  /*12010*/  FFMA.FTZ R173, R2, R182, R162 ;  /* 0x000000b602ad7223 */ /* 0x000fe200000100a2 */
[----:B------:R-:W-:Y:S01]  /*12020*/  I2FP.F32.S32 R2, R11 ;  /* 0x0000000b00027245 */ /* 0x000fe20000201400 */
[----:B------:R-:W-:-:S02]  /*12030*/  VIADD R10, R0, 0x60 ;  /* 0x00000060000a7836 */ /* 0x000fc40000000000 */
[----:B------:R-:W-:Y:S02]  /*12040*/  IMAD.MOV.U32 R44, RZ, RZ, R95 ;  /* 0x000000ffff2c7224 */ /* 0x000fe400078e005f */
[----:B------:R-:W-:Y:S02]  /*12050*/  IMAD.MOV.U32 R48, RZ, RZ, R43 ;  /* 0x000000ffff307224 */ /* 0x000fe400078e002b */
[CC--:B------:R-:W-:Y:S01]  /*12060*/  FFMA.FTZ R43, R2.reuse, R182.reuse, R85 ;  /* 0x000000b6022b7223 */ /* 0x0c0fe20000010055 */
[----:B------:R-:W-:Y:S02]  /*12070*/  IMAD.MOV.U32 R95, RZ, RZ, R65 ;  /* 0x000000ffff5f7224 */ /* 0x000fe400078e0041 */
[CC--:B------:R-:W-:Y:S01]  /*12080*/  FFMA.FTZ R65, R2.reuse, R182.reuse, R87 ;  /* 0x000000b602417223 */ /* 0x0c0fe20000010057 */
[CC--:B------:R-:W-:Y:S01]  /*12090*/  FFMA.FTZ R124, R2.reuse, R182.reuse, R161 ;  /* 0x000000b6027c7223 */ /* 0x0c0fe200000100a1 */
[----:B------:R-:W-:Y:S01]  /*120a0*/  FFMA.FTZ R172, R2, R182, R163 ;  /* 0x000000b602ac7223 */ /* 0x000fe200000100a3 */
[----:B------:R-:W-:Y:S01]  /*120b0*/  I2FP.F32.S32 R2, R10 ;  /* 0x0000000a00027245 */ /* 0x000fe20000201400 */
[----:B------:R-:W-:-:S02]  /*120c0*/  VIADD R9, R0, 0x61 ;  /* 0x0000006100097836 */ /* 0x000fc40000000000 */
[----:B------:R-:W-:Y:S02]  /*120d0*/  VIADD R8, R0, 0x68 ;  /* 0x0000006800087836 */ /* 0x000fe40000000000 */
[CC--:B------:R-:W-:Y:S01]  /*120e0*/  FFMA.FTZ R42, R2.reuse, R182.reuse, R140 ;  /* 0x000000b6022a7223 */ /* 0x0c0fe2000001008c */
[CC--:B------:R-:W-:Y:S01]  /*120f0*/  FFMA.FTZ R63, R2.reuse, R182.reuse, R142 ;  /* 0x000000b6023f7223 */ /* 0x0c0fe2000001008e */
[CC--:B------:R-:W-:Y:S01]  /*12100*/  FFMA.FTZ R171, R2.reuse, R182.reuse, R49 ;  /* 0x000000b602ab7223 */ /* 0x0c0fe20000010031 */
[-C--:B------:R-:W-:Y:S01]  /*12110*/  FFMA.FTZ R169, R2, R182.reuse, R61 ;  /* 0x000000b602a97223 */ /* 0x080fe2000001003d */
[----:B------:R-:W-:Y:S01]  /*12120*/  I2FP.F32.S32 R2, R9 ;  /* 0x0000000900027245 */ /* 0x000fe20000201400 */
[----:B------:R-:W-:Y:S01]  /*12130*/  FFMA.FTZ R212, R3, R182, R212 ;  /* 0x000000b603d47223 */ /* 0x000fe200000100d4 */
[----:B------:R-:W-:-:S03]  /*12140*/  VIADD R7, R0, 0x69 ;  /* 0x0000006900077836 */ /* 0x000fc60000000000 */
[CC--:B------:R-:W-:Y:S01]  /*12150*/  FFMA.FTZ R3, R2.reuse, R182.reuse, R141 ;  /* 0x000000b602037223 */ /* 0x0c0fe2000001008d */
[CC--:B------:R-:W-:Y:S01]  /*12160*/  FFMA.FTZ R61, R2.reuse, R182.reuse, R143 ;  /* 0x000000b6023d7223 */ /* 0x0c0fe2000001008f */
[CC--:B------:R-:W-:Y:S01]  /*12170*/  FFMA.FTZ R167, R2.reuse, R182.reuse, R50 ;  /* 0x000000b602a77223 */ /* 0x0c0fe20000010032 */
[----:B------:R-:W-:Y:S01]  /*12180*/  FFMA.FTZ R165, R2, R182, R59 ;  /* 0x000000b602a57223 */ /* 0x000fe2000001003b */
[----:B------:R-:W-:Y:S01]  /*12190*/  I2FP.F32.S32 R2, R8 ;  /* 0x0000000800027245 */ /* 0x000fe20000201400 */
[----:B------:R-:W-:-:S04]  /*121a0*/  VIADD R6, R0, 0x70 ;  /* 0x0000007000067836 */ /* 0x000fc80000000000 */
        /* <DEDUP_REMOVED lines=10> */
[----:B------:R-:W-:Y:S02]  /*12250*/  I2FP.F32.S32 R2, R6 ;  /* 0x0000000600027245 */ /* 0x000fe40000201400 */
[----:B------:R-:W-:-:S03]  /*12260*/  ISETP.GE.AND P1, PT, R41, R54, PT ;  /* 0x000000362900720c */ /* 0x000fc60003f26270 */
[CC--:B------:R-:W-:Y:S01]  /*12270*/  FFMA.FTZ R49, R2.reuse, R182.reuse, R148 ;  /* 0x000000b602317223 */ /* 0x0c0fe20000010094 */
[CC--:B------:R-:W-:Y:S01]  /*12280*/  FFMA.FTZ R48, R2.reuse, R182.reuse, R150 ;  /* 0x000000b602307223 */ /* 0x0c0fe20000010096 */
[CC--:B------:R-:W-:Y:S01]  /*12290*/  FFMA.FTZ R162, R2.reuse, R182.reuse, R46 ;  /* 0x000000b602a27223 */ /* 0x0c0fe2000001002e */
[----:B------:R-:W-:Y:S01]  /*122a0*/  FFMA.FTZ R160, R2, R182, R44 ;  /* 0x000000b602a07223 */ /* 0x000fe2000001002c */
[----:B------:R-:W-:Y:S02]  /*122b0*/  I2FP.F32.S32 R2, R5 ;  /* 0x0000000500027245 */ /* 0x000fe40000201400 */
[-C--:B------:R-:W-:Y:S02]  /*122c0*/  ISETP.GE.AND P2, PT, R0, R54.reuse, PT ;  /* 0x000000360000720c */ /* 0x080fe40003f46270 */
[----:B------:R-:W-:Y:S02]  /*122d0*/  ISETP.GE.AND P5, PT, R38, R54, PT ;  /* 0x000000362600720c */ /* 0x000fe40003fa6270 */
[----:B------:R-:W-:-:S02]  /*122e0*/  FSEL R96, R93, -INF , !P1 ;  /* 0xff8000005d607808 */ /* 0x000fc40004800000 */
[-C--:B------:R-:W-:Y:S02]  /*122f0*/  ISETP.GE.AND P6, PT, R40, R54.reuse, PT ;  /* 0x000000362800720c */ /* 0x080fe40003fc6270 */
[----:B------:R-:W-:Y:S01]  /*12300*/  ISETP.GE.AND P1, PT, R35, R54, PT ;  /* 0x000000362300720c */ /* 0x000fe20003f26270 */
[----:B------:R-:W-:Y:S01]  /*12310*/  FFMA.FTZ R164, R2, R182, R95 ;  /* 0x000000b602a47223 */ /* 0x000fe2000001005f */
[-C--:B------:R-:W-:Y:S01]  /*12320*/  ISETP.GE.AND P3, PT, R39, R54.reuse, PT ;  /* 0x000000362700720c */ /* 0x080fe20003f66270 */
[----:B------:R-:W-:Y:S01]  /*12330*/  VIADD R4, R0, 0x78 ;  /* 0x0000007800047836 */ /* 0x000fe20000000000 */
[----:B------:R-:W-:Y:S02]  /*12340*/  ISETP.GE.AND P4, PT, R37, R54, PT ;  /* 0x000000362500720c */ /* 0x000fe40003f86270 */
[----:B------:R-:W-:Y:S02]  /*12350*/  FSEL R84, R94, -INF , !P2 ;  /* 0xff8000005e547808 */ /* 0x000fe40005000000 */
[----:B------:R-:W-:-:S02]  /*12360*/  FSEL R93, R90, -INF , !P5 ;  /* 0xff8000005a5d7808 */ /* 0x000fc40006800000 */
[-C--:B------:R-:W-:Y:S02]  /*12370*/  ISETP.GE.AND P2, PT, R36, R54.reuse, PT ;  /* 0x000000362400720c */ /* 0x080fe40003f46270 */
[----:B------:R-:W-:Y:S02]  /*12380*/  FSEL R95, R92, -INF , !P6 ;  /* 0xff8000005c5f7808 */ /* 0x000fe40007000000 */
[----:B------:R-:W-:Y:S02]  /*12390*/  FSEL R90, R83, -INF , !P1 ;  /* 0xff800000535a7808 */ /* 0x000fe40004800000 */
[-C--:B------:R-:W-:Y:S02]  /*123a0*/  ISETP.GE.AND P6, PT, R34, R54.reuse, PT ;  /* 0x000000362200720c */ /* 0x080fe40003fc6270 */
[----:B------:R-:W-:Y:S02]  /*123b0*/  ISETP.GE.AND P1, PT, R23, R54, PT ;  /* 0x000000361700720c */ /* 0x000fe40003f26270 */
[----:B------:R-:W-:Y:S01]  /*123c0*/  FSEL R94, R91, -INF , !P3 ;  /* 0xff8000005b5e7808 */ /* 0x000fe20005800000 */
[C---:B------:R-:W-:Y:S01]  /*123d0*/  FFMA.FTZ R47, R2.reuse, R182, R149 ;  /* 0x000000b6022f7223 */ /* 0x040fe20000010095 */
[----:B------:R-:W-:Y:S01]  /*123e0*/  ISETP.GE.AND P3, PT, R33, R54, PT ;  /* 0x000000362100720c */ /* 0x000fe20003f66270 */
[CC--:B------:R-:W-:Y:S01]  /*123f0*/  FFMA.FTZ R46, R2.reuse, R182.reuse, R151 ;  /* 0x000000b6022e7223 */ /* 0x0c0fe20000010097 */
[----:B------:R-:W-:Y:S01]  /*12400*/  FSEL R92, R89, -INF , !P4 ;  /* 0xff800000595c7808 */ /* 0x000fe20006000000 */
[----:B------:R-:W-:Y:S01]  /*12410*/  FFMA.FTZ R166, R2, R182, R114 ;  /* 0x000000b602a67223 */ /* 0x000fe20000010072 */
[----:B------:R-:W-:Y:S01]  /*12420*/  BAR.SYNC.DEFER_BLOCKING 0x0 ;  /* 0x0000000000007b1d */ /* 0x000fe20000010000 */
[----:B------:R-:W-:-:S02]  /*12430*/  ISETP.GE.AND P5, PT, R32, R54, PT ;  /* 0x000000362000720c */ /* 0x000fc40003fa6270 */
[----:B------:R-:W-:Y:S02]  /*12440*/  ISETP.GE.AND P4, PT, R31, R54, PT ;  /* 0x000000361f00720c */ /* 0x000fe40003f86270 */
[----:B------:R-:W-:Y:S02]  /*12450*/  FSEL R91, R88, -INF , !P2 ;  /* 0xff800000585b7808 */ /* 0x000fe40005000000 */
[----:B------:R-:W-:Y:S02]  /*12460*/  I2FP.F32.S32 R2, R4 ;  /* 0x0000000400027245 */ /* 0x000fe40000201400 */
[----:B------:R-:W-:Y:S02]  /*12470*/  ISETP.GE.AND P2, PT, R30, R54, PT ;  /* 0x000000361e00720c */ /* 0x000fe40003f46270 */
[----:B------:R-:W-:Y:S02]  /*12480*/  FSEL R89, R82, -INF , !P6 ;  /* 0xff80000052597808 */ /* 0x000fe40007000000 */
[----:B------:R-:W-:-:S02]  /*12490*/  FSEL R83, R77, -INF , !P1 ;  /* 0xff8000004d537808 */ /* 0x000fc40004800000 */
[-C--:B------:R-:W-:Y:S02]  /*124a0*/  ISETP.GE.AND P6, PT, R22, R54.reuse, PT ;  /* 0x000000361600720c */ /* 0x080fe40003fc6270 */
[-C--:B------:R-:W-:Y:S02]  /*124b0*/  ISETP.GE.AND P1, PT, R17, R54.reuse, PT ;  /* 0x000000361100720c */ /* 0x080fe40003f26270 */
[----:B------:R-:W-:Y:S02]  /*124c0*/  FSEL R88, R81, -INF , !P3 ;  /* 0xff80000051587808 */ /* 0x000fe40005800000 */
[----:B------:R-:W-:Y:S02]  /*124d0*/  ISETP.GE.AND P3, PT, R21, R54, PT ;  /* 0x000000361500720c */ /* 0x000fe40003f66270 */
[----:B------:R-:W-:Y:S02]  /*124e0*/  FSEL R87, R80, -INF , !P5 ;  /* 0xff80000050577808 */ /* 0x000fe40006800000 */
[----:B------:R-:W-:Y:S01]  /*124f0*/  FSEL R86, R79, -INF , !P4 ;  /* 0xff8000004f567808 */ /* 0x000fe20006000000 */
[----:B------:R-:W-:Y:S01]  /*12500*/  FFMA.FTZ R168, R2, R182, R252 ;  /* 0x000000b602a87223 */ /* 0x000fe200000100fc */
[----:B------:R-:W-:Y:S01]  /*12510*/  ISETP.GE.AND P5, PT, R20, R54, PT ;  /* 0x000000361400720c */ /* 0x000fe20003fa6270 */
[C---:B------:R-:W-:Y:S01]  /*12520*/  FFMA.FTZ R45, R2.reuse, R182, R104 ;  /* 0x000000b6022d7223 */ /* 0x040fe20000010068 */
[----:B------:R-:W-:Y:S01]  /*12530*/  ISETP.GE.AND P4, PT, R19, R54, PT ;  /* 0x000000361300720c */ /* 0x000fe20003f86270 */
[-C--:B------:R-:W-:Y:S01]  /*12540*/  FFMA.FTZ R44, R2, R182.reuse, R106 ;  /* 0x000000b6022c7223 */ /* 0x080fe2000001006a */
[----:B------:R-:W-:Y:S01]  /*12550*/  FSEL R85, R78, -INF , !P2 ;  /* 0xff8000004e557808 */ /* 0x000fe20005000000 */
[----:B------:R-:W-:Y:S01]  /*12560*/  FFMA.FTZ R163, R2, R182, R249 ;  /* 0x000000b602a37223 */ /* 0x000fe200000100f9 */
[----:B------:R-:W-:Y:S01]  /*12570*/  ISETP.GE.AND P2, PT, R18, R54, PT ;  /* 0x000000361200720c */ /* 0x000fe20003f46270 */
[----:B------:R-:W-:Y:S01]  /*12580*/  VIADD R2, R0, 0x79 ;  /* 0x0000007900027836 */ /* 0x000fe20000000000 */
        /* <DEDUP_REMOVED lines=14> */
[----:B------:R-:W-:Y:S02]  /*12670*/  ISETP.GE.AND P6, PT, R8, R54, PT ;  /* 0x000000360800720c */ /* 0x000fe40003fc6270 */
[----:B------:R-:W-:Y:S02]  /*12680*/  I2FP.F32.S32 R3, R2 ;  /* 0x0000000200037245 */ /* 0x000fe40000201400 */
[----:B------:R-:W-:Y:S02]  /*12690*/  FSEL R75, R62, -INF , !P3 ;  /* 0xff8000003e4b7808 */ /* 0x000fe40005800000 */
[----:B------:R-:W-:Y:S02]  /*126a0*/  ISETP.GE.AND P3, PT, R7, R54, PT ;  /* 0x000000360700720c */ /* 0x000fe40003f66270 */
[----:B------:R-:W-:-:S02]  /*126b0*/  FSEL R72, R60, -INF , !P5 ;  /* 0xff8000003c487808 */ /* 0x000fc40006800000 */
[----:B------:R-:W-:Y:S02]  /*126c0*/  FSEL R70, R43, -INF , !P4 ;  /* 0xff8000002b467808 */ /* 0x000fe40006000000 */
[-C--:B------:R-:W-:Y:S02]  /*126d0*/  ISETP.GE.AND P5, PT, R6, R54.reuse, PT ;  /* 0x000000360600720c */ /* 0x080fe40003fa6270 */
[----:B------:R-:W-:Y:S02]  /*126e0*/  ISETP.GE.AND P4, PT, R5, R54, PT ;  /* 0x000000360500720c */ /* 0x000fe40003f86270 */
[----:B------:R-:W-:Y:S01]  /*126f0*/  FSEL R68, R42, -INF , !P2 ;  /* 0xff8000002a447808 */ /* 0x000fe20005000000 */
[----:B------:R-:W-:Y:S01]  /*12700*/  FFMA.FTZ R43, R3, R182, R105 ;  /* 0x000000b6032b7223 */ /* 0x000fe20000010069 */
[----:B------:R-:W-:Y:S02]  /*12710*/  ISETP.GE.AND P2, PT, R4, R54, PT ;  /* 0x000000360400720c */ /* 0x000fe40003f46270 */
        /* <DEDUP_REMOVED lines=27> */
[----:B------:R-:W-:Y:S01]  /*128d0*/  FSEL R119, R119, -INF , !P3 ;  /* 0xff80000077777808 */ /* 0x000fe20005800000 */
[----:B------:R-:W-:Y:S01]  /*128e0*/  FFMA.FTZ R42, R3, R182, R107 ;  /* 0x000000b6032a7223 */ /* 0x000fe2000001006b */
        /* <DEDUP_REMOVED lines=40> */
[----:B------:R-:W-:Y:S02]  /*12b70*/  FSEL R50, R44, -INF , !P6 ;  /* 0xff8000002c327808 */ /* 0x000fe40007000000 */
[----:B------:R-:W-:Y:S02]  /*12b80*/  FSEL R58, R48, -INF , !P2 ;  /* 0xff800000303a7808 */ /* 0x000fe40005000000 */
[----:B------:R-:W-:Y:S02]  /*12b90*/  ISETP.GE.AND P6, PT, R40, R57, PT ;  /* 0x000000392800720c */ /* 0x000fe40003fc6270 */
[----:B------:R-:W-:Y:S02]  /*12ba0*/  ISETP.GE.AND P1, PT, R5, R55, PT ;  /* 0x000000370500720c */ /* 0x000fe40003f26270 */
        /* <DEDUP_REMOVED lines=8> */
[----:B------:R-:W-:Y:S02]  /*12c30*/  FSEL R55, R46, -INF , !P1 ;  /* 0xff8000002e377808 */ /* 0x000fe40004800000 */
[----:B------:R-:W-:Y:S02]  /*12c40*/  ISETP.GE.AND P6, PT, R37, R57, PT ;  /* 0x000000392500720c */ /* 0x000fe40003fc6270 */
[----:B------:R-:W-:Y:S02]  /*12c50*/  FSEL R46, R221, -INF , !P3 ;  /* 0xff800000dd2e7808 */ /* 0x000fe40005800000 */
[----:B------:R-:W-:Y:S02]  /*12c60*/  FSEL R150, R230, -INF , !P2 ;  /* 0xff800000e6967808 */ /* 0x000fe40005000000 */
        /* <DEDUP_REMOVED lines=8> */
[-C--:B------:R-:W-:Y:S02]  /*12cf0*/  ISETP.GE.AND P1, PT, R41, R56.reuse, PT ;  /* 0x000000382900720c */ /* 0x080fe40003f26270 */
[----:B------:R-:W-:Y:S02]  /*12d00*/  FSEL R43, R156, -INF , !P3 ;  /* 0xff8000009c2b7808 */ /* 0x000fe40005800000 */
[----:B------:R-:W-:Y:S02]  /*12d10*/  FSEL R147, R217, -INF , !P2 ;  /* 0xff800000d9937808 */ /* 0x000fe40005000000 */
[----:B------:R-:W-:Y:S02]  /*12d20*/  ISETP.GE.AND P3, PT, R34, R56, PT ;  /* 0x000000382200720c */ /* 0x000fe40003f66270 */
[----:B------:R-:W-:-:S02]  /*12d30*/  FSEL R156, R215, -INF , !P5 ;  /* 0xff800000d79c7808 */ /* 0x000fc40006800000 */
[----:B------:R-:W-:Y:S02]  /*12d40*/  FSEL R41, R214, -INF , !P4 ;  /* 0xff800000d6297808 */ /* 0x000fe40006000000 */
[-C--:B------:R-:W-:Y:S02]  /*12d50*/  ISETP.GE.AND P2, PT, R35, R57.reuse, PT ;  /* 0x000000392300720c */ /* 0x080fe40003f46270 */
[C---:B------:R-:W-:Y:S02]  /*12d60*/  ISETP.GE.AND P5, PT, R33.reuse, R57, PT ;  /* 0x000000392100720c */ /* 0x040fe40003fa6270 */
[----:B------:R-:W-:Y:S02]  /*12d70*/  ISETP.GE.AND P4, PT, R33, R56, PT ;  /* 0x000000382100720c */ /* 0x000fe40003f86270 */
[----:B------:R-:W-:Y:S02]  /*12d80*/  FSEL R151, R212, -INF , !P6 ;  /* 0xff800000d4977808 */ /* 0x000fe40007000000 */
        /* <DEDUP_REMOVED lines=13> */
[C---:B------:R-:W-:Y:S02]  /*12e60*/  ISETP.GE.AND P6, PT, R22.reuse, R57, PT ;  /* 0x000000391600720c */ /* 0x040fe40003fc6270 */
        /* <DEDUP_REMOVED lines=24> */
[----:B------:R-:W-:Y:S02]  /*12ff0*/  ISETP.GE.AND P1, PT, R23, R56, PT ;  /* 0x000000381700720c */ /* 0x000fe40003f26270 */
[----:B------:R-:W-:Y:S02]  /*13000*/  FSEL R30, R130, -INF , !P3 ;  /* 0xff800000821e7808 */ /* 0x000fe40005800000 */
        /* <DEDUP_REMOVED lines=15> */
[-C--:B------:R-:W-:Y:S02]  /*13100*/  ISETP.GE.AND P4, PT, R10, R56.reuse, PT ;  /* 0x000000380a00720c */ /* 0x080fe40003f86270 */
[----:B------:R-:W-:Y:S02]  /*13110*/  FSEL R124, R124, -INF , !P6 ;  /* 0xff8000007c7c7808 */ /* 0x000fe40007000000 */
[----:B------:R-:W-:Y:S02]  /*13120*/  FSEL R31, R178, -INF , !P1 ;  /* 0xff800000b21f7808 */ /* 0x000fe40004800000 */
        /* <DEDUP_REMOVED lines=10> */
[----:B------:R-:W-:Y:S02]  /*131d0*/  ISETP.GE.AND P6, PT, R5, R57, PT ;  /* 0x000000390500720c */ /* 0x000fe40003fc6270 */
[-C--:B------:R-:W-:Y:S02]  /*131e0*/  ISETP.GE.AND P3, PT, R16, R56.reuse, PT ;  /* 0x000000381000720c */ /* 0x080fe40003f66270 */
[----:B------:R-:W-:Y:S02]  /*131f0*/  ISETP.GE.AND P1, PT, R14, R56, PT ;  /* 0x000000380e00720c */ /* 0x000fe40003f26270 */
[----:B------:R-:W-:Y:S02]  /*13200*/  FSEL R122, R167, -INF , !P2 ;  /* 0xff800000a77a7808 */ /* 0x000fe40005000000 */
[----:B------:R-:W-:-:S02]  /*13210*/  FSEL R111, R159, -INF , !P5 ;  /* 0xff8000009f6f7808 */ /* 0x000fc40006800000 */
[----:B------:R-:W-:Y:S02]  /*13220*/  FSEL R14, R158, -INF , !P4 ;  /* 0xff8000009e0e7808 */ /* 0x000fe40006000000 */
[-C--:B------:R-:W-:Y:S02]  /*13230*/  ISETP.GE.AND P2, PT, R6, R57.reuse, PT ;  /* 0x000000390600720c */ /* 0x080fe40003f46270 */
[-C--:B------:R-:W-:Y:S02]  /*13240*/  ISETP.GE.AND P5, PT, R4, R57.reuse, PT ;  /* 0x000000390400720c */ /* 0x080fe40003fa6270 */
[----:B------:R-:W-:Y:S02]  /*13250*/  ISETP.GE.AND P4, PT, R2, R57, PT ;  /* 0x000000390200720c */ /* 0x000fe40003f86270 */
[----:B------:R-:W-:Y:S02]  /*13260*/  FSEL R57, R166, -INF , !P6 ;  /* 0xff800000a6397808 */ /* 0x000fe40007000000 */
[----:B------:R-:W-:-:S02]  /*13270*/  FSEL R21, R174, -INF , !P3 ;  /* 0xff800000ae157808 */ /* 0x000fc40005800000 */
[----:B------:R-:W-:Y:S02]  /*13280*/  FSEL R19, R173, -INF , !P1 ;  /* 0xff800000ad137808 */ /* 0x000fe40004800000 */
[----:B------:R-:W-:Y:S02]  /*13290*/  ISETP.GE.AND P6, PT, R238, 0x3, PT ;  /* 0x00000003ee00780c */ /* 0x000fe40003fc6270 */
[-C--:B------:R-:W-:Y:S02]  /*132a0*/  ISETP.GE.AND P3, PT, R11, R56.reuse, PT ;  /* 0x000000380b00720c */ /* 0x080fe40003f66270 */
[----:B------:R-:W-:Y:S02]  /*132b0*/  ISETP.GE.AND P1, PT, R9, R56, PT ;  /* 0x000000380900720c */ /* 0x000fe40003f26270 */
[----:B------:R-:W-:Y:S02]  /*132c0*/  FSEL R18, R172, -INF , !P3 ;  /* 0xff800000ac127808 */ /* 0x000fe40005800000 */
[----:B------:R-:W-:-:S02]  /*132d0*/  FSEL R16, R165, -INF , !P1 ;  /* 0xff800000a5107808 */ /* 0x000fc40004800000 */
[-C--:B------:R-:W-:Y:S02]  /*132e0*/  ISETP.GE.AND P3, PT, R8, R56.reuse, PT ;  /* 0x000000380800720c */ /* 0x080fe40003f66270 */
[----:B------:R-:W-:Y:S01]  /*132f0*/  ISETP.GE.AND P1, PT, R6, R56, PT ;  /* 0x000000380600720c */ /* 0x000fe20003f26270 */
[CC--:B------:R-:W-:Y:S01]  /*13300*/  FFMA.FTZ R54, R3.reuse, R182.reuse, R248 ;  /* 0x000000b603367223 */ /* 0x0c0fe200000100f8 */
[----:B------:R-:W-:Y:S01]  /*13310*/  FFMA.FTZ R3, R3, R182, R240 ;  /* 0x000000b603037223 */ /* 0x000fe200000100f0 */
[----:B------:R-:W-:Y:S02]  /*13320*/  FSEL R15, R161, -INF , !P3 ;  /* 0xff800000a10f7808 */ /* 0x000fe40005800000 */
[----:B------:R-:W-:Y:S02]  /*13330*/  FSEL R110, R162, -INF , !P2 ;  /* 0xff800000a26e7808 */ /* 0x000fe40005000000 */
[----:B------:R-:W-:Y:S01]  /*13340*/  FSEL R11, R160, -INF , !P1 ;  /* 0xff800000a00b7808 */ /* 0x000fe20004800000 */
[----:B------:R-:W-:Y:S01]  /*13350*/  BSSY B1, `(.L_x_601) ;  /* 0x000003d000017945 */ /* 0x000fe20003800000 */
        /* <DEDUP_REMOVED lines=9> */
[----:B------:R-:W2:Y:S01]  /*133f0*/  LDL.64 R248, [R1+0x2b8] ;  /* 0x0002b80001f87983 */ /* 0x000ea20000100a00 */
[C---:B------:R-:W-:Y:S01]  /*13400*/  SHF.L.U64.HI R240, R242.reuse, 0x7, R243 ;  /* 0x00000007f2f07819 */ /* 0x040fe200000102f3 */
[----:B------:R-:W-:Y:S01]  /*13410*/  IMAD.SHL.U32 R252, R242, 0x80, RZ ;  /* 0x00000080f2fc7824 */ /* 0x000fe200078e00ff */
[----:B------:R-:W-:Y:S01]  /*13420*/  BSSY B0, `(.L_x_603) ;  /* 0x000002e000007945 */ /* 0x000fe20003800000 */
[----:B------:R-:W-:Y:S01]  /*13430*/  VIADD R0, R238, 0xfffffffd ;  /* 0xfffffffdee007836 */ /* 0x000fe20000000000 */
[----:B------:R1:W-:Y:S03]  /*13440*/  @P0 STS [R195+0x2000], RZ ;  /* 0x002000ffc3000388 */ /* 0x0003e60000000800 */
[----:B------:R-:W-:Y:S01]  /*13450*/  IMAD R2, R240, R0, RZ ;  /* 0x00000000f0027224 */ /* 0x000fe200078e02ff */
[----:B------:R1:W-:Y:S04]  /*13460*/  @P0 STS [R195+0x2004], RZ ;  /* 0x002004ffc3000388 */ /* 0x0003e80000000800 */
[----:B------:R1:W-:Y:S01]  /*13470*/  @P0 STS.64 [R195+0x2008], RZ ;  /* 0x002008ffc3000388 */ /* 0x0003e20000000a00 */
[----:B--2---:R-:W-:Y:S01]  /*13480*/  IMAD.WIDE.U32 R4, R0, R252, R248 ;  /* 0x000000fc00047225 */ /* 0x004fe200078e00f8 */
[----:B------:R-:W-:-:S02]  /*13490*/  SHF.R.S32.HI R0, RZ, 0x1f, R0 ;  /* 0x0000001fff007819 */ /* 0x000fc40000011400 */
[----:B------:R-:W-:-:S03]  /*134a0*/  @!P0 LEA R6, P1, R4, R250, 0x1 ;  /* 0x000000fa04068211 */ /* 0x000fc600078208ff */
[----:B------:R-:W-:Y:S01]  /*134b0*/  IMAD R2, R0, R252, R2 ;  /* 0x000000fc00027224 */ /* 0x000fe200078e0202 */
[----:B------:R-:W-:-:S03]  /*134c0*/  @!P0 LEA R0, P2, R242, R4, 0x5 ;  /* 0x00000004f2008211 */ /* 0x000fc600078428ff */
[----:B------:R-:W-:-:S05]  /*134d0*/  IMAD.IADD R3, R5, 0x1, R2 ;  /* 0x0000000105037824 */ /* 0x000fca00078e0202 */
[----:B------:R-:W-:-:S05]  /*134e0*/  @!P0 LEA.HI.X R7, R4, R251, R3, 0x1, P1 ;  /* 0x000000fb04078211 */ /* 0x000fca00008f0c03 */
[----:B------:R-:W-:Y:S01]  /*134f0*/  @!PT LDS RZ, [RZ] ;  /* 0x00000000fffff984 */ /* 0x000fe20000000800 */
[----:B------:R-:W-:Y:S01]  /*13500*/  @!PT LDS RZ, [RZ] ;  /* 0x00000000fffff984 */ /* 0x000fe20000000800 */
[----:B------:R-:W-:Y:S01]  /*13510*/  @!PT LDS RZ, [RZ] ;  /* 0x00000000fffff984 */ /* 0x000fe20000000800 */
[----:B------:R2:W-:Y:S04]  /*13520*/  @!P0 LDGSTS.E.BYPASS.LTC128B.128 [R195+0x2000], desc[UR4][R6.64] ;  /* 0x0200000006c38fae */ /* 0x0005e8000b901d44 */
[----:B------:R1:W-:Y:S01]  /*13530*/  @P0 STS.128 [R195+0x2800], RZ ;  /* 0x002800ffc3000388 */ /* 0x0003e20000000c00 */
[----:B--2---:R-:W-:Y:S02]  /*13540*/  @!P0 LEA R6, P1, R0, R250, 0x1 ;  /* 0x000000fa00068211 */ /* 0x004fe400078208ff */
[----:B------:R-:W-:-:S04]  /*13550*/  @!P0 LEA.HI.X R7, R242, R3, R243, 0x5, P2 ;  /* 0x00000003f2078211 */ /* 0x000fc800010f2cf3 */
[----:B------:R-:W-:Y:S02]  /*13560*/  @!P0 LEA.HI.X R7, R0, R251, R7, 0x1, P1 ;  /* 0x000000fb00078211 */ /* 0x000fe400008f0c07 */
[----:B------:R-:W-:-:S03]  /*13570*/  @!P0 LEA R0, P2, R242, R4, 0x6 ;  /* 0x00000004f2008211 */ /* 0x000fc600078430ff */
[----:B------:R-:W-:Y:S01]  /*13580*/  @!PT LDS RZ, [RZ] ;  /* 0x00000000fffff984 */ /* 0x000fe20000000800 */
[----:B------:R-:W-:Y:S01]  /*13590*/  @!PT LDS RZ, [RZ] ;  /* 0x00000000fffff984 */ /* 0x000fe20000000800 */
[----:B------:R-:W-:Y:S01]  /*135a0*/  @!PT LDS RZ, [RZ] ;  /* 0x00000000fffff984 */ /* 0x000fe20000000800 */
[----:B------:R2:W-:Y:S04]  /*135b0*/  @!P0 LDGSTS.E.BYPASS.LTC128B.128 [R195+0x2800], desc[UR4][R6.64] ;  /* 0x0280000006c38fae */ /* 0x0005e8000b901d44 */
[----:B------:R1:W-:Y:S01]  /*135c0*/  @P0 STS.128 [R195+0x3000], RZ ;  /* 0x003000ffc3000388 */ /* 0x0003e20000000c00 */
[----:B--2---:R-:W-:Y:S02]  /*135d0*/  @!P0 LEA R6, P1, R0, R250, 0x1 ;  /* 0x000000fa00068211 */ /* 0x004fe400078208ff */
[----:B------:R-:W-:-:S04]  /*135e0*/  @!P0 LEA.HI.X R7, R242, R3, R243, 0x6, P2 ;  /* 0x00000003f2078211 */ /* 0x000fc800010f34f3 */
[----:B------:R-:W-:-:S05]  /*135f0*/  @!P0 LEA.HI.X R7, R0, R251, R7, 0x1, P1 ;  /* 0x000000fb00078211 */ /* 0x000fca00008f0c07 */
        /* <DEDUP_REMOVED lines=16> */
.L_x_604:
[----:B------:R-:W-:Y:S05]  /*13700*/  BSYNC B0 ;  /* 0x0000000000007941 */ /* 0x000fea0003800000 */
.L_x_603:
[----:B------:R-:W0:Y:S02]  /*13710*/  LDGDEPBAR ;  /* 0x00000000000079af */ /* 0x000e240000000000 */
.L_x_602:
[----:B------:R-:W-:Y:S05]  /*13720*/  BSYNC B1 ;  /* 0x0000000000017941 */ /* 0x000fea0003800000 */
.L_x_601:
[----:B------:R-:W-:Y:S01]  /*13730*/  FMNMX.FTZ R0, R12, R42, !PT ;  /* 0x0000002a0c007209 */ /* 0x000fe20007810000 */
[----:B------:R-:W3:Y:S03]  /*13740*/  LDL.LU R173, [R1+0x88] ;  /* 0x0000880001ad7983 */ /* 0x000ee60000300800 */
[----:B------:R-:W-:Y:S01]  /*13750*/  FMNMX.FTZ R0, R47, R0, !PT ;  /* 0x000000002f007209 */ /* 0x000fe20007810000 */
[----:B------:R-:W4:Y:S03]  /*13760*/  LDL.LU R169, [R1+0x8c] ;  /* 0x00008c0001a97983 */ /* 0x000f260000300800 */
[----:B------:R-:W-:Y:S01]  /*13770*/  FMNMX.FTZ R0, R46, R0, !PT ;  /* 0x000000002e007209 */ /* 0x000fe20007810000 */
[----:B------:R-:W4:Y:S03]  /*13780*/  LDL.LU R167, [R1+0x78] ;  /* 0x0000780001a77983 */ /* 0x000f260000300800 */
[----:B------:R-:W-:Y:S01]  /*13790*/  FMNMX.FTZ R0, R45, R0, !PT ;  /* 0x000000002d007209 */ /* 0x000fe20007810000 */
[----:B------:R-:W4:Y:S03]  /*137a0*/  LDL.LU R165, [R1+0x7c] ;  /* 0x00007c0001a57983 */ /* 0x000f260000300800 */
[----:B------:R-:W-:Y:S01]  /*137b0*/  FMNMX.FTZ R0, R44, R0, !PT ;  /* 0x000000002c007209 */ /* 0x000fe20007810000 */
[----:B------:R-:W4:Y:S03]  /*137c0*/  LDL.LU R158, [R1+0x68] ;  /* 0x00006800019e7983 */ /* 0x000f260000300800 */
[----:B------:R-:W-:Y:S01]  /*137d0*/  FMNMX.FTZ R0, R43, R0, !PT ;  /* 0x000000002b007209 */ /* 0x000fe20007810000 */
[----:B-1----:R-:W4:Y:S03]  /*137e0*/  LDL.LU R7, [R1+0x6c] ;  /* 0x00006c0001077983 */ /* 0x002f260000300800 */
[----:B------:R-:W-:Y:S01]  /*137f0*/  FMNMX.FTZ R0, R41, R0, !PT ;  /* 0x0000000029007209 */ /* 0x000fe20007810000 */
[----:B------:R-:W4:Y:S03]  /*13800*/  LDL R6, [R1+0x58] ;  /* 0x0000580001067983 */ /* 0x000f260000100800 */
[----:B------:R-:W-:Y:S01]  /*13810*/  FMNMX.FTZ R0, R40, R0, !PT ;  /* 0x0000000028007209 */ /* 0x000fe20007810000 */
[----:B------:R-:W4:Y:S03]  /*13820*/  LDL.LU R5, [R1+0x5c] ;  /* 0x00005c0001057983 */ /* 0x000f260000300800 */
[----:B------:R-:W-:Y:S01]  /*13830*/  FMNMX.FTZ R0, R39, R0, !PT ;  /* 0x0000000027007209 */ /* 0x000fe20007810000 */
[----:B------:R-:W-:Y:S03]  /*13840*/  STL [R1+0x40c], R170 ;  /* 0x00040caa01007387 */ /* 0x000fe60000100800 */
        /* <DEDUP_REMOVED lines=45> */
[----:B------:R-:W-:Y:S04]  /*13b20*/  STL [R1+0x384], R26 ;  /* 0x0003841a01007387 */ /* 0x000fe80000100800 */
[----:B--2---:R-:W1:Y:S04]  /*13b30*/  SHFL.BFLY PT, R2, R0, 0x2, 0x1f ;  /* 0x0c401f0000027f89 */ /* 0x004e6800000e0000 */
[----:B------:R-:W-:Y:S04]  /*13b40*/  STL [R1+0x390], R26 ;  /* 0x0003901a01007387 */ /* 0x000fe80000100800 */
[----:B------:R-:W-:Y:S04]  /*13b50*/  STL [R1+0x380], R27 ;  /* 0x0003801b01007387 */ /* 0x000fe80000100800 */
[----:B------:R-:W-:Y:S04]  /*13b60*/  STL [R1+0x37c], R24 ;  /* 0x00037c1801007387 */ /* 0x000fe80000100800 */
[----:B------:R-:W-:Y:S04]  /*13b70*/  STL [R1+0x378], R25 ;  /* 0x0003781901007387 */ /* 0x000fe80000100800 */
[----:B------:R-:W-:Y:S01]  /*13b80*/  STL [R1+0x394], R25 ;  /* 0x0003941901007387 */ /* 0x000fe20000100800 */
[----:B-1----:R-:W-:-:S03]  /*13b90*/  FMNMX.FTZ R0, R0, R2, !PT ;  /* 0x0000000200007209 */ /* 0x002fc60007810000 */
[----:B------:R-:W-:Y:S04]  /*13ba0*/  STL [R1+0x374], R28 ;  /* 0x0003741c01007387 */ /* 0x000fe80000100800 */
[----:B------:R-:W1:Y:S04]  /*13bb0*/  SHFL.BFLY PT, R2, R0, 0x1, 0x1f ;  /* 0x0c201f0000027f89 */ /* 0x000e6800000e0000 */
[----:B------:R2:W-:Y:S04]  /*13bc0*/  STL [R1+0x370], R29 ;  /* 0x0003701d01007387 */ /* 0x0005e80000100800 */
[----:B------:R-:W-:Y:S04]  /*13bd0*/  STL [R1+0x34c], R226 ;  /* 0x00034ce201007387 */ /* 0x000fe80000100800 */
[----:B------:R-:W-:Y:S04]  /*13be0*/  STL [R1+0x348], R223 ;  /* 0x000348df01007387 */ /* 0x000fe80000100800 */
[----:B------:R-:W-:Y:S04]  /*13bf0*/  STL [R1+0x324], R251 ;  /* 0x000324fb01007387 */ /* 0x000fe80000100800 */
[----:B------:R-:W-:Y:S01]  /*13c00*/  STL [R1+0x320], R250 ;  /* 0x000320fa01007387 */ /* 0x000fe20000100800 */
[----:B-1----:R-:W-:-:S03]  /*13c10*/  FMNMX.FTZ R210, R0, R2, !PT ;  /* 0x0000000200d27209 */ /* 0x002fc60007810000 */
[----:B------:R-:W-:Y:S01]  /*13c20*/  STL [R1+0x31c], R245 ;  /* 0x00031cf501007387 */ /* 0x000fe20000100800 */
[----:B------:R-:W-:-:S03]  /*13c30*/  FSETP.NEU.FTZ.AND P0, PT, R210, -INF , PT ;  /* 0xff800000d200780b */ /* 0x000fc60003f1d000 */
[----:B------:R-:W-:Y:S01]  /*13c40*/  STL [R1+0x318], R244 ;  /* 0x000318f401007387 */ /* 0x000fe20000100800 */
[----:B------:R-:W-:-:S03]  /*13c50*/  FSEL R0, R210, RZ, P0 ;  /* 0x000000ffd2007208 */ /* 0x000fc60000000000 */
[----:B------:R-:W-:Y:S02]  /*13c60*/  STL [R1+0x314], R243 ;  /* 0x000314f301007387 */ /* 0x000fe40000100800 */
[----:B------:R-:W-:Y:S02]  /*13c70*/  FADD.FTZ R4, R12, -R0 ;  /* 0x800000000c047221 */ /* 0x000fe40000010000 */
[----:B------:R-:W-:Y:S04]  /*13c80*/  STL [R1+0x310], R242 ;  /* 0x000310f201007387 */ /* 0x000fe80000100800 */
[----:B------:R-:W2:Y:S04]  /*13c90*/  LD.E R0, desc[UR4][R180.64+0xdc] ;  /* 0x0000dc04b4007980 */ /* 0x000ea8000c101900 */
        /* <DEDUP_REMOVED lines=10> */
[----:B------:R-:W-:Y:S01]  /*13d40*/  STL [R1+0x330], R210 ;  /* 0x000330d201007387 */ /* 0x000fe20000100800 */
[----:B--2---:R-:W-:-:S05]  /*13d50*/  FMUL.FTZ R2, R0, R210 ;  /* 0x000000d200027220 */ /* 0x004fca0000410000 */
[----:B------:R-:W-:-:S05]  /*13d60*/  FSEL R2, R2, RZ, P0 ;  /* 0x000000ff02027208 */ /* 0x000fca0000000000 */
        /* <DEDUP_REMOVED lines=31> */
[----:B------:R-:W-:Y:S01]  /*13f60*/  FFMA.FTZ R188, R8, R0, -R2 ;  /* 0x0000000008bc7223 */ /* 0x000fe20000010802 */
[----:B------:R-:W-:-:S06]  /*13f70*/  FMUL.FTZ R2, R0, R4 ;  /* 0x0000000400027220 */ /* 0x000fcc0000410000 */
[----:B------:R-:W3:Y:S01]  /*13f80*/  MUFU.EX2 R2, R2 ;  /* 0x0000000200027308 */ /* 0x000ee20000000800 */
[----:B------:R-:W-:Y:S04]  /*13f90*/  STL [R1+0x12c], R24 ;  /* 0x00012c1801007387 */ /* 0x000fe80000100800 */
[----:B------:R-:W-:Y:S04]  /*13fa0*/  STL [R1+0x174], R23 ;  /* 0x0001741701007387 */ /* 0x000fe80000100800 */
[----:B------:R-:W-:Y:S01]  /*13fb0*/  STL [R1+0x398], R26 ;  /* 0x0003981a01007387 */ /* 0x000fe20000100800 */
[----:B------:R1:W2:Y:S01]  /*13fc0*/  MUFU.EX2 R174, R3 ;  /* 0x0000000300ae7308 */ /* 0x0002a20000000800 */
[-C--:B---3--:R-:W-:Y:S01]  /*13fd0*/  FMUL.FTZ R226, R173, R2.reuse ;  /* 0x00000002ade27220 */ /* 0x088fe20000410000 */
[-C--:B----4-:R-:W-:Y:S01]  /*13fe0*/  FMUL.FTZ R223, R169, R2.reuse ;  /* 0x00000002a9df7220 */ /* 0x090fe20000410000 */
[----:B------:R-:W-:-:S03]  /*13ff0*/  FMUL.FTZ R4, R167, R2 ;  /* 0x00000002a7047220 */ /* 0x000fc60000410000 */
[----:B------:R-:W-:Y:S04]  /*14000*/  STL [R1+0x350], R226 ;  /* 0x000350e201007387 */ /* 0x000fe80000100800 */
[----:B------:R3:W-:Y:S01]  /*14010*/  STL [R1+0x354], R223 ;  /* 0x000354df01007387 */ /* 0x0007e20000100800 */
[----:B-1----:R-:W-:-:S03]  /*14020*/  FMUL.FTZ R3, R165, R2 ;  /* 0x00000002a5037220 */ /* 0x002fc60000410000 */
[----:B------:R1:W-:Y:S01]  /*14030*/  STL [R1+0x188], R4 ;  /* 0x0001880401007387 */ /* 0x0003e20000100800 */
[-C--:B---3--:R-:W-:Y:S01]  /*14040*/  FMUL.FTZ R223, R158, R2.reuse ;  /* 0x000000029edf7220 */ /* 0x088fe20000410000 */
[----:B-1----:R-:W-:-:S04]  /*14050*/  FMUL.FTZ R4, R7, R2 ;  /* 0x0000000207047220 */ /* 0x002fc80000410000 */
[----:B------:R-:W-:Y:S04]  /*14060*/  STL [R1+0x358], R223 ;  /* 0x000358df01007387 */ /* 0x000fe80000100800 */
[----:B------:R1:W-:Y:S04]  /*14070*/  STL [R1+0x18c], R3 ;  /* 0x00018c0301007387 */ /* 0x0003e80000100800 */
[----:B------:R-:W-:Y:S04]  /*14080*/  STL [R1+0x19c], R4 ;  /* 0x00019c0401007387 */ /* 0x000fe80000100800 */
[----:B------:R-:W3:Y:S01]  /*14090*/  LDL.LU R191, [R1+0x40] ;  /* 0x0000400001bf7983 */ /* 0x000ee20000300800 */
[----:B-1----:R-:W-:-:S05]  /*140a0*/  FMUL.FTZ R3, R6, R2 ;  /* 0x0000000206037220 */ /* 0x002fca0000410000 */
[----:B------:R-:W-:Y:S04]  /*140b0*/  STL [R1+0x1a8], R3 ;  /* 0x0001a80301007387 */ /* 0x000fe80000100800 */
[----:B------:R-:W4:Y:S04]  /*140c0*/  LDL R187, [R1+0x44] ;  /* 0x0000440001bb7983 */ /* 0x000f280000100800 */
[----:B------:R-:W4:Y:S04]  /*140d0*/  LDL R179, [R1+0x30] ;  /* 0x0000300001b37983 */ /* 0x000f280000100800 */
[----:B------:R-:W4:Y:S04]  /*140e0*/  LDL.LU R176, [R1+0x34] ;  /* 0x0000340001b07983 */ /* 0x000f280000300800 */
[----:B------:R-:W4:Y:S04]  /*140f0*/  LDL R178, [R1+0x20] ;  /* 0x0000200001b27983 */ /* 0x000f280000100800 */
[----:B------:R-:W4:Y:S04]  /*14100*/  LDL R177, [R1+0x24] ;  /* 0x0000240001b17983 */ /* 0x000f280000100800 */
[----:B------:R-:W4:Y:S01]  /*14110*/  LDL R7, [R1] ;  /* 0x0000000001077983 */ /* 0x000f220000100800 */
[-C--:B------:R-:W-:Y:S01]  /*14120*/  FMUL.FTZ R223, R5, R2.reuse ;  /* 0x0000000205df7220 */ /* 0x080fe20000410000 */
[----:B--2---:R-:W-:Y:S01]  /*14130*/  FFMA.FTZ R158, R186, R2, R174 ;  /* 0x00000002ba9e7223 */ /* 0x004fe200000100ae */
[----:B------:R-:W-:Y:S01]  /*14140*/  FMNMX.FTZ R2, R134, R84, !PT ;  /* 0x0000005486027209 */ /* 0x000fe20007810000 */
[----:B------:R-:W2:Y:S03]  /*14150*/  LDL.LU R6, [R1+0x4] ;  /* 0x0000040001067983 */ /* 0x000ea60000300800 */
        /* <DEDUP_REMOVED lines=35> */
[----:B------:R-:W-:-:S04]  /*14390*/  FSETP.NEU.FTZ.AND P0, PT, R201, -INF , PT ;  /* 0xff800000c900780b */ /* 0x000fc80003f1d000 */
[----:B------:R-:W-:-:S05]  /*143a0*/  FSEL R2, R201, RZ, P0 ;  /* 0x000000ffc9027208 */ /* 0x000fca0000000000 */
[----:B------:R-:W-:-:S04]  /*143b0*/  FADD.FTZ R3, R134, -R2 ;  /* 0x8000000286037221 */ /* 0x000fc80000010000 */
[C---:B------:R-:W-:Y:S01]  /*143c0*/  FMUL.FTZ R3, R0.reuse, R3 ;  /* 0x0000000300037220 */ /* 0x040fe20000410000 */
[----:B------:R-:W-:-:S05]  /*143d0*/  FMUL.FTZ R2, R0, R201 ;  /* 0x000000c900027220 */ /* 0x000fca0000410000 */
[----:B------:R-:W3:Y:S01]  /*143e0*/  MUFU.EX2 R3, R3 ;  /* 0x0000000300037308 */ /* 0x000ee20000000800 */
        /* <DEDUP_REMOVED lines=33> */
[----:B------:R-:W-:Y:S04]  /*14600*/  STL [R1+0x39c], R223 ;  /* 0x00039cdf01007387 */ /* 0x000fe80000100800 */
[----:B------:R-:W-:Y:S01]  /*14610*/  STL [R1+0x334], R201 ;  /* 0x000334c901007387 */ /* 0x000fe20000100800 */
[----:B---3--:R-:W-:-:S05]  /*14620*/  FMUL.FTZ R2, R191, R3 ;  /* 0x00000003bf027220 */ /* 0x008fca0000410000 */
[----:B------:R1:W-:Y:S01]  /*14630*/  STL [R1+0x230], R2 ;  /* 0x0002300201007387 */ /* 0x0003e20000100800 */
[-C--:B----4-:R-:W-:Y:S01]  /*14640*/  FMUL.FTZ R11, R187, R3.reuse ;  /* 0x00000003bb0b7220 */ /* 0x090fe20000410000 */
[----:B------:R-:W-:-:S04]  /*14650*/  FMUL.FTZ R10, R179, R3 ;  /* 0x00000003b30a7220 */ /* 0x000fc80000410000 */
[----:B------:R-:W-:Y:S01]  /*14660*/  STL [R1+0x234], R11 ;  /* 0x0002340b01007387 */ /* 0x000fe20000100800 */
[----:B-1----:R-:W-:-:S03]  /*14670*/  FMUL.FTZ R2, R176, R3 ;  /* 0x00000003b0027220 */ /* 0x002fc60000410000 */
[----:B------:R-:W3:Y:S01]  /*14680*/  LDL R176, [R1+0xc] ;  /* 0x00000c0001b07983 */ /* 0x000ee20000100800 */
[----:B------:R-:W-:-:S03]  /*14690*/  FMUL.FTZ R180, R178, R3 ;  /* 0x00000003b2b47220 */ /* 0x000fc60000410000 */
[----:B------:R-:W-:Y:S01]  /*146a0*/  STL [R1+0x240], R10 ;  /* 0x0002400a01007387 */ /* 0x000fe20000100800 */
[----:B------:R-:W-:-:S03]  /*146b0*/  FMUL.FTZ R181, R177, R3 ;  /* 0x00000003b1b57220 */ /* 0x000fc60000410000 */
[----:B------:R1:W-:Y:S01]  /*146c0*/  STL [R1+0x244], R2 ;  /* 0x0002440201007387 */ /* 0x0003e20000100800 */
[----:B------:R-:W-:-:S03]  /*146d0*/  FMUL.FTZ R245, R7, R3 ;  /* 0x0000000307f57220 */ /* 0x000fc60000410000 */
[----:B------:R-:W-:Y:S04]  /*146e0*/  STL [R1+0x338], R180 ;  /* 0x000338b401007387 */ /* 0x000fe80000100800 */
[----:B------:R-:W-:Y:S04]  /*146f0*/  STL [R1+0x33c], R181 ;  /* 0x00033cb501007387 */ /* 0x000fe80000100800 */
[----:B------:R-:W-:Y:S04]  /*14700*/  STL [R1+0x340], R245 ;  /* 0x000340f501007387 */ /* 0x000fe80000100800 */
[----:B------:R-:W4:Y:S04]  /*14710*/  LDL.LU R238, [R1+0x48] ;  /* 0x0000480001ee7983 */ /* 0x000f280000300800 */
[----:B------:R-:W3:Y:S04]  /*14720*/  LDL R234, [R1+0x4c] ;  /* 0x00004c0001ea7983 */ /* 0x000ee80000100800 */
[----:B------:R-:W3:Y:S04]  /*14730*/  LDL.LU R221, [R1+0x38] ;  /* 0x0000380001dd7983 */ /* 0x000ee80000300800 */
[----:B------:R-:W3:Y:S04]  /*14740*/  LDL R220, [R1+0x3c] ;  /* 0x00003c0001dc7983 */ /* 0x000ee80000100800 */
[----:B------:R-:W3:Y:S04]  /*14750*/  LDL.LU R179, [R1+0x28] ;  /* 0x0000280001b37983 */ /* 0x000ee80000300800 */
[----:B------:R-:W3:Y:S04]  /*14760*/  LDL R178, [R1+0x2c] ;  /* 0x00002c0001b27983 */ /* 0x000ee80000100800 */
[----:B------:R-:W3:Y:S01]  /*14770*/  LDL R177, [R1+0x8] ;  /* 0x0000080001b17983 */ /* 0x000ee20000100800 */
[----:B------:R-:W2:Y:S08]  /*14780*/  MUFU.EX2 R4, R4 ;  /* 0x0000000400047308 */ /* 0x000eb00000000800 */
[----:B-1----:R-:W1:Y:S01]  /*14790*/  MUFU.EX2 R2, R5 ;  /* 0x0000000500027308 */ /* 0x002e620000000800 */
[-C--:B--2---:R-:W-:Y:S01]  /*147a0*/  FMUL.FTZ R244, R6, R3.reuse ;  /* 0x0000000306f47220 */ /* 0x084fe20000410000 */
[----:B------:R-:W-:-:S04]  /*147b0*/  FFMA.FTZ R3, R183, R3, R4 ;  /* 0x00000003b7037223 */ /* 0x000fc80000010004 */
[C---:B-1----:R-:W-:Y:S01]  /*147c0*/  FADD.FTZ R79, R2.reuse, R3 ;  /* 0x00000003024f7221 */ /* 0x042fe20000010000 */
[----:B------:R-:W-:Y:S02]  /*147d0*/  F2FP.F16.F32.PACK_AB R59, R2, R4 ;  /* 0x00000004023b723e */ /* 0x000fe400000000ff */
        /* <DEDUP_REMOVED lines=38> */
[----:B------:R-:W-:Y:S01]  /*14a40*/  FADD.FTZ R3, R133, -R2 ;  /* 0x8000000285037221 */ /* 0x000fe20000010000 */
[----:B------:R-:W-:-:S03]  /*14a50*/  FMUL.FTZ R2, R0, R187 ;  /* 0x000000bb00027220 */ /* 0x000fc60000410000 */
[----:B------:R-:W-:Y:S02]  /*14a60*/  FMUL.FTZ R3, R0, R3 ;  /* 0x0000000300037220 */ /* 0x000fe40000410000 */
[----:B------:R-:W-:-:S04]  /*14a70*/  FSEL R2, R2, RZ, P0 ;  /* 0x000000ff02027208 */ /* 0x000fc80000000000 */
[----:B------:R-:W4:Y:S01]  /*14a80*/  MUFU.EX2 R3, R3 ;  /* 0x0000000300037308 */ /* 0x000f220000000800 */
        /* <DEDUP_REMOVED lines=32> */
[----:B------:R-:W-:-:S04]  /*14c90*/  FMNMX.FTZ R2, R13, R127, !PT ;  /* 0x0000007f0d027209 */ /* 0x000fc80007810000 */
[----:B------:R-:W-:-:S04]  /*14ca0*/  FMNMX.FTZ R2, R150, R2, !PT ;  /* 0x0000000296027209 */ /* 0x000fc80007810000 */
[----:B------:R-:W-:-:S04]  /*14cb0*/  FMNMX.FTZ R2, R149, R2, !PT ;  /* 0x0000000295027209 */ /* 0x000fc80007810000 */
[----:B------:R-:W-:Y:S01]  /*14cc0*/  FMNMX.FTZ R2, R148, R2, !PT ;  /* 0x0000000294027209 */ /* 0x000fe20007810000 */
[-C--:B----4-:R-:W-:Y:S01]  /*14cd0*/  FMUL.FTZ R245, R238, R3.reuse ;  /* 0x00000003eef57220 */ /* 0x090fe20000410000 */
[-C--:B---3--:R-:W-:Y:S02]  /*14ce0*/  FMUL.FTZ R181, R234, R3.reuse ;  /* 0x00000003eab57220 */ /* 0x088fe40000410000 */
[----:B------:R-:W-:Y:S01]  /*14cf0*/  FMNMX.FTZ R2, R147, R2, !PT ;  /* 0x0000000293027209 */ /* 0x000fe20007810000 */
[-C--:B------:R-:W-:Y:S01]  /*14d00*/  FMUL.FTZ R201, R221, R3.reuse ;  /* 0x00000003ddc97220 */ /* 0x080fe20000410000 */
[----:B------:R-:W-:Y:S01]  /*14d10*/  STL [R1+0x344], R244 ;  /* 0x000344f401007387 */ /* 0x000fe20000100800 */
[-C--:B------:R-:W-:Y:S01]  /*14d20*/  FMUL.FTZ R242, R176, R3.reuse ;  /* 0x00000003b0f27220 */ /* 0x080fe20000410000 */
[----:B------:R-:W-:Y:S01]  /*14d30*/  FMNMX.FTZ R2, R157, R2, !PT ;  /* 0x000000029d027209 */ /* 0x000fe20007810000 */
[-C--:B------:R-:W-:Y:S01]  /*14d40*/  FMUL.FTZ R210, R220, R3.reuse ;  /* 0x00000003dcd27220 */ /* 0x080fe20000410000 */
[----:B------:R-:W-:Y:S01]  /*14d50*/  STL [R1+0x35c], R187 ;  /* 0x00035cbb01007387 */ /* 0x000fe20000100800 */
[----:B------:R-:W-:-:S03]  /*14d60*/  FMUL.FTZ R251, R179, R3 ;  /* 0x00000003b3fb7220 */ /* 0x000fc60000410000 */
[----:B------:R-:W-:Y:S01]  /*14d70*/  STL [R1+0x360], R245 ;  /* 0x000360f501007387 */ /* 0x000fe20000100800 */
[----:B------:R-:W-:-:S03]  /*14d80*/  FMUL.FTZ R250, R178, R3 ;  /* 0x00000003b2fa7220 */ /* 0x000fc60000410000 */
[----:B------:R-:W-:Y:S01]  /*14d90*/  STL [R1+0x364], R181 ;  /* 0x000364b501007387 */ /* 0x000fe20000100800 */
[----:B------:R-:W-:-:S03]  /*14da0*/  FMUL.FTZ R243, R177, R3 ;  /* 0x00000003b1f37220 */ /* 0x000fc60000410000 */
[----:B------:R-:W-:Y:S01]  /*14db0*/  STL [R1+0x3a0], R201 ;  /* 0x0003a0c901007387 */ /* 0x000fe20000100800 */
[----:B------:R-:W-:-:S03]  /*14dc0*/  FMNMX.FTZ R2, R156, R2, !PT ;  /* 0x000000029c027209 */ /* 0x000fc60007810000 */
[----:B------:R-:W-:Y:S01]  /*14dd0*/  STL [R1+0x3c0], R210 ;  /* 0x0003c0d201007387 */ /* 0x000fe20000100800 */
[----:B------:R-:W-:-:S03]  /*14de0*/  FMNMX.FTZ R2, R154, R2, !PT ;  /* 0x000000029a027209 */ /* 0x000fc60007810000 */
[----:B------:R1:W-:Y:S04]  /*14df0*/  STL.64 [R1+0x368], R250 ;  /* 0x000368fa01007387 */ /* 0x0003e80000100a00 */
[----:B------:R-:W-:Y:S01]  /*14e00*/  STL.64 [R1+0x3a8], R242 ;  /* 0x0003a8f201007387 */ /* 0x000fe20000100a00 */
[----:B------:R-:W-:-:S04]  /*14e10*/  FMNMX.FTZ R2, R151, R2, !PT ;  /* 0x0000000297027209 */ /* 0x000fc80007810000 */
[----:B------:R-:W-:-:S04]  /*14e20*/  FMNMX.FTZ R2, R146, R2, !PT ;  /* 0x0000000292027209 */ /* 0x000fc80007810000 */
[----:B------:R-:W-:Y:S01]  /*14e30*/  FMNMX.FTZ R2, R145, R2, !PT ;  /* 0x0000000291027209 */ /* 0x000fe20007810000 */
[----:B-1----:R-:W2:Y:S03]  /*14e40*/  LDL.LU.64 R250, [R1+0x228] ;  /* 0x0002280001fa7983 */ /* 0x002ea60000300a00 */
        /* <DEDUP_REMOVED lines=15> */
[----:B------:R-:W1:Y:S03]  /*14f40*/  MUFU.EX2 R7, R4 ;  /* 0x0000000400077308 */ /* 0x000e660000000800 */
[----:B------:R-:W-:-:S04]  /*14f50*/  FMNMX.FTZ R2, R121, R2, !PT ;  /* 0x0000000279027209 */ /* 0x000fc80007810000 */
[----:B------:R-:W-:Y:S01]  /*14f60*/  FMNMX.FTZ R2, R111, R2, !PT ;  /* 0x000000026f027209 */ /* 0x000fe20007810000 */
[----:B------:R-:W3:Y:S03]  /*14f70*/  MUFU.EX2 R4, R5 ;  /* 0x0000000500047308 */ /* 0x000ee60000000800 */
[----:B------:R-:W-:-:S04]  /*14f80*/  FMNMX.FTZ R2, R110, R2, !PT ;  /* 0x000000026e027209 */ /* 0x000fc80007810000 */
[----:B------:R-:W-:-:S04]  /*14f90*/  FMNMX.FTZ R2, R57, R2, !PT ;  /* 0x0000000239027209 */ /* 0x000fc80007810000 */
[----:B------:R-:W-:Y:S01]  /*14fa0*/  FMNMX.FTZ R2, R56, R2, !PT ;  /* 0x0000000238027209 */ /* 0x000fe20007810000 */
[----:B-1----:R-:W-:-:S03]  /*14fb0*/  FFMA.FTZ R3, R184, R3, R7 ;  /* 0x00000003b8037223 */ /* 0x002fc60000010007 */
[----:B------:R-:W-:Y:S01]  /*14fc0*/  FMNMX.FTZ R2, R54, R2, !PT ;  /* 0x0000000236027209 */ /* 0x000fe20007810000 */
[----:B---3--:R-:W-:-:S04]  /*14fd0*/  FADD.FTZ R17, R4, R3 ;  /* 0x0000000304117221 */ /* 0x008fc80000010000 */
[----:B------:R-:W1:Y:S02]  /*14fe0*/  SHFL.BFLY PT, R3, R2, 0x2, 0x1f ;  /* 0x0c401f0002037f89 */ /* 0x000e6400000e0000 */
[----:B-1----:R-:W-:-:S05]  /*14ff0*/  FMNMX.FTZ R2, R2, R3, !PT ;  /* 0x0000000302027209 */ /* 0x002fca0007810000 */
[----:B------:R-:W1:Y:S01]  /*15000*/  SHFL.BFLY PT, R3, R2, 0x1, 0x1f ;  /* 0x0c201f0002037f89 */ /* 0x000e6200000e0000 */
[----:B------:R-:W-:Y:S02]  /*15010*/  F2FP.F16.F32.PACK_AB R21, R4, R7 ;  /* 0x000000070415723e */ /* 0x000fe400000000ff */
[----:B-1----:R-:W-:-:S04]  /*15020*/  FMNMX.FTZ R179, R2, R3, !PT ;  /* 0x0000000302b37209 */ /* 0x002fc80007810000 */
[----:B------:R-:W-:-:S04]  /*15030*/  FSETP.NEU.FTZ.AND P0, PT, R179, -INF , PT ;  /* 0xff800000b300780b */ /* 0x000fc80003f1d000 */
[----:B------:R-:W-:-:S05]  /*15040*/  FSEL R2, R179, RZ, P0 ;  /* 0x000000ffb3027208 */ /* 0x000fca0000000000 */
[----:B------:R-:W-:Y:S01]  /*15050*/  FADD.FTZ R7, R13, -R2 ;  /* 0x800000020d077221 */ /* 0x000fe20000010000 */
[----:B------:R-:W-:-:S05]  /*15060*/  FMUL.FTZ R2, R0, R179 ;  /* 0x000000b300027220 */ /* 0x000fca0000410000 */
[----:B------:R-:W-:Y:S01]  /*15070*/  FSEL R2, R2, RZ, P0 ;  /* 0x000000ff02027208 */ /* 0x000fe20000000000 */
[----:B------:R-:W-:Y:S01]  /*15080*/  FMUL.FTZ R7, R0, R7 ;  /* 0x0000000700077220 */ /* 0x000fe20000410000 */
[----:B------:R-:W-:Y:S03]  /*15090*/  MUFU.EX2 R20, R159 ;  /* 0x0000009f00147308 */ /* 0x000fe60000000800 */
[-CC-:B------:R-:W-:Y:S01]  /*150a0*/  FFMA.FTZ R5, R127, R0.reuse, -R2.reuse ;  /* 0x000000007f057223 */ /* 0x180fe20000010802 */
[----:B------:R-:W-:-:S04]  /*150b0*/  FFMA.FTZ R4, R150, R0, -R2 ;  /* 0x0000000096047223 */ /* 0x000fc80000010802 */
[----:B------:R-:W-:Y:S08]  /*150c0*/  MUFU.EX2 R16, R8 ;  /* 0x0000000800107308 */ /* 0x000ff00000000800 */
[----:B------:R-:W-:Y:S08]  /*150d0*/  MUFU.EX2 R8, R5 ;  /* 0x0000000500087308 */ /* 0x000ff00000000800 */
[----:B------:R-:W1:Y:S08]  /*150e0*/  MUFU.EX2 R159, R7 ;  /* 0x00000007009f7308 */ /* 0x000e700000000800 */
[----:B------:R3:W4:Y:S08]  /*150f0*/  MUFU.EX2 R5, R4 ;  /* 0x0000000400057308 */ /* 0x0007300000000800 */
[----:B------:R1:W4:Y:S01]  /*15100*/  MUFU.EX2 R14, R160 ;  /* 0x000000a0000e7308 */ /* 0x0003220000000800 */
[----:B------:R-:W-:-:S02]  /*15110*/  IMAD.MOV.U32 R226, RZ, RZ, R52 ;  /* 0x000000ffffe27224 */ /* 0x000fc400078e0034 */
[-CC-:B------:R-:W-:Y:S01]  /*15120*/  FFMA.FTZ R3, R149, R0.reuse, -R2.reuse ;  /* 0x0000000095037223 */ /* 0x180fe20000010802 */
[----:B------:R-:W-:Y:S02]  /*15130*/  IMAD.MOV.U32 R244, RZ, RZ, R27 ;  /* 0x000000fffff47224 */ /* 0x000fe400078e001b */
[-CC-:B------:R-:W-:Y:S01]  /*15140*/  FFMA.FTZ R11, R147, R0.reuse, -R2.reuse ;  /* 0x00000000930b7223 */ /* 0x180fe20000010802 */
[----:B------:R-:W-:Y:S02]  /*15150*/  IMAD.MOV.U32 R245, RZ, RZ, R25 ;  /* 0x000000fffff57224 */ /* 0x000fe400078e0019 */
[-C--:B------:R-:W-:Y:S01]  /*15160*/  FFMA.FTZ R23, R156, R0.reuse, -R2 ;  /* 0x000000009c177223 */ /* 0x080fe20000010802 */
[----:B------:R-:W-:Y:S01]  /*15170*/  IMAD.MOV.U32 R187, RZ, RZ, R24 ;  /* 0x000000ffffbb7224 */ /* 0x000fe200078e0018 */
[----:B------:R4:W-:Y:S01]  /*15180*/  MUFU.EX2 R19, R12 ;  /* 0x0000000c00137308 */ /* 0x0009e20000000800 */
[-CC-:B---3--:R-:W-:Y:S01]  /*15190*/  FFMA.FTZ R4, R128, R0.reuse, -R2.reuse ;  /* 0x0000000080047223 */ /* 0x188fe20000010802 */
[-CC-:B------:R-:W-:Y:S01]  /*151a0*/  FFMA.FTZ R30, R154, R0.reuse, -R2.reuse ;  /* 0x000000009a1e7223 */ /* 0x180fe20000010802 */
[-CC-:B------:R-:W-:Y:S01]  /*151b0*/  FFMA.FTZ R50, R151, R0.reuse, -R2.reuse ;  /* 0x0000000097327223 */ /* 0x180fe20000010802 */
[-CC-:B------:R-:W-:Y:S01]  /*151c0*/  FFMA.FTZ R55, R146, R0.reuse, -R2.reuse ;  /* 0x0000000092377223 */ /* 0x180fe20000010802 */
[-CC-:B------:R-:W-:Y:S01]  /*151d0*/  FFMA.FTZ R58, R145, R0.reuse, -R2.reuse ;  /* 0x00000000913a7223 */ /* 0x180fe20000010802 */
[-CC-:B------:R-:W-:Y:S01]  /*151e0*/  FFMA.FTZ R61, R144, R0.reuse, -R2.reuse ;  /* 0x00000000903d7223 */ /* 0x180fe20000010802 */
[-CC-:B------:R-:W-:Y:S01]  /*151f0*/  FFMA.FTZ R176, R142, R0.reuse, -R2.reuse ;  /* 0x000000008eb07223 */ /* 0x180fe20000010802 */
[----:B------:R3:W3:Y:S01]  /*15200*/  MUFU.EX2 R13, R6 ;  /* 0x00000006000d7308 */ /* 0x0006e20000000800 */
        /* <DEDUP_REMOVED lines=9> */
[-CC-:B------:R-:W-:Y:S01]  /*152a0*/  FFMA.FTZ R26, R125, R0.reuse, -R2.reuse ;  /* 0x000000007d1a7223 */ /* 0x180fe20000010802 */
[-CC-:B------:R-:W-:Y:S01]  /*152b0*/  FFMA.FTZ R25, R124, R0.reuse, -R2.reuse ;  /* 0x000000007c197223 */ /* 0x180fe20000010802 */
[-CC-:B------:R-:W-:Y:S01]  /*152c0*/  FFMA.FTZ R52, R123, R0.reuse, -R2.reuse ;  /* 0x000000007b347223 */ /* 0x180fe20000010802 */
[-CC-:B------:R-:W-:Y:S01]  /*152d0*/  FFMA.FTZ R53, R122, R0.reuse, -R2.reuse ;  /* 0x000000007a357223 */ /* 0x180fe20000010802 */
[-CC-:B------:R-:W-:Y:S01]  /*152e0*/  FFMA.FTZ R180, R121, R0.reuse, -R2.reuse ;  /* 0x0000000079b47223 */ /* 0x180fe20000010802 */
[-CC-:B------:R-:W-:Y:S01]  /*152f0*/  FFMA.FTZ R152, R111, R0.reuse, -R2.reuse ;  /* 0x000000006f987223 */ /* 0x180fe20000010802 */
[-CC-:B------:R-:W-:Y:S01]  /*15300*/  FFMA.FTZ R192, R110, R0.reuse, -R2.reuse ;  /* 0x000000006ec07223 */ /* 0x180fe20000010802 */
[-CC-:B---3--:R-:W-:Y:S01]  /*15310*/  FFMA.FTZ R6, R148, R0.reuse, -R2.reuse ;  /* 0x0000000094067223 */ /* 0x188fe20000010802 */
[-CC-:B------:R-:W-:Y:S01]  /*15320*/  FFMA.FTZ R181, R57, R0.reuse, -R2.reuse ;  /* 0x0000000039b57223 */ /* 0x180fe20000010802 */
[-CC-:B------:R-:W-:Y:S01]  /*15330*/  FFMA.FTZ R27, R56, R0.reuse, -R2.reuse ;  /* 0x00000000381b7223 */ /* 0x180fe20000010802 */
[----:B------:R-:W-:Y:S01]  /*15340*/  FFMA.FTZ R24, R54, R0, -R2 ;  /* 0x0000000036187223 */ /* 0x000fe20000010802 */
[----:B------:R-:W-:Y:S01]  /*15350*/  FFMA.FTZ R0, R185, R159, R8 ;  /* 0x0000009fb9007223 */ /* 0x000fe20000010008 */
[----:B------:R-:W-:Y:S04]  /*15360*/  STL [R1+0x3c4], R179 ;  /* 0x0003c4b301007387 */ /* 0x000fe80000100800 */
[----:B------:R1:W-:Y:S04]  /*15370*/  STL [R1+0x34], R4 ;  /* 0x0000340401007387 */ /* 0x0003e80000100800 */
[----:B------:R3:W-:Y:S01]  /*15380*/  STL [R1+0x3c8], R210 ;  /* 0x0003c8d201007387 */ /* 0x0007e20000100800 */
[----:B-1----:R-:W-:Y:S01]  /*15390*/  FADD.FTZ R4, R5, R0 ;  /* 0x0000000005047221 */ /* 0x002fe20000010000 */
[----:B------:R-:W-:Y:S01]  /*153a0*/  F2FP.F16.F32.PACK_AB R0, R14, R174 ;  /* 0x000000ae0e00723e */ /* 0x000fe200000000ff */
[----:B------:R-:W-:-:S02]  /*153b0*/  IMAD.MOV.U32 R174, RZ, RZ, R205 ;  /* 0x000000ffffae7224 */ /* 0x000fc400078e00cd */
[----:B------:R-:W4:Y:S01]  /*153c0*/  LDL R205, [R1+0x110] ;  /* 0x0001100001cd7983 */ /* 0x000f220000100800 */
[----:B------:R-:W1:Y:S08]  /*153d0*/  MUFU.EX2 R15, R9 ;  /* 0x00000009000f7308 */ /* 0x000e700000000800 */
[----:B------:R-:W2:Y:S08]  /*153e0*/  MUFU.EX2 R10, R10 ;  /* 0x0000000a000a7308 */ /* 0x000eb00000000800 */
[----:B------:R2:W2:Y:S01]  /*153f0*/  MUFU.EX2 R9, R3 ;  /* 0x0000000300097308 */ /* 0x0004a20000000800 */
[----:B---3--:R-:W-:-:S02]  /*15400*/  PRMT R210, R0, 0x7610, R210 ;  /* 0x0000761000d27816 */ /* 0x008fc400000000d2 */
[----:B------:R-:W-:Y:S01]  /*15410*/  PRMT R231, R0, 0x7632, R231 ;  /* 0x0000763200e77816 */ /* 0x000fe200000000e7 */
[----:B------:R-:W-:Y:S01]  /*15420*/  FADD.FTZ R0, R13, R17 ;  /* 0x000000110d007221 */ /* 0x000fe20000010000 */
[----:B------:R-:W-:Y:S01]  /*15430*/  F2FP.F16.F32.PACK_AB R7, R5, R8 ;  /* 0x000000080507723e */ /* 0x000fe200000000ff */
[----:B------:R-:W-:Y:S01]  /*15440*/  FADD.FTZ R5, R14, R158 ;  /* 0x0000009e0e057221 */ /* 0x000fe20000010000 */
[----:B------:R-:W-:Y:S01]  /*15450*/  FADD.FTZ R2, R16, R79 ;  /* 0x0000004f10027221 */ /* 0x000fe20000010000 */
[----:B------:R-:W3:Y:S01]  /*15460*/  MUFU.EX2 R6, R6 ;  /* 0x0000000600067308 */ /* 0x000ee20000000800 */
[----:B-1----:R-:W-:Y:S01]  /*15470*/  F2FP.F16.F32.PACK_AB R17, R15, R16 ;  /* 0x000000100f11723e */ /* 0x002fe200000000ff */
[----:B--2---:R-:W-:Y:S01]  /*15480*/  FADD.FTZ R16, R10, R0 ;  /* 0x000000000a107221 */ /* 0x004fe20000010000 */
[----:B------:R-:W-:Y:S01]  /*15490*/  FADD.FTZ R0, R20, R5 ;  /* 0x0000000514007221 */ /* 0x000fe20000010000 */
[C---:B------:R-:W-:Y:S02]  /*154a0*/  PRMT R249, R7.reuse, 0x7610, R249 ;  /* 0x0000761007f97816 */ /* 0x040fe400000000f9 */
[----:B------:R-:W-:-:S02]  /*154b0*/  PRMT R252, R7, 0x7632, R252 ;  /* 0x0000763207fc7816 */ /* 0x000fc400000000fc */
[----:B------:R1:W2:Y:S01]  /*154c0*/  MUFU.EX2 R7, R18 ;  /* 0x0000001200077308 */ /* 0x0002a20000000800 */
[----:B------:R-:W-:Y:S01]  /*154d0*/  FADD.FTZ R3, R15, R2 ;  /* 0x000000020f037221 */ /* 0x000fe20000010000 */
[----:B------:R-:W-:-:S06]  /*154e0*/  FADD.FTZ R2, R9, R4 ;  /* 0x0000000409027221 */ /* 0x000fcc0000010000 */
[----:B------:R3:W2:Y:S01]  /*154f0*/  MUFU.EX2 R4, R32 ;  /* 0x0000002000047308 */ /* 0x0006a20000000800 */
[----:B------:R-:W-:Y:S02]  /*15500*/  IMAD.MOV.U32 R243, RZ, RZ, R244 ;  /* 0x000000fffff37224 */ /* 0x000fe400078e00f4 */
[----:B------:R-:W-:Y:S01]  /*15510*/  IMAD.MOV.U32 R242, RZ, RZ, R226 ;  /* 0x000000fffff27224 */ /* 0x000fe200078e00e2 */
[----:B-1----:R-:W-:Y:S01]  /*15520*/  F2FP.F16.F32.PACK_AB R18, R10, R13 ;  /* 0x0000000d0a12723e */ /* 0x002fe200000000ff */
[----:B---3--:R-:W-:Y:S01]  /*15530*/  FADD.FTZ R32, R19, R0 ;  /* 0x0000000013207221 */ /* 0x008fe20000010000 */
[----:B------:R-:W-:Y:S02]  /*15540*/  IMAD.SHL.U32 R0, R236, 0x4, RZ ;  /* 0x00000004ec007824 */ /* 0x000fe400078e00ff */
[----:B------:R-:W-:-:S03]  /*15550*/  FADD.FTZ R10, R6, R2 ;  /* 0x00000002060a7221 */ /* 0x000fc60000010000 */
[----:B------:R-:W-:Y:S02]  /*15560*/  LOP3.LUT R0, R229, R0, RZ, 0x3c, !PT ;  /* 0x00000000e5007212 */ /* 0x000fe400078e3cff */
[----:B------:R-:W-:Y:S02]  /*15570*/  F2FP.F16.F32.PACK_AB R2, R19, R20 ;  /* 0x000000141302723e */ /* 0x000fe400000000ff */
[----:B------:R-:W-:Y:S01]  /*15580*/  LOP3.LUT R0, R0, R199, RZ, 0x3c, !PT ;  /* 0x000000c700007212 */ /* 0x000fe200078e3cff */
[----:B------:R-:W-:Y:S01]  /*15590*/  IMAD.MOV.U32 R226, RZ, RZ, R189 ;  /* 0x000000ffffe27224 */ /* 0x000fe200078e00bd */
[C---:B------:R-:W-:Y:S01]  /*155a0*/  PRMT R179, R2.reuse, 0x7632, R179 ;  /* 0x0000763202b37816 */ /* 0x040fe200000000b3 */
[----:B------:R-:W-:Y:S01]  /*155b0*/  IMAD.MOV.U32 R244, RZ, RZ, R188 ;  /* 0x000000fffff47224 */ /* 0x000fe200078e00bc */
[----:B------:R-:W-:Y:S01]  /*155c0*/  PRMT R223, R2, 0x7610, R223 ;  /* 0x0000761002df7816 */ /* 0x000fe200000000df */
[----:B--2---:R-:W-:Y:S01]  /*155d0*/  FADD.FTZ R2, R7, R3 ;  /* 0x0000000307027221 */ /* 0x004fe20000010000 */
[----:B------:R-:W-:-:S04]  /*155e0*/  IMAD.WIDE.U32 R188, R0, -0x326172a9, RZ ;  /* 0xcd9e8d5700bc7825 */ /* 0x000fc800078e00ff */
[----:B------:R-:W-:Y:S01]  /*155f0*/  FADD.FTZ R13, R4, R2 ;  /* 0x00000002040d7221 */ /* 0x000fe20000010000 */
[----:B------:R-:W-:-:S05]  /*15600*/  LOP3.LUT R2, R189, R225, R250, 0x96, !PT ;  /* 0x000000e1bd027212 */ /* 0x000fca00078e96fa */
[----:B------:R-:W-:-:S05]  /*15610*/  IMAD.WIDE.U32 R2, R2, -0x2daee0ad, RZ ;  /* 0xd2511f5302027825 */ /* 0x000fca00078e00ff */
[----:B------:R-:W-:Y:S02]  /*15620*/  LOP3.LUT R0, R3, R232, R206, 0x96, !PT ;  /* 0x000000e803007212 */ /* 0x000fe400078e96ce */
[----:B------:R-:W-:Y:S02]  /*15630*/  LOP3.LUT R3, R109, R224, R188, 0x96, !PT ;  /* 0x000000e06d037212 */ /* 0x000fe400078e96bc */
[----:B------:R-:W-:Y:S02]  /*15640*/  F2FP.F16.F32.PACK_AB R8, R6, R9 ;  /* 0x000000090608723e */ /* 0x000fe400000000ff */
[----:B------:R-:W-:Y:S01]  /*15650*/  F2FP.F16.F32.PACK_AB R15, R4, R7 ;  /* 0x00000007040f723e */ /* 0x000fe200000000ff */
[----:B------:R-:W-:Y:S01]  /*15660*/  IMAD.WIDE.U32 R4, R3, -0x2daee0ad, RZ ;  /* 0xd2511f5303047825 */ /* 0x000fe200078e00ff */
[C---:B------:R-:W-:Y:S02]  /*15670*/  PRMT R248, R8.reuse, 0x7610, R248 ;  /* 0x0000761008f87816 */ /* 0x040fe400000000f8 */
[----:B------:R-:W-:Y:S01]  /*15680*/  PRMT R201, R8, 0x7632, R201 ;  /* 0x0000763208c97816 */ /* 0x000fe200000000c9 */
        /* <DEDUP_REMOVED lines=11> */
[----:B------:R-:W-:-:S04]  /*15740*/  LOP3.LUT R0, R3, R135, R4, 0x96, !PT ;  /* 0x0000008703007212 */ /* 0x000fc800078e9604 */
[----:B------:R-:W-:-:S04]  /*15750*/  LOP3.LUT R4, R0, 0xff, RZ, 0xc0, !PT ;  /* 0x000000ff00047812 */ /* 0x000fc800078ec0ff */
[----:B------:R-:W-:Y:S02]  /*15760*/  ISETP.GE.U32.AND P5, PT, R193, R4, PT ;  /* 0x00000004c100720c */ /* 0x000fe40003fa6070 */
[----:B------:R-:W-:-:S04]  /*15770*/  LOP3.LUT R4, R0, 0xffff, RZ, 0xc0, !PT ;  /* 0x0000ffff00047812 */ /* 0x000fc800078ec0ff */
[----:B------:R-:W-:-:S04]  /*15780*/  SHF.R.U32.HI R4, RZ, 0x8, R4 ;  /* 0x00000008ff047819 */ /* 0x000fc80000011604 */
[----:B------:R-:W-:-:S04]  /*15790*/  LOP3.LUT R4, R4, 0xffff, RZ, 0xc0, !PT ;  /* 0x0000ffff04047812 */ /* 0x000fc800078ec0ff */
[----:B------:R-:W-:Y:S02]  /*157a0*/  ISETP.GE.U32.AND P4, PT, R193, R4, PT ;  /* 0x00000004c100720c */ /* 0x000fe40003f86070 */
[--C-:B------:R-:W-:Y:S01]  /*157b0*/  SHF.R.U32.HI R4, RZ, 0x10, R0.reuse ;  /* 0x00000010ff047819 */ /* 0x100fe20000011600 */
[----:B------:R-:W1:Y:S03]  /*157c0*/  MUFU.EX2 R7, R11 ;  /* 0x0000000b00077308 */ /* 0x000e660000000800 */
[----:B------:R-:W-:Y:S02]  /*157d0*/  LOP3.LUT R4, R4, 0xff, RZ, 0xc0, !PT ;  /* 0x000000ff04047812 */ /* 0x000fe400078ec0ff */
[----:B------:R-:W-:-:S03]  /*157e0*/  SHF.R.U32.HI R0, RZ, 0x18, R0 ;  /* 0x00000018ff007819 */ /* 0x000fc60000011600 */
[----:B------:R-:W2:Y:S01]  /*157f0*/  MUFU.EX2 R14, R22 ;  /* 0x00000016000e7308 */ /* 0x000ea20000000800 */
[C---:B------:R-:W-:Y:S02]  /*15800*/  ISETP.GE.U32.AND P2, PT, R193.reuse, R4, PT ;  /* 0x00000004c100720c */ /* 0x040fe40003f46070 */
[----:B------:R-:W-:Y:S02]  /*15810*/  ISETP.GE.U32.AND P3, PT, R193, R0, PT ;  /* 0x00000000c100720c */ /* 0x000fe40003f66070 */
[----:B------:R-:W-:-:S03]  /*15820*/  LOP3.LUT R0, R2, 0xff, RZ, 0xc0, !PT ;  /* 0x000000ff02007812 */ /* 0x000fc600078ec0ff */
[----:B------:R-:W3:Y:S01]  /*15830*/  MUFU.EX2 R4, R12 ;  /* 0x0000000c00047308 */ /* 0x000ee20000000800 */
[----:B------:R-:W-:-:S07]  /*15840*/  ISETP.GE.U32.AND P1, PT, R193, R0, PT ;  /* 0x00000000c100720c */ /* 0x000fce0003f26070 */
[----:B------:R-:W3:Y:S01]  /*15850*/  MUFU.EX2 R9, R31 ;  /* 0x0000001f00097308 */ /* 0x000ee20000000800 */
[----:B------:R-:W-:Y:S02]  /*15860*/  SHF.R.U32.HI R0, RZ, 0x18, R2 ;  /* 0x00000018ff007819 */ /* 0x000fe40000011602 */
[----:B------:R-:W-:Y:S02]  /*15870*/  LOP3.LUT R6, R5, R235, R6, 0x96, !PT ;  /* 0x000000eb05067212 */ /* 0x000fe400078e9606 */
[----:B------:R-:W-:Y:S02]  /*15880*/  LOP3.LUT R5, R2, 0xffff, RZ, 0xc0, !PT ;  /* 0x0000ffff02057812 */ /* 0x000fe400078ec0ff */
[----:B------:R-:W-:Y:S01]  /*15890*/  ISETP.GE.U32.AND P0, PT, R193, R0, PT ;  /* 0x00000000c100720c */ /* 0x000fe20003f06070 */
[----:B-1----:R-:W-:Y:S01]  /*158a0*/  FADD.FTZ R0, R7, R10 ;  /* 0x0000000a07007221 */ /* 0x002fe20000010000 */
[C---:B------:R-:W-:Y:S02]  /*158b0*/  PRMT R88, R59.reuse, 0x7610, R88 ;  /* 0x000076103b587816 */ /* 0x040fe40000000058 */
[----:B------:R-:W-:Y:S01]  /*158c0*/  SHF.R.U32.HI R3, RZ, 0x10, R2 ;  /* 0x00000010ff037819 */ /* 0x000fe20000011602 */
[----:B--2---:R-:W-:Y:S01]  /*158d0*/  FADD.FTZ R2, R14, R16 ;  /* 0x000000100e027221 */ /* 0x004fe20000010000 */
[----:B---3--:R-:W-:Y:S01]  /*158e0*/  FADD.FTZ R11, R4, R0 ;  /* 0x00000000040b7221 */ /* 0x008fe20000010000 */
[----:B------:R-:W-:Y:S01]  /*158f0*/  @!P5 HADD2 R33, -R88.H0_H0, -RZ.H0_H0 ;  /* 0xa00000ff5821d230 */ /* 0x000fe20000000900 */
[----:B------:R-:W-:Y:S01]  /*15900*/  PRMT R87, R59, 0x7632, R87 ;  /* 0x000076323b577816 */ /* 0x000fe20000000057 */
[----:B------:R-:W-:Y:S01]  /*15910*/  FADD.FTZ R10, R9, R2 ;  /* 0x00000002090a7221 */ /* 0x000fe20000010000 */
[----:B------:R-:W-:Y:S01]  /*15920*/  LOP3.LUT R0, R3, 0xff, RZ, 0xc0, !PT ;  /* 0x000000ff03007812 */ /* 0x000fe200078ec0ff */
[----:B------:R-:W-:Y:S01]  /*15930*/  IMAD.WIDE.U32 R2, R6, -0x2daee0ad, RZ ;  /* 0xd2511f5306027825 */ /* 0x000fe200078e00ff */
[----:B------:R-:W-:-:S03]  /*15940*/  F2FP.F16.F32.PACK_AB R240, R4, R7 ;  /* 0x0000000704f0723e */ /* 0x000fc600000000ff */
[----:B------:R-:W-:Y:S01]  /*15950*/  IMAD.MOV.U32 R12, RZ, RZ, R244 ;  /* 0x000000ffff0c7224 */ /* 0x000fe200078e00f4 */
[----:B------:R-:W-:Y:S02]  /*15960*/  PRMT R244, R88, 0x5410, R87 ;  /* 0x0000541058f47816 */ /* 0x000fe40000000057 */
[----:B------:R-:W-:Y:S02]  /*15970*/  @!P5 PRMT R88, R33, 0x5410, RZ ;  /* 0x000054102158d816 */ /* 0x000fe400000000ff */
[----:B------:R-:W-:Y:S02]  /*15980*/  ISETP.GE.U32.AND P5, PT, R193, R0, PT ;  /* 0x00000000c100720c */ /* 0x000fe40003fa6070 */
[----:B------:R-:W-:Y:S02]  /*15990*/  PRMT R86, R21, 0x7632, R86 ;  /* 0x0000763215567816 */ /* 0x000fe40000000056 */
[----:B------:R-:W-:Y:S02]  /*159a0*/  LOP3.LUT R0, R3, R155, R8, 0x96, !PT ;  /* 0x0000009b03007212 */ /* 0x000fe400078e9608 */
[----:B------:R-:W-:-:S02]  /*159b0*/  LOP3.LUT R7, R2, 0xffff, RZ, 0xc0, !PT ;  /* 0x0000ffff02077812 */ /* 0x000fc400078ec0ff */
[----:B------:R-:W-:Y:S02]  /*159c0*/  LOP3.LUT R4, R2, 0xff, RZ, 0xc0, !PT ;  /* 0x000000ff02047812 */ /* 0x000fe400078ec0ff */
[--C-:B------:R-:W-:Y:S02]  /*159d0*/  SHF.R.U32.HI R6, RZ, 0x10, R2.reuse ;  /* 0x00000010ff067819 */ /* 0x100fe40000011602 */
[----:B------:R-:W-:Y:S02]  /*159e0*/  SHF.R.U32.HI R3, RZ, 0x18, R2 ;  /* 0x00000018ff037819 */ /* 0x000fe40000011602 */
[----:B------:R-:W-:Y:S01]  /*159f0*/  SHF.R.U32.HI R2, RZ, 0x8, R5 ;  /* 0x00000008ff027819 */ /* 0x000fe20000011605 */
[----:B------:R-:W-:Y:S01]  /*15a00*/  @!P4 HADD2 R34, -R87.H0_H0, -RZ.H0_H0 ;  /* 0xa00000ff5722c230 */ /* 0x000fe20000000900 */
[----:B------:R-:W-:Y:S01]  /*15a10*/  PRMT R80, R21, 0x7610, R80 ;  /* 0x0000761015507816 */ /* 0x000fe20000000050 */
[----:B------:R-:W-:Y:S01]  /*15a20*/  @!P3 HADD2 R35, -R86.H0_H0, -RZ.H0_H0 ;  /* 0xa00000ff5623b230 */ /* 0x000fe20000000900 */
[----:B------:R1:W-:Y:S01]  /*15a30*/  MUFU.EX2 R22, R161 ;  /* 0x000000a100167308 */ /* 0x0003e20000000800 */
[----:B------:R-:W-:-:S02]  /*15a40*/  LOP3.LUT R2, R2, 0xffff, RZ, 0xc0, !PT ;  /* 0x0000ffff02027812 */ /* 0x000fc400078ec0ff */
[----:B------:R-:W-:Y:S02]  /*15a50*/  @!P4 PRMT R87, R34, 0x5410, RZ ;  /* 0x000054102257c816 */ /* 0x000fe400000000ff */
[----:B------:R-:W-:-:S03]  /*15a60*/  ISETP.GE.U32.AND P4, PT, R193, R2, PT ;  /* 0x00000002c100720c */ /* 0x000fc60003f86070 */
[----:B------:R-:W2:Y:S01]  /*15a70*/  MUFU.EX2 R8, R84 ;  /* 0x0000005400087308 */ /* 0x000ea20000000800 */
[----:B------:R-:W-:Y:S01]  /*15a80*/  LOP3.LUT R2, R0, 0xffff, RZ, 0xc0, !PT ;  /* 0x0000ffff00027812 */ /* 0x000fe200078ec0ff */
[----:B-1----:R-:W-:Y:S01]  /*15a90*/  IMAD.MOV.U32 R161, RZ, RZ, R180 ;  /* 0x000000ffffa17224 */ /* 0x002fe200078e00b4 */
[----:B------:R-:W-:Y:S02]  /*15aa0*/  PRMT R180, R80, 0x5410, R86 ;  /* 0x0000541050b47816 */ /* 0x000fe40000000056 */
[----:B------:R-:W-:Y:S02]  /*15ab0*/  @!P3 PRMT R86, R35, 0x5410, RZ ;  /* 0x000054102356b816 */ /* 0x000fe400000000ff */
[----:B------:R-:W-:Y:S02]  /*15ac0*/  ISETP.GE.U32.AND P3, PT, R193, R4, PT ;  /* 0x00000004c100720c */ /* 0x000fe40003f66070 */
[----:B------:R-:W1:Y:S01]  /*15ad0*/  MUFU.EX2 R4, R90 ;  /* 0x0000005a00047308 */ /* 0x000e620000000800 */
[----:B------:R-:W-:Y:S01]  /*15ae0*/  SHF.R.U32.HI R2, RZ, 0x8, R2 ;  /* 0x00000008ff027819 */ /* 0x000fe20000011602 */
[----:B------:R-:W-:-:S03]  /*15af0*/  @!P2 HADD2 R36, -R80.H0_H0, -RZ.H0_H0 ;  /* 0xa00000ff5024a230 */ /* 0x000fc60000000900 */
[----:B------:R-:W-:Y:S02]  /*15b00*/  LOP3.LUT R2, R2, 0xffff, RZ, 0xc0, !PT ;  /* 0x0000ffff02027812 */ /* 0x000fe400078ec0ff */
[----:B------:R-:W-:Y:S02]  /*15b10*/  @!P2 PRMT R80, R36, 0x5410, RZ ;  /* 0x000054102450a816 */ /* 0x000fe400000000ff */
[----:B------:R-:W-:Y:S02]  /*15b20*/  PRMT R79, R17, 0x7610, R79 ;  /* 0x00007610114f7816 */ /* 0x000fe4000000004f */
[----:B------:R-:W-:Y:S01]  /*15b30*/  ISETP.GE.U32.AND P2, PT, R193, R2, PT ;  /* 0x00000002c100720c */ /* 0x000fe20003f46070 */
[----:B--2---:R-:W-:Y:S01]  /*15b40*/  FADD.FTZ R2, R8, R13 ;  /* 0x0000000d08027221 */ /* 0x004fe20000010000 */
[----:B------:R-:W-:Y:S01]  /*15b50*/  PRMT R158, R17, 0x7632, R158 ;  /* 0x00007632119e7816 */ /* 0x000fe2000000009e */
[----:B------:R-:W-:Y:S01]  /*15b60*/  @!P1 HADD2 R37, -R79.H0_H0, -RZ.H0_H0 ;  /* 0xa00000ff4f259230 */ /* 0x000fe20000000900 */
[----:B------:R-:W-:Y:S01]  /*15b70*/  F2FP.F16.F32.PACK_AB R9, R9, R14 ;  /* 0x0000000e0909723e */ /* 0x000fe200000000ff */
[----:B-1----:R-:W-:Y:S01]  /*15b80*/  FADD.FTZ R5, R4, R2 ;  /* 0x0000000204057221 */ /* 0x002fe20000010000 */
[----:B------:R-:W-:Y:S01]  /*15b90*/  LOP3.LUT R2, R0, 0xff, RZ, 0xc0, !PT ;  /* 0x000000ff00027812 */ /* 0x000fe200078ec0ff */
[----:B------:R-:W-:Y:S01]  /*15ba0*/  IMAD.MOV.U32 R14, RZ, RZ, R181 ;  /* 0x000000ffff0e7224 */ /* 0x000fe200078e00b5 */
[----:B------:R-:W-:-:S02]  /*15bb0*/  PRMT R181, R79, 0x5410, R158 ;  /* 0x000054104fb57816 */ /* 0x000fc4000000009e */
[----:B------:R-:W-:Y:S02]  /*15bc0*/  @!P1 PRMT R79, R37, 0x5410, RZ ;  /* 0x00005410254f9816 */ /* 0x000fe400000000ff */
[----:B------:R-:W-:Y:S02]  /*15bd0*/  ISETP.GE.U32.AND P1, PT, R193, R2, PT ;  /* 0x00000002c100720c */ /* 0x000fe40003f26070 */
[C---:B------:R-:W-:Y:S02]  /*15be0*/  PRMT R156, R18.reuse, 0x7610, R156 ;  /* 0x00007610129c7816 */ /* 0x040fe4000000009c */
[--C-:B------:R-:W-:Y:S02]  /*15bf0*/  SHF.R.U32.HI R2, RZ, 0x18, R0.reuse ;  /* 0x00000018ff027819 */ /* 0x100fe40000011600 */
[----:B------:R-:W-:Y:S01]  /*15c00*/  SHF.R.U32.HI R0, RZ, 0x10, R0 ;  /* 0x00000010ff007819 */ /* 0x000fe20000011600 */
[----:B------:R-:W-:Y:S01]  /*15c10*/  @!P5 HADD2 R40, -R156.H0_H0, -RZ.H0_H0 ;  /* 0xa00000ff9c28d230 */ /* 0x000fe20000000900 */
[----:B------:R-:W-:Y:S01]  /*15c20*/  PRMT R157, R18, 0x7632, R157 ;  /* 0x00007632129d7816 */ /* 0x000fe2000000009d */
[----:B------:R-:W-:Y:S01]  /*15c30*/  @!P4 HADD2 R38, -R158.H0_H0, -RZ.H0_H0 ;  /* 0xa00000ff9e26c230 */ /* 0x000fe20000000900 */
[----:B------:R-:W-:Y:S01]  /*15c40*/  PRMT R154, R15, 0x7610, R154 ;  /* 0x000076100f9a7816 */ /* 0x000fe2000000009a */
[----:B------:R1:W-:Y:S01]  /*15c50*/  MUFU.EX2 R13, R89 ;  /* 0x00000059000d7308 */ /* 0x0003e20000000800 */
[----:B------:R-:W-:-:S02]  /*15c60*/  LOP3.LUT R0, R0, 0xff, RZ, 0xc0, !PT ;  /* 0x000000ff00007812 */ /* 0x000fc400078ec0ff */
[----:B------:R-:W-:Y:S01]  /*15c70*/  PRMT R151, R15, 0x7632, R151 ;  /* 0x000076320f977816 */ /* 0x000fe20000000097 */
[----:B------:R-:W-:Y:S01]  /*15c80*/  @!P1 HADD2 R42, -R154.H0_H0, -RZ.H0_H0 ;  /* 0xa00000ff9a2a9230 */ /* 0x000fe20000000900 */
[----:B------:R-:W-:Y:S01]  /*15c90*/  @!P4 PRMT R158, R38, 0x5410, RZ ;  /* 0x00005410269ec816 */ /* 0x000fe200000000ff */
[----:B------:R-:W-:Y:S01]  /*15ca0*/  IMAD.MOV.U32 R38, RZ, RZ, R174 ;  /* 0x000000ffff267224 */ /* 0x000fe200078e00ae */
[----:B------:R-:W-:Y:S01]  /*15cb0*/  F2FP.F16.F32.PACK_AB R4, R4, R8 ;  /* 0x000000080404723e */ /* 0x000fe200000000ff */
[----:B------:R-:W-:Y:S01]  /*15cc0*/  IMAD.MOV.U32 R174, RZ, RZ, R153 ;  /* 0x000000ffffae7224 */ /* 0x000fe200078e0099 */
[----:B------:R-:W2:Y:S01]  /*15cd0*/  MUFU.EX2 R8, R49 ;  /* 0x0000003100087308 */ /* 0x000ea20000000800 */
[----:B------:R-:W-:Y:S01]  /*15ce0*/  PRMT R153, R154, 0x5410, R151 ;  /* 0x000054109a997816 */ /* 0x000fe20000000097 */
[----:B-1----:R-:W-:Y:S02]  /*15cf0*/  IMAD.MOV.U32 R89, RZ, RZ, R161 ;  /* 0x000000ffff597224 */ /* 0x002fe400078e00a1 */
[----:B------:R-:W-:Y:S01]  /*15d00*/  IMAD.MOV.U32 R161, RZ, RZ, R245 ;  /* 0x000000ffffa17224 */ /* 0x000fe200078e00f5 */
[----:B------:R-:W-:-:S02]  /*15d10*/  PRMT R245, R156, 0x5410, R157 ;  /* 0x000054109cf57816 */ /* 0x000fc4000000009d */
[----:B------:R-:W-:Y:S02]  /*15d20*/  @!P5 PRMT R156, R40, 0x5410, RZ ;  /* 0x00005410289cd816 */ /* 0x000fe400000000ff */
[C---:B------:R-:W-:Y:S02]  /*15d30*/  ISETP.GE.U32.AND P5, PT, R193.reuse, R0, PT ;  /* 0x00000000c100720c */ /* 0x040fe40003fa6070 */
[----:B------:R-:W-:Y:S02]  /*15d40*/  LOP3.LUT R0, R6, 0xff, RZ, 0xc0, !PT ;  /* 0x000000ff06007812 */ /* 0x000fe400078ec0ff */
[----:B------:R-:W-:Y:S02]  /*15d50*/  @!P1 PRMT R154, R42, 0x5410, RZ ;  /* 0x000054102a9a9816 */ /* 0x000fe400000000ff */
[C---:B------:R-:W-:Y:S02]  /*15d60*/  ISETP.GE.U32.AND P4, PT, R193.reuse, R2, PT ;  /* 0x00000002c100720c */ /* 0x040fe40003f86070 */
[----:B------:R-:W-:Y:S01]  /*15d70*/  ISETP.GE.U32.AND P1, PT, R193, R0, PT ;  /* 0x00000000c100720c */ /* 0x000fe20003f26070 */
[----:B------:R-:W1:Y:S01]  /*15d80*/  MUFU.EX2 R2, R51 ;  /* 0x0000003300027308 */ /* 0x000e620000000800 */
[----:B------:R-:W-:Y:S01]  /*15d90*/  SHF.R.U32.HI R0, RZ, 0x8, R7 ;  /* 0x00000008ff007819 */ /* 0x000fe20000011607 */
[----:B------:R-:W-:-:S03]  /*15da0*/  @!P2 HADD2 R41, -R151.H0_H0, -RZ.H0_H0 ;  /* 0xa00000ff9729a230 */ /* 0x000fc60000000900 */
[----:B------:R-:W-:Y:S02]  /*15db0*/  LOP3.LUT R0, R0, 0xffff, RZ, 0xc0, !PT ;  /* 0x0000ffff00007812 */ /* 0x000fe400078ec0ff */
[----:B------:R-:W-:Y:S02]  /*15dc0*/  @!P2 PRMT R151, R41, 0x5410, RZ ;  /* 0x000054102997a816 */ /* 0x000fe400000000ff */
[----:B------:R-:W-:Y:S01]  /*15dd0*/  ISETP.GE.U32.AND P2, PT, R193, R0, PT ;  /* 0x00000000c100720c */ /* 0x000fe20003f46070 */
[----:B------:R-:W-:Y:S01]  /*15de0*/  @!P0 HADD2 R39, -R157.H0_H0, -RZ.H0_H0 ;  /* 0xa00000ff9d278230 */ /* 0x000fe20000000900 */
[----:B------:R-:W-:Y:S01]  /*15df0*/  PRMT R150, R9, 0x7610, R150 ;  /* 0x0000761009967816 */ /* 0x000fe20000000096 */
[----:B------:R-:W3:Y:S01]  /*15e00*/  MUFU.EX2 R6, R23 ;  /* 0x0000001700067308 */ /* 0x000ee20000000800 */
[----:B--2---:R-:W-:Y:S01]  /*15e10*/  FADD.FTZ R0, R8, R10 ;  /* 0x0000000a08007221 */ /* 0x004fe20000010000 */
[----:B------:R-:W-:Y:S02]  /*15e20*/  PRMT R148, R4, 0x7610, R148 ;  /* 0x0000761004947816 */ /* 0x000fe40000000094 */
[----:B------:R-:W-:-:S02]  /*15e30*/  @!P0 PRMT R157, R39, 0x5410, RZ ;  /* 0x00005410279d8816 */ /* 0x000fc400000000ff */
[----:B------:R-:W-:Y:S01]  /*15e40*/  PRMT R147, R4, 0x7632, R147 ;  /* 0x0000763204937816 */ /* 0x000fe20000000093 */
[----:B------:R-:W-:Y:S01]  /*15e50*/  @!P5 HADD2 R46, -R150.H0_H0, -RZ.H0_H0 ;  /* 0xa00000ff962ed230 */ /* 0x000fe20000000900 */
[----:B------:R-:W-:Y:S01]  /*15e60*/  ISETP.GE.U32.AND P0, PT, R193, R3, PT ;  /* 0x00000003c100720c */ /* 0x000fe20003f06070 */
[----:B------:R-:W2:Y:S01]  /*15e70*/  MUFU.EX2 R4, R30 ;  /* 0x0000001e00047308 */ /* 0x000ea20000000800 */
[----:B------:R-:W-:Y:S01]  /*15e80*/  PRMT R149, R9, 0x7632, R149 ;  /* 0x0000763209957816 */ /* 0x000fe20000000095 */
[C---:B-1----:R-:W-:Y:S01]  /*15e90*/  FADD.FTZ R3, R2.reuse, R0 ;  /* 0x0000000002037221 */ /* 0x042fe20000010000 */
[----:B------:R-:W-:Y:S01]  /*15ea0*/  F2FP.F16.F32.PACK_AB R0, R2, R8 ;  /* 0x000000080200723e */ /* 0x000fe200000000ff */
[----:B------:R-:W-:-:S04]  /*15eb0*/  IMAD.MOV.U32 R21, RZ, RZ, R152 ;  /* 0x000000ffff157224 */ /* 0x000fc800078e0098 */
[----:B------:R-:W1:Y:S01]  /*15ec0*/  MUFU.EX2 R19, R162 ;  /* 0x000000a200137308 */ /* 0x000e620000000800 */
[----:B------:R-:W-:Y:S01]  /*15ed0*/  PRMT R152, R150, 0x5410, R149 ;  /* 0x0000541096987816 */ /* 0x000fe20000000095 */
[----:B------:R-:W-:Y:S01]  /*15ee0*/  @!P2 HADD2 R47, -R147.H0_H0, -RZ.H0_H0 ;  /* 0xa00000ff932fa230 */ /* 0x000fe20000000900 */
[----:B------:R-:W-:Y:S01]  /*15ef0*/  @!P5 PRMT R150, R46, 0x5410, RZ ;  /* 0x000054102e96d816 */ /* 0x000fe200000000ff */
[----:B------:R-:W-:Y:S01]  /*15f00*/  IMAD.MOV.U32 R46, RZ, RZ, R21 ;  /* 0x000000ffff2e7224 */ /* 0x000fe200078e0015 */
[----:B------:R-:W-:-:S03]  /*15f10*/  PRMT R146, R0, 0x7610, R146 ;  /* 0x0000761000927816 */ /* 0x000fc60000000092 */
[----:B------:R4:W1:Y:S01]  /*15f20*/  MUFU.EX2 R20, R163 ;  /* 0x000000a300147308 */ /* 0x0008620000000800 */
[----:B------:R-:W-:Y:S01]  /*15f30*/  IMAD.MOV.U32 R21, RZ, RZ, R195 ;  /* 0x000000ffff157224 */ /* 0x000fe200078e00c3 */
[----:B------:R-:W-:Y:S01]  /*15f40*/  PRMT R195, R148, 0x5410, R147 ;  /* 0x0000541094c37816 */ /* 0x000fe20000000093 */
[----:B------:R-:W-:Y:S01]  /*15f50*/  @!P1 HADD2 R45, -R146.H0_H0, -RZ.H0_H0 ;  /* 0xa00000ff922d9230 */ /* 0x000fe20000000900 */
[----:B------:R-:W-:Y:S01]  /*15f60*/  @!P2 PRMT R147, R47, 0x5410, RZ ;  /* 0x000054102f93a816 */ /* 0x000fe200000000ff */
[----:B------:R-:W-:Y:S01]  /*15f70*/  IMAD.MOV.U32 R47, RZ, RZ, R38 ;  /* 0x000000ffff2f7224 */ /* 0x000fe200078e0026 */
[----:B------:R-:W-:Y:S02]  /*15f80*/  PRMT R145, R0, 0x7632, R145 ;  /* 0x0000763200917816 */ /* 0x000fe40000000091 */
[----:B------:R2:W-:Y:S01]  /*15f90*/  MUFU.EX2 R16, R164 ;  /* 0x000000a400107308 */ /* 0x0005e20000000800 */
[----:B----4-:R-:W-:-:S07]  /*15fa0*/  IMAD.MOV.U32 R163, RZ, RZ, R12 ;  /* 0x000000ffffa37224 */ /* 0x010fce00078e000c */
[----:B------:R-:W4:Y:S01]  /*15fb0*/  MUFU.EX2 R12, R91 ;  /* 0x0000005b000c7308 */ /* 0x000f220000000800 */
[----:B---3--:R-:W-:Y:S01]  /*15fc0*/  FADD.FTZ R2, R6, R11 ;  /* 0x0000000b06027221 */ /* 0x008fe20000010000 */
[----:B------:R-:W-:Y:S02]  /*15fd0*/  IMAD.MOV.U32 R38, RZ, RZ, R163 ;  /* 0x000000ffff267224 */ /* 0x000fe400078e00a3 */
[----:B------:R-:W-:Y:S01]  /*15fe0*/  FADD.FTZ R0, R22, R32 ;  /* 0x0000002016007221 */ /* 0x000fe20000010000 */
[----:B------:R-:W-:-:S03]  /*15ff0*/  IMAD.MOV.U32 R163, RZ, RZ, R226 ;  /* 0x000000ffffa37224 */ /* 0x000fc600078e00e2 */
[----:B------:R-:W3:Y:S01]  /*16000*/  MUFU.EX2 R17, R92 ;  /* 0x0000005c00117308 */ /* 0x000ee20000000800 */
[----:B--2---:R-:W-:Y:S02]  /*16010*/  IMAD.MOV.U32 R164, RZ, RZ, R14 ;  /* 0x000000ffffa47224 */ /* 0x004fe400078e000e */
[----:B------:R-:W-:-:S05]  /*16020*/  IMAD.MOV.U32 R226, RZ, RZ, R182 ;  /* 0x000000ffffe27224 */ /* 0x000fca00078e00b6 */
[----:B------:R-:W2:Y:S01]  /*16030*/  MUFU.EX2 R8, R62 ;  /* 0x0000003e00087308 */ /* 0x000ea20000000800 */
[----:B------:R-:W-:Y:S01]  /*16040*/  PRMT R182, R146, 0x5410, R145 ;  /* 0x0000541092b67816 */ /* 0x000fe20000000091 */
[----:B------:R-:W-:Y:S01]  /*16050*/  FADD.FTZ R23, R4, R2 ;  /* 0x0000000204177221 */ /* 0x000fe20000010000 */
[----:B------:R-:W-:-:S05]  /*16060*/  @!P1 PRMT R146, R45, 0x5410, RZ ;  /* 0x000054102d929816 */ /* 0x000fca00000000ff */
[----:B------:R-:W2:Y:S01]  /*16070*/  MUFU.EX2 R14, R93 ;  /* 0x0000005d000e7308 */ /* 0x000ea20000000800 */
[----:B------:R-:W-:Y:S01]  /*16080*/  F2FP.F16.F32.PACK_AB R45, R4, R6 ;  /* 0x00000006042d723e */ /* 0x000fe200000000ff */
[----:B-1----:R-:W-:Y:S01]  /*16090*/  FADD.FTZ R0, R19, R0 ;  /* 0x0000000013007221 */ /* 0x002fe20000010000 */
[----:B------:R-:W-:-:S05]  /*160a0*/  FADD.FTZ R2, R13, R5 ;  /* 0x000000050d027221 */ /* 0x000fca0000010000 */
[----:B------:R-:W1:Y:S01]  /*160b0*/  MUFU.EX2 R7, R60 ;  /* 0x0000003c00077308 */ /* 0x000e620000000800 */
[----:B------:R-:W-:Y:S01]  /*160c0*/  FADD.FTZ R0, R20, R0 ;  /* 0x0000000014007221 */ /* 0x000fe20000010000 */
[----:B----4-:R-:W-:-:S06]  /*160d0*/  FADD.FTZ R2, R12, R2 ;  /* 0x000000020c027221 */ /* 0x010fcc0000010000 */
[----:B------:R-:W4:Y:S01]  /*160e0*/  MUFU.EX2 R6, R64 ;  /* 0x0000004000067308 */ /* 0x000f220000000800 */
[----:B------:R-:W-:Y:S01]  /*160f0*/  F2FP.F16.F32.PACK_AB R32, R19, R22 ;  /* 0x000000161320723e */ /* 0x000fe200000000ff */
[----:B------:R-:W-:Y:S01]  /*16100*/  FADD.FTZ R22, R16, R0 ;  /* 0x0000000010167221 */ /* 0x000fe20000010000 */
[----:B---3--:R-:W-:-:S05]  /*16110*/  FADD.FTZ R2, R17, R2 ;  /* 0x0000000211027221 */ /* 0x008fca0000010000 */
[----:B------:R-:W3:Y:S01]  /*16120*/  MUFU.EX2 R4, R66 ;  /* 0x0000004200047308 */ /* 0x000ee20000000800 */
[----:B--2---:R-:W-:Y:S01]  /*16130*/  FADD.FTZ R0, R8, R3 ;  /* 0x0000000308007221 */ /* 0x004fe20000010000 */
[----:B------:R-:W-:Y:S01]  /*16140*/  FADD.FTZ R11, R14, R2 ;  /* 0x000000020e0b7221 */ /* 0x000fe20000010000 */
[----:B------:R-:W-:Y:S02]  /*16150*/  VIADD R2, R205, 0xfffffffd ;  /* 0xfffffffdcd027836 */ /* 0x000fe40000000000 */
[----:B-1----:R-:W-:Y:S01]  /*16160*/  FADD.FTZ R0, R7, R0 ;  /* 0x0000000007007221 */ /* 0x002fe20000010000 */
[----:B------:R-:W-:Y:S01]  /*16170*/  F2FP.F16.F32.PACK_AB R34, R16, R20 ;  /* 0x000000141022723e */ /* 0x000fe200000000ff */
[----:B------:R-:W-:Y:S02]  /*16180*/  IMAD.MOV.U32 R20, RZ, RZ, R21 ;  /* 0x000000ffff147224 */ /* 0x000fe400078e0015 */
[----:B------:R-:W-:Y:S02]  /*16190*/  IMAD.MOV.U32 R21, RZ, RZ, R174 ;  /* 0x000000ffff157224 */ /* 0x000fe400078e00ae */
[----:B----4-:R-:W-:Y:S01]  /*161a0*/  FADD.FTZ R0, R6, R0 ;  /* 0x0000000006007221 */ /* 0x010fe20000010000 */
[----:B------:R-:W-:-:S03]  /*161b0*/  LOP3.LUT R174, R229, R2, RZ, 0x3c, !PT ;  /* 0x00000002e5ae7212 */ /* 0x000fc600078e3cff */
[----:B---3--:R-:W-:Y:S01]  /*161c0*/  FADD.FTZ R10, R4, R0 ;  /* 0x00000000040a7221 */ /* 0x008fe20000010000 */
[----:B------:R-:W-:-:S05]  /*161d0*/  LOP3.LUT R0, R174, R199, RZ, 0x3c, !PT ;  /* 0x000000c7ae007212 */ /* 0x000fca00078e3cff */
[----:B------:R-:W-:-:S05]  /*161e0*/  IMAD.WIDE.U32 R18, R0, -0x326172a9, RZ ;  /* 0xcd9e8d5700127825 */ /* 0x000fca00078e00ff */
[----:B------:R-:W-:-:S05]  /*161f0*/  LOP3.LUT R2, R19, R225, R250, 0x96, !PT ;  /* 0x000000e113027212 */ /* 0x000fca00078e96fa */
[----:B------:R-:W-:-:S05]  /*16200*/  IMAD.WIDE.U32 R2, R2, -0x2daee0ad, RZ ;  /* 0xd2511f5302027825 */ /* 0x000fca00078e00ff */
[----:B------:R-:W-:Y:S02]  /*16210*/  LOP3.LUT R0, R3, R232, R206, 0x96, !PT ;  /* 0x000000e803007212 */ /* 0x000fe400078e96ce */
[----:B------:R-:W-:Y:S02]  /*16220*/  LOP3.LUT R3, R109, R224, R18, 0x96, !PT ;  /* 0x000000e06d037212 */ /* 0x000fe400078e9612 */
[----:B------:R-:W-:-:S03]  /*16230*/  F2FP.F16.F32.PACK_AB R16, R4, R6 ;  /* 0x000000060410723e */ /* 0x000fc600000000ff */
[----:B------:R-:W-:Y:S01]  /*16240*/  IMAD.WIDE.U32 R4, R3, -0x2daee0ad, RZ ;  /* 0xd2511f5303047825 */ /* 0x000fe200078e00ff */
[----:B------:R-:W-:Y:S02]  /*16250*/  F2FP.F16.F32.PACK_AB R12, R12, R13 ;  /* 0x0000000d0c0c723e */ /* 0x000fe400000000ff */
[----:B------:R-:W-:Y:S01]  /*16260*/  F2FP.F16.F32.PACK_AB R13, R7, R8 ;  /* 0x00000008070d723e */ /* 0x000fe200000000ff */
        /* <DEDUP_REMOVED lines=14> */
[----:B------:R-:W-:Y:S01]  /*16350*/  LOP3.LUT R4, R0, 0xffff, RZ, 0xc0, !PT ;  /* 0x0000ffff00047812 */ /* 0x000fe200078ec0ff */
[----:B------:R-:W-:-:S03]  /*16360*/  @!P4 HADD2 R44, -R149.H0_H0, -RZ.H0_H0 ;  /* 0xa00000ff952cc230 */ /* 0x000fc60000000900 */
[----:B------:R-:W-:-:S04]  /*16370*/  SHF.R.U32.HI R4, RZ, 0x8, R4 ;  /* 0x00000008ff047819 */ /* 0x000fc80000011604 */
[----:B------:R-:W-:Y:S02]  /*16380*/  LOP3.LUT R4, R4, 0xffff, RZ, 0xc0, !PT ;  /* 0x0000ffff04047812 */ /* 0x000fe400078ec0ff */
[----:B------:R-:W-:Y:S02]  /*16390*/  @!P4 PRMT R149, R44, 0x5410, RZ ;  /* 0x000054102c95c816 */ /* 0x000fe400000000ff */
[----:B------:R-:W-:Y:S02]  /*163a0*/  ISETP.GE.U32.AND P4, PT, R193, R4, PT ;  /* 0x00000004c100720c */ /* 0x000fe40003f86070 */
[--C-:B------:R-:W-:Y:S01]  /*163b0*/  SHF.R.U32.HI R4, RZ, 0x10, R0.reuse ;  /* 0x00000010ff047819 */ /* 0x100fe20000011600 */
[----:B------:R-:W-:Y:S01]  /*163c0*/  @!P3 HADD2 R48, -R148.H0_H0, -RZ.H0_H0 ;  /* 0xa00000ff9430b230 */ /* 0x000fe20000000900 */
[----:B------:R-:W-:Y:S02]  /*163d0*/  F2FP.F16.F32.PACK_AB R17, R14, R17 ;  /* 0x000000110e11723e */ /* 0x000fe400000000ff */
[----:B------:R-:W-:Y:S01]  /*163e0*/  LOP3.LUT R4, R4, 0xff, RZ, 0xc0, !PT ;  /* 0x000000ff04047812 */ /* 0x000fe200078ec0ff */
[----:B------:R-:W1:Y:S01]  /*163f0*/  MUFU.EX2 R14, R68 ;  /* 0x00000044000e7308 */ /* 0x000e620000000800 */
[----:B------:R-:W-:-:S02]  /*16400*/  SHF.R.U32.HI R0, RZ, 0x18, R0 ;  /* 0x00000018ff007819 */ /* 0x000fc40000011600 */
[----:B------:R-:W-:-:S05]  /*16410*/  ISETP.GE.U32.AND P2, PT, R193, R4, PT ;  /* 0x00000004c100720c */ /* 0x000fca0003f46070 */
[----:B------:R-:W2:Y:S01]  /*16420*/  MUFU.EX2 R15, R94 ;  /* 0x0000005e000f7308 */ /* 0x000ea20000000800 */
[----:B------:R-:W-:Y:S02]  /*16430*/  @!P3 PRMT R148, R48, 0x5410, RZ ;  /* 0x000054103094b816 */ /* 0x000fe400000000ff */
[----:B------:R-:W-:Y:S02]  /*16440*/  ISETP.GE.U32.AND P3, PT, R193, R0, PT ;  /* 0x00000000c100720c */ /* 0x000fe40003f66070 */
[----:B------:R-:W-:-:S03]  /*16450*/  LOP3.LUT R0, R2, 0xff, RZ, 0xc0, !PT ;  /* 0x000000ff02007812 */ /* 0x000fc600078ec0ff */
[----:B------:R-:W3:Y:S01]  /*16460*/  MUFU.EX2 R4, R70 ;  /* 0x0000004600047308 */ /* 0x000ee20000000800 */
[----:B------:R-:W-:Y:S01]  /*16470*/  @!P0 HADD2 R43, -R145.H0_H0, -RZ.H0_H0 ;  /* 0xa00000ff912b8230 */ /* 0x000fe20000000900 */
[----:B------:R-:W-:-:S06]  /*16480*/  ISETP.GE.U32.AND P1, PT, R193, R0, PT ;  /* 0x00000000c100720c */ /* 0x000fcc0003f26070 */
[----:B------:R-:W4:Y:S01]  /*16490*/  MUFU.EX2 R9, R95 ;  /* 0x0000005f00097308 */ /* 0x000f220000000800 */
[----:B------:R-:W-:Y:S02]  /*164a0*/  SHF.R.U32.HI R0, RZ, 0x18, R2 ;  /* 0x00000018ff007819 */ /* 0x000fe40000011602 */
[----:B------:R-:W-:Y:S02]  /*164b0*/  @!P0 PRMT R145, R43, 0x5410, RZ ;  /* 0x000054102b918816 */ /* 0x000fe400000000ff */
[----:B------:R-:W-:Y:S02]  /*164c0*/  LOP3.LUT R7, R5, R235, R6, 0x96, !PT ;  /* 0x000000eb05077212 */ /* 0x000fe400078e9606 */
[----:B------:R-:W-:Y:S02]  /*164d0*/  LOP3.LUT R5, R2, 0xffff, RZ, 0xc0, !PT ;  /* 0x0000ffff02057812 */ /* 0x000fe400078ec0ff */
[----:B------:R-:W-:Y:S01]  /*164e0*/  ISETP.GE.U32.AND P0, PT, R193, R0, PT ;  /* 0x00000000c100720c */ /* 0x000fe20003f06070 */
[----:B-1----:R-:W-:Y:S01]  /*164f0*/  FADD.FTZ R0, R14, R10 ;  /* 0x0000000a0e007221 */ /* 0x002fe20000010000 */
[----:B------:R-:W-:-:S02]  /*16500*/  PRMT R131, R12, 0x7610, R131 ;  /* 0x000076100c837816 */ /* 0x000fc40000000083 */
[----:B------:R-:W-:Y:S01]  /*16510*/  SHF.R.U32.HI R3, RZ, 0x10, R2 ;  /* 0x00000010ff037819 */ /* 0x000fe20000011602 */
[----:B--2---:R-:W-:Y:S01]  /*16520*/  FADD.FTZ R2, R15, R11 ;  /* 0x0000000b0f027221 */ /* 0x004fe20000010000 */
[----:B---3--:R-:W-:Y:S01]  /*16530*/  FADD.FTZ R11, R4, R0 ;  /* 0x00000000040b7221 */ /* 0x008fe20000010000 */
[----:B------:R-:W-:Y:S01]  /*16540*/  @!P5 HADD2 R54, -R131.H0_H0, -RZ.H0_H0 ;  /* 0xa00000ff8336d230 */ /* 0x000fe20000000900 */
[----:B------:R-:W-:Y:S01]  /*16550*/  PRMT R129, R12, 0x7632, R129 ;  /* 0x000076320c817816 */ /* 0x000fe20000000081 */
[----:B----4-:R-:W-:Y:S01]  /*16560*/  FADD.FTZ R6, R9, R2 ;  /* 0x0000000209067221 */ /* 0x010fe20000010000 */
[----:B------:R-:W-:Y:S01]  /*16570*/  LOP3.LUT R0, R3, 0xff, RZ, 0xc0, !PT ;  /* 0x000000ff03007812 */ /* 0x000fe200078ec0ff */
[----:B------:R-:W-:Y:S01]  /*16580*/  IMAD.WIDE.U32 R2, R7, -0x2daee0ad, RZ ;  /* 0xd2511f5307027825 */ /* 0x000fe200078e00ff */
[----:B------:R-:W-:-:S03]  /*16590*/  F2FP.F16.F32.PACK_AB R10, R4, R14 ;  /* 0x0000000e040a723e */ /* 0x000fc600000000ff */
[----:B------:R-:W-:Y:S01]  /*165a0*/  IMAD.MOV.U32 R14, RZ, RZ, R137 ;  /* 0x000000ffff0e7224 */ /* 0x000fe200078e0089 */
[----:B------:R-:W-:Y:S02]  /*165b0*/  PRMT R137, R131, 0x5410, R129 ;  /* 0x0000541083897816 */ /* 0x000fe40000000081 */
[----:B------:R-:W-:Y:S02]  /*165c0*/  @!P5 PRMT R131, R54, 0x5410, RZ ;  /* 0x000054103683d816 */ /* 0x000fe400000000ff */
[----:B------:R-:W-:Y:S02]  /*165d0*/  ISETP.GE.U32.AND P5, PT, R193, R0, PT ;  /* 0x00000000c100720c */ /* 0x000fe40003fa6070 */
[----:B------:R-:W-:Y:S02]  /*165e0*/  LOP3.LUT R0, R3, R155, R8, 0x96, !PT ;  /* 0x0000009b03007212 */ /* 0x000fe400078e9608 */
[----:B------:R-:W-:Y:S02]  /*165f0*/  PRMT R126, R13, 0x7632, R126 ;  /* 0x000076320d7e7816 */ /* 0x000fe4000000007e */
[----:B------:R-:W-:-:S02]  /*16600*/  LOP3.LUT R8, R2, 0xffff, RZ, 0xc0, !PT ;  /* 0x0000ffff02087812 */ /* 0x000fc400078ec0ff */
[----:B------:R-:W-:Y:S02]  /*16610*/  LOP3.LUT R4, R2, 0xff, RZ, 0xc0, !PT ;  /* 0x000000ff02047812 */ /* 0x000fe400078ec0ff */
[--C-:B------:R-:W-:Y:S02]  /*16620*/  SHF.R.U32.HI R7, RZ, 0x10, R2.reuse ;  /* 0x00000010ff077819 */ /* 0x100fe40000011602 */
[----:B------:R-:W-:Y:S02]  /*16630*/  SHF.R.U32.HI R3, RZ, 0x18, R2 ;  /* 0x00000018ff037819 */ /* 0x000fe40000011602 */
[----:B------:R-:W-:Y:S01]  /*16640*/  SHF.R.U32.HI R2, RZ, 0x8, R5 ;  /* 0x00000008ff027819 */ /* 0x000fe20000011605 */
[----:B------:R-:W-:Y:S01]  /*16650*/  @!P4 HADD2 R56, -R129.H0_H0, -RZ.H0_H0 ;  /* 0xa00000ff8138c230 */ /* 0x000fe20000000900 */
[----:B------:R-:W-:Y:S01]  /*16660*/  F2FP.F16.F32.PACK_AB R9, R9, R15 ;  /* 0x0000000f0909723e */ /* 0x000fe200000000ff */
[----:B------:R-:W-:Y:S01]  /*16670*/  @!P3 HADD2 R57, -R126.H0_H0, -RZ.H0_H0 ;  /* 0xa00000ff7e39b230 */ /* 0x000fe20000000900 */
[----:B------:R-:W-:Y:S01]  /*16680*/  PRMT R124, R13, 0x7610, R124 ;  /* 0x000076100d7c7816 */ /* 0x000fe2000000007c */
[----:B------:R-:W-:Y:S01]  /*16690*/  IMAD.MOV.U32 R15, RZ, RZ, R21 ;  /* 0x000000ffff0f7224 */ /* 0x000fe200078e0015 */
[----:B------:R-:W-:Y:S01]  /*166a0*/  LOP3.LUT R2, R2, 0xffff, RZ, 0xc0, !PT ;  /* 0x0000ffff02027812 */ /* 0x000fe200078ec0ff */
[----:B------:R1:W-:Y:S01]  /*166b0*/  MUFU.EX2 R21, R190 ;  /* 0x000000be00157308 */ /* 0x0003e20000000800 */
[----:B------:R-:W-:-:S02]  /*166c0*/  @!P4 PRMT R129, R56, 0x5410, RZ ;  /* 0x000054103881c816 */ /* 0x000fc400000000ff */
[----:B------:R-:W-:-:S05]  /*166d0*/  ISETP.GE.U32.AND P4, PT, R193, R2, PT ;  /* 0x00000002c100720c */ /* 0x000fca0003f86070 */
        /* <DEDUP_REMOVED lines=15> */
[----:B------:R-:W-:Y:S02]  /*167d0*/  @!P1 HADD2 R65, -R130.H0_H0, -RZ.H0_H0 ;  /* 0xa00000ff82419230 */ /* 0x000fe40000000900 */
[----:B------:R-:W-:-:S02]  /*167e0*/  IMAD.MOV.U32 R6, RZ, RZ, R139 ;  /* 0x000000ffff067224 */ /* 0x000fc400078e008b */
[----:B-1----:R-:W-:Y:S01]  /*167f0*/  FADD.FTZ R5, R4, R2 ;  /* 0x0000000204057221 */ /* 0x002fe20000010000 */
[----:B------:R-:W-:Y:S02]  /*16800*/  LOP3.LUT R2, R0, 0xff, RZ, 0xc0, !PT ;  /* 0x000000ff00027812 */ /* 0x000fe400078ec0ff */
[----:B------:R-:W-:Y:S02]  /*16810*/  PRMT R139, R130, 0x5410, R128 ;  /* 0x00005410828b7816 */ /* 0x000fe40000000080 */
[----:B------:R-:W-:Y:S02]  /*16820*/  @!P1 PRMT R130, R65, 0x5410, RZ ;  /* 0x0000541041829816 */ /* 0x000fe400000000ff */
[----:B------:R-:W-:Y:S01]  /*16830*/  ISETP.GE.U32.AND P1, PT, R193, R2, PT ;  /* 0x00000002c100720c */ /* 0x000fe20003f26070 */
[----:B------:R-:W-:Y:S01]  /*16840*/  IMAD.MOV.U32 R165, RZ, RZ, R14 ;  /* 0x000000ffffa57224 */ /* 0x000fe200078e000e */
[----:B------:R-:W-:Y:S01]  /*16850*/  PRMT R125, R16, 0x7610, R125 ;  /* 0x00007610107d7816 */ /* 0x000fe2000000007d */
[----:B------:R1:W-:Y:S01]  /*16860*/  MUFU.EX2 R14, R194 ;  /* 0x000000c2000e7308 */ /* 0x0003e20000000800 */
[----:B------:R-:W-:-:S02]  /*16870*/  SHF.R.U32.HI R2, RZ, 0x18, R0 ;  /* 0x00000018ff027819 */ /* 0x000fc40000011600 */
[----:B------:R-:W-:Y:S01]  /*16880*/  SHF.R.U32.HI R0, RZ, 0x10, R0 ;  /* 0x00000010ff007819 */ /* 0x000fe20000011600 */
[----:B------:R-:W-:Y:S01]  /*16890*/  @!P5 HADD2 R71, -R125.H0_H0, -RZ.H0_H0 ;  /* 0xa00000ff7d47d230 */ /* 0x000fe20000000900 */
[----:B------:R-:W-:Y:S01]  /*168a0*/  PRMT R127, R16, 0x7632, R127 ;  /* 0x00007632107f7816 */ /* 0x000fe2000000007f */
[----:B------:R-:W-:Y:S01]  /*168b0*/  @!P4 HADD2 R67, -R128.H0_H0, -RZ.H0_H0 ;  /* 0xa00000ff8043c230 */ /* 0x000fe20000000900 */
[----:B------:R-:W-:Y:S01]  /*168c0*/  PRMT R133, R9, 0x7610, R133 ;  /* 0x0000761009857816 */ /* 0x000fe20000000085 */
[----:B------:R2:W-:Y:S01]  /*168d0*/  MUFU.EX2 R17, R175 ;  /* 0x000000af00117308 */ /* 0x0005e20000000800 */
[----:B------:R-:W-:Y:S01]  /*168e0*/  LOP3.LUT R0, R0, 0xff, RZ, 0xc0, !PT ;  /* 0x000000ff00007812 */ /* 0x000fe200078ec0ff */
[----:B-1----:R-:W-:-:S06]  /*168f0*/  IMAD.MOV.U32 R194, RZ, RZ, R15 ;  /* 0x000000ffffc27224 */ /* 0x002fcc00078e000f */
[----:B------:R1:W-:Y:S01]  /*16900*/  MUFU.EX2 R15, R167 ;  /* 0x000000a7000f7308 */ /* 0x0003e20000000800 */
[----:B------:R-:W-:Y:S01]  /*16910*/  PRMT R132, R9, 0x7632, R132 ;  /* 0x0000763209847816 */ /* 0x000fe20000000084 */
[----:B------:R-:W-:Y:S02]  /*16920*/  @!P1 HADD2 R73, -R133.H0_H0, -RZ.H0_H0 ;  /* 0xa00000ff85499230 */ /* 0x000fe40000000900 */
[----:B--2---:R-:W-:Y:S02]  /*16930*/  IMAD.MOV.U32 R175, RZ, RZ, R194 ;  /* 0x000000ffffaf7224 */ /* 0x004fe400078e00c2 */
[----:B------:R-:W-:Y:S01]  /*16940*/  IMAD.MOV.U32 R194, RZ, RZ, R138 ;  /* 0x000000ffffc27224 */ /* 0x000fe200078e008a */
[----:B------:R-:W-:Y:S01]  /*16950*/  PRMT R138, R125, 0x5410, R127 ;  /* 0x000054107d8a7816 */ /* 0x000fe2000000007f */
[----:B------:R2:W-:Y:S01]  /*16960*/  MUFU.EX2 R13, R169 ;  /* 0x000000a9000d7308 */ /* 0x0005e20000000800 */
[----:B------:R-:W-:Y:S01]  /*16970*/  @!P5 PRMT R125, R71, 0x5410, RZ ;  /* 0x00005410477dd816 */ /* 0x000fe200000000ff */
[----:B-1----:R-:W-:-:S06]  /*16980*/  IMAD.MOV.U32 R167, RZ, RZ, R20 ;  /* 0x000000ffffa77224 */ /* 0x002fcc00078e0014 */
[----:B------:R1:W-:Y:S01]  /*16990*/  MUFU.EX2 R20, R173 ;  /* 0x000000ad00147308 */ /* 0x0003e20000000800 */
[----:B------:R-:W-:Y:S02]  /*169a0*/  @!P4 PRMT R128, R67, 0x5410, RZ ;  /* 0x000054104380c816 */ /* 0x000fe400000000ff */
[C---:B------:R-:W-:Y:S02]  /*169b0*/  ISETP.GE.U32.AND P5, PT, R193.reuse, R0, PT ;  /* 0x00000000c100720c */ /* 0x040fe40003fa6070 */
[----:B------:R-:W-:Y:S02]  /*169c0*/  ISETP.GE.U32.AND P4, PT, R193, R2, PT ;  /* 0x00000002c100720c */ /* 0x000fe40003f86070 */
[----:B------:R-:W-:Y:S01]  /*169d0*/  LOP3.LUT R0, R7, 0xff, RZ, 0xc0, !PT ;  /* 0x000000ff07007812 */ /* 0x000fe200078ec0ff */
[----:B--2---:R-:W-:Y:S01]  /*169e0*/  IMAD.MOV.U32 R169, RZ, RZ, R167 ;  /* 0x000000ffffa97224 */ /* 0x004fe200078e00a7 */
[----:B------:R-:W-:Y:S01]  /*169f0*/  MUFU.EX2 R2, R83 ;  /* 0x0000005300027308 */ /* 0x000fe20000000800 */
[----:B------:R-:W-:-:S02]  /*16a00*/  IMAD.MOV.U32 R167, RZ, RZ, R165 ;  /* 0x000000ffffa77224 */ /* 0x000fc400078e00a5 */
[----:B------:R-:W-:Y:S02]  /*16a10*/  IMAD.MOV.U32 R165, RZ, RZ, R226 ;  /* 0x000000ffffa57224 */ /* 0x000fe400078e00e2 */
[----:B-1----:R-:W-:-:S03]  /*16a20*/  IMAD.MOV.U32 R173, RZ, RZ, R6 ;  /* 0x000000ffffad7224 */ /* 0x002fc600078e0006 */
[----:B------:R-:W1:Y:S01]  /*16a30*/  MUFU.EX2 R6, R82 ;  /* 0x0000005200067308 */ /* 0x000e620000000800 */
[----:B------:R-:W-:Y:S02]  /*16a40*/  PRMT R226, R133, 0x5410, R132 ;  /* 0x0000541085e27816 */ /* 0x000fe40000000084 */
[----:B------:R-:W-:Y:S02]  /*16a50*/  @!P1 PRMT R133, R73, 0x5410, RZ ;  /* 0x0000541049859816 */ /* 0x000fe400000000ff */
[----:B------:R-:W-:Y:S02]  /*16a60*/  ISETP.GE.U32.AND P1, PT, R193, R0, PT ;  /* 0x00000000c100720c */ /* 0x000fe40003f26070 */
[----:B------:R-:W-:Y:S01]  /*16a70*/  SHF.R.U32.HI R0, RZ, 0x8, R8 ;  /* 0x00000008ff007819 */ /* 0x000fe20000011608 */
[----:B------:R-:W-:-:S03]  /*16a80*/  @!P2 HADD2 R72, -R132.H0_H0, -RZ.H0_H0 ;  /* 0xa00000ff8448a230 */ /* 0x000fc60000000900 */
[----:B------:R-:W-:Y:S01]  /*16a90*/  LOP3.LUT R0, R0, 0xffff, RZ, 0xc0, !PT ;  /* 0x0000ffff00007812 */ /* 0x000fe200078ec0ff */
[----:B------:R-:W-:Y:S01]  /*16aa0*/  @!P0 HADD2 R69, -R127.H0_H0, -RZ.H0_H0 ;  /* 0xa00000ff7f458230 */ /* 0x000fe20000000900 */
[----:B------:R-:W-:Y:S01]  /*16ab0*/  @!P2 PRMT R132, R72, 0x5410, RZ ;  /* 0x000054104884a816 */ /* 0x000fe200000000ff */
[----:B------:R-:W2:Y:S01]  /*16ac0*/  MUFU.EX2 R9, R50 ;  /* 0x0000003200097308 */ /* 0x000ea20000000800 */
[----:B------:R-:W-:Y:S01]  /*16ad0*/  ISETP.GE.U32.AND P2, PT, R193, R0, PT ;  /* 0x00000000c100720c */ /* 0x000fe20003f46070 */
[----:B-1----:R-:W-:Y:S01]  /*16ae0*/  FADD.FTZ R0, R6, R11 ;  /* 0x0000000b06007221 */ /* 0x002fe20000010000 */
[----:B------:R-:W-:Y:S02]  /*16af0*/  @!P0 PRMT R127, R69, 0x5410, RZ ;  /* 0x00005410457f8816 */ /* 0x000fe400000000ff */
[----:B------:R-:W-:-:S03]  /*16b00*/  ISETP.GE.U32.AND P0, PT, R193, R3, PT ;  /* 0x00000003c100720c */ /* 0x000fc60003f06070 */
[----:B------:R-:W1:Y:S01]  /*16b10*/  MUFU.EX2 R7, R55 ;  /* 0x0000003700077308 */ /* 0x000e620000000800 */
[----:B------:R-:W-:Y:S01]  /*16b20*/  F2FP.F16.F32.PACK_AB R4, R4, R12 ;  /* 0x0000000c0404723e */ /* 0x000fe200000000ff */
[C---:B------:R-:W-:Y:S01]  /*16b30*/  FADD.FTZ R3, R2.reuse, R0 ;  /* 0x0000000002037221 */ /* 0x040fe20000010000 */
[----:B------:R-:W-:Y:S02]  /*16b40*/  F2FP.F16.F32.PACK_AB R0, R2, R6 ;  /* 0x000000060200723e */ /* 0x000fe400000000ff */
[----:B------:R-:W-:-:S03]  /*16b50*/  PRMT R142, R4, 0x7610, R142 ;  /* 0x00007610048e7816 */ /* 0x000fc6000000008e */
[----:B------:R3:W4:Y:S01]  /*16b60*/  MUFU.EX2 R6, R58 ;  /* 0x0000003a00067308 */ /* 0x0007220000000800 */
[----:B------:R-:W-:Y:S01]  /*16b70*/  PRMT R141, R4, 0x7632, R141 ;  /* 0x00007632048d7816 */ /* 0x000fe2000000008d */
[----:B------:R-:W-:Y:S01]  /*16b80*/  IMAD.MOV.U32 R8, RZ, RZ, R192 ;  /* 0x000000ffff087224 */ /* 0x000fe200078e00c0 */
[----:B------:R-:W-:-:S05]  /*16b90*/  PRMT R140, R0, 0x7610, R140 ;  /* 0x00007610008c7816 */ /* 0x000fca000000008c */
[----:B------:R-:W4:Y:S01]  /*16ba0*/  MUFU.EX2 R4, R61 ;  /* 0x0000003d00047308 */ /* 0x000f220000000800 */
[----:B------:R-:W-:Y:S01]  /*16bb0*/  PRMT R134, R0, 0x7632, R134 ;  /* 0x0000763200867816 */ /* 0x000fe20000000086 */
[----:B--2---:R-:W-:Y:S01]  /*16bc0*/  FADD.FTZ R0, R9, R23 ;  /* 0x0000001709007221 */ /* 0x004fe20000010000 */
[----:B------:R-:W-:-:S05]  /*16bd0*/  FADD.FTZ R2, R21, R22 ;  /* 0x0000001615027221 */ /* 0x000fca0000010000 */
[----:B------:R-:W2:Y:S01]  /*16be0*/  MUFU.EX2 R12, R85 ;  /* 0x00000055000c7308 */ /* 0x000ea20000000800 */
[----:B---3--:R-:W-:Y:S02]  /*16bf0*/  IMAD.MOV.U32 R58, RZ, RZ, R8 ;  /* 0x000000ffff3a7224 */ /* 0x008fe400078e0008 */
[C---:B-1----:R-:W-:Y:S01]  /*16c00*/  FADD.FTZ R0, R7.reuse, R0 ;  /* 0x0000000007007221 */ /* 0x042fe20000010000 */
[----:B------:R-:W-:Y:S01]  /*16c10*/  F2FP.F16.F32.PACK_AB R42, R7, R9 ;  /* 0x00000009072a723e */ /* 0x000fe200000000ff */
[----:B------:R-:W-:-:S03]  /*16c20*/  FADD.FTZ R23, R14, R2 ;  /* 0x000000020e177221 */ /* 0x000fc60000010000 */
[----:B------:R-:W1:Y:S01]  /*16c30*/  MUFU.EX2 R8, R97 ;  /* 0x0000006100087308 */ /* 0x000e620000000800 */
[----:B----4-:R-:W-:Y:S01]  /*16c40*/  FADD.FTZ R0, R6, R0 ;  /* 0x0000000006007221 */ /* 0x010fe20000010000 */
[----:B------:R-:W-:Y:S01]  /*16c50*/  FADD.FTZ R2, R15, R5 ;  /* 0x000000050f027221 */ /* 0x000fe20000010000 */
[C---:B------:R-:W-:Y:S02]  /*16c60*/  F2FP.F16.F32.PACK_AB R44, R4.reuse, R6 ;  /* 0x00000006042c723e */ /* 0x040fe400000000ff */
[----:B------:R-:W-:-:S03]  /*16c70*/  FADD.FTZ R22, R4, R0 ;  /* 0x0000000004167221 */ /* 0x000fc60000010000 */
[----:B------:R-:W3:Y:S01]  /*16c80*/  MUFU.EX2 R7, R99 ;  /* 0x0000006300077308 */ /* 0x000ee20000000800 */
[----:B------:R-:W-:Y:S01]  /*16c90*/  FADD.FTZ R2, R13, R2 ;  /* 0x000000020d027221 */ /* 0x000fe20000010000 */
[----:B------:R-:W-:Y:S02]  /*16ca0*/  IMAD.MOV.U32 R11, RZ, RZ, R175 ;  /* 0x000000ffff0b7224 */ /* 0x000fe400078e00af */
[----:B--2---:R-:W-:-:S04]  /*16cb0*/  FADD.FTZ R0, R12, R3 ;  /* 0x000000030c007221 */ /* 0x004fc80000010000 */
[----:B------:R-:W2:Y:S01]  /*16cc0*/  MUFU.EX2 R4, R102 ;  /* 0x0000006600047308 */ /* 0x000ea20000000800 */
[----:B------:R-:W-:Y:S01]  /*16cd0*/  FADD.FTZ R2, R20, R2 ;  /* 0x0000000214027221 */ /* 0x000fe20000010000 */
[----:B------:R-:W-:Y:S01]  /*16ce0*/  F2FP.F16.F32.PACK_AB R43, R14, R21 ;  /* 0x000000150e2b723e */ /* 0x000fe200000000ff */
[----:B------:R-:W-:Y:S02]  /*16cf0*/  IMAD.MOV.U32 R14, RZ, RZ, R11 ;  /* 0x000000ffff0e7224 */ /* 0x000fe400078e000b */
[----:B-1----:R-:W-:Y:S01]  /*16d00*/  FADD.FTZ R0, R8, R0 ;  /* 0x0000000008007221 */ /* 0x002fe20000010000 */
[----:B------:R-:W-:Y:S01]  /*16d10*/  FADD.FTZ R11, R17, R2 ;  /* 0x00000002110b7221 */ /* 0x000fe20000010000 */
[----:B------:R-:W-:Y:S01]  /*16d20*/  VIADD R2, R205, 0xfffffffe ;  /* 0xfffffffecd027836 */ /* 0x000fe20000000000 */
[C---:B------:R-:W-:Y:S02]  /*16d30*/  PRMT R144, R10.reuse, 0x7610, R144 ;  /* 0x000076100a907816 */ /* 0x040fe40000000090 */
[----:B------:R-:W-:Y:S01]  /*16d40*/  PRMT R143, R10, 0x7632, R143 ;  /* 0x000076320a8f7816 */ /* 0x000fe2000000008f */
[----:B------:R-:W-:Y:S01]  /*16d50*/  IMAD.MOV.U32 R10, RZ, RZ, R47 ;  /* 0x000000ffff0a7224 */ /* 0x000fe200078e002f */
[----:B------:R-:W-:Y:S01]  /*16d60*/  F2FP.F16.F32.PACK_AB R13, R13, R15 ;  /* 0x0000000f0d0d723e */ /* 0x000fe200000000ff */
[----:B------:R-:W-:-:S02]  /*16d70*/  IMAD.MOV.U32 R15, RZ, RZ, R89 ;  /* 0x000000ffff0f7224 */ /* 0x000fc400078e0059 */
[----:B---3--:R-:W-:Y:S01]  /*16d80*/  FADD.FTZ R0, R7, R0 ;  /* 0x0000000007007221 */ /* 0x008fe20000010000 */
[----:B------:R-:W-:Y:S01]  /*16d90*/  LOP3.LUT R89, R229, R2, RZ, 0x3c, !PT ;  /* 0x00000002e5597212 */ /* 0x000fe200078e3cff */
[----:B------:R-:W-:Y:S02]  /*16da0*/  IMAD.MOV.U32 R6, RZ, RZ, R10 ;  /* 0x000000ffff067224 */ /* 0x000fe400078e000a */
[----:B--2---:R-:W-:Y:S01]  /*16db0*/  FADD.FTZ R10, R4, R0 ;  /* 0x00000000040a7221 */ /* 0x004fe20000010000 */
[----:B------:R-:W-:Y:S02]  /*16dc0*/  LOP3.LUT R0, R89, R199, RZ, 0x3c, !PT ;  /* 0x000000c759007212 */ /* 0x000fe400078e3cff */
[----:B------:R-:W-:-:S03]  /*16dd0*/  F2FP.F16.F32.PACK_AB R17, R17, R20 ;  /* 0x000000141111723e */ /* 0x000fc600000000ff */
[----:B------:R-:W-:-:S05]  /*16de0*/  IMAD.WIDE.U32 R20, R0, -0x326172a9, RZ ;  /* 0xcd9e8d5700147825 */ /* 0x000fca00078e00ff */
[----:B------:R-:W-:-:S05]  /*16df0*/  LOP3.LUT R2, R21, R225, R250, 0x96, !PT ;  /* 0x000000e115027212 */ /* 0x000fca00078e96fa */
[----:B------:R-:W-:-:S05]  /*16e00*/  IMAD.WIDE.U32 R2, R2, -0x2daee0ad, RZ ;  /* 0xd2511f5302027825 */ /* 0x000fca00078e00ff */
[----:B------:R-:W-:Y:S02]  /*16e10*/  LOP3.LUT R0, R3, R232, R206, 0x96, !PT ;  /* 0x000000e803007212 */ /* 0x000fe400078e96ce */
[----:B------:R-:W-:Y:S02]  /*16e20*/  LOP3.LUT R3, R109, R224, R20, 0x96, !PT ;  /* 0x000000e06d037212 */ /* 0x000fe400078e9614 */
[----:B------:R-:W-:-:S03]  /*16e30*/  F2FP.F16.F32.PACK_AB R16, R4, R7 ;  /* 0x000000070410723e */ /* 0x000fc600000000ff */
[----:B------:R-:W-:Y:S01]  /*16e40*/  IMAD.WIDE.U32 R4, R3, -0x2daee0ad, RZ ;  /* 0xd2511f5303047825 */ /* 0x000fe200078e00ff */
[----:B------:R-:W-:-:S03]  /*16e50*/  F2FP.F16.F32.PACK_AB R12, R8, R12 ;  /* 0x0000000c080c723e */ /* 0x000fc600000000ff */
[----:B------:R-:W-:Y:S01]  /*16e60*/  IMAD.WIDE.U32 R8, R0, -0x326172a9, RZ ;  /* 0xcd9e8d5700087825 */ /* 0x000fe200078e00ff */
[----:B------:R-:W-:-:S03]  /*16e70*/  LOP3.LUT R0, R5, R241, R2, 0x96, !PT ;  /* 0x000000f105007212 */ /* 0x000fc600078e9602 */
[----:B------:R-:W-:Y:S02]  /*16e80*/  IMAD.MOV.U32 R5, RZ, RZ, R6 ;  /* 0x000000ffff057224 */ /* 0x000fe400078e0006 */
        /* <DEDUP_REMOVED lines=9> */
[----:B------:R-:W-:-:S04]  /*16f20*/  IMAD.WIDE.U32 R2, R2, -0x326172a9, RZ ;  /* 0xcd9e8d5702027825 */ /* 0x000fc800078e00ff */
[----:B------:R-:W-:Y:S01]  /*16f30*/  @!P5 HADD2 R75, -R144.H0_H0, -RZ.H0_H0 ;  /* 0xa00000ff904bd230 */ /* 0x000fe20000000900 */
[----:B------:R-:W-:Y:S02]  /*16f40*/  LOP3.LUT R0, R3, R135, R4, 0x96, !PT ;  /* 0x0000008703007212 */ /* 0x000fe400078e9604 */
[----:B------:R-:W-:Y:S02]  /*16f50*/  PRMT R192, R144, 0x5410, R143 ;  /* 0x0000541090c07816 */ /* 0x000fe4000000008f */
[C---:B------:R-:W-:Y:S02]  /*16f60*/  LOP3.LUT R4, R0.reuse, 0xff, RZ, 0xc0, !PT ;  /* 0x000000ff00047812 */ /* 0x040fe400078ec0ff */
[----:B------:R-:W-:Y:S02]  /*16f70*/  @!P5 PRMT R144, R75, 0x5410, RZ ;  /* 0x000054104b90d816 */ /* 0x000fe400000000ff */
[----:B------:R-:W-:Y:S02]  /*16f80*/  ISETP.GE.U32.AND P5, PT, R193, R4, PT ;  /* 0x00000004c100720c */ /* 0x000fe40003fa6070 */
[----:B------:R-:W-:Y:S01]  /*16f90*/  LOP3.LUT R4, R0, 0xffff, RZ, 0xc0, !PT ;  /* 0x0000ffff00047812 */ /* 0x000fe200078ec0ff */
[----:B------:R-:W-:-:S03]  /*16fa0*/  @!P4 HADD2 R74, -R143.H0_H0, -RZ.H0_H0 ;  /* 0xa00000ff8f4ac230 */ /* 0x000fc60000000900 */
[----:B------:R-:W-:Y:S01]  /*16fb0*/  SHF.R.U32.HI R4, RZ, 0x8, R4 ;  /* 0x00000008ff047819 */ /* 0x000fe20000011604 */
[----:B------:R-:W-:Y:S02]  /*16fc0*/  IMAD.MOV.U32 R7, RZ, RZ, R15 ;  /* 0x000000ffff077224 */ /* 0x000fe400078e000f */
[----:B------:R1:W2:Y:S01]  /*16fd0*/  MUFU.EX2 R15, R208 ;  /* 0x000000d0000f7308 */ /* 0x0002a20000000800 */
[----:B------:R-:W-:Y:S01]  /*16fe0*/  LOP3.LUT R4, R4, 0xffff, RZ, 0xc0, !PT ;  /* 0x0000ffff04047812 */ /* 0x000fe200078ec0ff */
[----:B------:R-:W-:Y:S01]  /*16ff0*/  @!P3 HADD2 R81, -R142.H0_H0, -RZ.H0_H0 ;  /* 0xa00000ff8e51b230 */ /* 0x000fe20000000900 */
[----:B------:R-:W-:Y:S02]  /*17000*/  @!P4 PRMT R143, R74, 0x5410, RZ ;  /* 0x000054104a8fc816 */ /* 0x000fe400000000ff */
[----:B------:R-:W-:Y:S02]  /*17010*/  ISETP.GE.U32.AND P4, PT, R193, R4, PT ;  /* 0x00000004c100720c */ /* 0x000fe40003f86070 */
[--C-:B------:R-:W-:Y:S01]  /*17020*/  SHF.R.U32.HI R4, RZ, 0x10, R0.reuse ;  /* 0x00000010ff047819 */ /* 0x100fe20000011600 */
[----:B------:R-:W-:Y:S01]  /*17030*/  IMAD.MOV.U32 R175, RZ, RZ, R187 ;  /* 0x000000ffffaf7224 */ /* 0x000fe200078e00bb */
[----:B------:R-:W-:Y:S01]  /*17040*/  SHF.R.U32.HI R0, RZ, 0x18, R0 ;  /* 0x00000018ff007819 */ /* 0x000fe20000011600 */
[----:B------:R-:W-:Y:S01]  /*17050*/  @!P2 HADD2 R78, -R141.H0_H0, -RZ.H0_H0 ;  /* 0xa00000ff8d4ea230 */ /* 0x000fe20000000900 */
[----:B------:R-:W-:Y:S01]  /*17060*/  PRMT R187, R142, 0x5410, R141 ;  /* 0x000054108ebb7816 */ /* 0x000fe2000000008d */
[----:B------:R-:W-:-:S02]  /*17070*/  @!P1 HADD2 R77, -R140.H0_H0, -RZ.H0_H0 ;  /* 0xa00000ff8c4d9230 */ /* 0x000fc40000000900 */
[----:B-1----:R-:W-:Y:S02]  /*17080*/  IMAD.MOV.U32 R208, RZ, RZ, R9 ;  /* 0x000000ffffd07224 */ /* 0x002fe400078e0009 */
[----:B------:R-:W1:Y:S01]  /*17090*/  MUFU.EX2 R9, R209 ;  /* 0x000000d100097308 */ /* 0x000e620000000800 */
[----:B------:R-:W-:Y:S02]  /*170a0*/  @!P3 PRMT R142, R81, 0x5410, RZ ;  /* 0x00005410518eb816 */ /* 0x000fe400000000ff */
[----:B------:R-:W-:Y:S02]  /*170b0*/  LOP3.LUT R4, R4, 0xff, RZ, 0xc0, !PT ;  /* 0x000000ff04047812 */ /* 0x000fe400078ec0ff */
[----:B------:R-:W-:Y:S01]  /*170c0*/  ISETP.GE.U32.AND P3, PT, R193, R0, PT ;  /* 0x00000000c100720c */ /* 0x000fe20003f66070 */
[----:B------:R-:W-:Y:S01]  /*170d0*/  IMAD.MOV.U32 R47, RZ, RZ, R46 ;  /* 0x000000ffff2f7224 */ /* 0x000fe200078e002e */
[----:B------:R-:W-:Y:S02]  /*170e0*/  LOP3.LUT R0, R2, 0xff, RZ, 0xc0, !PT ;  /* 0x000000ff02007812 */ /* 0x000fe400078ec0ff */
[----:B------:R-:W-:-:S02]  /*170f0*/  @!P2 PRMT R141, R78, 0x5410, RZ ;  /* 0x000054104e8da816 */ /* 0x000fc400000000ff */
[----:B------:R-:W-:Y:S02]  /*17100*/  PRMT R46, R140, 0x5410, R134 ;  /* 0x000054108c2e7816 */ /* 0x000fe40000000086 */
[----:B------:R-:W-:Y:S02]  /*17110*/  @!P1 PRMT R140, R77, 0x5410, RZ ;  /* 0x000054104d8c9816 */ /* 0x000fe400000000ff */
[C---:B------:R-:W-:Y:S02]  /*17120*/  ISETP.GE.U32.AND P2, PT, R193.reuse, R4, PT ;  /* 0x00000004c100720c */ /* 0x040fe40003f46070 */
[----:B------:R-:W-:Y:S02]  /*17130*/  ISETP.GE.U32.AND P1, PT, R193, R0, PT ;  /* 0x00000000c100720c */ /* 0x000fe40003f26070 */
[----:B------:R-:W-:Y:S02]  /*17140*/  LOP3.LUT R4, R2, 0xffff, RZ, 0xc0, !PT ;  /* 0x0000ffff02047812 */ /* 0x000fe400078ec0ff */
[----:B------:R-:W-:-:S02]  /*17150*/  SHF.R.U32.HI R0, RZ, 0x18, R2 ;  /* 0x00000018ff007819 */ /* 0x000fc40000011602 */
[----:B------:R-:W-:Y:S01]  /*17160*/  SHF.R.U32.HI R3, RZ, 0x10, R2 ;  /* 0x00000010ff037819 */ /* 0x000fe20000011602 */
[----:B--2---:R-:W-:Y:S01]  /*17170*/  FADD.FTZ R2, R15, R11 ;  /* 0x0000000b0f027221 */ /* 0x004fe20000010000 */
[----:B------:R-:W-:-:S03]  /*17180*/  IMAD.MOV.U32 R11, RZ, RZ, R7 ;  /* 0x000000ffff0b7224 */ /* 0x000fc600078e0007 */
[----:B-1----:R-:W-:Y:S02]  /*17190*/  FADD.FTZ R7, R9, R2 ;  /* 0x0000000209077221 */ /* 0x002fe40000010000 */
[----:B------:R-:W2:Y:S01]  /*171a0*/  LDL.LU R2, [R1+0x12c] ;  /* 0x00012c0001027983 */ /* 0x000ea20000300800 */
[----:B------:R-:W-:Y:S02]  /*171b0*/  IMAD.MOV.U32 R209, RZ, RZ, R14 ;  /* 0x000000ffffd17224 */ /* 0x000fe400078e000e */
[----:B------:R-:W1:Y:S01]  /*171c0*/  MUFU.EX2 R14, R112 ;  /* 0x00000070000e7308 */ /* 0x000e620000000800 */
[----:B------:R-:W-:Y:S01]  /*171d0*/  LOP3.LUT R6, R5, R235, R6, 0x96, !PT ;  /* 0x000000eb05067212 */ /* 0x000fe200078e9606 */
[----:B------:R-:W-:-:S06]  /*171e0*/  @!P0 HADD2 R76, -R134.H0_H0, -RZ.H0_H0 ;  /* 0xa00000ff864c8230 */ /* 0x000fcc0000000900 */
[----:B------:R-:W3:Y:S01]  /*171f0*/  MUFU.EX2 R5, R113 ;  /* 0x0000007100057308 */ /* 0x000ee20000000800 */
[----:B------:R-:W-:Y:S02]  /*17200*/  @!P0 PRMT R134, R76, 0x5410, RZ ;  /* 0x000054104c868816 */ /* 0x000fe400000000ff */
[----:B------:R-:W-:Y:S02]  /*17210*/  ISETP.GE.U32.AND P0, PT, R193, R0, PT ;  /* 0x00000000c100720c */ /* 0x000fe40003f06070 */
[----:B------:R-:W-:Y:S01]  /*17220*/  F2FP.F16.F32.PACK_AB R9, R9, R15 ;  /* 0x0000000f0909723e */ /* 0x000fe200000000ff */
[----:B------:R-:W-:Y:S02]  /*17230*/  IMAD.MOV.U32 R15, RZ, RZ, R11 ;  /* 0x000000ffff0f7224 */ /* 0x000fe400078e000b */
[----:B-1----:R-:W-:Y:S01]  /*17240*/  FADD.FTZ R0, R14, R10 ;  /* 0x0000000a0e007221 */ /* 0x002fe20000010000 */
[C---:B------:R-:W-:Y:S02]  /*17250*/  PRMT R123, R13.reuse, 0x7610, R123 ;  /* 0x000076100d7b7816 */ /* 0x040fe4000000007b */
[----:B------:R-:W-:Y:S01]  /*17260*/  PRMT R122, R13, 0x7632, R122 ;  /* 0x000076320d7a7816 */ /* 0x000fe2000000007a */
[C---:B---3--:R-:W-:Y:S01]  /*17270*/  FADD.FTZ R11, R5.reuse, R0 ;  /* 0x00000000050b7221 */ /* 0x048fe20000010000 */
[----:B------:R-:W-:Y:S01]  /*17280*/  IMAD.MOV.U32 R0, RZ, RZ, R170 ;  /* 0x000000ffff007224 */ /* 0x000fe200078e00aa */
[----:B------:R-:W-:Y:S01]  /*17290*/  F2FP.F16.F32.PACK_AB R10, R5, R14 ;  /* 0x0000000e050a723e */ /* 0x000fe200000000ff */
[----:B------:R-:W-:Y:S01]  /*172a0*/  @!P5 HADD2 R96, -R123.H0_H0, -RZ.H0_H0 ;  /* 0xa00000ff7b60d230 */ /* 0x000fe20000000900 */
[C---:B------:R-:W-:Y:S01]  /*172b0*/  PRMT R121, R12.reuse, 0x7632, R121 ;  /* 0x000076320c797816 */ /* 0x040fe20000000079 */
[----:B------:R-:W-:Y:S01]  /*172c0*/  IMAD.MOV.U32 R14, RZ, RZ, R0 ;  /* 0x000000ffff0e7224 */ /* 0x000fe200078e0000 */
[----:B------:R-:W-:Y:S01]  /*172d0*/  LOP3.LUT R0, R3, 0xff, RZ, 0xc0, !PT ;  /* 0x000000ff03007812 */ /* 0x000fe200078ec0ff */
[----:B------:R-:W-:Y:S01]  /*172e0*/  IMAD.MOV.U32 R5, RZ, RZ, R15 ;  /* 0x000000ffff057224 */ /* 0x000fe200078e000f */
[----:B------:R-:W-:Y:S01]  /*172f0*/  PRMT R120, R12, 0x7610, R120 ;  /* 0x000076100c787816 */ /* 0x000fe20000000078 */
[----:B------:R-:W-:Y:S01]  /*17300*/  IMAD.MOV.U32 R15, RZ, RZ, R28 ;  /* 0x000000ffff0f7224 */ /* 0x000fe200078e001c */
[----:B------:R-:W-:-:S02]  /*17310*/  PRMT R28, R123, 0x5410, R122 ;  /* 0x000054107b1c7816 */ /* 0x000fc4000000007a */
[----:B------:R-:W-:Y:S01]  /*17320*/  SHF.R.U32.HI R4, RZ, 0x8, R4 ;  /* 0x00000008ff047819 */ /* 0x000fe20000011604 */
[----:B------:R-:W-:Y:S01]  /*17330*/  @!P4 HADD2 R98, -R122.H0_H0, -RZ.H0_H0 ;  /* 0xa00000ff7a62c230 */ /* 0x000fe20000000900 */
[----:B------:R-:W-:Y:S01]  /*17340*/  @!P5 PRMT R123, R96, 0x5410, RZ ;  /* 0x00005410607bd816 */ /* 0x000fe200000000ff */
[----:B------:R-:W-:Y:S01]  /*17350*/  @!P3 HADD2 R100, -R121.H0_H0, -RZ.H0_H0 ;  /* 0xa00000ff7964b230 */ /* 0x000fe20000000900 */
[C---:B------:R-:W-:Y:S01]  /*17360*/  ISETP.GE.U32.AND P5, PT, R193.reuse, R0, PT ;  /* 0x00000000c100720c */ /* 0x040fe20003fa6070 */
[----:B------:R-:W-:Y:S01]  /*17370*/  IMAD.MOV.U32 R12, RZ, RZ, R5 ;  /* 0x000000ffff0c7224 */ /* 0x000fe200078e0005 */
[----:B------:R-:W-:Y:S01]  /*17380*/  LOP3.LUT R4, R4, 0xffff, RZ, 0xc0, !PT ;  /* 0x0000ffff04047812 */ /* 0x000fe200078ec0ff */
[----:B------:R1:W3:Y:S01]  /*17390*/  LDL.LU R170, [R1+0x40c] ;  /* 0x00040c0001aa7983 */ /* 0x0002e20000300800 */
[----:B------:R-:W-:Y:S02]  /*173a0*/  @!P4 PRMT R122, R98, 0x5410, RZ ;  /* 0x00005410627ac816 */ /* 0x000fe400000000ff */
[----:B------:R-:W-:-:S02]  /*173b0*/  ISETP.GE.U32.AND P4, PT, R193, R4, PT ;  /* 0x00000004c100720c */ /* 0x000fc40003f86070 */
[----:B------:R4:W-:Y:S01]  /*173c0*/  MUFU.EX2 R4, R218 ;  /* 0x000000da00047308 */ /* 0x0009e20000000800 */
[----:B------:R-:W-:Y:S01]  /*173d0*/  @!P2 HADD2 R101, -R120.H0_H0, -RZ.H0_H0 ;  /* 0xa00000ff7865a230 */ /* 0x000fe20000000900 */
[C---:B------:R-:W-:Y:S02]  /*173e0*/  PRMT R119, R17.reuse, 0x7610, R119 ;  /* 0x0000761011777816 */ /* 0x040fe40000000077 */
[----:B------:R-:W-:-:S03]  /*173f0*/  PRMT R118, R17, 0x7632, R118 ;  /* 0x0000763211767816 */ /* 0x000fc60000000076 */
[----:B------:R-:W-:Y:S01]  /*17400*/  @!P1 HADD2 R103, -R119.H0_H0, -RZ.H0_H0 ;  /* 0xa00000ff77679230 */ /* 0x000fe20000000900 */
[----:B------:R-:W-:-:S03]  /*17410*/  PRMT R117, R16, 0x7632, R117 ;  /* 0x0000763210757816 */ /* 0x000fc60000000075 */
[----:B------:R-:W-:Y:S01]  /*17420*/  @!P4 HADD2 R104, -R118.H0_H0, -RZ.H0_H0 ;  /* 0xa00000ff7668c230 */ /* 0x000fe20000000900 */
[----:B------:R-:W-:Y:S02]  /*17430*/  PRMT R116, R16, 0x7610, R116 ;  /* 0x0000761010747816 */ /* 0x000fe40000000074 */
[----:B----4-:R-:W-:Y:S02]  /*17440*/  PRMT R218, R119, 0x5410, R118 ;  /* 0x0000541077da7816 */ /* 0x010fe40000000076 */
[----:B------:R-:W-:Y:S01]  /*17450*/  @!P1 PRMT R119, R103, 0x5410, RZ ;  /* 0x0000541067779816 */ /* 0x000fe200000000ff */
[----:B------:R-:W-:Y:S01]  /*17460*/  @!P0 HADD2 R105, -R117.H0_H0, -RZ.H0_H0 ;  /* 0xa00000ff75698230 */ /* 0x000fe20000000900 */
[----:B------:R-:W-:Y:S01]  /*17470*/  @!P4 PRMT R118, R104, 0x5410, RZ ;  /* 0x000054106876c816 */ /* 0x000fe200000000ff */
[----:B------:R-:W-:Y:S01]  /*17480*/  MUFU.EX2 R16, R196 ;  /* 0x000000c400107308 */ /* 0x000fe20000000800 */
[----:B------:R-:W-:Y:S01]  /*17490*/  PRMT R115, R9, 0x7610, R115 ;  /* 0x0000761009737816 */ /* 0x000fe20000000073 */
[----:B--2---:R-:W-:-:S02]  /*174a0*/  IMAD.MOV.U32 R13, RZ, RZ, R2 ;  /* 0x000000ffff0d7224 */ /* 0x004fc400078e0002 */
[----:B------:R-:W-:-:S05]  /*174b0*/  IMAD.WIDE.U32 R2, R6, -0x2daee0ad, RZ ;  /* 0xd2511f5306027825 */ /* 0x000fca00078e00ff */
[----:B------:R-:W-:Y:S02]  /*174c0*/  LOP3.LUT R0, R3, R155, R8, 0x96, !PT ;  /* 0x0000009b03007212 */ /* 0x000fe400078e9608 */
[C---:B------:R-:W-:Y:S02]  /*174d0*/  LOP3.LUT R8, R2.reuse, 0xffff, RZ, 0xc0, !PT ;  /* 0x0000ffff02087812 */ /* 0x040fe400078ec0ff */
[----:B------:R-:W-:Y:S02]  /*174e0*/  LOP3.LUT R5, R2, 0xff, RZ, 0xc0, !PT ;  /* 0x000000ff02057812 */ /* 0x000fe400078ec0ff */
[--C-:B------:R-:W-:Y:S02]  /*174f0*/  SHF.R.U32.HI R6, RZ, 0x10, R2.reuse ;  /* 0x00000010ff067819 */ /* 0x100fe40000011602 */
[----:B------:R-:W-:Y:S01]  /*17500*/  SHF.R.U32.HI R3, RZ, 0x18, R2 ;  /* 0x00000018ff037819 */ /* 0x000fe20000011602 */
[----:B------:R-:W-:Y:S01]  /*17510*/  IMAD.MOV.U32 R2, RZ, RZ, R29 ;  /* 0x000000ffff027224 */ /* 0x000fe200078e001d */
[----:B------:R-:W-:-:S02]  /*17520*/  PRMT R29, R120, 0x5410, R121 ;  /* 0x00005410781d7816 */ /* 0x000fc40000000079 */
[----:B------:R-:W-:Y:S02]  /*17530*/  @!P3 PRMT R121, R100, 0x5410, RZ ;  /* 0x000054106479b816 */ /* 0x000fe400000000ff */
[----:B------:R-:W-:Y:S01]  /*17540*/  ISETP.GE.U32.AND P3, PT, R193, R5, PT ;  /* 0x00000005c100720c */ /* 0x000fe20003f66070 */
[----:B------:R-:W-:Y:S02]  /*17550*/  IMAD.MOV.U32 R5, RZ, RZ, R12 ;  /* 0x000000ffff057224 */ /* 0x000fe400078e000c */
[----:B------:R2:W4:Y:S01]  /*17560*/  MUFU.EX2 R12, R217 ;  /* 0x000000d9000c7308 */ /* 0x0005220000000800 */
[----:B------:R-:W-:Y:S01]  /*17570*/  @!P2 PRMT R120, R101, 0x5410, RZ ;  /* 0x000054106578a816 */ /* 0x000fe200000000ff */
[----:B--2---:R-:W-:Y:S01]  /*17580*/  IMAD.MOV.U32 R217, RZ, RZ, R2 ;  /* 0x000000ffffd97224 */ /* 0x004fe200078e0002 */
[----:B------:R-:W-:-:S04]  /*17590*/  LOP3.LUT R2, R0, 0xffff, RZ, 0xc0, !PT ;  /* 0x0000ffff00027812 */ /* 0x000fc800078ec0ff */
[----:B------:R-:W-:-:S04]  /*175a0*/  SHF.R.U32.HI R2, RZ, 0x8, R2 ;  /* 0x00000008ff027819 */ /* 0x000fc80000011602 */
[----:B------:R-:W-:-:S04]  /*175b0*/  LOP3.LUT R2, R2, 0xffff, RZ, 0xc0, !PT ;  /* 0x0000ffff02027812 */ /* 0x000fc800078ec0ff */
[----:B------:R-:W-:Y:S01]  /*175c0*/  ISETP.GE.U32.AND P2, PT, R193, R2, PT ;  /* 0x00000002c100720c */ /* 0x000fe20003f46070 */
[----:B----4-:R-:W-:Y:S01]  /*175d0*/  FADD.FTZ R2, R12, R7 ;  /* 0x000000070c027221 */ /* 0x010fe20000010000 */
[----:B------:R-:W-:-:S03]  /*175e0*/  IMAD.MOV.U32 R7, RZ, RZ, R5 ;  /* 0x000000ffff077224 */ /* 0x000fc600078e0005 */
[----:B------:R-:W-:Y:S01]  /*175f0*/  FADD.FTZ R5, R4, R2 ;  /* 0x0000000204057221 */ /* 0x000fe20000010000 */
[----:B------:R-:W-:-:S04]  /*17600*/  LOP3.LUT R2, R0, 0xff, RZ, 0xc0, !PT ;  /* 0x000000ff00027812 */ /* 0x000fc800078ec0ff */
[C---:B------:R-:W-:Y:S02]  /*17610*/  ISETP.GE.U32.AND P1, PT, R193.reuse, R2, PT ;  /* 0x00000002c100720c */ /* 0x040fe40003f26070 */
[----:B------:R-:W-:Y:S01]  /*17620*/  SHF.R.U32.HI R2, RZ, 0x18, R0 ;  /* 0x00000018ff027819 */ /* 0x000fe20000011600 */
[----:B------:R-:W-:Y:S01]  /*17630*/  IMAD.MOV.U32 R17, RZ, RZ, R7 ;  /* 0x000000ffff117224 */ /* 0x000fe200078e0007 */
[----:B------:R-:W-:Y:S02]  /*17640*/  F2FP.F16.F32.PACK_AB R4, R4, R12 ;  /* 0x0000000c0404723e */ /* 0x000fe400000000ff */
[----:B------:R-:W-:Y:S01]  /*17650*/  ISETP.GE.U32.AND P4, PT, R193, R2, PT ;  /* 0x00000002c100720c */ /* 0x000fe20003f86070 */
[----:B------:R-:W-:Y:S01]  /*17660*/  IMAD.MOV.U32 R2, RZ, RZ, R217 ;  /* 0x000000ffff027224 */ /* 0x000fe200078e00d9 */
[----:B------:R-:W-:Y:S01]  /*17670*/  PRMT R217, R116, 0x5410, R117 ;  /* 0x0000541074d97816 */ /* 0x000fe20000000075 */
[----:B------:R2:W-:Y:S01]  /*17680*/  MUFU.EX2 R12, R168 ;  /* 0x000000a8000c7308 */ /* 0x0005e20000000800 */
[----:B------:R-:W-:Y:S01]  /*17690*/  @!P0 PRMT R117, R105, 0x5410, RZ ;  /* 0x0000541069758816 */ /* 0x000fe200000000ff */
[----:B------:R-:W-:Y:S01]  /*176a0*/  IMAD.MOV.U32 R7, RZ, RZ, R14 ;  /* 0x000000ffff077224 */ /* 0x000fe200078e000e */
[----:B------:R-:W-:-:S05]  /*176b0*/  ISETP.GE.U32.AND P0, PT, R193, R3, PT ;  /* 0x00000003c100720c */ /* 0x000fca0003f06070 */
[----:B------:R4:W-:Y:S08]  /*176c0*/  MUFU.EX2 R14, R197 ;  /* 0x000000c5000e7308 */ /* 0x0009f00000000800 */
[----:B------:R1:W3:Y:S01]  /*176d0*/  MUFU.EX2 R3, R114 ;  /* 0x0000007200037308 */ /* 0x0002e20000000800 */
[----:B--2---:R2:W2:Y:S04]  /*176e0*/  LDL.LU R168, [R1+0x408] ;  /* 0x0004080001a87983 */ /* 0x0044a80000300800 */
[----:B------:R-:W2:Y:S04]  /*176f0*/  LDL.LU R196, [R1+0x404] ;  /* 0x0004040001c47983 */ /* 0x000ea80000300800 */
[----:B----4-:R-:W4:Y:S01]  /*17700*/  LDL.LU R197, [R1+0x400] ;  /* 0x0004000001c57983 */ /* 0x010f220000300800 */
[----:B-1----:R-:W-:-:S03]  /*17710*/  PRMT R114, R9, 0x7632, R114 ;  /* 0x0000763209727816 */ /* 0x002fc60000000072 */
[----:B------:R-:W4:Y:S01]  /*17720*/  LDL.LU R9, [R1+0x1b0] ;  /* 0x0001b00001097983 */ /* 0x000f220000300800 */
[----:B------:R-:W-:Y:S01]  /*17730*/  SHF.R.U32.HI R0, RZ, 0x10, R0 ;  /* 0x00000010ff007819 */ /* 0x000fe20000011600 */
[----:B------:R-:W-:-:S03]  /*17740*/  @!P5 HADD2 R106, -R116.H0_H0, -RZ.H0_H0 ;  /* 0xa00000ff746ad230 */ /* 0x000fc60000000900 */
[----:B------:R-:W-:Y:S02]  /*17750*/  LOP3.LUT R0, R0, 0xff, RZ, 0xc0, !PT ;  /* 0x000000ff00007812 */ /* 0x000fe400078ec0ff */
[----:B------:R-:W-:Y:S02]  /*17760*/  @!P5 PRMT R116, R106, 0x5410, RZ ;  /* 0x000054106a74d816 */ /* 0x000fe400000000ff */
[----:B------:R-:W-:Y:S01]  /*17770*/  ISETP.GE.U32.AND P5, PT, R193, R0, PT ;  /* 0x00000000c100720c */ /* 0x000fe20003fa6070 */
[----:B------:R-:W-:Y:S02]  /*17780*/  IMAD.MOV.U32 R0, RZ, RZ, R2 ;  /* 0x000000ffff007224 */ /* 0x000fe400078e0002 */
[----:B------:R1:W3:Y:S01]  /*17790*/  MUFU.EX2 R2, R191 ;  /* 0x000000bf00027308 */ /* 0x0002e20000000800 */
[----:B------:R-:W-:Y:S02]  /*177a0*/  @!P1 HADD2 R110, -R115.H0_H0, -RZ.H0_H0 ;  /* 0xa00000ff736e9230 */ /* 0x000fe40000000900 */
[----:B------:R-:W-:-:S02]  /*177b0*/  @!P2 HADD2 R107, -R114.H0_H0, -RZ.H0_H0 ;  /* 0xa00000ff726ba230 */ /* 0x000fc40000000900 */
[----:B-1----:R-:W-:Y:S01]  /*177c0*/  IMAD.MOV.U32 R191, RZ, RZ, R0 ;  /* 0x000000ffffbf7224 */ /* 0x002fe200078e0000 */
[----:B------:R-:W-:-:S03]  /*177d0*/  LOP3.LUT R0, R6, 0xff, RZ, 0xc0, !PT ;  /* 0x000000ff06007812 */ /* 0x000fc600078ec0ff */
[----:B------:R-:W-:Y:S01]  /*177e0*/  IMAD.MOV.U32 R6, RZ, RZ, R191 ;  /* 0x000000ffff067224 */ /* 0x000fe200078e00bf */
[----:B------:R-:W-:Y:S02]  /*177f0*/  PRMT R191, R115, 0x5410, R114 ;  /* 0x0000541073bf7816 */ /* 0x000fe40000000072 */
[----:B------:R-:W-:Y:S02]  /*17800*/  @!P1 PRMT R115, R110, 0x5410, RZ ;  /* 0x000054106e739816 */ /* 0x000fe400000000ff */
[----:B------:R-:W-:Y:S02]  /*17810*/  ISETP.GE.U32.AND P1, PT, R193, R0, PT ;  /* 0x00000000c100720c */ /* 0x000fe40003f26070 */
[----:B------:R-:W-:-:S04]  /*17820*/  SHF.R.U32.HI R0, RZ, 0x8, R8 ;  /* 0x00000008ff007819 */ /* 0x000fc80000011608 */
[----:B------:R-:W-:Y:S02]  /*17830*/  LOP3.LUT R0, R0, 0xffff, RZ, 0xc0, !PT ;  /* 0x0000ffff00007812 */ /* 0x000fe400078ec0ff */
[----:B------:R-:W-:Y:S02]  /*17840*/  @!P2 PRMT R114, R107, 0x5410, RZ ;  /* 0x000054106b72a816 */ /* 0x000fe400000000ff */
[C---:B------:R-:W-:Y:S02]  /*17850*/  PRMT R113, R10.reuse, 0x7610, R113 ;  /* 0x000076100a717816 */ /* 0x040fe40000000071 */
[----:B------:R-:W-:Y:S01]  /*17860*/  ISETP.GE.U32.AND P2, PT, R193, R0, PT ;  /* 0x00000000c100720c */ /* 0x000fe20003f46070 */
[----:B------:R-:W-:Y:S01]  /*17870*/  IMAD.MOV.U32 R0, RZ, RZ, R7 ;  /* 0x000000ffff007224 */ /* 0x000fe200078e0007 */
[----:B------:R-:W-:Y:S01]  /*17880*/  PRMT R112, R10, 0x7632, R112 ;  /* 0x000076320a707816 */ /* 0x000fe20000000070 */
[----:B------:R-:W-:Y:S01]  /*17890*/  @!P5 HADD2 R166, -R113.H0_H0, -RZ.H0_H0 ;  /* 0xa00000ff71a6d230 */ /* 0x000fe20000000900 */
[----:B------:R1:W-:Y:S03]  /*178a0*/  MUFU.EX2 R7, R160 ;  /* 0x000000a000077308 */ /* 0x0003e60000000800 */
[----:B------:R-:W-:-:S05]  /*178b0*/  @!P4 HADD2 R111, -R112.H0_H0, -RZ.H0_H0 ;  /* 0xa00000ff706fc230 */ /* 0x000fca0000000900 */
[----:B------:R-:W3:Y:S01]  /*178c0*/  MUFU.EX2 R15, R15 ;  /* 0x0000000f000f7308 */ /* 0x000ee20000000800 */
[----:B------:R-:W-:Y:S01]  /*178d0*/  PRMT R110, R4, 0x7632, R110 ;  /* 0x00007632046e7816 */ /* 0x000fe2000000006e */
[----:B-1----:R-:W-:Y:S02]  /*178e0*/  IMAD.MOV.U32 R160, RZ, RZ, R0 ;  /* 0x000000ffffa07224 */ /* 0x002fe400078e0000 */
[----:B---3--:R-:W-:Y:S01]  /*178f0*/  FADD.FTZ R0, R3, R11 ;  /* 0x0000000b03007221 */ /* 0x008fe20000010000 */
[----:B------:R-:W-:Y:S01]  /*17900*/  IMAD.MOV.U32 R11, RZ, RZ, R190 ;  /* 0x000000ffff0b7224 */ /* 0x000fe200078e00be */
[----:B------:R-:W-:Y:S02]  /*17910*/  PRMT R190, R113, 0x5410, R112 ;  /* 0x0000541071be7816 */ /* 0x000fe40000000070 */
[----:B------:R-:W-:Y:S01]  /*17920*/  @!P5 PRMT R113, R166, 0x5410, RZ ;  /* 0x00005410a671d816 */ /* 0x000fe200000000ff */
[----:B------:R-:W-:Y:S01]  /*17930*/  IMAD.MOV.U32 R166, RZ, RZ, R13 ;  /* 0x000000ffffa67224 */ /* 0x000fe200078e000d */
[----:B------:R-:W-:Y:S01]  /*17940*/  @!P4 PRMT R112, R111, 0x5410, RZ ;  /* 0x000054106f70c816 */ /* 0x000fe200000000ff */
[C---:B------:R-:W-:Y:S01]  /*17950*/  FADD.FTZ R13, R2.reuse, R0 ;  /* 0x00000000020d7221 */ /* 0x040fe20000010000 */
[----:B------:R-:W-:Y:S01]  /*17960*/  F2FP.F16.F32.PACK_AB R0, R2, R3 ;  /* 0x000000030200723e */ /* 0x000fe200000000ff */
[----:B------:R-:W-:Y:S01]  /*17970*/  IMAD.MOV.U32 R2, RZ, RZ, R6 ;  /* 0x000000ffff027224 */ /* 0x000fe200078e0006 */
[----:B------:R-:W-:Y:S01]  /*17980*/  PRMT R111, R4, 0x7610, R111 ;  /* 0x00007610046f7816 */ /* 0x000fe2000000006f */
[----:B------:R1:W3:Y:S01]  /*17990*/  MUFU.EX2 R6, R176 ;  /* 0x000000b000067308 */ /* 0x0002e20000000800 */
[----:B------:R-:W-:Y:S01]  /*179a0*/  PRMT R107, R0, 0x7610, R107 ;  /* 0x00007610006b7816 */ /* 0x000fe2000000006b */
[----:B------:R-:W-:-:S02]  /*179b0*/  @!P2 HADD2 R171, -R110.H0_H0, -RZ.H0_H0 ;  /* 0xa00000ff6eaba230 */ /* 0x000fc40000000900 */
[----:B------:R-:W-:-:S04]  /*179c0*/  @!P3 HADD2 R172, -R111.H0_H0, -RZ.H0_H0 ;  /* 0xa00000ff6facb230 */ /* 0x000fc80000000900 */
[----:B------:R3:W3:Y:S01]  /*179d0*/  MUFU.EX2 R4, R178 ;  /* 0x000000b200047308 */ /* 0x0006e20000000800 */
[----:B------:R-:W-:Y:S01]  /*179e0*/  IMAD.MOV.U32 R3, RZ, RZ, R202 ;  /* 0x000000ffff037224 */ /* 0x000fe200078e00ca */
[----:B------:R-:W-:Y:S01]  /*179f0*/  PRMT R106, R0, 0x7632, R106 ;  /* 0x00007632006a7816 */ /* 0x000fe2000000006a */
[----:B------:R-:W-:Y:S02]  /*17a00*/  @!P1 HADD2 R170, -R107.H0_H0, -RZ.H0_H0 ;  /* 0xa00000ff6baa9230 */ /* 0x000fe40000000900 */
[----:B------:R-:W-:-:S03]  /*17a10*/  FADD.FTZ R0, R15, R23 ;  /* 0x000000170f007221 */ /* 0x000fc60000010000 */
[----:B------:R3:W-:Y:S01]  /*17a20*/  MUFU.EX2 R8, R230 ;  /* 0x000000e600087308 */ /* 0x0007e20000000800 */
[----:B-1----:R-:W-:Y:S02]  /*17a30*/  IMAD.MOV.U32 R176, RZ, RZ, R3 ;  /* 0x000000ffffb07224 */ /* 0x002fe400078e0003 */
[----:B---3--:R-:W-:Y:S02]  /*17a40*/  IMAD.MOV.U32 R178, RZ, RZ, R166 ;  /* 0x000000ffffb27224 */ /* 0x008fe400078e00a6 */
[----:B------:R-:W-:Y:S02]  /*17a50*/  IMAD.MOV.U32 R166, RZ, RZ, R11 ;  /* 0x000000ffffa67224 */ /* 0x000fe400078e000b */
[----:B------:R-:W-:Y:S01]  /*17a60*/  IMAD.MOV.U32 R11, RZ, RZ, R194 ;  /* 0x000000ffff0b7224 */ /* 0x000fe200078e00c2 */
[----:B------:R-:W-:Y:S01]  /*17a70*/  PRMT R194, R111, 0x5410, R110 ;  /* 0x000054106fc27816 */ /* 0x000fe2000000006e */
[----:B------:R-:W-:Y:S01]  /*17a80*/  IMAD.MOV.U32 R230, RZ, RZ, R200 ;  /* 0x000000ffffe67224 */ /* 0x000fe200078e00c8 */
[----:B------:R-:W-:Y:S01]  /*17a90*/  @!P3 PRMT R111, R172, 0x5410, RZ ;  /* 0x00005410ac6fb816 */ /* 0x000fe200000000ff */
[----:B------:R-:W-:Y:S01]  /*17aa0*/  IMAD.MOV.U32 R172, RZ, RZ, R2 ;  /* 0x000000ffffac7224 */ /* 0x000fe200078e0002 */
[----:B------:R-:W-:Y:S01]  /*17ab0*/  @!P2 PRMT R110, R171, 0x5410, RZ ;  /* 0x00005410ab6ea816 */ /* 0x000fe200000000ff */
[----:B------:R-:W-:Y:S01]  /*17ac0*/  IMAD.MOV.U32 R171, RZ, RZ, R230 ;  /* 0x000000ffffab7224 */ /* 0x000fe200078e00e6 */
[----:B------:R-:W-:Y:S01]  /*17ad0*/  PRMT R230, R107, 0x5410, R106 ;  /* 0x000054106be67816 */ /* 0x000fe2000000006a */
[----:B------:R-:W-:Y:S01]  /*17ae0*/  FADD.FTZ R0, R12, R0 ;  /* 0x000000000c007221 */ /* 0x000fe20000010000 */
[----:B------:R-:W-:Y:S01]  /*17af0*/  @!P1 PRMT R107, R170, 0x5410, RZ ;  /* 0x00005410aa6b9816 */ /* 0x000fe200000000ff */
[----:B------:R-:W-:Y:S01]  /*17b00*/  IMAD.MOV.U32 R10, RZ, RZ, R203 ;  /* 0x000000ffff0a7224 */ /* 0x000fe200078e00cb */
[----:B------:R-:W1:Y:S01]  /*17b10*/  MUFU.EX2 R3, R177 ;  /* 0x000000b100037308 */ /* 0x000e620000000800 */
[----:B------:R-:W-:Y:S01]  /*17b20*/  FADD.FTZ R2, R7, R22 ;  /* 0x0000001607027221 */ /* 0x000fe20000010000 */
[----:B------:R-:W-:Y:S01]  /*17b30*/  IMAD.MOV.U32 R170, RZ, RZ, R172 ;  /* 0x000000ffffaa7224 */ /* 0x000fe200078e00ac */
[----:B------:R-:W-:Y:S01]  /*17b40*/  F2FP.F16.F32.PACK_AB R39, R6, R7 ;  /* 0x000000070627723e */ /* 0x000fe200000000ff */
[----:B------:R-:W-:-:S02]  /*17b50*/  IMAD.MOV.U32 R172, RZ, RZ, R178 ;  /* 0x000000ffffac7224 */ /* 0x000fc400078e00b2 */
[----:B------:R-:W-:Y:S01]  /*17b60*/  FADD.FTZ R0, R16, R0 ;  /* 0x0000000010007221 */ /* 0x000fe20000010000 */
[----:B------:R-:W-:Y:S02]  /*17b70*/  IMAD.MOV.U32 R178, RZ, RZ, R176 ;  /* 0x000000ffffb27224 */ /* 0x000fe400078e00b0 */
[----:B------:R-:W-:Y:S01]  /*17b80*/  FADD.FTZ R2, R6, R2 ;  /* 0x0000000206027221 */ /* 0x000fe20000010000 */
[----:B------:R-:W-:Y:S01]  /*17b90*/  IMAD.MOV.U32 R176, RZ, RZ, R160 ;  /* 0x000000ffffb07224 */ /* 0x000fe200078e00a0 */
[----:B------:R-:W3:Y:S01]  /*17ba0*/  MUFU.EX2 R6, R204 ;  /* 0x000000cc00067308 */ /* 0x000ee20000000800 */
[----:B------:R-:W-:Y:S02]  /*17bb0*/  IMAD.MOV.U32 R160, RZ, RZ, R10 ;  /* 0x000000ffffa07224 */ /* 0x000fe400078e000a */
[----:B------:R-:W-:Y:S01]  /*17bc0*/  FADD.FTZ R2, R4, R2 ;  /* 0x0000000204027221 */ /* 0x000fe20000010000 */
[----:B------:R-:W-:Y:S01]  /*17bd0*/  F2FP.F16.F32.PACK_AB R40, R14, R16 ;  /* 0x000000100e28723e */ /* 0x000fe200000000ff */
[----:B------:R2:W4:Y:S01]  /*17be0*/  LDL.LU R200, [R1+0x3fc] ;  /* 0x0003fc0001c87983 */ /* 0x0005220000300800 */
[----:B------:R-:W-:-:S02]  /*17bf0*/  IMAD.MOV.U32 R16, RZ, RZ, R160 ;  /* 0x000000ffff107224 */ /* 0x000fc400078e00a0 */
[C---:B-1----:R-:W-:Y:S01]  /*17c00*/  FADD.FTZ R22, R3.reuse, R2 ;  /* 0x0000000203167221 */ /* 0x042fe20000010000 */
[----:B------:R-:W-:Y:S01]  /*17c10*/  FADD.FTZ R2, R8, R5 ;  /* 0x0000000508027221 */ /* 0x000fe20000010000 */
[----:B------:R-:W-:Y:S01]  /*17c20*/  F2FP.F16.F32.PACK_AB R41, R3, R4 ;  /* 0x000000040329723e */ /* 0x000fe200000000ff */
[----:B------:R1:W4:Y:S01]  /*17c30*/  LDL.LU R203, [R1+0x3f8] ;  /* 0x0003f80001cb7983 */ /* 0x0003220000300800 */
[----:B------:R-:W-:Y:S01]  /*17c40*/  F2FP.F16.F32.PACK_AB R37, R12, R15 ;  /* 0x0000000f0c25723e */ /* 0x000fe200000000ff */
[----:B------:R-:W-:Y:S02]  /*17c50*/  IMAD.MOV.U32 R15, RZ, RZ, R178 ;  /* 0x000000ffff0f7224 */ /* 0x000fe400078e00b2 */
[----:B------:R1:W4:Y:S01]  /*17c60*/  LDL.LU R202, [R1+0x3f4] ;  /* 0x0003f40001ca7983 */ /* 0x0003220000300800 */
[----:B---3--:R-:W-:-:S03]  /*17c70*/  F2FP.F16.F32.PACK_AB R12, R6, R8 ;  /* 0x00000008060c723e */ /* 0x008fc600000000ff */
[----:B------:R1:W3:Y:S01]  /*17c80*/  LDL.LU R204, [R1+0x3f0] ;  /* 0x0003f00001cc7983 */ /* 0x0002e20000300800 */
[----:B--2---:R-:W-:Y:S02]  /*17c90*/  @!P0 HADD2 R168, -R106.H0_H0, -RZ.H0_H0 ;  /* 0xa00000ff6aa88230 */ /* 0x004fe40000000900 */
[----:B----4-:R-:W-:Y:S02]  /*17ca0*/  IMAD.MOV.U32 R10, RZ, RZ, R9 ;  /* 0x000000ffff0a7224 */ /* 0x010fe400078e0009 */
[----:B------:R-:W-:Y:S02]  /*17cb0*/  IMAD.MOV.U32 R9, RZ, RZ, R17 ;  /* 0x000000ffff097224 */ /* 0x000fe400078e0011 */
[----:B------:R-:W-:Y:S01]  /*17cc0*/  FADD.FTZ R17, R14, R0 ;  /* 0x000000000e117221 */ /* 0x000fe20000010000 */
[----:B------:R-:W-:Y:S02]  /*17cd0*/  VIADD R0, R205, 0xffffffff ;  /* 0xffffffffcd007836 */ /* 0x000fe40000000000 */
[----:B------:R-:W-:Y:S01]  /*17ce0*/  IMAD.MOV.U32 R14, RZ, RZ, R176 ;  /* 0x000000ffff0e7224 */ /* 0x000fe200078e00b0 */
[----:B------:R-:W-:Y:S01]  /*17cf0*/  @!P0 PRMT R106, R168, 0x5410, RZ ;  /* 0x00005410a86a8816 */ /* 0x000fe200000000ff */
[----:B------:R-:W-:Y:S01]  /*17d00*/  IMAD.MOV.U32 R178, RZ, RZ, R9 ;  /* 0x000000ffffb27224 */ /* 0x000fe200078e0009 */
[----:B------:R-:W-:Y:S01]  /*17d10*/  LOP3.LUT R0, R199, R229, R0, 0x96, !PT ;  /* 0x000000e5c7007212 */ /* 0x000fe200078e9600 */
[----:B------:R-:W-:Y:S01]  /*17d20*/  IMAD.MOV.U32 R176, RZ, RZ, R161 ;  /* 0x000000ffffb07224 */ /* 0x000fe200078e00a1 */
[----:B------:R1:W2:Y:S01]  /*17d30*/  LDL.LU R205, [R1+0x3ec] ;  /* 0x0003ec0001cd7983 */ /* 0x0002a20000300800 */
[----:B------:R-:W-:-:S02]  /*17d40*/  IMAD.MOV.U32 R168, RZ, RZ, R172 ;  /* 0x000000ffffa87224 */ /* 0x000fc400078e00ac */
[----:B------:R-:W-:-:S04]  /*17d50*/  IMAD.WIDE.U32 R160, R0, -0x326172a9, RZ ;  /* 0xcd9e8d5700a07825 */ /* 0x000fc800078e00ff */
[----:B------:R-:W-:Y:S02]  /*17d60*/  IMAD.MOV.U32 R172, RZ, RZ, R10 ;  /* 0x000000ffffac7224 */ /* 0x000fe400078e000a */
[----:B------:R-:W-:Y:S01]  /*17d70*/  FADD.FTZ R10, R6, R2 ;  /* 0x00000002060a7221 */ /* 0x000fe20000010000 */
[----:B------:R-:W-:-:S05]  /*17d80*/  LOP3.LUT R2, R161, R225, R250, 0x96, !PT ;  /* 0x000000e1a1027212 */ /* 0x000fca00078e96fa */
        /* <DEDUP_REMOVED lines=13> */
[----:B------:R-:W-:Y:S01]  /*17e60*/  LOP3.LUT R2, R9, R233, R2, 0x96, !PT ;  /* 0x000000e909027212 */ /* 0x000fe200078e9602 */
[----:B------:R-:W-:Y:S01]  /*17e70*/  IMAD.MOV.U32 R9, RZ, RZ, R11 ;  /* 0x000000ffff097224 */ /* 0x000fe200078e000b */
[----:B------:R-:W-:Y:S01]  /*17e80*/  LOP3.LUT R11, R5, R235, R6, 0x96, !PT ;  /* 0x000000eb050b7212 */ /* 0x000fe200078e9606 */
        /* <DEDUP_REMOVED lines=10> */
[----:B------:R-:W4:Y:S01]  /*17f30*/  LDL.64 R242, [R1+0x118] ;  /* 0x0001180001f27983 */ /* 0x000f220000100a00 */
[----:B------:R-:W-:-:S05]  /*17f40*/  IMAD.WIDE.U32 R2, R2, -0x326172a9, RZ ;  /* 0xcd9e8d5702027825 */ /* 0x000fca00078e00ff */
[----:B------:R-:W-:-:S04]  /*17f50*/  LOP3.LUT R0, R3, R135, R4, 0x96, !PT ;  /* 0x0000008703007212 */ /* 0x000fc800078e9604 */
        /* <DEDUP_REMOVED lines=8> */
[----:B------:R-:W3:Y:S01]  /*17fe0*/  MUFU.EX2 R6, R227 ;  /* 0x000000e300067308 */ /* 0x000ee20000000800 */
[----:B-1----:R-:W-:Y:S01]  /*17ff0*/  IMAD.MOV.U32 R222, RZ, RZ, R4 ;  /* 0x000000ffffde7224 */ /* 0x002fe200078e0004 */
[----:B------:R-:W-:-:S06]  /*18000*/  SHF.R.U32.HI R4, RZ, 0x10, R0 ;  /* 0x00000010ff047819 */ /* 0x000fcc0000011600 */
[----:B------:R-:W1:Y:S01]  /*18010*/  MUFU.EX2 R9, R9 ;  /* 0x0000000900097308 */ /* 0x000e620000000800 */
[----:B------:R-:W-:Y:S02]  /*18020*/  SHF.R.U32.HI R0, RZ, 0x18, R0 ;  /* 0x00000018ff007819 */ /* 0x000fe40000011600 */
[----:B------:R-:W-:Y:S02]  /*18030*/  LOP3.LUT R4, R4, 0xff, RZ, 0xc0, !PT ;  /* 0x000000ff04047812 */ /* 0x000fe400078ec0ff */
[C---:B------:R-:W-:Y:S02]  /*18040*/  ISETP.GE.U32.AND P3, PT, R193.reuse, R0, PT ;  /* 0x00000000c100720c */ /* 0x040fe40003f66070 */
[----:B------:R-:W-:Y:S02]  /*18050*/  ISETP.GE.U32.AND P0, PT, R193, R4, PT ;  /* 0x00000004c100720c */ /* 0x000fe40003f06070 */
[----:B------:R3:W1:Y:S01]  /*18060*/  MUFU.EX2 R4, R222 ;  /* 0x000000de00047308 */ /* 0x0006620000000800 */
[----:B------:R-:W-:-:S04]  /*18070*/  LOP3.LUT R0, R2, 0xff, RZ, 0xc0, !PT ;  /* 0x000000ff02007812 */ /* 0x000fc800078ec0ff */
[----:B------:R-:W-:Y:S02]  /*18080*/  ISETP.GE.U32.AND P2, PT, R193, R0, PT ;  /* 0x00000000c100720c */ /* 0x000fe40003f46070 */
[----:B------:R-:W-:-:S04]  /*18090*/  SHF.R.U32.HI R0, RZ, 0x18, R2 ;  /* 0x00000018ff007819 */ /* 0x000fc80000011602 */
[----:B------:R-:W-:Y:S01]  /*180a0*/  ISETP.GE.U32.AND P1, PT, R193, R0, PT ;  /* 0x00000000c100720c */ /* 0x000fe20003f26070 */
[----:B---3--:R-:W-:Y:S01]  /*180b0*/  IMAD.MOV.U32 R222, RZ, RZ, R7 ;  /* 0x000000ffffde7224 */ /* 0x008fe200078e0007 */
[----:B------:R-:W-:Y:S02]  /*180c0*/  LOP3.LUT R7, R2, 0xffff, RZ, 0xc0, !PT ;  /* 0x0000ffff02077812 */ /* 0x000fe400078ec0ff */
[----:B------:R-:W-:Y:S01]  /*180d0*/  SHF.R.U32.HI R3, RZ, 0x10, R2 ;  /* 0x00000010ff037819 */ /* 0x000fe20000011602 */
[----:B------:R-:W-:Y:S02]  /*180e0*/  IMAD.MOV.U32 R2, RZ, RZ, R211 ;  /* 0x000000ffff027224 */ /* 0x000fe400078e00d3 */
[----:B------:R-:W-:Y:S01]  /*180f0*/  FADD.FTZ R0, R6, R13 ;  /* 0x0000000d06007221 */ /* 0x000fe20000010000 */
[----:B------:R-:W-:Y:S01]  /*18100*/  PRMT R105, R12, 0x7610, R105 ;  /* 0x000076100c697816 */ /* 0x000fe20000000069 */
[----:B------:R-:W-:Y:S02]  /*18110*/  IMAD.MOV.U32 R13, RZ, RZ, R2 ;  /* 0x000000ffff0d7224 */ /* 0x000fe400078e0002 */
[----:B-1----:R-:W-:Y:S01]  /*18120*/  FADD.FTZ R2, R9, R10 ;  /* 0x0000000a09027221 */ /* 0x002fe20000010000 */
[C---:B------:R-:W-:Y:S01]  /*18130*/  FADD.FTZ R10, R5.reuse, R0 ;  /* 0x00000000050a7221 */ /* 0x040fe20000010000 */
[----:B------:R-:W-:Y:S01]  /*18140*/  F2FP.F16.F32.PACK_AB R5, R5, R6 ;  /* 0x000000060505723e */ /* 0x000fe200000000ff */
[----:B------:R-:W-:-:S02]  /*18150*/  @!P4 HADD2 R183, -R105.H0_H0, -RZ.H0_H0 ;  /* 0xa00000ff69b7c230 */ /* 0x000fc40000000900 */
[C---:B------:R-:W-:Y:S01]  /*18160*/  FADD.FTZ R6, R4.reuse, R2 ;  /* 0x0000000204067221 */ /* 0x040fe20000010000 */
[----:B------:R-:W-:Y:S01]  /*18170*/  F2FP.F16.F32.PACK_AB R9, R4, R9 ;  /* 0x000000090409723e */ /* 0x000fe200000000ff */
[----:B------:R-:W-:Y:S01]  /*18180*/  IMAD.MOV.U32 R4, RZ, RZ, R209 ;  /* 0x000000ffff047224 */ /* 0x000fe200078e00d1 */
[----:B------:R-:W-:Y:S02]  /*18190*/  PRMT R104, R12, 0x7632, R104 ;  /* 0x000076320c687816 */ /* 0x000fe40000000068 */
[----:B------:R-:W-:Y:S01]  /*181a0*/  LOP3.LUT R0, R3, 0xff, RZ, 0xc0, !PT ;  /* 0x000000ff03007812 */ /* 0x000fe200078ec0ff */
[----:B------:R-:W-:Y:S01]  /*181b0*/  IMAD.WIDE.U32 R2, R11, -0x2daee0ad, RZ ;  /* 0xd2511f530b027825 */ /* 0x000fe200078e00ff */
[----:B------:R-:W-:Y:S01]  /*181c0*/  PRMT R209, R105, 0x5410, R104 ;  /* 0x0000541069d17816 */ /* 0x000fe20000000068 */
[----:B------:R-:W-:Y:S01]  /*181d0*/  MUFU.EX2 R15, R15 ;  /* 0x0000000f000f7308 */ /* 0x000fe20000000800 */
[----:B------:R-:W-:Y:S01]  /*181e0*/  @!P4 PRMT R105, R183, 0x5410, RZ ;  /* 0x00005410b769c816 */ /* 0x000fe200000000ff */
[----:B------:R-:W-:Y:S01]  /*181f0*/  IMAD.MOV.U32 R12, RZ, RZ, R4 ;  /* 0x000000ffff0c7224 */ /* 0x000fe200078e0004 */
[----:B------:R-:W-:-:S02]  /*18200*/  ISETP.GE.U32.AND P4, PT, R193, R0, PT ;  /* 0x00000000c100720c */ /* 0x000fc40003f86070 */
[----:B------:R-:W-:Y:S02]  /*18210*/  LOP3.LUT R0, R3, R155, R8, 0x96, !PT ;  /* 0x0000009b03007212 */ /* 0x000fe400078e9608 */
[C---:B------:R-:W-:Y:S02]  /*18220*/  LOP3.LUT R11, R2.reuse, 0xffff, RZ, 0xc0, !PT ;  /* 0x0000ffff020b7812 */ /* 0x040fe400078ec0ff */
[----:B------:R-:W-:Y:S02]  /*18230*/  LOP3.LUT R4, R2, 0xff, RZ, 0xc0, !PT ;  /* 0x000000ff02047812 */ /* 0x000fe400078ec0ff */
[--C-:B------:R-:W-:Y:S02]  /*18240*/  SHF.R.U32.HI R8, RZ, 0x10, R2.reuse ;  /* 0x00000010ff087819 */ /* 0x100fe40000011602 */
[----:B------:R-:W-:Y:S01]  /*18250*/  SHF.R.U32.HI R3, RZ, 0x18, R2 ;  /* 0x00000018ff037819 */ /* 0x000fe20000011602 */
[----:B------:R-:W-:Y:S01]  /*18260*/  IMAD.MOV.U32 R2, RZ, RZ, R14 ;  /* 0x000000ffff027224 */ /* 0x000fe200078e000e */
[----:B------:R-:W-:Y:S01]  /*18270*/  MUFU.EX2 R12, R12 ;  /* 0x0000000c000c7308 */ /* 0x000fe20000000800 */
[----:B------:R-:W-:Y:S01]  /*18280*/  IMAD.MOV.U32 R183, RZ, RZ, R13 ;  /* 0x000000ffffb77224 */ /* 0x000fe200078e000d */
[C---:B------:R-:W-:Y:S01]  /*18290*/  PRMT R103, R5.reuse, 0x7632, R103 ;  /* 0x0000763205677816 */ /* 0x040fe20000000067 */
[----:B------:R-:W-:Y:S01]  /*182a0*/  @!P5 HADD2 R184, -R104.H0_H0, -RZ.H0_H0 ;  /* 0xa00000ff68b8d230 */ /* 0x000fe20000000900 */
[----:B------:R-:W-:-:S03]  /*182b0*/  PRMT R102, R5, 0x7610, R102 ;  /* 0x0000761005667816 */ /* 0x000fc60000000066 */
[----:B------:R-:W-:Y:S01]  /*182c0*/  @!P3 HADD2 R185, -R103.H0_H0, -RZ.H0_H0 ;  /* 0xa00000ff67b9b230 */ /* 0x000fe20000000900 */
[----:B------:R-:W-:Y:S01]  /*182d0*/  @!P5 PRMT R104, R184, 0x5410, RZ ;  /* 0x00005410b868d816 */ /* 0x000fe200000000ff */
[----:B------:R-:W-:Y:S01]  /*182e0*/  IMAD.MOV.U32 R227, RZ, RZ, R212 ;  /* 0x000000ffffe37224 */ /* 0x000fe200078e00d4 */
[C---:B------:R-:W-:Y:S01]  /*182f0*/  PRMT R101, R9.reuse, 0x7610, R101 ;  /* 0x0000761009657816 */ /* 0x040fe20000000065 */
[----:B------:R1:W3:Y:S01]  /*18300*/  MUFU.EX2 R5, R183 ;  /* 0x000000b700057308 */ /* 0x0002e20000000800 */
[----:B------:R-:W-:Y:S01]  /*18310*/  PRMT R100, R9, 0x7632, R100 ;  /* 0x0000763209647816 */ /* 0x000fe20000000064 */
[----:B------:R-:W-:Y:S01]  /*18320*/  @!P0 HADD2 R186, -R102.H0_H0, -RZ.H0_H0 ;  /* 0xa00000ff66ba8230 */ /* 0x000fe20000000900 */
[----:B------:R2:W2:Y:S01]  /*18330*/  LDL.LU R212, [R1+0x3e8] ;  /* 0x0003e80001d47983 */ /* 0x0004a20000300800 */
[----:B------:R-:W-:-:S03]  /*18340*/  @!P2 HADD2 R200, -R101.H0_H0, -RZ.H0_H0 ;  /* 0xa00000ff65c8a230 */ /* 0x000fc60000000900 */
[----:B------:R2:W2:Y:S01]  /*18350*/  LDL.LU R211, [R1+0x3e4] ;  /* 0x0003e40001d37983 */ /* 0x0004a20000300800 */
[----:B-1----:R-:W-:Y:S02]  /*18360*/  IMAD.MOV.U32 R183, RZ, RZ, R227 ;  /* 0x000000ffffb77224 */ /* 0x002fe400078e00e3 */
[----:B------:R-:W-:Y:S02]  /*18370*/  IMAD.MOV.U32 R227, RZ, RZ, R168 ;  /* 0x000000ffffe37224 */ /* 0x000fe400078e00a8 */
[----:B------:R-:W-:Y:S02]  /*18380*/  IMAD.MOV.U32 R168, RZ, RZ, R170 ;  /* 0x000000ffffa87224 */ /* 0x000fe400078e00aa */
[----:B------:R-:W-:Y:S02]  /*18390*/  IMAD.MOV.U32 R170, RZ, RZ, R171 ;  /* 0x000000ffffaa7224 */ /* 0x000fe400078e00ab */
[----:B------:R-:W-:Y:S02]  /*183a0*/  IMAD.MOV.U32 R171, RZ, RZ, R178 ;  /* 0x000000ffffab7224 */ /* 0x000fe400078e00b2 */
[----:B------:R-:W-:-:S02]  /*183b0*/  IMAD.MOV.U32 R178, RZ, RZ, R176 ;  /* 0x000000ffffb27224 */ /* 0x000fc400078e00b0 */
[----:B------:R-:W-:Y:S02]  /*183c0*/  IMAD.MOV.U32 R176, RZ, RZ, R47 ;  /* 0x000000ffffb07224 */ /* 0x000fe400078e002f */
[----:B------:R1:W2:Y:S08]  /*183d0*/  MUFU.EX2 R47, R214 ;  /* 0x000000d6002f7308 */ /* 0x0002b00000000800 */
[----:B------:R3:W-:Y:S01]  /*183e0*/  MUFU.EX2 R9, R183 ;  /* 0x000000b700097308 */ /* 0x0007e20000000800 */
[----:B-1----:R1:W2:Y:S01]  /*183f0*/  LDL.LU R214, [R1+0x3e0] ;  /* 0x0003e00001d67983 */ /* 0x0022a20000300800 */
[----:B---3--:R-:W-:-:S02]  /*18400*/  IMAD.MOV.U32 R183, RZ, RZ, R168 ;  /* 0x000000ffffb77224 */ /* 0x008fc400078e00a8 */
[----:B------:R-:W-:Y:S02]  /*18410*/  IMAD.MOV.U32 R168, RZ, RZ, R170 ;  /* 0x000000ffffa87224 */ /* 0x000fe400078e00aa */
[----:B------:R-:W-:Y:S02]  /*18420*/  IMAD.MOV.U32 R170, RZ, RZ, R171 ;  /* 0x000000ffffaa7224 */ /* 0x000fe400078e00ab */
[----:B------:R-:W-:Y:S02]  /*18430*/  IMAD.MOV.U32 R171, RZ, RZ, R178 ;  /* 0x000000ffffab7224 */ /* 0x000fe400078e00b2 */
[----:B------:R-:W-:Y:S02]  /*18440*/  IMAD.MOV.U32 R178, RZ, RZ, R176 ;  /* 0x000000ffffb27224 */ /* 0x000fe400078e00b0 */
[----:B------:R-:W-:Y:S02]  /*18450*/  IMAD.MOV.U32 R176, RZ, RZ, R38 ;  /* 0x000000ffffb07224 */ /* 0x000fe400078e0026 */
[----:B------:R-:W-:Y:S01]  /*18460*/  FADD.FTZ R38, R5, R10 ;  /* 0x0000000a05267221 */ /* 0x000fe20000010000 */
[----:B----4-:R-:W-:Y:S01]  /*18470*/  LOP3.LUT R13, R189, R225, R242, 0x96, !PT ;  /* 0x000000e1bd0d7212 */ /* 0x010fe200078e96f2 */
[----:B------:R-:W-:Y:S01]  /*18480*/  IMAD.MOV.U32 R189, RZ, RZ, R2 ;  /* 0x000000ffffbd7224 */ /* 0x000fe200078e0002 */
[----:B------:R-:W-:-:S04]  /*18490*/  SHF.R.U32.HI R2, RZ, 0x8, R7 ;  /* 0x00000008ff027819 */ /* 0x000fc80000011607 */
[----:B------:R-:W-:Y:S01]  /*184a0*/  LOP3.LUT R2, R2, 0xffff, RZ, 0xc0, !PT ;  /* 0x0000ffff02027812 */ /* 0x000fe200078ec0ff */
[----:B------:R-:W-:Y:S01]  /*184b0*/  IMAD.MOV.U32 R184, RZ, RZ, R189 ;  /* 0x000000ffffb87224 */ /* 0x000fe200078e00bd */
[----:B------:R-:W-:Y:S02]  /*184c0*/  PRMT R189, R102, 0x5410, R103 ;  /* 0x0000541066bd7816 */ /* 0x000fe40000000067 */
[----:B------:R-:W-:Y:S01]  /*184d0*/  ISETP.GE.U32.AND P5, PT, R193, R2, PT ;  /* 0x00000002c100720c */ /* 0x000fe20003fa6070 */
[----:B------:R-:W-:Y:S01]  /*184e0*/  FADD.FTZ R2, R15, R6 ;  /* 0x000000060f027221 */ /* 0x000fe20000010000 */
[----:B------:R-:W-:Y:S02]  /*184f0*/  @!P3 PRMT R103, R185, 0x5410, RZ ;  /* 0x00005410b967b816 */ /* 0x000fe400000000ff */
[----:B------:R-:W-:Y:S01]  /*18500*/  ISETP.GE.U32.AND P3, PT, R193, R4, PT ;  /* 0x00000004c100720c */ /* 0x000fe20003f66070 */
[----:B------:R-:W-:Y:S01]  /*18510*/  FADD.FTZ R4, R12, R2 ;  /* 0x000000020c047221 */ /* 0x000fe20000010000 */
[----:B------:R-:W-:-:S04]  /*18520*/  LOP3.LUT R2, R0, 0xffff, RZ, 0xc0, !PT ;  /* 0x0000ffff00027812 */ /* 0x000fc800078ec0ff */
[----:B------:R-:W-:Y:S01]  /*18530*/  SHF.R.U32.HI R2, RZ, 0x8, R2 ;  /* 0x00000008ff027819 */ /* 0x000fe20000011602 */
[----:B------:R-:W-:Y:S02]  /*18540*/  IMAD.MOV.U32 R7, RZ, RZ, R184 ;  /* 0x000000ffff077224 */ /* 0x000fe400078e00b8 */
[----:B------:R-:W-:Y:S01]  /*18550*/  IMAD.MOV.U32 R184, RZ, RZ, R227 ;  /* 0x000000ffffb87224 */ /* 0x000fe200078e00e3 */
[----:B------:R-:W-:Y:S02]  /*18560*/  LOP3.LUT R2, R2, 0xffff, RZ, 0xc0, !PT ;  /* 0x0000ffff02027812 */ /* 0x000fe400078ec0ff */
[----:B------:R-:W-:Y:S02]  /*18570*/  PRMT R227, R101, 0x5410, R100 ;  /* 0x0000541065e37816 */ /* 0x000fe40000000064 */
[----:B------:R-:W-:Y:S02]  /*18580*/  @!P2 PRMT R101, R200, 0x5410, RZ ;  /* 0x00005410c865a816 */ /* 0x000fe400000000ff */
[----:B------:R-:W-:-:S02]  /*18590*/  ISETP.GE.U32.AND P2, PT, R193, R2, PT ;  /* 0x00000002c100720c */ /* 0x000fc40003f46070 */
[----:B------:R-:W-:Y:S02]  /*185a0*/  @!P0 PRMT R102, R186, 0x5410, RZ ;  /* 0x00005410ba668816 */ /* 0x000fe400000000ff */
[----:B------:R-:W-:Y:S02]  /*185b0*/  ISETP.GE.U32.AND P0, PT, R193, R3, PT ;  /* 0x00000003c100720c */ /* 0x000fe40003f06070 */
[----:B------:R-:W-:-:S04]  /*185c0*/  F2FP.F16.F32.PACK_AB R3, R12, R15 ;  /* 0x0000000f0c03723e */ /* 0x000fc800000000ff */
[C---:B------:R-:W-:Y:S01]  /*185d0*/  PRMT R96, R3.reuse, 0x7632, R96 ;  /* 0x0000763203607816 */ /* 0x040fe20000000060 */
[----:B------:R-:W-:Y:S01]  /*185e0*/  IMAD.MOV.U32 R186, RZ, RZ, R168 ;  /* 0x000000ffffba7224 */ /* 0x000fe200078e00a8 */
[----:B------:R-:W-:Y:S01]  /*185f0*/  PRMT R97, R3, 0x7610, R97 ;  /* 0x0000761003617816 */ /* 0x000fe20000000061 */
[----:B------:R3:W-:Y:S01]  /*18600*/  MUFU.EX2 R12, R7 ;  /* 0x00000007000c7308 */ /* 0x0007e20000000800 */
[----:B------:R-:W-:Y:S02]  /*18610*/  IMAD.MOV.U32 R168, RZ, RZ, R170 ;  /* 0x000000ffffa87224 */ /* 0x000fe400078e00aa */
[----:B--2---:R-:W-:Y:S01]  /*18620*/  @!P2 HADD2 R205, -R96.H0_H0, -RZ.H0_H0 ;  /* 0xa00000ff60cda230 */ /* 0x004fe20000000900 */
[----:B------:R-:W-:Y:S01]  /*18630*/  F2FP.F16.F32.PACK_AB R2, R47, R5 ;  /* 0x000000052f02723e */ /* 0x000fe200000000ff */
[----:B------:R-:W-:Y:S02]  /*18640*/  IMAD.MOV.U32 R170, RZ, RZ, R178 ;  /* 0x000000ffffaa7224 */ /* 0x000fe400078e00b2 */
[----:B------:R-:W-:Y:S01]  /*18650*/  IMAD.MOV.U32 R178, RZ, RZ, R176 ;  /* 0x000000ffffb27224 */ /* 0x000fe200078e00b0 */
[----:B------:R-:W-:Y:S01]  /*18660*/  MUFU.EX2 R5, R184 ;  /* 0x000000b800057308 */ /* 0x000fe20000000800 */
[----:B------:R-:W-:Y:S01]  /*18670*/  IMAD.MOV.U32 R10, RZ, RZ, R186 ;  /* 0x000000ffff0a7224 */ /* 0x000fe200078e00ba */
[----:B------:R-:W-:Y:S01]  /*18680*/  PRMT R186, R97, 0x5410, R96 ;  /* 0x0000541061ba7816 */ /* 0x000fe20000000060 */
[----:B------:R-:W-:Y:S01]  /*18690*/  IMAD.MOV.U32 R176, RZ, RZ, R208 ;  /* 0x000000ffffb07224 */ /* 0x000fe200078e00d0 */
[----:B------:R-:W-:Y:S01]  /*186a0*/  @!P2 PRMT R96, R205, 0x5410, RZ ;  /* 0x00005410cd60a816 */ /* 0x000fe200000000ff */
[----:B---3--:R-:W-:-:S03]  /*186b0*/  IMAD.MOV.U32 R7, RZ, RZ, R46 ;  /* 0x000000ffff077224 */ /* 0x008fc600078e002e */
[----:B------:R-:W-:Y:S08]  /*186c0*/  MUFU.EX2 R184, R216 ;  /* 0x000000d800b87308 */ /* 0x000ff00000000800 */
[----:B------:R2:W-:Y:S08]  /*186d0*/  MUFU.EX2 R46, R213 ;  /* 0x000000d5002e7308 */ /* 0x0005f00000000800 */
[----:B------:R3:W-:Y:S01]  /*186e0*/  MUFU.EX2 R208, R215 ;  /* 0x000000d700d07308 */ /* 0x0007e20000000800 */
[----:B--2---:R1:W2:Y:S07]  /*186f0*/  LDL.LU R213, [R1+0x3dc] ;  /* 0x0003dc0001d57983 */ /* 0x0042ae0000300800 */
[----:B------:R4:W-:Y:S01]  /*18700*/  MUFU.EX2 R205, R246 ;  /* 0x000000f600cd7308 */ /* 0x0009e20000000800 */
[----:B------:R1:W2:Y:S04]  /*18710*/  LDL.LU R216, [R1+0x3d8] ;  /* 0x0003d80001d87983 */ /* 0x0002a80000300800 */
[----:B---3--:R1:W3:Y:S04]  /*18720*/  LDL.LU R215, [R1+0x3d4] ;  /* 0x0003d40001d77983 */ /* 0x0082e80000300800 */
[----:B----4-:R-:W4:Y:S01]  /*18730*/  LDL.LU R246, [R1+0x3d0] ;  /* 0x0003d00001f67983 */ /* 0x010f220000300800 */
[----:B------:R-:W-:-:S02]  /*18740*/  PRMT R99, R2, 0x7632, R99 ;  /* 0x0000763202637816 */ /* 0x000fc40000000063 */
[----:B------:R-:W-:-:S03]  /*18750*/  PRMT R98, R2, 0x7610, R98 ;  /* 0x0000761002627816 */ /* 0x000fc60000000062 */
[----:B------:R-:W-:Y:S01]  /*18760*/  @!P1 HADD2 R202, -R99.H0_H0, -RZ.H0_H0 ;  /* 0xa00000ff63ca9230 */ /* 0x000fe20000000900 */
[----:B------:R-:W-:Y:S01]  /*18770*/  LOP3.LUT R2, R0, 0xff, RZ, 0xc0, !PT ;  /* 0x000000ff00027812 */ /* 0x000fe200078ec0ff */
[----:B------:R1:W1:Y:S01]  /*18780*/  MUFU.EX2 R6, R222 ;  /* 0x000000de00067308 */ /* 0x0002620000000800 */
[----:B------:R-:W-:Y:S01]  /*18790*/  @!P5 HADD2 R203, -R100.H0_H0, -RZ.H0_H0 ;  /* 0xa00000ff64cbd230 */ /* 0x000fe20000000900 */
[----:B-1----:R-:W-:Y:S02]  /*187a0*/  PRMT R222, R98, 0x5410, R99 ;  /* 0x0000541062de7816 */ /* 0x002fe40000000063 */
[----:B------:R-:W-:Y:S02]  /*187b0*/  @!P1 PRMT R99, R202, 0x5410, RZ ;  /* 0x00005410ca639816 */ /* 0x000fe400000000ff */
[----:B------:R-:W-:Y:S02]  /*187c0*/  ISETP.GE.U32.AND P1, PT, R193, R2, PT ;  /* 0x00000002c100720c */ /* 0x000fe40003f26070 */
[----:B------:R-:W-:-:S02]  /*187d0*/  SHF.R.U32.HI R2, RZ, 0x18, R0 ;  /* 0x00000018ff027819 */ /* 0x000fc40000011600 */
[----:B------:R-:W-:-:S04]  /*187e0*/  SHF.R.U32.HI R0, RZ, 0x10, R0 ;  /* 0x00000010ff007819 */ /* 0x000fc80000011600 */
[----:B------:R-:W-:Y:S02]  /*187f0*/  LOP3.LUT R0, R0, 0xff, RZ, 0xc0, !PT ;  /* 0x000000ff00007812 */ /* 0x000fe400078ec0ff */
[----:B------:R-:W-:Y:S02]  /*18800*/  @!P5 PRMT R100, R203, 0x5410, RZ ;  /* 0x00005410cb64d816 */ /* 0x000fe400000000ff */
[----:B------:R-:W-:Y:S01]  /*18810*/  ISETP.GE.U32.AND P5, PT, R193, R0, PT ;  /* 0x00000000c100720c */ /* 0x000fe20003fa6070 */
[----:B------:R-:W-:Y:S01]  /*18820*/  @!P1 HADD2 R207, -R97.H0_H0, -RZ.H0_H0 ;  /* 0xa00000ff61cf9230 */ /* 0x000fe20000000900 */
[----:B------:R-:W-:Y:S01]  /*18830*/  LOP3.LUT R0, R8, 0xff, RZ, 0xc0, !PT ;  /* 0x000000ff08007812 */ /* 0x000fe200078ec0ff */
[----:B------:R-:W-:Y:S01]  /*18840*/  @!P4 HADD2 R204, -R98.H0_H0, -RZ.H0_H0 ;  /* 0xa00000ff62ccc230 */ /* 0x000fe20000000900 */
[----:B------:R-:W1:Y:S02]  /*18850*/  MUFU.EX2 R16, R16 ;  /* 0x0000001000107308 */ /* 0x000e640000000800 */
[----:B------:R-:W-:-:S02]  /*18860*/  @!P1 PRMT R97, R207, 0x5410, RZ ;  /* 0x00005410cf619816 */ /* 0x000fc400000000ff */
[----:B------:R-:W-:Y:S01]  /*18870*/  ISETP.GE.U32.AND P1, PT, R193, R0, PT ;  /* 0x00000000c100720c */ /* 0x000fe20003f26070 */
[----:B------:R-:W-:Y:S01]  /*18880*/  FADD.FTZ R0, R6, R4 ;  /* 0x0000000406007221 */ /* 0x000fe20000010000 */
[----:B------:R-:W-:Y:S01]  /*18890*/  @!P4 PRMT R98, R204, 0x5410, RZ ;  /* 0x00005410cc62c816 */ /* 0x000fe200000000ff */
[----:B------:R-:W-:Y:S02]  /*188a0*/  IMAD.MOV.U32 R203, RZ, RZ, R7 ;  /* 0x000000ffffcb7224 */ /* 0x000fe400078e0007 */
[----:B------:R-:W-:Y:S01]  /*188b0*/  IMAD.MOV.U32 R204, RZ, RZ, R183 ;  /* 0x000000ffffcc7224 */ /* 0x000fe200078e00b7 */
[----:B------:R-:W1:Y:S01]  /*188c0*/  MUFU.EX2 R7, R220 ;  /* 0x000000dc00077308 */ /* 0x000e620000000800 */
[----:B------:R-:W-:Y:S01]  /*188d0*/  FADD.FTZ R183, R5, R0 ;  /* 0x0000000005b77221 */ /* 0x000fe20000010000 */
[----:B------:R-:W-:Y:S02]  /*188e0*/  ISETP.GE.U32.AND P4, PT, R193, R2, PT ;  /* 0x00000002c100720c */ /* 0x000fe40003f86070 */
[----:B------:R-:W-:-:S02]  /*188f0*/  F2FP.F16.F32.PACK_AB R0, R184, R46 ;  /* 0x0000002eb800723e */ /* 0x000fc400000000ff */
[----:B------:R-:W-:Y:S02]  /*18900*/  SHF.R.U32.HI R2, RZ, 0x8, R11 ;  /* 0x00000008ff027819 */ /* 0x000fe4000001160b */
[----:B------:R-:W1:Y:S01]  /*18910*/  MUFU.EX2 R4, R221 ;  /* 0x000000dd00047308 */ /* 0x000e620000000800 */
[C---:B------:R-:W-:Y:S02]  /*18920*/  PRMT R95, R0.reuse, 0x7610, R95 ;  /* 0x00007610005f7816 */ /* 0x040fe4000000005f */
[----:B------:R-:W-:Y:S02]  /*18930*/  PRMT R94, R0, 0x7632, R94 ;  /* 0x00007632005e7816 */ /* 0x000fe4000000005e */
[----:B------:R-:W-:-:S04]  /*18940*/  LOP3.LUT R0, R2, 0xffff, RZ, 0xc0, !PT ;  /* 0x0000ffff02007812 */ /* 0x000fc800078ec0ff */
[----:B------:R-:W-:Y:S01]  /*18950*/  ISETP.GE.U32.AND P2, PT, R193, R0, PT ;  /* 0x00000000c100720c */ /* 0x000fe20003f46070 */
[----:B-1----:R-:W-:Y:S01]  /*18960*/  FADD.FTZ R0, R16, R17 ;  /* 0x0000001110007221 */ /* 0x002fe20000010000 */
[----:B------:R-:W-:-:S03]  /*18970*/  F2FP.F16.F32.PACK_AB R3, R5, R6 ;  /* 0x000000060503723e */ /* 0x000fc600000000ff */
[----:B------:R-:W-:Y:S01]  /*18980*/  FADD.FTZ R2, R9, R0 ;  /* 0x0000000009027221 */ /* 0x000fe20000010000 */
[----:B------:R-:W-:Y:S01]  /*18990*/  FADD.FTZ R0, R7, R22 ;  /* 0x0000001607007221 */ /* 0x000fe20000010000 */
[----:B------:R-:W1:Y:S01]  /*189a0*/  MUFU.EX2 R5, R234 ;  /* 0x000000ea00057308 */ /* 0x000e620000000800 */
[C---:B------:R-:W-:Y:S02]  /*189b0*/  PRMT R93, R3.reuse, 0x7610, R93 ;  /* 0x00007610035d7816 */ /* 0x040fe4000000005d */
[----:B------:R-:W-:Y:S01]  /*189c0*/  PRMT R92, R3, 0x7632, R92 ;  /* 0x00007632035c7816 */ /* 0x000fe2000000005c */
[C---:B------:R-:W-:Y:S01]  /*189d0*/  FADD.FTZ R3, R4.reuse, R0 ;  /* 0x0000000004037221 */ /* 0x040fe20000010000 */
[----:B------:R-:W-:-:S03]  /*189e0*/  F2FP.F16.F32.PACK_AB R33, R4, R7 ;  /* 0x000000070421723e */ /* 0x000fc600000000ff */
[----:B------:R-:W1:Y:S01]  /*189f0*/  MUFU.EX2 R6, R247 ;  /* 0x000000f700067308 */ /* 0x000e620000000800 */
[----:B------:R-:W-:-:S07]  /*18a00*/  F2FP.F16.F32.PACK_AB R0, R205, R208 ;  /* 0x000000d0cd00723e */ /* 0x000fce00000000ff */
[----:B------:R-:W1:Y:S01]  /*18a10*/  MUFU.EX2 R4, R238 ;  /* 0x000000ee00047308 */ /* 0x000e620000000800 */
[C---:B------:R-:W-:Y:S02]  /*18a20*/  PRMT R91, R0.reuse, 0x7610, R91 ;  /* 0x00007610005b7816 */ /* 0x040fe4000000005b */
[----:B------:R-:W-:Y:S01]  /*18a30*/  PRMT R90, R0, 0x7632, R90 ;  /* 0x00007632005a7816 */ /* 0x000fe2000000005a */
[----:B------:R-:W-:Y:S01]  /*18a40*/  FADD.FTZ R0, R12, R2 ;  /* 0x000000020c007221 */ /* 0x000fe20000010000 */
[----:B-1----:R-:W-:Y:S01]  /*18a50*/  FADD.FTZ R2, R5, R3 ;  /* 0x0000000305027221 */ /* 0x002fe20000010000 */
[C---:B------:R-:W-:Y:S01]  /*18a60*/  F2FP.F16.F32.PACK_AB R35, R6.reuse, R12 ;  /* 0x0000000c0623723e */ /* 0x040fe200000000ff */
[----:B------:R-:W-:Y:S02]  /*18a70*/  IMAD.MOV.U32 R8, RZ, RZ, R10 ;  /* 0x000000ffff087224 */ /* 0x000fe400078e000a */
[----:B------:R-:W-:Y:S01]  /*18a80*/  FADD.FTZ R10, R6, R0 ;  /* 0x00000000060a7221 */ /* 0x000fe20000010000 */
[----:B------:R-:W-:Y:S01]  /*18a90*/  LOP3.LUT R14, R197, R224, R188, 0x96, !PT ;  /* 0x000000e0c50e7212 */ /* 0x000fe200078e96bc */
[----:B------:R1:W2:Y:S01]  /*18aa0*/  LDL.LU R247, [R1+0x3cc] ;  /* 0x0003cc0001f77983 */ /* 0x0002a20000300800 */
[C---:B------:R-:W-:Y:S01]  /*18ab0*/  FADD.FTZ R12, R4.reuse, R2 ;  /* 0x00000002040c7221 */ /* 0x040fe20000010000 */
[----:B------:R-:W-:Y:S01]  /*18ac0*/  IMAD.WIDE.U32 R2, R13, -0x2daee0ad, RZ ;  /* 0xd2511f530d027825 */ /* 0x000fe200078e00ff */
[----:B------:R-:W-:Y:S01]  /*18ad0*/  F2FP.F16.F32.PACK_AB R36, R4, R5 ;  /* 0x000000050424723e */ /* 0x000fe200000000ff */
[----:B------:R-:W2:Y:S02]  /*18ae0*/  LDL.LU R13, [R1+0x174] ;  /* 0x00017400010d7983 */ /* 0x000ea40000300800 */
[----:B------:R-:W-:Y:S01]  /*18af0*/  IMAD.WIDE.U32 R6, R14, -0x2daee0ad, RZ ;  /* 0xd2511f530e067825 */ /* 0x000fe200078e00ff */
[----:B------:R-:W-:-:S03]  /*18b00*/  F2FP.F16.F32.PACK_AB R23, R9, R16 ;  /* 0x000000100917723e */ /* 0x000fc600000000ff */
[----:B------:R-:W-:Y:S01]  /*18b10*/  @!P5 HADD2 R212, -R95.H0_H0, -RZ.H0_H0 ;  /* 0xa00000ff5fd4d230 */ /* 0x000fe20000000900 */
[----:B------:R-:W-:-:S04]  /*18b20*/  PRMT R220, R95, 0x5410, R94 ;  /* 0x000054105fdc7816 */ /* 0x000fc8000000005e */
[----:B------:R-:W-:Y:S02]  /*18b30*/  @!P5 PRMT R95, R212, 0x5410, RZ ;  /* 0x00005410d45fd816 */ /* 0x000fe400000000ff */
[----:B------:R-:W-:Y:S02]  /*18b40*/  PRMT R212, R91, 0x5410, R90 ;  /* 0x000054105bd47816 */ /* 0x000fe4000000005a */
[----:B----4-:R-:W-:-:S05]  /*18b50*/  LOP3.LUT R0, R3, R232, R246, 0x96, !PT ;  /* 0x000000e803007212 */ /* 0x010fca00078e96f6 */
[----:B------:R-:W-:Y:S01]  /*18b60*/  IMAD.WIDE.U32 R4, R0, -0x326172a9, RZ ;  /* 0xcd9e8d5700047825 */ /* 0x000fe200078e00ff */
[----:B------:R-:W-:-:S04]  /*18b70*/  LOP3.LUT R0, R7, R241, R2, 0x96, !PT ;  /* 0x000000f107007212 */ /* 0x000fc800078e9602 */
[----:B------:R-:W-:-:S05]  /*18b80*/  LOP3.LUT R3, R5, R219, R196, 0x96, !PT ;  /* 0x000000db05037212 */ /* 0x000fca00078e96c4 */
[----:B------:R-:W-:-:S05]  /*18b90*/  IMAD.WIDE.U32 R2, R3, -0x2daee0ad, RZ ;  /* 0xd2511f5303027825 */ /* 0x000fca00078e00ff */
[----:B------:R-:W-:Y:S01]  /*18ba0*/  LOP3.LUT R3, R3, R239, R6, 0x96, !PT ;  /* 0x000000ef03037212 */ /* 0x000fe200078e9606 */
[----:B------:R-:W-:-:S05]  /*18bb0*/  IMAD.WIDE.U32 R6, R0, -0x326172a9, RZ ;  /* 0xcd9e8d5700067825 */ /* 0x000fca00078e00ff */
[----:B------:R-:W-:Y:S01]  /*18bc0*/  LOP3.LUT R0, R7, R237, R4, 0x96, !PT ;  /* 0x000000ed07007212 */ /* 0x000fe200078e9604 */
[----:B------:R-:W-:Y:S02]  /*18bd0*/  IMAD.MOV.U32 R5, RZ, RZ, R8 ;  /* 0x000000ffff057224 */ /* 0x000fe400078e0008 */
[----:B---3--:R-:W-:Y:S01]  /*18be0*/  @!P0 HADD2 R215, -R90.H0_H0, -RZ.H0_H0 ;  /* 0xa00000ff5ad78230 */ /* 0x008fe20000000900 */
[----:B------:R-:W3:Y:S01]  /*18bf0*/  LDL.LU R7, [R1+0x34] ;  /* 0x0000340001077983 */ /* 0x000ee20000300800 */
[----:B------:R-:W-:-:S05]  /*18c00*/  IMAD.WIDE.U32 R8, R0, -0x2daee0ad, RZ ;  /* 0xd2511f5300087825 */ /* 0x000fca00078e00ff */
[----:B------:R-:W-:Y:S01]  /*18c10*/  LOP3.LUT R2, R9, R233, R2, 0x96, !PT ;  /* 0x000000e909027212 */ /* 0x000fe200078e9602 */
[----:B------:R-:W-:Y:S02]  /*18c20*/  IMAD.MOV.U32 R9, RZ, RZ, R5 ;  /* 0x000000ffff097224 */ /* 0x000fe400078e0005 */
[----:B------:R-:W-:-:S04]  /*18c30*/  IMAD.WIDE.U32 R4, R3, -0x326172a9, RZ ;  /* 0xcd9e8d5703047825 */ /* 0x000fc800078e00ff */
[----:B------:R-:W-:-:S05]  /*18c40*/  IMAD.WIDE.U32 R2, R2, -0x326172a9, RZ ;  /* 0xcd9e8d5702027825 */ /* 0x000fca00078e00ff */
[----:B------:R-:W-:-:S04]  /*18c50*/  LOP3.LUT R0, R3, R135, R4, 0x96, !PT ;  /* 0x0000008703007212 */ /* 0x000fc800078e9604 */
[----:B------:R-:W-:Y:S02]  /*18c60*/  LOP3.LUT R4, R0, 0xff, RZ, 0xc0, !PT ;  /* 0x000000ff00047812 */ /* 0x000fe400078ec0ff */
[----:B------:R-:W-:Y:S02]  /*18c70*/  @!P0 PRMT R90, R215, 0x5410, RZ ;  /* 0x00005410d75a8816 */ /* 0x000fe400000000ff */
[----:B------:R-:W-:Y:S02]  /*18c80*/  ISETP.GE.U32.AND P0, PT, R193, R4, PT ;  /* 0x00000004c100720c */ /* 0x000fe40003f06070 */
[----:B------:R-:W-:Y:S02]  /*18c90*/  PRMT R4, R210, 0x7610, R4 ;  /* 0x00007610d2047816 */ /* 0x000fe40000000004 */
[----:B------:R-:W4:Y:S02]  /*18ca0*/  LDL.LU R210, [R1+0x3c8] ;  /* 0x0003c80001d27983 */ /* 0x000f240000300800 */
[----:B------:R-:W-:-:S02]  /*18cb0*/  PRMT R11, R4, 0x7610, R11 ;  /* 0x00007610040b7816 */ /* 0x000fc4000000000b */
[----:B------:R-:W-:Y:S01]  /*18cc0*/  LOP3.LUT R4, R0, 0xffff, RZ, 0xc0, !PT ;  /* 0x0000ffff00047812 */ /* 0x000fe200078ec0ff */
[----:B------:R-:W-:-:S03]  /*18cd0*/  @!P4 HADD2 R211, -R94.H0_H0, -RZ.H0_H0 ;  /* 0xa00000ff5ed3c230 */ /* 0x000fc60000000900 */
[----:B------:R-:W-:-:S04]  /*18ce0*/  SHF.R.U32.HI R4, RZ, 0x8, R4 ;  /* 0x00000008ff047819 */ /* 0x000fc80000011604 */
[----:B------:R-:W-:Y:S02]  /*18cf0*/  LOP3.LUT R4, R4, 0xffff, RZ, 0xc0, !PT ;  /* 0x0000ffff04047812 */ /* 0x000fe400078ec0ff */
[----:B------:R-:W-:Y:S02]  /*18d00*/  @!P4 PRMT R94, R211, 0x5410, RZ ;  /* 0x00005410d35ec816 */ /* 0x000fe400000000ff */
[----:B------:R-:W-:Y:S02]  /*18d10*/  ISETP.GE.U32.AND P4, PT, R193, R4, PT ;  /* 0x00000004c100720c */ /* 0x000fe40003f86070 */
[----:B------:R-:W-:Y:S01]  /*18d20*/  PRMT R4, R179, 0x7610, R4 ;  /* 0x00007610b3047816 */ /* 0x000fe20000000004 */
[----:B------:R-:W-:Y:S01]  /*18d30*/  @!P3 HADD2 R214, -R93.H0_H0, -RZ.H0_H0 ;  /* 0xa00000ff5dd6b230 */ /* 0x000fe20000000900 */
[----:B------:R-:W-:Y:S01]  /*18d40*/  LOP3.LUT R6, R5, R235, R6, 0x96, !PT ;  /* 0x000000eb05067212 */ /* 0x000fe200078e9606 */
[----:B------:R-:W-:Y:S01]  /*18d50*/  MUFU.EX2 R9, R9 ;  /* 0x0000000900097308 */ /* 0x000fe20000000800 */
[----:B------:R-:W-:Y:S01]  /*18d60*/  PRMT R5, R4, 0x7610, R5 ;  /* 0x0000761004057816 */ /* 0x000fe20000000005 */
[----:B--2---:R-:W-:Y:S01]  /*18d70*/  @!P2 HADD2 R213, -R92.H0_H0, -RZ.H0_H0 ;  /* 0xa00000ff5cd5a230 */ /* 0x004fe20000000900 */
[--C-:B------:R-:W-:Y:S01]  /*18d80*/  SHF.R.U32.HI R4, RZ, 0x10, R0.reuse ;  /* 0x00000010ff047819 */ /* 0x100fe20000011600 */
[----:B------:R-:W-:Y:S01]  /*18d90*/  @!P1 HADD2 R216, -R91.H0_H0, -RZ.H0_H0 ;  /* 0xa00000ff5bd89230 */ /* 0x000fe20000000900 */
[----:B------:R-:W-:Y:S01]  /*18da0*/  SHF.R.U32.HI R0, RZ, 0x18, R0 ;  /* 0x00000018ff007819 */ /* 0x000fe20000011600 */
[----:B------:R-:W2:Y:S01]  /*18db0*/  LDL.LU R179, [R1+0x3c4] ;  /* 0x0003c40001b37983 */ /* 0x000ea20000300800 */
[----:B------:R-:W-:-:S02]  /*18dc0*/  PRMT R211, R93, 0x5410, R92 ;  /* 0x000054105dd37816 */ /* 0x000fc4000000005c */
[----:B------:R-:W-:Y:S02]  /*18dd0*/  @!P3 PRMT R93, R214, 0x5410, RZ ;  /* 0x00005410d65db816 */ /* 0x000fe400000000ff */
[----:B------:R-:W-:Y:S02]  /*18de0*/  ISETP.GE.U32.AND P3, PT, R193, R0, PT ;  /* 0x00000000c100720c */ /* 0x000fe40003f66070 */
[----:B------:R-:W-:Y:S02]  /*18df0*/  LOP3.LUT R0, R2, 0xff, RZ, 0xc0, !PT ;  /* 0x000000ff02007812 */ /* 0x000fe400078ec0ff */
[----:B------:R-:W-:Y:S02]  /*18e00*/  @!P2 PRMT R92, R213, 0x5410, RZ ;  /* 0x00005410d55ca816 */ /* 0x000fe400000000ff */
[----:B------:R-:W-:Y:S02]  /*18e10*/  LOP3.LUT R4, R4, 0xff, RZ, 0xc0, !PT ;  /* 0x000000ff04047812 */ /* 0x000fe400078ec0ff */
[----:B------:R-:W-:-:S02]  /*18e20*/  ISETP.GE.U32.AND P2, PT, R193, R0, PT ;  /* 0x00000000c100720c */ /* 0x000fc40003f46070 */
[----:B------:R-:W-:Y:S01]  /*18e30*/  SHF.R.U32.HI R0, RZ, 0x18, R2 ;  /* 0x00000018ff007819 */ /* 0x000fe20000011602 */
[----:B------:R-:W1:Y:S01]  /*18e40*/  MUFU.EX2 R13, R13 ;  /* 0x0000000d000d7308 */ /* 0x000e620000000800 */
[----:B------:R-:W-:Y:S02]  /*18e50*/  @!P1 PRMT R91, R216, 0x5410, RZ ;  /* 0x00005410d85b9816 */ /* 0x000fe400000000ff */
[C---:B------:R-:W-:Y:S02]  /*18e60*/  ISETP.GE.U32.AND P5, PT, R193.reuse, R4, PT ;  /* 0x00000004c100720c */ /* 0x040fe40003fa6070 */
[----:B------:R-:W-:Y:S02]  /*18e70*/  ISETP.GE.U32.AND P1, PT, R193, R0, PT ;  /* 0x00000000c100720c */ /* 0x000fe40003f26070 */
[----:B------:R-:W-:Y:S01]  /*18e80*/  PRMT R234, R11, 0x7610, R234 ;  /* 0x000076100bea7816 */ /* 0x000fe200000000ea */
[--C-:B-1----:R-:W-:Y:S01]  /*18e90*/  FADD.FTZ R0, R13, R10.reuse ;  /* 0x0000000a0d007221 */ /* 0x102fe20000010000 */
[----:B------:R-:W-:-:S03]  /*18ea0*/  PRMT R10, R5, 0x7610, R10 ;  /* 0x00007610050a7816 */ /* 0x000fc6000000000a */
[--C-:B------:R-:W-:Y:S01]  /*18eb0*/  FADD.FTZ R5, R9, R0.reuse ;  /* 0x0000000009057221 */ /* 0x100fe20000010000 */
[----:B------:R-:W-:Y:S02]  /*18ec0*/  PRMT R0, R231, 0x7610, R0 ;  /* 0x00007610e7007816 */ /* 0x000fe40000000000 */
[----:B------:R-:W-:Y:S02]  /*18ed0*/  LOP3.LUT R11, R2, 0xffff, RZ, 0xc0, !PT ;  /* 0x0000ffff020b7812 */ /* 0x000fe400078ec0ff */
[----:B------:R-:W-:Y:S02]  /*18ee0*/  SHF.R.U32.HI R3, RZ, 0x10, R2 ;  /* 0x00000010ff037819 */ /* 0x000fe40000011602 */
[----:B------:R-:W-:Y:S02]  /*18ef0*/  F2FP.F16.F32.PACK_AB R31, R9, R13 ;  /* 0x0000000d091f723e */ /* 0x000fe400000000ff */
[----:B------:R-:W-:Y:S01]  /*18f00*/  PRMT R51, R249, 0x7610, R51 ;  /* 0x00007610f9337816 */ /* 0x000fe20000000033 */
[----:B---3--:R-:W1:Y:S02]  /*18f10*/  MUFU.EX2 R7, R7 ;  /* 0x0000000700077308 */ /* 0x008e640000000800 */
[----:B-1----:R-:W-:-:S06]  /*18f20*/  FADD.FTZ R2, R7, R12 ;  /* 0x0000000c07027221 */ /* 0x002fcc0000010000 */
[----:B----4-:R1:W3:Y:S02]  /*18f30*/  MUFU.EX2 R4, R210 ;  /* 0x000000d200047308 */ /* 0x0102e40000000800 */
[----:B-1----:R-:W4:Y:S04]  /*18f40*/  LDL.LU R210, [R1+0x3c0] ;  /* 0x0003c00001d27983 */ /* 0x002f280000300800 */
[----:B------:R1:W2:Y:S01]  /*18f50*/  LDL.LU R231, [R1+0x3bc] ;  /* 0x0003bc0001e77983 */ /* 0x0002a20000300800 */
[--C-:B---3--:R-:W-:Y:S01]  /*18f60*/  FADD.FTZ R9, R4, R2.reuse ;  /* 0x0000000204097221 */ /* 0x108fe20000010000 */
[----:B------:R-:W-:Y:S02]  /*18f70*/  PRMT R2, R248, 0x7610, R2 ;  /* 0x00007610f8027816 */ /* 0x000fe40000000002 */
[----:B------:R1:W3:Y:S04]  /*18f80*/  LDL.LU R248, [R1+0x3b8] ;  /* 0x0003b80001f87983 */ /* 0x0002e80000300800 */
[----:B------:R1:W4:Y:S01]  /*18f90*/  LDL.LU R249, [R1+0x3b4] ;  /* 0x0003b40001f97983 */ /* 0x0003220000300800 */
[----:B------:R-:W-:-:S02]  /*18fa0*/  PRMT R50, R252, 0x7610, R50 ;  /* 0x00007610fc327816 */ /* 0x000fc40000000032 */
[----:B------:R-:W-:Y:S01]  /*18fb0*/  PRMT R12, R0, 0x7610, R12 ;  /* 0x00007610000c7816 */ /* 0x000fe2000000000c */
[----:B------:R1:W3:Y:S01]  /*18fc0*/  LDL.LU R252, [R1+0x3b0] ;  /* 0x0003b00001fc7983 */ /* 0x0002e20000300800 */
[----:B------:R-:W-:Y:S02]  /*18fd0*/  PRMT R202, R2, 0x7610, R202 ;  /* 0x0000761002ca7816 */ /* 0x000fe400000000ca */
[----:B------:R-:W-:Y:S01]  /*18fe0*/  LOP3.LUT R0, R3, 0xff, RZ, 0xc0, !PT ;  /* 0x000000ff03007812 */ /* 0x000fe200078ec0ff */
[----:B------:R-:W-:Y:S01]  /*18ff0*/  IMAD.WIDE.U32 R2, R6, -0x2daee0ad, RZ ;  /* 0xd2511f5306027825 */ /* 0x000fe200078e00ff */
[----:B------:R-:W-:-:S03]  /*19000*/  PRMT R238, R234, 0x7610, R238 ;  /* 0x00007610eaee7816 */ /* 0x000fc600000000ee */
[----:B------:R-:W-:Y:S01]  /*19010*/  IMAD.MOV.U32 R234, RZ, RZ, R166 ;  /* 0x000000ffffea7224 */ /* 0x000fe200078e00a6 */
[----:B------:R-:W-:Y:S02]  /*19020*/  PRMT R166, R51, 0x5410, R50 ;  /* 0x0000541033a67816 */ /* 0x000fe40000000032 */
[----:B------:R-:W-:Y:S02]  /*19030*/  PRMT R207, R10, 0x7610, R207 ;  /* 0x000076100acf7816 */ /* 0x000fe400000000cf */
[--C-:B------:R-:W-:Y:S02]  /*19040*/  LOP3.LUT R10, R197, R224, R18.reuse, 0x96, !PT ;  /* 0x000000e0c50a7212 */ /* 0x100fe400078e9612 */
[----:B------:R-:W-:Y:S02]  /*19050*/  PRMT R18, R238, 0x7610, R18 ;  /* 0x00007610ee127816 */ /* 0x000fe40000000012 */
[----:B------:R-:W-:Y:S02]  /*19060*/  F2FP.F16.F32.PACK_AB R30, R4, R7 ;  /* 0x00000007041e723e */ /* 0x000fe400000000ff */
[----:B------:R-:W-:-:S02]  /*19070*/  LOP3.LUT R6, R2, 0xffff, RZ, 0xc0, !PT ;  /* 0x0000ffff02067812 */ /* 0x000fc400078ec0ff */
[----:B------:R-:W-:Y:S02]  /*19080*/  LOP3.LUT R4, R2, 0xff, RZ, 0xc0, !PT ;  /* 0x000000ff02047812 */ /* 0x000fe400078ec0ff */
[----:B------:R-:W-:Y:S01]  /*19090*/  SHF.R.U32.HI R7, RZ, 0x10, R2 ;  /* 0x00000010ff077819 */ /* 0x000fe20000011602 */
[----:B--2---:R-:W-:-:S05]  /*190a0*/  @!P0 HADD2 R231, -R51.H0_H0, -RZ.H0_H0 ;  /* 0xa00000ff33e78230 */ /* 0x004fca0000000900 */
[----:B------:R-:W-:Y:S02]  /*190b0*/  @!P0 PRMT R51, R231, 0x5410, RZ ;  /* 0x00005410e7338816 */ /* 0x000fe400000000ff */
[----:B------:R-:W-:Y:S02]  /*190c0*/  ISETP.GE.U32.AND P0, PT, R193, R0, PT ;  /* 0x00000000c100720c */ /* 0x000fe40003f06070 */
[----:B------:R-:W-:Y:S02]  /*190d0*/  LOP3.LUT R0, R3, R155, R8, 0x96, !PT ;  /* 0x0000009b03007212 */ /* 0x000fe400078e9608 */
[----:B------:R-:W-:Y:S02]  /*190e0*/  LOP3.LUT R8, R19, R225, R242, 0x96, !PT ;  /* 0x000000e113087212 */ /* 0x000fe400078e96f2 */
[----:B------:R-:W-:Y:S01]  /*190f0*/  PRMT R19, R12, 0x7610, R19 ;  /* 0x000076100c137816 */ /* 0x000fe20000000013 */
[----:B----4-:R-:W-:Y:S01]  /*19100*/  @!P5 HADD2 R249, -R18.H0_H0, -RZ.H0_H0 ;  /* 0xa00000ff12f9d230 */ /* 0x010fe20000000900 */
[----:B------:R2:W4:Y:S03]  /*19110*/  MUFU.EX2 R12, R204 ;  /* 0x000000cc000c7308 */ /* 0x0005260000000800 */
[----:B---3--:R-:W-:Y:S01]  /*19120*/  @!P3 HADD2 R248, -R19.H0_H0, -RZ.H0_H0 ;  /* 0xa00000ff13f8b230 */ /* 0x008fe20000000900 */
[----:B------:R-:W-:-:S02]  /*19130*/  SHF.R.U32.HI R3, RZ, 0x18, R2 ;  /* 0x00000018ff037819 */ /* 0x000fc40000011602 */
[----:B------:R-:W-:Y:S02]  /*19140*/  SHF.R.U32.HI R2, RZ, 0x8, R11 ;  /* 0x00000008ff027819 */ /* 0x000fe4000001160b */
[----:B------:R3:W1:Y:S01]  /*19150*/  MUFU.EX2 R11, R234 ;  /* 0x000000ea000b7308 */ /* 0x0006620000000800 */
[----:B--2---:R-:W-:Y:S02]  /*19160*/  IMAD.MOV.U32 R204, RZ, RZ, R203 ;  /* 0x000000ffffcc7224 */ /* 0x004fe400078e00cb */
[----:B------:R-:W-:Y:S02]  /*19170*/  IMAD.MOV.U32 R203, RZ, RZ, R175 ;  /* 0x000000ffffcb7224 */ /* 0x000fe400078e00af */
[----:B------:R-:W-:Y:S02]  /*19180*/  IMAD.MOV.U32 R175, RZ, RZ, R167 ;  /* 0x000000ffffaf7224 */ /* 0x000fe400078e00a7 */
[----:B------:R-:W-:Y:S01]  /*19190*/  IMAD.MOV.U32 R167, RZ, RZ, R165 ;  /* 0x000000ffffa77224 */ /* 0x000fe200078e00a5 */
[----:B------:R-:W-:-:S02]  /*191a0*/  PRMT R165, R18, 0x5410, R19 ;  /* 0x0000541012a57816 */ /* 0x000fc40000000013 */
[----:B------:R-:W-:Y:S01]  /*191b0*/  @!P3 PRMT R19, R248, 0x5410, RZ ;  /* 0x00005410f813b816 */ /* 0x000fe200000000ff */
[----:B------:R-:W-:Y:S01]  /*191c0*/  IMAD.MOV.U32 R248, RZ, RZ, R242 ;  /* 0x000000fffff87224 */ /* 0x000fe200078e00f2 */
[----:B------:R-:W-:Y:S01]  /*191d0*/  @!P5 PRMT R18, R249, 0x5410, RZ ;  /* 0x00005410f912d816 */ /* 0x000fe200000000ff */
[----:B------:R-:W-:Y:S02]  /*191e0*/  IMAD.MOV.U32 R249, RZ, RZ, R243 ;  /* 0x000000fffff97224 */ /* 0x000fe400078e00f3 */
[----:B------:R-:W2:Y:S04]  /*191f0*/  LDL.LU.64 R242, [R1+0x3a8] ;  /* 0x0003a80001f27983 */ /* 0x000ea80000300a00 */
[----:B---3--:R3:W3:Y:S01]  /*19200*/  LDL.LU.S16 R234, [R1] ;  /* 0x0000000001ea7983 */ /* 0x0086e20000300600 */
[----:B------:R-:W-:Y:S01]  /*19210*/  @!P4 HADD2 R247, -R50.H0_H0, -RZ.H0_H0 ;  /* 0xa00000ff32f7c230 */ /* 0x000fe20000000900 */
[----:B------:R-:W-:-:S04]  /*19220*/  LOP3.LUT R2, R2, 0xffff, RZ, 0xc0, !PT ;  /* 0x0000ffff02027812 */ /* 0x000fc800078ec0ff */
[----:B------:R-:W-:Y:S02]  /*19230*/  @!P4 PRMT R50, R247, 0x5410, RZ ;  /* 0x00005410f732c816 */ /* 0x000fe400000000ff */
[----:B------:R-:W-:Y:S02]  /*19240*/  ISETP.GE.U32.AND P4, PT, R193, R2, PT ;  /* 0x00000002c100720c */ /* 0x000fe40003f86070 */
[----:B------:R-:W-:Y:S02]  /*19250*/  SHF.R.U32.HI R2, RZ, 0x10, R0 ;  /* 0x00000010ff027819 */ /* 0x000fe40000011600 */
[----:B------:R-:W-:Y:S02]  /*19260*/  PRMT R84, R201, 0x7610, R84 ;  /* 0x00007610c9547816 */ /* 0x000fe40000000054 */
[----:B------:R-:W-:Y:S01]  /*19270*/  LOP3.LUT R2, R2, 0xff, RZ, 0xc0, !PT ;  /* 0x000000ff02027812 */ /* 0x000fe200078ec0ff */
[----:B------:R-:W2:Y:S03]  /*19280*/  LDL.LU R201, [R1+0x3a0] ;  /* 0x0003a00001c97983 */ /* 0x000ea60000300800 */
[C---:B------:R-:W-:Y:S01]  /*19290*/  ISETP.GE.U32.AND P5, PT, R193.reuse, R2, PT ;  /* 0x00000002c100720c */ /* 0x040fe20003fa6070 */
[----:B----4-:R-:W-:Y:S01]  /*192a0*/  FADD.FTZ R2, R12, R5 ;  /* 0x000000050c027221 */ /* 0x010fe20000010000 */
[----:B------:R-:W-:-:S02]  /*192b0*/  ISETP.GE.U32.AND P3, PT, R193, R4, PT ;  /* 0x00000004c100720c */ /* 0x000fc40003f66070 */
[C---:B-1----:R-:W-:Y:S01]  /*192c0*/  F2FP.F16.F32.PACK_AB R17, R11.reuse, R12 ;  /* 0x0000000c0b11723e */ /* 0x042fe200000000ff */
[----:B------:R-:W-:Y:S01]  /*192d0*/  FADD.FTZ R4, R11, R2 ;  /* 0x000000020b047221 */ /* 0x000fe20000010000 */
[----:B------:R-:W-:Y:S02]  /*192e0*/  PRMT R85, R202, 0x7610, R85 ;  /* 0x00007610ca557816 */ /* 0x000fe40000000055 */
[----:B------:R-:W-:Y:S01]  /*192f0*/  PRMT R200, R207, 0x7610, R200 ;  /* 0x00007610cfc87816 */ /* 0x000fe200000000c8 */
[----:B------:R-:W-:Y:S01]  /*19300*/  IMAD.MOV.U32 R207, RZ, RZ, R175 ;  /* 0x000000ffffcf7224 */ /* 0x000fe200078e00af */
[----:B------:R1:W4:Y:S01]  /*19310*/  LDL.LU.S16 R202, [R1+0x8] ;  /* 0x0000080001ca7983 */ /* 0x0003220000300600 */
[----:B------:R-:W-:Y:S01]  /*19320*/  IMAD.MOV.U32 R175, RZ, RZ, R164 ;  /* 0x000000ffffaf7224 */ /* 0x000fe200078e00a4 */
[----:B------:R-:W-:Y:S02]  /*19330*/  PRMT R164, R85, 0x5410, R84 ;  /* 0x0000541055a47816 */ /* 0x000fe40000000054 */
[----:B------:R-:W-:-:S02]  /*19340*/  PRMT R83, R223, 0x7610, R83 ;  /* 0x00007610df537816 */ /* 0x000fc40000000053 */
[----:B------:R-:W2:Y:S01]  /*19350*/  LDL.LU R223, [R1+0x39c] ;  /* 0x00039c0001df7983 */ /* 0x000ea20000300800 */
[----:B---3--:R-:W-:-:S05]  /*19360*/  @!P4 HADD2 R234, -R84.H0_H0, -RZ.H0_H0 ;  /* 0xa00000ff54eac230 */ /* 0x008fca0000000900 */
[----:B------:R-:W-:-:S04]  /*19370*/  PRMT R11, R234, 0x7610, R11 ;  /* 0x00007610ea0b7816 */ /* 0x000fc8000000000b */
[----:B------:R-:W-:Y:S02]  /*19380*/  @!P4 PRMT R84, R11, 0x5410, RZ ;  /* 0x000054100b54c816 */ /* 0x000fe400000000ff */
[----:B------:R1:W3:Y:S01]  /*19390*/  LDL.LU.S16 R11, [R1+0xc] ;  /* 0x00000c00010b7983 */ /* 0x0002e20000300600 */
[----:B------:R-:W-:Y:S01]  /*193a0*/  @!P2 HADD2 R252, -R85.H0_H0, -RZ.H0_H0 ;  /* 0xa00000ff55fca230 */ /* 0x000fe20000000900 */
[----:B------:R-:W-:Y:S02]  /*193b0*/  LOP3.LUT R2, R0, 0xff, RZ, 0xc0, !PT ;  /* 0x000000ff00027812 */ /* 0x000fe400078ec0ff */
[----:B------:R-:W-:Y:S02]  /*193c0*/  PRMT R82, R200, 0x7610, R82 ;  /* 0x00007610c8527816 */ /* 0x000fe40000000052 */
[----:B------:R-:W-:Y:S02]  /*193d0*/  @!P2 PRMT R85, R252, 0x5410, RZ ;  /* 0x00005410fc55a816 */ /* 0x000fe400000000ff */
[----:B------:R-:W-:-:S02]  /*193e0*/  ISETP.GE.U32.AND P2, PT, R193, R2, PT ;  /* 0x00000002c100720c */ /* 0x000fc40003f46070 */
[----:B------:R-:W-:Y:S01]  /*193f0*/  SHF.R.U32.HI R2, RZ, 0x18, R0 ;  /* 0x00000018ff027819 */ /* 0x000fe20000011600 */
[----:B------:R-:W-:Y:S02]  /*19400*/  IMAD.MOV.U32 R200, RZ, RZ, R168 ;  /* 0x000000ffffc87224 */ /* 0x000fe400078e00a8 */
[----:B----4-:R-:W-:Y:S02]  /*19410*/  @!P0 HADD2 R202, -R83.H0_H0, -RZ.H0_H0 ;  /* 0xa00000ff53ca8230 */ /* 0x010fe40000000900 */
[----:B------:R-:W-:Y:S01]  /*19420*/  IMAD.MOV.U32 R168, RZ, RZ, R172 ;  /* 0x000000ffffa87224 */ /* 0x000fe200078e00ac */
[----:B------:R-:W-:Y:S01]  /*19430*/  ISETP.GE.U32.AND P4, PT, R193, R2, PT ;  /* 0x00000002c100720c */ /* 0x000fe20003f86070 */
[----:B------:R-:W-:Y:S01]  /*19440*/  IMAD.MOV.U32 R172, RZ, RZ, R58 ;  /* 0x000000ffffac7224 */ /* 0x000fe200078e003a */
[----:B------:R-:W-:Y:S01]  /*19450*/  PRMT R221, R202, 0x7610, R221 ;  /* 0x00007610cadd7816 */ /* 0x000fe200000000dd */
[----:B------:R-:W-:Y:S01]  /*19460*/  IMAD.MOV.U32 R58, RZ, RZ, R163 ;  /* 0x000000ffff3a7224 */ /* 0x000fe200078e00a3 */
[----:B------:R-:W-:Y:S01]  /*19470*/  PRMT R163, R83, 0x5410, R82 ;  /* 0x0000541053a37816 */ /* 0x000fe20000000052 */
[----:B------:R1:W4:Y:S01]  /*19480*/  LDL.LU.S16 R202, [R1+0x20] ;  /* 0x0000200001ca7983 */ /* 0x0003220000300600 */
[----:B------:R-:W-:-:S02]  /*19490*/  @!P0 PRMT R83, R221, 0x5410, RZ ;  /* 0x00005410dd538816 */ /* 0x000fc400000000ff */
[----:B------:R-:W-:Y:S02]  /*194a0*/  ISETP.GE.U32.AND P0, PT, R193, R3, PT ;  /* 0x00000003c100720c */ /* 0x000fe40003f06070 */
[----:B------:R2:W1:Y:S01]  /*194b0*/  MUFU.EX2 R3, R26 ;  /* 0x0000001a00037308 */ /* 0x0004620000000800 */
[----:B------:R-:W-:Y:S01]  /*194c0*/  IMAD.MOV.U32 R221, RZ, RZ, R207 ;  /* 0x000000ffffdd7224 */ /* 0x000fe200078e00cf */
[----:B--2---:R-:W2:Y:S01]  /*194d0*/  LDL.LU R26, [R1+0x398] ;  /* 0x00039800011a7983 */ /* 0x004ea20000300800 */
[----:B---3--:R-:W-:-:S05]  /*194e0*/  @!P1 HADD2 R11, -R82.H0_H0, -RZ.H0_H0 ;  /* 0xa00000ff520b9230 */ /* 0x008fca0000000900 */
[----:B------:R-:W-:-:S04]  /*194f0*/  PRMT R2, R11, 0x7610, R2 ;  /* 0x000076100b027816 */ /* 0x000fc80000000002 */
[----:B------:R-:W-:Y:S02]  /*19500*/  @!P1 PRMT R82, R2, 0x5410, RZ ;  /* 0x0000541002529816 */ /* 0x000fe400000000ff */
[----:B------:R3:W3:Y:S01]  /*19510*/  LDL.LU.S16 R2, [R1+0x24] ;  /* 0x0000240001027983 */ /* 0x0006e20000300600 */
[----:B------:R1:W-:Y:S03]  /*19520*/  MUFU.EX2 R11, R204 ;  /* 0x000000cc000b7308 */ /* 0x0003e60000000800 */
[----:B------:R2:W2:Y:S01]  /*19530*/  LDL.LU.S16 R207, [R1+0x30] ;  /* 0x0000300001cf7983 */ /* 0x0004a20000300600 */
[----:B-1----:R-:W-:Y:S02]  /*19540*/  IMAD.MOV.U32 R204, RZ, RZ, R200 ;  /* 0x000000ffffcc7224 */ /* 0x002fe400078e00c8 */
[----:B------:R-:W-:Y:S02]  /*19550*/  IMAD.MOV.U32 R200, RZ, RZ, R168 ;  /* 0x000000ffffc87224 */ /* 0x000fe400078e00a8 */
[----:B------:R-:W-:-:S02]  /*19560*/  IMAD.MOV.U32 R168, RZ, RZ, R169 ;  /* 0x000000ffffa87224 */ /* 0x000fc400078e00a9 */
[----:B------:R1:W2:Y:S01]  /*19570*/  LDL.LU.S16 R169, [R1+0x2c] ;  /* 0x00002c0001a97983 */ /* 0x0002a20000300600 */
[----:B------:R-:W-:-:S04]  /*19580*/  LOP3.LUT R0, R0, 0xffff, RZ, 0xc0, !PT ;  /* 0x0000ffff00007812 */ /* 0x000fc800078ec0ff */
[----:B------:R-:W-:-:S04]  /*19590*/  SHF.R.U32.HI R0, RZ, 0x8, R0 ;  /* 0x00000008ff007819 */ /* 0x000fc80000011600 */
[----:B------:R-:W-:-:S04]  /*195a0*/  LOP3.LUT R0, R0, 0xffff, RZ, 0xc0, !PT ;  /* 0x0000ffff00007812 */ /* 0x000fc800078ec0ff */
[----:B------:R-:W-:Y:S02]  /*195b0*/  ISETP.GE.U32.AND P1, PT, R193, R0, PT ;  /* 0x00000000c100720c */ /* 0x000fe40003f26070 */
[C---:B------:R-:W-:Y:S02]  /*195c0*/  PRMT R78, R240.reuse, 0x7632, R78 ;  /* 0x00007632f04e7816 */ /* 0x040fe4000000004e */
[----:B------:R-:W-:Y:S02]  /*195d0*/  PRMT R81, R240, 0x7610, R81 ;  /* 0x00007610f0517816 */ /* 0x000fe40000000051 */
[C---:B------:R-:W-:Y:S02]  /*195e0*/  PRMT R77, R32.reuse, 0x7610, R77 ;  /* 0x00007610204d7816 */ /* 0x040fe4000000004d */
[----:B------:R-:W-:Y:S01]  /*195f0*/  PRMT R63, R32, 0x7632, R63 ;  /* 0x00007632203f7816 */ /* 0x000fe2000000003f */
[----:B----4-:R-:W-:-:S05]  /*19600*/  @!P2 HADD2 R202, -R81.H0_H0, -RZ.H0_H0 ;  /* 0xa00000ff51caa230 */ /* 0x010fca0000000900 */
[----:B------:R-:W-:Y:S01]  /*19610*/  PRMT R216, R202, 0x7610, R216 ;  /* 0x00007610cad87816 */ /* 0x000fe200000000d8 */
[----:B------:R-:W-:Y:S01]  /*19620*/  IMAD.MOV.U32 R202, RZ, RZ, R170 ;  /* 0x000000ffffca7224 */ /* 0x000fe200078e00aa */
[----:B------:R-:W-:Y:S01]  /*19630*/  PRMT R170, R81, 0x5410, R78 ;  /* 0x0000541051aa7816 */ /* 0x000fe2000000004e */
[----:B------:R-:W-:Y:S01]  /*19640*/  IMAD.MOV.U32 R234, RZ, RZ, R203 ;  /* 0x000000ffffea7224 */ /* 0x000fe200078e00cb */
[----:B------:R-:W-:Y:S02]  /*19650*/  SHF.R.U32.HI R0, RZ, 0x8, R6 ;  /* 0x00000008ff007819 */ /* 0x000fe40000011606 */
[----:B------:R-:W-:Y:S01]  /*19660*/  @!P2 PRMT R81, R216, 0x5410, RZ ;  /* 0x00005410d851a816 */ /* 0x000fe200000000ff */
[----:B------:R-:W-:Y:S02]  /*19670*/  IMAD.MOV.U32 R203, RZ, RZ, R167 ;  /* 0x000000ffffcb7224 */ /* 0x000fe400078e00a7 */
[----:B---3--:R-:W-:Y:S02]  /*19680*/  @!P1 HADD2 R2, -R78.H0_H0, -RZ.H0_H0 ;  /* 0xa00000ff4e029230 */ /* 0x008fe40000000900 */
[----:B--2---:R-:W-:-:S03]  /*19690*/  @!P5 HADD2 R207, -R77.H0_H0, -RZ.H0_H0 ;  /* 0xa00000ff4dcfd230 */ /* 0x004fc60000000900 */
[----:B------:R-:W-:Y:S02]  /*196a0*/  PRMT R5, R2, 0x7610, R5 ;  /* 0x0000761002057816 */ /* 0x000fe40000000005 */
[----:B------:R2:W3:Y:S01]  /*196b0*/  MUFU.EX2 R2, R25 ;  /* 0x0000001900027308 */ /* 0x0004e20000000800 */
[----:B------:R-:W-:Y:S02]  /*196c0*/  PRMT R13, R207, 0x7610, R13 ;  /* 0x00007610cf0d7816 */ /* 0x000fe4000000000d */
[----:B------:R-:W-:Y:S01]  /*196d0*/  @!P1 PRMT R78, R5, 0x5410, RZ ;  /* 0x00005410054e9816 */ /* 0x000fe200000000ff */
[----:B------:R-:W-:-:S04]  /*196e0*/  IMAD.MOV.U32 R207, RZ, RZ, R202 ;  /* 0x000000ffffcf7224 */ /* 0x000fc800078e00ca */
[----:B------:R4:W-:Y:S01]  /*196f0*/  MUFU.EX2 R5, R26 ;  /* 0x0000001a00057308 */ /* 0x0009e20000000800 */
[----:B------:R-:W-:Y:S02]  /*19700*/  IMAD.MOV.U32 R202, RZ, RZ, R168 ;  /* 0x000000ffffca7224 */ /* 0x000fe400078e00a8 */
[----:B------:R-:W-:Y:S01]  /*19710*/  @!P4 HADD2 R169, -R63.H0_H0, -RZ.H0_H0 ;  /* 0xa00000ff3fa9c230 */ /* 0x000fe20000000900 */
[----:B--2---:R-:W2:Y:S04]  /*19720*/  LDL.LU R25, [R1+0x394] ;  /* 0x0003940001197983 */ /* 0x004ea80000300800 */
[----:B------:R-:W-:Y:S01]  /*19730*/  PRMT R6, R169, 0x7610, R6 ;  /* 0x00007610a9067816 */ /* 0x000fe20000000006 */
[----:B----4-:R-:W4:Y:S01]  /*19740*/  LDL.LU R26, [R1+0x390] ;  /* 0x00039000011a7983 */ /* 0x010f220000300800 */
[----:B------:R-:W-:-:S03]  /*19750*/  PRMT R169, R77, 0x5410, R63 ;  /* 0x000054104da97816 */ /* 0x000fc6000000003f */
[----:B------:R1:W2:Y:S01]  /*19760*/  LDL.LU.S16 R216, [R1+0x44] ;  /* 0x0000440001d87983 */ /* 0x0002a20000300600 */
[----:B------:R-:W-:-:S03]  /*19770*/  @!P5 PRMT R77, R13, 0x5410, RZ ;  /* 0x000054100d4dd816 */ /* 0x000fc600000000ff */
[----:B------:R1:W4:Y:S04]  /*19780*/  LDL.LU.S16 R168, [R1+0x3c] ;  /* 0x00003c0001a87983 */ /* 0x0003280000300600 */
[----:B------:R1:W4:Y:S04]  /*19790*/  LDL.LU.S16 R167, [R1+0x58] ;  /* 0x0000580001a77983 */ /* 0x0003280000300600 */
[----:B------:R1:W4:Y:S01]  /*197a0*/  LDL.LU.S16 R13, [R1+0x4c] ;  /* 0x00004c00010d7983 */ /* 0x0003220000300600 */
[----:B------:R-:W-:-:S04]  /*197b0*/  LOP3.LUT R0, R0, 0xffff, RZ, 0xc0, !PT ;  /* 0x0000ffff00007812 */ /* 0x000fc800078ec0ff */
[----:B------:R-:W-:Y:S02]  /*197c0*/  ISETP.GE.U32.AND P2, PT, R193, R0, PT ;  /* 0x00000000c100720c */ /* 0x000fe40003f46070 */
[----:B------:R-:W-:Y:S02]  /*197d0*/  LOP3.LUT R0, R7, 0xff, RZ, 0xc0, !PT ;  /* 0x000000ff07007812 */ /* 0x000fe400078ec0ff */
[----:B------:R-:W-:Y:S02]  /*197e0*/  @!P4 PRMT R63, R6, 0x5410, RZ ;  /* 0x00005410063fc816 */ /* 0x000fe400000000ff */
[----:B------:R-:W-:Y:S01]  /*197f0*/  ISETP.GE.U32.AND P1, PT, R193, R0, PT ;  /* 0x00000000c100720c */ /* 0x000fe20003f26070 */
[----:B------:R-:W1:Y:S01]  /*19800*/  MUFU.EX2 R6, R52 ;  /* 0x0000003400067308 */ /* 0x000e620000000800 */
[----:B------:R-:W-:Y:S01]  /*19810*/  PRMT R54, R34, 0x7632, R54 ;  /* 0x0000763222367816 */ /* 0x000fe20000000036 */
[----:B------:R-:W-:Y:S01]  /*19820*/  FADD.FTZ R0, R3, R9 ;  /* 0x0000000903007221 */ /* 0x000fe20000010000 */
[----:B---3--:R-:W-:-:S02]  /*19830*/  F2FP.F16.F32.PACK_AB R32, R2, R3 ;  /* 0x000000030220723e */ /* 0x008fc400000000ff */
[----:B------:R-:W-:-:S03]  /*19840*/  PRMT R56, R45, 0x7632, R56 ;  /* 0x000076322d387816 */ /* 0x000fc60000000038 */
[----:B------:R-:W3:Y:S01]  /*19850*/  MUFU.EX2 R3, R53 ;  /* 0x0000003500037308 */ /* 0x000ee20000000800 */
[----:B------:R-:W-:Y:S02]  /*19860*/  PRMT R57, R45, 0x7610, R57 ;  /* 0x000076102d397816 */ /* 0x000fe40000000039 */
[----:B------:R-:W-:Y:S01]  /*19870*/  PRMT R55, R34, 0x7610, R55 ;  /* 0x0000761022377816 */ /* 0x000fe20000000037 */
[----:B------:R-:W-:-:S04]  /*19880*/  FADD.FTZ R0, R2, R0 ;  /* 0x0000000002007221 */ /* 0x000fc80000010000 */
[----:B-1----:R-:W-:Y:S01]  /*19890*/  FADD.FTZ R0, R6, R0 ;  /* 0x0000000006007221 */ /* 0x002fe20000010000 */
[----:B------:R-:W4:Y:S01]  /*198a0*/  LDL.LU R52, [R1+0x38c] ;  /* 0x00038c0001347983 */ /* 0x000f220000300800 */
[----:B---3--:R-:W-:-:S03]  /*198b0*/  F2FP.F16.F32.PACK_AB R59, R3, R6 ;  /* 0x00000006033b723e */ /* 0x008fc600000000ff */
[----:B------:R-:W3:Y:S01]  /*198c0*/  LDL.LU R53, [R1+0x388] ;  /* 0x0003880001357983 */ /* 0x000ee20000300800 */
[----:B------:R-:W-:Y:S01]  /*198d0*/  F2FP.F16.F32.PACK_AB R34, R5, R11 ;  /* 0x0000000b0522723e */ /* 0x000fe200000000ff */
[----:B--2---:R-:W-:Y:S02]  /*198e0*/  @!P3 HADD2 R216, -R57.H0_H0, -RZ.H0_H0 ;  /* 0xa00000ff39d8b230 */ /* 0x004fe40000000900 */
[----:B----4-:R-:W-:Y:S02]  /*198f0*/  @!P2 HADD2 R168, -R56.H0_H0, -RZ.H0_H0 ;  /* 0xa00000ff38a8a230 */ /* 0x010fe40000000900 */
[----:B------:R-:W-:-:S03]  /*19900*/  @!P0 HADD2 R13, -R54.H0_H0, -RZ.H0_H0 ;  /* 0xa00000ff360d8230 */ /* 0x000fc60000000900 */
[----:B------:R-:W-:Y:S01]  /*19910*/  PRMT R9, R168, 0x7610, R9 ;  /* 0x00007610a8097816 */ /* 0x000fe20000000009 */
[----:B------:R-:W-:Y:S01]  /*19920*/  @!P1 HADD2 R167, -R55.H0_H0, -RZ.H0_H0 ;  /* 0xa00000ff37a79230 */ /* 0x000fe20000000900 */
[----:B------:R-:W-:Y:S02]  /*19930*/  PRMT R2, R13, 0x7610, R2 ;  /* 0x000076100d027816 */ /* 0x000fe40000000002 */
[----:B------:R-:W-:Y:S02]  /*19940*/  PRMT R168, R55, 0x5410, R54 ;  /* 0x0000541037a87816 */ /* 0x000fe40000000036 */
[----:B------:R-:W-:Y:S02]  /*19950*/  PRMT R12, R216, 0x7610, R12 ;  /* 0x00007610d80c7816 */ /* 0x000fe4000000000c */
[----:B------:R-:W-:Y:S01]  /*19960*/  @!P0 PRMT R54, R2, 0x5410, RZ ;  /* 0x0000541002368816 */ /* 0x000fe200000000ff */
[----:B------:R-:W-:Y:S01]  /*19970*/  FADD.FTZ R2, R11, R4 ;  /* 0x000000040b027221 */ /* 0x000fe20000010000 */
[----:B------:R-:W-:-:S02]  /*19980*/  PRMT R7, R167, 0x7610, R7 ;  /* 0x00007610a7077816 */ /* 0x000fc40000000007 */
[----:B------:R-:W-:Y:S01]  /*19990*/  PRMT R167, R57, 0x5410, R56 ;  /* 0x0000541039a77816 */ /* 0x000fe20000000038 */
[----:B------:R-:W-:Y:S01]  /*199a0*/  FADD.FTZ R13, R3, R0 ;  /* 0x00000000030d7221 */ /* 0x000fe20000010000 */
[----:B------:R-:W-:Y:S01]  /*199b0*/  @!P3 PRMT R57, R12, 0x5410, RZ ;  /* 0x000054100c39b816 */ /* 0x000fe200000000ff */
[----:B------:R-:W-:Y:S01]  /*199c0*/  FADD.FTZ R12, R5, R2 ;  /* 0x00000002050c7221 */ /* 0x000fe20000010000 */
[----:B------:R-:W-:-:S05]  /*199d0*/  IMAD.WIDE.U32 R2, R8, -0x2daee0ad, RZ ;  /* 0xd2511f5308027825 */ /* 0x000fca00078e00ff */
[----:B------:R-:W-:Y:S02]  /*199e0*/  LOP3.LUT R0, R3, R232, R246, 0x96, !PT ;  /* 0x000000e803007212 */ /* 0x000fe400078e96f6 */
[----:B------:R-:W-:-:S03]  /*199f0*/  @!P1 PRMT R55, R7, 0x5410, RZ ;  /* 0x0000541007379816 */ /* 0x000fc600000000ff */
[----:B------:R-:W-:-:S04]  /*19a00*/  IMAD.WIDE.U32 R4, R0, -0x326172a9, RZ ;  /* 0xcd9e8d5700047825 */ /* 0x000fc800078e00ff */
[----:B------:R-:W-:Y:S01]  /*19a10*/  IMAD.WIDE.U32 R6, R10, -0x2daee0ad, RZ ;  /* 0xd2511f530a067825 */ /* 0x000fe200078e00ff */
[----:B------:R-:W-:-:S04]  /*19a20*/  LOP3.LUT R3, R5, R219, R196, 0x96, !PT ;  /* 0x000000db05037212 */ /* 0x000fc800078e96c4 */
[----:B------:R-:W-:Y:S01]  /*19a30*/  LOP3.LUT R0, R7, R241, R2, 0x96, !PT ;  /* 0x000000f107007212 */ /* 0x000fe200078e9602 */
[----:B------:R-:W-:-:S05]  /*19a40*/  IMAD.WIDE.U32 R2, R3, -0x2daee0ad, RZ ;  /* 0xd2511f5303027825 */ /* 0x000fca00078e00ff */
[----:B------:R-:W-:Y:S01]  /*19a50*/  LOP3.LUT R3, R3, R239, R6, 0x96, !PT ;  /* 0x000000ef03037212 */ /* 0x000fe200078e9606 */
[----:B------:R-:W-:Y:S01]  /*19a60*/  IMAD.WIDE.U32 R6, R0, -0x326172a9, RZ ;  /* 0xcd9e8d5700067825 */ /* 0x000fe200078e00ff */
[----:B------:R-:W-:-:S04]  /*19a70*/  @!P2 PRMT R56, R9, 0x5410, RZ ;  /* 0x000054100938a816 */ /* 0x000fc800000000ff */
[----:B------:R-:W-:Y:S02]  /*19a80*/  LOP3.LUT R0, R7, R237, R4, 0x96, !PT ;  /* 0x000000ed07007212 */ /* 0x000fe400078e9604 */
[----:B------:R1:W-:Y:S03]  /*19a90*/  MUFU.EX2 R7, R204 ;  /* 0x000000cc00077308 */ /* 0x0003e60000000800 */
[----:B------:R-:W-:-:S05]  /*19aa0*/  IMAD.WIDE.U32 R8, R0, -0x2daee0ad, RZ ;  /* 0xd2511f5300087825 */ /* 0x000fca00078e00ff */
[----:B------:R-:W-:Y:S01]  /*19ab0*/  LOP3.LUT R2, R9, R233, R2, 0x96, !PT ;  /* 0x000000e909027212 */ /* 0x000fe200078e9602 */
[----:B------:R-:W-:-:S04]  /*19ac0*/  IMAD.WIDE.U32 R4, R3, -0x326172a9, RZ ;  /* 0xcd9e8d5703047825 */ /* 0x000fc800078e00ff */
[----:B-1----:R-:W-:Y:S02]  /*19ad0*/  IMAD.MOV.U32 R204, RZ, RZ, R203 ;  /* 0x000000ffffcc7224 */ /* 0x002fe400078e00cb */
[----:B------:R-:W-:Y:S02]  /*19ae0*/  IMAD.MOV.U32 R203, RZ, RZ, R176 ;  /* 0x000000ffffcb7224 */ /* 0x000fe400078e00b0 */
[----:B------:R-:W-:Y:S02]  /*19af0*/  IMAD.MOV.U32 R176, RZ, RZ, R175 ;  /* 0x000000ffffb07224 */ /* 0x000fe400078e00af */
[----:B------:R1:W2:Y:S04]  /*19b00*/  LDL.LU.S16 R175, [R1+0xa0] ;  /* 0x0000a00001af7983 */ /* 0x0002a80000300600 */
[----:B------:R1:W4:Y:S01]  /*19b10*/  LDL.LU.S16 R216, [R1+0xa8] ;  /* 0x0000a80001d87983 */ /* 0x0003220000300600 */
[----:B------:R-:W-:-:S05]  /*19b20*/  IMAD.WIDE.U32 R2, R2, -0x326172a9, RZ ;  /* 0xcd9e8d5702027825 */ /* 0x000fca00078e00ff */
[----:B------:R-:W-:-:S04]  /*19b30*/  LOP3.LUT R0, R3, R135, R4, 0x96, !PT ;  /* 0x0000008703007212 */ /* 0x000fc800078e9604 */
[----:B------:R-:W-:-:S04]  /*19b40*/  LOP3.LUT R4, R0, 0xff, RZ, 0xc0, !PT ;  /* 0x000000ff00047812 */ /* 0x000fc800078ec0ff */
[----:B------:R-:W-:Y:S02]  /*19b50*/  ISETP.GE.U32.AND P0, PT, R193, R4, PT ;  /* 0x00000004c100720c */ /* 0x000fe40003f06070 */
[----:B------:R-:W-:-:S04]  /*19b60*/  LOP3.LUT R4, R0, 0xffff, RZ, 0xc0, !PT ;  /* 0x0000ffff00047812 */ /* 0x000fc800078ec0ff */
[----:B------:R-:W-:-:S04]  /*19b70*/  SHF.R.U32.HI R4, RZ, 0x8, R4 ;  /* 0x00000008ff047819 */ /* 0x000fc80000011604 */
[----:B------:R-:W-:Y:S01]  /*19b80*/  LOP3.LUT R4, R4, 0xffff, RZ, 0xc0, !PT ;  /* 0x0000ffff04047812 */ /* 0x000fe200078ec0ff */
[----:B------:R-:W3:Y:S03]  /*19b90*/  MUFU.EX2 R10, R234 ;  /* 0x000000ea000a7308 */ /* 0x000ee60000000800 */
[----:B------:R-:W-:Y:S02]  /*19ba0*/  ISETP.GE.U32.AND P4, PT, R193, R4, PT ;  /* 0x00000004c100720c */ /* 0x000fe40003f86070 */
[--C-:B------:R-:W-:Y:S02]  /*19bb0*/  SHF.R.U32.HI R4, RZ, 0x10, R0.reuse ;  /* 0x00000010ff047819 */ /* 0x100fe40000011600 */
[----:B------:R-:W-:-:S04]  /*19bc0*/  SHF.R.U32.HI R0, RZ, 0x18, R0 ;  /* 0x00000018ff007819 */ /* 0x000fc80000011600 */
[----:B------:R-:W-:Y:S02]  /*19bd0*/  ISETP.GE.U32.AND P3, PT, R193, R0, PT ;  /* 0x00000000c100720c */ /* 0x000fe40003f66070 */
[----:B------:R-:W-:-:S04]  /*19be0*/  LOP3.LUT R0, R2, 0xff, RZ, 0xc0, !PT ;  /* 0x000000ff02007812 */ /* 0x000fc800078ec0ff */
[C---:B------:R-:W-:Y:S02]  /*19bf0*/  ISETP.GE.U32.AND P1, PT, R193.reuse, R0, PT ;  /* 0x00000000c100720c */ /* 0x040fe40003f26070 */
[----:B------:R-:W-:Y:S02]  /*19c00*/  SHF.R.U32.HI R0, RZ, 0x18, R2 ;  /* 0x00000018ff007819 */ /* 0x000fe40000011602 */
[----:B------:R-:W-:Y:S02]  /*19c10*/  LOP3.LUT R4, R4, 0xff, RZ, 0xc0, !PT ;  /* 0x000000ff04047812 */ /* 0x000fe400078ec0ff */
[C---:B------:R-:W-:Y:S01]  /*19c20*/  ISETP.GE.U32.AND P2, PT, R193.reuse, R0, PT ;  /* 0x00000000c100720c */ /* 0x040fe20003f46070 */
[----:B---3--:R-:W-:Y:S02]  /*19c30*/  FADD.FTZ R0, R10, R12 ;  /* 0x0000000c0a007221 */ /* 0x008fe40000010000 */
[----:B------:R1:W3:Y:S01]  /*19c40*/  LDL.LU.S16 R12, [R1+0xb0] ;  /* 0x0000b000010c7983 */ /* 0x0002e20000300600 */
[----:B------:R-:W-:-:S02]  /*19c50*/  ISETP.GE.U32.AND P5, PT, R193, R4, PT ;  /* 0x00000004c100720c */ /* 0x000fc40003fa6070 */
[----:B------:R1:W-:Y:S02]  /*19c60*/  MUFU.EX2 R4, R207 ;  /* 0x000000cf00047308 */ /* 0x0003e40000000800 */
[----:B-1----:R1:W3:Y:S06]  /*19c70*/  LDL.LU.S16 R207, [R1+0xb4] ;  /* 0x0000b40001cf7983 */ /* 0x0022ec0000300600 */
[----:B------:R-:W1:Y:S01]  /*19c80*/  MUFU.EX2 R9, R221 ;  /* 0x000000dd00097308 */ /* 0x000e620000000800 */
[C---:B------:R-:W-:Y:S02]  /*19c90*/  PRMT R66, R42.reuse, 0x7632, R66 ;  /* 0x000076322a427816 */ /* 0x040fe40000000042 */
[----:B------:R-:W-:-:S02]  /*19ca0*/  PRMT R67, R42, 0x7610, R67 ;  /* 0x000076102a437816 */ /* 0x000fc40000000043 */
[----:B------:R-:W-:Y:S02]  /*19cb0*/  LOP3.LUT R11, R2, 0xffff, RZ, 0xc0, !PT ;  /* 0x0000ffff020b7812 */ /* 0x000fe400078ec0ff */
[----:B------:R-:W-:Y:S01]  /*19cc0*/  SHF.R.U32.HI R3, RZ, 0x10, R2 ;  /* 0x00000010ff037819 */ /* 0x000fe20000011602 */
[----:B------:R-:W-:Y:S01]  /*19cd0*/  FADD.FTZ R2, R7, R13 ;  /* 0x0000000d07027221 */ /* 0x000fe20000010000 */
[----:B------:R-:W-:Y:S01]  /*19ce0*/  LOP3.LUT R6, R5, R235, R6, 0x96, !PT ;  /* 0x000000eb05067212 */ /* 0x000fe200078e9606 */
[C---:B-1----:R-:W-:Y:S01]  /*19cf0*/  FADD.FTZ R5, R9.reuse, R0 ;  /* 0x0000000009057221 */ /* 0x042fe20000010000 */
[----:B------:R-:W-:Y:S01]  /*19d00*/  F2FP.F16.F32.PACK_AB R16, R9, R10 ;  /* 0x0000000a0910723e */ /* 0x000fe200000000ff */
[----:B------:R-:W-:Y:S01]  /*19d10*/  FADD.FTZ R9, R4, R2 ;  /* 0x0000000204097221 */ /* 0x000fe20000010000 */
[----:B------:R-:W-:Y:S02]  /*19d20*/  PRMT R64, R43, 0x7632, R64 ;  /* 0x000076322b407816 */ /* 0x000fe40000000040 */
[----:B------:R-:W-:-:S02]  /*19d30*/  LOP3.LUT R0, R3, 0xff, RZ, 0xc0, !PT ;  /* 0x000000ff03007812 */ /* 0x000fc400078ec0ff */
[----:B------:R-:W-:Y:S02]  /*19d40*/  F2FP.F16.F32.PACK_AB R22, R4, R7 ;  /* 0x000000070416723e */ /* 0x000fe400000000ff */
[----:B------:R-:W-:Y:S01]  /*19d50*/  PRMT R62, R43, 0x7610, R62 ;  /* 0x000076102b3e7816 */ /* 0x000fe2000000003e */
[----:B--2---:R-:W-:Y:S02]  /*19d60*/  @!P0 HADD2 R175, -R67.H0_H0, -RZ.H0_H0 ;  /* 0xa00000ff43af8230 */ /* 0x004fe40000000900 */
[----:B----4-:R-:W-:-:S03]  /*19d70*/  @!P4 HADD2 R216, -R66.H0_H0, -RZ.H0_H0 ;  /* 0xa00000ff42d8c230 */ /* 0x010fc60000000900 */
[----:B------:R-:W-:Y:S02]  /*19d80*/  PRMT R2, R175, 0x7610, R2 ;  /* 0x00007610af027816 */ /* 0x000fe40000000002 */
[----:B------:R-:W-:Y:S02]  /*19d90*/  PRMT R177, R216, 0x7610, R177 ;  /* 0x00007610d8b17816 */ /* 0x000fe400000000b1 */
[----:B------:R-:W-:Y:S02]  /*19da0*/  PRMT R175, R67, 0x5410, R66 ;  /* 0x0000541043af7816 */ /* 0x000fe40000000042 */
[----:B------:R-:W-:Y:S01]  /*19db0*/  @!P4 PRMT R66, R177, 0x5410, RZ ;  /* 0x00005410b142c816 */ /* 0x000fe200000000ff */
[----:B------:R-:W-:Y:S02]  /*19dc0*/  IMAD.MOV.U32 R177, RZ, RZ, R172 ;  /* 0x000000ffffb17224 */ /* 0x000fe400078e00ac */
[----:B------:R1:W2:Y:S01]  /*19dd0*/  LDL.LU.S16 R172, [R1+0xc0] ;  /* 0x0000c00001ac7983 */ /* 0x0002a20000300600 */
[----:B------:R-:W-:Y:S01]  /*19de0*/  @!P0 PRMT R67, R2, 0x5410, RZ ;  /* 0x0000541002438816 */ /* 0x000fe200000000ff */
[----:B------:R-:W-:Y:S01]  /*19df0*/  IMAD.WIDE.U32 R2, R6, -0x2daee0ad, RZ ;  /* 0xd2511f5306027825 */ /* 0x000fe200078e00ff */
[----:B------:R-:W-:Y:S01]  /*19e00*/  ISETP.GE.U32.AND P0, PT, R193, R0, PT ;  /* 0x00000000c100720c */ /* 0x000fe20003f06070 */
[----:B------:R1:W4:Y:S03]  /*19e10*/  LDL.LU.S16 R216, [R1+0xc4] ;  /* 0x0000c40001d87983 */ /* 0x0003260000300600 */
[----:B------:R-:W-:-:S02]  /*19e20*/  LOP3.LUT R0, R3, R155, R8, 0x96, !PT ;  /* 0x0000009b03007212 */ /* 0x000fc400078e9608 */
[C---:B------:R-:W-:Y:S02]  /*19e30*/  LOP3.LUT R7, R2.reuse, 0xffff, RZ, 0xc0, !PT ;  /* 0x0000ffff02077812 */ /* 0x040fe400078ec0ff */
[----:B------:R-:W-:Y:S02]  /*19e40*/  LOP3.LUT R4, R2, 0xff, RZ, 0xc0, !PT ;  /* 0x000000ff02047812 */ /* 0x000fe400078ec0ff */
[--C-:B------:R-:W-:Y:S02]  /*19e50*/  SHF.R.U32.HI R6, RZ, 0x10, R2.reuse ;  /* 0x00000010ff067819 */ /* 0x100fe40000011602 */
[----:B------:R-:W-:Y:S02]  /*19e60*/  SHF.R.U32.HI R3, RZ, 0x18, R2 ;  /* 0x00000018ff037819 */ /* 0x000fe40000011602 */
[----:B------:R-:W-:Y:S01]  /*19e70*/  SHF.R.U32.HI R2, RZ, 0x8, R11 ;  /* 0x00000008ff027819 */ /* 0x000fe2000001160b */
[----:B---3--:R-:W-:-:S05]  /*19e80*/  @!P3 HADD2 R12, -R64.H0_H0, -RZ.H0_H0 ;  /* 0xa00000ff400cb230 */ /* 0x008fca0000000900 */
[----:B------:R-:W-:Y:S02]  /*19e90*/  PRMT R11, R12, 0x7610, R11 ;  /* 0x000076100c0b7816 */ /* 0x000fe4000000000b */
[----:B------:R3:W1:Y:S01]  /*19ea0*/  MUFU.EX2 R12, R173 ;  /* 0x000000ad000c7308 */ /* 0x0006620000000800 */
[----:B------:R-:W-:Y:S01]  /*19eb0*/  @!P5 HADD2 R207, -R62.H0_H0, -RZ.H0_H0 ;  /* 0xa00000ff3ecfd230 */ /* 0x000fe20000000900 */
[----:B---3--:R-:W-:Y:S02]  /*19ec0*/  PRMT R173, R62, 0x5410, R64 ;  /* 0x000054103ead7816 */ /* 0x008fe40000000040 */
[----:B------:R-:W-:Y:S02]  /*19ed0*/  @!P3 PRMT R64, R11, 0x5410, RZ ;  /* 0x000054100b40b816 */ /* 0x000fe400000000ff */
[----:B------:R-:W-:Y:S02]  /*19ee0*/  ISETP.GE.U32.AND P3, PT, R193, R4, PT ;  /* 0x00000004c100720c */ /* 0x000fe40003f66070 */
[----:B------:R-:W-:Y:S01]  /*19ef0*/  PRMT R4, R207, 0x7610, R4 ;  /* 0x00007610cf047816 */ /* 0x000fe20000000004 */
[----:B------:R-:W-:-:S02]  /*19f00*/  IMAD.MOV.U32 R207, RZ, RZ, R171 ;  /* 0x000000ffffcf7224 */ /* 0x000fc400078e00ab */
[----:B------:R3:W3:Y:S01]  /*19f10*/  LDL.LU.S16 R171, [R1+0xc8] ;  /* 0x0000c80001ab7983 */ /* 0x0006e20000300600 */
[----:B------:R1:W3:Y:S03]  /*19f20*/  MUFU.EX2 R11, R204 ;  /* 0x000000cc000b7308 */ /* 0x0002e60000000800 */
[----:B-1----:R1:W4:Y:S01]  /*19f30*/  LDL.LU.S16 R204, [R1+0xcc] ;  /* 0x0000cc0001cc7983 */ /* 0x0023220000300600 */
[C---:B------:R-:W-:Y:S02]  /*19f40*/  PRMT R60, R44.reuse, 0x7610, R60 ;  /* 0x000076102c3c7816 */ /* 0x040fe4000000003c */
[----:B------:R-:W-:Y:S02]  /*19f50*/  PRMT R61, R44, 0x7632, R61 ;  /* 0x000076322c3d7816 */ /* 0x000fe4000000003d */
[C---:B------:R-:W-:Y:S02]  /*19f60*/  PRMT R68, R37.reuse, 0x7610, R68 ;  /* 0x0000761025447816 */ /* 0x040fe40000000044 */
[----:B------:R-:W-:Y:S01]  /*19f70*/  PRMT R65, R37, 0x7632, R65 ;  /* 0x0000763225417816 */ /* 0x000fe20000000041 */
[----:B------:R-:W-:-:S02]  /*19f80*/  IMAD.MOV.U32 R221, RZ, RZ, R58 ;  /* 0x000000ffffdd7224 */ /* 0x000fc400078e003a */
[----:B------:R-:W-:Y:S02]  /*19f90*/  IMAD.MOV.U32 R238, RZ, RZ, R207 ;  /* 0x000000ffffee7224 */ /* 0x000fe400078e00cf */
[----:B------:R-:W-:Y:S02]  /*19fa0*/  IMAD.MOV.U32 R234, RZ, RZ, R202 ;  /* 0x000000ffffea7224 */ /* 0x000fe400078e00ca */
[----:B--2---:R-:W-:-:S05]  /*19fb0*/  @!P1 HADD2 R172, -R60.H0_H0, -RZ.H0_H0 ;  /* 0xa00000ff3cac9230 */ /* 0x004fca0000000900 */
[----:B------:R-:W-:Y:S02]  /*19fc0*/  PRMT R185, R172, 0x7610, R185 ;  /* 0x00007610acb97816 */ /* 0x000fe400000000b9 */
[----:B------:R-:W-:Y:S02]  /*19fd0*/  PRMT R172, R60, 0x5410, R61 ;  /* 0x000054103cac7816 */ /* 0x000fe4000000003d */
[----:B------:R-:W-:Y:S02]  /*19fe0*/  @!P1 PRMT R60, R185, 0x5410, RZ ;  /* 0x00005410b93c9816 */ /* 0x000fe400000000ff */
[----:B------:R1:W2:Y:S01]  /*19ff0*/  LDL.LU.S16 R185, [R1+0xd0] ;  /* 0x0000d00001b97983 */ /* 0x0002a20000300600 */
[----:B---3--:R-:W-:-:S05]  /*1a000*/  @!P0 HADD2 R171, -R68.H0_H0, -RZ.H0_H0 ;  /* 0xa00000ff44ab8230 */ /* 0x008fca0000000900 */
[----:B------:R-:W-:Y:S02]  /*1a010*/  PRMT R213, R171, 0x7610, R213 ;  /* 0x00007610abd57816 */ /* 0x000fe400000000d5 */
[----:B------:R-:W-:Y:S02]  /*1a020*/  PRMT R171, R68, 0x5410, R65 ;  /* 0x0000541044ab7816 */ /* 0x000fe40000000041 */
[----:B------:R-:W-:Y:S02]  /*1a030*/  @!P0 PRMT R68, R213, 0x5410, RZ ;  /* 0x00005410d5448816 */ /* 0x000fe400000000ff */
[----:B------:R1:W3:Y:S01]  /*1a040*/  LDL.LU.S16 R213, [R1+0xd8] ;  /* 0x0000d80001d57983 */ /* 0x0002e20000300600 */
[----:B------:R-:W-:-:S03]  /*1a050*/  ISETP.GE.U32.AND P0, PT, R193, R3, PT ;  /* 0x00000003c100720c */ /* 0x000fc60003f06070 */
[----:B------:R1:W3:Y:S01]  /*1a060*/  LDL.LU.S16 R58, [R1+0xe4] ;  /* 0x0000e400013a7983 */ /* 0x0002e20000300600 */
[----:B----4-:R-:W-:-:S05]  /*1a070*/  @!P2 HADD2 R204, -R65.H0_H0, -RZ.H0_H0 ;  /* 0xa00000ff41cca230 */ /* 0x010fca0000000900 */
[----:B------:R-:W-:Y:S01]  /*1a080*/  PRMT R3, R204, 0x7610, R3 ;  /* 0x00007610cc037816 */ /* 0x000fe20000000003 */
[----:B------:R-:W-:Y:S02]  /*1a090*/  IMAD.MOV.U32 R204, RZ, RZ, R178 ;  /* 0x000000ffffcc7224 */ /* 0x000fe400078e00b2 */
[----:B------:R1:W4:Y:S01]  /*1a0a0*/  LDL.LU.S16 R178, [R1+0xec] ;  /* 0x0000ec0001b27983 */ /* 0x0003220000300600 */
[----:B------:R-:W-:-:S03]  /*1a0b0*/  @!P2 PRMT R65, R3, 0x5410, RZ ;  /* 0x000054100341a816 */ /* 0x000fc600000000ff */
[----:B------:R1:W4:Y:S01]  /*1a0c0*/  LDL.LU.S16 R207, [R1+0xf0] ;  /* 0x0000f00001cf7983 */ /* 0x0003220000300600 */
[----:B------:R1:W-:Y:S03]  /*1a0d0*/  MUFU.EX2 R3, R177 ;  /* 0x000000b100037308 */ /* 0x0003e60000000800 */
[----:B------:R2:W4:Y:S04]  /*1a0e0*/  LDL.LU.S16 R202, [R1+0xf4] ;  /* 0x0000f40001ca7983 */ /* 0x0005280000300600 */
[----:B-1----:R1:W4:Y:S01]  /*1a0f0*/  LDL.LU.S16 R177, [R1+0xfc] ;  /* 0x0000fc0001b17983 */ /* 0x0023220000300600 */
[----:B------:R-:W-:-:S04]  /*1a100*/  LOP3.LUT R2, R2, 0xffff, RZ, 0xc0, !PT ;  /* 0x0000ffff02027812 */ /* 0x000fc800078ec0ff */
[----:B------:R-:W-:Y:S02]  /*1a110*/  ISETP.GE.U32.AND P4, PT, R193, R2, PT ;  /* 0x00000002c100720c */ /* 0x000fe40003f86070 */
[----:B------:R-:W-:-:S04]  /*1a120*/  SHF.R.U32.HI R2, RZ, 0x10, R0 ;  /* 0x00000010ff027819 */ /* 0x000fc80000011600 */
[----:B------:R-:W-:Y:S02]  /*1a130*/  LOP3.LUT R2, R2, 0xff, RZ, 0xc0, !PT ;  /* 0x000000ff02027812 */ /* 0x000fe400078ec0ff */
[----:B------:R-:W-:Y:S02]  /*1a140*/  @!P5 PRMT R62, R4, 0x5410, RZ ;  /* 0x00005410043ed816 */ /* 0x000fe400000000ff */
[----:B------:R-:W-:Y:S01]  /*1a150*/  ISETP.GE.U32.AND P5, PT, R193, R2, PT ;  /* 0x00000002c100720c */ /* 0x000fe20003fa6070 */
[----:B------:R-:W-:-:S04]  /*1a160*/  FADD.FTZ R2, R12, R5 ;  /* 0x000000050c027221 */ /* 0x000fc80000010000 */
[----:B------:R-:W-:Y:S01]  /*1a170*/  FADD.FTZ R4, R11, R2 ;  /* 0x000000020b047221 */ /* 0x000fe20000010000 */
[----:B------:R-:W-:-:S04]  /*1a180*/  LOP3.LUT R2, R0, 0xff, RZ, 0xc0, !PT ;  /* 0x000000ff00027812 */ /* 0x000fc800078ec0ff */
[----:B------:R-:W-:Y:S01]  /*1a190*/  ISETP.GE.U32.AND P1, PT, R193, R2, PT ;  /* 0x00000002c100720c */ /* 0x000fe20003f26070 */
[----:B------:R-:W-:Y:S01]  /*1a1a0*/  @!P4 HADD2 R216, -R61.H0_H0, -RZ.H0_H0 ;  /* 0xa00000ff3dd8c230 */ /* 0x000fe20000000900 */
[C---:B------:R-:W-:Y:S02]  /*1a1b0*/  PRMT R76, R39.reuse, 0x7610, R76 ;  /* 0x00007610274c7816 */ /* 0x040fe4000000004c */
[----:B------:R-:W-:Y:S02]  /*1a1c0*/  SHF.R.U32.HI R2, RZ, 0x18, R0 ;  /* 0x00000018ff027819 */ /* 0x000fe40000011600 */
[----:B------:R-:W-:Y:S02]  /*1a1d0*/  PRMT R214, R216, 0x7610, R214 ;  /* 0x00007610d8d67816 */ /* 0x000fe400000000d6 */
[----:B------:R-:W-:Y:S02]  /*1a1e0*/  PRMT R75, R39, 0x7632, R75 ;  /* 0x00007632274b7816 */ /* 0x000fe4000000004b */
[----:B------:R-:W-:-:S02]  /*1a1f0*/  @!P4 PRMT R61, R214, 0x5410, RZ ;  /* 0x00005410d63dc816 */ /* 0x000fc400000000ff */
[----:B------:R-:W-:Y:S02]  /*1a200*/  ISETP.GE.U32.AND P4, PT, R193, R2, PT ;  /* 0x00000002c100720c */ /* 0x000fe40003f86070 */
[----:B------:R-:W-:-:S04]  /*1a210*/  LOP3.LUT R0, R0, 0xffff, RZ, 0xc0, !PT ;  /* 0x0000ffff00007812 */ /* 0x000fc800078ec0ff */
[----:B------:R-:W-:-:S04]  /*1a220*/  SHF.R.U32.HI R0, RZ, 0x8, R0 ;  /* 0x00000008ff007819 */ /* 0x000fc80000011600 */
[----:B------:R-:W-:-:S04]  /*1a230*/  LOP3.LUT R0, R0, 0xffff, RZ, 0xc0, !PT ;  /* 0x0000ffff00007812 */ /* 0x000fc800078ec0ff */
[----:B------:R-:W-:Y:S02]  /*1a240*/  ISETP.GE.U32.AND P2, PT, R193, R0, PT ;  /* 0x00000000c100720c */ /* 0x000fe40003f46070 */
[----:B------:R-:W-:Y:S02]  /*1a250*/  LOP3.LUT R0, R6, 0xff, RZ, 0xc0, !PT ;  /* 0x000000ff06007812 */ /* 0x000fe400078ec0ff */
[----:B------:R-:W-:Y:S02]  /*1a260*/  PRMT R74, R40, 0x7610, R74 ;  /* 0x00007610284a7816 */ /* 0x000fe4000000004a */
[C---:B------:R-:W-:Y:S02]  /*1a270*/  PRMT R69, R41.reuse, 0x7632, R69 ;  /* 0x0000763229457816 */ /* 0x040fe40000000045 */
[----:B------:R-:W-:Y:S02]  /*1a280*/  PRMT R70, R41, 0x7610, R70 ;  /* 0x0000761029467816 */ /* 0x000fe40000000046 */
[----:B------:R-:W-:-:S02]  /*1a290*/  PRMT R72, R23, 0x7610, R72 ;  /* 0x0000761017487816 */ /* 0x000fc40000000048 */
[----:B------:R-:W-:Y:S01]  /*1a2a0*/  F2FP.F16.F32.PACK_AB R15, R11, R12 ;  /* 0x0000000c0b0f723e */ /* 0x000fe200000000ff */
[----:B------:R-:W-:Y:S02]  /*1a2b0*/  IMAD.MOV.U32 R216, RZ, RZ, R203 ;  /* 0x000000ffffd87224 */ /* 0x000fe400078e00cb */
[----:B------:R-:W-:Y:S02]  /*1a2c0*/  IMAD.MOV.U32 R214, RZ, RZ, R245 ;  /* 0x000000ffffd67224 */ /* 0x000fe400078e00f5 */
[----:B--2---:R-:W-:-:S05]  /*1a2d0*/  @!P1 HADD2 R185, -R76.H0_H0, -RZ.H0_H0 ;  /* 0xa00000ff4cb99230 */ /* 0x004fca0000000900 */
[----:B------:R-:W-:Y:S02]  /*1a2e0*/  PRMT R2, R185, 0x7610, R2 ;  /* 0x00007610b9027816 */ /* 0x000fe40000000002 */
[----:B------:R-:W-:Y:S02]  /*1a2f0*/  PRMT R185, R76, 0x5410, R75 ;  /* 0x000054104cb97816 */ /* 0x000fe4000000004b */
[----:B------:R-:W-:Y:S02]  /*1a300*/  @!P1 PRMT R76, R2, 0x5410, RZ ;  /* 0x00005410024c9816 */ /* 0x000fe400000000ff */
[----:B------:R2:W1:Y:S02]  /*1a310*/  MUFU.EX2 R2, R176 ;  /* 0x000000b000027308 */ /* 0x0004640000000800 */
[----:B--2---:R2:W2:Y:S01]  /*1a320*/  LDL.LU.S16 R176, [R1+0xf8] ;  /* 0x0000f80001b07983 */ /* 0x0044a20000300600 */
[----:B------:R-:W-:Y:S02]  /*1a330*/  ISETP.GE.U32.AND P1, PT, R193, R0, PT ;  /* 0x00000000c100720c */ /* 0x000fe40003f26070 */
[----:B------:R-:W-:Y:S01]  /*1a340*/  SHF.R.U32.HI R0, RZ, 0x8, R7 ;  /* 0x00000008ff007819 */ /* 0x000fe20000011607 */
[----:B------:R-:W2:Y:S03]  /*1a350*/  LDL R203, [R1+0x80] ;  /* 0x0000800001cb7983 */ /* 0x000ea60000100800 */
[----:B------:R-:W-:Y:S01]  /*1a360*/  LOP3.LUT R0, R0, 0xffff, RZ, 0xc0, !PT ;  /* 0x0000ffff00007812 */ /* 0x000fe200078ec0ff */
[----:B------:R-:W2:Y:S01]  /*1a370*/  LDL R245, [R1+0x74] ;  /* 0x0000740001f57983 */ /* 0x000ea20000100800 */
[----:B-1----:R-:W-:Y:S01]  /*1a380*/  F2FP.F16.F32.PACK_AB R14, R2, R3 ;  /* 0x00000003020e723e */ /* 0x002fe200000000ff */
[----:B---3--:R-:W-:-:S05]  /*1a390*/  @!P2 HADD2 R213, -R75.H0_H0, -RZ.H0_H0 ;  /* 0xa00000ff4bd5a230 */ /* 0x008fca0000000900 */
[----:B------:R-:W-:-:S04]  /*1a3a0*/  PRMT R6, R213, 0x7610, R6 ;  /* 0x00007610d5067816 */ /* 0x000fc80000000006 */
[----:B------:R-:W-:Y:S02]  /*1a3b0*/  @!P2 PRMT R75, R6, 0x5410, RZ ;  /* 0x00005410064ba816 */ /* 0x000fe400000000ff */
[----:B------:R-:W-:Y:S01]  /*1a3c0*/  ISETP.GE.U32.AND P2, PT, R193, R0, PT ;  /* 0x00000000c100720c */ /* 0x000fe20003f46070 */
[----:B------:R-:W-:Y:S02]  /*1a3d0*/  @!P5 HADD2 R58, -R74.H0_H0, -RZ.H0_H0 ;  /* 0xa00000ff4a3ad230 */ /* 0x000fe40000000900 */
[----:B------:R-:W-:Y:S01]  /*1a3e0*/  FADD.FTZ R0, R3, R9 ;  /* 0x0000000903007221 */ /* 0x000fe20000010000 */
[----:B----4-:R-:W-:-:S09]  /*1a3f0*/  @!P3 HADD2 R207, -R70.H0_H0, -RZ.H0_H0 ;  /* 0xa00000ff46cfb230 */ /* 0x010fd20000000900 */
[----:B------:R-:W-:Y:S01]  /*1a400*/  @!P2 HADD2 R202, -R69.H0_H0, -RZ.H0_H0 ;  /* 0xa00000ff45caa230 */ /* 0x000fe20000000900 */
[----:B------:R-:W-:Y:S01]  /*1a410*/  PRMT R5, R58, 0x7610, R5 ;  /* 0x000076103a057816 */ /* 0x000fe20000000005 */
[----:B------:R-:W-:Y:S01]  /*1a420*/  FADD.FTZ R58, R2, R0 ;  /* 0x00000000023a7221 */ /* 0x000fe20000010000 */
[----:B------:R-:W-:Y:S02]  /*1a430*/  PRMT R13, R207, 0x7610, R13 ;  /* 0x00007610cf0d7816 */ /* 0x000fe4000000000d */
[----:B------:R-:W-:Y:S01]  /*1a440*/  PRMT R12, R202, 0x7610, R12 ;  /* 0x00007610ca0c7816 */ /* 0x000fe2000000000c */
[----:B------:R1:W-:Y:S01]  /*1a450*/  MUFU.EX2 R2, R234 ;  /* 0x000000ea00027308 */ /* 0x0003e20000000800 */
[----:B------:R-:W-:Y:S02]  /*1a460*/  IMAD.MOV.U32 R202, RZ, RZ, R200 ;  /* 0x000000ffffca7224 */ /* 0x000fe400078e00c8 */
[----:B------:R-:W-:-:S05]  /*1a470*/  @!P1 HADD2 R177, -R72.H0_H0, -RZ.H0_H0 ;  /* 0xa00000ff48b19230 */ /* 0x000fca0000000900 */
[----:B------:R3:W-:Y:S01]  /*1a480*/  MUFU.EX2 R3, R204 ;  /* 0x000000cc00037308 */ /* 0x0007e20000000800 */
[----:B------:R-:W-:Y:S02]  /*1a490*/  IMAD.MOV.U32 R207, RZ, RZ, R189 ;  /* 0x000000ffffcf7224 */ /* 0x000fe400078e00bd */
[----:B------:R-:W-:Y:S01]  /*1a4a0*/  IMAD.MOV.U32 R213, RZ, RZ, R226 ;  /* 0x000000ffffd57224 */ /* 0x000fe200078e00e2 */
[----:B------:R-:W-:Y:S01]  /*1a4b0*/  PRMT R9, R177, 0x7610, R9 ;  /* 0x00007610b1097816 */ /* 0x000fe20000000009 */
[----:B------:R-:W-:Y:S01]  /*1a4c0*/  IMAD.MOV.U32 R200, RZ, RZ, R187 ;  /* 0x000000ffffc87224 */ /* 0x000fe200078e00bb */
[----:B------:R-:W-:Y:S01]  /*1a4d0*/  PRMT R177, R70, 0x5410, R69 ;  /* 0x0000541046b17816 */ /* 0x000fe20000000045 */
[----:B------:R-:W-:Y:S01]  /*1a4e0*/  IMAD.MOV.U32 R189, RZ, RZ, R181 ;  /* 0x000000ffffbd7224 */ /* 0x000fe200078e00b5 */
[----:B------:R4:W4:Y:S01]  /*1a4f0*/  MUFU.EX2 R6, R238 ;  /* 0x000000ee00067308 */ /* 0x0009220000000800 */
[----:B-1----:R-:W-:Y:S01]  /*1a500*/  IMAD.MOV.U32 R234, RZ, RZ, R194 ;  /* 0x000000ffffea7224 */ /* 0x002fe200078e00c2 */
[----:B------:R-:W-:Y:S01]  /*1a510*/  @!P2 PRMT R69, R12, 0x5410, RZ ;  /* 0x000054100c45a816 */ /* 0x000fe200000000ff */
[----:B------:R-:W-:Y:S01]  /*1a520*/  IMAD.MOV.U32 R194, RZ, RZ, R223 ;  /* 0x000000ffffc27224 */ /* 0x000fe200078e00df */
[----:B------:R-:W2:Y:S04]  /*1a530*/  LDL R226, [R1+0x60] ;  /* 0x0000600001e27983 */ /* 0x000ea80000100800 */
[----:B------:R-:W2:Y:S01]  /*1a540*/  LDL R223, [R1+0x70] ;  /* 0x0000700001df7983 */ /* 0x000ea20000100800 */
[----:B---3--:R-:W-:-:S03]  /*1a550*/  IMAD.MOV.U32 R204, RZ, RZ, R190 ;  /* 0x000000ffffcc7224 */ /* 0x008fc600078e00be */
[----:B------:R-:W3:Y:S04]  /*1a560*/  LDL R187, [R1+0x64] ;  /* 0x0000640001bb7983 */ /* 0x000ee80000100800 */
[----:B------:R-:W3:Y:S04]  /*1a570*/  LDL R190, [R1+0x50] ;  /* 0x0000500001be7983 */ /* 0x000ee80000100800 */
[----:B----4-:R-:W4:Y:S04]  /*1a580*/  LDL R238, [R1+0x84] ;  /* 0x0000840001ee7983 */ /* 0x010f280000100800 */
[----:B------:R-:W4:Y:S04]  /*1a590*/  LDL R181, [R1+0x54] ;  /* 0x0000540001b57983 */ /* 0x000f280000100800 */
[----:B------:R1:W4:Y:S01]  /*1a5a0*/  LDL.LU.S16 R12, [R1+0x50] ;  /* 0x00005000010c7983 */ /* 0x0003220000300600 */
[----:B------:R-:W-:-:S05]  /*1a5b0*/  PRMT R73, R40, 0x7632, R73 ;  /* 0x0000763228497816 */ /* 0x000fca0000000049 */
[----:B------:R-:W-:-:S05]  /*1a5c0*/  @!P4 HADD2 R178, -R73.H0_H0, -RZ.H0_H0 ;  /* 0xa00000ff49b2c230 */ /* 0x000fca0000000900 */
[----:B------:R-:W-:Y:S02]  /*1a5d0*/  PRMT R0, R178, 0x7610, R0 ;  /* 0x00007610b2007816 */ /* 0x000fe40000000000 */
[----:B------:R-:W-:Y:S02]  /*1a5e0*/  PRMT R178, R74, 0x5410, R73 ;  /* 0x000054104ab27816 */ /* 0x000fe40000000049 */
[----:B------:R-:W-:Y:S02]  /*1a5f0*/  @!P5 PRMT R74, R5, 0x5410, RZ ;  /* 0x00005410054ad816 */ /* 0x000fe400000000ff */
[----:B------:R-:W1:Y:S01]  /*1a600*/  MUFU.EX2 R5, R221 ;  /* 0x000000dd00057308 */ /* 0x000e620000000800 */
[----:B------:R-:W-:Y:S01]  /*1a610*/  @!P4 PRMT R73, R0, 0x5410, RZ ;  /* 0x000054100049c816 */ /* 0x000fe200000000ff */
[----:B------:R-:W-:-:S04]  /*1a620*/  FADD.FTZ R0, R6, R4 ;  /* 0x0000000406007221 */ /* 0x000fc80000010000 */
[C---:B------:R-:W-:Y:S01]  /*1a630*/  FADD.FTZ R0, R2.reuse, R0 ;  /* 0x0000000002007221 */ /* 0x040fe20000010000 */
[----:B------:R-:W-:Y:S02]  /*1a640*/  LOP3.LUT R8, R21, R225, R248, 0x96, !PT ;  /* 0x000000e115087212 */ /* 0x000fe400078e96f8 */
[----:B------:R-:W-:Y:S02]  /*1a650*/  PRMT R71, R23, 0x7632, R71 ;  /* 0x0000763217477816 */ /* 0x000fe40000000047 */
[----:B------:R-:W-:Y:S01]  /*1a660*/  F2FP.F16.F32.PACK_AB R37, R2, R6 ;  /* 0x000000060225723e */ /* 0x000fe200000000ff */
[----:B-1----:R-:W-:Y:S01]  /*1a670*/  FADD.FTZ R0, R5, R0 ;  /* 0x0000000005007221 */ /* 0x002fe20000010000 */
[----:B------:R-:W-:Y:S01]  /*1a680*/  IMAD.MOV.U32 R221, RZ, RZ, R186 ;  /* 0x000000ffffdd7224 */ /* 0x000fe200078e00ba */
[C---:B------:R-:W-:Y:S02]  /*1a690*/  F2FP.F16.F32.PACK_AB R162, R3.reuse, R5 ;  /* 0x0000000503a2723e */ /* 0x040fe400000000ff */
[----:B------:R-:W-:Y:S01]  /*1a6a0*/  FADD.FTZ R186, R3, R0 ;  /* 0x0000000003ba7221 */ /* 0x000fe20000010000 */
[----:B------:R-:W-:Y:S01]  /*1a6b0*/  IMAD.WIDE.U32 R2, R8, -0x2daee0ad, RZ ;  /* 0xd2511f5308027825 */ /* 0x000fe200078e00ff */
[----:B------:R-:W-:-:S04]  /*1a6c0*/  LOP3.LUT R10, R197, R224, R20, 0x96, !PT ;  /* 0x000000e0c50a7212 */ /* 0x000fc800078e9614 */
[----:B------:R-:W-:-:S05]  /*1a6d0*/  LOP3.LUT R0, R3, R232, R246, 0x96, !PT ;  /* 0x000000e803007212 */ /* 0x000fca00078e96f6 */
[----:B------:R-:W-:-:S05]  /*1a6e0*/  IMAD.WIDE.U32 R4, R0, -0x326172a9, RZ ;  /* 0xcd9e8d5700047825 */ /* 0x000fca00078e00ff */
[----:B------:R-:W-:Y:S02]  /*1a6f0*/  LOP3.LUT R3, R5, R219, R196, 0x96, !PT ;  /* 0x000000db05037212 */ /* 0x000fe400078e96c4 */
[----:B------:R-:W-:Y:S02]  /*1a700*/  PRMT R49, R33, 0x7610, R49 ;  /* 0x0000761021317816 */ /* 0x000fe40000000031 */
[----:B------:R-:W-:Y:S02]  /*1a710*/  @!P3 PRMT R70, R13, 0x5410, RZ ;  /* 0x000054100d46b816 */ /* 0x000fe400000000ff */
[----:B------:R1:W4:Y:S01]  /*1a720*/  LDL.LU.S16 R13, [R1+0x54] ;  /* 0x00005400010d7983 */ /* 0x0003220000300600 */
[----:B------:R-:W-:Y:S01]  /*1a730*/  PRMT R48, R33, 0x7632, R48 ;  /* 0x0000763221307816 */ /* 0x000fe20000000030 */
[----:B--2---:R-:W-:-:S05]  /*1a740*/  @!P0 HADD2 R176, -R71.H0_H0, -RZ.H0_H0 ;  /* 0xa00000ff47b08230 */ /* 0x004fca0000000900 */
[----:B------:R-:W-:Y:S02]  /*1a750*/  PRMT R7, R176, 0x7610, R7 ;  /* 0x00007610b0077816 */ /* 0x000fe40000000007 */
[----:B------:R-:W-:Y:S02]  /*1a760*/  PRMT R176, R72, 0x5410, R71 ;  /* 0x0000541048b07816 */ /* 0x000fe40000000047 */
[----:B------:R-:W-:Y:S01]  /*1a770*/  @!P0 PRMT R71, R7, 0x5410, RZ ;  /* 0x0000541007478816 */ /* 0x000fe200000000ff */
[----:B------:R-:W-:-:S05]  /*1a780*/  IMAD.WIDE.U32 R6, R10, -0x2daee0ad, RZ ;  /* 0xd2511f530a067825 */ /* 0x000fca00078e00ff */
[----:B------:R-:W-:Y:S01]  /*1a790*/  LOP3.LUT R0, R7, R241, R2, 0x96, !PT ;  /* 0x000000f107007212 */ /* 0x000fe200078e9602 */
[----:B------:R-:W-:-:S05]  /*1a7a0*/  IMAD.WIDE.U32 R2, R3, -0x2daee0ad, RZ ;  /* 0xd2511f5303027825 */ /* 0x000fca00078e00ff */
[----:B------:R-:W-:Y:S01]  /*1a7b0*/  LOP3.LUT R3, R3, R239, R6, 0x96, !PT ;  /* 0x000000ef03037212 */ /* 0x000fe200078e9606 */
[----:B------:R-:W-:Y:S01]  /*1a7c0*/  IMAD.WIDE.U32 R6, R0, -0x326172a9, RZ ;  /* 0xcd9e8d5700067825 */ /* 0x000fe200078e00ff */
[----:B------:R-:W-:-:S04]  /*1a7d0*/  @!P1 PRMT R72, R9, 0x5410, RZ ;  /* 0x0000541009489816 */ /* 0x000fc800000000ff */
[----:B------:R-:W-:-:S05]  /*1a7e0*/  LOP3.LUT R0, R7, R237, R4, 0x96, !PT ;  /* 0x000000ed07007212 */ /* 0x000fca00078e9604 */
[----:B------:R-:W-:-:S05]  /*1a7f0*/  IMAD.WIDE.U32 R8, R0, -0x2daee0ad, RZ ;  /* 0xd2511f5300087825 */ /* 0x000fca00078e00ff */
        /* <DEDUP_REMOVED lines=10> */
[----:B------:R-:W-:-:S04]  /*1a8a0*/  SHF.R.U32.HI R4, RZ, 0x10, R0 ;  /* 0x00000010ff047819 */ /* 0x000fc80000011600 */
[----:B------:R-:W-:-:S04]  /*1a8b0*/  LOP3.LUT R4, R4, 0xff, RZ, 0xc0, !PT ;  /* 0x000000ff04047812 */ /* 0x000fc800078ec0ff */
[----:B------:R-:W-:Y:S01]  /*1a8c0*/  ISETP.GE.U32.AND P0, PT, R193, R4, PT ;  /* 0x00000004c100720c */ /* 0x000fe20003f06070 */
[----:B---3--:R-:W-:Y:S01]  /*1a8d0*/  FMUL.FTZ R252, R190, R159 ;  /* 0x0000009fbefc7220 */ /* 0x008fe20000410000 */
[----:B------:R-:W-:Y:S01]  /*1a8e0*/  PRMT R190, R49, 0x5410, R48 ;  /* 0x0000541031be7816 */ /* 0x000fe20000000030 */
[----:B----4-:R-:W-:-:S05]  /*1a8f0*/  @!P5 HADD2 R12, -R49.H0_H0, -RZ.H0_H0 ;  /* 0xa00000ff310cd230 */ /* 0x010fca0000000900 */
[----:B------:R-:W-:-:S04]  /*1a900*/  PRMT R4, R12, 0x7610, R4 ;  /* 0x000076100c047816 */ /* 0x000fc80000000004 */
[----:B------:R-:W-:Y:S02]  /*1a910*/  @!P5 PRMT R49, R4, 0x5410, RZ ;  /* 0x000054100431d816 */ /* 0x000fe400000000ff */
[----:B------:R1:W2:Y:S04]  /*1a920*/  LDL.LU.S16 R4, [R1+0x60] ;  /* 0x0000600001047983 */ /* 0x0002a80000300600 */
[----:B------:R1:W3:Y:S01]  /*1a930*/  LDL.LU.S16 R12, [R1+0x64] ;  /* 0x00006400010c7983 */ /* 0x0002e20000300600 */
[----:B------:R-:W-:-:S04]  /*1a940*/  SHF.R.U32.HI R0, RZ, 0x18, R0 ;  /* 0x00000018ff007819 */ /* 0x000fc80000011600 */
[C---:B------:R-:W-:Y:S02]  /*1a950*/  ISETP.GE.U32.AND P3, PT, R193.reuse, R0, PT ;  /* 0x00000000c100720c */ /* 0x040fe40003f66070 */
[C---:B------:R-:W-:Y:S02]  /*1a960*/  LOP3.LUT R0, R2.reuse, 0xff, RZ, 0xc0, !PT ;  /* 0x000000ff02007812 */ /* 0x040fe400078ec0ff */
[----:B------:R-:W-:Y:S02]  /*1a970*/  LOP3.LUT R3, R2, 0xffff, RZ, 0xc0, !PT ;  /* 0x0000ffff02037812 */ /* 0x000fe400078ec0ff */
[----:B------:R-:W-:Y:S02]  /*1a980*/  ISETP.GE.U32.AND P1, PT, R193, R0, PT ;  /* 0x00000000c100720c */ /* 0x000fe40003f26070 */
[--C-:B------:R-:W-:Y:S02]  /*1a990*/  SHF.R.U32.HI R0, RZ, 0x18, R2.reuse ;  /* 0x00000018ff007819 */ /* 0x100fe40000011602 */
[----:B------:R-:W-:-:S02]  /*1a9a0*/  SHF.R.U32.HI R2, RZ, 0x10, R2 ;  /* 0x00000010ff027819 */ /* 0x000fc40000011602 */
[----:B------:R-:W-:Y:S02]  /*1a9b0*/  ISETP.GE.U32.AND P4, PT, R193, R0, PT ;  /* 0x00000000c100720c */ /* 0x000fe40003f86070 */
[----:B------:R-:W-:Y:S01]  /*1a9c0*/  LOP3.LUT R2, R2, 0xff, RZ, 0xc0, !PT ;  /* 0x000000ff02027812 */ /* 0x000fe200078ec0ff */
[----:B------:R-:W-:Y:S01]  /*1a9d0*/  FADD.FTZ R0, R47, R38 ;  /* 0x000000262f007221 */ /* 0x000fe20000010000 */
[----:B------:R-:W-:Y:S02]  /*1a9e0*/  PRMT R47, R35, 0x7632, R47 ;  /* 0x00007632232f7816 */ /* 0x000fe4000000002f */
[----:B------:R-:W-:Y:S02]  /*1a9f0*/  ISETP.GE.U32.AND P5, PT, R193, R2, PT ;  /* 0x00000002c100720c */ /* 0x000fe40003fa6070 */
[----:B------:R-:W-:Y:S02]  /*1aa00*/  SHF.R.U32.HI R2, RZ, 0x8, R3 ;  /* 0x00000008ff027819 */ /* 0x000fe40000011603 */
[----:B------:R-:W-:-:S02]  /*1aa10*/  LOP3.LUT R6, R5, R235, R6, 0x96, !PT ;  /* 0x000000eb05067212 */ /* 0x000fc400078e9606 */
[----:B------:R-:W-:Y:S01]  /*1aa20*/  LOP3.LUT R5, R161, R225, R248, 0x96, !PT ;  /* 0x000000e1a1057212 */ /* 0x000fe200078e96f8 */
[----:B------:R-:W-:-:S05]  /*1aa30*/  @!P2 HADD2 R13, -R48.H0_H0, -RZ.H0_H0 ;  /* 0xa00000ff300da230 */ /* 0x000fca0000000900 */
[----:B------:R-:W-:Y:S01]  /*1aa40*/  PRMT R3, R13, 0x7610, R3 ;  /* 0x000076100d037816 */ /* 0x000fe20000000003 */
[----:B------:R-:W-:Y:S01]  /*1aa50*/  FADD.FTZ R13, R46, R0 ;  /* 0x000000002e0d7221 */ /* 0x000fe20000010000 */
[----:B------:R-:W-:Y:S01]  /*1aa60*/  PRMT R46, R35, 0x7610, R46 ;  /* 0x00007610232e7816 */ /* 0x000fe2000000002e */
[----:B------:R-:W-:Y:S02]  /*1aa70*/  IMAD.MOV.U32 R248, RZ, RZ, R200 ;  /* 0x000000fffff87224 */ /* 0x000fe400078e00c8 */
[----:B------:R-:W-:Y:S01]  /*1aa80*/  IMAD.MOV.U32 R200, RZ, RZ, R189 ;  /* 0x000000ffffc87224 */ /* 0x000fe200078e00bd */
[----:B------:R-:W-:Y:S01]  /*1aa90*/  PRMT R189, R46, 0x5410, R47 ;  /* 0x000054102ebd7816 */ /* 0x000fe2000000002f */
[----:B--2---:R-:W-:Y:S02]  /*1aaa0*/  @!P3 HADD2 R4, -R47.H0_H0, -RZ.H0_H0 ;  /* 0xa00000ff2f04b230 */ /* 0x004fe40000000900 */
[----:B---3--:R-:W-:-:S03]  /*1aab0*/  @!P0 HADD2 R12, -R46.H0_H0, -RZ.H0_H0 ;  /* 0xa00000ff2e0c8230 */ /* 0x008fc60000000900 */
[----:B------:R-:W-:Y:S02]  /*1aac0*/  PRMT R188, R4, 0x7610, R188 ;  /* 0x0000761004bc7816 */ /* 0x000fe400000000bc */
[----:B------:R-:W-:Y:S02]  /*1aad0*/  PRMT R9, R12, 0x7610, R9 ;  /* 0x000076100c097816 */ /* 0x000fe40000000009 */
[----:B------:R-:W-:Y:S02]  /*1aae0*/  @!P3 PRMT R47, R188, 0x5410, RZ ;  /* 0x00005410bc2fb816 */ /* 0x000fe400000000ff */
[----:B------:R1:W2:Y:S01]  /*1aaf0*/  LDL.LU.S16 R188, [R1+0x70] ;  /* 0x0000700001bc7983 */ /* 0x0002a20000300600 */
[----:B------:R-:W-:-:S03]  /*1ab00*/  @!P0 PRMT R46, R9, 0x5410, RZ ;  /* 0x00005410092e8816 */ /* 0x000fc600000000ff */
[----:B------:R1:W3:Y:S04]  /*1ab10*/  LDL.LU.S16 R12, [R1+0x74] ;  /* 0x00007400010c7983 */ /* 0x0002e80000300600 */
[----:B------:R1:W4:Y:S01]  /*1ab20*/  LDL.LU.S16 R9, [R1+0x80] ;  /* 0x0000800001097983 */ /* 0x0003220000300600 */
[----:B------:R-:W-:Y:S02]  /*1ab30*/  LOP3.LUT R2, R2, 0xffff, RZ, 0xc0, !PT ;  /* 0x0000ffff02027812 */ /* 0x000fe400078ec0ff */
[----:B------:R-:W-:Y:S02]  /*1ab40*/  @!P2 PRMT R48, R3, 0x5410, RZ ;  /* 0x000054100330a816 */ /* 0x000fe400000000ff */
[----:B------:R-:W-:Y:S02]  /*1ab50*/  ISETP.GE.U32.AND P2, PT, R193, R2, PT ;  /* 0x00000002c100720c */ /* 0x000fe40003f46070 */
[----:B------:R-:W-:-:S02]  /*1ab60*/  PRMT R44, R36, 0x7632, R44 ;  /* 0x00007632242c7816 */ /* 0x000fc4000000002c */
[----:B------:R-:W-:Y:S02]  /*1ab70*/  PRMT R45, R36, 0x7610, R45 ;  /* 0x00007610242d7816 */ /* 0x000fe4000000002d */
[----:B------:R-:W-:Y:S01]  /*1ab80*/  PRMT R43, R31, 0x7610, R43 ;  /* 0x000076101f2b7816 */ /* 0x000fe2000000002b */
[----:B------:R-:W-:-:S04]  /*1ab90*/  IMAD.WIDE.U32 R2, R6, -0x2daee0ad, RZ ;  /* 0xd2511f5306027825 */ /* 0x000fc800078e00ff */
[-C--:B------:R-:W-:Y:S01]  /*1aba0*/  FMUL.FTZ R203, R203, R159.reuse ;  /* 0x0000009fcbcb7220 */ /* 0x080fe20000410000 */
[-C--:B------:R-:W-:Y:S01]  /*1abb0*/  FMUL.FTZ R238, R238, R159.reuse ;  /* 0x0000009feeee7220 */ /* 0x080fe20000410000 */
[-C--:B------:R-:W-:Y:S01]  /*1abc0*/  FMUL.FTZ R223, R223, R159.reuse ;  /* 0x0000009fdfdf7220 */ /* 0x080fe20000410000 */
[-C--:B------:R-:W-:Y:S01]  /*1abd0*/  FMUL.FTZ R245, R245, R159.reuse ;  /* 0x0000009ff5f57220 */ /* 0x080fe20000410000 */
[-C--:B------:R-:W-:Y:S01]  /*1abe0*/  FMUL.FTZ R226, R226, R159.reuse ;  /* 0x0000009fe2e27220 */ /* 0x080fe20000410000 */
[-C--:B------:R-:W-:Y:S01]  /*1abf0*/  FMUL.FTZ R187, R187, R159.reuse ;  /* 0x0000009fbbbb7220 */ /* 0x080fe20000410000 */
[----:B------:R-:W-:Y:S01]  /*1ac00*/  FMUL.FTZ R181, R181, R159 ;  /* 0x0000009fb5b57220 */ /* 0x000fe20000410000 */
[----:B------:R-:W-:Y:S01]  /*1ac10*/  LOP3.LUT R0, R3, R155, R8, 0x96, !PT ;  /* 0x0000009b03007212 */ /* 0x000fe200078e9608 */
[----:B------:R-:W-:Y:S01]  /*1ac20*/  IMAD.MOV.U32 R249, RZ, RZ, R248 ;  /* 0x000000fffff97224 */ /* 0x000fe200078e00f8 */
[----:B------:R-:W-:Y:S01]  /*1ac30*/  PRMT R42, R31, 0x7632, R42 ;  /* 0x000076321f2a7816 */ /* 0x000fe2000000002a */
[----:B------:R-:W-:-:S02]  /*1ac40*/  IMAD.MOV.U32 R248, RZ, RZ, R216 ;  /* 0x000000fffff87224 */ /* 0x000fc400078e00d8 */
[----:B------:R-:W-:Y:S02]  /*1ac50*/  IMAD.MOV.U32 R216, RZ, RZ, R200 ;  /* 0x000000ffffd87224 */ /* 0x000fe400078e00c8 */
[----:B------:R1:W4:Y:S01]  /*1ac60*/  LDL.LU.S16 R200, [R1+0x84] ;  /* 0x0000840001c87983 */ /* 0x0003220000300600 */
[----:B--2---:R-:W-:Y:S02]  /*1ac70*/  @!P1 HADD2 R188, -R45.H0_H0, -RZ.H0_H0 ;  /* 0xa00000ff2dbc9230 */ /* 0x004fe40000000900 */
[----:B---3--:R-:W-:Y:S02]  /*1ac80*/  @!P2 HADD2 R12, -R44.H0_H0, -RZ.H0_H0 ;  /* 0xa00000ff2c0ca230 */ /* 0x008fe40000000900 */
[----:B----4-:R-:W-:-:S03]  /*1ac90*/  @!P5 HADD2 R9, -R43.H0_H0, -RZ.H0_H0 ;  /* 0xa00000ff2b09d230 */ /* 0x010fc60000000900 */
[----:B------:R-:W-:Y:S02]  /*1aca0*/  PRMT R11, R12, 0x7610, R11 ;  /* 0x000076100c0b7816 */ /* 0x000fe4000000000b */
[----:B------:R-:W-:Y:S01]  /*1acb0*/  PRMT R159, R188, 0x7610, R159 ;  /* 0x00007610bc9f7816 */ /* 0x000fe2000000009f */
[----:B------:R1:W2:Y:S01]  /*1acc0*/  LDL.LU.S16 R12, [R1+0x114] ;  /* 0x00011400010c7983 */ /* 0x0002a20000300600 */
[----:B------:R-:W-:Y:S02]  /*1acd0*/  PRMT R8, R9, 0x7610, R8 ;  /* 0x0000761009087816 */ /* 0x000fe40000000008 */
[----:B------:R-:W-:Y:S02]  /*1ace0*/  PRMT R188, R45, 0x5410, R44 ;  /* 0x000054102dbc7816 */ /* 0x000fe4000000002c */
[----:B------:R-:W-:Y:S02]  /*1acf0*/  @!P1 PRMT R45, R159, 0x5410, RZ ;  /* 0x000054109f2d9816 */ /* 0x000fe400000000ff */
[----:B------:R-:W-:-:S02]  /*1ad00*/  @!P2 PRMT R44, R11, 0x5410, RZ ;  /* 0x000054100b2ca816 */ /* 0x000fc400000000ff */
[----:B------:R-:W-:Y:S01]  /*1ad10*/  PRMT R159, R43, 0x5410, R42 ;  /* 0x000054102b9f7816 */ /* 0x000fe2000000002a */
[----:B------:R1:W3:Y:S01]  /*1ad20*/  LDL.LU.S16 R11, [R1+0x110] ;  /* 0x00011000010b7983 */ /* 0x0002e20000300600 */
[----:B------:R-:W-:-:S03]  /*1ad30*/  @!P5 PRMT R43, R8, 0x5410, RZ ;  /* 0x00005410082bd816 */ /* 0x000fc600000000ff */
[----:B------:R1:W4:Y:S04]  /*1ad40*/  LDL.LU.S16 R9, [R1+0x10c] ;  /* 0x00010c0001097983 */ /* 0x0003280000300600 */
[----:B------:R1:W4:Y:S01]  /*1ad50*/  LDL.LU.S16 R8, [R1+0x108] ;  /* 0x0001080001087983 */ /* 0x0003220000300600 */
[----:B------:R-:W-:-:S04]  /*1ad60*/  LOP3.LUT R4, R0, 0xff, RZ, 0xc0, !PT ;  /* 0x000000ff00047812 */ /* 0x000fc800078ec0ff */
[----:B------:R-:W-:Y:S02]  /*1ad70*/  ISETP.GE.U32.AND P3, PT, R193, R4, PT ;  /* 0x00000004c100720c */ /* 0x000fe40003f66070 */
[----:B------:R-:W-:-:S04]  /*1ad80*/  SHF.R.U32.HI R4, RZ, 0x18, R0 ;  /* 0x00000018ff047819 */ /* 0x000fc80000011600 */
[C---:B------:R-:W-:Y:S02]  /*1ad90*/  ISETP.GE.U32.AND P0, PT, R193.reuse, R4, PT ;  /* 0x00000004c100720c */ /* 0x040fe40003f06070 */
[----:B------:R-:W-:Y:S02]  /*1ada0*/  SHF.R.U32.HI R4, RZ, 0x10, R0 ;  /* 0x00000010ff047819 */ /* 0x000fe40000011600 */
[----:B------:R-:W-:Y:S02]  /*1adb0*/  LOP3.LUT R0, R0, 0xffff, RZ, 0xc0, !PT ;  /* 0x0000ffff00007812 */ /* 0x000fe400078ec0ff */
[----:B------:R-:W-:Y:S02]  /*1adc0*/  LOP3.LUT R4, R4, 0xff, RZ, 0xc0, !PT ;  /* 0x000000ff04047812 */ /* 0x000fe400078ec0ff */
[----:B------:R-:W-:Y:S02]  /*1add0*/  SHF.R.U32.HI R0, RZ, 0x8, R0 ;  /* 0x00000008ff007819 */ /* 0x000fe40000011600 */
[----:B------:R-:W-:-:S02]  /*1ade0*/  ISETP.GE.U32.AND P1, PT, R193, R4, PT ;  /* 0x00000004c100720c */ /* 0x000fc40003f26070 */
[----:B------:R-:W-:-:S04]  /*1adf0*/  LOP3.LUT R0, R0, 0xffff, RZ, 0xc0, !PT ;  /* 0x0000ffff00007812 */ /* 0x000fc800078ec0ff */
[----:B------:R-:W-:Y:S02]  /*1ae00*/  ISETP.GE.U32.AND P2, PT, R193, R0, PT ;  /* 0x00000000c100720c */ /* 0x000fe40003f46070 */
[C---:B------:R-:W-:Y:S02]  /*1ae10*/  PRMT R41, R17.reuse, 0x7610, R41 ;  /* 0x0000761011297816 */ /* 0x040fe40000000029 */
[----:B------:R-:W-:Y:S01]  /*1ae20*/  PRMT R40, R17, 0x7632, R40 ;  /* 0x0000763211287816 */ /* 0x000fe20000000028 */
[----:B------:R-:W-:Y:S01]  /*1ae30*/  @!P4 HADD2 R200, -R42.H0_H0, -RZ.H0_H0 ;  /* 0xa00000ff2ac8c230 */ /* 0x000fe20000000900 */
[C---:B------:R-:W-:Y:S02]  /*1ae40*/  PRMT R39, R30.reuse, 0x7610, R39 ;  /* 0x000076101e277816 */ /* 0x040fe40000000027 */
[----:B------:R-:W-:Y:S01]  /*1ae50*/  PRMT R38, R30, 0x7632, R38 ;  /* 0x000076321e267816 */ /* 0x000fe20000000026 */
[----:B------:R-:W-:Y:S01]  /*1ae60*/  IMAD.MOV.U32 R240, RZ, RZ, R249 ;  /* 0x000000fffff07224 */ /* 0x000fe200078e00f9 */
[----:B------:R-:W-:Y:S01]  /*1ae70*/  PRMT R10, R200, 0x7610, R10 ;  /* 0x00007610c80a7816 */ /* 0x000fe2000000000a */
[----:B------:R-:W-:-:S02]  /*1ae80*/  IMAD.MOV.U32 R249, RZ, RZ, R248 ;  /* 0x000000fffff97224 */ /* 0x000fc400078e00f8 */
[----:B------:R-:W-:Y:S02]  /*1ae90*/  IMAD.MOV.U32 R248, RZ, RZ, R234 ;  /* 0x000000fffff87224 */ /* 0x000fe400078e00ea */
[----:B------:R-:W-:Y:S02]  /*1aea0*/  IMAD.MOV.U32 R234, RZ, RZ, R221 ;  /* 0x000000ffffea7224 */ /* 0x000fe400078e00dd */
[----:B------:R-:W-:Y:S01]  /*1aeb0*/  IMAD.MOV.U32 R221, RZ, RZ, R202 ;  /* 0x000000ffffdd7224 */ /* 0x000fe200078e00ca */
[----:B------:R-:W-:Y:S02]  /*1aec0*/  PRMT R202, R41, 0x5410, R40 ;  /* 0x0000541029ca7816 */ /* 0x000fe40000000028 */
[----:B------:R-:W-:Y:S02]  /*1aed0*/  @!P4 PRMT R42, R10, 0x5410, RZ ;  /* 0x000054100a2ac816 */ /* 0x000fe400000000ff */
[----:B------:R-:W-:Y:S02]  /*1aee0*/  SHF.R.U32.HI R10, RZ, 0x18, R2 ;  /* 0x00000018ff0a7819 */ /* 0x000fe40000011602 */
[----:B------:R-:W-:Y:S01]  /*1aef0*/  PRMT R200, R39, 0x5410, R38 ;  /* 0x0000541027c87816 */ /* 0x000fe20000000026 */
[----:B------:R-:W-:-:S02]  /*1af00*/  IMAD.MOV.U32 R247, RZ, RZ, R240 ;  /* 0x000000fffff77224 */ /* 0x000fc400078e00f0 */
[----:B------:R-:W-:Y:S02]  /*1af10*/  IMAD.MOV.U32 R240, RZ, RZ, R214 ;  /* 0x000000fffff07224 */ /* 0x000fe400078e00d6 */
[----:B------:R-:W-:Y:S02]  /*1af20*/  IMAD.MOV.U32 R214, RZ, RZ, R207 ;  /* 0x000000ffffd67224 */ /* 0x000fe400078e00cf */
[----:B------:R-:W-:Y:S02]  /*1af30*/  IMAD.MOV.U32 R207, RZ, RZ, R191 ;  /* 0x000000ffffcf7224 */ /* 0x000fe400078e00bf */
[----:B------:R1:W4:Y:S01]  /*1af40*/  LDL.LU.S16 R191, [R1+0x118] ;  /* 0x0001180001bf7983 */ /* 0x0003220000300600 */
[----:B--2---:R-:W-:-:S05]  /*1af50*/  @!P3 HADD2 R12, -R39.H0_H0, -RZ.H0_H0 ;  /* 0xa00000ff270cb230 */ /* 0x004fca0000000900 */
[----:B------:R-:W-:Y:S01]  /*1af60*/  PRMT R7, R12, 0x7610, R7 ;  /* 0x000076100c077816 */ /* 0x000fe20000000007 */
[----:B---3--:R-:W-:Y:S02]  /*1af70*/  @!P2 HADD2 R11, -R38.H0_H0, -RZ.H0_H0 ;  /* 0xa00000ff260ba230 */ /* 0x008fe40000000900 */
[----:B----4-:R-:W-:Y:S02]  /*1af80*/  @!P1 HADD2 R9, -R41.H0_H0, -RZ.H0_H0 ;  /* 0xa00000ff29099230 */ /* 0x010fe40000000900 */
[----:B------:R-:W-:-:S03]  /*1af90*/  @!P0 HADD2 R8, -R40.H0_H0, -RZ.H0_H0 ;  /* 0xa00000ff28088230 */ /* 0x000fc60000000900 */
[----:B------:R-:W-:Y:S02]  /*1afa0*/  PRMT R4, R9, 0x7610, R4 ;  /* 0x0000761009047816 */ /* 0x000fe40000000004 */
[----:B------:R-:W-:Y:S02]  /*1afb0*/  PRMT R0, R8, 0x7610, R0 ;  /* 0x0000761008007816 */ /* 0x000fe40000000000 */
[----:B------:R-:W-:Y:S02]  /*1afc0*/  PRMT R6, R11, 0x7610, R6 ;  /* 0x000076100b067816 */ /* 0x000fe40000000006 */
[----:B------:R-:W-:Y:S01]  /*1afd0*/  @!P1 PRMT R41, R4, 0x5410, RZ ;  /* 0x0000541004299816 */ /* 0x000fe200000000ff */
[----:B------:R-:W-:Y:S01]  /*1afe0*/  IMAD.WIDE.U32 R4, R5, -0x2daee0ad, RZ ;  /* 0xd2511f5305047825 */ /* 0x000fe200078e00ff */
[----:B------:R-:W-:Y:S02]  /*1aff0*/  @!P0 PRMT R40, R0, 0x5410, RZ ;  /* 0x0000541000288816 */ /* 0x000fe400000000ff */
[----:B------:R-:W-:-:S02]  /*1b000*/  LOP3.LUT R0, R2, 0xff, RZ, 0xc0, !PT ;  /* 0x000000ff02007812 */ /* 0x000fc400078ec0ff */
[----:B------:R-:W-:Y:S02]  /*1b010*/  LOP3.LUT R11, R2, 0xffff, RZ, 0xc0, !PT ;  /* 0x0000ffff020b7812 */ /* 0x000fe400078ec0ff */
[----:B------:R-:W-:Y:S02]  /*1b020*/  SHF.R.U32.HI R12, RZ, 0x10, R2 ;  /* 0x00000010ff0c7819 */ /* 0x000fe40000011602 */
[----:B------:R-:W-:Y:S02]  /*1b030*/  LOP3.LUT R2, R197, R224, R160, 0x96, !PT ;  /* 0x000000e0c5027212 */ /* 0x000fe400078e96a0 */
[----:B------:R-:W-:Y:S02]  /*1b040*/  ISETP.GE.U32.AND P4, PT, R193, R0, PT ;  /* 0x00000000c100720c */ /* 0x000fe40003f86070 */
[----:B------:R-:W-:Y:S01]  /*1b050*/  LOP3.LUT R0, R5, R232, R246, 0x96, !PT ;  /* 0x000000e805007212 */ /* 0x000fe200078e96f6 */
[----:B------:R-:W-:-:S04]  /*1b060*/  IMAD.WIDE.U32 R2, R2, -0x2daee0ad, RZ ;  /* 0xd2511f5302027825 */ /* 0x000fc800078e00ff */
[----:B------:R-:W-:Y:S01]  /*1b070*/  IMAD.WIDE.U32 R8, R0, -0x326172a9, RZ ;  /* 0xcd9e8d5700087825 */ /* 0x000fe200078e00ff */
[----:B------:R-:W-:-:S04]  /*1b080*/  LOP3.LUT R3, R3, R241, R4, 0x96, !PT ;  /* 0x000000f103037212 */ /* 0x000fc800078e9604 */
[----:B------:R-:W-:Y:S01]  /*1b090*/  LOP3.LUT R0, R9, R219, R196, 0x96, !PT ;  /* 0x000000db09007212 */ /* 0x000fe200078e96c4 */
[----:B------:R-:W-:Y:S01]  /*1b0a0*/  IMAD.WIDE.U32 R4, R3, -0x326172a9, RZ ;  /* 0xcd9e8d5703047825 */ /* 0x000fe200078e00ff */
[----:B------:R-:W-:Y:S02]  /*1b0b0*/  @!P3 PRMT R39, R7, 0x5410, RZ ;  /* 0x000054100727b816 */ /* 0x000fe400000000ff */
[----:B------:R-:W-:Y:S01]  /*1b0c0*/  @!P2 PRMT R38, R6, 0x5410, RZ ;  /* 0x000054100626a816 */ /* 0x000fe200000000ff */
[----:B------:R-:W-:Y:S01]  /*1b0d0*/  IMAD.WIDE.U32 R6, R0, -0x2daee0ad, RZ ;  /* 0xd2511f5300067825 */ /* 0x000fe200078e00ff */
[----:B------:R-:W-:-:S05]  /*1b0e0*/  LOP3.LUT R0, R5, R237, R8, 0x96, !PT ;  /* 0x000000ed05007212 */ /* 0x000fca00078e9608 */
[----:B------:R-:W-:Y:S01]  /*1b0f0*/  IMAD.WIDE.U32 R8, R0, -0x2daee0ad, RZ ;  /* 0xd2511f5300087825 */ /* 0x000fe200078e00ff */
[----:B------:R-:W-:-:S04]  /*1b100*/  LOP3.LUT R7, R7, R239, R2, 0x96, !PT ;  /* 0x000000ef07077212 */ /* 0x000fc800078e9602 */
[----:B------:R-:W-:Y:S01]  /*1b110*/  LOP3.LUT R2, R9, R233, R6, 0x96, !PT ;  /* 0x000000e909027212 */ /* 0x000fe200078e9606 */
[----:B------:R-:W-:-:S04]  /*1b120*/  IMAD.WIDE.U32 R6, R7, -0x326172a9, RZ ;  /* 0xcd9e8d5707067825 */ /* 0x000fc800078e00ff */
[----:B------:R-:W-:Y:S01]  /*1b130*/  IMAD.WIDE.U32 R2, R2, -0x326172a9, RZ ;  /* 0xcd9e8d5702027825 */ /* 0x000fe200078e00ff */
[----:B------:R-:W-:Y:S02]  /*1b140*/  LOP3.LUT R7, R7, R235, R4, 0x96, !PT ;  /* 0x000000eb07077212 */ /* 0x000fe400078e9604 */
[----:B------:R-:W-:Y:S01]  /*1b150*/  LOP3.LUT R4, R2, 0xff, RZ, 0xc0, !PT ;  /* 0x000000ff02047812 */ /* 0x000fe200078ec0ff */
[----:B------:R-:W-:Y:S01]  /*1b160*/  FADD.FTZ R9, R184, R13 ;  /* 0x0000000db8097221 */ /* 0x000fe20000010000 */
[----:B------:R-:W-:Y:S01]  /*1b170*/  LOP3.LUT R0, R3, R135, R6, 0x96, !PT ;  /* 0x0000008703007212 */ /* 0x000fe200078e9606 */
[----:B------:R1:W2:Y:S01]  /*1b180*/  LDL.LU.S16 R184, [R1+0x128] ;  /* 0x0001280001b87983 */ /* 0x0002a20000300600 */
[----:B------:R-:W-:Y:S02]  /*1b190*/  ISETP.GE.U32.AND P1, PT, R193, R4, PT ;  /* 0x00000004c100720c */ /* 0x000fe40003f26070 */
[----:B------:R-:W-:Y:S02]  /*1b1a0*/  SHF.R.U32.HI R4, RZ, 0x18, R2 ;  /* 0x00000018ff047819 */ /* 0x000fe40000011602 */
[----:B------:R-:W-:-:S02]  /*1b1b0*/  LOP3.LUT R6, R2, 0xffff, RZ, 0xc0, !PT ;  /* 0x0000ffff02067812 */ /* 0x000fc400078ec0ff */
[----:B------:R-:W-:Y:S02]  /*1b1c0*/  SHF.R.U32.HI R5, RZ, 0x10, R2 ;  /* 0x00000010ff057819 */ /* 0x000fe40000011602 */
[----:B------:R-:W-:Y:S02]  /*1b1d0*/  SHF.R.U32.HI R2, RZ, 0x8, R11 ;  /* 0x00000008ff027819 */ /* 0x000fe4000001160b */
[----:B------:R1:W3:Y:S01]  /*1b1e0*/  LDL.LU.S16 R11, [R1+0x120] ;  /* 0x00012000010b7983 */ /* 0x0002e20000300600 */
[----:B------:R-:W-:Y:S02]  /*1b1f0*/  LOP3.LUT R3, R12, 0xff, RZ, 0xc0, !PT ;  /* 0x000000ff0c037812 */ /* 0x000fe400078ec0ff */
[----:B------:R-:W-:Y:S02]  /*1b200*/  LOP3.LUT R2, R2, 0xffff, RZ, 0xc0, !PT ;  /* 0x0000ffff02027812 */ /* 0x000fe400078ec0ff */
[C---:B------:R-:W-:Y:S02]  /*1b210*/  ISETP.GE.U32.AND P3, PT, R193.reuse, R3, PT ;  /* 0x00000003c100720c */ /* 0x040fe40003f66070 */
[----:B------:R-:W-:-:S02]  /*1b220*/  ISETP.GE.U32.AND P5, PT, R193, R2, PT ;  /* 0x00000002c100720c */ /* 0x000fc40003fa6070 */
[----:B------:R-:W-:Y:S02]  /*1b230*/  LOP3.LUT R2, R0, 0xffff, RZ, 0xc0, !PT ;  /* 0x0000ffff00027812 */ /* 0x000fe400078ec0ff */
[C---:B------:R-:W-:Y:S02]  /*1b240*/  PRMT R36, R32.reuse, 0x7610, R36 ;  /* 0x0000761020247816 */ /* 0x040fe40000000024 */
[----:B------:R-:W-:Y:S02]  /*1b250*/  SHF.R.U32.HI R2, RZ, 0x8, R2 ;  /* 0x00000008ff027819 */ /* 0x000fe40000011602 */
[----:B------:R-:W-:Y:S01]  /*1b260*/  ISETP.GE.U32.AND P0, PT, R193, R10, PT ;  /* 0x0000000ac100720c */ /* 0x000fe20003f06070 */
[----:B------:R-:W-:Y:S01]  /*1b270*/  @!P4 HADD2 R196, -R36.H0_H0, -RZ.H0_H0 ;  /* 0xa00000ff24c4c230 */ /* 0x000fe20000000900 */
[----:B------:R-:W-:Y:S01]  /*1b280*/  PRMT R35, R32, 0x7632, R35 ;  /* 0x0000763220237816 */ /* 0x000fe20000000023 */
[----:B------:R-:W-:Y:S01]  /*1b290*/  IMAD.MOV.U32 R10, RZ, RZ, R194 ;  /* 0x000000ffff0a7224 */ /* 0x000fe200078e00c2 */
[----:B------:R-:W-:Y:S01]  /*1b2a0*/  LOP3.LUT R2, R2, 0xffff, RZ, 0xc0, !PT ;  /* 0x0000ffff02027812 */ /* 0x000fe200078ec0ff */
[----:B------:R-:W-:Y:S01]  /*1b2b0*/  @!P3 HADD2 R191, -R34.H0_H0, -RZ.H0_H0 ;  /* 0xa00000ff22bfb230 */ /* 0x000fe20000000900 */
[----:B------:R-:W-:-:S02]  /*1b2c0*/  PRMT R194, R36, 0x5410, R35 ;  /* 0x0000541024c27816 */ /* 0x000fc40000000023 */
[----:B------:R-:W-:Y:S02]  /*1b2d0*/  @!P4 PRMT R36, R196, 0x5410, RZ ;  /* 0x00005410c424c816 */ /* 0x000fe400000000ff */
[----:B------:R-:W-:Y:S02]  /*1b2e0*/  ISETP.GE.U32.AND P4, PT, R193, R2, PT ;  /* 0x00000002c100720c */ /* 0x000fe40003f86070 */
[C---:B------:R-:W-:Y:S02]  /*1b2f0*/  PRMT R33, R34.reuse, 0x7632, R33 ;  /* 0x0000763222217816 */ /* 0x040fe40000000021 */
[----:B------:R-:W-:Y:S02]  /*1b300*/  PRMT R2, R191, 0x7610, R2 ;  /* 0x00007610bf027816 */ /* 0x000fe40000000002 */
[----:B------:R-:W-:Y:S01]  /*1b310*/  PRMT R191, R34, 0x5410, R33 ;  /* 0x0000541022bf7816 */ /* 0x000fe20000000021 */
[----:B------:R-:W-:Y:S01]  /*1b320*/  @!P0 HADD2 R246, -R33.H0_H0, -RZ.H0_H0 ;  /* 0xa00000ff21f68230 */ /* 0x000fe20000000900 */
[----:B------:R-:W-:-:S02]  /*1b330*/  @!P3 PRMT R34, R2, 0x5410, RZ ;  /* 0x000054100222b816 */ /* 0x000fc400000000ff */
[----:B------:R-:W-:Y:S02]  /*1b340*/  LOP3.LUT R2, R0, 0xff, RZ, 0xc0, !PT ;  /* 0x000000ff00027812 */ /* 0x000fe400078ec0ff */
[----:B------:R-:W-:Y:S01]  /*1b350*/  PRMT R31, R59, 0x7632, R31 ;  /* 0x000076323b1f7816 */ /* 0x000fe2000000001f */
[----:B------:R-:W-:Y:S01]  /*1b360*/  @!P5 HADD2 R197, -R35.H0_H0, -RZ.H0_H0 ;  /* 0xa00000ff23c5d230 */ /* 0x000fe20000000900 */
[----:B------:R-:W-:Y:S02]  /*1b370*/  @!P0 PRMT R33, R246, 0x5410, RZ ;  /* 0x00005410f6218816 */ /* 0x000fe400000000ff */
[----:B------:R-:W-:Y:S02]  /*1b380*/  ISETP.GE.U32.AND P0, PT, R193, R2, PT ;  /* 0x00000002c100720c */ /* 0x000fe40003f06070 */
[----:B------:R-:W-:Y:S02]  /*1b390*/  SHF.R.U32.HI R2, RZ, 0x18, R0 ;  /* 0x00000018ff027819 */ /* 0x000fe40000011600 */
[----:B------:R-:W-:-:S02]  /*1b3a0*/  @!P5 PRMT R35, R197, 0x5410, RZ ;  /* 0x00005410c523d816 */ /* 0x000fc400000000ff */
[----:B------:R-:W-:Y:S01]  /*1b3b0*/  ISETP.GE.U32.AND P5, PT, R193, R2, PT ;  /* 0x00000002c100720c */ /* 0x000fe20003fa6070 */
[----:B---3--:R-:W-:-:S05]  /*1b3c0*/  @!P4 HADD2 R11, -R31.H0_H0, -RZ.H0_H0 ;  /* 0xa00000ff1f0bc230 */ /* 0x008fca0000000900 */
[----:B------:R-:W-:Y:S01]  /*1b3d0*/  PRMT R2, R11, 0x7610, R2 ;  /* 0x000076100b027816 */ /* 0x000fe20000000002 */
[----:B------:R-:W-:Y:S02]  /*1b3e0*/  IMAD.MOV.U32 R11, RZ, RZ, R203 ;  /* 0x000000ffff0b7224 */ /* 0x000fe400078e00cb */
[----:B------:R1:W3:Y:S01]  /*1b3f0*/  LDL.LU.S16 R203, [R1+0x134] ;  /* 0x0001340001cb7983 */ /* 0x0002e20000300600 */
[----:B------:R-:W-:-:S04]  /*1b400*/  SHF.R.U32.HI R0, RZ, 0x10, R0 ;  /* 0x00000010ff007819 */ /* 0x000fc80000011600 */
[----:B------:R-:W-:-:S04]  /*1b410*/  LOP3.LUT R0, R0, 0xff, RZ, 0xc0, !PT ;  /* 0x000000ff00007812 */ /* 0x000fc800078ec0ff */
[----:B------:R-:W-:Y:S02]  /*1b420*/  ISETP.GE.U32.AND P3, PT, R193, R0, PT ;  /* 0x00000000c100720c */ /* 0x000fe40003f66070 */
[C---:B------:R-:W-:Y:S02]  /*1b430*/  PRMT R30, R16.reuse, 0x7610, R30 ;  /* 0x00007610101e7816 */ /* 0x040fe4000000001e */
[----:B------:R-:W-:Y:S02]  /*1b440*/  LOP3.LUT R0, R5, 0xff, RZ, 0xc0, !PT ;  /* 0x000000ff05007812 */ /* 0x000fe400078ec0ff */
[----:B------:R1:W4:Y:S01]  /*1b450*/  LDL.LU.S16 R5, [R1+0x130] ;  /* 0x0001300001057983 */ /* 0x0003220000300600 */
[----:B------:R-:W-:-:S03]  /*1b460*/  PRMT R23, R16, 0x7632, R23 ;  /* 0x0000763210177816 */ /* 0x000fc60000000017 */
[----:B------:R1:W4:Y:S01]  /*1b470*/  LDL.LU.S16 R197, [R1+0x13c] ;  /* 0x00013c0001c57983 */ /* 0x0003220000300600 */
[----:B------:R-:W-:Y:S02]  /*1b480*/  PRMT R32, R59, 0x7610, R32 ;  /* 0x000076103b207816 */ /* 0x000fe40000000020 */
[----:B---3--:R-:W-:-:S05]  /*1b490*/  @!P3 HADD2 R203, -R30.H0_H0, -RZ.H0_H0 ;  /* 0xa00000ff1ecbb230 */ /* 0x008fca0000000900 */
[----:B------:R-:W-:Y:S02]  /*1b4a0*/  PRMT R246, R203, 0x7610, R246 ;  /* 0x00007610cbf67816 */ /* 0x000fe400000000f6 */
[----:B------:R-:W-:Y:S02]  /*1b4b0*/  PRMT R203, R30, 0x5410, R23 ;  /* 0x000054101ecb7816 */ /* 0x000fe40000000017 */
[----:B------:R-:W-:Y:S02]  /*1b4c0*/  @!P3 PRMT R30, R246, 0x5410, RZ ;  /* 0x00005410f61eb816 */ /* 0x000fe400000000ff */
[----:B------:R1:W3:Y:S01]  /*1b4d0*/  LDL.LU.S16 R246, [R1+0x140] ;  /* 0x0001400001f67983 */ /* 0x0002e20000300600 */
[----:B--2---:R-:W-:Y:S01]  /*1b4e0*/  @!P0 HADD2 R184, -R32.H0_H0, -RZ.H0_H0 ;  /* 0xa00000ff20b88230 */ /* 0x004fe20000000900 */
[----:B------:R-:W-:Y:S01]  /*1b4f0*/  ISETP.GE.U32.AND P2, PT, R193, R4, PT ;  /* 0x00000004c100720c */ /* 0x000fe20003f46070 */
[----:B------:R-:W-:-:S03]  /*1b500*/  IMAD.MOV.U32 R4, RZ, RZ, R240 ;  /* 0x000000ffff047224 */ /* 0x000fc600078e00f0 */
[----:B------:R-:W-:Y:S01]  /*1b510*/  PRMT R3, R184, 0x7610, R3 ;  /* 0x00007610b8037816 */ /* 0x000fe20000000003 */
[----:B------:R-:W-:Y:S01]  /*1b520*/  IMAD.MOV.U32 R184, RZ, RZ, R4 ;  /* 0x000000ffffb87224 */ /* 0x000fe200078e0004 */
[----:B------:R-:W-:Y:S01]  /*1b530*/  SHF.R.U32.HI R4, RZ, 0x8, R6 ;  /* 0x00000008ff047819 */ /* 0x000fe20000011606 */
[----:B------:R-:W-:Y:S02]  /*1b540*/  IMAD.MOV.U32 R240, RZ, RZ, R213 ;  /* 0x000000fffff07224 */ /* 0x000fe400078e00d5 */
[----:B------:R-:W-:Y:S01]  /*1b550*/  IMAD.MOV.U32 R213, RZ, RZ, R204 ;  /* 0x000000ffffd57224 */ /* 0x000fe200078e00cc */
[----:B------:R-:W-:Y:S02]  /*1b560*/  PRMT R204, R32, 0x5410, R31 ;  /* 0x0000541020cc7816 */ /* 0x000fe4000000001f */
[----:B------:R-:W-:Y:S02]  /*1b570*/  @!P0 PRMT R32, R3, 0x5410, RZ ;  /* 0x0000541003208816 */ /* 0x000fe400000000ff */
[----:B------:R-:W-:Y:S01]  /*1b580*/  @!P4 PRMT R31, R2, 0x5410, RZ ;  /* 0x00005410021fc816 */ /* 0x000fe200000000ff */
[----:B------:R-:W-:Y:S01]  /*1b590*/  IMAD.WIDE.U32 R2, R7, -0x2daee0ad, RZ ;  /* 0xd2511f5307027825 */ /* 0x000fe200078e00ff */
[----:B------:R-:W-:-:S03]  /*1b5a0*/  LOP3.LUT R4, R4, 0xffff, RZ, 0xc0, !PT ;  /* 0x0000ffff04047812 */ /* 0x000fc600078ec0ff */
[----:B----4-:R-:W-:Y:S01]  /*1b5b0*/  @!P5 HADD2 R5, -R23.H0_H0, -RZ.H0_H0 ;  /* 0xa00000ff1705d230 */ /* 0x010fe20000000900 */
[C---:B------:R-:W-:Y:S02]  /*1b5c0*/  ISETP.GE.U32.AND P0, PT, R193.reuse, R0, PT ;  /* 0x00000000c100720c */ /* 0x040fe40003f06070 */
[----:B------:R-:W-:Y:S02]  /*1b5d0*/  ISETP.GE.U32.AND P4, PT, R193, R4, PT ;  /* 0x00000004c100720c */ /* 0x000fe40003f86070 */
[----:B------:R-:W-:Y:S02]  /*1b5e0*/  LOP3.LUT R0, R3, R155, R8, 0x96, !PT ;  /* 0x0000009b03007212 */ /* 0x000fe400078e9608 */
[----:B------:R-:W-:Y:S02]  /*1b5f0*/  PRMT R196, R5, 0x7610, R196 ;  /* 0x0000761005c47816 */ /* 0x000fe400000000c4 */
[C---:B------:R-:W-:Y:S02]  /*1b600*/  LOP3.LUT R7, R2.reuse, 0xffff, RZ, 0xc0, !PT ;  /* 0x0000ffff02077812 */ /* 0x040fe400078ec0ff */
[----:B------:R-:W-:-:S02]  /*1b610*/  LOP3.LUT R5, R2, 0xff, RZ, 0xc0, !PT ;  /* 0x000000ff02057812 */ /* 0x000fc400078ec0ff */
[--C-:B------:R-:W-:Y:S02]  /*1b620*/  SHF.R.U32.HI R6, RZ, 0x10, R2.reuse ;  /* 0x00000010ff067819 */ /* 0x100fe40000011602 */
[----:B------:R-:W-:Y:S02]  /*1b630*/  SHF.R.U32.HI R3, RZ, 0x18, R2 ;  /* 0x00000018ff037819 */ /* 0x000fe40000011602 */
[----:B------:R-:W-:Y:S01]  /*1b640*/  SHF.R.U32.HI R2, RZ, 0x10, R0 ;  /* 0x00000010ff027819 */ /* 0x000fe20000011600 */
[----:B------:R-:W-:Y:S01]  /*1b650*/  @!P1 HADD2 R197, -R22.H0_H0, -RZ.H0_H0 ;  /* 0xa00000ff16c59230 */ /* 0x000fe20000000900 */
[----:B------:R-:W-:Y:S02]  /*1b660*/  PRMT R21, R22, 0x7632, R21 ;  /* 0x0000763216157816 */ /* 0x000fe40000000015 */
[----:B------:R-:W-:Y:S02]  /*1b670*/  LOP3.LUT R2, R2, 0xff, RZ, 0xc0, !PT ;  /* 0x000000ff02027812 */ /* 0x000fe400078ec0ff */
[----:B------:R-:W-:-:S02]  /*1b680*/  @!P5 PRMT R23, R196, 0x5410, RZ ;  /* 0x00005410c417d816 */ /* 0x000fc400000000ff */
[----:B------:R-:W-:Y:S01]  /*1b690*/  PRMT R26, R197, 0x7610, R26 ;  /* 0x00007610c51a7816 */ /* 0x000fe2000000001a */
[----:B------:R1:W2:Y:S01]  /*1b6a0*/  LDL.LU.S16 R196, [R1+0x148] ;  /* 0x0001480001c47983 */ /* 0x0002a20000300600 */
[C---:B------:R-:W-:Y:S02]  /*1b6b0*/  ISETP.GE.U32.AND P5, PT, R193.reuse, R2, PT ;  /* 0x00000002c100720c */ /* 0x040fe40003fa6070 */
[----:B------:R-:W-:Y:S02]  /*1b6c0*/  LOP3.LUT R2, R0, 0xff, RZ, 0xc0, !PT ;  /* 0x000000ff00027812 */ /* 0x000fe400078ec0ff */
[----:B------:R-:W-:Y:S02]  /*1b6d0*/  PRMT R197, R22, 0x5410, R21 ;  /* 0x0000541016c57816 */ /* 0x000fe40000000015 */
[----:B------:R-:W-:Y:S02]  /*1b6e0*/  @!P1 PRMT R22, R26, 0x5410, RZ ;  /* 0x000054101a169816 */ /* 0x000fe400000000ff */
[----:B------:R-:W-:Y:S01]  /*1b6f0*/  ISETP.GE.U32.AND P1, PT, R193, R2, PT ;  /* 0x00000002c100720c */ /* 0x000fe20003f26070 */
[----:B------:R-:W4:Y:S01]  /*1b700*/  LDL.LU R26, [R1+0x384] ;  /* 0x00038400011a7983 */ /* 0x000f220000300800 */
[----:B------:R-:W-:Y:S01]  /*1b710*/  SHF.R.U32.HI R2, RZ, 0x18, R0 ;  /* 0x00000018ff027819 */ /* 0x000fe20000011600 */
[----:B---3--:R-:W-:-:S05]  /*1b720*/  @!P4 HADD2 R246, -R21.H0_H0, -RZ.H0_H0 ;  /* 0xa00000ff15f6c230 */ /* 0x008fca0000000900 */
[----:B------:R-:W-:-:S04]  /*1b730*/  PRMT R231, R246, 0x7610, R231 ;  /* 0x00007610f6e77816 */ /* 0x000fc800000000e7 */
[----:B------:R-:W-:Y:S02]  /*1b740*/  @!P4 PRMT R21, R231, 0x5410, RZ ;  /* 0x00005410e715c816 */ /* 0x000fe400000000ff */
[----:B------:R1:W3:Y:S01]  /*1b750*/  LDL.LU.S16 R231, [R1+0x14c] ;  /* 0x00014c0001e77983 */ /* 0x0002e20000300600 */
[----:B------:R-:W-:-:S03]  /*1b760*/  ISETP.GE.U32.AND P4, PT, R193, R2, PT ;  /* 0x00000002c100720c */ /* 0x000fc60003f86070 */
[----:B------:R1:W4:Y:S01]  /*1b770*/  LDL.LU.S16 R2, [R1+0x150] ;  /* 0x0001500001027983 */ /* 0x0003220000300600 */
[C---:B------:R-:W-:Y:S02]  /*1b780*/  PRMT R20, R15.reuse, 0x7610, R20 ;  /* 0x000076100f147816 */ /* 0x040fe40000000014 */
[----:B------:R-:W-:Y:S02]  /*1b790*/  PRMT R17, R15, 0x7632, R17 ;  /* 0x000076320f117816 */ /* 0x000fe40000000011 */
[----:B------:R-:W-:Y:S01]  /*1b7a0*/  PRMT R16, R14, 0x7610, R16 ;  /* 0x000076100e107816 */ /* 0x000fe20000000010 */
[----:B------:R-:W-:Y:S01]  /*1b7b0*/  FADD.FTZ R4, R208, R9 ;  /* 0x00000009d0047221 */ /* 0x000fe20000010000 */
[----:B------:R-:W-:Y:S01]  /*1b7c0*/  PRMT R15, R14, 0x7632, R15 ;  /* 0x000076320e0f7816 */ /* 0x000fe2000000000f */
[----:B------:R-:W-:Y:S02]  /*1b7d0*/  IMAD.MOV.U32 R246, RZ, RZ, R184 ;  /* 0x000000fffff67224 */ /* 0x000fe400078e00b8 */
[----:B------:R-:W-:-:S02]  /*1b7e0*/  IMAD.MOV.U32 R184, RZ, RZ, R247 ;  /* 0x000000ffffb87224 */ /* 0x000fc400078e00f7 */
[----:B------:R-:W-:Y:S02]  /*1b7f0*/  IMAD.MOV.U32 R247, RZ, RZ, R249 ;  /* 0x000000fffff77224 */ /* 0x000fe400078e00f9 */
[----:B------:R-:W-:Y:S02]  /*1b800*/  IMAD.MOV.U32 R249, RZ, RZ, R216 ;  /* 0x000000fffff97224 */ /* 0x000fe400078e00d8 */
[----:B------:R-:W-:Y:S02]  /*1b810*/  IMAD.MOV.U32 R216, RZ, RZ, R209 ;  /* 0x000000ffffd87224 */ /* 0x000fe400078e00d1 */
[----:B--2---:R-:W-:-:S05]  /*1b820*/  @!P0 HADD2 R196, -R20.H0_H0, -RZ.H0_H0 ;  /* 0xa00000ff14c48230 */ /* 0x004fca0000000900 */
[----:B------:R-:W-:Y:S02]  /*1b830*/  PRMT R9, R196, 0x7610, R9 ;  /* 0x00007610c4097816 */ /* 0x000fe40000000009 */
[----:B------:R-:W-:Y:S02]  /*1b840*/  PRMT R196, R20, 0x5410, R17 ;  /* 0x0000541014c47816 */ /* 0x000fe40000000011 */
[----:B------:R-:W-:Y:S02]  /*1b850*/  @!P0 PRMT R20, R9, 0x5410, RZ ;  /* 0x0000541009148816 */ /* 0x000fe400000000ff */
[----:B------:R1:W2:Y:S01]  /*1b860*/  LDL.LU.S16 R9, [R1+0x154] ;  /* 0x0001540001097983 */ /* 0x0002a20000300600 */
[----:B---3--:R-:W-:Y:S02]  /*1b870*/  @!P2 HADD2 R231, -R17.H0_H0, -RZ.H0_H0 ;  /* 0xa00000ff11e7a230 */ /* 0x008fe40000000900 */
[----:B----4-:R-:W-:-:S03]  /*1b880*/  @!P1 HADD2 R2, -R16.H0_H0, -RZ.H0_H0 ;  /* 0xa00000ff10029230 */ /* 0x010fc60000000900 */
[----:B------:R-:W-:Y:S02]  /*1b890*/  PRMT R208, R231, 0x7610, R208 ;  /* 0x00007610e7d07816 */ /* 0x000fe400000000d0 */
[----:B------:R-:W-:Y:S02]  /*1b8a0*/  PRMT R215, R2, 0x7610, R215 ;  /* 0x0000761002d77816 */ /* 0x000fe400000000d7 */
[----:B------:R-:W-:Y:S02]  /*1b8b0*/  @!P2 PRMT R17, R208, 0x5410, RZ ;  /* 0x00005410d011a816 */ /* 0x000fe400000000ff */
[----:B------:R-:W-:Y:S01]  /*1b8c0*/  PRMT R208, R16, 0x5410, R15 ;  /* 0x0000541010d07816 */ /* 0x000fe2000000000f */
[----:B------:R3:W4:Y:S01]  /*1b8d0*/  MUFU.EX2 R2, R27 ;  /* 0x0000001b00027308 */ /* 0x0007220000000800 */
[----:B------:R-:W-:Y:S01]  /*1b8e0*/  @!P1 PRMT R16, R215, 0x5410, RZ ;  /* 0x00005410d7109816 */ /* 0x000fe200000000ff */
[----:B------:R-:W-:Y:S02]  /*1b8f0*/  IMAD.MOV.U32 R215, RZ, RZ, R213 ;  /* 0x000000ffffd77224 */ /* 0x000fe400078e00d5 */
[----:B------:R-:W-:-:S04]  /*1b900*/  IMAD.MOV.U32 R231, RZ, RZ, R207 ;  /* 0x000000ffffe77224 */ /* 0x000fc800078e00cf */
[----:B------:R1:W4:Y:S01]  /*1b910*/  MUFU.EX2 R213, R24 ;  /* 0x0000001800d57308 */ /* 0x0003220000000800 */
[----:B---3--:R-:W3:Y:S04]  /*1b920*/  LDL.LU R27, [R1+0x380] ;  /* 0x00038000011b7983 */ /* 0x008ee80000300800 */
[----:B-1----:R-:W3:Y:S04]  /*1b930*/  LDL.LU R24, [R1+0x37c] ;  /* 0x00037c0001187983 */ /* 0x002ee80000300800 */
[----:B------:R1:W4:Y:S04]  /*1b940*/  LDL.LU.S16 R209, [R1+0x15c] ;  /* 0x00015c0001d17983 */ /* 0x0003280000300600 */
[----:B------:R1:W3:Y:S01]  /*1b950*/  LDL.LU.S16 R207, [R1+0x158] ;  /* 0x0001580001cf7983 */ /* 0x0002e20000300600 */
[----:B------:R-:W-:-:S04]  /*1b960*/  LOP3.LUT R0, R0, 0xffff, RZ, 0xc0, !PT ;  /* 0x0000ffff00007812 */ /* 0x000fc800078ec0ff */
[----:B------:R-:W-:-:S04]  /*1b970*/  SHF.R.U32.HI R0, RZ, 0x8, R0 ;  /* 0x00000008ff007819 */ /* 0x000fc80000011600 */
[----:B------:R-:W-:-:S04]  /*1b980*/  LOP3.LUT R0, R0, 0xffff, RZ, 0xc0, !PT ;  /* 0x0000ffff00007812 */ /* 0x000fc800078ec0ff */
[----:B------:R-:W-:Y:S02]  /*1b990*/  ISETP.GE.U32.AND P2, PT, R193, R0, PT ;  /* 0x00000000c100720c */ /* 0x000fe40003f46070 */
[C---:B------:R-:W-:Y:S02]  /*1b9a0*/  PRMT R14, R37.reuse, 0x7610, R14 ;  /* 0x00007610250e7816 */ /* 0x040fe4000000000e */
[----:B------:R-:W-:Y:S02]  /*1b9b0*/  PRMT R13, R37, 0x7632, R13 ;  /* 0x00007632250d7816 */ /* 0x000fe4000000000d */
[----:B------:R-:W-:-:S07]  /*1b9c0*/  LOP3.LUT R0, R6, 0xff, RZ, 0xc0, !PT ;  /* 0x000000ff06007812 */ /* 0x000fce00078ec0ff */
[----:B--2---:R-:W-:Y:S01]  /*1b9d0*/  @!P2 HADD2 R9, -R15.H0_H0, -RZ.H0_H0 ;  /* 0xa00000ff0f09a230 */ /* 0x004fe20000000900 */
[----:B------:R-:W-:-:S04]  /*1b9e0*/  ISETP.GE.U32.AND P1, PT, R193, R0, PT ;  /* 0x00000000c100720c */ /* 0x000fc80003f26070 */
[----:B------:R-:W-:Y:S01]  /*1b9f0*/  PRMT R8, R9, 0x7610, R8 ;  /* 0x0000761009087816 */ /* 0x000fe20000000008 */
[----:B------:R-:W-:Y:S01]  /*1ba00*/  IMAD.MOV.U32 R9, RZ, RZ, R10 ;  /* 0x000000ffff097224 */ /* 0x000fe200078e000a */
[----:B------:R-:W-:Y:S01]  /*1ba10*/  SHF.R.U32.HI R0, RZ, 0x8, R7 ;  /* 0x00000008ff007819 */ /* 0x000fe20000011607 */
[----:B------:R-:W-:Y:S01]  /*1ba20*/  IMAD.MOV.U32 R10, RZ, RZ, R252 ;  /* 0x000000ffff0a7224 */ /* 0x000fe200078e00fc */
[----:B------:R-:W-:Y:S01]  /*1ba30*/  @!P2 PRMT R15, R8, 0x5410, RZ ;  /* 0x00005410080fa816 */ /* 0x000fe200000000ff */
[----:B------:R-:W-:Y:S02]  /*1ba40*/  IMAD.MOV.U32 R8, RZ, RZ, R246 ;  /* 0x000000ffff087224 */ /* 0x000fe400078e00f6 */
[----:B------:R-:W-:Y:S02]  /*1ba50*/  IMAD.MOV.U32 R252, RZ, RZ, R28 ;  /* 0x000000fffffc7224 */ /* 0x000fe400078e001c */
[----:B------:R-:W-:Y:S01]  /*1ba60*/  IMAD.MOV.U32 R246, RZ, RZ, R249 ;  /* 0x000000fffff67224 */ /* 0x000fe200078e00f9 */
[----:B------:R1:W2:Y:S01]  /*1ba70*/  LDL.LU.S16 R28, [R1+0x164] ;  /* 0x00016400011c7983 */ /* 0x0002a20000300600 */
[----:B------:R-:W-:-:S03]  /*1ba80*/  IMAD.MOV.U32 R249, RZ, RZ, R29 ;  /* 0x000000fffff97224 */ /* 0x000fc600078e001d */
[----:B------:R1:W2:Y:S01]  /*1ba90*/  LDL.LU.S16 R29, [R1+0x160] ;  /* 0x00016000011d7983 */ /* 0x0002a20000300600 */
[----:B----4-:R-:W-:Y:S02]  /*1baa0*/  @!P5 HADD2 R209, -R14.H0_H0, -RZ.H0_H0 ;  /* 0xa00000ff0ed1d230 */ /* 0x010fe40000000900 */
[----:B---3--:R-:W-:-:S03]  /*1bab0*/  @!P4 HADD2 R207, -R13.H0_H0, -RZ.H0_H0 ;  /* 0xa00000ff0dcfc230 */ /* 0x008fc60000000900 */
[----:B------:R-:W-:Y:S01]  /*1bac0*/  PRMT R7, R209, 0x7610, R7 ;  /* 0x00007610d1077816 */ /* 0x000fe20000000007 */
[----:B------:R-:W-:Y:S02]  /*1bad0*/  FADD.FTZ R209, R2, R58 ;  /* 0x0000003a02d17221 */ /* 0x000fe40000010000 */
[----:B------:R1:W3:Y:S01]  /*1bae0*/  LDL.LU.S16 R58, [R1+0x16c] ;  /* 0x00016c00013a7983 */ /* 0x0002e20000300600 */
[----:B------:R-:W-:Y:S02]  /*1baf0*/  PRMT R25, R207, 0x7610, R25 ;  /* 0x00007610cf197816 */ /* 0x000fe40000000019 */
[----:B------:R-:W-:Y:S02]  /*1bb00*/  PRMT R207, R14, 0x5410, R13 ;  /* 0x000054100ecf7816 */ /* 0x000fe4000000000d */
[----:B------:R-:W-:Y:S02]  /*1bb10*/  @!P5 PRMT R14, R7, 0x5410, RZ ;  /* 0x00005410070ed816 */ /* 0x000fe400000000ff */
[----:B------:R1:W4:Y:S01]  /*1bb20*/  LDL.LU.S16 R7, [R1+0x168] ;  /* 0x0001680001077983 */ /* 0x0003220000300600 */
[----:B------:R-:W-:-:S02]  /*1bb30*/  LOP3.LUT R0, R0, 0xffff, RZ, 0xc0, !PT ;  /* 0x0000ffff00007812 */ /* 0x000fc400078ec0ff */
[C---:B------:R-:W-:Y:S02]  /*1bb40*/  ISETP.GE.U32.AND P0, PT, R193.reuse, R3, PT ;  /* 0x00000003c100720c */ /* 0x040fe40003f06070 */
[C---:B------:R-:W-:Y:S02]  /*1bb50*/  ISETP.GE.U32.AND P3, PT, R193.reuse, R5, PT ;  /* 0x00000005c100720c */ /* 0x040fe40003f66070 */
[----:B------:R-:W-:Y:S02]  /*1bb60*/  ISETP.GE.U32.AND P2, PT, R193, R0, PT ;  /* 0x00000000c100720c */ /* 0x000fe40003f46070 */
[----:B------:R-:W-:-:S04]  /*1bb70*/  F2FP.F16.F32.PACK_AB R0, R213, R2 ;  /* 0x00000002d500723e */ /* 0x000fc800000000ff */
[C---:B------:R-:W-:Y:S02]  /*1bb80*/  PRMT R12, R0.reuse, 0x7610, R12 ;  /* 0x00007610000c7816 */ /* 0x040fe4000000000c */
[----:B------:R-:W-:Y:S02]  /*1bb90*/  PRMT R0, R0, 0x7632, R0 ;  /* 0x0000763200007816 */ /* 0x000fe40000000000 */
[----:B------:R-:W-:Y:S02]  /*1bba0*/  @!P4 PRMT R13, R25, 0x5410, RZ ;  /* 0x00005410190dc816 */ /* 0x000fe400000000ff */
[----:B------:R-:W4:Y:S01]  /*1bbb0*/  LDL.LU R25, [R1+0x378] ;  /* 0x0003780001197983 */ /* 0x000f220000300800 */
[----:B------:R-:W-:Y:S01]  /*1bbc0*/  @P1 PRMT R37, R162, 0x7610, R37 ;  /* 0x00007610a2251816 */ /* 0x000fe20000000025 */
[C---:B--2---:R-:W-:Y:S02]  /*1bbd0*/  @!P1 HADD2 R28, -R162.reuse.H0_H0, -RZ.H0_H0 ;  /* 0xa00000ffa21c9230 */ /* 0x044fe40000000900 */
[----:B------:R-:W-:-:S03]  /*1bbe0*/  @!P0 HADD2 R29, -R162.H1_H1, -RZ.H0_H0 ;  /* 0xa00000ffa21d8230 */ /* 0x000fc60000000d00 */
[----:B------:R-:W-:Y:S02]  /*1bbf0*/  PRMT R6, R28, 0x7610, R6 ;  /* 0x000076101c067816 */ /* 0x000fe40000000006 */
[----:B------:R-:W2:Y:S01]  /*1bc00*/  LDL.LU R28, [R1+0x374] ;  /* 0x00037400011c7983 */ /* 0x000ea20000300800 */
[----:B------:R-:W-:-:S03]  /*1bc10*/  PRMT R3, R29, 0x7610, R3 ;  /* 0x000076101d037816 */ /* 0x000fc60000000003 */
[----:B------:R-:W2:Y:S01]  /*1bc20*/  LDL.LU R29, [R1+0x370] ;  /* 0x00037000011d7983 */ /* 0x000ea20000300800 */
[----:B------:R-:W-:Y:S01]  /*1bc30*/  @!P1 PRMT R37, R6, 0x5410, RZ ;  /* 0x0000541006259816 */ /* 0x000fe200000000ff */
[----:B------:R-:W-:Y:S02]  /*1bc40*/  IMAD.MOV.U32 R6, RZ, RZ, R246 ;  /* 0x000000ffff067224 */ /* 0x000fe400078e00f6 */
[----:B------:R-:W-:Y:S02]  /*1bc50*/  IMAD.MOV.U32 R246, RZ, RZ, R184 ;  /* 0x000000fffff67224 */ /* 0x000fe400078e00b8 */
[----:B------:R-:W-:Y:S01]  /*1bc60*/  FADD.FTZ R184, R205, R4 ;  /* 0x00000004cdb87221 */ /* 0x000fe20000010000 */
[----:B------:R-:W-:Y:S02]  /*1bc70*/  PRMT R205, R12, 0x5410, R0 ;  /* 0x000054100ccd7816 */ /* 0x000fe40000000000 */
[----:B------:R-:W-:Y:S02]  /*1bc80*/  @P0 PRMT R59, R162, 0x7632, R59 ;  /* 0x00007632a23b0816 */ /* 0x000fe4000000003b */
[----:B------:R-:W-:Y:S01]  /*1bc90*/  @!P0 PRMT R59, R3, 0x5410, RZ ;  /* 0x00005410033b8816 */ /* 0x000fe200000000ff */
[----:B------:R-:W-:-:S02]  /*1bca0*/  IMAD.MOV.U32 R3, RZ, RZ, R9 ;  /* 0x000000ffff037224 */ /* 0x000fc400078e0009 */
[----:B------:R-:W-:Y:S02]  /*1bcb0*/  IMAD.MOV.U32 R9, RZ, RZ, R8 ;  /* 0x000000ffff097224 */ /* 0x000fe400078e0008 */
[----:B------:R-:W2:Y:S01]  /*1bcc0*/  LDL R8, [R1+0x2ac] ;  /* 0x0002ac0001087983 */ /* 0x000ea20000100800 */
[----:B---3--:R-:W-:Y:S02]  /*1bcd0*/  @!P3 HADD2 R58, -R12.H0_H0, -RZ.H0_H0 ;  /* 0xa00000ff0c3ab230 */ /* 0x008fe40000000900 */
[----:B----4-:R-:W-:-:S03]  /*1bce0*/  @!P2 HADD2 R7, -R0.H0_H0, -RZ.H0_H0 ;  /* 0xa00000ff0007a230 */ /* 0x010fc60000000900 */
[----:B------:R-:W-:Y:S02]  /*1bcf0*/  PRMT R5, R58, 0x7610, R5 ;  /* 0x000076103a057816 */ /* 0x000fe40000000005 */
[----:B------:R-:W-:Y:S02]  /*1bd00*/  PRMT R2, R7, 0x7610, R2 ;  /* 0x0000761007027816 */ /* 0x000fe40000000002 */
[----:B------:R-:W3:Y:S01]  /*1bd10*/  LDL R7, [R1+0x2b0] ;  /* 0x0002b00001077983 */ /* 0x000ee20000100800 */
[----:B------:R-:W-:-:S03]  /*1bd20*/  @!P3 PRMT R12, R5, 0x5410, RZ ;  /* 0x00005410050cb816 */ /* 0x000fc600000000ff */
[----:B------:R-:W4:Y:S04]  /*1bd30*/  LDL R5, [R1+0x2a8] ;  /* 0x0002a80001057983 */ /* 0x000f280000100800 */
[----:B------:R1:W-:Y:S04]  /*1bd40*/  ST.E.U16 desc[UR4][R52.64+-0x100], R88 ;  /* 0xffff005834007985 */ /* 0x0003e8000c101504 */
[----:B------:R-:W-:Y:S04]  /*1bd50*/  ST.E.U16 desc[UR4][R52.64+-0xfe], R87 ;  /* 0xffff025734007985 */ /* 0x000fe8000c101504 */
[----:B------:R-:W-:Y:S01]  /*1bd60*/  ST.E.U16 desc[UR4][R26.64+-0xfe], R86 ;  /* 0xffff02561a007985 */ /* 0x000fe2000c101504 */
[----:B------:R-:W-:-:S03]  /*1bd70*/  @!P2 PRMT R0, R2, 0x5410, RZ ;  /* 0x000054100200a816 */ /* 0x000fc600000000ff */
[----:B------:R2:W-:Y:S04]  /*1bd80*/  ST.E.U16 desc[UR4][R26.64+-0x100], R80 ;  /* 0xffff00501a007985 */ /* 0x0005e8000c101504 */
[----:B------:R-:W-:Y:S01]  /*1bd90*/  ST.E.U16 desc[UR4][R24.64+-0x100], R51 ;  /* 0xffff003318007985 */ /* 0x000fe2000c101504 */
[----:B-1----:R-:W-:Y:S02]  /*1bda0*/  IMAD.MOV.U32 R88, RZ, RZ, R3 ;  /* 0x000000ffff587224 */ /* 0x002fe400078e0003 */
[----:B------:R-:W-:Y:S01]  /*1bdb0*/  IMAD.SHL.U32 R3, R236, 0x4, RZ ;  /* 0x00000004ec037824 */ /* 0x000fe200078e00ff */
[----:B------:R1:W-:Y:S04]  /*1bdc0*/  ST.E.U16 desc[UR4][R24.64+-0xfe], R50 ;  /* 0xffff023218007985 */ /* 0x0003e8000c101504 */
[----:B------:R-:W-:Y:S01]  /*1bdd0*/  LOP3.LUT R3, R199, R229, R3, 0x96, !PT ;  /* 0x000000e5c7037212 */ /* 0x000fe200078e9603 */
[----:B--2---:R-:W-:Y:S01]  /*1bde0*/  ST.E.U16 desc[UR4][R28.64+-0x100], R18 ;  /* 0xffff00121c007985 */ /* 0x004fe2000c101504 */
[----:B------:R-:W-:Y:S01]  /*1bdf0*/  IMAD.MOV.U32 R80, RZ, RZ, R6 ;  /* 0x000000ffff507224 */ /* 0x000fe200078e0006 */
[----:B------:R-:W-:-:S02]  /*1be00*/  LOP3.LUT R6, R89, R199, RZ, 0x3c, !PT ;  /* 0x000000c759067212 */ /* 0x000fc400078e3cff */
[----:B------:R-:W-:Y:S04]  /*1be10*/  ST.E.U16 desc[UR4][R28.64+-0xfe], R19 ;  /* 0xffff02131c007985 */ /* 0x000fe8000c101504 */
[----:B------:R2:W-:Y:S01]  /*1be20*/  ST.E.U16 desc[UR4][R52.64+-0xf0], R79 ;  /* 0xffff104f34007985 */ /* 0x0005e2000c101504 */
[----:B-1----:R-:W-:-:S03]  /*1be30*/  IMAD.WIDE.U32 R50, R3, -0x326172a9, RZ ;  /* 0xcd9e8d5703327825 */ /* 0x002fc600078e00ff */
[----:B------:R-:W-:Y:S01]  /*1be40*/  ST.E.U16 desc[UR4][R52.64+-0xee], R158 ;  /* 0xffff129e34007985 */ /* 0x000fe2000c101504 */
[----:B--2---:R-:W-:Y:S01]  /*1be50*/  IMAD.MOV.U32 R79, RZ, RZ, R11 ;  /* 0x000000ffff4f7224 */ /* 0x004fe200078e000b */
[-CC-:B------:R-:W-:Y:S02]  /*1be60*/  LOP3.LUT R19, R51, R225.reuse, R250.reuse, 0x96, !PT ;  /* 0x000000e133137212 */ /* 0x180fe400078e96fa */
[----:B------:R-:W-:Y:S01]  /*1be70*/  LOP3.LUT R11, R161, R225, R250, 0x96, !PT ;  /* 0x000000e1a10b7212 */ /* 0x000fe200078e96fa */
[----:B------:R1:W-:Y:S04]  /*1be80*/  ST.E.U16 desc[UR4][R26.64+-0xf0], R156 ;  /* 0xffff109c1a007985 */ /* 0x0003e8000c101504 */
[----:B------:R-:W-:Y:S04]  /*1be90*/  ST.E.U16 desc[UR4][R26.64+-0xee], R157 ;  /* 0xffff129d1a007985 */ /* 0x000fe8000c101504 */
[----:B------:R-:W-:Y:S04]  /*1bea0*/  ST.E.U16 desc[UR4][R24.64+-0xf0], R85 ;  /* 0xffff105518007985 */ /* 0x000fe8000c101504 */
[----:B------:R2:W-:Y:S01]  /*1beb0*/  ST.E.U16 desc[UR4][R24.64+-0xee], R84 ;  /* 0xffff125418007985 */ /* 0x0005e2000c101504 */
[----:B-1----:R-:W-:-:S02]  /*1bec0*/  IMAD.MOV.U32 R156, RZ, RZ, R187 ;  /* 0x000000ffff9c7224 */ /* 0x002fc400078e00bb */
[----:B--2---:R-:W-:Y:S02]  /*1bed0*/  IMAD.MOV.U32 R84, RZ, RZ, R223 ;  /* 0x000000ffff547224 */ /* 0x004fe400078e00df */
[----:B---3--:R-:W-:-:S05]  /*1bee0*/  IMAD.WIDE.U32 R86, R7, -0x326172a9, RZ ;  /* 0xcd9e8d5707567825 */ /* 0x008fca00078e00ff */
[----:B----4-:R-:W-:-:S05]  /*1bef0*/  LOP3.LUT R2, R5, R87, RZ, 0x3c, !PT ;  /* 0x0000005705027212 */ /* 0x010fca00078e3cff */
[----:B------:R-:W-:Y:S01]  /*1bf00*/  IMAD.WIDE.U32 R4, R2, -0x2daee0ad, RZ ;  /* 0xd2511f5302047825 */ /* 0x000fe200078e00ff */
[----:B------:R-:W-:-:S04]  /*1bf10*/  LOP3.LUT R2, R174, R199, RZ, 0x3c, !PT ;  /* 0x000000c7ae027212 */ /* 0x000fc800078e3cff */
[----:B------:R-:W-:Y:S01]  /*1bf20*/  LOP3.LUT R5, R5, R8, R198, 0x96, !PT ;  /* 0x0000000805057212 */ /* 0x000fe200078e96c6 */
[----:B------:R-:W-:Y:S02]  /*1bf30*/  IMAD.MOV.U32 R174, RZ, RZ, R9 ;  /* 0x000000ffffae7224 */ /* 0x000fe400078e0009 */
[----:B------:R-:W-:-:S04]  /*1bf40*/  IMAD.WIDE.U32 R8, R2, -0x326172a9, RZ ;  /* 0xcd9e8d5702087825 */ /* 0x000fc800078e00ff */
[----:B------:R-:W-:-:S04]  /*1bf50*/  IMAD.WIDE.U32 R2, R5, -0x326172a9, RZ ;  /* 0xcd9e8d5705027825 */ /* 0x000fc800078e00ff */
[----:B------:R-:W-:Y:S01]  /*1bf60*/  IMAD.MOV.U32 R5, RZ, RZ, R10 ;  /* 0x000000ffff057224 */ /* 0x000fe200078e000a */
[-CC-:B------:R-:W-:Y:S01]  /*1bf70*/  LOP3.LUT R10, R109, R224.reuse, R50.reuse, 0x96, !PT ;  /* 0x000000e06d0a7212 */ /* 0x180fe200078e9632 */
[----:B------:R-:W-:Y:S01]  /*1bf80*/  IMAD.WIDE.U32 R6, R6, -0x326172a9, RZ ;  /* 0xcd9e8d5706067825 */ /* 0x000fe200078e00ff */
[-C--:B------:R-:W-:Y:S02]  /*1bf90*/  LOP3.LUT R89, R3, R224.reuse, R50, 0x96, !PT ;  /* 0x000000e003597212 */ /* 0x080fe400078e9632 */
[-C--:B------:R-:W-:Y:S01]  /*1bfa0*/  LOP3.LUT R50, R109, R224.reuse, R8, 0x96, !PT ;  /* 0x000000e06d327212 */ /* 0x080fe200078e9608 */
[----:B------:R-:W-:Y:S01]  /*1bfb0*/  IMAD.MOV.U32 R198, RZ, RZ, R88 ;  /* 0x000000ffffc67224 */ /* 0x000fe200078e0058 */
[----:B------:R-:W-:Y:S01]  /*1bfc0*/  LOP3.LUT R88, R3, R224, R8, 0x96, !PT ;  /* 0x000000e003587212 */ /* 0x000fe200078e9608 */
[----:B------:R-:W-:Y:S01]  /*1bfd0*/  IMAD.MOV.U32 R8, RZ, RZ, R79 ;  /* 0x000000ffff087224 */ /* 0x000fe200078e004f */
[CC--:B------:R-:W-:Y:S01]  /*1bfe0*/  LOP3.LUT R58, R7.reuse, R225.reuse, R250, 0x96, !PT ;  /* 0x000000e1073a7212 */ /* 0x0c0fe200078e96fa */
[----:B------:R-:W-:Y:S01]  /*1bff0*/  IMAD.MOV.U32 R199, RZ, RZ, R80 ;  /* 0x000000ffffc77224 */ /* 0x000fe200078e0050 */
[-C--:B------:R-:W-:Y:S01]  /*1c000*/  LOP3.LUT R79, R7, R225.reuse, R86, 0x96, !PT ;  /* 0x000000e1074f7212 */ /* 0x080fe200078e9656 */
[----:B------:R-:W-:Y:S01]  /*1c010*/  IMAD.MOV.U32 R7, RZ, RZ, R8 ;  /* 0x000000ffff077224 */ /* 0x000fe200078e0008 */
[----:B------:R-:W-:-:S02]  /*1c020*/  LOP3.LUT R18, R9, R225, R250, 0x96, !PT ;  /* 0x000000e109127212 */ /* 0x000fc400078e96fa */
[-CC-:B------:R-:W-:Y:S01]  /*1c030*/  LOP3.LUT R51, R51, R225.reuse, R86.reuse, 0x96, !PT ;  /* 0x000000e133337212 */ /* 0x180fe200078e9656 */
[----:B------:R-:W2:Y:S01]  /*1c040*/  LDL.LU.64 R250, [R1+0x368] ;  /* 0x0003680001fa7983 */ /* 0x000ea20000300a00 */
[-CC-:B------:R-:W-:Y:S02]  /*1c050*/  LOP3.LUT R80, R9, R225.reuse, R86.reuse, 0x96, !PT ;  /* 0x000000e109507212 */ /* 0x180fe400078e9656 */
[----:B------:R-:W-:Y:S02]  /*1c060*/  LOP3.LUT R8, R161, R225, R86, 0x96, !PT ;  /* 0x000000e1a1087212 */ /* 0x000fe400078e9656 */
[-CC-:B------:R-:W-:Y:S02]  /*1c070*/  LOP3.LUT R9, R109, R224.reuse, R6.reuse, 0x96, !PT ;  /* 0x000000e06d097212 */ /* 0x180fe400078e9606 */
[CC--:B------:R-:W-:Y:S01]  /*1c080*/  LOP3.LUT R87, R3.reuse, R224.reuse, R6, 0x96, !PT ;  /* 0x000000e003577212 */ /* 0x0c0fe200078e9606 */
[----:B------:R-:W-:Y:S01]  /*1c090*/  IMAD.MOV.U32 R6, RZ, RZ, R5 ;  /* 0x000000ffff067224 */ /* 0x000fe200078e0005 */
[-CC-:B------:R-:W-:Y:S01]  /*1c0a0*/  LOP3.LUT R86, R3, R224.reuse, R160.reuse, 0x96, !PT ;  /* 0x000000e003567212 */ /* 0x180fe200078e96a0 */
[----:B------:R-:W-:Y:S01]  /*1c0b0*/  IMAD.MOV.U32 R3, RZ, RZ, R181 ;  /* 0x000000ffff037224 */ /* 0x000fe200078e00b5 */
[----:B------:R-:W-:Y:S01]  /*1c0c0*/  LOP3.LUT R5, R109, R224, R160, 0x96, !PT ;  /* 0x000000e06d057212 */ /* 0x000fe200078e96a0 */
[----:B------:R-:W3:Y:S01]  /*1c0d0*/  LDL.LU R181, [R1+0x364] ;  /* 0x0003640001b57983 */ /* 0x000ee20000300800 */
[----:B------:R-:W-:-:S03]  /*1c0e0*/  IMAD.MOV.U32 R161, RZ, RZ, R245 ;  /* 0x000000ffffa17224 */ /* 0x000fc600078e00f5 */
[----:B------:R-:W4:Y:S04]  /*1c0f0*/  LDL.LU R160, [R1+0x188] ;  /* 0x0001880001a07983 */ /* 0x000f280000300800 */
[----:B------:R-:W2:Y:S04]  /*1c100*/  LDL.LU R245, [R1+0x360] ;  /* 0x0003600001f57983 */ /* 0x000ea80000300800 */
[----:B------:R-:W3:Y:S04]  /*1c110*/  LDL.LU R158, [R1+0x1a8] ;  /* 0x0001a800019e7983 */ /* 0x000ee80000300800 */
[----:B------:R-:W2:Y:S04]  /*1c120*/  LDL.LU R187, [R1+0x35c] ;  /* 0x00035c0001bb7983 */ /* 0x000ea80000300800 */
[----:B------:R-:W4:Y:S04]  /*1c130*/  LDL.LU R157, [R1+0x19c] ;  /* 0x00019c00019d7983 */ /* 0x000f280000300800 */
[----:B------:R-:W3:Y:S04]  /*1c140*/  LDL.LU R85, [R1+0x18c] ;  /* 0x00018c0001557983 */ /* 0x000ee80000300800 */
[----:B------:R-:W2:Y:S04]  /*1c150*/  LDL.LU R223, [R1+0x358] ;  /* 0x0003580001df7983 */ /* 0x000ea80000300800 */
[----:B------:R-:W-:Y:S04]  /*1c160*/  ST.E.U16 desc[UR4][R28.64+-0xf0], R83 ;  /* 0xffff10531c007985 */ /* 0x000fe8000c101504 */
[----:B------:R1:W-:Y:S02]  /*1c170*/  ST.E.U16 desc[UR4][R28.64+-0xee], R82 ;  /* 0xffff12521c007985 */ /* 0x0003e4000c101504 */
[----:B-1----:R-:W-:-:S02]  /*1c180*/  IMAD.MOV.U32 R82, RZ, RZ, R226 ;  /* 0x000000ffff527224 */ /* 0x002fc400078e00e2 */
[----:B--2---:R-:W-:Y:S02]  /*1c190*/  IMAD.MOV.U32 R83, RZ, RZ, R223 ;  /* 0x000000ffff537224 */ /* 0x004fe400078e00df */
[----:B------:R-:W2:Y:S04]  /*1c1a0*/  LDL.LU R223, [R1+0x354] ;  /* 0x0003540001df7983 */ /* 0x000ea80000300800 */
[----:B------:R-:W2:Y:S04]  /*1c1b0*/  LDL.LU R226, [R1+0x350] ;  /* 0x0003500001e27983 */ /* 0x000ea80000300800 */
        /* <DEDUP_REMOVED lines=12> */
[----:B------:R-:W-:Y:S04]  /*1c280*/  ST.E.U16 desc[UR4][R24.64+-0xd0], R57 ;  /* 0xffff303918007985 */ /* 0x000fe8000c101504 */
[----:B------:R4:W-:Y:S04]  /*1c290*/  ST.E.U16 desc[UR4][R24.64+-0xce], R56 ;  /* 0xffff323818007985 */ /* 0x0009e8000c101504 */
[----:B------:R-:W-:Y:S04]  /*1c2a0*/  ST.E.U16 desc[UR4][R28.64+-0xd0], R55 ;  /* 0xffff30371c007985 */ /* 0x000fe8000c101504 */
[----:B------:R-:W-:Y:S04]  /*1c2b0*/  ST.E.U16 desc[UR4][R28.64+-0xce], R54 ;  /* 0xffff32361c007985 */ /* 0x000fe8000c101504 */
[----:B------:R3:W-:Y:S04]  /*1c2c0*/  ST.E.U16 desc[UR4][R52.64+-0xc0], R131 ;  /* 0xffff408334007985 */ /* 0x0007e8000c101504 */
[----:B------:R3:W-:Y:S01]  /*1c2d0*/  ST.E.U16 desc[UR4][R52.64+-0xbe], R129 ;  /* 0xffff428134007985 */ /* 0x0007e2000c101504 */
[----:B-1----:R-:W-:-:S04]  /*1c2e0*/  IMAD.WIDE.U32 R146, R50, -0x2daee0ad, RZ ;  /* 0xd2511f5332927825 */ /* 0x002fc800078e00ff */
[----:B------:R-:W-:Y:S02]  /*1c2f0*/  IMAD.MOV.U32 R151, RZ, RZ, R82 ;  /* 0x000000ffff977224 */ /* 0x000fe400078e0052 */
[----:B------:R-:W-:Y:S02]  /*1c300*/  IMAD.MOV.U32 R150, RZ, RZ, R83 ;  /* 0x000000ffff967224 */ /* 0x000fe400078e0053 */
[----:B------:R-:W-:-:S04]  /*1c310*/  IMAD.WIDE.U32 R82, R10, -0x2daee0ad, RZ ;  /* 0xd2511f530a527825 */ /* 0x000fc800078e00ff */
[----:B----4-:R-:W-:Y:S01]  /*1c320*/  IMAD.WIDE.U32 R56, R19, -0x2daee0ad, RZ ;  /* 0xd2511f5313387825 */ /* 0x010fe200078e00ff */
[----:B------:R-:W-:Y:S03]  /*1c330*/  ST.E.U16 desc[UR4][R26.64+-0xc0], R124 ;  /* 0xffff407c1a007985 */ /* 0x000fe6000c101504 */
[----:B------:R-:W-:Y:S02]  /*1c340*/  IMAD.MOV.U32 R81, RZ, RZ, R157 ;  /* 0x000000ffff517224 */ /* 0x000fe400078e009d */
[----:B---3--:R-:W-:Y:S02]  /*1c350*/  IMAD.MOV.U32 R131, RZ, RZ, R6 ;  /* 0x000000ffff837224 */ /* 0x008fe400078e0006 */
[----:B------:R-:W-:Y:S02]  /*1c360*/  IMAD.MOV.U32 R129, RZ, RZ, R7 ;  /* 0x000000ffff817224 */ /* 0x000fe400078e0007 */
[----:B------:R-:W-:Y:S01]  /*1c370*/  IMAD.WIDE.U32 R6, R18, -0x2daee0ad, RZ ;  /* 0xd2511f5312067825 */ /* 0x000fe200078e00ff */
[----:B------:R-:W-:Y:S03]  /*1c380*/  ST.E.U16 desc[UR4][R26.64+-0xbe], R126 ;  /* 0xffff427e1a007985 */ /* 0x000fe6000c101504 */
[----:B------:R-:W-:Y:S01]  /*1c390*/  IMAD.MOV.U32 R145, RZ, RZ, R156 ;  /* 0x000000ffff917224 */ /* 0x000fe200078e009c */
[----:B------:R-:W-:Y:S01]  /*1c3a0*/  LOP3.LUT R78, R7, R232, R206, 0x96, !PT ;  /* 0x000000e8074e7212 */ /* 0x000fe200078e96ce */
[----:B------:R-:W-:Y:S01]  /*1c3b0*/  IMAD.WIDE.U32 R54, R11, -0x2daee0ad, RZ ;  /* 0xd2511f530b367825 */ /* 0x000fe200078e00ff */
[----:B------:R-:W-:-:S03]  /*1c3c0*/  LOP3.LUT R77, R147, R241, R6, 0x96, !PT ;  /* 0x000000f1934d7212 */ /* 0x000fc600078e9606 */
[----:B------:R-:W-:Y:S01]  /*1c3d0*/  IMAD.WIDE.U32 R148, R5, -0x2daee0ad, RZ ;  /* 0xd2511f5305947825 */ /* 0x000fe200078e00ff */
[-C--:B------:R-:W-:Y:S01]  /*1c3e0*/  LOP3.LUT R10, R57, R232.reuse, R206, 0x96, !PT ;  /* 0x000000e8390a7212 */ /* 0x080fe200078e96ce */
[----:B------:R-:W-:Y:S02]  /*1c3f0*/  ST.E.U16 desc[UR4][R24.64+-0xc0], R67 ;  /* 0xffff404318007985 */ /* 0x000fe4000c101504 */
[----:B------:R-:W-:Y:S01]  /*1c400*/  IMAD.WIDE.U32 R6, R58, -0x2daee0ad, RZ ;  /* 0xd2511f533a067825 */ /* 0x000fe200078e00ff */
[-C--:B------:R-:W-:Y:S01]  /*1c410*/  LOP3.LUT R5, R83, R241.reuse, R56, 0x96, !PT ;  /* 0x000000f153057212 */ /* 0x080fe200078e9638 */
[----:B------:R1:W-:Y:S02]  /*1c420*/  ST.E.U16 desc[UR4][R24.64+-0xbe], R66 ;  /* 0xffff424218007985 */ /* 0x0003e4000c101504 */
[----:B------:R-:W-:Y:S01]  /*1c430*/  IMAD.WIDE.U32 R156, R9, -0x2daee0ad, RZ ;  /* 0xd2511f53099c7825 */ /* 0x000fe200078e00ff */
[-C--:B------:R-:W-:Y:S01]  /*1c440*/  LOP3.LUT R50, R149, R241.reuse, R54, 0x96, !PT ;  /* 0x000000f195327212 */ /* 0x080fe200078e9636 */
[----:B------:R-:W-:Y:S02]  /*1c450*/  ST.E.U16 desc[UR4][R28.64+-0xc0], R62 ;  /* 0xffff403e1c007985 */ /* 0x000fe4000c101504 */
[----:B------:R-:W-:Y:S01]  /*1c460*/  IMAD.MOV.U32 R154, RZ, RZ, R3 ;  /* 0x000000ffff9a7224 */ /* 0x000fe200078e0003 */
[-CC-:B------:R-:W-:Y:S01]  /*1c470*/  LOP3.LUT R3, R55, R232.reuse, R206.reuse, 0x96, !PT ;  /* 0x000000e837037212 */ /* 0x180fe200078e96ce */
[----:B------:R3:W-:Y:S01]  /*1c480*/  ST.E.U16 desc[UR4][R28.64+-0xbe], R64 ;  /* 0xffff42401c007985 */ /* 0x0007e2000c101504 */
[----:B------:R-:W-:Y:S01]  /*1c490*/  LOP3.LUT R63, R7, R232, R206, 0x96, !PT ;  /* 0x000000e8073f7212 */ /* 0x000fe200078e96ce */
[----:B------:R-:W-:Y:S01]  /*1c4a0*/  IMAD.WIDE.U32 R54, R8, -0x2daee0ad, RZ ;  /* 0xd2511f5308367825 */ /* 0x000fe200078e00ff */
[----:B------:R-:W-:Y:S01]  /*1c4b0*/  LOP3.LUT R58, R157, R241, R6, 0x96, !PT ;  /* 0x000000f19d3a7212 */ /* 0x000fe200078e9606 */
[----:B------:R-:W-:Y:S02]  /*1c4c0*/  ST.E.U16 desc[UR4][R52.64+-0xb0], R130 ;  /* 0xffff508234007985 */ /* 0x000fe4000c101504 */
[----:B------:R-:W-:-:S02]  /*1c4d0*/  IMAD.WIDE.U32 R56, R51, -0x2daee0ad, RZ ;  /* 0xd2511f5333387825 */ /* 0x000fc400078e00ff */
[----:B------:R-:W-:Y:S02]  /*1c4e0*/  ST.E.U16 desc[UR4][R52.64+-0xae], R128 ;  /* 0xffff528034007985 */ /* 0x000fe4000c101504 */
[----:B------:R-:W-:Y:S02]  /*1c4f0*/  IMAD.WIDE.U32 R8, R80, -0x2daee0ad, RZ ;  /* 0xd2511f5350087825 */ /* 0x000fe400078e00ff */
[----:B------:R-:W-:Y:S02]  /*1c500*/  ST.E.U16 desc[UR4][R26.64+-0xb0], R125 ;  /* 0xffff507d1a007985 */ /* 0x000fe4000c101504 */
[----:B------:R-:W-:Y:S02]  /*1c510*/  IMAD.WIDE.U32 R6, R79, -0x2daee0ad, RZ ;  /* 0xd2511f534f067825 */ /* 0x000fe400078e00ff */
[----:B------:R-:W-:Y:S02]  /*1c520*/  ST.E.U16 desc[UR4][R26.64+-0xae], R127 ;  /* 0xffff527f1a007985 */ /* 0x000fe4000c101504 */
[----:B------:R-:W-:-:S02]  /*1c530*/  IMAD.WIDE.U32 R18, R10, -0x326172a9, RZ ;  /* 0xcd9e8d570a127825 */ /* 0x000fc400078e00ff */
[----:B------:R-:W-:Y:S02]  /*1c540*/  ST.E.U16 desc[UR4][R24.64+-0xb0], R60 ;  /* 0xffff503c18007985 */ /* 0x000fe4000c101504 */
[----:B------:R-:W-:Y:S02]  /*1c550*/  IMAD.MOV.U32 R206, RZ, RZ, R131 ;  /* 0x000000ffffce7224 */ /* 0x000fe400078e0083 */
[----:B------:R4:W-:Y:S01]  /*1c560*/  ST.E.U16 desc[UR4][R24.64+-0xae], R61 ;  /* 0xffff523d18007985 */ /* 0x0009e2000c101504 */
[----:B------:R-:W-:Y:S02]  /*1c570*/  IMAD.MOV.U32 R131, RZ, RZ, R81 ;  /* 0x000000ffff837224 */ /* 0x000fe400078e0051 */
[----:B-1----:R-:W-:Y:S02]  /*1c580*/  IMAD.MOV.U32 R66, RZ, RZ, R85 ;  /* 0x000000ffff427224 */ /* 0x002fe400078e0055 */
[----:B---3--:R-:W-:Y:S01]  /*1c590*/  IMAD.MOV.U32 R64, RZ, RZ, R161 ;  /* 0x000000ffff407224 */ /* 0x008fe200078e00a1 */
[-CC-:B------:R-:W-:Y:S01]  /*1c5a0*/  LOP3.LUT R51, R57, R232.reuse, R4.reuse, 0x96, !PT ;  /* 0x000000e839337212 */ /* 0x180fe200078e9604 */
[----:B------:R-:W-:Y:S01]  /*1c5b0*/  IMAD.MOV.U32 R67, RZ, RZ, R129 ;  /* 0x000000ffff437224 */ /* 0x000fe200078e0081 */
[-C--:B------:R-:W-:Y:S01]  /*1c5c0*/  LOP3.LUT R83, R9, R232.reuse, R4, 0x96, !PT ;  /* 0x000000e809537212 */ /* 0x080fe200078e9604 */
[----:B------:R-:W-:Y:S01]  /*1c5d0*/  IMAD.MOV.U32 R81, RZ, RZ, R84 ;  /* 0x000000ffff517224 */ /* 0x000fe200078e0054 */
[-C--:B------:R-:W-:Y:S01]  /*1c5e0*/  LOP3.LUT R84, R55, R232.reuse, R4, 0x96, !PT ;  /* 0x000000e837547212 */ /* 0x080fe200078e9604 */
[----:B------:R-:W-:Y:S01]  /*1c5f0*/  IMAD.MOV.U32 R62, RZ, RZ, R160 ;  /* 0x000000ffff3e7224 */ /* 0x000fe200078e00a0 */
[----:B------:R-:W-:Y:S01]  /*1c600*/  LOP3.LUT R85, R7, R232, R4, 0x96, !PT ;  /* 0x000000e807557212 */ /* 0x000fe200078e9604 */
[----:B------:R-:W-:-:S04]  /*1c610*/  IMAD.WIDE.U32 R160, R50, -0x326172a9, RZ ;  /* 0xcd9e8d5732a07825 */ /* 0x000fc800078e00ff */
[----:B----4-:R-:W-:-:S04]  /*1c620*/  IMAD.WIDE.U32 R60, R5, -0x326172a9, RZ ;  /* 0xcd9e8d57053c7825 */ /* 0x010fc800078e00ff */
[----:B------:R-:W-:Y:S01]  /*1c630*/  IMAD.WIDE.U32 R4, R63, -0x326172a9, RZ ;  /* 0xcd9e8d573f047825 */ /* 0x000fe200078e00ff */
[----:B------:R-:W-:-:S03]  /*1c640*/  LOP3.LUT R50, R61, R237, R18, 0x96, !PT ;  /* 0x000000ed3d327212 */ /* 0x000fc600078e9612 */
[----:B------:R-:W-:Y:S02]  /*1c650*/  IMAD.MOV.U32 R61, RZ, RZ, R64 ;  /* 0x000000ffff3d7224 */ /* 0x000fe400078e0040 */
[----:B------:R-:W-:Y:S02]  /*1c660*/  IMAD.MOV.U32 R63, RZ, RZ, R66 ;  /* 0x000000ffff3f7224 */ /* 0x000fe400078e0042 */
[----:B------:R-:W-:Y:S02]  /*1c670*/  IMAD.MOV.U32 R64, RZ, RZ, R67 ;  /* 0x000000ffff407224 */ /* 0x000fe400078e0043 */
[----:B--2---:R-:W-:Y:S02]  /*1c680*/  IMAD.MOV.U32 R67, RZ, RZ, R223 ;  /* 0x000000ffff437224 */ /* 0x004fe400078e00df */
[----:B------:R-:W-:Y:S02]  /*1c690*/  IMAD.MOV.U32 R66, RZ, RZ, R226 ;  /* 0x000000ffff427224 */ /* 0x000fe400078e00e2 */
[----:B------:R-:W2:Y:S04]  /*1c6a0*/  LDL.LU R226, [R1+0x34c] ;  /* 0x00034c0001e27983 */ /* 0x000ea80000300800 */
[----:B------:R-:W3:Y:S01]  /*1c6b0*/  LDL.LU R223, [R1+0x348] ;  /* 0x0003480001df7983 */ /* 0x000ee20000300800 */
[----:B------:R-:W-:-:S03]  /*1c6c0*/  IMAD.WIDE.U32 R10, R3, -0x326172a9, RZ ;  /* 0xcd9e8d57030a7825 */ /* 0x000fc600078e00ff */
[----:B------:R-:W-:Y:S04]  /*1c6d0*/  ST.E.U16 desc[UR4][R28.64+-0xb0], R68 ;  /* 0xffff50441c007985 */ /* 0x000fe8000c101504 */
[----:B------:R-:W-:Y:S01]  /*1c6e0*/  ST.E.U16 desc[UR4][R28.64+-0xae], R65 ;  /* 0xffff52411c007985 */ /* 0x000fe2000c101504 */
[----:B------:R-:W-:-:S03]  /*1c6f0*/  IMAD.WIDE.U32 R124, R87, -0x2daee0ad, RZ ;  /* 0xd2511f53577c7825 */ /* 0x000fc600078e00ff */
[----:B------:R-:W-:Y:S04]  /*1c700*/  ST.E.U16 desc[UR4][R52.64+-0xa0], R133 ;  /* 0xffff608534007985 */ /* 0x000fe8000c101504 */
[----:B------:R-:W-:Y:S01]  /*1c710*/  ST.E.U16 desc[UR4][R52.64+-0x9e], R132 ;  /* 0xffff628434007985 */ /* 0x000fe2000c101504 */
[----:B------:R-:W-:-:S03]  /*1c720*/  LOP3.LUT R128, R11, R219, R108, 0x96, !PT ;  /* 0x000000db0b807212 */ /* 0x000fc600078e966c */
[----:B------:R-:W-:Y:S01]  /*1c730*/  ST.E.U16 desc[UR4][R26.64+-0xa0], R144 ;  /* 0xffff60901a007985 */ /* 0x000fe2000c101504 */
[----:B------:R-:W-:-:S03]  /*1c740*/  LOP3.LUT R129, R161, R237, R10, 0x96, !PT ;  /* 0x000000eda1817212 */ /* 0x000fc600078e960a */
[----:B------:R-:W-:Y:S01]  /*1c750*/  ST.E.U16 desc[UR4][R26.64+-0x9e], R143 ;  /* 0xffff628f1a007985 */ /* 0x000fe2000c101504 */
[----:B------:R-:W-:-:S03]  /*1c760*/  IMAD.WIDE.U32 R10, R89, -0x2daee0ad, RZ ;  /* 0xd2511f53590a7825 */ /* 0x000fc600078e00ff */
[----:B------:R-:W-:Y:S04]  /*1c770*/  ST.E.U16 desc[UR4][R24.64+-0xa0], R76 ;  /* 0xffff604c18007985 */ /* 0x000fe8000c101504 */
[----:B------:R-:W-:Y:S01]  /*1c780*/  ST.E.U16 desc[UR4][R24.64+-0x9e], R75 ;  /* 0xffff624b18007985 */ /* 0x000fe2000c101504 */
[----:B------:R-:W-:-:S03]  /*1c790*/  IMAD.MOV.U32 R89, RZ, RZ, R81 ;  /* 0x000000ffff597224 */ /* 0x000fc600078e0051 */
[----:B------:R-:W-:Y:S04]  /*1c7a0*/  ST.E.U16 desc[UR4][R28.64+-0xa0], R74 ;  /* 0xffff604a1c007985 */ /* 0x000fe8000c101504 */
[----:B------:R-:W-:Y:S01]  /*1c7b0*/  ST.E.U16 desc[UR4][R28.64+-0x9e], R73 ;  /* 0xffff62491c007985 */ /* 0x000fe2000c101504 */
[----:B------:R-:W-:-:S03]  /*1c7c0*/  IMAD.WIDE.U32 R80, R88, -0x2daee0ad, RZ ;  /* 0xd2511f5358507825 */ /* 0x000fc600078e00ff */
        /* <DEDUP_REMOVED lines=8> */
[----:B------:R-:W-:-:S03]  /*1c850*/  IMAD.WIDE.U32 R130, R77, -0x326172a9, RZ ;  /* 0xcd9e8d574d827825 */ /* 0x000fc600078e00ff */
        /* <DEDUP_REMOVED lines=8> */
[----:B------:R-:W-:Y:S04]  /*1c8e0*/  ST.E.U16 desc[UR4][R26.64+-0x7e], R121 ;  /* 0xffff82791a007985 */ /* 0x000fe8000c101504 */
[----:B------:R-:W-:Y:S04]  /*1c8f0*/  ST.E.U16 desc[UR4][R24.64+-0x80], R49 ;  /* 0xffff803118007985 */ /* 0x000fe8000c101504 */
[----:B------:R-:W-:Y:S01]  /*1c900*/  ST.E.U16 desc[UR4][R24.64+-0x7e], R48 ;  /* 0xffff823018007985 */ /* 0x000fe2000c101504 */
[----:B------:R-:W-:-:S03]  /*1c910*/  LOP3.LUT R55, R7, R219, R108, 0x96, !PT ;  /* 0x000000db07377212 */ /* 0x000fc600078e966c */
[----:B------:R-:W-:Y:S01]  /*1c920*/  ST.E.U16 desc[UR4][R28.64+-0x80], R46 ;  /* 0xffff802e1c007985 */ /* 0x000fe2000c101504 */
[----:B------:R-:W-:-:S03]  /*1c930*/  LOP3.LUT R109, R131, R237, R6, 0x96, !PT ;  /* 0x000000ed836d7212 */ /* 0x000fc600078e9606 */
[----:B------:R-:W-:Y:S01]  /*1c940*/  ST.E.U16 desc[UR4][R28.64+-0x7e], R47 ;  /* 0xffff822f1c007985 */ /* 0x000fe2000c101504 */
[----:B------:R-:W-:-:S03]  /*1c950*/  LOP3.LUT R81, R81, R241, R8, 0x96, !PT ;  /* 0x000000f151517212 */ /* 0x000fc600078e9608 */
[----:B------:R-:W-:Y:S01]  /*1c960*/  ST.E.U16 desc[UR4][R52.64+-0x70], R119 ;  /* 0xffff907734007985 */ /* 0x000fe2000c101504 */
[----:B------:R-:W-:-:S03]  /*1c970*/  IMAD.WIDE.U32 R6, R9, -0x2daee0ad, RZ ;  /* 0xd2511f5309067825 */ /* 0x000fc600078e00ff */
[----:B------:R-:W-:Y:S01]  /*1c980*/  ST.E.U16 desc[UR4][R52.64+-0x6e], R118 ;  /* 0xffff927634007985 */ /* 0x000fe2000c101504 */
[----:B------:R-:W-:-:S03]  /*1c990*/  IMAD.WIDE.U32 R18, R51, -0x326172a9, RZ ;  /* 0xcd9e8d5733127825 */ /* 0x000fc600078e00ff */
[----:B------:R-:W-:Y:S01]  /*1c9a0*/  ST.E.U16 desc[UR4][R26.64+-0x70], R116 ;  /* 0xffff90741a007985 */ /* 0x000fe2000c101504 */
[----:B------:R-:W-:-:S03]  /*1c9b0*/  IMAD.WIDE.U32 R8, R3, -0x326172a9, RZ ;  /* 0xcd9e8d5703087825 */ /* 0x000fc600078e00ff */
[----:B------:R-:W-:Y:S04]  /*1c9c0*/  ST.E.U16 desc[UR4][R26.64+-0x6e], R117 ;  /* 0xffff92751a007985 */ /* 0x000fe8000c101504 */
[----:B------:R-:W-:Y:S04]  /*1c9d0*/  ST.E.U16 desc[UR4][R24.64+-0x70], R45 ;  /* 0xffff902d18007985 */ /* 0x000fe8000c101504 */
[----:B------:R-:W-:Y:S01]  /*1c9e0*/  ST.E.U16 desc[UR4][R24.64+-0x6e], R44 ;  /* 0xffff922c18007985 */ /* 0x000fe2000c101504 */
[----:B------:R-:W-:-:S03]  /*1c9f0*/  IMAD.MOV.U32 R57, RZ, RZ, R150 ;  /* 0x000000ffff397224 */ /* 0x000fc600078e0096 */
[----:B------:R-:W-:Y:S01]  /*1ca00*/  ST.E.U16 desc[UR4][R28.64+-0x70], R43 ;  /* 0xffff902b1c007985 */ /* 0x000fe2000c101504 */
[----:B------:R-:W-:-:S03]  /*1ca10*/  IMAD.MOV.U32 R87, RZ, RZ, R151 ;  /* 0x000000ffff577224 */ /* 0x000fc600078e0097 */
[----:B------:R-:W-:Y:S01]  /*1ca20*/  ST.E.U16 desc[UR4][R28.64+-0x6e], R42 ;  /* 0xffff922a1c007985 */ /* 0x000fe2000c101504 */
[----:B------:R-:W-:-:S03]  /*1ca30*/  IMAD.WIDE.U32 R126, R86, -0x2daee0ad, RZ ;  /* 0xd2511f53567e7825 */ /* 0x000fc600078e00ff */
[----:B------:R-:W-:Y:S01]  /*1ca40*/  ST.E.U16 desc[UR4][R52.64+-0x60], R115 ;  /* 0xffffa07334007985 */ /* 0x000fe2000c101504 */
[----:B------:R-:W-:-:S03]  /*1ca50*/  IMAD.WIDE.U32 R150, R58, -0x326172a9, RZ ;  /* 0xcd9e8d573a967825 */ /* 0x000fc600078e00ff */
[----:B------:R-:W-:Y:S01]  /*1ca60*/  ST.E.U16 desc[UR4][R52.64+-0x5e], R114 ;  /* 0xffffa27234007985 */ /* 0x000fe2000c101504 */
[----:B------:R-:W-:-:S03]  /*1ca70*/  LOP3.LUT R11, R7, R239, R82, 0x96, !PT ;  /* 0x000000ef070b7212 */ /* 0x000fc600078e9652 */
[----:B------:R-:W-:Y:S01]  /*1ca80*/  ST.E.U16 desc[UR4][R26.64+-0x60], R113 ;  /* 0xffffa0711a007985 */ /* 0x000fe2000c101504 */
[----:B------:R-:W-:-:S03]  /*1ca90*/  LOP3.LUT R3, R19, R219, R2, 0x96, !PT ;  /* 0x000000db13037212 */ /* 0x000fc600078e9602 */
[----:B------:R-:W-:Y:S01]  /*1caa0*/  ST.E.U16 desc[UR4][R26.64+-0x5e], R112 ;  /* 0xffffa2701a007985 */ /* 0x000fe2000c101504 */
[----:B------:R-:W-:-:S03]  /*1cab0*/  LOP3.LUT R7, R9, R237, R18, 0x96, !PT ;  /* 0x000000ed09077212 */ /* 0x000fc600078e9612 */
[----:B------:R-:W-:Y:S04]  /*1cac0*/  ST.E.U16 desc[UR4][R24.64+-0x60], R39 ;  /* 0xffffa02718007985 */ /* 0x000fe8000c101504 */
[----:B------:R-:W-:Y:S01]  /*1cad0*/  ST.E.U16 desc[UR4][R24.64+-0x5e], R38 ;  /* 0xffffa22618007985 */ /* 0x000fe2000c101504 */
[----:B------:R-:W-:-:S03]  /*1cae0*/  IMAD.MOV.U32 R56, RZ, RZ, R145 ;  /* 0x000000ffff387224 */ /* 0x000fc600078e0091 */
[----:B------:R-:W-:Y:S04]  /*1caf0*/  ST.E.U16 desc[UR4][R28.64+-0x60], R41 ;  /* 0xffffa0291c007985 */ /* 0x000fe8000c101504 */
[----:B------:R-:W-:Y:S01]  /*1cb00*/  ST.E.U16 desc[UR4][R28.64+-0x5e], R40 ;  /* 0xffffa2281c007985 */ /* 0x000fe2000c101504 */
[----:B------:R-:W-:-:S03]  /*1cb10*/  LOP3.LUT R145, R127, R241, R54, 0x96, !PT ;  /* 0x000000f17f917212 */ /* 0x000fc600078e9636 */
[----:B------:R-:W-:Y:S04]  /*1cb20*/  ST.E.U16 desc[UR4][R52.64+-0x50], R111 ;  /* 0xffffb06f34007985 */ /* 0x000fe8000c101504 */
        /* <DEDUP_REMOVED lines=12> */
[----:B------:R-:W-:Y:S04]  /*1cbf0*/  ST.E.U16 desc[UR4][R52.64+-0x40], R105 ;  /* 0xffffc06934007985 */ /* 0x000fe8000c101504 */
[----:B------:R-:W-:Y:S04]  /*1cc00*/  ST.E.U16 desc[UR4][R52.64+-0x3e], R104 ;  /* 0xffffc26834007985 */ /* 0x000fe8000c101504 */
        /* <DEDUP_REMOVED lines=27> */
[----:B------:R1:W-:Y:S04]  /*1cdc0*/  ST.E.U16 desc[UR4][R28.64+-0x1e], R13 ;  /* 0xffffe20d1c007985 */ /* 0x0003e8000c101504 */
[----:B------:R-:W-:Y:S04]  /*1cdd0*/  ST.E.U16 desc[UR4][R52.64+-0x10], R93 ;  /* 0xfffff05d34007985 */ /* 0x000fe8000c101504 */
[----:B------:R-:W-:Y:S04]  /*1cde0*/  ST.E.U16 desc[UR4][R52.64+-0xe], R92 ;  /* 0xfffff25c34007985 */ /* 0x000fe8000c101504 */
[----:B------:R-:W-:Y:S04]  /*1cdf0*/  ST.E.U16 desc[UR4][R26.64+-0x10], R91 ;  /* 0xfffff05b1a007985 */ /* 0x000fe8000c101504 */
[----:B------:R-:W-:Y:S04]  /*1ce00*/  ST.E.U16 desc[UR4][R26.64+-0xe], R90 ;  /* 0xfffff25a1a007985 */ /* 0x000fe8000c101504 */
[----:B------:R4:W-:Y:S04]  /*1ce10*/  ST.E.U16 desc[UR4][R24.64+-0x10], R12 ;  /* 0xfffff00c18007985 */ /* 0x0009e8000c101504 */
[----:B------:R2:W-:Y:S04]  /*1ce20*/  ST.E.U16 desc[UR4][R24.64+-0xe], R0 ;  /* 0xfffff20018007985 */ /* 0x0005e8000c101504 */
[----:B------:R-:W-:Y:S04]  /*1ce30*/  ST.E.U16 desc[UR4][R28.64+-0x10], R37 ;  /* 0xfffff0251c007985 */ /* 0x000fe8000c101504 */
[----:B------:R2:W-:Y:S01]  /*1ce40*/  ST.E.U16 desc[UR4][R28.64+-0xe], R59 ;  /* 0xfffff23b1c007985 */ /* 0x0005e2000c101504 */
[----:B------:R-:W-:-:S03]  /*1ce50*/  IMAD.WIDE.U32 R6, R6, -0x326172a9, RZ ;  /* 0xcd9e8d5706067825 */ /* 0x000fc600078e00ff */
[----:B---3--:R-:W3:Y:S01]  /*1ce60*/  LDSM.16.MT88.4 R24, [R223+0x4000] ;  /* 0x00400000df18783b */ /* 0x008ee20000004200 */
[----:B-1----:R-:W-:Y:S01]  /*1ce70*/  LOP3.LUT R13, R4, 0xff, RZ, 0xc0, !PT ;  /* 0x000000ff040d7812 */ /* 0x002fe200078ec0ff */
[----:B------:R-:W-:Y:S01]  /*1ce80*/  IMAD.MOV.U32 R65, RZ, RZ, R238 ;  /* 0x000000ffff417224 */ /* 0x000fe200078e00ee */
[-C--:B------:R-:W-:Y:S01]  /*1ce90*/  LOP3.LUT R3, R7, R135.reuse, R18, 0x96, !PT ;  /* 0x0000008707037212 */ /* 0x080fe200078e9612 */
[----:B------:R-:W-:Y:S01]  /*1cea0*/  IMAD.MOV.U32 R72, RZ, RZ, R87 ;  /* 0x000000ffff487224 */ /* 0x000fe200078e0057 */
[----:B------:R-:W-:Y:S01]  /*1ceb0*/  LOP3.LUT R14, R6, 0xffff, RZ, 0xc0, !PT ;  /* 0x0000ffff060e7812 */ /* 0x000fe200078ec0ff */
[----:B------:R-:W-:Y:S01]  /*1cec0*/  IMAD.MOV.U32 R73, RZ, RZ, R56 ;  /* 0x000000ffff497224 */ /* 0x000fe200078e0038 */
[----:B----4-:R-:W-:Y:S01]  /*1ced0*/  SHF.R.U32.HI R12, RZ, 0x18, R4 ;  /* 0x00000018ff0c7819 */ /* 0x010fe20000011604 */
[----:B------:R-:W-:Y:S01]  /*1cee0*/  IMAD.MOV.U32 R74, RZ, RZ, R57 ;  /* 0x000000ffff4a7224 */ /* 0x000fe200078e0039 */
[----:B--2---:R-:W-:Y:S01]  /*1cef0*/  LOP3.LUT R0, R5, R135, R10, 0x96, !PT ;  /* 0x0000008705007212 */ /* 0x004fe200078e960a */
[----:B------:R-:W-:Y:S01]  /*1cf00*/  IMAD.MOV.U32 R75, RZ, RZ, R88 ;  /* 0x000000ffff4b7224 */ /* 0x000fe200078e0058 */
[----:B------:R-:W-:Y:S01]  /*1cf10*/  LOP3.LUT R5, R4, 0xffff, RZ, 0xc0, !PT ;  /* 0x0000ffff04057812 */ /* 0x000fe200078ec0ff */
[----:B------:R-:W-:Y:S01]  /*1cf20*/  IMAD.MOV.U32 R140, RZ, RZ, R206 ;  /* 0x000000ffff8c7224 */ /* 0x000fe200078e00ce */
[----:B------:R-:W1:Y:S02]  /*1cf30*/  LDSM.16.MT88.4 R20, [R226+0x4000] ;  /* 0x00400000e214783b */ /* 0x000e640000004200 */
[----:B------:R-:W-:-:S02]  /*1cf40*/  SHF.R.U32.HI R9, RZ, 0x8, R5 ;  /* 0x00000008ff097819 */ /* 0x000fc40000011605 */
[----:B------:R-:W-:Y:S01]  /*1cf50*/  LOP3.LUT R28, R11, R235, R8, 0x96, !PT ;  /* 0x000000eb0b1c7212 */ /* 0x000fe200078e9608 */
[----:B------:R-:W-:Y:S01]  /*1cf60*/  IMAD.MOV.U32 R141, RZ, RZ, R154 ;  /* 0x000000ffff8d7224 */ /* 0x000fe200078e009a */
[----:B------:R-:W-:Y:S01]  /*1cf70*/  SHF.R.U32.HI R8, RZ, 0x10, R4 ;  /* 0x00000010ff087819 */ /* 0x000fe20000011604 */
[----:B------:R-:W-:Y:S01]  /*1cf80*/  IMAD.MOV.U32 R142, RZ, RZ, R158 ;  /* 0x000000ffff8e7224 */ /* 0x000fe200078e009e */
[----:B------:R-:W-:Y:S01]  /*1cf90*/  LOP3.LUT R4, R0, 0xffff, RZ, 0xc0, !PT ;  /* 0x0000ffff00047812 */ /* 0x000fe200078ec0ff */
[----:B------:R-:W-:Y:S01]  /*1cfa0*/  IMAD.MOV.U32 R143, RZ, RZ, R198 ;  /* 0x000000ffff8f7224 */ /* 0x000fe200078e00c6 */
[----:B------:R-:W-:Y:S01]  /*1cfb0*/  LOP3.LUT R7, R8, 0xff, RZ, 0xc0, !PT ;  /* 0x000000ff08077812 */ /* 0x000fe200078ec0ff */
[----:B------:R-:W-:Y:S01]  /*1cfc0*/  LDSM.16.MT88.4 R36, [R223+0x4400] ;  /* 0x00440000df24783b */ /* 0x000fe20000004200 */
[----:B------:R-:W-:Y:S02]  /*1cfd0*/  SHF.R.U32.HI R5, RZ, 0x10, R0 ;  /* 0x00000010ff057819 */ /* 0x000fe40000011600 */
[----:B------:R-:W-:-:S02]  /*1cfe0*/  LOP3.LUT R11, R0, 0xff, RZ, 0xc0, !PT ;  /* 0x000000ff000b7812 */ /* 0x000fc400078ec0ff */
[----:B------:R-:W-:Y:S02]  /*1cff0*/  SHF.R.U32.HI R10, RZ, 0x18, R0 ;  /* 0x00000018ff0a7819 */ /* 0x000fe40000011600 */
[----:B------:R-:W-:Y:S02]  /*1d000*/  SHF.R.U32.HI R8, RZ, 0x8, R4 ;  /* 0x00000008ff087819 */ /* 0x000fe40000011604 */
[----:B------:R-:W-:Y:S02]  /*1d010*/  PRMT R0, R13, 0x5410, R9 ;  /* 0x000054100d007816 */ /* 0x000fe40000000009 */
[----:B------:R-:W-:Y:S02]  /*1d020*/  PRMT R238, R193, 0x7054, R193 ;  /* 0x00007054c1ee7816 */ /* 0x000fe400000000c1 */
[----:B------:R-:W-:Y:S02]  /*1d030*/  LOP3.LUT R15, R6, 0xff, RZ, 0xc0, !PT ;  /* 0x000000ff060f7812 */ /* 0x000fe400078ec0ff */
[----:B------:R-:W-:-:S02]  /*1d040*/  SHF.R.U32.HI R17, RZ, 0x10, R6 ;  /* 0x00000010ff117819 */ /* 0x000fc40000011606 */
[----:B------:R-:W-:Y:S02]  /*1d050*/  SHF.R.U32.HI R16, RZ, 0x18, R6 ;  /* 0x00000018ff107819 */ /* 0x000fe40000011606 */
[----:B------:R-:W-:Y:S02]  /*1d060*/  LOP3.LUT R4, R5, 0xff, RZ, 0xc0, !PT ;  /* 0x000000ff05047812 */ /* 0x000fe400078ec0ff */
[----:B------:R-:W-:Y:S02]  /*1d070*/  PRMT R6, R11, 0x5410, R8 ;  /* 0x000054100b067816 */ /* 0x000fe40000000008 */
[--C-:B------:R-:W-:Y:S02]  /*1d080*/  HSET2.LE.AND R0, R0, R238.reuse, PT ;  /* 0x000000ee00007233 */ /* 0x100fe40003803000 */
[----:B------:R-:W-:Y:S02]  /*1d090*/  PRMT R5, R4, 0x5410, R10 ;  /* 0x0000541004057816 */ /* 0x000fe4000000000a */
[----:B------:R-:W-:-:S02]  /*1d0a0*/  HSET2.LE.AND R4, R6, R238, PT ;  /* 0x000000ee06047233 */ /* 0x000fc40003803000 */
[----:B------:R-:W-:Y:S02]  /*1d0b0*/  LOP3.LUT R6, R164, R0, RZ, 0xc0, !PT ;  /* 0x00000000a4067212 */ /* 0x000fe400078ec0ff */
[----:B------:R-:W-:Y:S02]  /*1d0c0*/  LOP3.LUT R0, R3, 0xffff, RZ, 0xc0, !PT ;  /* 0x0000ffff03007812 */ /* 0x000fe400078ec0ff */
[----:B------:R-:W-:Y:S02]  /*1d0d0*/  PRMT R7, R7, 0x5410, R12 ;  /* 0x0000541007077816 */ /* 0x000fe4000000000c */
[----:B------:R-:W-:Y:S02]  /*1d0e0*/  SHF.R.U32.HI R10, RZ, 0x8, R14 ;  /* 0x00000008ff0a7819 */ /* 0x000fe4000001160e */
[----:B------:R-:W-:Y:S02]  /*1d0f0*/  LOP3.LUT R9, R3, 0xff, RZ, 0xc0, !PT ;  /* 0x000000ff03097812 */ /* 0x000fe400078ec0ff */
[----:B------:R-:W-:-:S02]  /*1d100*/  SHF.R.U32.HI R8, RZ, 0x10, R3 ;  /* 0x00000010ff087819 */ /* 0x000fc40000011603 */
[----:B------:R-:W-:Y:S02]  /*1d110*/  SHF.R.U32.HI R0, RZ, 0x8, R0 ;  /* 0x00000008ff007819 */ /* 0x000fe40000011600 */
[--C-:B------:R-:W-:Y:S02]  /*1d120*/  HSET2.LE.AND R7, R7, R238.reuse, PT ;  /* 0x000000ee07077233 */ /* 0x100fe40003803000 */
[----:B------:R-:W-:Y:S02]  /*1d130*/  HSET2.LE.AND R5, R5, R238, PT ;  /* 0x000000ee05057233 */ /* 0x000fe40003803000 */
[----:B------:R-:W-:Y:S02]  /*1d140*/  PRMT R10, R15, 0x5410, R10 ;  /* 0x000054100f0a7816 */ /* 0x000fe4000000000a */
[----:B------:R-:W-:Y:S02]  /*1d150*/  SHF.R.U32.HI R11, RZ, 0x18, R3 ;  /* 0x00000018ff0b7819 */ /* 0x000fe40000011603 */
[----:B------:R-:W-:-:S02]  /*1d160*/  LOP3.LUT R8, R8, 0xff, RZ, 0xc0, !PT ;  /* 0x000000ff08087812 */ /* 0x000fc400078ec0ff */
[----:B------:R-:W-:Y:S02]  /*1d170*/  PRMT R9, R9, 0x5410, R0 ;  /* 0x0000541009097816 */ /* 0x000fe40000000000 */
[----:B------:R-:W-:Y:S02]  /*1d180*/  LOP3.LUT R7, R163, R7, RZ, 0xc0, !PT ;  /* 0x00000007a3077212 */ /* 0x000fe400078ec0ff */
[----:B------:R-:W-:Y:S02]  /*1d190*/  LOP3.LUT R4, R166, R4, RZ, 0xc0, !PT ;  /* 0x00000004a6047212 */ /* 0x000fe400078ec0ff */
[----:B------:R-:W-:Y:S02]  /*1d1a0*/  LOP3.LUT R5, R165, R5, RZ, 0xc0, !PT ;  /* 0x00000005a5057212 */ /* 0x000fe400078ec0ff */
[----:B------:R-:W-:Y:S02]  /*1d1b0*/  HSET2.LE.AND R0, R10, R238, PT ;  /* 0x000000ee0a007233 */ /* 0x000fe40003803000 */
[----:B------:R-:W-:-:S02]  /*1d1c0*/  PRMT R11, R8, 0x5410, R11 ;  /* 0x00005410080b7816 */ /* 0x000fc4000000000b */
[--C-:B------:R-:W-:Y:S02]  /*1d1d0*/  HSET2.LE.AND R8, R9, R238.reuse, PT ;  /* 0x000000ee09087233 */ /* 0x100fe40003803000 */
[----:B------:R-:W-:Y:S01]  /*1d1e0*/  LOP3.LUT R10, R199, R0, RZ, 0xc0, !PT ;  /* 0x00000000c70a7212 */ /* 0x000fe200078ec0ff */
[----:B---3--:R-:W-:Y:S01]  /*1d1f0*/  HMMA.16816.F32 R56, R4, R24, R72 ;  /* 0x000000180438723c */ /* 0x008fe20000001848 */
[----:B------:R-:W-:Y:S02]  /*1d200*/  HSET2.LE.AND R0, R11, R238, PT ;  /* 0x000000ee0b007233 */ /* 0x000fe40003803000 */
[----:B------:R-:W-:Y:S02]  /*1d210*/  LOP3.LUT R8, R244, R8, RZ, 0xc0, !PT ;  /* 0x00000008f4087212 */ /* 0x000fe400078ec0ff */
[----:B------:R-:W2:Y:S02]  /*1d220*/  LDL.LU R244, [R1+0x344] ;  /* 0x0003440001f47983 */ /* 0x000ea40000300800 */
[----:B------:R-:W-:-:S02]  /*1d230*/  IMAD.MOV.U32 R74, RZ, RZ, R245 ;  /* 0x000000ffff4a7224 */ /* 0x000fc400078e00f5 */
[----:B------:R-:W3:Y:S01]  /*1d240*/  LDL.LU R72, [R1+0x230] ;  /* 0x0002300001487983 */ /* 0x000ee20000300800 */
[----:B------:R-:W-:Y:S01]  /*1d250*/  IMAD.MOV.U32 R75, RZ, RZ, R181 ;  /* 0x000000ffff4b7224 */ /* 0x000fe200078e00b5 */
[----:B------:R-:W-:Y:S02]  /*1d260*/  LOP3.LUT R9, R180, R0, RZ, 0xc0, !PT ;  /* 0x00000000b4097212 */ /* 0x000fe400078ec0ff */
[----:B------:R-:W3:Y:S01]  /*1d270*/  LDL.LU R73, [R1+0x234] ;  /* 0x0002340001497983 */ /* 0x000ee20000300800 */
[----:B------:R-:W-:Y:S03]  /*1d280*/  HMMA.16816.F32 R44, R4, R26, R140 ;  /* 0x0000001a042c723c */ /* 0x000fe6000000188c */
[----:B------:R-:W4:Y:S04]  /*1d290*/  LDL.LU R245, [R1+0x340] ;  /* 0x0003400001f57983 */ /* 0x000f280000300800 */
[----:B------:R-:W2:Y:S04]  /*1d2a0*/  LDL.LU R181, [R1+0x33c] ;  /* 0x00033c0001b57983 */ /* 0x000ea80000300800 */
[----:B------:R-:W4:Y:S04]  /*1d2b0*/  LDL.LU R180, [R1+0x338] ;  /* 0x0003380001b47983 */ /* 0x000f280000300800 */
[----:B------:R-:W4:Y:S04]  /*1d2c0*/  LDL.LU R140, [R1+0x240] ;  /* 0x00024000018c7983 */ /* 0x000f280000300800 */
[----:B------:R-:W4:Y:S01]  /*1d2d0*/  LDL.LU R141, [R1+0x244] ;  /* 0x00024400018d7983 */ /* 0x000f220000300800 */
[----:B------:R-:W-:-:S02]  /*1d2e0*/  LOP3.LUT R12, R17, 0xff, RZ, 0xc0, !PT ;  /* 0x000000ff110c7812 */ /* 0x000fc400078ec0ff */
[----:B------:R-:W-:Y:S01]  /*1d2f0*/  LOP3.LUT R54, R19, R235, R60, 0x96, !PT ;  /* 0x000000eb13367212 */ /* 0x000fe200078e963c */
[----:B------:R-:W-:Y:S01]  /*1d300*/  IMAD.MOV.U32 R60, RZ, RZ, R89 ;  /* 0x000000ffff3c7224 */ /* 0x000fe200078e0059 */
[----:B------:R-:W-:Y:S01]  /*1d310*/  PRMT R3, R12, 0x5410, R16 ;  /* 0x000054100c037816 */ /* 0x000fe20000000010 */
[C---:B-1----:R-:W-:Y:S04]  /*1d320*/  HMMA.16816.F32 R64, R4.reuse, R20, R64 ;  /* 0x000000140440723c */ /* 0x042fe80000001840 */
[----:B------:R-:W-:Y:S02]  /*1d330*/  HSET2.LE.AND R3, R3, R238, PT ;  /* 0x000000ee03037233 */ /* 0x000fe40003803000 */
[----:B------:R-:W-:Y:S01]  /*1d340*/  HMMA.16816.F32 R60, R4, R22, R60 ;  /* 0x00000016043c723c */ /* 0x000fe2000000183c */
[----:B------:R-:W-:-:S02]  /*1d350*/  IMAD.WIDE.U32 R12, R83, -0x326172a9, RZ ;  /* 0xcd9e8d57530c7825 */ /* 0x000fc400078e00ff */
[----:B------:R-:W-:-:S04]  /*1d360*/  LOP3.LUT R11, R174, R3, RZ, 0xc0, !PT ;  /* 0x00000003ae0b7212 */ /* 0x000fc800078ec0ff */
[----:B------:R-:W-:Y:S02]  /*1d370*/  IMAD.WIDE.U32 R4, R28, -0x2daee0ad, RZ ;  /* 0xd2511f531c047825 */ /* 0x000fe400078e00ff */
[----:B------:R-:W1:Y:S02]  /*1d380*/  LDSM.16.MT88.4 R28, [R226+0x4400] ;  /* 0x00440000e21c783b */ /* 0x000e640000004200 */
[----:B------:R-:W-:Y:S01]  /*1d390*/  IMAD.WIDE.U32 R40, R81, -0x326172a9, RZ ;  /* 0xcd9e8d5751287825 */ /* 0x000fe200078e00ff */
[----:B------:R-:W-:Y:S02]  /*1d3a0*/  LOP3.LUT R3, R4, 0xffff, RZ, 0xc0, !PT ;  /* 0x0000ffff04037812 */ /* 0x000fe400078ec0ff */
[----:B------:R-:W-:Y:S02]  /*1d3b0*/  LOP3.LUT R0, R5, R155, R50, 0x96, !PT ;  /* 0x0000009b05007212 */ /* 0x000fe400078e9632 */
[----:B------:R-:W-:Y:S02]  /*1d3c0*/  SHF.R.U32.HI R5, RZ, 0x10, R4 ;  /* 0x00000010ff057819 */ /* 0x000fe40000011604 */
[----:B------:R-:W-:-:S02]  /*1d3d0*/  SHF.R.U32.HI R15, RZ, 0x8, R3 ;  /* 0x00000008ff0f7819 */ /* 0x000fc40000011603 */
[----:B------:R-:W-:Y:S02]  /*1d3e0*/  LOP3.LUT R17, R4, 0xff, RZ, 0xc0, !PT ;  /* 0x000000ff04117812 */ /* 0x000fe400078ec0ff */
[----:B------:R-:W-:Y:S02]  /*1d3f0*/  SHF.R.U32.HI R16, RZ, 0x18, R4 ;  /* 0x00000018ff107819 */ /* 0x000fe40000011604 */
[----:B------:R-:W-:Y:S02]  /*1d400*/  LOP3.LUT R3, R0, 0xffff, RZ, 0xc0, !PT ;  /* 0x0000ffff00037812 */ /* 0x000fe400078ec0ff */
[----:B------:R-:W-:Y:S02]  /*1d410*/  LOP3.LUT R33, R41, R237, R12, 0x96, !PT ;  /* 0x000000ed29217212 */ /* 0x000fe400078e960c */
[----:B------:R-:W-:Y:S01]  /*1d420*/  SHF.R.U32.HI R4, RZ, 0x10, R0 ;  /* 0x00000010ff047819 */ /* 0x000fe20000011600 */
[----:B------:R-:W-:Y:S01]  /*1d430*/  IMAD.MOV.U32 R142, RZ, RZ, R201 ;  /* 0x000000ffff8e7224 */ /* 0x000fe200078e00c9 */
[----:B------:R-:W-:Y:S01]  /*1d440*/  LOP3.LUT R32, R13, R219, R2, 0x96, !PT ;  /* 0x000000db0d207212 */ /* 0x000fe200078e9602 */
[----:B------:R-:W-:Y:S01]  /*1d450*/  IMAD.MOV.U32 R143, RZ, RZ, R210 ;  /* 0x000000ffff8f7224 */ /* 0x000fe200078e00d2 */
[----:B------:R-:W-:Y:S01]  /*1d460*/  LOP3.LUT R12, R5, 0xff, RZ, 0xc0, !PT ;  /* 0x000000ff050c7812 */ /* 0x000fe200078ec0ff */
[----:B------:R-:W-:Y:S01]  /*1d470*/  IMAD.WIDE.U32 R96, R84, -0x326172a9, RZ ;  /* 0xcd9e8d5754607825 */ /* 0x000fe200078e00ff */
[----:B------:R-:W-:Y:S01]  /*1d480*/  LOP3.LUT R14, R0, 0xff, RZ, 0xc0, !PT ;  /* 0x000000ff000e7812 */ /* 0x000fe200078ec0ff */
[----:B------:R-:W4:Y:S01]  /*1d490*/  LDL.LU R201, [R1+0x334] ;  /* 0x0003340001c97983 */ /* 0x000f220000300800 */
[----:B------:R-:W-:Y:S01]  /*1d4a0*/  SHF.R.U32.HI R13, RZ, 0x18, R0 ;  /* 0x00000018ff0d7819 */ /* 0x000fe20000011600 */
[----:B------:R-:W-:Y:S01]  /*1d4b0*/  IMAD.WIDE.U32 R42, R85, -0x326172a9, RZ ;  /* 0xcd9e8d57552a7825 */ /* 0x000fe200078e00ff */
[----:B------:R-:W-:Y:S01]  /*1d4c0*/  SHF.R.U32.HI R5, RZ, 0x8, R3 ;  /* 0x00000008ff057819 */ /* 0x000fe20000011603 */
[----:B------:R-:W4:Y:S01]  /*1d4d0*/  LDL.LU R210, [R1+0x330] ;  /* 0x0003300001d27983 */ /* 0x000f220000300800 */
[----:B------:R-:W-:Y:S01]  /*1d4e0*/  PRMT R0, R17, 0x5410, R15 ;  /* 0x0000541011007816 */ /* 0x000fe2000000000f */
[----:B------:R-:W-:Y:S01]  /*1d4f0*/  IMAD.WIDE.U32 R6, R54, -0x2daee0ad, RZ ;  /* 0xd2511f5336067825 */ /* 0x000fe200078e00ff */
[----:B------:R-:W-:-:S02]  /*1d500*/  LOP3.LUT R3, R4, 0xff, RZ, 0xc0, !PT ;  /* 0x000000ff04037812 */ /* 0x000fc400078ec0ff */
[----:B------:R-:W-:Y:S02]  /*1d510*/  PRMT R4, R12, 0x5410, R16 ;  /* 0x000054100c047816 */ /* 0x000fe40000000010 */
[----:B------:R-:W-:Y:S02]  /*1d520*/  PRMT R12, R14, 0x5410, R5 ;  /* 0x000054100e0c7816 */ /* 0x000fe40000000005 */
[----:B------:R-:W-:Y:S02]  /*1d530*/  HSET2.LE.AND R0, R0, R238, PT ;  /* 0x000000ee00007233 */ /* 0x000fe40003803000 */
[-CC-:B------:R-:W-:Y:S02]  /*1d540*/  LOP3.LUT R93, R97, R219.reuse, R2.reuse, 0x96, !PT ;  /* 0x000000db615d7212 */ /* 0x180fe400078e9602 */
[----:B------:R-:W-:Y:S02]  /*1d550*/  LOP3.LUT R92, R43, R219, R2, 0x96, !PT ;  /* 0x000000db2b5c7212 */ /* 0x000fe400078e9602 */
[----:B------:R-:W-:-:S02]  /*1d560*/  PRMT R5, R3, 0x5410, R13 ;  /* 0x0000541003057816 */ /* 0x000fc4000000000d */
[----:B------:R-:W-:Y:S02]  /*1d570*/  LOP3.LUT R2, R7, R155, R78, 0x96, !PT ;  /* 0x0000009b07027212 */ /* 0x000fe400078e964e */
[----:B------:R-:W-:Y:S02]  /*1d580*/  HSET2.LE.AND R3, R4, R238, PT ;  /* 0x000000ee04037233 */ /* 0x000fe40003803000 */
[C---:B------:R-:W-:Y:S02]  /*1d590*/  LOP3.LUT R13, R6.reuse, 0xffff, RZ, 0xc0, !PT ;  /* 0x0000ffff060d7812 */ /* 0x040fe400078ec0ff */
[----:B------:R-:W-:Y:S02]  /*1d5a0*/  LOP3.LUT R17, R6, 0xff, RZ, 0xc0, !PT ;  /* 0x000000ff06117812 */ /* 0x000fe400078ec0ff */
[--C-:B------:R-:W-:Y:S02]  /*1d5b0*/  SHF.R.U32.HI R14, RZ, 0x10, R6.reuse ;  /* 0x00000010ff0e7819 */ /* 0x100fe40000011606 */
[----:B------:R-:W-:-:S02]  /*1d5c0*/  SHF.R.U32.HI R16, RZ, 0x18, R6 ;  /* 0x00000018ff107819 */ /* 0x000fc40000011606 */
[----:B------:R-:W-:Y:S02]  /*1d5d0*/  LOP3.LUT R6, R167, R0, RZ, 0xc0, !PT ;  /* 0x00000000a7067212 */ /* 0x000fe400078ec0ff */
[----:B------:R-:W-:Y:S02]  /*1d5e0*/  LOP3.LUT R0, R2, 0xffff, RZ, 0xc0, !PT ;  /* 0x0000ffff02007812 */ /* 0x000fe400078ec0ff */
[----:B------:R-:W-:Y:S02]  /*1d5f0*/  LOP3.LUT R7, R168, R3, RZ, 0xc0, !PT ;  /* 0x00000003a8077212 */ /* 0x000fe400078ec0ff */
[----:B------:R-:W-:Y:S02]  /*1d600*/  HSET2.LE.AND R4, R12, R238, PT ;  /* 0x000000ee0c047233 */ /* 0x000fe40003803000 */
[----:B------:R-:W-:Y:S02]  /*1d610*/  SHF.R.U32.HI R3, RZ, 0x10, R2 ;  /* 0x00000010ff037819 */ /* 0x000fe40000011602 */
[----:B------:R-:W-:-:S02]  /*1d620*/  LOP3.LUT R12, R14, 0xff, RZ, 0xc0, !PT ;  /* 0x000000ff0e0c7812 */ /* 0x000fc400078ec0ff */
[----:B------:R-:W-:Y:S02]  /*1d630*/  HSET2.LE.AND R5, R5, R238, PT ;  /* 0x000000ee05057233 */ /* 0x000fe40003803000 */
[----:B------:R-:W-:Y:S01]  /*1d640*/  LOP3.LUT R14, R2, 0xff, RZ, 0xc0, !PT ;  /* 0x000000ff020e7812 */ /* 0x000fe200078ec0ff */
[----:B------:R-:W-:Y:S01]  /*1d650*/  IMAD.WIDE.U32 R18, R55, -0x2daee0ad, RZ ;  /* 0xd2511f5337127825 */ /* 0x000fe200078e00ff */
[----:B------:R-:W-:Y:S02]  /*1d660*/  LOP3.LUT R4, R170, R4, RZ, 0xc0, !PT ;  /* 0x00000004aa047212 */ /* 0x000fe400078ec0ff */
[----:B------:R-:W-:Y:S02]  /*1d670*/  LOP3.LUT R5, R169, R5, RZ, 0xc0, !PT ;  /* 0x00000005a9057212 */ /* 0x000fe400078ec0ff */
[----:B------:R-:W-:Y:S01]  /*1d680*/  LOP3.LUT R19, R19, R239, R146, 0x96, !PT ;  /* 0x000000ef13137212 */ /* 0x000fe200078e9692 */
[----:B------:R-:W-:-:S04]  /*1d690*/  IMAD.WIDE.U32 R54, R109, -0x2daee0ad, RZ ;  /* 0xd2511f536d367825 */ /* 0x000fc800078e00ff */
[C---:B-1----:R-:W-:Y:S06]  /*1d6a0*/  HMMA.16816.F32 R76, R4.reuse, R28, R64 ;  /* 0x0000001c044c723c */ /* 0x042fec0000001840 */
[----:B------:R-:W-:Y:S06]  /*1d6b0*/  HMMA.16816.F32 R44, R4, R38, R44 ;  /* 0x00000026042c723c */ /* 0x000fec000000182c */
[----:B---3--:R-:W-:Y:S07]  /*1d6c0*/  HMMA.16816.F32 R48, R8, R20, R72 ;  /* 0x000000140830723c */ /* 0x008fee0000001848 */
[----:B------:R-:W-:-:S02]  /*1d6d0*/  IMAD.MOV.U32 R74, RZ, RZ, R251 ;  /* 0x000000ffff4a7224 */ /* 0x000fc400078e00fb */
[----:B--2---:R-:W-:Y:S02]  /*1d6e0*/  IMAD.MOV.U32 R73, RZ, RZ, R181 ;  /* 0x000000ffff497224 */ /* 0x004fe400078e00b5 */
[----:B------:R-:W-:Y:S02]  /*1d6f0*/  IMAD.MOV.U32 R75, RZ, RZ, R250 ;  /* 0x000000ffff4b7224 */ /* 0x000fe400078e00fa */
[----:B----4-:R-:W-:Y:S01]  /*1d700*/  IMAD.MOV.U32 R72, RZ, RZ, R180 ;  /* 0x000000ffff487224 */ /* 0x010fe200078e00b4 */
[C---:B------:R-:W-:Y:S01]  /*1d710*/  HMMA.16816.F32 R68, R8.reuse, R22, R140 ;  /* 0x000000160844723c */ /* 0x040fe2000000188c */
[----:B------:R-:W-:Y:S01]  /*1d720*/  IMAD.WIDE.U32 R20, R33, -0x2daee0ad, RZ ;  /* 0xd2511f5321147825 */ /* 0x000fe200078e00ff */
[----:B------:R1:W5:Y:S04]  /*1d730*/  LDL.LU R180, [R1+0x32c] ;  /* 0x00032c0001b47983 */ /* 0x0003680000300800 */
[----:B------:R-:W-:Y:S01]  /*1d740*/  HMMA.16816.F32 R88, R8, R24, R72 ;  /* 0x000000180858723c */ /* 0x000fe20000001848 */
[----:B------:R-:W-:Y:S01]  /*1d750*/  IMAD.MOV.U32 R140, RZ, RZ, R245 ;  /* 0x000000ffff8c7224 */ /* 0x000fe200078e00f5 */
[----:B------:R1:W5:Y:S01]  /*1d760*/  LDL.LU R181, [R1+0x328] ;  /* 0x0003280001b57983 */ /* 0x0003620000300800 */
[----:B------:R-:W-:-:S02]  /*1d770*/  IMAD.MOV.U32 R141, RZ, RZ, R244 ;  /* 0x000000ffff8d7224 */ /* 0x000fc400078e00f4 */
[----:B------:R-:W-:Y:S02]  /*1d780*/  IMAD.MOV.U32 R142, RZ, RZ, R243 ;  /* 0x000000ffff8e7224 */ /* 0x000fe400078e00f3 */
[----:B------:R-:W-:Y:S01]  /*1d790*/  IMAD.MOV.U32 R143, RZ, RZ, R242 ;  /* 0x000000ffff8f7224 */ /* 0x000fe200078e00f2 */
[----:B------:R-:W-:Y:S01]  /*1d7a0*/  HMMA.16816.F32 R72, R4, R30, R60 ;  /* 0x0000001e0448723c */ /* 0x000fe2000000183c */
[----:B------:R-:W-:Y:S01]  /*1d7b0*/  IMAD.WIDE.U32 R22, R128, -0x2daee0ad, RZ ;  /* 0xd2511f5380167825 */ /* 0x000fe200078e00ff */
[----:B------:R1:W5:Y:S04]  /*1d7c0*/  LDL.LU R251, [R1+0x324] ;  /* 0x0003240001fb7983 */ /* 0x0003680000300800 */
[----:B------:R-:W-:Y:S01]  /*1d7d0*/  HMMA.16816.F32 R84, R8, R26, R140 ;  /* 0x0000001a0854723c */ /* 0x000fe2000000188c */
[----:B------:R-:W2:Y:S05]  /*1d7e0*/  LDSM.16.MT88.4 R24, [R226+0x4800] ;  /* 0x00480000e218783b */ /* 0x000eaa0000004200 */
[----:B------:R-:W-:Y:S01]  /*1d7f0*/  HMMA.16816.F32 R60, R4, R36, R56 ;  /* 0x00000024043c723c */ /* 0x000fe20000001838 */
[----:B------:R-:W-:Y:S01]  /*1d800*/  SHF.R.U32.HI R11, RZ, 0x8, R13 ;  /* 0x00000008ff0b7819 */ /* 0x000fe2000001160d */
[----:B------:R-:W-:Y:S01]  /*1d810*/  IMAD.WIDE.U32 R8, R32, -0x2daee0ad, RZ ;  /* 0xd2511f5320087825 */ /* 0x000fe200078e00ff */
[----:B------:R-:W-:Y:S01]  /*1d820*/  SHF.R.U32.HI R10, RZ, 0x8, R0 ;  /* 0x00000008ff0a7819 */ /* 0x000fe20000011600 */
[----:B------:R-:W3:Y:S01]  /*1d830*/  LDSM.16.MT88.4 R32, [R223+0x4800] ;  /* 0x00480000df20783b */ /* 0x000ee20000004200 */
[----:B------:R-:W-:-:S02]  /*1d840*/  SHF.R.U32.HI R13, RZ, 0x18, R2 ;  /* 0x00000018ff0d7819 */ /* 0x000fc40000011602 */
[----:B------:R-:W-:Y:S01]  /*1d850*/  LOP3.LUT R2, R3, 0xff, RZ, 0xc0, !PT ;  /* 0x000000ff03027812 */ /* 0x000fe200078ec0ff */
[----:B------:R1:W5:Y:S01]  /*1d860*/  LDL.LU R250, [R1+0x320] ;  /* 0x0003200001fa7983 */ /* 0x0003620000300800 */
[----:B------:R-:W-:Y:S02]  /*1d870*/  PRMT R3, R12, 0x5410, R16 ;  /* 0x000054100c037816 */ /* 0x000fe40000000010 */
[----:B------:R-:W-:Y:S01]  /*1d880*/  PRMT R10, R14, 0x5410, R10 ;  /* 0x000054100e0a7816 */ /* 0x000fe2000000000a */
[----:B------:R-:W-:Y:S01]  /*1d890*/  IMAD.WIDE.U32 R4, R19, -0x326172a9, RZ ;  /* 0xcd9e8d5713047825 */ /* 0x000fe200078e00ff */
[----:B------:R-:W-:Y:S01]  /*1d8a0*/  LOP3.LUT R15, R9, R239, R80, 0x96, !PT ;  /* 0x000000ef090f7212 */ /* 0x000fe200078e9650 */
[----:B------:R1:W5:Y:S01]  /*1d8b0*/  LDL.LU R245, [R1+0x31c] ;  /* 0x00031c0001f57983 */ /* 0x0003620000300800 */
[----:B------:R-:W-:Y:S02]  /*1d8c0*/  PRMT R9, R2, 0x5410, R13 ;  /* 0x0000541002097816 */ /* 0x000fe4000000000d */
[--C-:B------:R-:W-:Y:S01]  /*1d8d0*/  HSET2.LE.AND R2, R3, R238.reuse, PT ;  /* 0x000000ee03027233 */ /* 0x100fe20003803000 */
[----:B------:R1:W5:Y:S01]  /*1d8e0*/  LDL.LU R244, [R1+0x318] ;  /* 0x0003180001f47983 */ /* 0x0003620000300800 */
[----:B------:R-:W-:-:S02]  /*1d8f0*/  HSET2.LE.AND R3, R10, R238, PT ;  /* 0x000000ee0a037233 */ /* 0x000fc40003803000 */
[----:B------:R-:W-:Y:S01]  /*1d900*/  PRMT R0, R17, 0x5410, R11 ;  /* 0x0000541011007816 */ /* 0x000fe2000000000b */
[----:B------:R1:W5:Y:S01]  /*1d910*/  LDL.LU R243, [R1+0x314] ;  /* 0x0003140001f37983 */ /* 0x0003620000300800 */
[----:B------:R-:W-:Y:S02]  /*1d920*/  LOP3.LUT R12, R21, R233, R8, 0x96, !PT ;  /* 0x000000e9150c7212 */ /* 0x000fe400078e9608 */
[----:B------:R-:W-:Y:S01]  /*1d930*/  LOP3.LUT R11, R182, R2, RZ, 0xc0, !PT ;  /* 0x00000002b60b7212 */ /* 0x000fe200078ec0ff */
[----:B------:R-:W-:Y:S01]  /*1d940*/  IMAD.WIDE.U32 R16, R15, -0x326172a9, RZ ;  /* 0xcd9e8d570f107825 */ /* 0x000fe200078e00ff */
[----:B------:R-:W-:Y:S01]  /*1d950*/  LOP3.LUT R8, R153, R3, RZ, 0xc0, !PT ;  /* 0x0000000399087212 */ /* 0x000fe200078ec0ff */
[----:B------:R1:W5:Y:S01]  /*1d960*/  LDL.LU R242, [R1+0x310] ;  /* 0x0003100001f27983 */ /* 0x0003620000300800 */
[----:B------:R-:W-:Y:S01]  /*1d970*/  HSET2.LE.AND R0, R0, R238, PT ;  /* 0x000000ee00007233 */ /* 0x000fe20003803000 */
[----:B------:R-:W-:Y:S01]  /*1d980*/  IMAD.WIDE.U32 R2, R12, -0x326172a9, RZ ;  /* 0xcd9e8d570c027825 */ /* 0x000fe200078e00ff */
[----:B------:R-:W-:-:S02]  /*1d990*/  LOP3.LUT R21, R5, R235, R130, 0x96, !PT ;  /* 0x000000eb05157212 */ /* 0x000fc400078e9682 */
[----:B------:R-:W-:Y:S02]  /*1d9a0*/  LOP3.LUT R6, R55, R233, R18, 0x96, !PT ;  /* 0x000000e937067212 */ /* 0x000fe400078e9612 */
[----:B------:R-:W-:Y:S02]  /*1d9b0*/  LOP3.LUT R10, R195, R0, RZ, 0xc0, !PT ;  /* 0x00000000c30a7212 */ /* 0x000fe400078ec0ff */
[----:B------:R-:W-:Y:S02]  /*1d9c0*/  LOP3.LUT R5, R2, 0xffff, RZ, 0xc0, !PT ;  /* 0x0000ffff02057812 */ /* 0x000fe400078ec0ff */
[--C-:B------:R-:W-:Y:S02]  /*1d9d0*/  SHF.R.U32.HI R7, RZ, 0x10, R2.reuse ;  /* 0x00000010ff077819 */ /* 0x100fe40000011602 */
[----:B------:R-:W-:Y:S02]  /*1d9e0*/  SHF.R.U32.HI R15, RZ, 0x18, R2 ;  /* 0x00000018ff0f7819 */ /* 0x000fe40000011602 */
[----:B------:R-:W-:Y:S01]  /*1d9f0*/  HSET2.LE.AND R9, R9, R238, PT ;  /* 0x000000ee09097233 */ /* 0x000fe20003803000 */
[----:B------:R-:W-:Y:S01]  /*1da00*/  IMAD.WIDE.U32 R18, R108, -0x2daee0ad, RZ ;  /* 0xd2511f536c127825 */ /* 0x000fe200078e00ff */
[----:B------:R-:W-:Y:S01]  /*1da10*/  LOP3.LUT R0, R3, R135, R16, 0x96, !PT ;  /* 0x0000008703007212 */ /* 0x000fe200078e9610 */
[----:B------:R1:W5:Y:S01]  /*1da20*/  LDL.LU R195, [R1+0x30c] ;  /* 0x00030c0001c37983 */ /* 0x0003620000300800 */
[----:B------:R-:W-:Y:S01]  /*1da30*/  LOP3.LUT R16, R2, 0xff, RZ, 0xc0, !PT ;  /* 0x000000ff02107812 */ /* 0x000fe200078ec0ff */
[----:B------:R-:W-:Y:S01]  /*1da40*/  IMAD.WIDE.U32 R2, R6, -0x326172a9, RZ ;  /* 0xcd9e8d5706027825 */ /* 0x000fe200078e00ff */
[----:B------:R-:W-:Y:S01]  /*1da50*/  SHF.R.U32.HI R12, RZ, 0x8, R5 ;  /* 0x00000008ff0c7819 */ /* 0x000fe20000011605 */
[----:B------:R1:W5:Y:S01]  /*1da60*/  LDL.LU R182, [R1+0x308] ;  /* 0x0003080001b67983 */ /* 0x0003620000300800 */
[----:B------:R-:W-:-:S02]  /*1da70*/  LOP3.LUT R5, R0, 0xffff, RZ, 0xc0, !PT ;  /* 0x0000ffff00057812 */ /* 0x000fc400078ec0ff */
[--C-:B------:R-:W-:Y:S01]  /*1da80*/  SHF.R.U32.HI R6, RZ, 0x10, R0.reuse ;  /* 0x00000010ff067819 */ /* 0x100fe20000011600 */
[----:B------:R1:W5:Y:S01]  /*1da90*/  LDL.LU R153, [R1+0x304] ;  /* 0x0003040001997983 */ /* 0x0003620000300800 */
[----:B------:R-:W-:Y:S02]  /*1daa0*/  LOP3.LUT R14, R0, 0xff, RZ, 0xc0, !PT ;  /* 0x000000ff000e7812 */ /* 0x000fe400078ec0ff */
[----:B------:R-:W-:Y:S02]  /*1dab0*/  SHF.R.U32.HI R13, RZ, 0x18, R0 ;  /* 0x00000018ff0d7819 */ /* 0x000fe40000011600 */
[----:B------:R-:W-:Y:S02]  /*1dac0*/  SHF.R.U32.HI R5, RZ, 0x8, R5 ;  /* 0x00000008ff057819 */ /* 0x000fe40000011605 */
[----:B------:R-:W-:Y:S02]  /*1dad0*/  LOP3.LUT R6, R6, 0xff, RZ, 0xc0, !PT ;  /* 0x000000ff06067812 */ /* 0x000fe400078ec0ff */
[----:B------:R-:W-:-:S02]  /*1dae0*/  LOP3.LUT R0, R3, R135, R4, 0x96, !PT ;  /* 0x0000008703007212 */ /* 0x000fc400078e9604 */
[----:B------:R-:W-:Y:S02]  /*1daf0*/  PRMT R4, R16, 0x5410, R12 ;  /* 0x0000541010047816 */ /* 0x000fe4000000000c */
[----:B------:R-:W-:Y:S02]  /*1db00*/  PRMT R12, R14, 0x5410, R5 ;  /* 0x000054100e0c7816 */ /* 0x000fe40000000005 */
[----:B------:R-:W-:Y:S02]  /*1db10*/  LOP3.LUT R7, R7, 0xff, RZ, 0xc0, !PT ;  /* 0x000000ff07077812 */ /* 0x000fe400078ec0ff */
[----:B------:R-:W-:Y:S02]  /*1db20*/  PRMT R5, R6, 0x5410, R13 ;  /* 0x0000541006057816 */ /* 0x000fe4000000000d */
[----:B------:R-:W-:Y:S02]  /*1db30*/  LOP3.LUT R9, R152, R9, RZ, 0xc0, !PT ;  /* 0x0000000998097212 */ /* 0x000fe400078ec0ff */
[----:B------:R-:W-:Y:S01]  /*1db40*/  LOP3.LUT R13, R2, 0xffff, RZ, 0xc0, !PT ;  /* 0x0000ffff020d7812 */ /* 0x000fe200078ec0ff */
[----:B------:R1:W5:Y:S01]  /*1db50*/  LDL.LU R152, [R1+0x300] ;  /* 0x0003000001987983 */ /* 0x0003620000300800 */
[----:B------:R-:W-:-:S02]  /*1db60*/  HSET2.LE.AND R3, R4, R238, PT ;  /* 0x000000ee04037233 */ /* 0x000fc40003803000 */
[----:B------:R-:W-:Y:S02]  /*1db70*/  PRMT R7, R7, 0x5410, R15 ;  /* 0x0000541007077816 */ /* 0x000fe4000000000f */
[----:B------:R-:W-:Y:S02]  /*1db80*/  LOP3.LUT R16, R2, 0xff, RZ, 0xc0, !PT ;  /* 0x000000ff02107812 */ /* 0x000fe400078ec0ff */
[--C-:B------:R-:W-:Y:S02]  /*1db90*/  SHF.R.U32.HI R14, RZ, 0x10, R2.reuse ;  /* 0x00000010ff0e7819 */ /* 0x100fe40000011602 */
[----:B------:R-:W-:Y:S02]  /*1dba0*/  SHF.R.U32.HI R15, RZ, 0x18, R2 ;  /* 0x00000018ff0f7819 */ /* 0x000fe40000011602 */
[----:B------:R-:W-:Y:S01]  /*1dbb0*/  LOP3.LUT R2, R0, 0xffff, RZ, 0xc0, !PT ;  /* 0x0000ffff00027812 */ /* 0x000fe200078ec0ff */
[----:B------:R-:W-:Y:S01]  /*1dbc0*/  HMMA.16816.F32 R64, R8, R30, R68 ;  /* 0x0000001e0840723c */ /* 0x000fe20000001844 */
[----:B------:R-:W-:-:S02]  /*1dbd0*/  LOP3.LUT R6, R172, R3, RZ, 0xc0, !PT ;  /* 0x00000003ac067212 */ /* 0x000fc400078ec0ff */
[--C-:B------:R-:W-:Y:S02]  /*1dbe0*/  HSET2.LE.AND R4, R12, R238.reuse, PT ;  /* 0x000000ee0c047233 */ /* 0x100fe40003803000 */
[----:B------:R-:W-:Y:S01]  /*1dbf0*/  SHF.R.U32.HI R3, RZ, 0x10, R0 ;  /* 0x00000010ff037819 */ /* 0x000fe20000011600 */
[C---:B------:R-:W-:Y:S01]  /*1dc00*/  HMMA.16816.F32 R48, R8.reuse, R28, R48 ;  /* 0x0000001c0830723c */ /* 0x040fe20000001830 */
[----:B------:R-:W-:Y:S01]  /*1dc10*/  LOP3.LUT R12, R14, 0xff, RZ, 0xc0, !PT ;  /* 0x000000ff0e0c7812 */ /* 0x000fe200078ec0ff */
[----:B------:R-:W4:Y:S04]  /*1dc20*/  LDSM.16.MT88.4 R28, [R226+0x4c00] ;  /* 0x004c0000e21c783b */ /* 0x000f280000004200 */
[C---:B------:R-:W-:Y:S06]  /*1dc30*/  HMMA.16816.F32 R68, R8.reuse, R36, R88 ;  /* 0x000000240844723c */ /* 0x040fec0000001858 */
[----:B------:R-:W-:Y:S01]  /*1dc40*/  HMMA.16816.F32 R56, R8, R38, R84 ;  /* 0x000000260838723c */ /* 0x000fe20000001854 */
[----:B------:R-:W-:Y:S01]  /*1dc50*/  HSET2.LE.AND R7, R7, R238, PT ;  /* 0x000000ee07077233 */ /* 0x000fe20003803000 */
[----:B------:R-:W1:Y:S05]  /*1dc60*/  LDSM.16.MT88.4 R36, [R223+0x4c00] ;  /* 0x004c0000df24783b */ /* 0x000e6a0000004200 */
[----:B------:R-:W-:-:S02]  /*1dc70*/  LOP3.LUT R10, R0, 0xff, RZ, 0xc0, !PT ;  /* 0x000000ff000a7812 */ /* 0x000fc400078ec0ff */
[----:B------:R-:W-:Y:S02]  /*1dc80*/  SHF.R.U32.HI R9, RZ, 0x8, R2 ;  /* 0x00000008ff097819 */ /* 0x000fe40000011602 */
[----:B------:R-:W-:Y:S02]  /*1dc90*/  LOP3.LUT R2, R3, 0xff, RZ, 0xc0, !PT ;  /* 0x000000ff03027812 */ /* 0x000fe400078ec0ff */
[----:B------:R-:W-:Y:S02]  /*1dca0*/  SHF.R.U32.HI R8, RZ, 0x18, R0 ;  /* 0x00000018ff087819 */ /* 0x000fe40000011600 */
[----:B------:R-:W-:Y:S02]  /*1dcb0*/  PRMT R3, R12, 0x5410, R15 ;  /* 0x000054100c037816 */ /* 0x000fe4000000000f */
[----:B------:R-:W-:Y:S02]  /*1dcc0*/  PRMT R9, R10, 0x5410, R9 ;  /* 0x000054100a097816 */ /* 0x000fe40000000009 */
[----:B------:R-:W-:-:S02]  /*1dcd0*/  SHF.R.U32.HI R11, RZ, 0x8, R13 ;  /* 0x00000008ff0b7819 */ /* 0x000fc4000001160d */
[----:B------:R-:W-:Y:S02]  /*1dce0*/  PRMT R8, R2, 0x5410, R8 ;  /* 0x0000541002087816 */ /* 0x000fe40000000008 */
[--C-:B------:R-:W-:Y:S02]  /*1dcf0*/  HSET2.LE.AND R2, R3, R238.reuse, PT ;  /* 0x000000ee03027233 */ /* 0x100fe40003803000 */
[--C-:B------:R-:W-:Y:S02]  /*1dd00*/  HSET2.LE.AND R5, R5, R238.reuse, PT ;  /* 0x000000ee05057233 */ /* 0x100fe40003803000 */
[----:B------:R-:W-:Y:S02]  /*1dd10*/  PRMT R0, R16, 0x5410, R11 ;  /* 0x0000541010007816 */ /* 0x000fe4000000000b */
[----:B------:R-:W-:Y:S02]  /*1dd20*/  HSET2.LE.AND R3, R9, R238, PT ;  /* 0x000000ee09037233 */ /* 0x000fe40003803000 */
[----:B------:R-:W-:-:S02]  /*1dd30*/  LOP3.LUT R9, R17, R235, R40, 0x96, !PT ;  /* 0x000000eb11097212 */ /* 0x000fc400078e9628 */
[----:B------:R-:W-:Y:S02]  /*1dd40*/  LOP3.LUT R7, R171, R7, RZ, 0xc0, !PT ;  /* 0x00000007ab077212 */ /* 0x000fe400078ec0ff */
[----:B------:R-:W-:Y:S02]  /*1dd50*/  LOP3.LUT R4, R175, R4, RZ, 0xc0, !PT ;  /* 0x00000004af047212 */ /* 0x000fe400078ec0ff */
[----:B------:R-:W-:Y:S02]  /*1dd60*/  LOP3.LUT R5, R173, R5, RZ, 0xc0, !PT ;  /* 0x00000005ad057212 */ /* 0x000fe400078ec0ff */
[--C-:B------:R-:W-:Y:S02]  /*1dd70*/  HSET2.LE.AND R0, R0, R238.reuse, PT ;  /* 0x000000ee00007233 */ /* 0x100fe40003803000 */
[----:B------:R-:W-:Y:S02]  /*1dd80*/  LOP3.LUT R15, R138, R2, RZ, 0xc0, !PT ;  /* 0x000000028a0f7212 */ /* 0x000fe400078ec0ff */
[----:B------:R-:W-:Y:S01]  /*1dd90*/  LOP3.LUT R12, R137, R3, RZ, 0xc0, !PT ;  /* 0x00000003890c7212 */ /* 0x000fe200078ec0ff */
[----:B------:R-:W-:Y:S01]  /*1dda0*/  IMAD.WIDE.U32 R2, R9, -0x2daee0ad, RZ ;  /* 0xd2511f5309027825 */ /* 0x000fe200078e00ff */
[----:B------:R-:W-:Y:S01]  /*1ddb0*/  LOP3.LUT R14, R139, R0, RZ, 0xc0, !PT ;  /* 0x000000008b0e7212 */ /* 0x000fe200078ec0ff */
[----:B--2---:R-:W-:Y:S01]  /*1ddc0*/  HMMA.16816.F32 R84, R4, R24, R76 ;  /* 0x000000180454723c */ /* 0x004fe2000000184c */
[----:B------:R-:W-:-:S02]  /*1ddd0*/  HSET2.LE.AND R8, R8, R238, PT ;  /* 0x000000ee08087233 */ /* 0x000fc40003803000 */
[----:B------:R-:W-:Y:S01]  /*1dde0*/  LOP3.LUT R19, R19, R239, R156, 0x96, !PT ;  /* 0x000000ef13137212 */ /* 0x000fe200078e969c */
[----:B------:R-:W-:Y:S01]  /*1ddf0*/  IMAD.WIDE.U32 R90, R129, -0x2daee0ad, RZ ;  /* 0xd2511f53815a7825 */ /* 0x000fe200078e00ff */
[----:B------:R-:W-:Y:S01]  /*1de00*/  LOP3.LUT R0, R3, R155, R20, 0x96, !PT ;  /* 0x0000009b03007212 */ /* 0x000fe200078e9614 */
[C---:B------:R-:W-:Y:S01]  /*1de10*/  HMMA.16816.F32 R80, R4.reuse, R26, R72 ;  /* 0x0000001a0450723c */ /* 0x040fe20000001848 */
[C---:B------:R-:W-:Y:S01]  /*1de20*/  LOP3.LUT R3, R2.reuse, 0xffff, RZ, 0xc0, !PT ;  /* 0x0000ffff02037812 */ /* 0x040fe200078ec0ff */
[----:B------:R2:W5:Y:S01]  /*1de30*/  LDL.LU R139, [R1+0x2fc] ;  /* 0x0002fc00018b7983 */ /* 0x0005620000300800 */
[----:B------:R-:W-:Y:S02]  /*1de40*/  LOP3.LUT R17, R2, 0xff, RZ, 0xc0, !PT ;  /* 0x000000ff02117812 */ /* 0x000fe400078ec0ff */
[----:B------:R-:W-:Y:S01]  /*1de50*/  SHF.R.U32.HI R16, RZ, 0x18, R2 ;  /* 0x00000018ff107819 */ /* 0x000fe20000011602 */
[C---:B---3--:R-:W-:Y:S01]  /*1de60*/  HMMA.16816.F32 R72, R4.reuse, R32, R60 ;  /* 0x000000200448723c */ /* 0x048fe2000000183c */
[----:B------:R-:W-:Y:S01]  /*1de70*/  SHF.R.U32.HI R9, RZ, 0x8, R3 ;  /* 0x00000008ff097819 */ /* 0x000fe20000011603 */
[----:B------:R2:W5:Y:S04]  /*1de80*/  LDL.LU R138, [R1+0x2f8] ;  /* 0x0002f800018a7983 */ /* 0x0005680000300800 */
[----:B------:R-:W-:Y:S01]  /*1de90*/  HMMA.16816.F32 R76, R4, R34, R44 ;  /* 0x00000022044c723c */ /* 0x000fe2000000182c */
[----:B------:R-:W-:Y:S01]  /*1dea0*/  SHF.R.U32.HI R3, RZ, 0x10, R0 ;  /* 0x00000010ff037819 */ /* 0x000fe20000011600 */
[----:B------:R2:W5:Y:S05]  /*1deb0*/  LDL.LU R137, [R1+0x2f4] ;  /* 0x0002f40001897983 */ /* 0x00056a0000300800 */
[----:B------:R-:W-:-:S02]  /*1dec0*/  SHF.R.U32.HI R6, RZ, 0x10, R2 ;  /* 0x00000010ff067819 */ /* 0x000fc40000011602 */
[----:B------:R-:W-:Y:S02]  /*1ded0*/  LOP3.LUT R2, R0, 0xffff, RZ, 0xc0, !PT ;  /* 0x0000ffff00027812 */ /* 0x000fe400078ec0ff */
[----:B------:R-:W-:Y:S02]  /*1dee0*/  LOP3.LUT R7, R6, 0xff, RZ, 0xc0, !PT ;  /* 0x000000ff06077812 */ /* 0x000fe400078ec0ff */
[----:B------:R-:W-:Y:S02]  /*1def0*/  LOP3.LUT R11, R0, 0xff, RZ, 0xc0, !PT ;  /* 0x000000ff000b7812 */ /* 0x000fe400078ec0ff */
[----:B------:R-:W-:Y:S02]  /*1df00*/  SHF.R.U32.HI R6, RZ, 0x8, R2 ;  /* 0x00000008ff067819 */ /* 0x000fe40000011602 */
[----:B------:R-:W-:Y:S01]  /*1df10*/  SHF.R.U32.HI R10, RZ, 0x18, R0 ;  /* 0x00000018ff0a7819 */ /* 0x000fe20000011600 */
[----:B------:R-:W-:Y:S01]  /*1df20*/  IMAD.WIDE.U32 R4, R21, -0x2daee0ad, RZ ;  /* 0xd2511f5315047825 */ /* 0x000fe200078e00ff */
[----:B------:R-:W-:-:S02]  /*1df30*/  LOP3.LUT R2, R3, 0xff, RZ, 0xc0, !PT ;  /* 0x000000ff03027812 */ /* 0x000fc400078ec0ff */
[----:B------:R-:W-:Y:S02]  /*1df40*/  PRMT R0, R17, 0x5410, R9 ;  /* 0x0000541011007816 */ /* 0x000fe40000000009 */
[----:B------:R-:W-:Y:S01]  /*1df50*/  PRMT R3, R7, 0x5410, R16 ;  /* 0x0000541007037816 */ /* 0x000fe20000000010 */
[----:B------:R-:W-:Y:S01]  /*1df60*/  IMAD.WIDE.U32 R44, R125, -0x326172a9, RZ ;  /* 0xcd9e8d577d2c7825 */ /* 0x000fe200078e00ff */
[----:B------:R-:W-:Y:S02]  /*1df70*/  LOP3.LUT R13, R136, R8, RZ, 0xc0, !PT ;  /* 0x00000008880d7212 */ /* 0x000fe400078ec0ff */
[----:B------:R-:W-:Y:S01]  /*1df80*/  PRMT R7, R11, 0x5410, R6 ;  /* 0x000054100b077816 */ /* 0x000fe20000000006 */
[----:B------:R-:W-:Y:S01]  /*1df90*/  IMAD.WIDE.U32 R46, R127, -0x2daee0ad, RZ ;  /* 0xd2511f537f2e7825 */ /* 0x000fe200078e00ff */
[----:B------:R-:W-:Y:S01]  /*1dfa0*/  PRMT R6, R2, 0x5410, R10 ;  /* 0x0000541002067816 */ /* 0x000fe2000000000a */
[----:B------:R2:W5:Y:S01]  /*1dfb0*/  LDL.LU R136, [R1+0x2f0] ;  /* 0x0002f00001887983 */ /* 0x0005620000300800 */
[----:B------:R-:W-:-:S02]  /*1dfc0*/  HSET2.LE.AND R0, R0, R238, PT ;  /* 0x000000ee00007233 */ /* 0x000fc40003803000 */
[----:B------:R-:W-:Y:S02]  /*1dfd0*/  SHF.R.U32.HI R9, RZ, 0x10, R4 ;  /* 0x00000010ff097819 */ /* 0x000fe40000011604 */
[--C-:B------:R-:W-:Y:S02]  /*1dfe0*/  HSET2.LE.AND R2, R3, R238.reuse, PT ;  /* 0x000000ee03027233 */ /* 0x100fe40003803000 */
[----:B------:R-:W-:Y:S02]  /*1dff0*/  LOP3.LUT R8, R5, R155, R54, 0x96, !PT ;  /* 0x0000009b05087212 */ /* 0x000fe400078e9636 */
[----:B------:R-:W-:Y:S01]  /*1e000*/  HSET2.LE.AND R3, R7, R238, PT ;  /* 0x000000ee07037233 */ /* 0x000fe20003803000 */
[----:B------:R-:W-:Y:S01]  /*1e010*/  HMMA.16816.F32 R64, R12, R26, R64 ;  /* 0x0000001a0c40723c */ /* 0x000fe20000001840 */
[----:B------:R-:W-:Y:S02]  /*1e020*/  LOP3.LUT R21, R45, R237, R42, 0x96, !PT ;  /* 0x000000ed2d157212 */ /* 0x000fe400078e962a */
[----:B------:R-:W-:-:S02]  /*1e030*/  LOP3.LUT R10, R4, 0xffff, RZ, 0xc0, !PT ;  /* 0x0000ffff040a7812 */ /* 0x000fc400078ec0ff */
[----:B------:R-:W-:Y:S01]  /*1e040*/  HSET2.LE.AND R5, R6, R238, PT ;  /* 0x000000ee06057233 */ /* 0x000fe20003803000 */
[----:B------:R-:W-:Y:S01]  /*1e050*/  HMMA.16816.F32 R40, R12, R24, R48 ;  /* 0x000000180c28723c */ /* 0x000fe20000001830 */
[----:B------:R-:W-:Y:S02]  /*1e060*/  LOP3.LUT R6, R177, R0, RZ, 0xc0, !PT ;  /* 0x00000000b1067212 */ /* 0x000fe400078ec0ff */
[----:B------:R-:W-:-:S03]  /*1e070*/  LOP3.LUT R17, R4, 0xff, RZ, 0xc0, !PT ;  /* 0x000000ff04117812 */ /* 0x000fc600078ec0ff */
[----:B------:R-:W-:Y:S01]  /*1e080*/  HMMA.16816.F32 R68, R12, R32, R68 ;  /* 0x000000200c44723c */ /* 0x000fe20000001844 */
[----:B------:R-:W-:Y:S02]  /*1e090*/  SHF.R.U32.HI R16, RZ, 0x18, R4 ;  /* 0x00000018ff107819 */ /* 0x000fe40000011604 */
[----:B------:R-:W-:-:S03]  /*1e0a0*/  LOP3.LUT R7, R176, R2, RZ, 0xc0, !PT ;  /* 0x00000002b0077212 */ /* 0x000fc600078ec0ff */
[----:B------:R-:W-:Y:S01]  /*1e0b0*/  HMMA.16816.F32 R56, R12, R34, R56 ;  /* 0x000000220c38723c */ /* 0x000fe20000001838 */
[----:B------:R-:W-:Y:S01]  /*1e0c0*/  LOP3.LUT R0, R8, 0xffff, RZ, 0xc0, !PT ;  /* 0x0000ffff08007812 */ /* 0x000fe200078ec0ff */
[----:B------:R-:W-:Y:S01]  /*1e0d0*/  IMAD.WIDE.U32 R20, R21, -0x2daee0ad, RZ ;  /* 0xd2511f5315147825 */ /* 0x000fe200078e00ff */
[----:B------:R-:W-:Y:S01]  /*1e0e0*/  LOP3.LUT R4, R185, R3, RZ, 0xc0, !PT ;  /* 0x00000003b9047212 */ /* 0x000fe200078ec0ff */
[----:B------:R-:W3:Y:S03]  /*1e0f0*/  LDSM.16.MT88.4 R24, [R226+0x5000] ;  /* 0x00500000e218783b */ /* 0x000ee60000004200 */
[----:B------:R-:W-:Y:S02]  /*1e100*/  LOP3.LUT R12, R9, 0xff, RZ, 0xc0, !PT ;  /* 0x000000ff090c7812 */ /* 0x000fe400078ec0ff */
[----:B------:R-:W-:Y:S01]  /*1e110*/  SHF.R.U32.HI R9, RZ, 0x10, R8 ;  /* 0x00000010ff097819 */ /* 0x000fe20000011608 */
[----:B------:R-:W-:Y:S01]  /*1e120*/  IMAD.WIDE.U32 R2, R92, -0x2daee0ad, RZ ;  /* 0xd2511f535c027825 */ /* 0x000fe200078e00ff */
[----:B------:R-:W-:-:S02]  /*1e130*/  LOP3.LUT R14, R8, 0xff, RZ, 0xc0, !PT ;  /* 0x000000ff080e7812 */ /* 0x000fc400078ec0ff */
[----:B------:R-:W-:Y:S02]  /*1e140*/  SHF.R.U32.HI R13, RZ, 0x18, R8 ;  /* 0x00000018ff0d7819 */ /* 0x000fe40000011608 */
[----:B------:R-:W-:Y:S02]  /*1e150*/  SHF.R.U32.HI R10, RZ, 0x8, R10 ;  /* 0x00000008ff0a7819 */ /* 0x000fe4000001160a */
[----:B------:R-:W-:Y:S02]  /*1e160*/  SHF.R.U32.HI R11, RZ, 0x8, R0 ;  /* 0x00000008ff0b7819 */ /* 0x000fe40000011600 */
[----:B------:R-:W-:Y:S02]  /*1e170*/  LOP3.LUT R8, R9, 0xff, RZ, 0xc0, !PT ;  /* 0x000000ff09087812 */ /* 0x000fe400078ec0ff */
[----:B------:R-:W-:Y:S02]  /*1e180*/  LOP3.LUT R15, R3, R239, R124, 0x96, !PT ;  /* 0x000000ef030f7212 */ /* 0x000fe400078e967c */
[----:B------:R-:W-:-:S02]  /*1e190*/  PRMT R0, R17, 0x5410, R10 ;  /* 0x0000541011007816 */ /* 0x000fc4000000000a */
[----:B------:R-:W-:Y:S02]  /*1e1a0*/  PRMT R3, R12, 0x5410, R16 ;  /* 0x000054100c037816 */ /* 0x000fe40000000010 */
[----:B------:R-:W-:Y:S02]  /*1e1b0*/  PRMT R11, R14, 0x5410, R11 ;  /* 0x000054100e0b7816 */ /* 0x000fe4000000000b */
[----:B------:R-:W-:Y:S02]  /*1e1c0*/  PRMT R9, R8, 0x5410, R13 ;  /* 0x0000541008097816 */ /* 0x000fe4000000000d */
[----:B------:R-:W-:Y:S02]  /*1e1d0*/  LOP3.LUT R5, R178, R5, RZ, 0xc0, !PT ;  /* 0x00000005b2057212 */ /* 0x000fe400078ec0ff */
[--C-:B------:R-:W-:Y:S02]  /*1e1e0*/  HSET2.LE.AND R0, R0, R238.reuse, PT ;  /* 0x000000ee00007233 */ /* 0x100fe40003803000 */
[----:B------:R-:W-:-:S02]  /*1e1f0*/  HSET2.LE.AND R3, R3, R238, PT ;  /* 0x000000ee03037233 */ /* 0x000fc40003803000 */
[--C-:B------:R-:W-:Y:S02]  /*1e200*/  HSET2.LE.AND R8, R11, R238.reuse, PT ;  /* 0x000000ee0b087233 */ /* 0x100fe40003803000 */
[----:B------:R-:W-:Y:S02]  /*1e210*/  HSET2.LE.AND R9, R9, R238, PT ;  /* 0x000000ee09097233 */ /* 0x000fe40003803000 */
[----:B------:R-:W-:Y:S01]  /*1e220*/  LOP3.LUT R2, R21, R233, R2, 0x96, !PT ;  /* 0x000000e915027212 */ /* 0x000fe200078e9602 */
[C---:B----4-:R-:W-:Y:S01]  /*1e230*/  HMMA.16816.F32 R60, R4.reuse, R28, R84 ;  /* 0x0000001c043c723c */ /* 0x050fe20000001854 */
[----:B------:R-:W-:Y:S02]  /*1e240*/  LOP3.LUT R10, R246, R0, RZ, 0xc0, !PT ;  /* 0x00000000f60a7212 */ /* 0x000fe400078ec0ff */
[----:B------:R-:W-:Y:S02]  /*1e250*/  LOP3.LUT R11, R247, R3, RZ, 0xc0, !PT ;  /* 0x00000003f70b7212 */ /* 0x000fe400078ec0ff */
[----:B------:R-:W-:Y:S01]  /*1e260*/  LOP3.LUT R8, R240, R8, RZ, 0xc0, !PT ;  /* 0x00000008f0087212 */ /* 0x000fe200078ec0ff */
[----:B------:R-:W-:Y:S01]  /*1e270*/  HMMA.16816.F32 R48, R4, R30, R80 ;  /* 0x0000001e0430723c */ /* 0x000fe20000001850 */
[----:B------:R-:W-:Y:S01]  /*1e280*/  LOP3.LUT R9, R192, R9, RZ, 0xc0, !PT ;  /* 0x00000009c0097212 */ /* 0x000fe200078ec0ff */
[----:B------:R-:W-:-:S04]  /*1e290*/  IMAD.WIDE.U32 R2, R2, -0x326172a9, RZ ;  /* 0xcd9e8d5702027825 */ /* 0x000fc800078e00ff */
[----:B-1----:R-:W-:Y:S01]  /*1e2a0*/  HMMA.16816.F32 R72, R4, R36, R72 ;  /* 0x000000240448723c */ /* 0x002fe20000001848 */
[----:B------:R-:W-:-:S05]  /*1e2b0*/  IMAD.WIDE.U32 R16, R15, -0x326172a9, RZ ;  /* 0xcd9e8d570f107825 */ /* 0x000fca00078e00ff */
[----:B------:R-:W-:Y:S07]  /*1e2c0*/  HMMA.16816.F32 R32, R4, R38, R76 ;  /* 0x000000260420723c */ /* 0x000fee000000184c */
[----:B------:R-:W-:Y:S01]  /*1e2d0*/  IMAD.WIDE.U32 R4, R19, -0x326172a9, RZ ;  /* 0xcd9e8d5713047825 */ /* 0x000fe200078e00ff */
[----:B------:R-:W-:Y:S01]  /*1e2e0*/  HMMA.16816.F32 R80, R8, R28, R40 ;  /* 0x0000001c0850723c */ /* 0x000fe20000001828 */
[----:B------:R-:W-:Y:S01]  /*1e2f0*/  LOP3.LUT R6, R47, R233, R18, 0x96, !PT ;  /* 0x000000e92f067212 */ /* 0x000fe200078e9612 */
[----:B------:R-:W1:Y:S02]  /*1e300*/  LDSM.16.MT88.4 R40, [R223+0x5000] ;  /* 0x00500000df28783b */ /* 0x000e640000004200 */
[----:B------:R-:W-:-:S02]  /*1e310*/  LOP3.LUT R21, R5, R235, R150, 0x96, !PT ;  /* 0x000000eb05157212 */ /* 0x000fc400078e9696 */
[C---:B------:R-:W-:Y:S02]  /*1e320*/  LOP3.LUT R5, R2.reuse, 0xffff, RZ, 0xc0, !PT ;  /* 0x0000ffff02057812 */ /* 0x040fe400078ec0ff */
[----:B------:R-:W-:Y:S02]  /*1e330*/  LOP3.LUT R0, R3, R135, R16, 0x96, !PT ;  /* 0x0000008703007212 */ /* 0x000fe400078e9610 */
[----:B------:R-:W-:Y:S02]  /*1e340*/  LOP3.LUT R16, R2, 0xff, RZ, 0xc0, !PT ;  /* 0x000000ff02107812 */ /* 0x000fe400078ec0ff */
[--C-:B------:R-:W-:Y:S02]  /*1e350*/  SHF.R.U32.HI R7, RZ, 0x10, R2.reuse ;  /* 0x00000010ff077819 */ /* 0x100fe40000011602 */
[----:B------:R-:W-:Y:S01]  /*1e360*/  SHF.R.U32.HI R15, RZ, 0x18, R2 ;  /* 0x00000018ff0f7819 */ /* 0x000fe20000011602 */
[----:B------:R-:W-:Y:S01]  /*1e370*/  IMAD.WIDE.U32 R2, R6, -0x326172a9, RZ ;  /* 0xcd9e8d5706027825 */ /* 0x000fe200078e00ff */
[----:B------:R-:W-:-:S02]  /*1e380*/  SHF.R.U32.HI R12, RZ, 0x8, R5 ;  /* 0x00000008ff0c7819 */ /* 0x000fc40000011605 */
[C---:B------:R-:W-:Y:S02]  /*1e390*/  LOP3.LUT R5, R0.reuse, 0xffff, RZ, 0xc0, !PT ;  /* 0x0000ffff00057812 */ /* 0x040fe400078ec0ff */
[--C-:B------:R-:W-:Y:S02]  /*1e3a0*/  SHF.R.U32.HI R6, RZ, 0x10, R0.reuse ;  /* 0x00000010ff067819 */ /* 0x100fe40000011600 */
[----:B------:R-:W-:Y:S02]  /*1e3b0*/  LOP3.LUT R14, R0, 0xff, RZ, 0xc0, !PT ;  /* 0x000000ff000e7812 */ /* 0x000fe400078ec0ff */
[----:B------:R-:W-:Y:S02]  /*1e3c0*/  SHF.R.U32.HI R13, RZ, 0x18, R0 ;  /* 0x00000018ff0d7819 */ /* 0x000fe40000011600 */
[----:B------:R-:W-:Y:S02]  /*1e3d0*/  SHF.R.U32.HI R5, RZ, 0x8, R5 ;  /* 0x00000008ff057819 */ /* 0x000fe40000011605 */
[----:B------:R-:W-:-:S02]  /*1e3e0*/  LOP3.LUT R6, R6, 0xff, RZ, 0xc0, !PT ;  /* 0x000000ff06067812 */ /* 0x000fc400078ec0ff */
[----:B------:R-:W-:Y:S02]  /*1e3f0*/  LOP3.LUT R0, R3, R135, R4, 0x96, !PT ;  /* 0x0000008703007212 */ /* 0x000fe400078e9604 */
[----:B------:R-:W-:Y:S02]  /*1e400*/  PRMT R4, R16, 0x5410, R12 ;  /* 0x0000541010047816 */ /* 0x000fe4000000000c */
[----:B------:R-:W-:Y:S02]  /*1e410*/  PRMT R12, R14, 0x5410, R5 ;  /* 0x000054100e0c7816 */ /* 0x000fe40000000005 */
[----:B------:R-:W-:Y:S02]  /*1e420*/  LOP3.LUT R7, R7, 0xff, RZ, 0xc0, !PT ;  /* 0x000000ff07077812 */ /* 0x000fe400078ec0ff */
[----:B------:R-:W-:Y:S02]  /*1e430*/  PRMT R5, R6, 0x5410, R13 ;  /* 0x0000541006057816 */ /* 0x000fe4000000000d */
[----:B------:R-:W-:-:S02]  /*1e440*/  LOP3.LUT R13, R2, 0xffff, RZ, 0xc0, !PT ;  /* 0x0000ffff020d7812 */ /* 0x000fc400078ec0ff */
[----:B------:R-:W-:Y:S02]  /*1e450*/  HSET2.LE.AND R3, R4, R238, PT ;  /* 0x000000ee04037233 */ /* 0x000fe40003803000 */
[----:B------:R-:W-:Y:S02]  /*1e460*/  PRMT R7, R7, 0x5410, R15 ;  /* 0x0000541007077816 */ /* 0x000fe4000000000f */
[----:B------:R-:W-:Y:S02]  /*1e470*/  LOP3.LUT R16, R2, 0xff, RZ, 0xc0, !PT ;  /* 0x000000ff02107812 */ /* 0x000fe400078ec0ff */
[--C-:B------:R-:W-:Y:S02]  /*1e480*/  SHF.R.U32.HI R14, RZ, 0x10, R2.reuse ;  /* 0x00000010ff0e7819 */ /* 0x100fe40000011602 */
[----:B------:R-:W-:Y:S02]  /*1e490*/  SHF.R.U32.HI R15, RZ, 0x18, R2 ;  /* 0x00000018ff0f7819 */ /* 0x000fe40000011602 */
[----:B------:R-:W-:Y:S01]  /*1e4a0*/  LOP3.LUT R2, R0, 0xffff, RZ, 0xc0, !PT ;  /* 0x0000ffff00027812 */ /* 0x000fe200078ec0ff */
[----:B------:R-:W-:Y:S01]  /*1e4b0*/  HMMA.16816.F32 R84, R8, R30, R64 ;  /* 0x0000001e0854723c */ /* 0x000fe20000001840 */
[----:B------:R-:W-:-:S02]  /*1e4c0*/  LOP3.LUT R6, R188, R3, RZ, 0xc0, !PT ;  /* 0x00000003bc067212 */ /* 0x000fc400078ec0ff */
[----:B------:R-:W-:Y:S02]  /*1e4d0*/  HSET2.LE.AND R4, R12, R238, PT ;  /* 0x000000ee0c047233 */ /* 0x000fe40003803000 */
[----:B------:R-:W-:Y:S01]  /*1e4e0*/  SHF.R.U32.HI R3, RZ, 0x10, R0 ;  /* 0x00000010ff037819 */ /* 0x000fe20000011600 */
[----:B------:R-:W-:Y:S01]  /*1e4f0*/  HMMA.16816.F32 R76, R8, R36, R68 ;  /* 0x00000024084c723c */ /* 0x000fe20000001844 */
[----:B------:R-:W-:-:S05]  /*1e500*/  LOP3.LUT R12, R14, 0xff, RZ, 0xc0, !PT ;  /* 0x000000ff0e0c7812 */ /* 0x000fca00078ec0ff */
[----:B------:R-:W-:Y:S01]  /*1e510*/  HMMA.16816.F32 R64, R8, R38, R56 ;  /* 0x000000260840723c */ /* 0x000fe20000001838 */
[--C-:B------:R-:W-:Y:S02]  /*1e520*/  HSET2.LE.AND R7, R7, R238.reuse, PT ;  /* 0x000000ee07077233 */ /* 0x100fe40003803000 */
[----:B------:R-:W-:-:S04]  /*1e530*/  HSET2.LE.AND R5, R5, R238, PT ;  /* 0x000000ee05057233 */ /* 0x000fc80003803000 */
[----:B------:R-:W-:Y:S02]  /*1e540*/  LOP3.LUT R10, R0, 0xff, RZ, 0xc0, !PT ;  /* 0x000000ff000a7812 */ /* 0x000fe400078ec0ff */
[----:B------:R-:W-:Y:S02]  /*1e550*/  SHF.R.U32.HI R9, RZ, 0x8, R2 ;  /* 0x00000008ff097819 */ /* 0x000fe40000011602 */
[----:B------:R-:W-:Y:S02]  /*1e560*/  LOP3.LUT R2, R3, 0xff, RZ, 0xc0, !PT ;  /* 0x000000ff03027812 */ /* 0x000fe400078ec0ff */
[----:B------:R-:W-:Y:S02]  /*1e570*/  SHF.R.U32.HI R11, RZ, 0x8, R13 ;  /* 0x00000008ff0b7819 */ /* 0x000fe4000001160d */
[----:B------:R-:W-:Y:S02]  /*1e580*/  SHF.R.U32.HI R8, RZ, 0x18, R0 ;  /* 0x00000018ff087819 */ /* 0x000fe40000011600 */
[----:B------:R-:W-:-:S02]  /*1e590*/  PRMT R3, R12, 0x5410, R15 ;  /* 0x000054100c037816 */ /* 0x000fc4000000000f */
[----:B------:R-:W-:Y:S02]  /*1e5a0*/  PRMT R9, R10, 0x5410, R9 ;  /* 0x000054100a097816 */ /* 0x000fe40000000009 */
[----:B------:R-:W-:Y:S02]  /*1e5b0*/  PRMT R0, R16, 0x5410, R11 ;  /* 0x0000541010007816 */ /* 0x000fe4000000000b */
[----:B------:R-:W-:Y:S02]  /*1e5c0*/  PRMT R8, R2, 0x5410, R8 ;  /* 0x0000541002087816 */ /* 0x000fe40000000008 */
[----:B------:R-:W-:Y:S02]  /*1e5d0*/  LOP3.LUT R7, R159, R7, RZ, 0xc0, !PT ;  /* 0x000000079f077212 */ /* 0x000fe400078ec0ff */
[----:B------:R-:W-:Y:S02]  /*1e5e0*/  LOP3.LUT R4, R190, R4, RZ, 0xc0, !PT ;  /* 0x00000004be047212 */ /* 0x000fe400078ec0ff */
[----:B------:R-:W-:-:S02]  /*1e5f0*/  LOP3.LUT R5, R189, R5, RZ, 0xc0, !PT ;  /* 0x00000005bd057212 */ /* 0x000fc400078ec0ff */
[--C-:B------:R-:W-:Y:S02]  /*1e600*/  HSET2.LE.AND R2, R3, R238.reuse, PT ;  /* 0x000000ee03027233 */ /* 0x100fe40003803000 */
[--C-:B------:R-:W-:Y:S02]  /*1e610*/  HSET2.LE.AND R3, R9, R238.reuse, PT ;  /* 0x000000ee09037233 */ /* 0x100fe40003803000 */
[----:B------:R-:W-:Y:S02]  /*1e620*/  LOP3.LUT R9, R17, R235, R44, 0x96, !PT ;  /* 0x000000eb11097212 */ /* 0x000fe400078e962c */
[----:B------:R-:W-:Y:S02]  /*1e630*/  LOP3.LUT R94, R23, R239, R148, 0x96, !PT ;  /* 0x000000ef175e7212 */ /* 0x000fe400078e9694 */
[--C-:B------:R-:W-:Y:S02]  /*1e640*/  HSET2.LE.AND R0, R0, R238.reuse, PT ;  /* 0x000000ee00007233 */ /* 0x100fe40003803000 */
[----:B------:R-:W-:-:S02]  /*1e650*/  HSET2.LE.AND R8, R8, R238, PT ;  /* 0x000000ee08087233 */ /* 0x000fc40003803000 */
[----:B------:R-:W-:Y:S01]  /*1e660*/  LOP3.LUT R88, R91, R233, R22, 0x96, !PT ;  /* 0x000000e95b587212 */ /* 0x000fe200078e9616 */
[C---:B---3--:R-:W-:Y:S01]  /*1e670*/  HMMA.16816.F32 R68, R4.reuse, R24, R60 ;  /* 0x000000180444723c */ /* 0x048fe2000000183c */
[----:B------:R-:W-:Y:S02]  /*1e680*/  LOP3.LUT R15, R217, R2, RZ, 0xc0, !PT ;  /* 0x00000002d90f7212 */ /* 0x000fe400078ec0ff */
[----:B------:R-:W-:Y:S01]  /*1e690*/  LOP3.LUT R12, R252, R3, RZ, 0xc0, !PT ;  /* 0x00000003fc0c7212 */ /* 0x000fe200078ec0ff */
[----:B------:R-:W-:Y:S01]  /*1e6a0*/  IMAD.WIDE.U32 R2, R9, -0x2daee0ad, RZ ;  /* 0xd2511f5309027825 */ /* 0x000fe200078e00ff */
[----:B------:R-:W-:Y:S01]  /*1e6b0*/  LOP3.LUT R14, R218, R0, RZ, 0xc0, !PT ;  /* 0x00000000da0e7212 */ /* 0x000fe200078ec0ff */
[----:B------:R-:W-:Y:S01]  /*1e6c0*/  HMMA.16816.F32 R60, R4, R26, R48 ;  /* 0x0000001a043c723c */ /* 0x000fe20000001830 */
[----:B------:R-:W-:Y:S01]  /*1e6d0*/  LOP3.LUT R13, R249, R8, RZ, 0xc0, !PT ;  /* 0x00000008f90d7212 */ /* 0x000fe200078ec0ff */
[----:B------:R-:W-:-:S04]  /*1e6e0*/  IMAD.WIDE.U32 R18, R88, -0x326172a9, RZ ;  /* 0xcd9e8d5758127825 */ /* 0x000fc800078e00ff */
[----:B-1----:R-:W-:Y:S01]  /*1e6f0*/  HMMA.16816.F32 R56, R4, R40, R72 ;  /* 0x000000280438723c */ /* 0x002fe20000001848 */
[----:B------:R-:W-:-:S05]  /*1e700*/  LOP3.LUT R0, R3, R155, R20, 0x96, !PT ;  /* 0x0000009b03007212 */ /* 0x000fca00078e9614 */
[----:B------:R-:W-:Y:S01]  /*1e710*/  HMMA.16816.F32 R36, R4, R42, R32 ;  /* 0x0000002a0424723c */ /* 0x000fe20000001820 */
[----:B------:R-:W-:Y:S01]  /*1e720*/  LOP3.LUT R3, R2, 0xffff, RZ, 0xc0, !PT ;  /* 0x0000ffff02037812 */ /* 0x000fe200078ec0ff */
[----:B------:R-:W1:Y:S05]  /*1e730*/  LDSM.16.MT88.4 R32, [R226+0x5400] ;  /* 0x00540000e220783b */ /* 0x000e6a0000004200 */
[----:B------:R-:W-:Y:S01]  /*1e740*/  IMAD.WIDE.U32 R6, R94, -0x326172a9, RZ ;  /* 0xcd9e8d575e067825 */ /* 0x000fe200078e00ff */
[----:B------:R-:W-:Y:S03]  /*1e750*/  HMMA.16816.F32 R48, R12, R24, R80 ;  /* 0x000000180c30723c */ /* 0x000fe60000001850 */
[----:B------:R-:W-:Y:S01]  /*1e760*/  IMAD.WIDE.U32 R4, R21, -0x2daee0ad, RZ ;  /* 0xd2511f5315047825 */ /* 0x000fe200078e00ff */
[----:B------:R-:W-:-:S02]  /*1e770*/  LOP3.LUT R29, R7, R235, R160, 0x96, !PT ;  /* 0x000000eb071d7212 */ /* 0x000fc400078e96a0 */
[----:B------:R-:W-:Y:S01]  /*1e780*/  LOP3.LUT R21, R19, R135, R6, 0x96, !PT ;  /* 0x0000008713157212 */ /* 0x000fe200078e9606 */
[----:B------:R-:W-:Y:S01]  /*1e790*/  HMMA.16816.F32 R72, R12, R26, R84 ;  /* 0x0000001a0c48723c */ /* 0x000fe20000001854 */
[----:B------:R-:W-:Y:S01]  /*1e7a0*/  SHF.R.U32.HI R7, RZ, 0x10, R2 ;  /* 0x00000010ff077819 */ /* 0x000fe20000011602 */
[----:B------:R-:W3:Y:S01]  /*1e7b0*/  LDSM.16.MT88.4 R24, [R223+0x5400] ;  /* 0x00540000df18783b */ /* 0x000ee20000004200 */
[----:B------:R-:W-:Y:S02]  /*1e7c0*/  LOP3.LUT R6, R0, 0xffff, RZ, 0xc0, !PT ;  /* 0x0000ffff00067812 */ /* 0x000fe400078ec0ff */
[----:B------:R-:W-:Y:S02]  /*1e7d0*/  SHF.R.U32.HI R9, RZ, 0x10, R0 ;  /* 0x00000010ff097819 */ /* 0x000fe40000011600 */
[----:B------:R-:W-:Y:S02]  /*1e7e0*/  LOP3.LUT R11, R2, 0xff, RZ, 0xc0, !PT ;  /* 0x000000ff020b7812 */ /* 0x000fe400078ec0ff */
[----:B------:R-:W-:-:S02]  /*1e7f0*/  SHF.R.U32.HI R10, RZ, 0x18, R2 ;  /* 0x00000018ff0a7819 */ /* 0x000fc40000011602 */
[----:B------:R-:W-:Y:S02]  /*1e800*/  LOP3.LUT R17, R0, 0xff, RZ, 0xc0, !PT ;  /* 0x000000ff00117812 */ /* 0x000fe400078ec0ff */
[----:B------:R-:W-:Y:S02]  /*1e810*/  SHF.R.U32.HI R16, RZ, 0x18, R0 ;  /* 0x00000018ff107819 */ /* 0x000fe40000011600 */
[----:B------:R-:W-:Y:S02]  /*1e820*/  SHF.R.U32.HI R2, RZ, 0x8, R3 ;  /* 0x00000008ff027819 */ /* 0x000fe40000011603 */
[----:B------:R-:W-:Y:S02]  /*1e830*/  LOP3.LUT R0, R7, 0xff, RZ, 0xc0, !PT ;  /* 0x000000ff07007812 */ /* 0x000fe400078ec0ff */
[----:B------:R-:W-:Y:S02]  /*1e840*/  SHF.R.U32.HI R3, RZ, 0x8, R6 ;  /* 0x00000008ff037819 */ /* 0x000fe40000011606 */
[----:B------:R-:W-:-:S02]  /*1e850*/  LOP3.LUT R6, R9, 0xff, RZ, 0xc0, !PT ;  /* 0x000000ff09067812 */ /* 0x000fc400078ec0ff */
[----:B------:R-:W-:Y:S02]  /*1e860*/  PRMT R7, R0, 0x5410, R10 ;  /* 0x0000541000077816 */ /* 0x000fe4000000000a */
[----:B------:R-:W-:Y:S02]  /*1e870*/  PRMT R9, R11, 0x5410, R2 ;  /* 0x000054100b097816 */ /* 0x000fe40000000002 */
[----:B------:R-:W-:Y:S02]  /*1e880*/  PRMT R0, R17, 0x5410, R3 ;  /* 0x0000541011007816 */ /* 0x000fe40000000003 */
[----:B------:R-:W-:Y:S01]  /*1e890*/  PRMT R2, R6, 0x5410, R16 ;  /* 0x0000541006027816 */ /* 0x000fe20000000010 */
[----:B------:R-:W-:Y:S02]  /*1e8a0*/  IMAD.WIDE.U32 R22, R145, -0x326172a9, RZ ;  /* 0xcd9e8d5791167825 */ /* 0x000fe400078e00ff */
[--C-:B------:R-:W-:Y:S02]  /*1e8b0*/  HSET2.LE.AND R0, R0, R238.reuse, PT ;  /* 0x000000ee00007233 */ /* 0x100fe40003803000 */
[----:B------:R-:W-:-:S02]  /*1e8c0*/  HSET2.LE.AND R2, R2, R238, PT ;  /* 0x000000ee02027233 */ /* 0x000fc40003803000 */
[----:B------:R-:W-:Y:S02]  /*1e8d0*/  LOP3.LUT R8, R5, R155, R46, 0x96, !PT ;  /* 0x0000009b05087212 */ /* 0x000fe400078e962e */
[----:B------:R-:W-:Y:S02]  /*1e8e0*/  HSET2.LE.AND R3, R9, R238, PT ;  /* 0x000000ee09037233 */ /* 0x000fe40003803000 */
[----:B------:R-:W-:Y:S02]  /*1e8f0*/  LOP3.LUT R28, R23, R237, R96, 0x96, !PT ;  /* 0x000000ed171c7212 */ /* 0x000fe400078e9660 */
[C---:B------:R-:W-:Y:S02]  /*1e900*/  LOP3.LUT R16, R4.reuse, 0xffff, RZ, 0xc0, !PT ;  /* 0x0000ffff04107812 */ /* 0x040fe400078ec0ff */
[----:B------:R-:W-:Y:S02]  /*1e910*/  LOP3.LUT R23, R4, 0xff, RZ, 0xc0, !PT ;  /* 0x000000ff04177812 */ /* 0x000fe400078ec0ff */
[----:B------:R-:W-:-:S02]  /*1e920*/  SHF.R.U32.HI R17, RZ, 0x10, R4 ;  /* 0x00000010ff117819 */ /* 0x000fc40000011604 */
[----:B------:R-:W-:Y:S02]  /*1e930*/  SHF.R.U32.HI R20, RZ, 0x18, R4 ;  /* 0x00000018ff147819 */ /* 0x000fe40000011604 */
[----:B------:R-:W-:Y:S02]  /*1e940*/  LOP3.LUT R4, R200, R0, RZ, 0xc0, !PT ;  /* 0x00000000c8047212 */ /* 0x000fe400078ec0ff */
[----:B------:R-:W-:Y:S02]  /*1e950*/  LOP3.LUT R5, R202, R2, RZ, 0xc0, !PT ;  /* 0x00000002ca057212 */ /* 0x000fe400078ec0ff */
[----:B------:R-:W-:Y:S01]  /*1e960*/  LOP3.LUT R0, R8, 0xffff, RZ, 0xc0, !PT ;  /* 0x0000ffff08007812 */ /* 0x000fe200078ec0ff */
[C---:B------:R-:W-:Y:S01]  /*1e970*/  HMMA.16816.F32 R80, R12.reuse, R40, R76 ;  /* 0x000000280c50723c */ /* 0x040fe2000000184c */
[----:B------:R-:W-:Y:S02]  /*1e980*/  LOP3.LUT R6, R194, R3, RZ, 0xc0, !PT ;  /* 0x00000003c2067212 */ /* 0x000fe400078ec0ff */
[----:B------:R-:W-:Y:S01]  /*1e990*/  SHF.R.U32.HI R2, RZ, 0x10, R8 ;  /* 0x00000010ff027819 */ /* 0x000fe20000011608 */
[----:B------:R-:W-:Y:S01]  /*1e9a0*/  IMAD.WIDE.U32 R54, R93, -0x2daee0ad, RZ ;  /* 0xd2511f535d367825 */ /* 0x000fe200078e00ff */
[----:B------:R-:W-:Y:S01]  /*1e9b0*/  SHF.R.U32.HI R3, RZ, 0x8, R16 ;  /* 0x00000008ff037819 */ /* 0x000fe20000011610 */
[----:B------:R-:W-:Y:S01]  /*1e9c0*/  HMMA.16816.F32 R44, R12, R42, R64 ;  /* 0x0000002a0c2c723c */ /* 0x000fe20000001840 */
[----:B------:R-:W-:-:S06]  /*1e9d0*/  LOP3.LUT R9, R17, 0xff, RZ, 0xc0, !PT ;  /* 0x000000ff11097812 */ /* 0x000fcc00078ec0ff */
[----:B------:R-:W-:Y:S02]  /*1e9e0*/  LOP3.LUT R13, R8, 0xff, RZ, 0xc0, !PT ;  /* 0x000000ff080d7812 */ /* 0x000fe400078ec0ff */
[----:B------:R-:W-:Y:S02]  /*1e9f0*/  SHF.R.U32.HI R12, RZ, 0x18, R8 ;  /* 0x00000018ff0c7819 */ /* 0x000fe40000011608 */
[----:B------:R-:W-:Y:S02]  /*1ea00*/  SHF.R.U32.HI R8, RZ, 0x8, R0 ;  /* 0x00000008ff087819 */ /* 0x000fe40000011600 */
[----:B------:R-:W-:Y:S02]  /*1ea10*/  LOP3.LUT R0, R2, 0xff, RZ, 0xc0, !PT ;  /* 0x000000ff02007812 */ /* 0x000fe400078ec0ff */
[----:B------:R-:W-:Y:S02]  /*1ea20*/  PRMT R2, R23, 0x5410, R3 ;  /* 0x0000541017027816 */ /* 0x000fe40000000003 */
[----:B------:R-:W-:Y:S01]  /*1ea30*/  PRMT R3, R9, 0x5410, R20 ;  /* 0x0000541009037816 */ /* 0x000fe20000000014 */
[----:B------:R-:W-:Y:S01]  /*1ea40*/  IMAD.WIDE.U32 R10, R28, -0x2daee0ad, RZ ;  /* 0xd2511f531c0a7825 */ /* 0x000fe200078e00ff */
[----:B------:R-:W-:-:S02]  /*1ea50*/  LOP3.LUT R55, R55, R239, R126, 0x96, !PT ;  /* 0x000000ef37377212 */ /* 0x000fc400078e967e */
[----:B------:R-:W-:Y:S02]  /*1ea60*/  PRMT R9, R13, 0x5410, R8 ;  /* 0x000054100d097816 */ /* 0x000fe40000000008 */
[--C-:B------:R-:W-:Y:S02]  /*1ea70*/  HSET2.LE.AND R7, R7, R238.reuse, PT ;  /* 0x000000ee07077233 */ /* 0x100fe40003803000 */
[----:B------:R-:W-:Y:S01]  /*1ea80*/  PRMT R8, R0, 0x5410, R12 ;  /* 0x0000541000087816 */ /* 0x000fe2000000000c */
[----:B------:R-:W-:Y:S01]  /*1ea90*/  IMAD.WIDE.U32 R16, R55, -0x326172a9, RZ ;  /* 0xcd9e8d5737107825 */ /* 0x000fe200078e00ff */
[--C-:B------:R-:W-:Y:S02]  /*1eaa0*/  HSET2.LE.AND R0, R3, R238.reuse, PT ;  /* 0x000000ee03007233 */ /* 0x100fe40003803000 */
[--C-:B------:R-:W-:Y:S02]  /*1eab0*/  HSET2.LE.AND R2, R2, R238.reuse, PT ;  /* 0x000000ee02027233 */ /* 0x100fe40003803000 */
[----:B------:R-:W-:-:S02]  /*1eac0*/  HSET2.LE.AND R3, R9, R238, PT ;  /* 0x000000ee09037233 */ /* 0x000fc40003803000 */
[----:B------:R-:W-:Y:S02]  /*1ead0*/  LOP3.LUT R11, R11, R233, R54, 0x96, !PT ;  /* 0x000000e90b0b7212 */ /* 0x000fe400078e9636 */
[----:B------:R-:W-:Y:S02]  /*1eae0*/  LOP3.LUT R7, R191, R7, RZ, 0xc0, !PT ;  /* 0x00000007bf077212 */ /* 0x000fe400078ec0ff */
[----:B------:R-:W-:Y:S02]  /*1eaf0*/  HSET2.LE.AND R8, R8, R238, PT ;  /* 0x000000ee08087233 */ /* 0x000fe40003803000 */
[----:B------:R-:W-:Y:S02]  /*1eb00*/  LOP3.LUT R9, R17, R235, R22, 0x96, !PT ;  /* 0x000000eb11097212 */ /* 0x000fe400078e9616 */
[----:B------:R-:W-:Y:S02]  /*1eb10*/  LOP3.LUT R14, R248, R2, RZ, 0xc0, !PT ;  /* 0x00000002f80e7212 */ /* 0x000fe400078ec0ff */
[----:B------:R-:W-:Y:S01]  /*1eb20*/  LOP3.LUT R12, R231, R3, RZ, 0xc0, !PT ;  /* 0x00000003e70c7212 */ /* 0x000fe200078ec0ff */
[----:B------:R-:W-:Y:S01]  /*1eb30*/  IMAD.WIDE.U32 R2, R11, -0x326172a9, RZ ;  /* 0xcd9e8d570b027825 */ /* 0x000fe200078e00ff */
[----:B-1----:R-:W-:Y:S01]  /*1eb40*/  HMMA.16816.F32 R68, R4, R32, R68 ;  /* 0x000000200444723c */ /* 0x002fe20000001844 */
[----:B------:R-:W-:-:S02]  /*1eb50*/  LOP3.LUT R15, R230, R0, RZ, 0xc0, !PT ;  /* 0x00000000e60f7212 */ /* 0x000fc400078ec0ff */
[----:B------:R-:W-:-:S03]  /*1eb60*/  LOP3.LUT R13, R215, R8, RZ, 0xc0, !PT ;  /* 0x00000008d70d7212 */ /* 0x000fc600078ec0ff */
[----:B------:R-:W-:Y:S01]  /*1eb70*/  HMMA.16816.F32 R64, R4, R34, R60 ;  /* 0x000000220440723c */ /* 0x000fe2000000183c */
[----:B------:R-:W-:Y:S02]  /*1eb80*/  LOP3.LUT R0, R3, R135, R16, 0x96, !PT ;  /* 0x0000008703007212 */ /* 0x000fe400078e9610 */
[----:B------:R-:W-:-:S03]  /*1eb90*/  LOP3.LUT R3, R2, 0xffff, RZ, 0xc0, !PT ;  /* 0x0000ffff02037812 */ /* 0x000fc600078ec0ff */
[----:B---3--:R-:W-:Y:S01]  /*1eba0*/  HMMA.16816.F32 R56, R4, R24, R56 ;  /* 0x000000180438723c */ /* 0x008fe20000001838 */
[----:B------:R-:W-:-:S05]  /*1ebb0*/  LOP3.LUT R17, R18, 0xffff, RZ, 0xc0, !PT ;  /* 0x0000ffff12117812 */ /* 0x000fca00078ec0ff */
[----:B------:R-:W-:Y:S01]  /*1ebc0*/  HMMA.16816.F32 R40, R4, R26, R36 ;  /* 0x0000001a0428723c */ /* 0x000fe20000001824 */
[----:B------:R-:W-:Y:S02]  /*1ebd0*/  LOP3.LUT R23, R18, 0xff, RZ, 0xc0, !PT ;  /* 0x000000ff12177812 */ /* 0x000fe400078ec0ff */
[----:B------:R-:W-:-:S04]  /*1ebe0*/  SHF.R.U32.HI R8, RZ, 0x10, R2 ;  /* 0x00000010ff087819 */ /* 0x000fc80000011602 */
[----:B------:R-:W-:Y:S01]  /*1ebf0*/  IMAD.WIDE.U32 R4, R9, -0x2daee0ad, RZ ;  /* 0xd2511f5309047825 */ /* 0x000fe200078e00ff */
[--C-:B------:R-:W-:Y:S02]  /*1ec00*/  SHF.R.U32.HI R36, RZ, 0x10, R18.reuse ;  /* 0x00000010ff247819 */ /* 0x100fe40000011612 */
[----:B------:R-:W-:Y:S01]  /*1ec10*/  SHF.R.U32.HI R37, RZ, 0x18, R18 ;  /* 0x00000018ff257819 */ /* 0x000fe20000011612 */
[----:B------:R-:W-:Y:S01]  /*1ec20*/  IMAD.WIDE.U32 R6, R29, -0x2daee0ad, RZ ;  /* 0xd2511f531d067825 */ /* 0x000fe200078e00ff */
[----:B------:R-:W-:Y:S01]  /*1ec30*/  LOP3.LUT R16, R5, R155, R10, 0x96, !PT ;  /* 0x0000009b05107212 */ /* 0x000fe200078e960a */
[C---:B------:R-:W-:Y:S01]  /*1ec40*/  HMMA.16816.F32 R48, R12.reuse, R32, R48 ;  /* 0x000000200c30723c */ /* 0x040fe20000001830 */
[----:B------:R-:W-:Y:S01]  /*1ec50*/  LOP3.LUT R19, R2, 0xff, RZ, 0xc0, !PT ;  /* 0x000000ff02137812 */ /* 0x000fe200078ec0ff */
[----:B------:R-:W1:Y:S01]  /*1ec60*/  LDSM.16.MT88.4 R28, [R226+0x5800] ;  /* 0x00580000e21c783b */ /* 0x000e620000004200 */
[----:B------:R-:W-:Y:S02]  /*1ec70*/  SHF.R.U32.HI R18, RZ, 0x18, R2 ;  /* 0x00000018ff127819 */ /* 0x000fe40000011602 */
[----:B------:R-:W-:Y:S01]  /*1ec80*/  SHF.R.U32.HI R10, RZ, 0x8, R3 ;  /* 0x00000008ff0a7819 */ /* 0x000fe20000011603 */
[----:B------:R-:W-:Y:S01]  /*1ec90*/  HMMA.16816.F32 R76, R12, R34, R72 ;  /* 0x000000220c4c723c */ /* 0x000fe20000001848 */
[----:B------:R-:W-:Y:S01]  /*1eca0*/  LOP3.LUT R2, R0, 0xffff, RZ, 0xc0, !PT ;  /* 0x0000ffff00027812 */ /* 0x000fe200078ec0ff */
[----:B------:R-:W3:Y:S01]  /*1ecb0*/  LDSM.16.MT88.4 R32, [R223+0x5800] ;  /* 0x00580000df20783b */ /* 0x000ee20000004200 */
        /* <DEDUP_REMOVED lines=10> */
[----:B------:R-:W-:Y:S02]  /*1ed60*/  PRMT R9, R2, 0x5410, R11 ;  /* 0x0000541002097816 */ /* 0x000fe4000000000b */
[----:B------:R-:W-:Y:S02]  /*1ed70*/  LOP3.LUT R10, R36, 0xff, RZ, 0xc0, !PT ;  /* 0x000000ff240a7812 */ /* 0x000fe400078ec0ff */
[----:B------:R-:W-:-:S02]  /*1ed80*/  HSET2.LE.AND R0, R0, R238, PT ;  /* 0x000000ee00007233 */ /* 0x000fc40003803000 */
[--C-:B------:R-:W-:Y:S02]  /*1ed90*/  HSET2.LE.AND R2, R3, R238.reuse, PT ;  /* 0x000000ee03027233 */ /* 0x100fe40003803000 */
[----:B------:R-:W-:Y:S02]  /*1eda0*/  HSET2.LE.AND R3, R8, R238, PT ;  /* 0x000000ee08037233 */ /* 0x000fe40003803000 */
[----:B------:R-:W-:Y:S02]  /*1edb0*/  PRMT R17, R10, 0x5410, R37 ;  /* 0x000054100a117816 */ /* 0x000fe40000000025 */
[----:B------:R-:W-:Y:S02]  /*1edc0*/  LOP3.LUT R10, R197, R0, RZ, 0xc0, !PT ;  /* 0x00000000c50a7212 */ /* 0x000fe400078ec0ff */
[----:B------:R-:W-:Y:S02]  /*1edd0*/  LOP3.LUT R11, R196, R2, RZ, 0xc0, !PT ;  /* 0x00000002c40b7212 */ /* 0x000fe400078ec0ff */
[----:B------:R-:W-:-:S02]  /*1ede0*/  LOP3.LUT R0, R21, 0xffff, RZ, 0xc0, !PT ;  /* 0x0000ffff15007812 */ /* 0x000fc400078ec0ff */
[----:B------:R-:W-:Y:S01]  /*1edf0*/  SHF.R.U32.HI R2, RZ, 0x10, R21 ;  /* 0x00000010ff027819 */ /* 0x000fe20000011615 */
[C---:B------:R-:W-:Y:S01]  /*1ee00*/  HMMA.16816.F32 R60, R12.reuse, R24, R80 ;  /* 0x000000180c3c723c */ /* 0x040fe20000001850 */
[----:B------:R-:W-:Y:S02]  /*1ee10*/  LOP3.LUT R8, R204, R3, RZ, 0xc0, !PT ;  /* 0x00000003cc087212 */ /* 0x000fe400078ec0ff */
[----:B------:R-:W-:Y:S02]  /*1ee20*/  PRMT R22, R23, 0x5410, R22 ;  /* 0x0000541017167816 */ /* 0x000fe40000000016 */
[----:B------:R-:W-:Y:S01]  /*1ee30*/  LOP3.LUT R3, R21, 0xff, RZ, 0xc0, !PT ;  /* 0x000000ff15037812 */ /* 0x000fe200078ec0ff */
[----:B------:R-:W-:Y:S01]  /*1ee40*/  HMMA.16816.F32 R44, R12, R26, R44 ;  /* 0x0000001a0c2c723c */ /* 0x000fe2000000182c */
[----:B------:R-:W-:Y:S01]  /*1ee50*/  SHF.R.U32.HI R0, RZ, 0x8, R0 ;  /* 0x00000008ff007819 */ /* 0x000fe20000011600 */
[----:B------:R-:W4:Y:S01]  /*1ee60*/  LDSM.16.MT88.4 R24, [R226+0x5c00] ;  /* 0x005c0000e218783b */ /* 0x000f220000004200 */
[----:B------:R-:W-:-:S04]  /*1ee70*/  LOP3.LUT R2, R2, 0xff, RZ, 0xc0, !PT ;  /* 0x000000ff02027812 */ /* 0x000fc800078ec0ff */
[----:B------:R-:W-:Y:S02]  /*1ee80*/  SHF.R.U32.HI R12, RZ, 0x18, R21 ;  /* 0x00000018ff0c7819 */ /* 0x000fe40000011615 */
[----:B------:R-:W-:Y:S02]  /*1ee90*/  PRMT R0, R3, 0x5410, R0 ;  /* 0x0000541003007816 */ /* 0x000fe40000000000 */
[----:B------:R-:W-:Y:S02]  /*1eea0*/  PRMT R2, R2, 0x5410, R12 ;  /* 0x0000541002027816 */ /* 0x000fe4000000000c */
[--C-:B------:R-:W-:Y:S02]  /*1eeb0*/  HSET2.LE.AND R3, R22, R238.reuse, PT ;  /* 0x000000ee16037233 */ /* 0x100fe40003803000 */
[----:B------:R-:W-:Y:S02]  /*1eec0*/  HSET2.LE.AND R9, R9, R238, PT ;  /* 0x000000ee09097233 */ /* 0x000fe40003803000 */
[----:B------:R-:W-:-:S02]  /*1eed0*/  LOP3.LUT R5, R4, 0xffff, RZ, 0xc0, !PT ;  /* 0x0000ffff04057812 */ /* 0x000fc400078ec0ff */
[----:B------:R-:W-:Y:S02]  /*1eee0*/  LOP3.LUT R21, R4, 0xff, RZ, 0xc0, !PT ;  /* 0x000000ff04157812 */ /* 0x000fe400078ec0ff */
[--C-:B------:R-:W-:Y:S02]  /*1eef0*/  SHF.R.U32.HI R18, RZ, 0x10, R4.reuse ;  /* 0x00000010ff127819 */ /* 0x100fe40000011604 */
[----:B------:R-:W-:Y:S02]  /*1ef00*/  SHF.R.U32.HI R19, RZ, 0x18, R4 ;  /* 0x00000018ff137819 */ /* 0x000fe40000011604 */
[--C-:B------:R-:W-:Y:S02]  /*1ef10*/  HSET2.LE.AND R2, R2, R238.reuse, PT ;  /* 0x000000ee02027233 */ /* 0x100fe40003803000 */
[--C-:B------:R-:W-:Y:S02]  /*1ef20*/  HSET2.LE.AND R4, R17, R238.reuse, PT ;  /* 0x000000ee11047233 */ /* 0x100fe40003803000 */
[----:B------:R-:W-:-:S02]  /*1ef30*/  HSET2.LE.AND R0, R0, R238, PT ;  /* 0x000000ee00007233 */ /* 0x000fc40003803000 */
[----:B------:R-:W-:Y:S02]  /*1ef40*/  LOP3.LUT R14, R227, R3, RZ, 0xc0, !PT ;  /* 0x00000003e30e7212 */ /* 0x000fe400078ec0ff */
[----:B------:R-:W-:Y:S02]  /*1ef50*/  LOP3.LUT R3, R6, 0xffff, RZ, 0xc0, !PT ;  /* 0x0000ffff06037812 */ /* 0x000fe400078ec0ff */
[----:B------:R-:W-:Y:S02]  /*1ef60*/  LOP3.LUT R9, R203, R9, RZ, 0xc0, !PT ;  /* 0x00000009cb097212 */ /* 0x000fe400078ec0ff */
[----:B------:R-:W-:Y:S02]  /*1ef70*/  LOP3.LUT R13, R214, R2, RZ, 0xc0, !PT ;  /* 0x00000002d60d7212 */ /* 0x000fe400078ec0ff */
[----:B------:R-:W-:Y:S02]  /*1ef80*/  LOP3.LUT R15, R222, R4, RZ, 0xc0, !PT ;  /* 0x00000004de0f7212 */ /* 0x000fe400078ec0ff */
[----:B------:R-:W-:-:S02]  /*1ef90*/  LOP3.LUT R12, R216, R0, RZ, 0xc0, !PT ;  /* 0x00000000d80c7212 */ /* 0x000fc400078ec0ff */
[----:B------:R-:W-:Y:S02]  /*1efa0*/  LOP3.LUT R4, R6, 0xff, RZ, 0xc0, !PT ;  /* 0x000000ff06047812 */ /* 0x000fe400078ec0ff */
[----:B------:R-:W-:Y:S02]  /*1efb0*/  SHF.R.U32.HI R3, RZ, 0x8, R3 ;  /* 0x00000008ff037819 */ /* 0x000fe40000011603 */
[----:B------:R-:W-:Y:S02]  /*1efc0*/  SHF.R.U32.HI R2, RZ, 0x8, R5 ;  /* 0x00000008ff027819 */ /* 0x000fe40000011605 */
[----:B------:R-:W-:Y:S01]  /*1efd0*/  LOP3.LUT R0, R18, 0xff, RZ, 0xc0, !PT ;  /* 0x000000ff12007812 */ /* 0x000fe200078ec0ff */
[----:B-1----:R-:W-:Y:S01]  /*1efe0*/  HMMA.16816.F32 R72, R8, R30, R64 ;  /* 0x0000001e0848723c */ /* 0x002fe20000001840 */
[----:B------:R-:W-:Y:S02]  /*1eff0*/  PRMT R22, R4, 0x5410, R3 ;  /* 0x0000541004167816 */ /* 0x000fe40000000003 */
[----:B------:R-:W-:-:S02]  /*1f000*/  PRMT R5, R21, 0x5410, R2 ;  /* 0x0000541015057816 */ /* 0x000fc40000000002 */
[----:B------:R-:W-:Y:S01]  /*1f010*/  PRMT R2, R0, 0x5410, R19 ;  /* 0x0000541000027816 */ /* 0x000fe20000000013 */
[C---:B---3--:R-:W-:Y:S01]  /*1f020*/  HMMA.16816.F32 R64, R8.reuse, R32, R56 ;  /* 0x000000200840723c */ /* 0x048fe20000001838 */
[----:B------:R-:W-:Y:S02]  /*1f030*/  SHF.R.U32.HI R3, RZ, 0x10, R16 ;  /* 0x00000010ff037819 */ /* 0x000fe40000011610 */
[----:B------:R-:W-:Y:S02]  /*1f040*/  LOP3.LUT R0, R16, 0xffff, RZ, 0xc0, !PT ;  /* 0x0000ffff10007812 */ /* 0x000fe400078ec0ff */
[----:B------:R-:W-:Y:S01]  /*1f050*/  SHF.R.U32.HI R23, RZ, 0x18, R6 ;  /* 0x00000018ff177819 */ /* 0x000fe20000011606 */
[----:B------:R-:W-:Y:S01]  /*1f060*/  HMMA.16816.F32 R68, R8, R28, R68 ;  /* 0x0000001c0844723c */ /* 0x000fe20000001844 */
[----:B------:R-:W-:Y:S02]  /*1f070*/  LOP3.LUT R3, R3, 0xff, RZ, 0xc0, !PT ;  /* 0x000000ff03037812 */ /* 0x000fe400078ec0ff */
[----:B------:R-:W-:-:S03]  /*1f080*/  SHF.R.U32.HI R4, RZ, 0x8, R0 ;  /* 0x00000008ff047819 */ /* 0x000fc60000011600 */
[----:B------:R-:W-:Y:S01]  /*1f090*/  HMMA.16816.F32 R56, R8, R34, R40 ;  /* 0x000000220838723c */ /* 0x000fe20000001828 */
[----:B------:R-:W-:Y:S02]  /*1f0a0*/  LOP3.LUT R20, R7, R155, R90, 0x96, !PT ;  /* 0x0000009b07147212 */ /* 0x000fe400078e965a */
[----:B------:R-:W-:-:S04]  /*1f0b0*/  HSET2.LE.AND R0, R2, R238, PT ;  /* 0x000000ee02007233 */ /* 0x000fc80003803000 */
[----:B------:R-:W-:Y:S02]  /*1f0c0*/  SHF.R.U32.HI R11, RZ, 0x10, R6 ;  /* 0x00000010ff0b7819 */ /* 0x000fe40000011606 */
[----:B------:R-:W-:Y:S02]  /*1f0d0*/  SHF.R.U32.HI R6, RZ, 0x18, R16 ;  /* 0x00000018ff067819 */ /* 0x000fe40000011610 */
[----:B------:R-:W-:Y:S02]  /*1f0e0*/  LOP3.LUT R7, R16, 0xff, RZ, 0xc0, !PT ;  /* 0x000000ff10077812 */ /* 0x000fe400078ec0ff */
[----:B------:R-:W-:Y:S01]  /*1f0f0*/  HSET2.LE.AND R2, R5, R238, PT ;  /* 0x000000ee05027233 */ /* 0x000fe20003803000 */
[----:B------:R-:W1:Y:S01]  /*1f100*/  LDSM.16.MT88.4 R16, [R223+0x5c00] ;  /* 0x005c0000df10783b */ /* 0x000e620000004200 */
[----:B------:R-:W-:Y:S01]  /*1f110*/  PRMT R5, R3, 0x5410, R6 ;  /* 0x0000541003057816 */ /* 0x000fe20000000006 */
[----:B------:R-:W-:Y:S01]  /*1f120*/  IMAD.MOV.U32 R3, RZ, RZ, R162 ;  /* 0x000000ffff037224 */ /* 0x000fe200078e00a2 */
[----:B------:R-:W-:-:S02]  /*1f130*/  PRMT R8, R7, 0x5410, R4 ;  /* 0x0000541007087816 */ /* 0x000fc40000000004 */
[----:B------:R-:W-:Y:S02]  /*1f140*/  LOP3.LUT R6, R205, R2, RZ, 0xc0, !PT ;  /* 0x00000002cd067212 */ /* 0x000fe400078ec0ff */
[----:B------:R-:W-:Y:S02]  /*1f150*/  LOP3.LUT R7, R3, R0, RZ, 0xc0, !PT ;  /* 0x0000000003077212 */ /* 0x000fe400078ec0ff */
[----:B------:R-:W-:Y:S02]  /*1f160*/  LOP3.LUT R3, R20, 0xffff, RZ, 0xc0, !PT ;  /* 0x0000ffff14037812 */ /* 0x000fe400078ec0ff */
[----:B------:R-:W-:Y:S02]  /*1f170*/  SHF.R.U32.HI R4, RZ, 0x10, R20 ;  /* 0x00000010ff047819 */ /* 0x000fe40000011614 */
[--C-:B------:R-:W-:Y:S02]  /*1f180*/  HSET2.LE.AND R0, R8, R238.reuse, PT ;  /* 0x000000ee08007233 */ /* 0x100fe40003803000 */
[----:B------:R-:W-:-:S02]  /*1f190*/  HSET2.LE.AND R2, R5, R238, PT ;  /* 0x000000ee05027233 */ /* 0x000fc40003803000 */
[----:B------:R-:W-:Y:S02]  /*1f1a0*/  SHF.R.U32.HI R8, RZ, 0x8, R3 ;  /* 0x00000008ff087819 */ /* 0x000fe40000011603 */
[----:B------:R-:W-:Y:S02]  /*1f1b0*/  LOP3.LUT R3, R4, 0xff, RZ, 0xc0, !PT ;  /* 0x000000ff04037812 */ /* 0x000fe400078ec0ff */
[----:B------:R-:W-:Y:S02]  /*1f1c0*/  LOP3.LUT R4, R208, R0, RZ, 0xc0, !PT ;  /* 0x00000000d0047212 */ /* 0x000fe400078ec0ff */
[----:B------:R-:W-:Y:S01]  /*1f1d0*/  LOP3.LUT R5, R207, R2, RZ, 0xc0, !PT ;  /* 0x00000002cf057212 */ /* 0x000fe200078ec0ff */
[----:B------:R-:W-:Y:S01]  /*1f1e0*/  HMMA.16816.F32 R40, R12, R28, R48 ;  /* 0x0000001c0c28723c */ /* 0x000fe20000001830 */
[----:B------:R-:W-:Y:S02]  /*1f1f0*/  SHF.R.U32.HI R9, RZ, 0x18, R20 ;  /* 0x00000018ff097819 */ /* 0x000fe40000011614 */
[----:B------:R-:W-:-:S03]  /*1f200*/  LOP3.LUT R11, R11, 0xff, RZ, 0xc0, !PT ;  /* 0x000000ff0b0b7812 */ /* 0x000fc600078ec0ff */
[----:B------:R-:W-:Y:S01]  /*1f210*/  HMMA.16816.F32 R36, R12, R30, R76 ;  /* 0x0000001e0c24723c */ /* 0x000fe2000000184c */
[----:B------:R-:W-:Y:S02]  /*1f220*/  PRMT R2, R3, 0x5410, R9 ;  /* 0x0000541003027816 */ /* 0x000fe40000000009 */
[----:B------:R-:W-:-:S03]  /*1f230*/  LOP3.LUT R10, R20, 0xff, RZ, 0xc0, !PT ;  /* 0x000000ff140a7812 */ /* 0x000fc600078ec0ff */
[----:B------:R-:W-:Y:S01]  /*1f240*/  HMMA.16816.F32 R28, R12, R32, R60 ;  /* 0x000000200c1c723c */ /* 0x000fe2000000183c */
[----:B------:R-:W-:Y:S02]  /*1f250*/  HSET2.LE.AND R3, R22, R238, PT ;  /* 0x000000ee16037233 */ /* 0x000fe40003803000 */
[----:B------:R-:W-:-:S03]  /*1f260*/  PRMT R11, R11, 0x5410, R23 ;  /* 0x000054100b0b7816 */ /* 0x000fc60000000017 */
[----:B------:R-:W-:Y:S06]  /*1f270*/  HMMA.16816.F32 R12, R12, R34, R44 ;  /* 0x000000220c0c723c */ /* 0x000fec000000182c */
[C---:B----4-:R-:W-:Y:S06]  /*1f280*/  HMMA.16816.F32 R32, R4.reuse, R24, R68 ;  /* 0x000000180420723c */ /* 0x050fec0000001844 */
[----:B------:R-:W-:Y:S01]  /*1f290*/  HMMA.16816.F32 R20, R4, R26, R72 ;  /* 0x0000001a0414723c */ /* 0x000fe20000001848 */
[----:B------:R-:W-:-:S02]  /*1f2a0*/  PRMT R0, R10, 0x5410, R8 ;  /* 0x000054100a007816 */ /* 0x000fc40000000008 */
[--C-:B------:R-:W-:Y:S02]  /*1f2b0*/  HSET2.LE.AND R2, R2, R238.reuse, PT ;  /* 0x000000ee02027233 */ /* 0x100fe40003803000 */
[--C-:B------:R-:W-:Y:S02]  /*1f2c0*/  HSET2.LE.AND R11, R11, R238.reuse, PT ;  /* 0x000000ee0b0b7233 */ /* 0x100fe40003803000 */
[----:B------:R-:W-:Y:S02]  /*1f2d0*/  HSET2.LE.AND R0, R0, R238, PT ;  /* 0x000000ee00007233 */ /* 0x000fe40003803000 */
[----:B------:R-:W-:Y:S02]  /*1f2e0*/  LOP3.LUT R9, R220, R2, RZ, 0xc0, !PT ;  /* 0x00000002dc097212 */ /* 0x000fe400078ec0ff */
[----:B------:R-:W-:Y:S02]  /*1f2f0*/  LOP3.LUT R10, R211, R3, RZ, 0xc0, !PT ;  /* 0x00000003d30a7212 */ /* 0x000fe400078ec0ff */
[----:B------:R-:W-:-:S02]  /*1f300*/  LOP3.LUT R8, R234, R0, RZ, 0xc0, !PT ;  /* 0x00000000ea087212 */ /* 0x000fc400078ec0ff */
[----:B------:R-:W-:Y:S02]  /*1f310*/  LOP3.LUT R11, R212, R11, RZ, 0xc0, !PT ;  /* 0x0000000bd40b7212 */ /* 0x000fe400078ec0ff */
[----:B------:R-:W-:Y:S04]  /*1f320*/  STL.64 [R1+0x80], R32 ;  /* 0x0000802001007387 */ /* 0x000fe80000100a00 */
[----:B------:R1:W-:Y:S04]  /*1f330*/  STL.64 [R1+0x88], R34 ;  /* 0x0000882201007387 */ /* 0x0003e80000100a00 */
[----:B------:R-:W-:Y:S04]  /*1f340*/  STL.64 [R1+0x70], R20 ;  /* 0x0000701401007387 */ /* 0x000fe80000100a00 */
[----:B------:R3:W-:Y:S01]  /*1f350*/  STL.64 [R1+0x78], R22 ;  /* 0x0000781601007387 */ /* 0x0007e20000100a00 */
[C---:B-1----:R-:W-:Y:S06]  /*1f360*/  HMMA.16816.F32 R32, R4.reuse, R16, R64 ;  /* 0x000000100420723c */ /* 0x042fec0000001840 */
[----:B---3--:R-:W-:Y:S06]  /*1f370*/  HMMA.16816.F32 R20, R4, R18, R56 ;  /* 0x000000120414723c */ /* 0x008fec0000001838 */
[C---:B------:R-:W-:Y:S06]  /*1f380*/  HMMA.16816.F32 R4, R8.reuse, R24, R40 ;  /* 0x000000180804723c */ /* 0x040fec0000001828 */
[C---:B------:R-:W-:Y:S05]  /*1f390*/  HMMA.16816.F32 R24, R8.reuse, R26, R36 ;  /* 0x0000001a0818723c */ /* 0x040fea0000001824 */
[----:B------:R-:W-:Y:S04]  /*1f3a0*/  STL.64 [R1+0x60], R32 ;  /* 0x0000602001007387 */ /* 0x000fe80000100a00 */
[----:B------:R-:W-:Y:S04]  /*1f3b0*/  STL.64 [R1+0x68], R34 ;  /* 0x0000682201007387 */ /* 0x000fe80000100a00 */
[----:B------:R-:W-:Y:S04]  /*1f3c0*/  STL.64 [R1+0x50], R20 ;  /* 0x0000501401007387 */ /* 0x000fe80000100a00 */
[----:B------:R1:W-:Y:S04]  /*1f3d0*/  STL.64 [R1+0x58], R22 ;  /* 0x0000581601007387 */ /* 0x0003e80000100a00 */
[----:B------:R-:W-:Y:S04]  /*1f3e0*/  STL.64 [R1+0x40], R4 ;  /* 0x0000400401007387 */ /* 0x000fe80000100a00 */
[----:B------:R3:W-:Y:S01]  /*1f3f0*/  STL.64 [R1+0x48], R6 ;  /* 0x0000480601007387 */ /* 0x0007e20000100a00 */
[----:B------:R-:W4:Y:S01]  /*1f400*/  S2R R192, SR_TID.X ;  /* 0x0000000000c07919 */ /* 0x000f220000002100 */
[C---:B-1----:R-:W-:Y:S06]  /*1f410*/  HMMA.16816.F32 R20, R8.reuse, R16, R28 ;  /* 0x000000100814723c */ /* 0x042fec000000181c */
[----:B---3--:R-:W-:Y:S01]  /*1f420*/  HMMA.16816.F32 R4, R8, R18, R12 ;  /* 0x000000120804723c */ /* 0x008fe2000000180c */
[----:B------:R2:W-:Y:S04]  /*1f430*/  STL.64 [R1+0x30], R24 ;  /* 0x0000301801007387 */ /* 0x0005e80000100a00 */
[----:B------:R2:W-:-:S12]  /*1f440*/  STL.64 [R1+0x38], R26 ;  /* 0x0000381a01007387 */ /* 0x0005d80000100a00 */
[----:B------:R2:W-:Y:S04]  /*1f450*/  STL.64 [R1+0x20], R20 ;  /* 0x0000201401007387 */ /* 0x0005e80000100a00 */
[----:B------:R2:W-:Y:S04]  /*1f460*/  STL.64 [R1+0x28], R22 ;  /* 0x0000281601007387 */ /* 0x0005e80000100a00 */
[----:B------:R2:W-:Y:S04]  /*1f470*/  STL.64 [R1], R4 ;  /* 0x0000000401007387 */ /* 0x0005e80000100a00 */
[----:B------:R2:W-:Y:S01]  /*1f480*/  STL.64 [R1+0x8], R6 ;  /* 0x0000080601007387 */ /* 0x0005e20000100a00 */
[----:B----4-:R-:W-:Y:S01]  /*1f490*/  IMAD.SHL.U32 R192, R192, 0x2, RZ ;  /* 0x00000002c0c07824 */ /* 0x010fe200078e00ff */
[----:B------:R-:W-:Y:S01]  /*1f4a0*/  IADD3 R217, P0, R52, -0x200, RZ ;  /* 0xfffffe0034d97810 */ /* 0x000fe20007f1e0ff */
[----:B------:R-:W-:-:S02]  /*1f4b0*/  IMAD.MOV.U32 R133, RZ, RZ, R187 ;  /* 0x000000ffff857224 */ /* 0x000fc400078e00bb */
[----:B------:R-:W-:Y:S01]  /*1f4c0*/  FADD.FTZ R185, R213, R209 ;  /* 0x000000d1d5b97221 */ /* 0x000fe20000010000 */
[----:B------:R-:W-:Y:S01]  /*1f4d0*/  IMAD.MOV.U32 R134, RZ, RZ, R201 ;  /* 0x000000ffff867224 */ /* 0x000fe200078e00c9 */
[----:B------:R-:W-:Y:S01]  /*1f4e0*/  LOP3.LUT R192, R192, 0x6, RZ, 0xc0, !PT ;  /* 0x00000006c0c07812 */ /* 0x000fe200078ec0ff */
[----:B------:R-:W-:Y:S01]  /*1f4f0*/  @P6 IMAD.MOV.U32 R133, RZ, RZ, R187 ;  /* 0x000000ffff856224 */ /* 0x000fe200078e00bb */
[----:B------:R-:W-:Y:S01]  /*1f500*/  IADD3.X R216, R53, -0x1, RZ, P0, !PT ;  /* 0xffffffff35d87810 */ /* 0x000fe200007fe4ff */
[--C-:B------:R-:W-:Y:S02]  /*1f510*/  IMAD.MOV.U32 R12, RZ, RZ, R210.reuse ;  /* 0x000000ffff0c7224 */ /* 0x100fe400078e00d2 */
[----:B------:R-:W-:Y:S02]  /*1f520*/  IMAD.MOV.U32 R13, RZ, RZ, R179 ;  /* 0x000000ffff0d7224 */ /* 0x000fe400078e00b3 */
[----:B------:R-:W-:Y:S02]  /*1f530*/  @P6 IMAD.MOV.U32 R134, RZ, RZ, R201 ;  /* 0x000000ffff866224 */ /* 0x000fe400078e00c9 */
[----:B------:R-:W-:-:S02]  /*1f540*/  @P6 IMAD.MOV.U32 R12, RZ, RZ, R210 ;  /* 0x000000ffff0c6224 */ /* 0x000fc400078e00d2 */
[----:B------:R-:W-:Y:S02]  /*1f550*/  @P6 IMAD.MOV.U32 R13, RZ, RZ, R179 ;  /* 0x000000ffff0d6224 */ /* 0x000fe400078e00b3 */
[----:B------:R-:W-:Y:S02]  /*1f560*/  IMAD.MOV.U32 R0, RZ, RZ, R236 ;  /* 0x000000ffff007224 */ /* 0x000fe400078e00ec */
[----:B------:R-:W-:Y:S01]  /*1f570*/  @P6 VIADD R187, R221, 0xfffffffd ;  /* 0xfffffffdddbb6836 */ /* 0x000fe20000000000 */
[----:B------:R-:W-:Y:S06]  /*1f580*/  @P6 BRA `(.L_x_605) ;  /* 0x0000000000046947 */ /* 0x000fec0003800000 */
.L_x_600:
[----:B------:R-:W-:Y:S02]  /*1f590*/  IADD3 R187, R0, -0x1, RZ ;  /* 0xffffffff00bb7810 */ /* 0x000fe40007ffe0ff */
.L_x_605:
[----:B------:R-:W-:Y:S05]  /*1f5a0*/  BSYNC B2 ;  /* 0x0000000000027941 */ /* 0x000fea0003800000 */
.L_x_599:
[----:B------:R-:W-:-:S13]  /*1f5b0*/  ISETP.GE.AND P0, PT, R187, RZ, PT ;  /* 0x000000ffbb00720c */ /* 0x000fda0003f06270 */
[----:B------:R-:W-:Y:S05]  /*1f5c0*/  @!P0 BRA `(.L_x_606) ;  /* 0x000000c400b48947 */ /* 0x000fea0003800000 */
[----:B--23--:R-:W2:Y:S04]  /*1f5d0*/  LDL R4, [R1+0x2b4] ;  /* 0x0002b40001047983 */ /* 0x00cea80000100800 */
[----:B------:R-:W3:Y:S04]  /*1f5e0*/  LDL.LU R6, [R1+0x224] ;  /* 0x0002240001067983 */ /* 0x000ee80000300800 */
[----:B------:R-:W4:Y:S01]  /*1f5f0*/  LDL.LU R5, [R1+0x270] ;  /* 0x0002700001057983 */ /* 0x000f220000300800 */
[----:B-----5:R-:W-:Y:S01]  /*1f600*/  ISETP.GE.AND P2, PT, R152, R153, PT ;  /* 0x000000999800720c */ /* 0x020fe20003f46270 */
[----:B------:R-:W-:Y:S01]  /*1f610*/  IMAD.MOV.U32 R189, RZ, RZ, R133 ;  /* 0x000000ffffbd7224 */ /* 0x000fe200078e0085 */
[----:B------:R-:W-:Y:S01]  /*1f620*/  MOV R191, R12 ;  /* 0x0000000c00bf7202 */ /* 0x000fe20000000f00 */
[----:B------:R-:W-:-:S02]  /*1f630*/  IMAD.MOV.U32 R188, RZ, RZ, R134 ;  /* 0x000000ffffbc7224 */ /* 0x000fc400078e0086 */
[----:B------:R-:W-:Y:S01]  /*1f640*/  IMAD.MOV.U32 R190, RZ, RZ, R13 ;  /* 0x000000ffffbe7224 */ /* 0x000fe200078e000d */
[----:B--2---:R-:W-:Y:S01]  /*1f650*/  SHF.R.S32.HI R0, RZ, 0x1f, R4 ;  /* 0x0000001fff007819 */ /* 0x004fe20000011404 */
[----:B------:R-:W-:Y:S01]  /*1f660*/  IMAD.WIDE.U32 R2, R4, 0x70, RZ ;  /* 0x0000007004027825 */ /* 0x000fe200078e00ff */
[----:B---3--:R-:W-:-:S03]  /*1f670*/  SHF.R.S32.HI R2, RZ, 0x1f, R6 ;  /* 0x0000001fff027819 */ /* 0x008fc60000011406 */
[----:B------:R-:W-:Y:S02]  /*1f680*/  IMAD R0, R0, 0x70, RZ ;  /* 0x0000007000007824 */ /* 0x000fe400078e02ff */
[----:B------:R-:W-:Y:S02]  /*1f690*/  IMAD R4, R4, 0x38, R6 ;  /* 0x0000003804047824 */ /* 0x000fe400078e0206 */
[----:B------:R-:W-:Y:S01]  /*1f6a0*/  IMAD.IADD R0, R3, 0x1, R0 ;  /* 0x0000000103007824 */ /* 0x000fe200078e0200 */
[----:B----4-:R-:W-:-:S04]  /*1f6b0*/  SHF.R.S32.HI R3, RZ, 0x1f, R5 ;  /* 0x0000001fff037819 */ /* 0x010fc80000011405 */
[----:B------:R1:W-:Y:S02]  /*1f6c0*/  STL [R1+0x2a4], R0 ;  /* 0x0002a40001007387 */ /* 0x0003e40000100800 */
[----:B-1----:R-:W-:Y:S01]  /*1f6d0*/  VIADD R0, R4, 0x1 ;  /* 0x0000000104007836 */ /* 0x002fe20000000000 */
[C---:B------:R-:W-:Y:S02]  /*1f6e0*/  SHF.L.U64.HI R4, R6.reuse, 0x1, R2 ;  /* 0x0000000106047819 */ /* 0x040fe40000010202 */
[----:B------:R-:W-:Y:S02]  /*1f6f0*/  SHF.L.U32 R6, R6, 0x1, RZ ;  /* 0x0000000106067819 */ /* 0x000fe400000006ff */
[----:B------:R-:W-:Y:S01]  /*1f700*/  SHF.R.S32.HI R2, RZ, 0x1f, R0 ;  /* 0x0000001fff027819 */ /* 0x000fe20000011400 */
[----:B------:R1:W-:Y:S03]  /*1f710*/  STL [R1+0x29c], R4 ;  /* 0x00029c0401007387 */ /* 0x0003e60000100800 */
[C---:B------:R-:W-:Y:S01]  /*1f720*/  SHF.L.U64.HI R2, R0.reuse, 0x1, R2 ;  /* 0x0000000100027819 */ /* 0x040fe20000010202 */
[----:B------:R2:W-:Y:S01]  /*1f730*/  STL [R1+0x2a0], R6 ;  /* 0x0002a00601007387 */ /* 0x0005e20000100800 */
[----:B------:R-:W-:-:S02]  /*1f740*/  SHF.L.U32 R0, R0, 0x1, RZ ;  /* 0x0000000100007819 */ /* 0x000fc400000006ff */
[C---:B-1----:R-:W-:Y:S01]  /*1f750*/  SHF.L.U64.HI R4, R5.reuse, 0x1, R3 ;  /* 0x0000000105047819 */ /* 0x042fe20000010203 */
[----:B------:R-:W-:-:S04]  /*1f760*/  IMAD.SHL.U32 R3, R5, 0x2, RZ ;  /* 0x0000000205037824 */ /* 0x000fc800078e00ff */
[----:B------:R2:W-:Y:S04]  /*1f770*/  STL [R1+0x294], R4 ;  /* 0x0002940401007387 */ /* 0x0005e80000100800 */
[----:B------:R2:W-:Y:S04]  /*1f780*/  STL [R1+0x298], R3 ;  /* 0x0002980301007387 */ /* 0x0005e80000100800 */
[----:B------:R2:W-:Y:S04]  /*1f790*/  STL [R1+0x28c], R0 ;  /* 0x00028c0001007387 */ /* 0x0005e80000100800 */
[----:B------:R2:W-:Y:S02]  /*1f7a0*/  STL [R1+0x290], R2 ;  /* 0x0002900201007387 */ /* 0x0005e40000100800 */
.L_x_609:
[----:B-12---:R-:W2:Y:S01]  /*1f7b0*/  LDL.64 R6, [R1+0x2c0] ;  /* 0x0002c00001067983 */ /* 0x006ea20000100a00 */
[----:B------:R-:W-:Y:S05]  /*1f7c0*/  DEPBAR.LE SB0, 0x0 ;  /* 0x000080000000791a */ /* 0x000fea0000000000 */
[----:B------:R-:W2:Y:S01]  /*1f7d0*/  LDL.64 R2, [R1+0x2c8] ;  /* 0x0002c80001027983 */ /* 0x000ea20000100a00 */
[----:B------:R-:W-:Y:S05]  /*1f7e0*/  WARPSYNC.ALL ;  /* 0x0000000000007948 */ /* 0x000fea0003800000 */
[----:B------:R-:W3:Y:S01]  /*1f7f0*/  LDL.64 R16, [R1+0x10] ;  /* 0x0000100001107983 */ /* 0x000ee20000100a00 */
[C---:B-----5:R-:W-:Y:S01]  /*1f800*/  SHF.L.U64.HI R11, R244.reuse, 0x6, R245 ;  /* 0x00000006f40b7819 */ /* 0x060fe200000102f5 */
[----:B------:R-:W-:Y:S01]  /*1f810*/  IMAD R9, R245, 0x60, RZ ;  /* 0x00000060f5097824 */ /* 0x000fe200078e02ff */
[C---:B------:R-:W-:Y:S01]  /*1f820*/  SHF.L.U32 R5, R244.reuse, 0x7, RZ ;  /* 0x00000007f4057819 */ /* 0x040fe200000006ff */
[----:B------:R-:W-:Y:S01]  /*1f830*/  BAR.SYNC.DEFER_BLOCKING 0x0 ;  /* 0x0000000000007b1d */ /* 0x000fe20000010000 */
[----:B------:R-:W-:Y:S02]  /*1f840*/  SHF.R.S32.HI R4, RZ, 0x1f, R187 ;  /* 0x0000001fff047819 */ /* 0x000fe400000114bb */
[----:B------:R-:W-:Y:S05]  /*1f850*/  SHF.L.U64.HI R0, R244, 0x7, R245 ;  /* 0x00000007f4007819 */ /* 0x000fea00000102f5 */
[----:B------:R-:W-:Y:S04]  /*1f860*/  IMAD R0, R0, R187, RZ ;  /* 0x000000bb00007224 */ /* 0x000fe800078e02ff */
[----:B------:R-:W-:Y:S01]  /*1f870*/  IMAD R0, R4, R5, R0 ;  /* 0x0000000504007224 */ /* 0x000fe200078e0200 */
[C---:B------:R-:W-:Y:S01]  /*1f880*/  SHF.L.U32 R4, R244.reuse, 0x6, RZ ;  /* 0x00000006f4047819 */ /* 0x040fe200000006ff */
[----:B------:R-:W-:Y:S01]  /*1f890*/  @P2 STS [R195+0x4000], RZ ;  /* 0x004000ffc3002388 */ /* 0x000fe20000000800 */
[----:B------:R-:W-:Y:S05]  /*1f8a0*/  BSSY B0, `(.L_x_607) ;  /* 0x00000eb000007945 */ /* 0x000fea0003800000 */
[----:B------:R-:W-:Y:S06]  /*1f8b0*/  @P2 STS [R195+0x4004], RZ ;  /* 0x004004ffc3002388 */ /* 0x000fec0000000800 */
[----:B------:R-:W-:Y:S01]  /*1f8c0*/  @P2 STS.64 [R195+0x4008], RZ ;  /* 0x004008ffc3002388 */ /* 0x000fe20000000a00 */
[----:B--2---:R-:W-:Y:S01]  /*1f8d0*/  MOV R3, R7 ;  /* 0x0000000700037202 */ /* 0x004fe20000000f00 */
[----:B------:R-:W-:Y:S04]  /*1f8e0*/  IMAD.WIDE.U32 R6, R244, 0x60, RZ ;  /* 0x00000060f4067825 */ /* 0x000fe800078e00ff */
[----:B------:R-:W-:Y:S01]  /*1f8f0*/  IMAD.WIDE.U32 R2, R187, R5, R2 ;  /* 0x00000005bb027225 */ /* 0x000fe200078e0002 */
[----:B------:R-:W-:Y:S02]  /*1f900*/  IADD3 R9, R9, R7, RZ ;  /* 0x0000000709097210 */ /* 0x000fe40007ffe0ff */
[----:B------:R-:W-:Y:S02]  /*1f910*/  @!P2 IADD3 R12, P1, R6, R2, RZ ;  /* 0x00000002060ca210 */ /* 0x000fe40007f3e0ff */
[----:B---3--:R-:W-:Y:S02]  /*1f920*/  @!P2 LEA R10, P6, R2, R16, 0x1 ;  /* 0x00000010020aa211 */ /* 0x008fe400078c08ff */
[----:B------:R-:W-:Y:S02]  /*1f930*/  @!P2 IADD3 R7, P4, R4, R2, RZ ;  /* 0x000000020407a210 */ /* 0x000fe40007f9e0ff */
[----:B------:R-:W-:Y:S02]  /*1f940*/  IADD3 R0, R3, R0, RZ ;  /* 0x0000000003007210 */ /* 0x000fe40007ffe0ff */
[C---:B------:R-:W-:Y:S02]  /*1f950*/  @!P2 LEA R6, P3, R7.reuse, R16, 0x1 ;  /* 0x000000100706a211 */ /* 0x040fe400078608ff */
[----:B------:R-:W-:Y:S02]  /*1f960*/  @!P2 IADD3.X R14, R0, R11, RZ, P4, !PT ;  /* 0x0000000b000ea210 */ /* 0x000fe400027fe4ff */
[-C--:B------:R-:W-:Y:S02]  /*1f970*/  @!P2 LEA.HI.X R11, R2, R17.reuse, R0, 0x1, P6 ;  /* 0x00000011020ba211 */ /* 0x080fe400030f0c00 */
[----:B------:R-:W-:Y:S02]  /*1f980*/  @!P2 LEA.HI.X R7, R7, R17, R14, 0x1, P3 ;  /* 0x000000110707a211 */ /* 0x000fe400018f0c0e */
[----:B------:R-:W-:Y:S01]  /*1f990*/  @!P2 LEA R5, P0, R244, R2, 0x5 ;  /* 0x00000002f405a211 */ /* 0x000fe200078028ff */
[----:B------:R-:W-:Y:S01]  /*1f9a0*/  @!PT LDS RZ, [RZ] ;  /* 0x00000000fffff984 */ /* 0x000fe20000000800 */
[----:B------:R-:W-:Y:S01]  /*1f9b0*/  @!PT LDS RZ, [RZ] ;  /* 0x00000000fffff984 */ /* 0x000fe20000000800 */
[----:B------:R-:W-:Y:S01]  /*1f9c0*/  @!PT LDS RZ, [RZ] ;  /* 0x00000000fffff984 */ /* 0x000fe20000000800 */
[----:B------:R-:W-:Y:S01]  /*1f9d0*/  @!P2 LDGSTS.E.BYPASS.LTC128B.128 [R195+0x4000], desc[UR4][R10.64] ;  /* 0x040000000ac3afae */ /* 0x000fe2000b901d44 */
[----:B------:R-:W-:Y:S02]  /*1f9e0*/  @!P2 IADD3.X R3, R0, R9, RZ, P1, !PT ;  /* 0x000000090003a210 */ /* 0x000fe40000ffe4ff */
[----:B------:R-:W-:Y:S03]  /*1f9f0*/  @!P2 LEA.HI.X R13, R244, R0, R245, 0x5, P0 ;  /* 0x00000000f40da211 */ /* 0x000fe600000f2cf5 */
[----:B------:R-:W-:Y:S01]  /*1fa00*/  @P2 STS.128 [R195+0x4800], RZ ;  /* 0x004800ffc3002388 */ /* 0x000fe20000000c00 */
[CC--:B------:R-:W-:Y:S02]  /*1fa10*/  @!P2 LEA R8, P5, R5.reuse, R16.reuse, 0x1 ;  /* 0x000000100508a211 */ /* 0x0c0fe400078a08ff */
[C---:B------:R-:W-:Y:S02]  /*1fa20*/  @!P2 LEA R4, P0, R12.reuse, R16, 0x1 ;  /* 0x000000100c04a211 */ /* 0x040fe400078008ff */
[-C--:B------:R-:W-:Y:S02]  /*1fa30*/  @!P2 LEA.HI.X R9, R5, R17.reuse, R13, 0x1, P5 ;  /* 0x000000110509a211 */ /* 0x080fe400028f0c0d */
[----:B------:R-:W-:Y:S01]  /*1fa40*/  @!P2 LEA.HI.X R5, R12, R17, R3, 0x1, P0 ;  /* 0x000000110c05a211 */ /* 0x000fe200000f0c03 */
[C---:B------:R-:W-:Y:S01]  /*1fa50*/  IMAD R3, R187.reuse, 0x80, R192 ;  /* 0x00000080bb037824 */ /* 0x040fe200078e02c0 */
[----:B------:R-:W-:Y:S01]  /*1fa60*/  ISETP.GE.AND P0, PT, R187, 0x1, PT ;  /* 0x00000001bb00780c */ /* 0x000fe20003f06270 */
[----:B------:R-:W-:Y:S01]  /*1fa70*/  @!PT LDS RZ, [RZ] ;  /* 0x00000000fffff984 */ /* 0x000fe20000000800 */
[----:B------:R-:W-:Y:S01]  /*1fa80*/  @!PT LDS RZ, [RZ] ;  /* 0x00000000fffff984 */ /* 0x000fe20000000800 */
[----:B------:R-:W-:Y:S01]  /*1fa90*/  @!PT LDS RZ, [RZ] ;  /* 0x00000000fffff984 */ /* 0x000fe20000000800 */
[----:B------:R1:W-:Y:S03]  /*1faa0*/  @!P2 LDGSTS.E.BYPASS.LTC128B.128 [R195+0x4800], desc[UR4][R8.64] ;  /* 0x0480000008c3afae */ /* 0x0003e6000b901d44 */
[----:B------:R-:W-:Y:S03]  /*1fab0*/  I2FP.F32.S32 R0, R3 ;  /* 0x0000000300007245 */ /* 0x000fe60000201400 */
[----:B------:R-:W-:Y:S01]  /*1fac0*/  @P2 STS.128 [R195+0x5000], RZ ;  /* 0x005000ffc3002388 */ /* 0x000fe20000000c00 */
[C---:B------:R-:W-:Y:S05]  /*1fad0*/  IADD3 R2, R3.reuse, 0x1, RZ ;  /* 0x0000000103027810 */ /* 0x040fea0007ffe0ff */
[----:B------:R-:W-:Y:S01]  /*1fae0*/  @!PT LDS RZ, [RZ] ;  /* 0x00000000fffff984 */ /* 0x000fe20000000800 */
[----:B------:R-:W-:Y:S01]  /*1faf0*/  @!PT LDS RZ, [RZ] ;  /* 0x00000000fffff984 */ /* 0x000fe20000000800 */
[----:B------:R-:W-:Y:S01]  /*1fb00*/  @!PT LDS RZ, [RZ] ;  /* 0x00000000fffff984 */ /* 0x000fe20000000800 */
[----:B------:R-:W-:Y:S01]  /*1fb10*/  @!P2 LDGSTS.E.BYPASS.LTC128B.128 [R195+0x5000], desc[UR4][R6.64] ;  /* 0x0500000006c3afae */ /* 0x000fe2000b901d44 */
[----:B------:R-:W-:Y:S05]  /*1fb20*/  I2FP.F32.S32 R2, R2 ;  /* 0x0000000200027245 */ /* 0x000fea0000201400 */
[----:B------:R-:W-:Y:S06]  /*1fb30*/  @P2 STS.128 [R195+0x5800], RZ ;  /* 0x005800ffc3002388 */ /* 0x000fec0000000c00 */
[----:B------:R-:W-:Y:S01]  /*1fb40*/  @!PT LDS RZ, [RZ] ;  /* 0x00000000fffff984 */ /* 0x000fe20000000800 */
[----:B------:R-:W-:Y:S01]  /*1fb50*/  @!PT LDS RZ, [RZ] ;  /* 0x00000000fffff984 */ /* 0x000fe20000000800 */
[----:B------:R-:W-:Y:S01]  /*1fb60*/  @!PT LDS RZ, [RZ] ;  /* 0x00000000fffff984 */ /* 0x000fe20000000800 */
[----:B------:R2:W-:Y:S06]  /*1fb70*/  @!P2 LDGSTS.E.BYPASS.LTC128B.128 [R195+0x5800], desc[UR4][R4.64] ;  /* 0x0580000004c3afae */ /* 0x0005ec000b901d44 */
[----:B------:R-:W-:Y:S06]  /*1fb80*/  LDSM.16.M88.4 R28, [R136+0x2000] ;  /* 0x00200000881c783b */ /* 0x000fec0000000200 */
[----:B------:R-:W0:Y:S06]  /*1fb90*/  LDGDEPBAR ;  /* 0x00000000000079af */ /* 0x000e2c0000000000 */
[----:B------:R-:W1:Y:S06]  /*1fba0*/  LDSM.16.M88.4 R128, [R138+0x1000] ;  /* 0x001000008a80783b */ /* 0x000e6c0000000200 */
[----:B------:R-:W3:Y:S06]  /*1fbb0*/  LDSM.16.M88.4 R44, [R136+0x2400] ;  /* 0x00240000882c783b */ /* 0x000eec0000000200 */
[----:B------:R-:W4:Y:S06]  /*1fbc0*/  LDSM.16.M88.4 R76, [R136+0x2800] ;  /* 0x00280000884c783b */ /* 0x000f2c0000000200 */
[----:B------:R-:W5:Y:S06]  /*1fbd0*/  LDSM.16.M88.4 R92, [R136+0x2c00] ;  /* 0x002c0000885c783b */ /* 0x000f6c0000000200 */
[----:B------:R-:W2:Y:S06]  /*1fbe0*/  LDSM.16.M88.4 R140, [R136+0x3000] ;  /* 0x00300000888c783b */ /* 0x000eac0000000200 */
[----:B------:R-:W2:Y:S06]  /*1fbf0*/  LDSM.16.M88.4 R144, [R136+0x3400] ;  /* 0x003400008890783b */ /* 0x000eac0000000200 */
[----:B------:R-:W2:Y:S01]  /*1fc00*/  LDSM.16.M88.4 R152, [R136+0x3800] ;  /* 0x003800008898783b */ /* 0x000ea20000000200 */
[C---:B-1----:R-:W-:Y:S05]  /*1fc10*/  HMMA.16816.F32 R8, R128.reuse, R28, RZ ;  /* 0x0000001c8008723c */ /* 0x042fea00000018ff */
[----:B------:R-:W1:Y:S01]  /*1fc20*/  LDSM.16.M88.4 R148, [R136+0x3c00] ;  /* 0x003c00008894783b */ /* 0x000e620000000200 */
[C---:B---3--:R-:W-:Y:S05]  /*1fc30*/  HMMA.16816.F32 R24, R128.reuse, R44, RZ ;  /* 0x0000002c8018723c */ /* 0x048fea00000018ff */
[----:B------:R-:W-:Y:S01]  /*1fc40*/  LDSM.16.M88.4 R60, [R137] ;  /* 0x00000000893c783b */ /* 0x000fe20000000200 */
[C---:B----4-:R-:W-:Y:S05]  /*1fc50*/  HMMA.16816.F32 R40, R128.reuse, R76, RZ ;  /* 0x0000004c8028723c */ /* 0x050fea00000018ff */
[----:B------:R-:W3:Y:S01]  /*1fc60*/  LDSM.16.M88.4 R12, [R139+0x1000] ;  /* 0x001000008b0c783b */ /* 0x000ee20000000200 */
[C---:B-----5:R-:W-:Y:S05]  /*1fc70*/  HMMA.16816.F32 R56, R128.reuse, R92, RZ ;  /* 0x0000005c8038723c */ /* 0x060fea00000018ff */
[----:B------:R-:W4:Y:S01]  /*1fc80*/  LDSM.16.M88.4 R108, [R137+0x400] ;  /* 0x00040000896c783b */ /* 0x000f220000000200 */
[C---:B--2---:R-:W-:Y:S05]  /*1fc90*/  HMMA.16816.F32 R72, R128.reuse, R140, RZ ;  /* 0x0000008c8048723c */ /* 0x044fea00000018ff */
[----:B------:R-:W2:Y:S01]  /*1fca0*/  LDSM.16.M88.4 R156, [R137+0x800] ;  /* 0x00080000899c783b */ /* 0x000ea20000000200 */
[C---:B------:R-:W-:Y:S05]  /*1fcb0*/  HMMA.16816.F32 R88, R128.reuse, R144, RZ ;  /* 0x000000908058723c */ /* 0x040fea00000018ff */
[----:B------:R-:W5:Y:S01]  /*1fcc0*/  LDSM.16.M88.4 R160, [R137+0xc00] ;  /* 0x000c000089a0783b */ /* 0x000f620000000200 */
[C---:B------:R-:W-:Y:S05]  /*1fcd0*/  HMMA.16816.F32 R104, R128.reuse, R152, RZ ;  /* 0x000000988068723c */ /* 0x040fea00000018ff */
[----:B------:R-:W5:Y:S01]  /*1fce0*/  LDSM.16.M88.4 R164, [R137+0x1000] ;  /* 0x0010000089a4783b */ /* 0x000f620000000200 */
[C---:B-1----:R-:W-:Y:S05]  /*1fcf0*/  HMMA.16816.F32 R120, R128.reuse, R148, RZ ;  /* 0x000000948078723c */ /* 0x042fea00000018ff */
[----:B------:R-:W1:Y:S01]  /*1fd00*/  LDSM.16.M88.4 R168, [R137+0x1400] ;  /* 0x0014000089a8783b */ /* 0x000e620000000200 */
[C---:B------:R-:W-:Y:S05]  /*1fd10*/  HMMA.16816.F32 R16, R128.reuse, R30, RZ ;  /* 0x0000001e8010723c */ /* 0x040fea00000018ff */
[----:B------:R-:W1:Y:S01]  /*1fd20*/  LDSM.16.M88.4 R172, [R137+0x1800] ;  /* 0x0018000089ac783b */ /* 0x000e620000000200 */
[C---:B------:R-:W-:Y:S05]  /*1fd30*/  HMMA.16816.F32 R32, R128.reuse, R46, RZ ;  /* 0x0000002e8020723c */ /* 0x040fea00000018ff */
[----:B------:R-:W1:Y:S01]  /*1fd40*/  LDSM.16.M88.4 R176, [R137+0x1c00] ;  /* 0x001c000089b0783b */ /* 0x000e620000000200 */
[C---:B------:R-:W-:Y:S05]  /*1fd50*/  HMMA.16816.F32 R48, R128.reuse, R78, RZ ;  /* 0x0000004e8030723c */ /* 0x040fea00000018ff */
[----:B------:R-:W1:Y:S01]  /*1fd60*/  LDSM.16.M88.4 R124, [R138] ;  /* 0x000000008a7c783b */ /* 0x000e620000000200 */
[C---:B------:R-:W-:Y:S05]  /*1fd70*/  HMMA.16816.F32 R64, R128.reuse, R94, RZ ;  /* 0x0000005e8040723c */ /* 0x040fea00000018ff */
[----:B------:R-:W1:Y:S01]  /*1fd80*/  LDSM.16.M88.4 R132, [R139] ;  /* 0x000000008b84783b */ /* 0x000e620000000200 */
[C---:B------:R-:W-:Y:S01]  /*1fd90*/  HMMA.16816.F32 R80, R128.reuse, R142, RZ ;  /* 0x0000008e8050723c */ /* 0x040fe200000018ff */
[----:B------:R-:W-:Y:S04]  /*1fda0*/  DEPBAR.LE SB0, 0x0 ;  /* 0x000080000000791a */ /* 0x000fe80000000000 */
[----:B------:R-:W-:Y:S01]  /*1fdb0*/  BAR.SYNC.DEFER_BLOCKING 0x0 ;  /* 0x0000000000007b1d */ /* 0x000fe20000010000 */
[C---:B------:R-:W-:Y:S06]  /*1fdc0*/  HMMA.16816.F32 R96, R128.reuse, R146, RZ ;  /* 0x000000928060723c */ /* 0x040fec00000018ff */
[C---:B------:R-:W-:Y:S06]  /*1fdd0*/  HMMA.16816.F32 R112, R128.reuse, R154, RZ ;  /* 0x0000009a8070723c */ /* 0x040fec00000018ff */
[----:B------:R-:W-:Y:S06]  /*1fde0*/  HMMA.16816.F32 R128, R128, R150, RZ ;  /* 0x000000968080723c */ /* 0x000fec00000018ff */
[C---:B---3--:R-:W-:Y:S06]  /*1fdf0*/  HMMA.16816.F32 R8, R12.reuse, R60, R8 ;  /* 0x0000003c0c08723c */ /* 0x048fec0000001808 */
[C---:B----4-:R-:W-:Y:S06]  /*1fe00*/  HMMA.16816.F32 R24, R12.reuse, R108, R24 ;  /* 0x0000006c0c18723c */ /* 0x050fec0000001818 */
[C---:B--2---:R-:W-:Y:S06]  /*1fe10*/  HMMA.16816.F32 R40, R12.reuse, R156, R40 ;  /* 0x0000009c0c28723c */ /* 0x044fec0000001828 */
[C---:B-----5:R-:W-:Y:S06]  /*1fe20*/  HMMA.16816.F32 R56, R12.reuse, R160, R56 ;  /* 0x000000a00c38723c */ /* 0x060fec0000001838 */
[C---:B------:R-:W-:Y:S06]  /*1fe30*/  HMMA.16816.F32 R72, R12.reuse, R164, R72 ;  /* 0x000000a40c48723c */ /* 0x040fec0000001848 */
[C---:B-1----:R-:W-:Y:S06]  /*1fe40*/  HMMA.16816.F32 R88, R12.reuse, R168, R88 ;  /* 0x000000a80c58723c */ /* 0x042fec0000001858 */
        /* <DEDUP_REMOVED lines=10> */
[C---:B------:R-:W-:Y:S06]  /*1fef0*/  HMMA.16816.F32 R4, R124.reuse, R28, RZ ;  /* 0x0000001c7c04723c */ /* 0x040fec00000018ff */
[C---:B------:R-:W-:Y:S06]  /*1ff00*/  HMMA.16816.F32 R12, R124.reuse, R30, RZ ;  /* 0x0000001e7c0c723c */ /* 0x040fec00000018ff */
[C---:B------:R-:W-:Y:S06]  /*1ff10*/  HMMA.16816.F32 R20, R124.reuse, R44, RZ ;  /* 0x0000002c7c14723c */ /* 0x040fec00000018ff */
[----:B------:R-:W-:Y:S06]  /*1ff20*/  HMMA.16816.F32 R28, R124, R46, RZ ;  /* 0x0000002e7c1c723c */ /* 0x000fec00000018ff */
[C---:B------:R-:W-:Y:S06]  /*1ff30*/  HMMA.16816.F32 R4, R132.reuse, R60, R4 ;  /* 0x0000003c8404723c */ /* 0x040fec0000001804 */
[----:B------:R-:W-:Y:S06]  /*1ff40*/  HMMA.16816.F32 R12, R132, R62, R12 ;  /* 0x0000003e840c723c */ /* 0x000fec000000180c */
[C---:B------:R-:W-:Y:S06]  /*1ff50*/  HMMA.16816.F32 R36, R124.reuse, R76, RZ ;  /* 0x0000004c7c24723c */ /* 0x040fec00000018ff */
[----:B------:R-:W-:Y:S06]  /*1ff60*/  HMMA.16816.F32 R52, R124, R92, RZ ;  /* 0x0000005c7c34723c */ /* 0x000fec00000018ff */
[C---:B------:R-:W-:Y:S05]  /*1ff70*/  HMMA.16816.F32 R20, R132.reuse, R108, R20 ;  /* 0x0000006c8414723c */ /* 0x040fea0000001814 */
[CC--:B------:R-:W-:Y:S01]  /*1ff80*/  FFMA.FTZ R4, R182.reuse, R0.reuse, R4 ;  /* 0x00000000b6047223 */ /* 0x0c0fe20000010004 */
[----:B------:R-:W-:Y:S05]  /*1ff90*/  HMMA.16816.F32 R28, R132, R110, R28 ;  /* 0x0000006e841c723c */ /* 0x000fea000000181c */
[CC--:B------:R-:W-:Y:S01]  /*1ffa0*/  FFMA.FTZ R6, R182.reuse, R0.reuse, R6 ;  /* 0x00000000b6067223 */ /* 0x0c0fe20000010006 */
[C---:B------:R-:W-:Y:S05]  /*1ffb0*/  HMMA.16816.F32 R44, R124.reuse, R78, RZ ;  /* 0x0000004e7c2c723c */ /* 0x040fea00000018ff */
[CC--:B------:R-:W-:Y:S01]  /*1ffc0*/  FFMA.FTZ R8, R182.reuse, R0.reuse, R8 ;  /* 0x00000000b6087223 */ /* 0x0c0fe20000010008 */
[C---:B------:R-:W-:Y:S01]  /*1ffd0*/  HMMA.16816.F32 R60, R124.reuse, R94, RZ ;  /* 0x0000005e7c3c723c */ /* 0x040fe200000018ff */
[C---:B------:R-:W-:Y:S01]  /*1ffe0*/  FFMA.FTZ R10, R182.reuse, R0, R10 ;  /* 0x00000000b60a7223 */ /* 0x040fe2000001000a */
[CC--:B------:R-:W-:Y:S03]  /*1fff0*/  FFMA.FTZ R5, R182.reuse, R2.reuse, R5 ;  /* 0x00000002b6057223 */ /* 0x0c0fe60000010005 */
[CC--:B------:R-:W-:Y:S01]  /*20000*/  FFMA.FTZ R7, R182.reuse, R2.reuse, R7 ;  /* 0x00000002b6077223 */ /* 0x0c0fe20000010007 */
[C---:B------:R-:W-:Y:S01]  /*20010*/  HMMA.16816.F32 R68, R124.reuse, R140, RZ ;  /* 0x0000008c7c44723c */ /* 0x040fe200000018ff */
[CC--:B------:R-:W-:Y:S01]  /*20020*/  FFMA.FTZ R9, R182.reuse, R2.reuse, R9 ;  /* 0x00000002b6097223 */ /* 0x0c0fe20000010009 */
[C---:B------:R-:W-:Y:S04]  /*20030*/  FFMA.FTZ R11, R182.reuse, R2, R11 ;  /* 0x00000002b60b7223 */ /* 0x040fe8000001000b */
        /* <DEDUP_REMOVED lines=18> */
[----:B------:R-:W-:Y:S07]  /*20160*/  HMMA.16816.F32 R124, R132, R178, R124 ;  /* 0x000000b2847c723c */ /* 0x000fee000000187c */
[C---:B------:R-:W-:Y:S04]  /*20170*/  IADD3 R133, R3.reuse, 0x8, RZ ;  /* 0x0000000803857810 */ /* 0x040fe80007ffe0ff */
[----:B------:R-:W-:Y:S02]  /*20180*/  I2FP.F32.S32 R0, R133 ;  /* 0x0000008500007245 */ /* 0x000fe40000201400 */
[C---:B------:R-:W-:Y:S02]  /*20190*/  IADD3 R132, R3.reuse, 0x9, RZ ;  /* 0x0000000903847810 */ /* 0x040fe40007ffe0ff */
[C---:B------:R-:W-:Y:S01]  /*201a0*/  IADD3 R133, R3.reuse, 0x18, RZ ;  /* 0x0000001803857810 */ /* 0x040fe20007ffe0ff */
[CC--:B------:R-:W-:Y:S01]  /*201b0*/  FFMA.FTZ R12, R182.reuse, R0.reuse, R12 ;  /* 0x00000000b60c7223 */ /* 0x0c0fe2000001000c */
[CC--:B------:R-:W-:Y:S01]  /*201c0*/  FFMA.FTZ R14, R182.reuse, R0.reuse, R14 ;  /* 0x00000000b60e7223 */ /* 0x0c0fe2000001000e */
[C---:B------:R-:W-:Y:S01]  /*201d0*/  FFMA.FTZ R16, R182.reuse, R0, R16 ;  /* 0x00000000b6107223 */ /* 0x040fe20000010010 */
[----:B------:R-:W-:Y:S01]  /*201e0*/  I2FP.F32.S32 R2, R132 ;  /* 0x0000008400027245 */ /* 0x000fe20000201400 */
[C---:B------:R-:W-:Y:S01]  /*201f0*/  FFMA.FTZ R18, R182.reuse, R0, R18 ;  /* 0x00000000b6127223 */ /* 0x040fe20000010012 */
[C---:B------:R-:W-:Y:S01]  /*20200*/  IADD3 R0, R3.reuse, 0x10, RZ ;  /* 0x0000001003007810 */ /* 0x040fe20007ffe0ff */
[C---:B------:R-:W-:Y:S02]  /*20210*/  VIADD R132, R3.reuse, 0x11 ;  /* 0x0000001103847836 */ /* 0x040fe40000000000 */
[C---:B------:R-:W-:Y:S01]  /*20220*/  FFMA.FTZ R13, R182.reuse, R2, R13 ;  /* 0x00000002b60d7223 */ /* 0x040fe2000001000d */
[----:B------:R-:W-:Y:S01]  /*20230*/  I2FP.F32.S32 R0, R0 ;  /* 0x0000000000007245 */ /* 0x000fe20000201400 */
[CC--:B------:R-:W-:Y:S01]  /*20240*/  FFMA.FTZ R15, R182.reuse, R2.reuse, R15 ;  /* 0x00000002b60f7223 */ /* 0x0c0fe2000001000f */
[CC--:B------:R-:W-:Y:S01]  /*20250*/  FFMA.FTZ R17, R182.reuse, R2.reuse, R17 ;  /* 0x00000002b6117223 */ /* 0x0c0fe20000010011 */
[C---:B------:R-:W-:Y:S01]  /*20260*/  FFMA.FTZ R19, R182.reuse, R2, R19 ;  /* 0x00000002b6137223 */ /* 0x040fe20000010013 */
[----:B------:R-:W-:Y:S01]  /*20270*/  I2FP.F32.S32 R2, R132 ;  /* 0x0000008400027245 */ /* 0x000fe20000201400 */
[CC--:B------:R-:W-:Y:S01]  /*20280*/  FFMA.FTZ R20, R182.reuse, R0.reuse, R20 ;  /* 0x00000000b6147223 */ /* 0x0c0fe20000010014 */
[CC--:B------:R-:W-:Y:S01]  /*20290*/  FFMA.FTZ R22, R182.reuse, R0.reuse, R22 ;  /* 0x00000000b6167223 */ /* 0x0c0fe20000010016 */
[CC--:B------:R-:W-:Y:S01]  /*202a0*/  FFMA.FTZ R24, R182.reuse, R0.reuse, R24 ;  /* 0x00000000b6187223 */ /* 0x0c0fe20000010018 */
[C---:B------:R-:W-:Y:S01]  /*202b0*/  FFMA.FTZ R26, R182.reuse, R0, R26 ;  /* 0x00000000b61a7223 */ /* 0x040fe2000001001a */
[C---:B------:R-:W-:Y:S01]  /*202c0*/  IADD3 R132, R3.reuse, 0x19, RZ ;  /* 0x0000001903847810 */ /* 0x040fe20007ffe0ff */
[CC--:B------:R-:W-:Y:S01]  /*202d0*/  FFMA.FTZ R21, R182.reuse, R2.reuse, R21 ;  /* 0x00000002b6157223 */ /* 0x0c0fe20000010015 */
        /* <DEDUP_REMOVED lines=11> */
[CC--:B------:R-:W-:Y:S01]  /*20390*/  FFMA.FTZ R31, R182.reuse, R2.reuse, R31 ;  /* 0x00000002b61f7223 */ /* 0x0c0fe2000001001f */
[C---:B------:R-:W-:Y:S01]  /*203a0*/  FFMA.FTZ R33, R182.reuse, R2, R33 ;  /* 0x00000002b6217223 */ /* 0x040fe20000010021 */
[----:B------:R-:W-:Y:S01]  /*203b0*/  I2FP.F32.S32 R0, R0 ;  /* 0x0000000000007245 */ /* 0x000fe20000201400 */
[----:B------:R-:W-:Y:S01]  /*203c0*/  FFMA.FTZ R35, R182, R2, R35 ;  /* 0x00000002b6237223 */ /* 0x000fe20000010023 */
[----:B------:R-:W-:Y:S01]  /*203d0*/  IADD3 R2, R3, 0x21, RZ ;  /* 0x0000002103027810 */ /* 0x000fe20007ffe0ff */
[----:B------:R-:W-:Y:S06]  /*203e0*/  @!P0 BRA `(.L_x_608) ;  /* 0x0000000000d88947 */ /* 0x000fec0003800000 */
[----:B------:R-:W2:Y:S01]  /*203f0*/  LDL.64 R198, [R1+0x2b8] ;  /* 0x0002b80001c67983 */ /* 0x000ea20000100a00 */
[----:B------:R-:W-:Y:S01]  /*20400*/  VIADD R134, R187, 0xffffffff ;  /* 0xffffffffbb867836 */ /* 0x000fe20000000000 */
[C---:B------:R-:W-:Y:S01]  /*20410*/  SHF.L.U64.HI R135, R242.reuse, 0x7, R243 ;  /* 0x00000007f2877819 */ /* 0x040fe200000102f3 */
[----:B------:R-:W-:Y:S01]  /*20420*/  IMAD.SHL.U32 R141, R242, 0x80, RZ ;  /* 0x00000080f28d7824 */ /* 0x000fe200078e00ff */
[----:B------:R-:W3:Y:S02]  /*20430*/  LDL.64 R196, [R1+0x2d8] ;  /* 0x0002d80001c47983 */ /* 0x000ee40000100a00 */
[----:B------:R-:W-:Y:S01]  /*20440*/  SHF.R.S32.HI R140, RZ, 0x1f, R134 ;  /* 0x0000001fff8c7819 */ /* 0x000fe20000011486 */
[----:B------:R-:W-:Y:S01]  /*20450*/  IMAD R135, R135, R134, RZ ;  /* 0x0000008687877224 */ /* 0x000fe200078e02ff */
[----:B------:R1:W-:Y:S03]  /*20460*/  @P2 STS [R195+0x2000], RZ ;  /* 0x002000ffc3002388 */ /* 0x0003e60000000800 */
[-C--:B------:R-:W-:Y:S01]  /*20470*/  IMAD R135, R140, R141.reuse, R135 ;  /* 0x0000008d8c877224 */ /* 0x080fe200078e0287 */
[----:B------:R1:W-:Y:S04]  /*20480*/  @P2 STS [R195+0x2004], RZ ;  /* 0x002004ffc3002388 */ /* 0x0003e80000000800 */
[----:B------:R1:W-:Y:S01]  /*20490*/  @P2 STS.64 [R195+0x2008], RZ ;  /* 0x002008ffc3002388 */ /* 0x0003e20000000a00 */
[----:B---3--:R-:W-:Y:S02]  /*204a0*/  IMAD.MOV.U32 R132, RZ, RZ, R196 ;  /* 0x000000ffff847224 */ /* 0x008fe400078e00c4 */
[----:B--2---:R-:W-:Y:S02]  /*204b0*/  IMAD.MOV.U32 R133, RZ, RZ, R199 ;  /* 0x000000ffff857224 */ /* 0x004fe400078e00c7 */
[----:B------:R-:W-:Y:S04]  /*204c0*/  IMAD.WIDE.U32 R132, R134, R141, R132 ;  /* 0x0000008d86847225 */ /* 0x000fe800078e0084 */
[----:B------:R-:W-:Y:S01]  /*204d0*/  IMAD.IADD R133, R133, 0x1, R135 ;  /* 0x0000000185857824 */ /* 0x000fe200078e0287 */
[C---:B------:R-:W-:Y:S04]  /*204e0*/  @!P2 LEA R134, P0, R132.reuse, R250, 0x1 ;  /* 0x000000fa8486a211 */ /* 0x040fe800078008ff */
[----:B------:R-:W-:Y:S05]  /*204f0*/  @!P2 LEA.HI.X R135, R132, R251, R133, 0x1, P0 ;  /* 0x000000fb8487a211 */ /* 0x000fea00000f0c85 */
[----:B------:R-:W-:Y:S01]  /*20500*/  @!PT LDS RZ, [RZ] ;  /* 0x00000000fffff984 */ /* 0x000fe20000000800 */
[----:B------:R-:W-:Y:S01]  /*20510*/  @!PT LDS RZ, [RZ] ;  /* 0x00000000fffff984 */ /* 0x000fe20000000800 */
[----:B------:R-:W-:Y:S01]  /*20520*/  @!PT LDS RZ, [RZ] ;  /* 0x00000000fffff984 */ /* 0x000fe20000000800 */
[----:B------:R2:W-:Y:S04]  /*20530*/  @!P2 LDGSTS.E.BYPASS.LTC128B.128 [R195+0x2000], desc[UR4][R134.64] ;  /* 0x0200000086c3afae */ /* 0x0005e8000b901d44 */
[----:B------:R1:W-:Y:S01]  /*20540*/  @P2 STS.128 [R195+0x2800], RZ ;  /* 0x002800ffc3002388 */ /* 0x0003e20000000c00 */
[C---:B--2---:R-:W-:Y:S04]  /*20550*/  @!P2 LEA R135, P1, R242.reuse, R132, 0x5 ;  /* 0x00000084f287a211 */ /* 0x044fe800078228ff */
[C---:B------:R-:W-:Y:S02]  /*20560*/  @!P2 LEA R134, P0, R135.reuse, R250, 0x1 ;  /* 0x000000fa8786a211 */ /* 0x040fe400078008ff */
[C-C-:B------:R-:W-:Y:S04]  /*20570*/  @!P2 LEA.HI.X R140, R242.reuse, R133, R243.reuse, 0x5, P1 ;  /* 0x00000085f28ca211 */ /* 0x140fe800008f2cf3 */
[-C--:B------:R-:W-:Y:S02]  /*20580*/  @!P2 LEA.HI.X R135, R135, R251.reuse, R140, 0x1, P0 ;  /* 0x000000fb8787a211 */ /* 0x080fe400000f0c8c */
[C---:B------:R-:W-:Y:S03]  /*20590*/  SHF.L.U64.HI R140, R242.reuse, 0x6, R243 ;  /* 0x00000006f28c7819 */ /* 0x040fe600000102f3 */
[----:B------:R-:W-:Y:S01]  /*205a0*/  @!PT LDS RZ, [RZ] ;  /* 0x00000000fffff984 */ /* 0x000fe20000000800 */
[----:B------:R-:W-:Y:S01]  /*205b0*/  @!PT LDS RZ, [RZ] ;  /* 0x00000000fffff984 */ /* 0x000fe20000000800 */
[----:B------:R-:W-:Y:S01]  /*205c0*/  @!PT LDS RZ, [RZ] ;  /* 0x00000000fffff984 */ /* 0x000fe20000000800 */
[----:B------:R2:W-:Y:S04]  /*205d0*/  @!P2 LDGSTS.E.BYPASS.LTC128B.128 [R195+0x2800], desc[UR4][R134.64] ;  /* 0x0280000086c3afae */ /* 0x0005e8000b901d44 */
[----:B------:R1:W-:Y:S01]  /*205e0*/  @P2 STS.128 [R195+0x3000], RZ ;  /* 0x003000ffc3002388 */ /* 0x0003e20000000c00 */
[C---:B--2---:R-:W-:Y:S05]  /*205f0*/  IMAD.SHL.U32 R135, R242.reuse, 0x40, RZ ;  /* 0x00000040f2877824 */ /* 0x044fea00078e00ff */
[----:B------:R-:W-:Y:S04]  /*20600*/  @!P2 IADD3 R135, P1, R135, R132, RZ ;  /* 0x000000848787a210 */ /* 0x000fe80007f3e0ff */
[----:B------:R-:W-:Y:S01]  /*20610*/  @!P2 LEA R134, P0, R135, R250, 0x1 ;  /* 0x000000fa8786a211 */ /* 0x000fe200078008ff */
[----:B------:R-:W-:Y:S05]  /*20620*/  @!P2 IMAD.X R140, R133, 0x1, R140, P1 ;  /* 0x00000001858ca824 */ /* 0x000fea00008e068c */
[-C--:B------:R-:W-:Y:S01]  /*20630*/  @!P2 LEA.HI.X R135, R135, R251.reuse, R140, 0x1, P0 ;  /* 0x000000fb8787a211 */ /* 0x080fe200000f0c8c */
[----:B------:R-:W-:Y:S04]  /*20640*/  IMAD R140, R243, 0x60, RZ ;  /* 0x00000060f38c7824 */ /* 0x000fe800078e02ff */
[----:B------:R-:W-:Y:S01]  /*20650*/  @!PT LDS RZ, [RZ] ;  /* 0x00000000fffff984 */ /* 0x000fe20000000800 */
[----:B------:R-:W-:Y:S01]  /*20660*/  @!PT LDS RZ, [RZ] ;  /* 0x00000000fffff984 */ /* 0x000fe20000000800 */
[----:B------:R-:W-:Y:S01]  /*20670*/  @!PT LDS RZ, [RZ] ;  /* 0x00000000fffff984 */ /* 0x000fe20000000800 */
[----:B------:R2:W-:Y:S04]  /*20680*/  @!P2 LDGSTS.E.BYPASS.LTC128B.128 [R195+0x3000], desc[UR4][R134.64] ;  /* 0x0300000086c3afae */ /* 0x0005e8000b901d44 */
[----:B------:R1:W-:Y:S01]  /*20690*/  @P2 STS.128 [R195+0x3800], RZ ;  /* 0x003800ffc3002388 */ /* 0x0003e20000000c00 */
[----:B--2---:R-:W-:Y:S04]  /*206a0*/  IMAD.WIDE.U32 R134, R242, 0x60, RZ ;  /* 0x00000060f2867825 */ /* 0x004fe800078e00ff */
[----:B------:R-:W-:Y:S01]  /*206b0*/  IMAD.IADD R135, R140, 0x1, R135 ;  /* 0x000000018c877824 */ /* 0x000fe200078e0287 */
[----:B------:R-:W-:Y:S05]  /*206c0*/  @!P2 IADD3 R134, P0, R134, R132, RZ ;  /* 0x000000848686a210 */ /* 0x000fea0007f1e0ff */
[----:B------:R-:W-:Y:S01]  /*206d0*/  @!P2 IMAD.X R133, R133, 0x1, R135, P0 ;  /* 0x000000018585a824 */ /* 0x000fe200000e0687 */
[C---:B------:R-:W-:Y:S04]  /*206e0*/  @!P2 LEA R132, P0, R134.reuse, R250, 0x1 ;  /* 0x000000fa8684a211 */ /* 0x040fe800078008ff */
[----:B------:R-:W-:Y:S05]  /*206f0*/  @!P2 LEA.HI.X R133, R134, R251, R133, 0x1, P0 ;  /* 0x000000fb8685a211 */ /* 0x000fea00000f0c85 */
[----:B------:R-:W-:Y:S01]  /*20700*/  @!PT LDS RZ, [RZ] ;  /* 0x00000000fffff984 */ /* 0x000fe20000000800 */
[----:B------:R-:W-:Y:S01]  /*20710*/  @!PT LDS RZ, [RZ] ;  /* 0x00000000fffff984 */ /* 0x000fe20000000800 */
[----:B------:R-:W-:Y:S01]  /*20720*/  @!PT LDS RZ, [RZ] ;  /* 0x00000000fffff984 */ /* 0x000fe20000000800 */
[----:B------:R1:W-:Y:S04]  /*20730*/  @!P2 LDGSTS.E.BYPASS.LTC128B.128 [R195+0x3800], desc[UR4][R132.64] ;  /* 0x0380000084c3afae */ /* 0x0003e8000b901d44 */
[----:B------:R-:W0:Y:S02]  /*20740*/  LDGDEPBAR ;  /* 0x00000000000079af */ /* 0x000e240000000000 */
.L_x_608:
[----:B------:R-:W-:Y:S05]  /*20750*/  BSYNC B0 ;  /* 0x0000000000007941 */ /* 0x000fea0003800000 */
.L_x_607:
[----:B------:R-:W-:Y:S01]  /*20760*/  I2FP.F32.S32 R2, R2 ;  /* 0x0000000200027245 */ /* 0x000fe20000201400 */
[----:B-1----:R-:W2:Y:S01]  /*20770*/  LD.E R132, desc[UR4][R180.64+0xdc] ;  /* 0x0000dc04b4847980 */ /* 0x002ea2000c101900 */
[----:B------:R-:W-:Y:S01]  /*20780*/  FMNMX.FTZ R135, R6, R189, !PT ;  /* 0x000000bd06877209 */ /* 0x000fe20007810000 */
[----:B------:R-:W-:Y:S01]  /*20790*/  VIADD R134, R3, 0x28 ;  /* 0x0000002803867836 */ /* 0x000fe20000000000 */
[----:B------:R-:W-:Y:S01]  /*207a0*/  LOP3.LUT R194, R194, 0xfffffff7, RZ, 0xc0, !PT ;  /* 0xfffffff7c2c27812 */ /* 0x000fe200078ec0ff */
[CC--:B------:R-:W-:Y:S01]  /*207b0*/  FFMA.FTZ R36, R182.reuse, R0.reuse, R36 ;  /* 0x00000000b6247223 */ /* 0x0c0fe20000010024 */
[----:B------:R-:W-:Y:S01]  /*207c0*/  FMNMX.FTZ R135, R7, R135, !PT ;  /* 0x0000008707877209 */ /* 0x000fe20007810000 */
[-C--:B------:R-:W-:Y:S01]  /*207d0*/  FFMA.FTZ R38, R182, R0.reuse, R38 ;  /* 0x00000000b6267223 */ /* 0x080fe20000010026 */
[----:B------:R-:W-:Y:S01]  /*207e0*/  @P2 LOP3.LUT R194, R194, 0x8, RZ, 0xfc, !PT ;  /* 0x00000008c2c22812 */ /* 0x000fe200078efcff */
[CC--:B------:R-:W-:Y:S01]  /*207f0*/  FFMA.FTZ R40, R182.reuse, R0.reuse, R40 ;  /* 0x00000000b6287223 */ /* 0x0c0fe20000010028 */
[C---:B------:R-:W-:Y:S01]  /*20800*/  FFMA.FTZ R42, R182.reuse, R0, R42 ;  /* 0x00000000b62a7223 */ /* 0x040fe2000001002a */
[----:B------:R-:W-:Y:S01]  /*20810*/  I2FP.F32.S32 R0, R134 ;  /* 0x0000008600007245 */ /* 0x000fe20000201400 */
[-C--:B------:R-:W-:Y:S01]  /*20820*/  FFMA.FTZ R37, R182, R2.reuse, R37 ;  /* 0x00000002b6257223 */ /* 0x080fe20000010025 */
[----:B------:R-:W-:Y:S01]  /*20830*/  LOP3.LUT R194, R194, 0xffffffbf, RZ, 0xc0, !PT ;  /* 0xffffffbfc2c27812 */ /* 0x000fe200078ec0ff */
[CC--:B------:R-:W-:Y:S01]  /*20840*/  FFMA.FTZ R39, R182.reuse, R2.reuse, R39 ;  /* 0x00000002b6277223 */ /* 0x0c0fe20000010027 */
[CC--:B------:R-:W-:Y:S01]  /*20850*/  FFMA.FTZ R41, R182.reuse, R2.reuse, R41 ;  /* 0x00000002b6297223 */ /* 0x0c0fe20000010029 */
[C---:B------:R-:W-:Y:S01]  /*20860*/  FFMA.FTZ R43, R182.reuse, R2, R43 ;  /* 0x00000002b62b7223 */ /* 0x040fe2000001002b */
[CC--:B------:R-:W-:Y:S01]  /*20870*/  FFMA.FTZ R44, R182.reuse, R0.reuse, R44 ;  /* 0x00000000b62c7223 */ /* 0x0c0fe2000001002c */
[C---:B------:R-:W-:Y:S02]  /*20880*/  VIADD R133, R3.reuse, 0x29 ;  /* 0x0000002903857836 */ /* 0x040fe40000000000 */
[CC--:B------:R-:W-:Y:S01]  /*20890*/  FFMA.FTZ R46, R182.reuse, R0.reuse, R46 ;  /* 0x00000000b62e7223 */ /* 0x0c0fe2000001002e */
[CC--:B------:R-:W-:Y:S01]  /*208a0*/  FFMA.FTZ R48, R182.reuse, R0.reuse, R48 ;  /* 0x00000000b6307223 */ /* 0x0c0fe20000010030 */
[C---:B------:R-:W-:Y:S01]  /*208b0*/  FFMA.FTZ R50, R182.reuse, R0, R50 ;  /* 0x00000000b6327223 */ /* 0x040fe20000010032 */
[C---:B------:R-:W-:Y:S01]  /*208c0*/  VIADD R0, R3.reuse, 0x30 ;  /* 0x0000003003007836 */ /* 0x040fe20000000000 */
[----:B------:R-:W-:Y:S01]  /*208d0*/  I2FP.F32.S32 R2, R133 ;  /* 0x0000008500027245 */ /* 0x000fe20000201400 */
[----:B------:R-:W3:Y:S01]  /*208e0*/  LDL.LU R173, [R1+0x40] ;  /* 0x0000400001ad7983 */ /* 0x000ee20000300800 */
[C---:B------:R-:W-:Y:S02]  /*208f0*/  VIADD R134, R3.reuse, 0x38 ;  /* 0x0000003803867836 */ /* 0x040fe40000000000 */
[----:B------:R-:W-:Y:S01]  /*20900*/  I2FP.F32.S32 R0, R0 ;  /* 0x0000000000007245 */ /* 0x000fe20000201400 */
[C---:B------:R-:W-:Y:S02]  /*20910*/  VIADD R133, R3.reuse, 0x31 ;  /* 0x0000003103857836 */ /* 0x040fe40000000000 */
[CC--:B------:R-:W-:Y:S01]  /*20920*/  FFMA.FTZ R45, R182.reuse, R2.reuse, R45 ;  /* 0x00000002b62d7223 */ /* 0x0c0fe2000001002d */
        /* <DEDUP_REMOVED lines=20> */
[----:B------:R-:W4:Y:S01]  /*20a70*/  LDL.LU R172, [R1+0x44] ;  /* 0x0000440001ac7983 */ /* 0x000f220000300800 */
[C---:B------:R-:W-:Y:S02]  /*20a80*/  VIADD R133, R3.reuse, 0x41 ;  /* 0x0000004103857836 */ /* 0x040fe40000000000 */
[----:B------:R-:W-:Y:S01]  /*20a90*/  I2FP.F32.S32 R0, R0 ;  /* 0x0000000000007245 */ /* 0x000fe20000201400 */
[CC--:B------:R-:W-:Y:S01]  /*20aa0*/  FFMA.FTZ R61, R182.reuse, R2.reuse, R61 ;  /* 0x00000002b63d7223 */ /* 0x0c0fe2000001003d */
[CC--:B------:R-:W-:Y:S01]  /*20ab0*/  FFMA.FTZ R63, R182.reuse, R2.reuse, R63 ;  /* 0x00000002b63f7223 */ /* 0x0c0fe2000001003f */
[CC--:B------:R-:W-:Y:S01]  /*20ac0*/  FFMA.FTZ R65, R182.reuse, R2.reuse, R65 ;  /* 0x00000002b6417223 */ /* 0x0c0fe20000010041 */
[C---:B------:R-:W-:Y:S01]  /*20ad0*/  FFMA.FTZ R67, R182.reuse, R2, R67 ;  /* 0x00000002b6437223 */ /* 0x040fe20000010043 */
        /* <DEDUP_REMOVED lines=21> */
[CC--:B------:R-:W-:Y:S01]  /*20c30*/  FFMA.FTZ R77, R182.reuse, R2.reuse, R77 ;  /* 0x00000002b64d7223 */ /* 0x0c0fe2000001004d */
[CC--:B------:R-:W-:Y:S01]  /*20c40*/  FFMA.FTZ R79, R182.reuse, R2.reuse, R79 ;  /* 0x00000002b64f7223 */ /* 0x0c0fe2000001004f */
[CC--:B------:R-:W-:Y:S01]  /*20c50*/  FFMA.FTZ R81, R182.reuse, R2.reuse, R81 ;  /* 0x00000002b6517223 */ /* 0x0c0fe20000010051 */
[C---:B------:R-:W-:Y:S01]  /*20c60*/  FFMA.FTZ R83, R182.reuse, R2, R83 ;  /* 0x00000002b6537223 */ /* 0x040fe20000010053 */
[----:B------:R-:W-:Y:S01]  /*20c70*/  I2FP.F32.S32 R2, R133 ;  /* 0x0000008500027245 */ /* 0x000fe20000201400 */
[----:B------:R-:W-:Y:S02]  /*20c80*/  VIADD R134, R3, 0x58 ;  /* 0x0000005803867836 */ /* 0x000fe40000000000 */
[CC--:B------:R-:W-:Y:S01]  /*20c90*/  FFMA.FTZ R84, R182.reuse, R0.reuse, R84 ;  /* 0x00000000b6547223 */ /* 0x0c0fe20000010054 */
[CC--:B------:R-:W-:Y:S01]  /*20ca0*/  FFMA.FTZ R86, R182.reuse, R0.reuse, R86 ;  /* 0x00000000b6567223 */ /* 0x0c0fe20000010056 */
[CC--:B------:R-:W-:Y:S01]  /*20cb0*/  FFMA.FTZ R88, R182.reuse, R0.reuse, R88 ;  /* 0x00000000b6587223 */ /* 0x0c0fe20000010058 */
[C---:B------:R-:W-:Y:S01]  /*20cc0*/  FFMA.FTZ R90, R182.reuse, R0, R90 ;  /* 0x00000000b65a7223 */ /* 0x040fe2000001005a */
[----:B------:R-:W-:Y:S01]  /*20cd0*/  I2FP.F32.S32 R0, R134 ;  /* 0x0000008600007245 */ /* 0x000fe20000201400 */
[----:B------:R-:W-:Y:S01]  /*20ce0*/  FFMA.FTZ R85, R182, R2, R85 ;  /* 0x00000002b6557223 */ /* 0x000fe20000010055 */
[----:B------:R-:W-:Y:S01]  /*20cf0*/  FMNMX.FTZ R134, R4, R188, !PT ;  /* 0x000000bc04867209 */ /* 0x000fe20007810000 */
[CC--:B------:R-:W-:Y:S01]  /*20d00*/  FFMA.FTZ R87, R182.reuse, R2.reuse, R87 ;  /* 0x00000002b6577223 */ /* 0x0c0fe20000010057 */
[CC--:B------:R-:W-:Y:S01]  /*20d10*/  FFMA.FTZ R89, R182.reuse, R2.reuse, R89 ;  /* 0x00000002b6597223 */ /* 0x0c0fe20000010059 */
[C---:B------:R-:W-:Y:S01]  /*20d20*/  FFMA.FTZ R91, R182.reuse, R2, R91 ;  /* 0x00000002b65b7223 */ /* 0x040fe2000001005b */
[----:B------:R-:W-:Y:S01]  /*20d30*/  FMNMX.FTZ R134, R5, R134, !PT ;  /* 0x0000008605867209 */ /* 0x000fe20007810000 */
[CC--:B------:R-:W-:Y:S01]  /*20d40*/  FFMA.FTZ R92, R182.reuse, R0.reuse, R92 ;  /* 0x00000000b65c7223 */ /* 0x0c0fe2000001005c */
[C---:B------:R-:W-:Y:S02]  /*20d50*/  VIADD R133, R3.reuse, 0x59 ;  /* 0x0000005903857836 */ /* 0x040fe40000000000 */
[----:B------:R-:W-:Y:S01]  /*20d60*/  FFMA.FTZ R94, R182, R0, R94 ;  /* 0x00000000b65e7223 */ /* 0x000fe2000001005e */
[----:B------:R-:W-:Y:S01]  /*20d70*/  FMNMX.FTZ R134, R12, R134, !PT ;  /* 0x000000860c867209 */ /* 0x000fe20007810000 */
[CC--:B------:R-:W-:Y:S01]  /*20d80*/  FFMA.FTZ R96, R182.reuse, R0.reuse, R96 ;  /* 0x00000000b6607223 */ /* 0x0c0fe20000010060 */
[C---:B------:R-:W-:Y:S01]  /*20d90*/  FFMA.FTZ R98, R182.reuse, R0, R98 ;  /* 0x00000000b6627223 */ /* 0x040fe20000010062 */
[----:B------:R-:W-:Y:S01]  /*20da0*/  I2FP.F32.S32 R2, R133 ;  /* 0x0000008500027245 */ /* 0x000fe20000201400 */
[----:B------:R-:W-:Y:S01]  /*20db0*/  VIADD R0, R3, 0x60 ;  /* 0x0000006003007836 */ /* 0x000fe20000000000 */
[----:B------:R-:W-:Y:S01]  /*20dc0*/  FMNMX.FTZ R134, R13, R134, !PT ;  /* 0x000000860d867209 */ /* 0x000fe20007810000 */
[----:B------:R-:W4:Y:S01]  /*20dd0*/  LDL.LU R166, [R1+0x34] ;  /* 0x0000340001a67983 */ /* 0x000f220000300800 */
[----:B------:R-:W-:Y:S02]  /*20de0*/  VIADD R133, R3, 0x61 ;  /* 0x0000006103857836 */ /* 0x000fe40000000000 */
[C---:B------:R-:W-:Y:S01]  /*20df0*/  FFMA.FTZ R93, R182.reuse, R2, R93 ;  /* 0x00000002b65d7223 */ /* 0x040fe2000001005d */
[----:B------:R-:W-:Y:S01]  /*20e00*/  I2FP.F32.S32 R0, R0 ;  /* 0x0000000000007245 */ /* 0x000fe20000201400 */
[----:B------:R-:W-:Y:S01]  /*20e10*/  FFMA.FTZ R95, R182, R2, R95 ;  /* 0x00000002b65f7223 */ /* 0x000fe2000001005f */
[----:B------:R-:W-:Y:S01]  /*20e20*/  FMNMX.FTZ R134, R20, R134, !PT ;  /* 0x0000008614867209 */ /* 0x000fe20007810000 */
[CC--:B------:R-:W-:Y:S01]  /*20e30*/  FFMA.FTZ R97, R182.reuse, R2.reuse, R97 ;  /* 0x00000002b6617223 */ /* 0x0c0fe20000010061 */
[C---:B------:R-:W-:Y:S01]  /*20e40*/  FFMA.FTZ R99, R182.reuse, R2, R99 ;  /* 0x00000002b6637223 */ /* 0x040fe20000010063 */
[----:B------:R-:W-:Y:S01]  /*20e50*/  I2FP.F32.S32 R2, R133 ;  /* 0x0000008500027245 */ /* 0x000fe20000201400 */
[C---:B------:R-:W-:Y:S01]  /*20e60*/  FFMA.FTZ R100, R182.reuse, R0, R100 ;  /* 0x00000000b6647223 */ /* 0x040fe20000010064 */
[----:B------:R-:W-:Y:S01]  /*20e70*/  FMNMX.FTZ R134, R21, R134, !PT ;  /* 0x0000008615867209 */ /* 0x000fe20007810000 */
[CC--:B------:R-:W-:Y:S01]  /*20e80*/  FFMA.FTZ R102, R182.reuse, R0.reuse, R102 ;  /* 0x00000000b6667223 */ /* 0x0c0fe20000010066 */
[CC--:B------:R-:W-:Y:S01]  /*20e90*/  FFMA.FTZ R104, R182.reuse, R0.reuse, R104 ;  /* 0x00000000b6687223 */ /* 0x0c0fe20000010068 */
[----:B------:R-:W-:Y:S01]  /*20ea0*/  FFMA.FTZ R106, R182, R0, R106 ;  /* 0x00000000b66a7223 */ /* 0x000fe2000001006a */
[----:B------:R-:W-:Y:S01]  /*20eb0*/  FMNMX.FTZ R134, R28, R134, !PT ;  /* 0x000000861c867209 */ /* 0x000fe20007810000 */
[----:B------:R-:W-:Y:S01]  /*20ec0*/  VIADD R0, R3, 0x68 ;  /* 0x0000006803007836 */ /* 0x000fe20000000000 */
[----:B------:R-:W3:Y:S01]  /*20ed0*/  LDL.LU R165, [R1+0x20] ;  /* 0x0000200001a57983 */ /* 0x000ee20000300800 */
[C---:B------:R-:W-:Y:S01]  /*20ee0*/  FFMA.FTZ R101, R182.reuse, R2, R101 ;  /* 0x00000002b6657223 */ /* 0x040fe20000010065 */
[----:B------:R-:W-:Y:S01]  /*20ef0*/  FMNMX.FTZ R134, R29, R134, !PT ;  /* 0x000000861d867209 */ /* 0x000fe20007810000 */
[C---:B------:R-:W-:Y:S01]  /*20f00*/  FFMA.FTZ R103, R182.reuse, R2, R103 ;  /* 0x00000002b6677223 */ /* 0x040fe20000010067 */
[----:B------:R-:W-:Y:S01]  /*20f10*/  I2FP.F32.S32 R0, R0 ;  /* 0x0000000000007245 */ /* 0x000fe20000201400 */
[----:B------:R-:W-:Y:S01]  /*20f20*/  FFMA.FTZ R105, R182, R2, R105 ;  /* 0x00000002b6697223 */ /* 0x000fe20000010069 */
[----:B------:R-:W-:Y:S01]  /*20f30*/  FMNMX.FTZ R134, R36, R134, !PT ;  /* 0x0000008624867209 */ /* 0x000fe20007810000 */
[C---:B------:R-:W-:Y:S01]  /*20f40*/  FFMA.FTZ R107, R182.reuse, R2, R107 ;  /* 0x00000002b66b7223 */ /* 0x040fe2000001006b */
[----:B------:R-:W-:Y:S02]  /*20f50*/  VIADD R133, R3, 0x69 ;  /* 0x0000006903857836 */ /* 0x000fe40000000000 */
[C---:B------:R-:W-:Y:S01]  /*20f60*/  FFMA.FTZ R108, R182.reuse, R0, R108 ;  /* 0x00000000b66c7223 */ /* 0x040fe2000001006c */
[----:B------:R-:W-:Y:S01]  /*20f70*/  FMNMX.FTZ R134, R37, R134, !PT ;  /* 0x0000008625867209 */ /* 0x000fe20007810000 */
[CC--:B------:R-:W-:Y:S01]  /*20f80*/  FFMA.FTZ R110, R182.reuse, R0.reuse, R110 ;  /* 0x00000000b66e7223 */ /* 0x0c0fe2000001006e */
[CC--:B------:R-:W-:Y:S01]  /*20f90*/  FFMA.FTZ R112, R182.reuse, R0.reuse, R112 ;  /* 0x00000000b6707223 */ /* 0x0c0fe20000010070 */
[----:B------:R-:W-:Y:S01]  /*20fa0*/  I2FP.F32.S32 R2, R133 ;  /* 0x0000008500027245 */ /* 0x000fe20000201400 */
        /* <DEDUP_REMOVED lines=8> */
[CC--:B------:R-:W-:Y:S01]  /*21030*/  FFMA.FTZ R113, R182.reuse, R2.reuse, R113 ;  /* 0x00000002b6717223 */ /* 0x0c0fe20000010071 */
[C---:B------:R-:W-:Y:S02]  /*21040*/  VIADD R133, R3.reuse, 0x71 ;  /* 0x0000007103857836 */ /* 0x040fe40000000000 */
[C---:B------:R-:W-:Y:S01]  /*21050*/  FFMA.FTZ R115, R182.reuse, R2, R115 ;  /* 0x00000002b6737223 */ /* 0x040fe20000010073 */
[----:B------:R-:W3:Y:S01]  /*21060*/  LDL.LU R160, [R1] ;  /* 0x0000000001a07983 */ /* 0x000ee20000300800 */
[CC--:B------:R-:W-:Y:S01]  /*21070*/  FFMA.FTZ R116, R182.reuse, R0.reuse, R116 ;  /* 0x00000000b6747223 */ /* 0x0c0fe20000010074 */
[CC--:B------:R-:W-:Y:S01]  /*21080*/  FFMA.FTZ R118, R182.reuse, R0.reuse, R118 ;  /* 0x00000000b6767223 */ /* 0x0c0fe20000010076 */
[----:B------:R-:W-:Y:S01]  /*21090*/  I2FP.F32.S32 R2, R133 ;  /* 0x0000008500027245 */ /* 0x000fe20000201400 */
[-C--:B------:R-:W-:Y:S01]  /*210a0*/  FFMA.FTZ R120, R182, R0.reuse, R120 ;  /* 0x00000000b6787223 */ /* 0x080fe20000010078 */
[----:B------:R-:W-:Y:S01]  /*210b0*/  FMNMX.FTZ R133, R14, R135, !PT ;  /* 0x000000870e857209 */ /* 0x000fe20007810000 */
[C---:B------:R-:W-:Y:S01]  /*210c0*/  FFMA.FTZ R122, R182.reuse, R0, R122 ;  /* 0x00000000b67a7223 */ /* 0x040fe2000001007a */
[----:B------:R-:W-:Y:S01]  /*210d0*/  VIADD R0, R3, 0x78 ;  /* 0x0000007803007836 */ /* 0x000fe20000000000 */
[----:B------:R-:W3:Y:S01]  /*210e0*/  LDL.LU R152, [R1+0x4] ;  /* 0x0000040001987983 */ /* 0x000ee20000300800 */
[----:B------:R-:W-:Y:S01]  /*210f0*/  FMNMX.FTZ R133, R15, R133, !PT ;  /* 0x000000850f857209 */ /* 0x000fe20007810000 */
[CC--:B------:R-:W-:Y:S01]  /*21100*/  FFMA.FTZ R117, R182.reuse, R2.reuse, R117 ;  /* 0x00000002b6757223 */ /* 0x0c0fe20000010075 */
[----:B------:R-:W-:Y:S01]  /*21110*/  FFMA.FTZ R119, R182, R2, R119 ;  /* 0x00000002b6777223 */ /* 0x000fe20000010077 */
[----:B------:R-:W-:Y:S01]  /*21120*/  I2FP.F32.S32 R0, R0 ;  /* 0x0000000000007245 */ /* 0x000fe20000201400 */
[----:B------:R-:W-:Y:S01]  /*21130*/  STL [R1+0x314], R250 ;  /* 0x000314fa01007387 */ /* 0x000fe20000100800 */
[----:B------:R-:W-:Y:S01]  /*21140*/  FMNMX.FTZ R133, R22, R133, !PT ;  /* 0x0000008516857209 */ /* 0x000fe20007810000 */
[CC--:B------:R-:W-:Y:S01]  /*21150*/  FFMA.FTZ R121, R182.reuse, R2.reuse, R121 ;  /* 0x00000002b6797223 */ /* 0x0c0fe20000010079 */
[C---:B------:R-:W-:Y:S01]  /*21160*/  FFMA.FTZ R123, R182.reuse, R2, R123 ;  /* 0x00000002b67b7223 */ /* 0x040fe2000001007b */
[----:B------:R-:W-:Y:S01]  /*21170*/  VIADD R3, R3, 0x79 ;  /* 0x0000007903037836 */ /* 0x000fe20000000000 */
[----:B------:R-:W-:Y:S01]  /*21180*/  FMNMX.FTZ R2, R23, R133, !PT ;  /* 0x0000008517027209 */ /* 0x000fe20007810000 */
[CC--:B------:R-:W-:Y:S01]  /*21190*/  FFMA.FTZ R124, R182.reuse, R0.reuse, R124 ;  /* 0x00000000b67c7223 */ /* 0x0c0fe2000001007c */
[CC--:B------:R-:W-:Y:S01]  /*211a0*/  FFMA.FTZ R126, R182.reuse, R0.reuse, R126 ;  /* 0x00000000b67e7223 */ /* 0x0c0fe2000001007e */
[----:B------:R-:W-:Y:S01]  /*211b0*/  FFMA.FTZ R128, R182, R0, R128 ;  /* 0x00000000b6807223 */ /* 0x000fe20000010080 */
[----:B------:R-:W-:Y:S01]  /*211c0*/  FMNMX.FTZ R133, R30, R2, !PT ;  /* 0x000000021e857209 */ /* 0x000fe20007810000 */
[----:B------:R-:W-:Y:S01]  /*211d0*/  FFMA.FTZ R130, R182, R0, R130 ;  /* 0x00000000b6827223 */ /* 0x000fe20000010082 */
[----:B------:R-:W-:Y:S01]  /*211e0*/  I2FP.F32.S32 R0, R3 ;  /* 0x0000000300007245 */ /* 0x000fe20000201400 */
[----:B------:R-:W-:Y:S01]  /*211f0*/  STL [R1+0x310], R245 ;  /* 0x000310f501007387 */ /* 0x000fe20000100800 */
[----:B------:R-:W-:Y:S02]  /*21200*/  FMNMX.FTZ R3, R52, R134, !PT ;  /* 0x0000008634037209 */ /* 0x000fe40007810000 */
[----:B------:R-:W-:Y:S01]  /*21210*/  FMNMX.FTZ R2, R8, R190, !PT ;  /* 0x000000be08027209 */ /* 0x000fe20007810000 */
[----:B------:R-:W-:Y:S01]  /*21220*/  STL [R1+0x30c], R244 ;  /* 0x00030cf401007387 */ /* 0x000fe20000100800 */
[----:B------:R-:W-:Y:S01]  /*21230*/  FMNMX.FTZ R134, R10, R191, !PT ;  /* 0x000000bf0a867209 */ /* 0x000fe20007810000 */
[CC--:B------:R-:W-:Y:S01]  /*21240*/  FFMA.FTZ R125, R182.reuse, R0.reuse, R125 ;  /* 0x00000000b67d7223 */ /* 0x0c0fe2000001007d */
[----:B------:R-:W-:Y:S01]  /*21250*/  FMNMX.FTZ R135, R53, R3, !PT ;  /* 0x0000000335877209 */ /* 0x000fe20007810000 */
[----:B------:R-:W-:Y:S01]  /*21260*/  STL [R1+0x308], R243 ;  /* 0x000308f301007387 */ /* 0x000fe20000100800 */
[----:B------:R-:W-:Y:S01]  /*21270*/  FMNMX.FTZ R133, R31, R133, !PT ;  /* 0x000000851f857209 */ /* 0x000fe20007810000 */
[C---:B------:R-:W-:Y:S01]  /*21280*/  FFMA.FTZ R127, R182.reuse, R0, R127 ;  /* 0x00000000b67f7223 */ /* 0x040fe2000001007f */
[----:B------:R-:W-:Y:S01]  /*21290*/  FMNMX.FTZ R3, R9, R2, !PT ;  /* 0x0000000209037209 */ /* 0x000fe20007810000 */
[----:B------:R-:W-:Y:S01]  /*212a0*/  STL [R1+0x304], R242 ;  /* 0x000304f201007387 */ /* 0x000fe20000100800 */
[----:B------:R-:W-:Y:S01]  /*212b0*/  FMNMX.FTZ R2, R11, R134, !PT ;  /* 0x000000860b027209 */ /* 0x000fe20007810000 */
[-C--:B------:R-:W-:Y:S01]  /*212c0*/  FFMA.FTZ R129, R182, R0.reuse, R129 ;  /* 0x00000000b6817223 */ /* 0x080fe20000010081 */
[----:B------:R-:W-:Y:S01]  /*212d0*/  FMNMX.FTZ R135, R60, R135, !PT ;  /* 0x000000873c877209 */ /* 0x000fe20007810000 */
[----:B------:R-:W-:Y:S01]  /*212e0*/  STL [R1+0x300], R195 ;  /* 0x000300c301007387 */ /* 0x000fe20000100800 */
[----:B------:R-:W-:Y:S01]  /*212f0*/  FMNMX.FTZ R133, R38, R133, !PT ;  /* 0x0000008526857209 */ /* 0x000fe20007810000 */
[----:B------:R-:W-:Y:S01]  /*21300*/  FFMA.FTZ R131, R182, R0, R131 ;  /* 0x00000000b6837223 */ /* 0x000fe20000010083 */
        /* <DEDUP_REMOVED lines=87> */
[----:B-1----:R-:W-:Y:S02]  /*21880*/  FMNMX.FTZ R2, R2, R140, !PT ;  /* 0x0000008c02027209 */ /* 0x002fe40007810000 */
[----:B------:R-:W-:Y:S02]  /*21890*/  FMNMX.FTZ R133, R99, R3, !PT ;  /* 0x0000000363857209 */ /* 0x000fe40007810000 */
[----:B------:R-:W-:Y:S01]  /*218a0*/  FMNMX.FTZ R134, R104, R134, !PT ;  /* 0x0000008668867209 */ /* 0x000fe20007810000 */
[----:B------:R-:W1:Y:S01]  /*218b0*/  SHFL.BFLY PT, R144, R2, 0x1, 0x1f ;  /* 0x0c201f0002907f89 */ /* 0x000e6200000e0000 */
[----:B------:R-:W-:Y:S02]  /*218c0*/  FMNMX.FTZ R3, R127, R135, !PT ;  /* 0x000000877f037209 */ /* 0x000fe40007810000 */
[----:B------:R-:W-:Y:S02]  /*218d0*/  FMNMX.FTZ R133, R106, R133, !PT ;  /* 0x000000856a857209 */ /* 0x000fe40007810000 */
[----:B------:R-:W-:Y:S03]  /*218e0*/  FMNMX.FTZ R134, R105, R134, !PT ;  /* 0x0000008669867209 */ /* 0x000fe60007810000 */
[----:B------:R-:W2:Y:S01]  /*218f0*/  SHFL.BFLY PT, R140, R3, 0x2, 0x1f ;  /* 0x0c401f00038c7f89 */ /* 0x000ea200000e0000 */
        /* <DEDUP_REMOVED lines=13> */
[----:B--2---:R-:W-:Y:S01]  /*219d0*/  FMNMX.FTZ R3, R3, R140, !PT ;  /* 0x0000008c03037209 */ /* 0x004fe20007810000 */
[----:B------:R-:W-:Y:S01]  /*219e0*/  FMUL.FTZ R2, R132, R134 ;  /* 0x0000008684027220 */ /* 0x000fe20000410000 */
[----:B------:R-:W-:Y:S01]  /*219f0*/  FMNMX.FTZ R141, R131, R0, !PT ;  /* 0x00000000838d7209 */ /* 0x000fe20007810000 */
[C---:B------:R-:W-:Y:S01]  /*21a00*/  FADD.FTZ R0, -R134.reuse, R188 ;  /* 0x000000bc86007221 */ /* 0x040fe20000010100 */
[----:B------:R-:W-:Y:S01]  /*21a10*/  FSETP.NEU.FTZ.AND P0, PT, R134, -INF , PT ;  /* 0xff8000008600780b */ /* 0x000fe20003f1d000 */
[----:B------:R-:W1:Y:S02]  /*21a20*/  SHFL.BFLY PT, R140, R133, 0x2, 0x1f ;  /* 0x0c401f00858c7f89 */ /* 0x000e6400000e0000 */
[----:B------:R-:W-:Y:S01]  /*21a30*/  FMUL.FTZ R0, R132, R0 ;  /* 0x0000000084007220 */ /* 0x000fe20000410000 */
[----:B------:R-:W-:Y:S05]  /*21a40*/  FSEL R2, R2, RZ, P0 ;  /* 0x000000ff02027208 */ /* 0x000fea0000000000 */
[----:B------:R-:W2:Y:S01]  /*21a50*/  SHFL.BFLY PT, R142, R3, 0x1, 0x1f ;  /* 0x0c201f00038e7f89 */ /* 0x000ea200000e0000 */
[----:B------:R4:W1:Y:S07]  /*21a60*/  MUFU.EX2 R135, R0 ;  /* 0x0000000000877308 */ /* 0x00086e0000000800 */
[----:B------:R-:W2:Y:S01]  /*21a70*/  SHFL.BFLY PT, R143, R141, 0x2, 0x1f ;  /* 0x0c401f008d8f7f89 */ /* 0x000ea200000e0000 */
        /* <DEDUP_REMOVED lines=14> */
[--C-:B----4-:R-:W-:Y:S01]  /*21b60*/  FFMA.FTZ R0, R4, R132, -R2.reuse ;  /* 0x0000008404007223 */ /* 0x110fe20000010802 */
[----:B-1----:R-:W-:Y:S01]  /*21b70*/  FMNMX.FTZ R4, R133, R140, !PT ;  /* 0x0000008c85047209 */ /* 0x002fe20007810000 */
[C---:B------:R-:W-:Y:S01]  /*21b80*/  FMUL.FTZ R195, R135.reuse, R166 ;  /* 0x000000a687c37220 */ /* 0x040fe20000410000 */
[C---:B---3--:R-:W-:Y:S01]  /*21b90*/  FMUL.FTZ R250, R135.reuse, R165 ;  /* 0x000000a587fa7220 */ /* 0x048fe20000410000 */
[----:B------:R-:W-:Y:S01]  /*21ba0*/  FMUL.FTZ R137, R135, R172 ;  /* 0x000000ac87897220 */ /* 0x000fe20000410000 */
[----:B--2---:R-:W-:Y:S01]  /*21bb0*/  FMNMX.FTZ R133, R3, R142, !PT ;  /* 0x0000008e03857209 */ /* 0x004fe20007810000 */
[----:B------:R-:W-:Y:S01]  /*21bc0*/  FMUL.FTZ R242, R135, R171 ;  /* 0x000000ab87f27220 */ /* 0x000fe20000410000 */
[----:B------:R-:W-:Y:S01]  /*21bd0*/  SHFL.BFLY PT, R142, R4, 0x1, 0x1f ;  /* 0x0c201f00048e7f89 */ /* 0x000fe200000e0000 */
[-CC-:B------:R-:W-:Y:S01]  /*21be0*/  FFMA.FTZ R211, R116, R132.reuse, -R2.reuse ;  /* 0x0000008474d37223 */ /* 0x180fe20000010802 */
[----:B------:R-:W-:Y:S01]  /*21bf0*/  FMNMX.FTZ R141, R141, R143, !PT ;  /* 0x0000008f8d8d7209 */ /* 0x000fe20007810000 */
[C---:B------:R-:W-:Y:S01]  /*21c00*/  FADD.FTZ R3, -R133.reuse, R189 ;  /* 0x000000bd85037221 */ /* 0x040fe20000010100 */
[----:B------:R-:W-:Y:S01]  /*21c10*/  FSETP.NEU.FTZ.AND P0, PT, R133, -INF , PT ;  /* 0xff8000008500780b */ /* 0x000fe20003f1d000 */
[----:B------:R1:W-:Y:S01]  /*21c20*/  MUFU.EX2 R143, R5 ;  /* 0x00000005008f7308 */ /* 0x0003e20000000800 */
[-CC-:B------:R-:W-:Y:S01]  /*21c30*/  FFMA.FTZ R200, R101, R132.reuse, -R2.reuse ;  /* 0x0000008465c87223 */ /* 0x180fe20000010802 */
[----:B------:R-:W-:Y:S01]  /*21c40*/  FMUL.FTZ R3, R132, R3 ;  /* 0x0000000384037220 */ /* 0x000fe20000410000 */
[-CC-:B------:R-:W-:Y:S01]  /*21c50*/  FFMA.FTZ R213, R117, R132.reuse, -R2.reuse ;  /* 0x0000008475d57223 */ /* 0x180fe20000010802 */
[-CC-:B------:R-:W-:Y:S01]  /*21c60*/  FFMA.FTZ R218, R124, R132.reuse, -R2.reuse ;  /* 0x000000847cda7223 */ /* 0x180fe20000010802 */
[--C-:B------:R-:W-:Y:S01]  /*21c70*/  FFMA.FTZ R222, R125, R132, -R2.reuse ;  /* 0x000000847dde7223 */ /* 0x100fe20000010802 */
[C---:B------:R-:W-:Y:S04]  /*21c80*/  FMUL.FTZ R245, R135.reuse, R161 ;  /* 0x000000a187f57220 */ /* 0x040fe80000410000 */
[----:B------:R2:W-:Y:S01]  /*21c90*/  MUFU.EX2 R140, R3 ;  /* 0x00000003008c7308 */ /* 0x0005e20000000800 */
[C---:B------:R-:W-:Y:S09]  /*21ca0*/  FMUL.FTZ R60, R135.reuse, R160 ;  /* 0x000000a0873c7220 */ /* 0x040ff20000410000 */
[----:B------:R-:W3:Y:S01]  /*21cb0*/  MUFU.EX2 R0, R0 ;  /* 0x0000000000007308 */ /* 0x000ee20000000800 */
[----:B-1----:R-:W1:Y:S01]  /*21cc0*/  SHFL.BFLY PT, R5, R141, 0x1, 0x1f ;  /* 0x0c201f008d057f89 */ /* 0x002e6200000e0000 */
[----:B------:R-:W-:Y:S01]  /*21cd0*/  FMUL.FTZ R61, R135, R152 ;  /* 0x00000098873d7220 */ /* 0x000fe20000410000 */
[-CC-:B--2---:R-:W-:Y:S07]  /*21ce0*/  FFMA.FTZ R3, R12, R132.reuse, -R2.reuse ;  /* 0x000000840c037223 */ /* 0x184fee0000010802 */
[----:B------:R2:W-:Y:S01]  /*21cf0*/  MUFU.EX2 R145, R3 ;  /* 0x0000000300917308 */ /* 0x0005e20000000800 */
[----:B-1----:R-:W-:Y:S01]  /*21d00*/  FMNMX.FTZ R12, R141, R5, !PT ;  /* 0x000000058d0c7209 */ /* 0x002fe20007810000 */
[-CC-:B------:R-:W-:Y:S01]  /*21d10*/  FFMA.FTZ R141, R52, R132.reuse, -R2.reuse ;  /* 0x00000084348d7223 */ /* 0x180fe20000010802 */
[-CC-:B------:R-:W-:Y:S01]  /*21d20*/  FFMA.FTZ R5, R37, R132.reuse, -R2.reuse ;  /* 0x0000008425057223 */ /* 0x180fe20000010802 */
[--C-:B--2---:R-:W-:Y:S01]  /*21d30*/  FFMA.FTZ R3, R13, R132, -R2.reuse ;  /* 0x000000840d037223 */ /* 0x104fe20000010802 */
[----:B------:R-:W-:Y:S01]  /*21d40*/  FMNMX.FTZ R13, R4, R142, !PT ;  /* 0x0000008e040d7209 */ /* 0x000fe20007810000 */
[-CC-:B------:R-:W-:Y:S01]  /*21d50*/  FFMA.FTZ R4, R21, R132.reuse, -R2.reuse ;  /* 0x0000008415047223 */ /* 0x180fe20000010802 */
[-CC-:B------:R-:W-:Y:S03]  /*21d60*/  FFMA.FTZ R21, R28, R132.reuse, -R2.reuse ;  /* 0x000000841c157223 */ /* 0x180fe60000010802 */
[----:B------:R1:W-:Y:S01]  /*21d70*/  MUFU.EX2 R144, R3 ;  /* 0x0000000300907308 */ /* 0x0003e20000000800 */
[----:B------:R-:W-:Y:S01]  /*21d80*/  FSETP.NEU.FTZ.AND P1, PT, R13, -INF , PT ;  /* 0xff8000000d00780b */ /* 0x000fe20003f3d000 */
[-CC-:B------:R-:W-:Y:S01]  /*21d90*/  FFMA.FTZ R28, R45, R132.reuse, -R2.reuse ;  /* 0x000000842d1c7223 */ /* 0x180fe20000010802 */
[-CC-:B------:R-:W-:Y:S07]  /*21da0*/  FFMA.FTZ R142, R53, R132.reuse, -R2.reuse ;  /* 0x00000084358e7223 */ /* 0x180fee0000010802 */
[----:B------:R2:W-:Y:S10]  /*21db0*/  MUFU.EX2 R148, R4 ;  /* 0x0000000400947308 */ /* 0x0005f40000000800 */
[----:B------:R-:W-:Y:S01]  /*21dc0*/  MUFU.EX2 R156, R21 ;  /* 0x00000015009c7308 */ /* 0x000fe20000000800 */
[-CC-:B-1----:R-:W-:Y:S01]  /*21dd0*/  FFMA.FTZ R3, R20, R132.reuse, -R2.reuse ;  /* 0x0000008414037223 */ /* 0x182fe20000010802 */
[-CC-:B------:R-:W-:Y:S01]  /*21de0*/  FFMA.FTZ R20, R29, R132.reuse, -R2.reuse ;  /* 0x000000841d147223 */ /* 0x180fe20000010802 */
[-CC-:B------:R-:W-:Y:S07]  /*21df0*/  FFMA.FTZ R29, R44, R132.reuse, -R2.reuse ;  /* 0x000000842c1d7223 */ /* 0x180fee0000010802 */
[----:B------:R1:W-:Y:S01]  /*21e00*/  MUFU.EX2 R149, R3 ;  /* 0x0000000300957308 */ /* 0x0003e20000000800 */
[-C--:B--2---:R-:W-:Y:S09]  /*21e10*/  FFMA.FTZ R4, R36, R132.reuse, -R2 ;  /* 0x0000008424047223 */ /* 0x084ff20000010802 */
[----:B------:R2:W-:Y:S10]  /*21e20*/  MUFU.EX2 R44, R5 ;  /* 0x00000005002c7308 */ /* 0x0005f40000000800 */
[----:B------:R-:W-:Y:S01]  /*21e30*/  MUFU.EX2 R45, R29 ;  /* 0x0000001d002d7308 */ /* 0x000fe20000000800 */
[----:B-1----:R-:W-:Y:S05]  /*21e40*/  FMUL.FTZ R3, R132, R133 ;  /* 0x0000008584037220 */ /* 0x002fea0000410000 */
[----:B------:R-:W-:Y:S02]  /*21e50*/  FSEL R3, R3, RZ, P0 ;  /* 0x000000ff03037208 */ /* 0x000fe40000000000 */
[----:B------:R-:W-:Y:S01]  /*21e60*/  FSETP.NEU.FTZ.AND P0, PT, R12, -INF , PT ;  /* 0xff8000000c00780b */ /* 0x000fe20003f1d000 */
[----:B--2---:R-:W-:Y:S01]  /*21e70*/  FMUL.FTZ R5, R132, R13 ;  /* 0x0000000d84057220 */ /* 0x004fe20000410000 */
[----:B------:R-:W-:Y:S01]  /*21e80*/  MUFU.EX2 R153, R20 ;  /* 0x0000001400997308 */ /* 0x000fe20000000800 */
[-CC-:B------:R-:W-:Y:S01]  /*21e90*/  FFMA.FTZ R2, R6, R132.reuse, -R3.reuse ;  /* 0x0000008406027223 */ /* 0x180fe20000010803 */
[-CC-:B------:R-:W-:Y:S01]  /*21ea0*/  FFMA.FTZ R76, R30, R132.reuse, -R3.reuse ;  /* 0x000000841e4c7223 */ /* 0x180fe20000010803 */
[-CC-:B------:R-:W-:Y:S01]  /*21eb0*/  FFMA.FTZ R77, R31, R132.reuse, -R3.reuse ;  /* 0x000000841f4d7223 */ /* 0x180fe20000010803 */
[----:B------:R-:W-:Y:S01]  /*21ec0*/  FSEL R5, R5, RZ, P1 ;  /* 0x000000ff05057208 */ /* 0x000fe20000800000 */
        /* <DEDUP_REMOVED lines=29> */
[----:B------:R-:W-:Y:S01]  /*220a0*/  FMUL.FTZ R3, R135, R173 ;  /* 0x000000ad87037220 */ /* 0x000fe20000410000 */
[-CC-:B------:R-:W-:Y:S01]  /*220b0*/  FFMA.FTZ R116, R64, R132.reuse, -R5.reuse ;  /* 0x0000008440747223 */ /* 0x180fe20000010805 */
[----:B------:R1:W-:Y:S01]  /*220c0*/  MUFU.EX2 R52, R4 ;  /* 0x0000000400347308 */ /* 0x0003e20000000800 */
[-CC-:B------:R-:W-:Y:S01]  /*220d0*/  FFMA.FTZ R189, R104, R132.reuse, -R5.reuse ;  /* 0x0000008468bd7223 */ /* 0x180fe20000010805 */
[-CC-:B------:R-:W-:Y:S01]  /*220e0*/  FFMA.FTZ R199, R112, R132.reuse, -R5.reuse ;  /* 0x0000008470c77223 */ /* 0x180fe20000010805 */
[----:B------:R2:W-:Y:S01]  /*220f0*/  STL [R1+0x40], R3 ;  /* 0x0000400301007387 */ /* 0x0005e20000100800 */
[--C-:B------:R-:W-:Y:S01]  /*22100*/  FFMA.FTZ R31, R25, R132, -R5.reuse ;  /* 0x00000084191f7223 */ /* 0x100fe20000010805 */
[----:B---3--:R-:W-:Y:S01]  /*22110*/  F2FP.F16.F32.PACK_AB R25, R143, R0 ;  /* 0x000000008f19723e */ /* 0x008fe200000000ff */
[-CC-:B------:R-:W-:Y:S01]  /*22120*/  FFMA.FTZ R9, R9, R132.reuse, -R5.reuse ;  /* 0x0000008409097223 */ /* 0x180fe20000010805 */
[----:B------:R-:W3:Y:S03]  /*22130*/  LDL R21, [R1+0x288] ;  /* 0x0002880001157983 */ /* 0x000ee60000100800 */
[----:B------:R4:W-:Y:S01]  /*22140*/  MUFU.EX2 R103, R6 ;  /* 0x0000000600677308 */ /* 0x0009e20000000800 */
[-CC-:B------:R-:W-:Y:S01]  /*22150*/  FFMA.FTZ R16, R16, R132.reuse, -R5.reuse ;  /* 0x0000008410107223 */ /* 0x180fe20000010805 */
[-CC-:B------:R-:W-:Y:S01]  /*22160*/  FFMA.FTZ R165, R88, R132.reuse, -R5.reuse ;  /* 0x0000008458a57223 */ /* 0x180fe20000010805 */
[----:B------:R-:W3:Y:S01]  /*22170*/  LDL.LU R92, [R1+0x80] ;  /* 0x00008000015c7983 */ /* 0x000ee20000300800 */
[-CC-:B------:R-:W-:Y:S01]  /*22180*/  FFMA.FTZ R166, R89, R132.reuse, -R5.reuse ;  /* 0x0000008459a67223 */ /* 0x180fe20000010805 */
[-CC-:B------:R-:W-:Y:S01]  /*22190*/  FFMA.FTZ R17, R17, R132.reuse, -R5.reuse ;  /* 0x0000008411117223 */ /* 0x180fe20000010805 */
[-CC-:B------:R-:W-:Y:S01]  /*221a0*/  FFMA.FTZ R54, R33, R132.reuse, -R5.reuse ;  /* 0x0000008421367223 */ /* 0x180fe20000010805 */
[----:B------:R-:W3:Y:S03]  /*221b0*/  LDL.LU R93, [R1+0x84] ;  /* 0x00008400015d7983 */ /* 0x000ee60000300800 */
[----:B------:R2:W-:Y:S01]  /*221c0*/  MUFU.EX2 R23, R7 ;  /* 0x0000000700177308 */ /* 0x0005e20000000800 */
[----:B-1----:R-:W-:Y:S01]  /*221d0*/  FADD.FTZ R4, -R13, R190 ;  /* 0x000000be0d047221 */ /* 0x002fe20000010100 */
[-CC-:B------:R-:W-:Y:S01]  /*221e0*/  FFMA.FTZ R53, R32, R132.reuse, -R5.reuse ;  /* 0x0000008420357223 */ /* 0x180fe20000010805 */
[----:B------:R-:W3:Y:S01]  /*221f0*/  LDL.LU R95, [R1+0x70] ;  /* 0x00007000015f7983 */ /* 0x000ee20000300800 */
[--C-:B------:R-:W-:Y:S01]  /*22200*/  FFMA.FTZ R206, R120, R132, -R5.reuse ;  /* 0x0000008478ce7223 */ /* 0x100fe20000010805 */
[----:B------:R-:W-:Y:S01]  /*22210*/  FMUL.FTZ R4, R132, R4 ;  /* 0x0000000484047220 */ /* 0x000fe20000410000 */
[-CC-:B------:R-:W-:Y:S01]  /*22220*/  FFMA.FTZ R207, R121, R132.reuse, -R5.reuse ;  /* 0x0000008479cf7223 */ /* 0x180fe20000010805 */
[----:B------:R-:W3:Y:S03]  /*22230*/  LDL.LU R94, [R1+0x74] ;  /* 0x00007400015e7983 */ /* 0x000ee60000300800 */
[----:B------:R-:W-:Y:S01]  /*22240*/  MUFU.EX2 R102, R15 ;  /* 0x0000000f00667308 */ /* 0x000fe20000000800 */
[-CC-:B----4-:R-:W-:Y:S01]  /*22250*/  FFMA.FTZ R6, R8, R132.reuse, -R5.reuse ;  /* 0x0000008408067223 */ /* 0x190fe20000010805 */
[--C-:B------:R-:W-:Y:S01]  /*22260*/  FFMA.FTZ R55, R41, R132, -R5.reuse ;  /* 0x0000008429377223 */ /* 0x100fe20000010805 */
[----:B------:R-:W4:Y:S01]  /*22270*/  LDL.LU R84, [R1+0x60] ;  /* 0x0000600001547983 */ /* 0x000f220000300800 */
[----:B--2---:R-:W-:Y:S01]  /*22280*/  FMUL.FTZ R3, R132, R12 ;  /* 0x0000000c84037220 */ /* 0x004fe20000410000 */
[-CC-:B------:R-:W-:Y:S01]  /*22290*/  FFMA.FTZ R63, R49, R132.reuse, -R5.reuse ;  /* 0x00000084313f7223 */ /* 0x180fe20000010805 */
[-CC-:B------:R-:W-:Y:S01]  /*222a0*/  FFMA.FTZ R30, R24, R132.reuse, -R5.reuse ;  /* 0x00000084181e7223 */ /* 0x180fe20000010805 */
[----:B------:R-:W2:Y:S03]  /*222b0*/  LDL.LU R85, [R1+0x64] ;  /* 0x0000640001557983 */ /* 0x000ea60000300800 */
[----:B------:R1:W-:Y:S01]  /*222c0*/  MUFU.EX2 R14, R4 ;  /* 0x00000004000e7308 */ /* 0x0003e20000000800 */
[----:B------:R-:W-:Y:S01]  /*222d0*/  FFMA.FTZ R7, R135, R183, R0 ;  /* 0x000000b787077223 */ /* 0x000fe20000010000 */
[-CC-:B------:R-:W-:Y:S01]  /*222e0*/  FFMA.FTZ R173, R96, R132.reuse, -R5.reuse ;  /* 0x0000008460ad7223 */ /* 0x180fe20000010805 */
[----:B------:R-:W2:Y:S01]  /*222f0*/  LDL.LU R68, [R1+0x50] ;  /* 0x0000500001447983 */ /* 0x000ea20000300800 */
[-CC-:B------:R-:W-:Y:S01]  /*22300*/  FFMA.FTZ R161, R81, R132.reuse, -R5.reuse ;  /* 0x0000008451a17223 */ /* 0x180fe20000010805 */
[-CC-:B------:R-:W-:Y:S01]  /*22310*/  FFMA.FTZ R174, R97, R132.reuse, -R5.reuse ;  /* 0x0000008461ae7223 */ /* 0x180fe20000010805 */
[-CC-:B------:R-:W-:Y:S01]  /*22320*/  FFMA.FTZ R188, R105, R132.reuse, -R5.reuse ;  /* 0x0000008469bc7223 */ /* 0x180fe20000010805 */
[----:B------:R-:W2:Y:S03]  /*22330*/  LDL.LU R69, [R1+0x54] ;  /* 0x0000540001457983 */ /* 0x000ea60000300800 */
[----:B------:R-:W1:Y:S01]  /*22340*/  MUFU.EX2 R2, R2 ;  /* 0x0000000200027308 */ /* 0x000e620000000800 */
[-CC-:B------:R-:W-:Y:S01]  /*22350*/  FFMA.FTZ R160, R80, R132.reuse, -R5.reuse ;  /* 0x0000008450a07223 */ /* 0x180fe20000010805 */
[-CC-:B------:R-:W-:Y:S01]  /*22360*/  FFMA.FTZ R135, R72, R132.reuse, -R5.reuse ;  /* 0x0000008448877223 */ /* 0x180fe20000010805 */
[----:B------:R-:W2:Y:S01]  /*22370*/  LDL.LU R87, [R1+0x88] ;  /* 0x0000880001577983 */ /* 0x000ea20000300800 */
[-CC-:B------:R-:W-:Y:S01]  /*22380*/  FFMA.FTZ R152, R73, R132.reuse, -R5.reuse ;  /* 0x0000008449987223 */ /* 0x180fe20000010805 */
[-CC-:B------:R-:W-:Y:S01]  /*22390*/  FFMA.FTZ R62, R48, R132.reuse, -R5.reuse ;  /* 0x00000084303e7223 */ /* 0x180fe20000010805 */
[-C--:B------:R-:W-:Y:S01]  /*223a0*/  FFMA.FTZ R111, R56, R132.reuse, -R5 ;  /* 0x00000084386f7223 */ /* 0x080fe20000010805 */
[----:B------:R-:W2:Y:S03]  /*223b0*/  LDL.LU R86, [R1+0x8c] ;  /* 0x00008c0001567983 */ /* 0x000ea60000300800 */
[----:B------:R-:W-:Y:S01]  /*223c0*/  MUFU.EX2 R39, R28 ;  /* 0x0000001c00277308 */ /* 0x000fe20000000800 */
[----:B-1----:R-:W-:Y:S01]  /*223d0*/  FADD.FTZ R4, -R12, R191 ;  /* 0x000000bf0c047221 */ /* 0x002fe20000010100 */
[-CC-:B------:R-:W-:Y:S01]  /*223e0*/  FFMA.FTZ R117, R65, R132.reuse, -R5.reuse ;  /* 0x0000008441757223 */ /* 0x180fe20000010805 */
[----:B------:R-:W2:Y:S01]  /*223f0*/  LDL.LU R79, [R1+0x78] ;  /* 0x00007800014f7983 */ /* 0x000ea20000300800 */
[--C-:B------:R-:W-:Y:S01]  /*22400*/  FFMA.FTZ R110, R57, R132, -R5.reuse ;  /* 0x00000084396e7223 */ /* 0x100fe20000010805 */
[----:B------:R-:W-:Y:S01]  /*22410*/  FMUL.FTZ R8, R132, R4 ;  /* 0x0000000484087220 */ /* 0x000fe20000410000 */
[----:B------:R-:W-:Y:S01]  /*22420*/  FSEL R4, R3, RZ, P0 ;  /* 0x000000ff03047208 */ /* 0x000fe20000000000 */
[----:B------:R-:W2:Y:S03]  /*22430*/  LDL.LU R78, [R1+0x7c] ;  /* 0x00007c00014e7983 */ /* 0x000ea60000300800 */
[----:B------:R1:W-:Y:S01]  /*22440*/  MUFU.EX2 R3, R6 ;  /* 0x0000000600037308 */ /* 0x0003e20000000800 */
[-CC-:B------:R-:W-:Y:S01]  /*22450*/  FFMA.FTZ R40, R40, R132.reuse, -R5.reuse ;  /* 0x0000008428287223 */ /* 0x180fe20000010805 */
[-C--:B------:R-:W-:Y:S01]  /*22460*/  FFMA.FTZ R201, R113, R132.reuse, -R5 ;  /* 0x0000008471c97223 */ /* 0x080fe20000010805 */
[----:B------:R-:W2:Y:S01]  /*22470*/  LDL.LU R71, [R1+0x68] ;  /* 0x0000680001477983 */ /* 0x000ea20000300800 */
[-CC-:B------:R-:W-:Y:S01]  /*22480*/  FFMA.FTZ R104, R75, R132.reuse, -R4.reuse ;  /* 0x000000844b687223 */ /* 0x180fe20000010804 */
[-CC-:B------:R-:W-:Y:S01]  /*22490*/  FFMA.FTZ R208, R123, R132.reuse, -R4.reuse ;  /* 0x000000847bd07223 */ /* 0x180fe20000010804 */
[-CC-:B------:R-:W-:Y:S01]  /*224a0*/  FFMA.FTZ R112, R83, R132.reuse, -R4.reuse ;  /* 0x0000008453707223 */ /* 0x180fe20000010804 */
[----:B------:R-:W2:Y:S03]  /*224b0*/  LDL.LU R70, [R1+0x6c] ;  /* 0x00006c0001467983 */ /* 0x000ea60000300800 */
[----:B------:R-:W1:Y:S01]  /*224c0*/  MUFU.EX2 R22, R9 ;  /* 0x0000000900167308 */ /* 0x000e620000000800 */
[-CC-:B------:R-:W-:Y:S01]  /*224d0*/  FFMA.FTZ R15, R11, R132.reuse, -R4.reuse ;  /* 0x000000840b0f7223 */ /* 0x180fe20000010804 */
[----:B------:R-:W-:Y:S01]  /*224e0*/  FADD.FTZ R11, R143, R7 ;  /* 0x000000078f0b7221 */ /* 0x000fe20000010000 */
[----:B------:R-:W2:Y:S01]  /*224f0*/  LDL.LU R47, [R1+0x58] ;  /* 0x00005800012f7983 */ /* 0x000ea20000300800 */
[----:B------:R-:W-:Y:S01]  /*22500*/  FFMA.FTZ R179, R107, R132, -R4 ;  /* 0x000000846bb37223 */ /* 0x000fe20000010804 */
[----:B------:R-:W-:Y:S01]  /*22510*/  FFMA.FTZ R7, R140, R184, R2 ;  /* 0x000000b88c077223 */ /* 0x000fe20000010002 */
[-CC-:B------:R-:W-:Y:S01]  /*22520*/  FFMA.FTZ R183, R106, R132.reuse, -R4.reuse ;  /* 0x000000846ab77223 */ /* 0x180fe20000010804 */
[----:B------:R-:W2:Y:S03]  /*22530*/  LDL.LU R46, [R1+0x5c] ;  /* 0x00005c00012e7983 */ /* 0x000ea60000300800 */
[----:B------:R-:W-:Y:S01]  /*22540*/  MUFU.EX2 R8, R8 ;  /* 0x0000000800087308 */ /* 0x000fe20000000800 */
[-CC-:B-1----:R-:W-:Y:S01]  /*22550*/  FFMA.FTZ R6, R10, R132.reuse, -R4.reuse ;  /* 0x000000840a067223 */ /* 0x182fe20000010804 */
[-CC-:B------:R-:W-:Y:S01]  /*22560*/  FFMA.FTZ R28, R34, R132.reuse, -R4.reuse ;  /* 0x00000084221c7223 */ /* 0x180fe20000010804 */
[----:B------:R-:W2:Y:S01]  /*22570*/  LDL R118, [R1+0x2a8] ;  /* 0x0002a80001767983 */ /* 0x000ea20000100800 */
[----:B------:R-:W-:Y:S02]  /*22580*/  IMAD.SHL.U32 R34, R187, 0x4, RZ ;  /* 0x00000004bb227824 */ /* 0x000fe400078e00ff */
[----:B------:R-:W-:Y:S01]  /*22590*/  FADD.FTZ R10, R23, R7 ;  /* 0x00000007170a7221 */ /* 0x000fe20000010000 */
[--C-:B------:R-:W-:Y:S01]  /*225a0*/  FFMA.FTZ R105, R82, R132, -R4.reuse ;  /* 0x0000008452697223 */ /* 0x100fe20000010804 */
[----:B------:R-:W2:Y:S02]  /*225b0*/  LDL R29, [R1+0x2d0] ;  /* 0x0002d000011d7983 */ /* 0x000ea40000100800 */
[----:B------:R1:W1:Y:S01]  /*225c0*/  MUFU.EX2 R0, R6 ;  /* 0x0000000600007308 */ /* 0x0002620000000800 */
[----:B------:R-:W-:Y:S01]  /*225d0*/  LOP3.LUT R7, R229, R34, RZ, 0x3c, !PT ;  /* 0x00000022e5077212 */ /* 0x000fe200078e3cff */
[--C-:B------:R-:W-:Y:S01]  /*225e0*/  FFMA.FTZ R38, R35, R132, -R4.reuse ;  /* 0x0000008423267223 */ /* 0x100fe20000010804 */
[----:B------:R-:W-:Y:S01]  /*225f0*/  F2FP.F16.F32.PACK_AB R35, R23, R2 ;  /* 0x000000021723723e */ /* 0x000fe200000000ff */
[----:B------:R-:W2:Y:S01]  /*22600*/  LDL R64, [R1+0x2ac] ;  /* 0x0002ac0001407983 */ /* 0x000ea20000100800 */
[----:B------:R-:W-:Y:S01]  /*22610*/  F2FP.F16.F32.PACK_AB R41, R22, R3 ;  /* 0x000000031629723e */ /* 0x000fe200000000ff */
[-CC-:B------:R-:W-:Y:S01]  /*22620*/  FFMA.FTZ R120, R90, R132.reuse, -R4.reuse ;  /* 0x000000845a787223 */ /* 0x180fe20000010804 */
[-CC-:B------:R-:W-:Y:S01]  /*22630*/  FFMA.FTZ R121, R91, R132.reuse, -R4.reuse ;  /* 0x000000845b797223 */ /* 0x180fe20000010804 */
[----:B------:R2:W2:Y:S01]  /*22640*/  LDL.S16 R75, [R1+0xf4] ;  /* 0x0000f400014b7983 */ /* 0x0004a20000100600 */
[-CC-:B------:R-:W-:Y:S01]  /*22650*/  FFMA.FTZ R20, R18, R132.reuse, -R4.reuse ;  /* 0x0000008412147223 */ /* 0x180fe20000010804 */
[-CC-:B------:R-:W-:Y:S01]  /*22660*/  FFMA.FTZ R24, R19, R132.reuse, -R4.reuse ;  /* 0x0000008413187223 */ /* 0x180fe20000010804 */
[----:B------:R-:W-:Y:S01]  /*22670*/  F2FP.F16.F32.PACK_AB R19, R102, R103 ;  /* 0x000000676613723e */ /* 0x000fe200000000ff */
[----:B------:R2:W2:Y:S01]  /*22680*/  LDL.S16 R123, [R1+0xf0] ;  /* 0x0000f000017b7983 */ /* 0x0004a20000100600 */
[-CC-:B------:R-:W-:Y:S01]  /*22690*/  FFMA.FTZ R96, R66, R132.reuse, -R4.reuse ;  /* 0x0000008442607223 */ /* 0x180fe20000010804 */
[----:B------:R-:W-:Y:S01]  /*226a0*/  FFMA.FTZ R81, R58, R132, -R4 ;  /* 0x000000843a517223 */ /* 0x000fe20000010804 */
[----:B------:R-:W-:Y:S01]  /*226b0*/  MUFU.EX2 R20, R20 ;  /* 0x0000001400147308 */ /* 0x000fe20000000800 */
[----:B------:R2:W2:Y:S01]  /*226c0*/  LDL.S16 R119, [R1+0xec] ;  /* 0x0000ec0001777983 */ /* 0x0004a20000100600 */
[----:B-1----:R-:W-:Y:S01]  /*226d0*/  FFMA.FTZ R6, R14, R185, R3 ;  /* 0x000000b90e067223 */ /* 0x002fe20000010003 */
[----:B------:R-:W-:Y:S01]  /*226e0*/  FFMA.FTZ R2, R8, R186, R0 ;  /* 0x000000ba08027223 */ /* 0x000fe20000010000 */
[-CC-:B------:R-:W-:Y:S01]  /*226f0*/  FFMA.FTZ R26, R26, R132.reuse, -R4.reuse ;  /* 0x000000841a1a7223 */ /* 0x180fe20000010804 */
[----:B------:R1:W2:Y:S01]  /*22700*/  LDL.S16 R83, [R1+0xe8] ;  /* 0x0000e80001537983 */ /* 0x0002a20000100600 */
        /* <DEDUP_REMOVED lines=8> */
[--C-:B------:R-:W-:Y:S01]  /*22790*/  FFMA.FTZ R80, R59, R132, -R4.reuse ;  /* 0x000000843b507223 */ /* 0x100fe20000010804 */
[----:B------:R-:W-:Y:S01]  /*227a0*/  F2FP.F16.F32.PACK_AB R59, R153, R156 ;  /* 0x0000009c993b723e */ /* 0x000fe200000000ff */
[-CC-:B------:R-:W-:Y:S01]  /*227b0*/  FFMA.FTZ R67, R67, R132.reuse, -R4.reuse ;  /* 0x0000008443437223 */ /* 0x180fe20000010804 */
[-CC-:B------:R-:W-:Y:S01]  /*227c0*/  FFMA.FTZ R97, R74, R132.reuse, -R4.reuse ;  /* 0x000000844a617223 */ /* 0x180fe20000010804 */
[-CC-:B------:R-:W-:Y:S01]  /*227d0*/  FFMA.FTZ R171, R99, R132.reuse, -R4.reuse ;  /* 0x0000008463ab7223 */ /* 0x180fe20000010804 */
[-CC-:B------:R-:W-:Y:S01]  /*227e0*/  FFMA.FTZ R191, R115, R132.reuse, -R4.reuse ;  /* 0x0000008473bf7223 */ /* 0x180fe20000010804 */
[-CC-:B------:R-:W-:Y:S01]  /*227f0*/  FFMA.FTZ R214, R130, R132.reuse, -R4.reuse ;  /* 0x0000008482d67223 */ /* 0x180fe20000010804 */
[-C--:B------:R-:W-:Y:S01]  /*22800*/  FFMA.FTZ R4, R131, R132.reuse, -R4 ;  /* 0x0000008483047223 */ /* 0x080fe20000010804 */
[----:B------:R-:W2:Y:S01]  /*22810*/  LDL R82, [R1+0x2a0] ;  /* 0x0002a00001527983 */ /* 0x000ea20000100800 */
[----:B------:R-:W-:Y:S01]  /*22820*/  MUFU.EX2 R28, R28 ;  /* 0x0000001c001c7308 */ /* 0x000fe20000000800 */
[-CC-:B------:R-:W-:Y:S01]  /*22830*/  FFMA.FTZ R215, R128, R132.reuse, -R5.reuse ;  /* 0x0000008480d77223 */ /* 0x180fe20000010805 */
[----:B------:R-:W-:Y:S01]  /*22840*/  FFMA.FTZ R5, R129, R132, -R5 ;  /* 0x0000008481057223 */ /* 0x000fe20000010805 */
[----:B------:R-:W-:Y:S07]  /*22850*/  VIADD R132, R229, 0x646e171e ;  /* 0x646e171ee5847836 */ /* 0x000fee0000000000 */
[----:B------:R-:W-:Y:S01]  /*22860*/  MUFU.EX2 R5, R5 ;  /* 0x0000000500057308 */ /* 0x000fe20000000800 */
[----:B---3--:R-:W-:Y:S09]  /*22870*/  IMAD.WIDE.U32 R106, R21, -0x326172a9, RZ ;  /* 0xcd9e8d57156a7825 */ /* 0x008ff200078e00ff */
[----:B------:R-:W-:Y:S01]  /*22880*/  MUFU.EX2 R21, R16 ;  /* 0x0000001000157308 */ /* 0x000fe20000000800 */
[C---:B------:R-:W-:Y:S01]  /*22890*/  FMUL.FTZ R92, R14.reuse, R92 ;  /* 0x0000005c0e5c7220 */ /* 0x040fe20000410000 */
[C---:B------:R-:W-:Y:S08]  /*228a0*/  FMUL.FTZ R93, R14.reuse, R93 ;  /* 0x0000005d0e5d7220 */ /* 0x040ff00000410000 */
[----:B------:R-:W3:Y:S01]  /*228b0*/  MUFU.EX2 R16, R17 ;  /* 0x0000001100107308 */ /* 0x000ee20000000800 */
[C---:B------:R-:W-:Y:S01]  /*228c0*/  FMUL.FTZ R88, R14.reuse, R95 ;  /* 0x0000005f0e587220 */ /* 0x040fe20000410000 */
[C---:B------:R-:W-:Y:S01]  /*228d0*/  FMUL.FTZ R89, R14.reuse, R94 ;  /* 0x0000005e0e597220 */ /* 0x040fe20000410000 */
[C---:B----4-:R-:W-:Y:S01]  /*228e0*/  FMUL.FTZ R84, R14.reuse, R84 ;  /* 0x000000540e547220 */ /* 0x050fe20000410000 */
[----:B--2---:R-:W-:Y:S01]  /*228f0*/  FMUL.FTZ R85, R14, R85 ;  /* 0x000000550e557220 */ /* 0x004fe20000410000 */
[----:B---3--:R-:W-:Y:S01]  /*22900*/  F2FP.F16.F32.PACK_AB R66, R16, R21 ;  /* 0x000000151042723e */ /* 0x008fe200000000ff */
[----:B------:R-:W-:Y:S01]  /*22910*/  FMUL.FTZ R68, R14, R68 ;  /* 0x000000440e447220 */ /* 0x000fe20000410000 */
[----:B------:R-:W-:Y:S01]  /*22920*/  F2FP.F16.F32.PACK_AB R17, R144, R145 ;  /* 0x000000919011723e */ /* 0x000fe200000000ff */
[----:B------:R-:W-:Y:S02]  /*22930*/  FMUL.FTZ R69, R14, R69 ;  /* 0x000000450e457220 */ /* 0x000fe40000410000 */
[----:B------:R-:W2:Y:S01]  /*22940*/  MUFU.EX2 R14, R15 ;  /* 0x0000000f000e7308 */ /* 0x000ea20000000800 */
[C---:B------:R-:W-:Y:S01]  /*22950*/  FMUL.FTZ R94, R8.reuse, R87 ;  /* 0x00000057085e7220 */ /* 0x040fe20000410000 */
[C---:B------:R-:W-:Y:S01]  /*22960*/  FMUL.FTZ R95, R8.reuse, R86 ;  /* 0x00000056085f7220 */ /* 0x040fe20000410000 */
[C---:B------:R-:W-:Y:S01]  /*22970*/  FMUL.FTZ R90, R8.reuse, R79 ;  /* 0x0000004f085a7220 */ /* 0x040fe20000410000 */
[----:B------:R-:W-:Y:S01]  /*22980*/  FMUL.FTZ R91, R8, R78 ;  /* 0x0000004e085b7220 */ /* 0x000fe20000410000 */
[----:B--2---:R-:W-:Y:S01]  /*22990*/  F2FP.F16.F32.PACK_AB R49, R14, R0 ;  /* 0x000000000e31723e */ /* 0x004fe200000000ff */
[----:B------:R-:W-:Y:S01]  /*229a0*/  FADD.FTZ R0, R103, R10 ;  /* 0x0000000a67007221 */ /* 0x000fe20000010000 */
[----:B------:R-:W-:Y:S01]  /*229b0*/  FMUL.FTZ R86, R8, R71 ;  /* 0x0000004708567220 */ /* 0x000fe20000410000 */
[----:B------:R-:W-:Y:S01]  /*229c0*/  FADD.FTZ R18, R14, R2 ;  /* 0x000000020e127221 */ /* 0x000fe20000010000 */
[----:B------:R-:W-:Y:S01]  /*229d0*/  FMUL.FTZ R87, R8, R70 ;  /* 0x0000004608577220 */ /* 0x000fe20000410000 */
[----:B------:R-:W-:Y:S01]  /*229e0*/  FADD.FTZ R15, R102, R0 ;  /* 0x00000000660f7221 */ /* 0x000fe20000010000 */
[C---:B------:R-:W-:Y:S01]  /*229f0*/  FMUL.FTZ R70, R8.reuse, R47 ;  /* 0x0000002f08467220 */ /* 0x040fe20000410000 */
[----:B------:R-:W-:Y:S01]  /*22a00*/  FMUL.FTZ R71, R8, R46 ;  /* 0x0000002e08477220 */ /* 0x000fe20000410000 */
[----:B------:R-:W-:Y:S01]  /*22a10*/  FADD.FTZ R8, R22, R6 ;  /* 0x0000000616087221 */ /* 0x000fe20000010000 */
[----:B------:R-:W-:Y:S01]  /*22a20*/  LOP3.LUT R9, R118, R107, RZ, 0x3c, !PT ;  /* 0x0000006b76097212 */ /* 0x000fe200078e3cff */
[----:B------:R-:W-:Y:S02]  /*22a30*/  IMAD.WIDE.U32 R32, R29, -0x2daee0ad, RZ ;  /* 0xd2511f531d207825 */ /* 0x000fe400078e00ff */
[----:B------:R2:W-:Y:S02]  /*22a40*/  MUFU.EX2 R29, R141 ;  /* 0x0000008d001d7308 */ /* 0x0005e40000000800 */
[----:B------:R-:W-:Y:S01]  /*22a50*/  IMAD.WIDE.U32 R78, R9, -0x2daee0ad, RZ ;  /* 0xd2511f53094e7825 */ /* 0x000fe200078e00ff */
[----:B------:R-:W-:Y:S03]  /*22a60*/  LOP3.LUT R6, R7, R33, RZ, 0x3c, !PT ;  /* 0x0000002107067212 */ /* 0x000fe600078e3cff */
[----:B------:R-:W-:Y:S01]  /*22a70*/  FADD.FTZ R7, R145, R11 ;  /* 0x0000000b91077221 */ /* 0x000fe20000010000 */
[----:B------:R-:W-:Y:S01]  /*22a80*/  LOP3.LUT R3, R79, R64, R32, 0x96, !PT ;  /* 0x000000404f037212 */ /* 0x000fe200078e9620 */
[----:B------:R-:W-:Y:S01]  /*22a90*/  IMAD.WIDE.U32 R22, R6, -0x326172a9, RZ ;  /* 0xcd9e8d5706167825 */ /* 0x000fe200078e00ff */
[----:B------:R-:W-:Y:S03]  /*22aa0*/  F2FP.F16.F32.PACK_AB R79, R39, R45 ;  /* 0x0000002d274f723e */ /* 0x000fe600000000ff */
[----:B------:R-:W-:Y:S01]  /*22ab0*/  FADD.FTZ R6, R21, R8 ;  /* 0x0000000815067221 */ /* 0x000fe20000010000 */
[----:B------:R-:W-:Y:S01]  /*22ac0*/  IMAD.WIDE.U32 R46, R3, -0x326172a9, RZ ;  /* 0xcd9e8d57032e7825 */ /* 0x000fe200078e00ff */
[----:B------:R-:W-:Y:S03]  /*22ad0*/  LOP3.LUT R2, R23, R225, R106, 0x96, !PT ;  /* 0x000000e117027212 */ /* 0x000fe600078e966a */
[----:B------:R-:W-:Y:S01]  /*22ae0*/  FADD.FTZ R14, R16, R6 ;  /* 0x00000006100e7221 */ /* 0x000fe20000010000 */
[----:B------:R-:W-:Y:S01]  /*22af0*/  F2FP.F16.F32.PACK_AB R16, R148, R149 ;  /* 0x000000959410723e */ /* 0x000fe200000000ff */
[----:B--2---:R-:W-:Y:S01]  /*22b00*/  VIADD R141, R228, 0xb54cda56 ;  /* 0xb54cda56e48d7836 */ /* 0x004fe20000000000 */
[----:B------:R-:W-:Y:S01]  /*22b10*/  LOP3.LUT R0, R47, R224, R22, 0x96, !PT ;  /* 0x000000e02f007212 */ /* 0x000fe200078e9616 */
[----:B------:R-:W2:Y:S01]  /*22b20*/  MUFU.EX2 R6, R24 ;  /* 0x0000001800067308 */ /* 0x000ea20000000800 */
[----:B------:R-:W-:Y:S04]  /*22b30*/  IMAD.WIDE.U32 R2, R2, -0x2daee0ad, RZ ;  /* 0xd2511f5302027825 */ /* 0x000fe800078e00ff */
[----:B------:R-:W-:Y:S01]  /*22b40*/  FADD.FTZ R7, R144, R7 ;  /* 0x0000000790077221 */ /* 0x000fe20000010000 */
[----:B------:R-:W-:Y:S01]  /*22b50*/  IMAD.WIDE.U32 R10, R0, -0x2daee0ad, RZ ;  /* 0xd2511f53000a7825 */ /* 0x000fe200078e00ff */
[----:B------:R-:W-:Y:S03]  /*22b60*/  LOP3.LUT R0, R3, R232, R78, 0x96, !PT ;  /* 0x000000e803007212 */ /* 0x000fe600078e964e */
[----:B------:R-:W3:Y:S01]  /*22b70*/  MUFU.EX2 R24, R36 ;  /* 0x0000002400187308 */ /* 0x000ee20000000800 */
[----:B------:R-:W-:Y:S01]  /*22b80*/  LOP3.LUT R3, R11, R241, R2, 0x96, !PT ;  /* 0x000000f10b037212 */ /* 0x000fe200078e9602 */
[----:B------:R-:W-:Y:S04]  /*22b90*/  IMAD.WIDE.U32 R8, R0, -0x326172a9, RZ ;  /* 0xcd9e8d5700087825 */ /* 0x000fe800078e00ff */
[----:B------:R-:W-:Y:S01]  /*22ba0*/  FADD.FTZ R0, R149, R7 ;  /* 0x0000000795007221 */ /* 0x000fe20000010000 */
[----:B------:R-:W-:Y:S03]  /*22bb0*/  FADD.FTZ R2, R20, R18 ;  /* 0x0000001214027221 */ /* 0x000fe60000010000 */
[----:B------:R-:W-:Y:S01]  /*22bc0*/  FADD.FTZ R11, R148, R0 ;  /* 0x00000000940b7221 */ /* 0x000fe20000010000 */
[----:B------:R-:W-:Y:S01]  /*22bd0*/  LOP3.LUT R0, R9, R219, R46, 0x96, !PT ;  /* 0x000000db09007212 */ /* 0x000fe200078e962e */
[C---:B--2---:R-:W-:Y:S01]  /*22be0*/  FADD.FTZ R21, R6.reuse, R2 ;  /* 0x0000000206157221 */ /* 0x044fe20000010000 */
[----:B------:R-:W-:Y:S01]  /*22bf0*/  F2FP.F16.F32.PACK_AB R58, R6, R20 ;  /* 0x00000014063a723e */ /* 0x000fe200000000ff */
[----:B------:R-:W-:Y:S01]  /*22c00*/  IMAD.WIDE.U32 R2, R3, -0x326172a9, RZ ;  /* 0xcd9e8d5703027825 */ /* 0x000fe200078e00ff */
[----:B------:R-:W2:Y:S03]  /*22c10*/  MUFU.EX2 R18, R37 ;  /* 0x0000002500127308 */ /* 0x000ea60000000800 */
[----:B------:R-:W-:Y:S01]  /*22c20*/  IMAD.WIDE.U32 R6, R0, -0x2daee0ad, RZ ;  /* 0xd2511f5300067825 */ /* 0x000fe200078e00ff */
[----:B------:R-:W-:Y:S04]  /*22c30*/  LOP3.LUT R0, R3, R237, R8, 0x96, !PT ;  /* 0x000000ed03007212 */ /* 0x000fe800078e9608 */
[----:B------:R-:W-:Y:S02]  /*22c40*/  LOP3.LUT R7, R7, R239, R10, 0x96, !PT ;  /* 0x000000ef07077212 */ /* 0x000fe400078e960a */
[----:B------:R-:W4:Y:S01]  /*22c50*/  MUFU.EX2 R9, R30 ;  /* 0x0000001e00097308 */ /* 0x000f220000000800 */
[----:B------:R-:W-:Y:S04]  /*22c60*/  IMAD.WIDE.U32 R130, R0, -0x2daee0ad, RZ ;  /* 0xd2511f5300827825 */ /* 0x000fe800078e00ff */
[----:B---3--:R-:W-:Y:S01]  /*22c70*/  FADD.FTZ R0, R24, R15 ;  /* 0x0000000f18007221 */ /* 0x008fe20000010000 */
[----:B------:R-:W-:Y:S01]  /*22c80*/  IMAD.WIDE.U32 R126, R7, -0x326172a9, RZ ;  /* 0xcd9e8d57077e7825 */ /* 0x000fe200078e00ff */
[----:B------:R-:W-:Y:S02]  /*22c90*/  LOP3.LUT R3, R131, R233, R6, 0x96, !PT ;  /* 0x000000e983037212 */ /* 0x000fe400078e9606 */
[C---:B--2---:R-:W-:Y:S01]  /*22ca0*/  F2FP.F16.F32.PACK_AB R56, R18.reuse, R24 ;  /* 0x000000181238723e */ /* 0x044fe200000000ff */
[----:B------:R-:W2:Y:S01]  /*22cb0*/  MUFU.EX2 R8, R31 ;  /* 0x0000001f00087308 */ /* 0x000ea20000000800 */
[----:B------:R-:W-:Y:S01]  /*22cc0*/  LOP3.LUT R48, R127, R235, R2, 0x96, !PT ;  /* 0x000000eb7f307212 */ /* 0x000fe200078e9602 */
[----:B------:R-:W-:Y:S01]  /*22cd0*/  FADD.FTZ R10, R18, R0 ;  /* 0x00000000120a7221 */ /* 0x000fe20000010000 */
[----:B------:R-:W-:Y:S01]  /*22ce0*/  IMAD.WIDE.U32 R72, R3, -0x326172a9, RZ ;  /* 0xcd9e8d5703487825 */ /* 0x000fe200078e00ff */
[----:B------:R-:W-:Y:S03]  /*22cf0*/  PRMT R3, R25, 0x7632, R3 ;  /* 0x0000763219037816 */ /* 0x000fe60000000003 */
[----:B------:R-:W-:Y:S01]  /*22d00*/  FADD.FTZ R2, R156, R11 ;  /* 0x0000000b9c027221 */ /* 0x000fe20000010000 */
[----:B----4-:R-:W-:Y:S01]  /*22d10*/  FADD.FTZ R0, R9, R14 ;  /* 0x0000000e09007221 */ /* 0x010fe20000010000 */
[----:B------:R-:W-:Y:S01]  /*22d20*/  IMAD.MOV.U32 R30, RZ, RZ, R217 ;  /* 0x000000ffff1e7224 */ /* 0x000fe200078e00d9 */
[----:B------:R-:W-:Y:S01]  /*22d30*/  MUFU.EX2 R37, R76 ;  /* 0x0000004c00257308 */ /* 0x000fe20000000800 */
[C---:B--2---:R-:W-:Y:S01]  /*22d40*/  F2FP.F16.F32.PACK_AB R15, R8.reuse, R9 ;  /* 0x00000009080f723e */ /* 0x044fe200000000ff */
[----:B------:R-:W-:Y:S01]  /*22d50*/  FADD.FTZ R8, R8, R0 ;  /* 0x0000000008087221 */ /* 0x000fe20000010000 */
[----:B------:R-:W-:Y:S01]  /*22d60*/  LOP3.LUT R0, R73, R141, R126, 0x96, !PT ;  /* 0x0000008d49007212 */ /* 0x000fe200078e967e */
[----:B------:R-:W-:Y:S01]  /*22d70*/  FADD.FTZ R9, R153, R2 ;  /* 0x0000000299097221 */ /* 0x000fe20000010000 */
[----:B------:R-:W-:Y:S05]  /*22d80*/  IMAD.MOV.U32 R31, RZ, RZ, R216 ;  /* 0x000000ffff1f7224 */ /* 0x000fea00078e00d8 */
[----:B------:R-:W-:Y:S01]  /*22d90*/  MUFU.EX2 R36, R77 ;  /* 0x0000004d00247308 */ /* 0x000fe20000000800 */
[----:B------:R-:W-:Y:S01]  /*22da0*/  LOP3.LUT R2, R0, 0xff, RZ, 0xc0, !PT ;  /* 0x000000ff00027812 */ /* 0x000fe200078ec0ff */
[----:B------:R-:W-:Y:S01]  /*22db0*/  FADD.FTZ R9, R52, R9 ;  /* 0x0000000934097221 */ /* 0x000fe20000010000 */
[C---:B------:R-:W-:Y:S02]  /*22dc0*/  F2FP.F16.F32.PACK_AB R52, R44.reuse, R52 ;  /* 0x000000342c34723e */ /* 0x040fe400000000ff */
[----:B------:R-:W-:Y:S01]  /*22dd0*/  ISETP.GE.U32.AND P0, PT, R193, R2, PT ;  /* 0x00000002c100720c */ /* 0x000fe20003f06070 */
[----:B------:R-:W-:Y:S01]  /*22de0*/  FADD.FTZ R9, R44, R9 ;  /* 0x000000092c097221 */ /* 0x000fe20000010000 */
[----:B------:R-:W-:Y:S03]  /*22df0*/  PRMT R2, R25, 0x7610, R2 ;  /* 0x0000761019027816 */ /* 0x000fe60000000002 */
[----:B------:R-:W2:Y:S01]  /*22e00*/  MUFU.EX2 R14, R26 ;  /* 0x0000001a000e7308 */ /* 0x000ea20000000800 */
[----:B------:R-:W-:Y:S09]  /*22e10*/  PRMT R252, R2, 0x5410, R3 ;  /* 0x0000541002fc7816 */ /* 0x000ff20000000003 */
[----:B------:R-:W3:Y:S01]  /*22e20*/  MUFU.EX2 R7, R27 ;  /* 0x0000001b00077308 */ /* 0x000ee20000000800 */
[----:B------:R-:W-:Y:S05]  /*22e30*/  @!P0 HADD2 R75, -R2.H0_H0, -RZ.H0_H0 ;  /* 0xa00000ff024b8230 */ /* 0x000fea0000000900 */
[----:B------:R-:W-:Y:S01]  /*22e40*/  PRMT R11, R75, 0x7610, R11 ;  /* 0x000076104b0b7816 */ /* 0x000fe2000000000b */
[----:B------:R4:W-:Y:S03]  /*22e50*/  @!P0 STL.S16 [R1+0xf4], R75 ;  /* 0x0000f44b01008387 */ /* 0x0009e60000100600 */
[----:B------:R-:W-:Y:S01]  /*22e60*/  MUFU.EX2 R27, R108 ;  /* 0x0000006c001b7308 */ /* 0x000fe20000000800 */
[----:B--2---:R-:W-:Y:S01]  /*22e70*/  FADD.FTZ R6, R14, R21 ;  /* 0x000000150e067221 */ /* 0x004fe20000010000 */
[----:B------:R-:W-:Y:S05]  /*22e80*/  @!P0 PRMT R2, R11, 0x5410, RZ ;  /* 0x000054100b028816 */ /* 0x000fea00000000ff */
[----:B------:R2:W-:Y:S01]  /*22e90*/  ST.E.U16 desc[UR4][R30.64], R2 ;  /* 0x000000021e007985 */ /* 0x0005e2000c101504 */
[C---:B---3--:R-:W-:Y:S02]  /*22ea0*/  F2FP.F16.F32.PACK_AB R57, R7.reuse, R14 ;  /* 0x0000000e0739723e */ /* 0x048fe400000000ff */
[----:B------:R-:W-:Y:S01]  /*22eb0*/  MUFU.EX2 R26, R109 ;  /* 0x0000006d001a7308 */ /* 0x000fe20000000800 */
[--C-:B------:R-:W-:Y:S01]  /*22ec0*/  FADD.FTZ R24, R7, R6.reuse ;  /* 0x0000000607187221 */ /* 0x100fe20000010000 */
[----:B------:R-:W-:Y:S01]  /*22ed0*/  PRMT R6, R35, 0x7610, R6 ;  /* 0x0000761023067816 */ /* 0x000fe20000000006 */
[----:B------:R-:W-:Y:S01]  /*22ee0*/  FADD.FTZ R7, R37, R10 ;  /* 0x0000000a25077221 */ /* 0x000fe20000010000 */
[C---:B------:R-:W-:Y:S03]  /*22ef0*/  F2FP.F16.F32.PACK_AB R37, R36.reuse, R37 ;  /* 0x000000252425723e */ /* 0x040fe600000000ff */
[----:B------:R-:W-:Y:S03]  /*22f00*/  FADD.FTZ R10, R36, R7 ;  /* 0x00000007240a7221 */ /* 0x000fe60000010000 */
[----:B------:R-:W-:Y:S01]  /*22f10*/  MUFU.EX2 R21, R54 ;  /* 0x0000003600157308 */ /* 0x000fe20000000800 */
[----:B----4-:R-:W3:Y:S09]  /*22f20*/  LDL R75, [R1+0x29c] ;  /* 0x00029c00014b7983 */ /* 0x010ef20000100800 */
[----:B------:R-:W-:Y:S10]  /*22f30*/  MUFU.EX2 R20, R100 ;  /* 0x0000006400147308 */ /* 0x000ff40000000800 */
[----:B------:R-:W-:Y:S01]  /*22f40*/  MUFU.EX2 R18, R101 ;  /* 0x0000006500127308 */ /* 0x000fe20000000800 */
[----:B--2---:R-:W-:Y:S04]  /*22f50*/  LOP3.LUT R2, R0, 0xffff, RZ, 0xc0, !PT ;  /* 0x0000ffff00027812 */ /* 0x004fe800078ec0ff */
[----:B------:R-:W-:Y:S05]  /*22f60*/  SHF.R.U32.HI R2, RZ, 0x8, R2 ;  /* 0x00000008ff027819 */ /* 0x000fea0000011602 */
[----:B------:R-:W2:Y:S01]  /*22f70*/  MUFU.EX2 R14, R53 ;  /* 0x00000035000e7308 */ /* 0x000ea20000000800 */
[----:B------:R-:W-:Y:S04]  /*22f80*/  LOP3.LUT R2, R2, 0xffff, RZ, 0xc0, !PT ;  /* 0x0000ffff02027812 */ /* 0x000fe800078ec0ff */
[C---:B------:R-:W-:Y:S02]  /*22f90*/  ISETP.GE.U32.AND P4, PT, R193.reuse, R2, PT ;  /* 0x00000002c100720c */ /* 0x040fe40003f86070 */
[--C-:B------:R-:W-:Y:S03]  /*22fa0*/  SHF.R.U32.HI R2, RZ, 0x10, R0.reuse ;  /* 0x00000010ff027819 */ /* 0x100fe60000011600 */
[----:B------:R-:W4:Y:S01]  /*22fb0*/  MUFU.EX2 R11, R40 ;  /* 0x00000028000b7308 */ /* 0x000f220000000800 */
[----:B------:R-:W-:Y:S02]  /*22fc0*/  SHF.R.U32.HI R0, RZ, 0x18, R0 ;  /* 0x00000018ff007819 */ /* 0x000fe40000011600 */
[----:B------:R-:W-:Y:S02]  /*22fd0*/  LOP3.LUT R2, R2, 0xff, RZ, 0xc0, !PT ;  /* 0x000000ff02027812 */ /* 0x000fe400078ec0ff */
[C---:B------:R-:W-:Y:S02]  /*22fe0*/  ISETP.GE.U32.AND P1, PT, R193.reuse, R0, PT ;  /* 0x00000000c100720c */ /* 0x040fe40003f26070 */
[----:B------:R-:W-:Y:S03]  /*22ff0*/  ISETP.GE.U32.AND P3, PT, R193, R2, PT ;  /* 0x00000002c100720c */ /* 0x000fe60003f66070 */
[----:B------:R-:W1:Y:S01]  /*23000*/  MUFU.EX2 R7, R55 ;  /* 0x0000003700077308 */ /* 0x000e620000000800 */
[----:B------:R-:W-:Y:S01]  /*23010*/  PRMT R0, R35, 0x7632, R0 ;  /* 0x0000763223007816 */ /* 0x000fe20000000000 */
[----:B------:R-:W-:Y:S01]  /*23020*/  @!P4 HADD2 R123, -R3.H0_H0, -RZ.H0_H0 ;  /* 0xa00000ff037bc230 */ /* 0x000fe20000000900 */
[----:B------:R-:W-:Y:S01]  /*23030*/  IADD3 R2, P0, R30, R82, RZ ;  /* 0x000000521e027210 */ /* 0x000fe20007f1e0ff */
[----:B--2---:R-:W-:Y:S01]  /*23040*/  FADD.FTZ R8, R14, R8 ;  /* 0x000000080e087221 */ /* 0x004fe20000010000 */
[----:B------:R-:W-:Y:S02]  /*23050*/  PRMT R249, R6, 0x5410, R0 ;  /* 0x0000541006f97816 */ /* 0x000fe40000000000 */
[----:B------:R-:W-:Y:S01]  /*23060*/  PRMT R35, R123, 0x7610, R35 ;  /* 0x000076107b237816 */ /* 0x000fe20000000023 */
[----:B------:R-:W-:Y:S01]  /*23070*/  @!P4 STL.S16 [R1+0xf0], R123 ;  /* 0x0000f07b0100c387 */ /* 0x000fe20000100600 */
[----:B------:R-:W-:Y:S01]  /*23080*/  F2FP.F16.F32.PACK_AB R53, R18, R20 ;  /* 0x000000141235723e */ /* 0x000fe200000000ff */
[----:B------:R-:W-:Y:S01]  /*23090*/  @!P1 HADD2 R83, -R0.H0_H0, -RZ.H0_H0 ;  /* 0xa00000ff00539230 */ /* 0x000fe20000000900 */
[----:B------:R-:W-:Y:S01]  /*230a0*/  @!P4 PRMT R3, R35, 0x5410, RZ ;  /* 0x000054102303c816 */ /* 0x000fe200000000ff */
[----:B------:R-:W-:Y:S01]  /*230b0*/  @!P3 HADD2 R119, -R6.H0_H0, -RZ.H0_H0 ;  /* 0xa00000ff0677b230 */ /* 0x000fe20000000900 */
[C---:B------:R-:W-:Y:S01]  /*230c0*/  F2FP.F16.F32.PACK_AB R14, R21.reuse, R14 ;  /* 0x0000000e150e723e */ /* 0x040fe200000000ff */
[----:B------:R-:W-:Y:S01]  /*230d0*/  FADD.FTZ R8, R21, R8 ;  /* 0x0000000815087221 */ /* 0x000fe20000010000 */
[----:B------:R-:W-:Y:S01]  /*230e0*/  PRMT R65, R83, 0x7610, R65 ;  /* 0x0000761053417816 */ /* 0x000fe20000000041 */
[----:B------:R3:W-:Y:S01]  /*230f0*/  ST.E.U16 desc[UR4][R30.64+0x2], R3 ;  /* 0x000002031e007985 */ /* 0x0007e2000c101504 */
[----:B------:R-:W-:Y:S01]  /*23100*/  PRMT R74, R119, 0x7610, R74 ;  /* 0x00007610774a7816 */ /* 0x000fe2000000004a */
[----:B------:R2:W-:Y:S01]  /*23110*/  MUFU.EX2 R21, R62 ;  /* 0x0000003e00157308 */ /* 0x0005e20000000800 */
[----:B------:R-:W-:Y:S01]  /*23120*/  @!P1 PRMT R0, R65, 0x5410, RZ ;  /* 0x0000541041009816 */ /* 0x000fe200000000ff */
[----:B------:R-:W-:Y:S01]  /*23130*/  @!P3 STL.S16 [R1+0xec], R119 ;  /* 0x0000ec770100b387 */ /* 0x000fe20000100600 */
[----:B------:R-:W-:Y:S01]  /*23140*/  @!P3 PRMT R6, R74, 0x5410, RZ ;  /* 0x000054104a06b816 */ /* 0x000fe200000000ff */
[----:B----4-:R-:W-:Y:S01]  /*23150*/  FADD.FTZ R8, R11, R8 ;  /* 0x000000080b087221 */ /* 0x010fe20000010000 */
[----:B-1----:R-:W-:Y:S01]  /*23160*/  F2FP.F16.F32.PACK_AB R11, R7, R11 ;  /* 0x0000000b070b723e */ /* 0x002fe200000000ff */
[----:B------:R-:W-:Y:S04]  /*23170*/  @!P1 STL.S16 [R1+0xe8], R83 ;  /* 0x0000e85301009387 */ /* 0x000fe80000100600 */
[----:B------:R-:W1:Y:S01]  /*23180*/  MUFU.EX2 R25, R38 ;  /* 0x0000002600197308 */ /* 0x000e620000000800 */
[----:B------:R-:W4:Y:S04]  /*23190*/  LDL R35, [R1+0x2b0] ;  /* 0x0002b00001237983 */ /* 0x000f280000100800 */
[----:B--2---:R2:W2:Y:S01]  /*231a0*/  LDL.S16 R62, [R1+0x1c0] ;  /* 0x0001c000013e7983 */ /* 0x0044a20000100600 */
[----:B-1----:R-:W-:Y:S01]  /*231b0*/  F2FP.F16.F32.PACK_AB R40, R25, R28 ;  /* 0x0000001c1928723e */ /* 0x002fe200000000ff */
[----:B---3--:R-:W-:Y:S05]  /*231c0*/  IMAD.X R3, R31, 0x1, R75, P0 ;  /* 0x000000011f037824 */ /* 0x008fea00000e064b */
[----:B------:R1:W-:Y:S04]  /*231d0*/  ST.E.U16 desc[UR4][R2.64+0x2], R0 ;  /* 0x0000020002007985 */ /* 0x0003e8000c101504 */
[----:B------:R3:W-:Y:S01]  /*231e0*/  ST.E.U16 desc[UR4][R2.64], R6 ;  /* 0x0000000602007985 */ /* 0x0007e2000c101504 */
[----:B-1----:R-:W-:Y:S01]  /*231f0*/  FADD.FTZ R0, R20, R10 ;  /* 0x0000000a14007221 */ /* 0x002fe20000010000 */
[----:B------:R-:W-:Y:S01]  /*23200*/  FADD.FTZ R20, R7, R8 ;  /* 0x0000000807147221 */ /* 0x000fe20000010000 */
[----:B------:R-:W-:Y:S02]  /*23210*/  VIADD R8, R34, 0x1 ;  /* 0x0000000122087836 */ /* 0x000fe40000000000 */
[----:B---3--:R-:W-:Y:S01]  /*23220*/  FADD.FTZ R6, R28, R24 ;  /* 0x000000181c067221 */ /* 0x008fe20000010000 */
[----:B------:R-:W-:Y:S02]  /*23230*/  VIADD R10, R34, 0x2 ;  /* 0x00000002220a7836 */ /* 0x000fe40000000000 */
[----:B------:R-:W-:Y:S01]  /*23240*/  FADD.FTZ R20, R21, R20 ;  /* 0x0000001415147221 */ /* 0x000fe20000010000 */
[----:B------:R-:W-:Y:S01]  /*23250*/  FADD.FTZ R24, R25, R6 ;  /* 0x0000000619187221 */ /* 0x000fe20000010000 */
[----:B------:R-:W-:Y:S01]  /*23260*/  FADD.FTZ R25, R18, R0 ;  /* 0x0000000012197221 */ /* 0x000fe20000010000 */
[----:B------:R-:W-:Y:S01]  /*23270*/  LOP3.LUT R18, R229, R8, RZ, 0x3c, !PT ;  /* 0x00000008e5127212 */ /* 0x000fe200078e3cff */
[----:B------:R-:W-:Y:S01]  /*23280*/  FADD.FTZ R0, R45, R9 ;  /* 0x000000092d007221 */ /* 0x000fe20000010000 */
[----:B------:R-:W-:Y:S01]  /*23290*/  LOP3.LUT R10, R229, R10, RZ, 0x3c, !PT ;  /* 0x0000000ae50a7212 */ /* 0x000fe200078e3cff */
[----:B------:R-:W1:Y:S01]  /*232a0*/  MUFU.EX2 R8, R63 ;  /* 0x0000003f00087308 */ /* 0x000e620000000800 */
[----:B------:R-:W-:Y:S02]  /*232b0*/  VIADD R9, R34, 0x3 ;  /* 0x0000000322097836 */ /* 0x000fe40000000000 */
[----:B------:R-:W-:Y:S01]  /*232c0*/  FADD.FTZ R28, R39, R0 ;  /* 0x00000000271c7221 */ /* 0x000fe20000010000 */
[----:B------:R-:W-:Y:S02]  /*232d0*/  LOP3.LUT R102, R10, R33, RZ, 0x3c, !PT ;  /* 0x000000210a667212 */ /* 0x000fe400078e3cff */
[----:B------:R-:W-:Y:S04]  /*232e0*/  LOP3.LUT R9, R229, R9, RZ, 0x3c, !PT ;  /* 0x00000009e5097212 */ /* 0x000fe800078e3cff */
[----:B------:R3:W3:Y:S01]  /*232f0*/  MUFU.EX2 R6, R42 ;  /* 0x0000002a00067308 */ /* 0x0006e20000000800 */
[----:B------:R-:W-:Y:S01]  /*23300*/  LOP3.LUT R144, R9, R33, RZ, 0x3c, !PT ;  /* 0x0000002109907212 */ /* 0x000fe200078e3cff */
[----:B----4-:R-:W-:Y:S01]  /*23310*/  IMAD.WIDE.U32 R184, R35, -0x326172a9, RZ ;  /* 0xcd9e8d5723b87825 */ /* 0x010fe200078e00ff */
[----:B-1----:R-:W-:Y:S01]  /*23320*/  F2FP.F16.F32.PACK_AB R10, R8, R21 ;  /* 0x00000015080a723e */ /* 0x002fe200000000ff */
[----:B------:R-:W4:Y:S06]  /*23330*/  LDL R63, [R1+0x2b4] ;  /* 0x0002b400013f7983 */ /* 0x000f2c0000100800 */
[----:B------:R-:W1:Y:S01]  /*23340*/  MUFU.EX2 R0, R43 ;  /* 0x0000002b00007308 */ /* 0x000e620000000800 */
[----:B------:R-:W-:Y:S01]  /*23350*/  LOP3.LUT R7, R118, R185, RZ, 0x3c, !PT ;  /* 0x000000b976077212 */ /* 0x000fe200078e3cff */
[----:B------:R-:W2:Y:S01]  /*23360*/  LDL R35, [R1+0x2a4] ;  /* 0x0002a40001237983 */ /* 0x000ea20000100800 */
[----:B---3--:R-:W-:Y:S03]  /*23370*/  LOP3.LUT R42, R18, R33, RZ, 0x3c, !PT ;  /* 0x00000021122a7212 */ /* 0x008fe600078e3cff */
[----:B------:R-:W-:Y:S04]  /*23380*/  IMAD.WIDE.U32 R74, R7, -0x2daee0ad, RZ ;  /* 0xd2511f53074a7825 */ /* 0x000fe800078e00ff */
[----:B------:R-:W-:Y:S01]  /*23390*/  FADD.FTZ R9, R6, R24 ;  /* 0x0000001806097221 */ /* 0x000fe20000010000 */
[----:B------:R-:W3:Y:S01]  /*233a0*/  MUFU.EX2 R18, R142 ;  /* 0x0000008e00127308 */ /* 0x000ee20000000800 */
[----:B------:R-:W-:Y:S02]  /*233b0*/  LOP3.LUT R7, R75, R64, R32, 0x96, !PT ;  /* 0x000000404b077212 */ /* 0x000fe400078e9620 */
[----:B------:R-:W-:Y:S02]  /*233c0*/  F2FP.F16.F32.PACK_AB R75, R26, R27 ;  /* 0x0000001b1a4b723e */ /* 0x000fe400000000ff */
[C---:B-1----:R-:W-:Y:S01]  /*233d0*/  F2FP.F16.F32.PACK_AB R43, R0.reuse, R6 ;  /* 0x00000006002b723e */ /* 0x042fe200000000ff */
[----:B------:R-:W-:Y:S01]  /*233e0*/  FADD.FTZ R24, R0, R9 ;  /* 0x0000000900187221 */ /* 0x000fe20000010000 */
[----:B------:R-:W-:Y:S01]  /*233f0*/  LOP3.LUT R0, R23, R225, R184, 0x96, !PT ;  /* 0x000000e117007212 */ /* 0x000fe200078e96b8 */
[----:B------:R-:W-:Y:S04]  /*23400*/  IMAD.WIDE.U32 R44, R7, -0x326172a9, RZ ;  /* 0xcd9e8d57072c7825 */ /* 0x000fe800078e00ff */
[----:B------:R-:W-:Y:S01]  /*23410*/  FADD.FTZ R6, R27, R25 ;  /* 0x000000191b067221 */ /* 0x000fe20000010000 */
[----:B------:R3:W1:Y:S01]  /*23420*/  MUFU.EX2 R9, R50 ;  /* 0x0000003200097308 */ /* 0x0006620000000800 */
[----:B------:R-:W-:Y:S01]  /*23430*/  FADD.FTZ R25, R8, R20 ;  /* 0x0000001408197221 */ /* 0x000fe20000010000 */
[----:B------:R-:W-:Y:S01]  /*23440*/  LOP3.LUT R22, R45, R224, R22, 0x96, !PT ;  /* 0x000000e02d167212 */ /* 0x000fe200078e9616 */
[----:B------:R-:W-:Y:S01]  /*23450*/  FADD.FTZ R26, R26, R6 ;  /* 0x000000061a1a7221 */ /* 0x000fe20000010000 */
[----:B------:R-:W-:Y:S06]  /*23460*/  IMAD.WIDE.U32 R6, R0, -0x2daee0ad, RZ ;  /* 0xd2511f5300067825 */ /* 0x000fec00078e00ff */
[----:B------:R-:W1:Y:S01]  /*23470*/  MUFU.EX2 R0, R51 ;  /* 0x0000003300007308 */ /* 0x000e620000000800 */
[----:B------:R-:W-:Y:S01]  /*23480*/  IMAD.WIDE.U32 R22, R22, -0x2daee0ad, RZ ;  /* 0xd2511f5316167825 */ /* 0x000fe200078e00ff */
[----:B------:R-:W-:Y:S04]  /*23490*/  LOP3.LUT R7, R7, R232, R74, 0x96, !PT ;  /* 0x000000e807077212 */ /* 0x000fe800078e964a */
[----:B------:R-:W-:Y:S01]  /*234a0*/  LOP3.LUT R23, R23, R241, R6, 0x96, !PT ;  /* 0x000000f117177212 */ /* 0x000fe200078e9606 */
[----:B------:R-:W-:Y:S04]  /*234b0*/  IMAD.WIDE.U32 R20, R7, -0x326172a9, RZ ;  /* 0xcd9e8d5707147825 */ /* 0x000fe800078e00ff */
[----:B------:R-:W-:Y:S01]  /*234c0*/  FADD.FTZ R6, R29, R28 ;  /* 0x0000001c1d067221 */ /* 0x000fe20000010000 */
[----:B---3--:R-:W-:Y:S01]  /*234d0*/  F2FP.F16.F32.PACK_AB R50, R18, R29 ;  /* 0x0000001d1232723e */ /* 0x008fe200000000ff */
[----:B-1----:R-:W-:Y:S01]  /*234e0*/  FADD.FTZ R7, R9, R24 ;  /* 0x0000001809077221 */ /* 0x002fe20000010000 */
[----:B------:R-:W-:Y:S01]  /*234f0*/  LOP3.LUT R29, R72, 0xff, RZ, 0xc0, !PT ;  /* 0x000000ff481d7812 */ /* 0x000fe200078ec0ff */
[----:B------:R-:W-:Y:S01]  /*23500*/  FADD.FTZ R28, R18, R6 ;  /* 0x00000006121c7221 */ /* 0x000fe20000010000 */
[----:B------:R-:W-:Y:S02]  /*23510*/  LOP3.LUT R6, R21, R219, R44, 0x96, !PT ;  /* 0x000000db15067212 */ /* 0x000fe400078e962c */
[----:B------:R-:W-:Y:S01]  /*23520*/  PRMT R18, R41, 0x7632, R18 ;  /* 0x0000763229127816 */ /* 0x000fe20000000012 */
[C---:B------:R-:W-:Y:S01]  /*23530*/  FADD.FTZ R32, R0.reuse, R7 ;  /* 0x0000000700207221 */ /* 0x040fe20000010000 */
[----:B------:R-:W-:Y:S01]  /*23540*/  F2FP.F16.F32.PACK_AB R98, R0, R9 ;  /* 0x000000090062723e */ /* 0x000fe200000000ff */
[----:B------:R-:W-:Y:S04]  /*23550*/  IMAD.WIDE.U32 R8, R6, -0x2daee0ad, RZ ;  /* 0xd2511f5306087825 */ /* 0x000fe800078e00ff */
[----:B------:R-:W-:Y:S01]  /*23560*/  IMAD.WIDE.U32 R6, R23, -0x326172a9, RZ ;  /* 0xcd9e8d5717067825 */ /* 0x000fe200078e00ff */
[----:B------:R-:W-:Y:S04]  /*23570*/  LOP3.LUT R9, R9, R239, R22, 0x96, !PT ;  /* 0x000000ef09097212 */ /* 0x000fe800078e9616 */
[----:B------:R-:W-:Y:S01]  /*23580*/  LOP3.LUT R0, R7, R237, R20, 0x96, !PT ;  /* 0x000000ed07007212 */ /* 0x000fe200078e9614 */
[----:B------:R-:W-:Y:S04]  /*23590*/  IMAD.WIDE.U32 R82, R9, -0x326172a9, RZ ;  /* 0xcd9e8d5709527825 */ /* 0x000fe800078e00ff */
[----:B------:R-:W-:Y:S01]  /*235a0*/  IMAD.WIDE.U32 R118, R0, -0x2daee0ad, RZ ;  /* 0xd2511f5300767825 */ /* 0x000fe200078e00ff */
[----:B------:R-:W-:Y:S04]  /*235b0*/  LOP3.LUT R36, R83, R235, R6, 0x96, !PT ;  /* 0x000000eb53247212 */ /* 0x000fe800078e9606 */
[----:B------:R-:W-:Y:S05]  /*235c0*/  LOP3.LUT R0, R119, R233, R8, 0x96, !PT ;  /* 0x000000e977007212 */ /* 0x000fea00078e9608 */
[----:B------:R-:W-:Y:S05]  /*235d0*/  IMAD.WIDE.U32 R64, R0, -0x326172a9, RZ ;  /* 0xcd9e8d5700407825 */ /* 0x000fea00078e00ff */
[----:B------:R-:W-:Y:S01]  /*235e0*/  LOP3.LUT R0, R65, R141, R82, 0x96, !PT ;  /* 0x0000008d41007212 */ /* 0x000fe200078e9652 */
[----:B----4-:R-:W-:Y:S05]  /*235f0*/  IMAD R6, R63, 0x70, RZ ;  /* 0x000000703f067824 */ /* 0x010fea00078e02ff */
[----:B------:R-:W-:Y:S02]  /*23600*/  IADD3 R8, P0, R6, R2, RZ ;  /* 0x0000000206087210 */ /* 0x000fe40007f1e0ff */
[----:B------:R-:W-:Y:S03]  /*23610*/  LOP3.LUT R6, R0, 0xff, RZ, 0xc0, !PT ;  /* 0x000000ff00067812 */ /* 0x000fe600078ec0ff */
[----:B--2---:R-:W-:Y:S01]  /*23620*/  IMAD.X R9, R35, 0x1, R3, P0 ;  /* 0x0000000123097824 */ /* 0x004fe200000e0603 */
[----:B------:R-:W-:Y:S02]  /*23630*/  ISETP.GE.U32.AND P1, PT, R193, R6, PT ;  /* 0x00000006c100720c */ /* 0x000fe40003f26070 */
[----:B------:R-:W-:Y:S04]  /*23640*/  PRMT R6, R41, 0x7610, R6 ;  /* 0x0000761029067816 */ /* 0x000fe80000000006 */
[----:B------:R-:W-:Y:S07]  /*23650*/  PRMT R246, R6, 0x5410, R18 ;  /* 0x0000541006f67816 */ /* 0x000fee0000000012 */
[----:B------:R-:W-:Y:S05]  /*23660*/  @!P1 HADD2 R62, -R6.H0_H0, -RZ.H0_H0 ;  /* 0xa00000ff063e9230 */ /* 0x000fea0000000900 */
[----:B------:R-:W-:Y:S01]  /*23670*/  PRMT R7, R62, 0x7610, R7 ;  /* 0x000076103e077816 */ /* 0x000fe20000000007 */
[----:B------:R1:W-:Y:S03]  /*23680*/  @!P1 STL.S16 [R1+0x1c0], R62 ;  /* 0x0001c03e01009387 */ /* 0x0003e60000100600 */
[----:B------:R-:W-:Y:S01]  /*23690*/  @!P1 PRMT R6, R7, 0x5410, RZ ;  /* 0x0000541007069816 */ /* 0x000fe200000000ff */
[----:B------:R-:W2:Y:S04]  /*236a0*/  LDL R103, [R1+0x28c] ;  /* 0x00028c0001677983 */ /* 0x000ea80000100800 */
[----:B------:R-:W3:Y:S04]  /*236b0*/  LDL R77, [R1+0x290] ;  /* 0x00029000014d7983 */ /* 0x000ee80000100800 */
[----:B------:R-:W4:Y:S04]  /*236c0*/  LDL.LU R76, [R1+0x48] ;  /* 0x00004800014c7983 */ /* 0x000f280000300800 */
[----:B------:R-:W4:Y:S04]  /*236d0*/  LDL.LU R63, [R1+0x4c] ;  /* 0x00004c00013f7983 */ /* 0x000f280000300800 */
[----:B------:R1:W-:Y:S04]  /*236e0*/  ST.E.U16 desc[UR4][R8.64], R6 ;  /* 0x0000000608007985 */ /* 0x0003e8000c101504 */
[----:B-1----:R-:W4:Y:S04]  /*236f0*/  LDL.LU R62, [R1+0x38] ;  /* 0x00003800013e7983 */ /* 0x002f280000300800 */
[----:B------:R-:W4:Y:S04]  /*23700*/  LDL.LU R35, [R1+0x3c] ;  /* 0x00003c0001237983 */ /* 0x000f280000300800 */
[----:B------:R-:W4:Y:S04]  /*23710*/  LDL.LU R27, [R1+0x28] ;  /* 0x00002800011b7983 */ /* 0x000f280000300800 */
[----:B------:R-:W4:Y:S04]  /*23720*/  LDL.LU R24, [R1+0x2c] ;  /* 0x00002c0001187983 */ /* 0x000f280000300800 */
[----:B------:R-:W4:Y:S04]  /*23730*/  LDL.LU R23, [R1+0x8] ;  /* 0x0000080001177983 */ /* 0x000f280000300800 */
[----:B------:R-:W4:Y:S01]  /*23740*/  LDL.LU R22, [R1+0xc] ;  /* 0x00000c0001167983 */ /* 0x000f220000300800 */
[----:B------:R-:W-:Y:S03]  /*23750*/  LOP3.LUT R6, R72, 0xffff, RZ, 0xc0, !PT ;  /* 0x0000ffff48067812 */ /* 0x000fe600078ec0ff */
[----:B------:R1:W4:Y:S01]  /*23760*/  LDL.S16 R20, [R1+0x1f8] ;  /* 0x0001f80001147983 */ /* 0x0003220000100600 */
[----:B------:R-:W-:Y:S03]  /*23770*/  SHF.R.U32.HI R6, RZ, 0x8, R6 ;  /* 0x00000008ff067819 */ /* 0x000fe60000011606 */
[----:B------:R-:W4:Y:S01]  /*23780*/  LDL R7, [R1+0x298] ;  /* 0x0002980001077983 */ /* 0x000f220000100800 */
[----:B------:R-:W-:Y:S03]  /*23790*/  LOP3.LUT R6, R6, 0xffff, RZ, 0xc0, !PT ;  /* 0x0000ffff06067812 */ /* 0x000fe600078ec0ff */
[----:B------:R-:W4:Y:S01]  /*237a0*/  LDL R21, [R1+0x294] ;  /* 0x0002940001157983 */ /* 0x000f220000100800 */
[C---:B------:R-:W-:Y:S02]  /*237b0*/  ISETP.GE.U32.AND P2, PT, R193.reuse, R6, PT ;  /* 0x00000006c100720c */ /* 0x040fe40003f46070 */
[--C-:B------:R-:W-:Y:S04]  /*237c0*/  SHF.R.U32.HI R6, RZ, 0x10, R72.reuse ;  /* 0x00000010ff067819 */ /* 0x100fe80000011648 */
[----:B------:R-:W-:Y:S04]  /*237d0*/  LOP3.LUT R6, R6, 0xff, RZ, 0xc0, !PT ;  /* 0x000000ff06067812 */ /* 0x000fe800078ec0ff */
[C---:B------:R-:W-:Y:S02]  /*237e0*/  ISETP.GE.U32.AND P6, PT, R193.reuse, R6, PT ;  /* 0x00000006c100720c */ /* 0x040fe40003fc6070 */
[----:B------:R-:W-:Y:S04]  /*237f0*/  SHF.R.U32.HI R6, RZ, 0x18, R72 ;  /* 0x00000018ff067819 */ /* 0x000fe80000011648 */
[C---:B------:R-:W-:Y:S02]  /*23800*/  ISETP.GE.U32.AND P5, PT, R193.reuse, R6, PT ;  /* 0x00000006c100720c */ /* 0x040fe40003fa6070 */
[----:B------:R-:W-:Y:S04]  /*23810*/  LOP3.LUT R6, R0, 0xffff, RZ, 0xc0, !PT ;  /* 0x0000ffff00067812 */ /* 0x000fe800078ec0ff */
[----:B------:R-:W-:Y:S04]  /*23820*/  SHF.R.U32.HI R6, RZ, 0x8, R6 ;  /* 0x00000008ff067819 */ /* 0x000fe80000011606 */
[----:B------:R-:W-:Y:S04]  /*23830*/  LOP3.LUT R6, R6, 0xffff, RZ, 0xc0, !PT ;  /* 0x0000ffff06067812 */ /* 0x000fe800078ec0ff */
[C---:B------:R-:W-:Y:S02]  /*23840*/  ISETP.GE.U32.AND P4, PT, R193.reuse, R6, PT ;  /* 0x00000006c100720c */ /* 0x040fe40003f86070 */
[--C-:B------:R-:W-:Y:S02]  /*23850*/  SHF.R.U32.HI R6, RZ, 0x10, R0.reuse ;  /* 0x00000010ff067819 */ /* 0x100fe40000011600 */
[----:B------:R-:W-:Y:S02]  /*23860*/  SHF.R.U32.HI R0, RZ, 0x18, R0 ;  /* 0x00000018ff007819 */ /* 0x000fe40000011600 */
[----:B------:R-:W-:Y:S02]  /*23870*/  LOP3.LUT R6, R6, 0xff, RZ, 0xc0, !PT ;  /* 0x000000ff06067812 */ /* 0x000fe400078ec0ff */
[C---:B------:R-:W-:Y:S02]  /*23880*/  ISETP.GE.U32.AND P1, PT, R193.reuse, R0, PT ;  /* 0x00000000c100720c */ /* 0x040fe40003f26070 */
[----:B------:R-:W-:Y:S02]  /*23890*/  ISETP.GE.U32.AND P3, PT, R193, R6, PT ;  /* 0x00000006c100720c */ /* 0x000fe40003f66070 */
[----:B--2---:R-:W-:Y:S02]  /*238a0*/  IADD3 R8, P0, R30, R103, RZ ;  /* 0x000000671e087210 */ /* 0x004fe40007f1e0ff */
[----:B------:R1:W2:Y:S03]  /*238b0*/  LDL.S16 R103, [R1+0x1bc] ;  /* 0x0001bc0001677983 */ /* 0x0002a60000100600 */
[C---:B---3--:R-:W-:Y:S02]  /*238c0*/  IMAD.X R9, R31.reuse, 0x1, R77, P0 ;  /* 0x000000011f097824 */ /* 0x048fe400000e064d */
[C---:B----4-:R-:W-:Y:S01]  /*238d0*/  FMUL.FTZ R136, R140.reuse, R76 ;  /* 0x0000004c8c887220 */ /* 0x050fe20000410000 */
[C---:B------:R-:W-:Y:S01]  /*238e0*/  FMUL.FTZ R192, R140.reuse, R63 ;  /* 0x0000003f8cc07220 */ /* 0x040fe20000410000 */
[C---:B------:R-:W-:Y:S01]  /*238f0*/  FMUL.FTZ R139, R140.reuse, R62 ;  /* 0x0000003e8c8b7220 */ /* 0x040fe20000410000 */
[C---:B------:R-:W-:Y:S01]  /*23900*/  FMUL.FTZ R138, R140.reuse, R35 ;  /* 0x000000238c8a7220 */ /* 0x040fe20000410000 */
[C---:B------:R-:W-:Y:S01]  /*23910*/  FMUL.FTZ R244, R140.reuse, R27 ;  /* 0x0000001b8cf47220 */ /* 0x040fe20000410000 */
[C---:B------:R-:W-:Y:S02]  /*23920*/  FMUL.FTZ R243, R140.reuse, R24 ;  /* 0x000000188cf37220 */ /* 0x040fe40000410000 */
[----:B------:R-:W-:Y:S01]  /*23930*/  MUFU.EX2 R24, R146 ;  /* 0x0000009200187308 */ /* 0x000fe20000000800 */
[C---:B------:R-:W-:Y:S01]  /*23940*/  FMUL.FTZ R62, R140.reuse, R23 ;  /* 0x000000178c3e7220 */ /* 0x040fe20000410000 */
[----:B------:R-:W-:Y:S08]  /*23950*/  FMUL.FTZ R63, R140, R22 ;  /* 0x000000168c3f7220 */ /* 0x000ff00000410000 */
[----:B------:R-:W-:Y:S01]  /*23960*/  MUFU.EX2 R23, R151 ;  /* 0x0000009700177308 */ /* 0x000fe20000000800 */
[----:B------:R-:W-:Y:S01]  /*23970*/  @!P4 HADD2 R20, -R18.H0_H0, -RZ.H0_H0 ;  /* 0xa00000ff1214c230 */ /* 0x000fe20000000900 */
[----:B------:R-:W-:Y:S04]  /*23980*/  IADD3 R6, P0, R30, R7, RZ ;  /* 0x000000071e067210 */ /* 0x000fe80007f1e0ff */
[----:B------:R3:W-:Y:S01]  /*23990*/  @!P4 STL.S16 [R1+0x1f8], R20 ;  /* 0x0001f8140100c387 */ /* 0x0007e20000100600 */
[----:B------:R-:W-:Y:S03]  /*239a0*/  PRMT R0, R20, 0x7610, R0 ;  /* 0x0000761014007816 */ /* 0x000fe60000000000 */
[----:B------:R-:W4:Y:S01]  /*239b0*/  MUFU.EX2 R22, R150 ;  /* 0x0000009600167308 */ /* 0x000f220000000800 */
[----:B------:R1:W2:Y:S01]  /*239c0*/  LDL.S16 R35, [R1+0x1d8] ;  /* 0x0001d80001237983 */ /* 0x0002a20000100600 */
[----:B------:R-:W-:Y:S01]  /*239d0*/  @!P4 PRMT R18, R0, 0x5410, RZ ;  /* 0x000054100012c816 */ /* 0x000fe200000000ff */
[----:B------:R-:W-:Y:S01]  /*239e0*/  IMAD.X R7, R31, 0x1, R21, P0 ;  /* 0x000000011f077824 */ /* 0x000fe200000e0615 */
[----:B------:R-:W-:Y:S01]  /*239f0*/  ISETP.GE.U32.AND P4, PT, R193, R29, PT ;  /* 0x0000001dc100720c */ /* 0x000fe20003f86070 */
[----:B------:R1:W2:Y:S05]  /*23a00*/  LDL.S16 R77, [R1+0x1d4] ;  /* 0x0001d400014d7983 */ /* 0x0002aa0000100600 */
[----:B------:R-:W-:Y:S01]  /*23a10*/  MUFU.EX2 R0, R124 ;  /* 0x0000007c00007308 */ /* 0x000fe20000000800 */
[----:B------:R1:W2:Y:S04]  /*23a20*/  LDL.S16 R76, [R1+0x1b8] ;  /* 0x0001b800014c7983 */ /* 0x0002a80000100600 */
[----:B------:R1:W-:Y:S01]  /*23a30*/  ST.E.U16 desc[UR4][R8.64], R18 ;  /* 0x0000001208007985 */ /* 0x0003e2000c101504 */
[----:B----4-:R-:W-:Y:S04]  /*23a40*/  F2FP.F16.F32.PACK_AB R34, R22, R23 ;  /* 0x000000171622723e */ /* 0x010fe800000000ff */
[----:B---3--:R-:W3:Y:S02]  /*23a50*/  MUFU.EX2 R20, R125 ;  /* 0x0000007d00147308 */ /* 0x008ee40000000800 */
[----:B---3--:R-:W-:Y:S01]  /*23a60*/  F2FP.F16.F32.PACK_AB R41, R0, R20 ;  /* 0x000000140029723e */ /* 0x008fe200000000ff */
[----:B------:R-:W-:Y:S01]  /*23a70*/  FADD.FTZ R21, R20, R26 ;  /* 0x0000001a14157221 */ /* 0x000fe20000010000 */
[----:B-1----:R-:W-:Y:S06]  /*23a80*/  PRMT R18, R49, 0x7632, R18 ;  /* 0x0000763231127816 */ /* 0x002fec0000000012 */
[----:B------:R-:W1:Y:S01]  /*23a90*/  MUFU.EX2 R20, R111 ;  /* 0x0000006f00147308 */ /* 0x000e620000000800 */
[----:B------:R-:W-:Y:S09]  /*23aa0*/  FADD.FTZ R26, R0, R21 ;  /* 0x00000015001a7221 */ /* 0x000ff20000010000 */
[----:B------:R-:W3:Y:S01]  /*23ab0*/  MUFU.EX2 R0, R110 ;  /* 0x0000006e00007308 */ /* 0x000ee20000000800 */
[----:B-1----:R-:W-:Y:S01]  /*23ac0*/  FADD.FTZ R21, R20, R25 ;  /* 0x0000001914157221 */ /* 0x002fe20000010000 */
[----:B------:R-:W-:Y:S04]  /*23ad0*/  FADD.FTZ R25, R23, R28 ;  /* 0x0000001c17197221 */ /* 0x000fe80000010000 */
[----:B------:R-:W-:Y:S04]  /*23ae0*/  FADD.FTZ R28, R22, R25 ;  /* 0x00000019161c7221 */ /* 0x000fe80000010000 */
[----:B------:R-:W1:Y:S01]  /*23af0*/  MUFU.EX2 R22, R147 ;  /* 0x0000009300167308 */ /* 0x000e620000000800 */
[C---:B---3--:R-:W-:Y:S01]  /*23b00*/  F2FP.F16.F32.PACK_AB R55, R0.reuse, R20 ;  /* 0x000000140037723e */ /* 0x048fe200000000ff */
[----:B------:R-:W-:Y:S01]  /*23b10*/  FADD.FTZ R27, R0, R21 ;  /* 0x00000015001b7221 */ /* 0x000fe20000010000 */
[----:B------:R-:W-:Y:S04]  /*23b20*/  PRMT R0, R49, 0x7610, R0 ;  /* 0x0000761031007816 */ /* 0x000fe80000000000 */
[----:B------:R-:W-:Y:S03]  /*23b30*/  PRMT R231, R0, 0x5410, R18 ;  /* 0x0000541000e77816 */ /* 0x000fe60000000012 */
[----:B------:R-:W3:Y:S10]  /*23b40*/  MUFU.EX2 R21, R81 ;  /* 0x0000005100157308 */ /* 0x000ef40000000800 */
[----:B------:R-:W4:Y:S01]  /*23b50*/  MUFU.EX2 R20, R80 ;  /* 0x0000005000147308 */ /* 0x000f220000000800 */
[----:B-1----:R-:W-:Y:S01]  /*23b60*/  F2FP.F16.F32.PACK_AB R140, R22, R24 ;  /* 0x00000018168c723e */ /* 0x002fe200000000ff */
[----:B---3--:R-:W-:Y:S01]  /*23b70*/  FADD.FTZ R23, R21, R32 ;  /* 0x0000002015177221 */ /* 0x008fe20000010000 */
[C---:B----4-:R-:W-:Y:S07]  /*23b80*/  F2FP.F16.F32.PACK_AB R99, R20.reuse, R21 ;  /* 0x000000151463723e */ /* 0x050fee00000000ff */
[----:B------:R-:W1:Y:S01]  /*23b90*/  MUFU.EX2 R21, R116 ;  /* 0x0000007400157308 */ /* 0x000e620000000800 */
[----:B--2---:R-:W-:Y:S05]  /*23ba0*/  @!P3 HADD2 R103, -R0.H0_H0, -RZ.H0_H0 ;  /* 0xa00000ff0067b230 */ /* 0x004fea0000000900 */
[----:B------:R-:W-:Y:S01]  /*23bb0*/  PRMT R33, R103, 0x7610, R33 ;  /* 0x0000761067217816 */ /* 0x000fe20000000021 */
[----:B------:R-:W-:Y:S03]  /*23bc0*/  @!P3 STL.S16 [R1+0x1bc], R103 ;  /* 0x0001bc670100b387 */ /* 0x000fe60000100600 */
[----:B------:R-:W-:Y:S01]  /*23bd0*/  @!P3 PRMT R0, R33, 0x5410, RZ ;  /* 0x000054102100b816 */ /* 0x000fe200000000ff */
[----:B------:R4:W2:Y:S01]  /*23be0*/  LDL.S16 R109, [R1+0x208] ;  /* 0x00020800016d7983 */ /* 0x0008a20000100600 */
[----:B------:R-:W-:Y:S01]  /*23bf0*/  FADD.FTZ R33, R20, R23 ;  /* 0x0000001714217221 */ /* 0x000fe20000010000 */
[----:B------:R-:W-:Y:S02]  /*23c00*/  FADD.FTZ R23, R24, R26 ;  /* 0x0000001a18177221 */ /* 0x000fe40000010000 */
[----:B------:R3:W-:Y:S02]  /*23c10*/  ST.E.U16 desc[UR4][R6.64], R0 ;  /* 0x0000000006007985 */ /* 0x0007e4000c101504 */
[C---:B---3--:R-:W-:Y:S04]  /*23c20*/  LOP3.LUT R0, R64.reuse, 0xff, RZ, 0xc0, !PT ;  /* 0x000000ff40007812 */ /* 0x048fe800078ec0ff */
[----:B------:R-:W-:Y:S02]  /*23c30*/  ISETP.GE.U32.AND P0, PT, R193, R0, PT ;  /* 0x00000000c100720c */ /* 0x000fe40003f06070 */
[----:B------:R-:W-:Y:S04]  /*23c40*/  LOP3.LUT R0, R64, 0xffff, RZ, 0xc0, !PT ;  /* 0x0000ffff40007812 */ /* 0x000fe800078ec0ff */
[--C-:B------:R-:W-:Y:S01]  /*23c50*/  SHF.R.U32.HI R20, RZ, 0x8, R0.reuse ;  /* 0x00000008ff147819 */ /* 0x100fe20000011600 */
[----:B------:R-:W-:Y:S01]  /*23c60*/  @!P4 HADD2 R35, -R17.H0_H0, -RZ.H0_H0 ;  /* 0xa00000ff1123c230 */ /* 0x000fe20000000900 */
[C---:B------:R-:W-:Y:S04]  /*23c70*/  PRMT R0, R17.reuse, 0x7632, R0 ;  /* 0x0000763211007816 */ /* 0x040fe80000000000 */
[----:B------:R-:W-:Y:S01]  /*23c80*/  PRMT R238, R17, 0x5410, R0 ;  /* 0x0000541011ee7816 */ /* 0x000fe20000000000 */
[----:B------:R-:W-:Y:S01]  /*23c90*/  @!P2 HADD2 R77, -R0.H0_H0, -RZ.H0_H0 ;  /* 0xa00000ff004da230 */ /* 0x000fe20000000900 */
[----:B------:R-:W-:Y:S01]  /*23ca0*/  PRMT R25, R35, 0x7610, R25 ;  /* 0x0000761023197816 */ /* 0x000fe20000000019 */
[----:B------:R3:W-:Y:S01]  /*23cb0*/  @!P4 STL.S16 [R1+0x1d8], R35 ;  /* 0x0001d8230100c387 */ /* 0x0007e20000100600 */
[----:B------:R-:W-:Y:S02]  /*23cc0*/  @!P1 HADD2 R76, -R18.H0_H0, -RZ.H0_H0 ;  /* 0xa00000ff124c9230 */ /* 0x000fe40000000900 */
[----:B------:R-:W-:Y:S01]  /*23cd0*/  PRMT R24, R77, 0x7610, R24 ;  /* 0x000076104d187816 */ /* 0x000fe20000000018 */
[----:B------:R-:W-:Y:S01]  /*23ce0*/  @!P2 STL.S16 [R1+0x1d4], R77 ;  /* 0x0001d44d0100a387 */ /* 0x000fe20000100600 */
[----:B------:R-:W-:Y:S01]  /*23cf0*/  @!P4 PRMT R17, R25, 0x5410, RZ ;  /* 0x000054101911c816 */ /* 0x000fe200000000ff */
[----:B-1----:R-:W-:Y:S01]  /*23d00*/  FADD.FTZ R25, R21, R27 ;  /* 0x0000001b15197221 */ /* 0x002fe20000010000 */
[----:B------:R-:W-:Y:S01]  /*23d10*/  PRMT R29, R76, 0x7610, R29 ;  /* 0x000076104c1d7816 */ /* 0x000fe2000000001d */
[----:B------:R1:W-:Y:S01]  /*23d20*/  @!P1 STL.S16 [R1+0x1b8], R76 ;  /* 0x0001b84c01009387 */ /* 0x0003e20000100600 */
[----:B------:R-:W-:Y:S02]  /*23d30*/  @!P2 PRMT R0, R24, 0x5410, RZ ;  /* 0x000054101800a816 */ /* 0x000fe400000000ff */
[----:B------:R-:W-:Y:S01]  /*23d40*/  @!P1 PRMT R18, R29, 0x5410, RZ ;  /* 0x000054101d129816 */ /* 0x000fe200000000ff */
[----:B------:R4:W4:Y:S01]  /*23d50*/  LDL.S16 R123, [R1+0x204] ;  /* 0x00020400017b7983 */ /* 0x0009220000100600 */
[--C-:B------:R-:W-:Y:S03]  /*23d60*/  SHF.R.U32.HI R24, RZ, 0x18, R64.reuse ;  /* 0x00000018ff187819 */ /* 0x100fe60000011640 */
[----:B------:R2:W4:Y:S01]  /*23d70*/  LDL.S16 R103, [R1+0x1f4] ;  /* 0x0001f40001677983 */ /* 0x0005220000100600 */
[C---:B------:R-:W-:Y:S03]  /*23d80*/  ISETP.GE.U32.AND P1, PT, R193.reuse, R24, PT ;  /* 0x00000018c100720c */ /* 0x040fe60003f26070 */
[----:B------:R2:W4:Y:S04]  /*23d90*/  LDL.S16 R111, [R1+0x1b4] ;  /* 0x0001b400016f7983 */ /* 0x0005280000100600 */
[----:B------:R2:W4:Y:S01]  /*23da0*/  LDL.S16 R110, [R1+0x1b0] ;  /* 0x0001b000016e7983 */ /* 0x0005220000100600 */
[----:B---3--:R-:W-:Y:S01]  /*23db0*/  FADD.FTZ R35, R22, R23 ;  /* 0x0000001716237221 */ /* 0x008fe20000010000 */
[----:B------:R-:W-:Y:S01]  /*23dc0*/  LOP3.LUT R22, R20, 0xffff, RZ, 0xc0, !PT ;  /* 0x0000ffff14167812 */ /* 0x000fe200078ec0ff */
[----:B------:R-:W-:Y:S01]  /*23dd0*/  MUFU.EX2 R23, R154 ;  /* 0x0000009a00177308 */ /* 0x000fe20000000800 */
[----:B------:R3:W-:Y:S02]  /*23de0*/  ST.E.U16 desc[UR4][R6.64+0x2], R18 ;  /* 0x0000021206007985 */ /* 0x0007e4000c101504 */
[C---:B------:R-:W-:Y:S02]  /*23df0*/  ISETP.GE.U32.AND P3, PT, R193.reuse, R22, PT ;  /* 0x00000016c100720c */ /* 0x040fe40003f66070 */
[----:B------:R-:W-:Y:S01]  /*23e00*/  SHF.R.U32.HI R22, RZ, 0x10, R64 ;  /* 0x00000010ff167819 */ /* 0x000fe20000011640 */
[----:B------:R3:W-:Y:S01]  /*23e10*/  ST.E.U16 desc[UR4][R30.64+0x12], R0 ;  /* 0x000012001e007985 */ /* 0x0007e2000c101504 */
[----:B-1----:R-:W-:Y:S03]  /*23e20*/  IMAD.WIDE.U32 R76, R48, -0x2daee0ad, RZ ;  /* 0xd2511f53304c7825 */ /* 0x002fe600078e00ff */
[----:B------:R-:W1:Y:S01]  /*23e30*/  MUFU.EX2 R20, R117 ;  /* 0x0000007500147308 */ /* 0x000e620000000800 */
[----:B------:R-:W-:Y:S01]  /*23e40*/  LOP3.LUT R22, R22, 0xff, RZ, 0xc0, !PT ;  /* 0x000000ff16167812 */ /* 0x000fe200078ec0ff */
[----:B------:R3:W-:Y:S03]  /*23e50*/  ST.E.U16 desc[UR4][R30.64+0x10], R17 ;  /* 0x000010111e007985 */ /* 0x0007e6000c101504 */
[----:B------:R-:W-:Y:S05]  /*23e60*/  ISETP.GE.U32.AND P4, PT, R193, R22, PT ;  /* 0x00000016c100720c */ /* 0x000fea0003f86070 */
[----:B------:R-:W3:Y:S01]  /*23e70*/  MUFU.EX2 R22, R155 ;  /* 0x0000009b00167308 */ /* 0x000ee20000000800 */
[C---:B-1----:R-:W-:Y:S01]  /*23e80*/  F2FP.F16.F32.PACK_AB R131, R20.reuse, R21 ;  /* 0x000000151483723e */ /* 0x042fe200000000ff */
[----:B------:R-:W-:Y:S01]  /*23e90*/  FADD.FTZ R29, R20, R25 ;  /* 0x00000019141d7221 */ /* 0x000fe20000010000 */
[----:B------:R-:W-:Y:S02]  /*23ea0*/  LOP3.LUT R20, R77, R132, R130, 0x96, !PT ;  /* 0x000000844d147212 */ /* 0x000fe400078e9682 */
[C---:B---3--:R-:W-:Y:S02]  /*23eb0*/  PRMT R18, R19.reuse, 0x7632, R18 ;  /* 0x0000763213127816 */ /* 0x048fe40000000012 */
[----:B------:R-:W-:Y:S02]  /*23ec0*/  LOP3.LUT R0, R20, 0xff, RZ, 0xc0, !PT ;  /* 0x000000ff14007812 */ /* 0x000fe400078ec0ff */
[----:B------:R-:W-:Y:S02]  /*23ed0*/  PRMT R230, R19, 0x5410, R18 ;  /* 0x0000541013e67816 */ /* 0x000fe40000000012 */
[C---:B------:R-:W-:Y:S01]  /*23ee0*/  F2FP.F16.F32.PACK_AB R129, R22.reuse, R23 ;  /* 0x000000171681723e */ /* 0x040fe200000000ff */
[----:B------:R-:W-:Y:S04]  /*23ef0*/  FADD.FTZ R17, R23, R28 ;  /* 0x0000001c17117221 */ /* 0x000fe80000010000 */
[----:B------:R-:W-:Y:S01]  /*23f00*/  FADD.FTZ R32, R22, R17 ;  /* 0x0000001116207221 */ /* 0x000fe20000010000 */
[----:B------:R-:W-:Y:S04]  /*23f10*/  LOP3.LUT R17, R20, 0xffff, RZ, 0xc0, !PT ;  /* 0x0000ffff14117812 */ /* 0x000fe800078ec0ff */
[----:B------:R-:W-:Y:S01]  /*23f20*/  SHF.R.U32.HI R17, RZ, 0x8, R17 ;  /* 0x00000008ff117819 */ /* 0x000fe20000011611 */
[----:B--2---:R-:W-:Y:S05]  /*23f30*/  @!P6 HADD2 R109, -R19.H0_H0, -RZ.H0_H0 ;  /* 0xa00000ff136de230 */ /* 0x004fea0000000900 */
[----:B------:R-:W-:Y:S01]  /*23f40*/  PRMT R108, R109, 0x7610, R108 ;  /* 0x000076106d6c7816 */ /* 0x000fe2000000006c */
[----:B------:R1:W-:Y:S03]  /*23f50*/  @!P6 STL.S16 [R1+0x208], R109 ;  /* 0x0002086d0100e387 */ /* 0x0003e60000100600 */
[----:B------:R-:W-:Y:S02]  /*23f60*/  @!P6 PRMT R19, R108, 0x5410, RZ ;  /* 0x000054106c13e816 */ /* 0x000fe400000000ff */
[----:B------:R-:W-:Y:S01]  /*23f70*/  ISETP.GE.U32.AND P6, PT, R193, R0, PT ;  /* 0x00000000c100720c */ /* 0x000fe20003fc6070 */
[----:B------:R2:W3:Y:S01]  /*23f80*/  LDL.S16 R108, [R1+0x17c] ;  /* 0x00017c00016c7983 */ /* 0x0004e20000100600 */
[C---:B------:R-:W-:Y:S03]  /*23f90*/  PRMT R0, R66.reuse, 0x7610, R0 ;  /* 0x0000761042007816 */ /* 0x040fe60000000000 */
[----:B------:R2:W-:Y:S04]  /*23fa0*/  ST.E.U16 desc[UR4][R2.64+0x10], R19 ;  /* 0x0000101302007985 */ /* 0x0005e8000c101504 */
[----:B-1----:R1:W3:Y:S01]  /*23fb0*/  LDL.S16 R109, [R1+0x184] ;  /* 0x00018400016d7983 */ /* 0x0022e20000100600 */
[----:B--2---:R-:W-:Y:S02]  /*23fc0*/  LOP3.LUT R19, R17, 0xffff, RZ, 0xc0, !PT ;  /* 0x0000ffff11137812 */ /* 0x004fe400078ec0ff */
[----:B------:R-:W-:Y:S04]  /*23fd0*/  PRMT R17, R66, 0x7632, R17 ;  /* 0x0000763242117816 */ /* 0x000fe80000000011 */
[----:B------:R-:W-:Y:S01]  /*23fe0*/  PRMT R217, R0, 0x5410, R17 ;  /* 0x0000541000d97816 */ /* 0x000fe20000000011 */
[----:B----4-:R-:W-:Y:S02]  /*23ff0*/  @!P5 HADD2 R123, -R18.H0_H0, -RZ.H0_H0 ;  /* 0xa00000ff127bd230 */ /* 0x010fe40000000900 */
[----:B------:R-:W-:Y:S03]  /*24000*/  @!P0 HADD2 R103, -R0.H0_H0, -RZ.H0_H0 ;  /* 0xa00000ff00678230 */ /* 0x000fe60000000900 */
[----:B------:R-:W-:Y:S01]  /*24010*/  PRMT R39, R123, 0x7610, R39 ;  /* 0x000076107b277816 */ /* 0x000fe20000000027 */
[----:B------:R-:W-:Y:S01]  /*24020*/  @!P5 STL.S16 [R1+0x204], R123 ;  /* 0x0002047b0100d387 */ /* 0x000fe20000100600 */
[----:B------:R-:W-:Y:S01]  /*24030*/  @!P3 HADD2 R111, -R17.H0_H0, -RZ.H0_H0 ;  /* 0xa00000ff116fb230 */ /* 0x000fe20000000900 */
[----:B------:R-:W-:Y:S02]  /*24040*/  PRMT R122, R103, 0x7610, R122 ;  /* 0x00007610677a7816 */ /* 0x000fe4000000007a */
[----:B------:R2:W-:Y:S01]  /*24050*/  @!P0 STL.S16 [R1+0x1f4], R103 ;  /* 0x0001f46701008387 */ /* 0x0005e20000100600 */
[----:B------:R-:W-:Y:S02]  /*24060*/  @!P5 PRMT R18, R39, 0x5410, RZ ;  /* 0x000054102712d816 */ /* 0x000fe400000000ff */
[----:B------:R-:W-:Y:S01]  /*24070*/  @!P0 PRMT R0, R122, 0x5410, RZ ;  /* 0x000054107a008816 */ /* 0x000fe200000000ff */
[----:B------:R1:W4:Y:S01]  /*24080*/  LDL.S16 R39, [R1+0x174] ;  /* 0x0001740001277983 */ /* 0x0003220000100600 */
[----:B------:R-:W-:Y:S02]  /*24090*/  PRMT R25, R111, 0x7610, R25 ;  /* 0x000076106f197816 */ /* 0x000fe40000000019 */
[----:B------:R-:W-:Y:S01]  /*240a0*/  ISETP.GE.U32.AND P5, PT, R193, R19, PT ;  /* 0x00000013c100720c */ /* 0x000fe20003fa6070 */
[----:B------:R1:W-:Y:S01]  /*240b0*/  ST.E.U16 desc[UR4][R2.64+0x12], R18 ;  /* 0x0000121202007985 */ /* 0x0003e2000c101504 */
[----:B------:R-:W-:Y:S03]  /*240c0*/  @!P3 PRMT R17, R25, 0x5410, RZ ;  /* 0x000054101911b816 */ /* 0x000fe600000000ff */
[----:B------:R1:W-:Y:S04]  /*240d0*/  ST.E.U16 desc[UR4][R8.64+0xe], R0 ;  /* 0x00000e0008007985 */ /* 0x0003e8000c101504 */
[----:B------:R1:W-:Y:S04]  /*240e0*/  ST.E.U16 desc[UR4][R8.64+0x10], R17 ;  /* 0x0000101108007985 */ /* 0x0003e8000c101504 */
[----:B--2---:R2:W2:Y:S04]  /*240f0*/  LDL.S16 R103, [R1+0x178] ;  /* 0x0001780001677983 */ /* 0x0044a80000100600 */
[----:B------:R1:W-:Y:S02]  /*24100*/  @!P3 STL.S16 [R1+0x1b4], R111 ;  /* 0x0001b46f0100b387 */ /* 0x0003e40000100600 */
[----:B-1----:R-:W-:Y:S02]  /*24110*/  SHF.R.U32.HI R18, RZ, 0x10, R20 ;  /* 0x00000010ff127819 */ /* 0x002fe40000011614 */
[----:B------:R-:W-:Y:S02]  /*24120*/  PRMT R0, R58, 0x7610, R0 ;  /* 0x000076103a007816 */ /* 0x000fe40000000000 */
[----:B------:R-:W-:Y:S02]  /*24130*/  LOP3.LUT R19, R18, 0xff, RZ, 0xc0, !PT ;  /* 0x000000ff12137812 */ /* 0x000fe400078ec0ff */
[----:B------:R-:W-:Y:S01]  /*24140*/  PRMT R18, R58, 0x7632, R18 ;  /* 0x000076323a127816 */ /* 0x000fe20000000012 */
[----:B------:R-:W-:Y:S01]  /*24150*/  @!P4 HADD2 R110, -R0.H0_H0, -RZ.H0_H0 ;  /* 0xa00000ff006ec230 */ /* 0x000fe20000000900 */
[C---:B------:R-:W-:Y:S02]  /*24160*/  ISETP.GE.U32.AND P0, PT, R193.reuse, R19, PT ;  /* 0x00000013c100720c */ /* 0x040fe40003f06070 */
[----:B------:R-:W-:Y:S02]  /*24170*/  PRMT R216, R0, 0x5410, R18 ;  /* 0x0000541000d87816 */ /* 0x000fe40000000012 */
[----:B------:R-:W-:Y:S01]  /*24180*/  PRMT R24, R110, 0x7610, R24 ;  /* 0x000076106e187816 */ /* 0x000fe20000000018 */
[----:B------:R1:W-:Y:S01]  /*24190*/  @!P4 STL.S16 [R1+0x1b0], R110 ;  /* 0x0001b06e0100c387 */ /* 0x0003e20000100600 */
[----:B------:R-:W-:Y:S02]  /*241a0*/  PRMT R17, R56, 0x7610, R17 ;  /* 0x0000761038117816 */ /* 0x000fe40000000011 */
[----:B------:R-:W-:Y:S01]  /*241b0*/  @!P4 PRMT R0, R24, 0x5410, RZ ;  /* 0x000054101800c816 */ /* 0x000fe200000000ff */
[----:B------:R2:W2:Y:S01]  /*241c0*/  LDL.S16 R25, [R1+0x170] ;  /* 0x0001700001197983 */ /* 0x0004a20000100600 */
[----:B------:R-:W-:Y:S01]  /*241d0*/  SHF.R.U32.HI R19, RZ, 0x18, R20 ;  /* 0x00000018ff137819 */ /* 0x000fe20000011614 */
[----:B------:R-:W-:Y:S02]  /*241e0*/  IMAD.MOV.U32 R111, RZ, RZ, R107 ;  /* 0x000000ffff6f7224 */ /* 0x000fe400078e006b */
[----:B------:R2:W2:Y:S01]  /*241f0*/  LDL.S16 R24, [R1+0x16c] ;  /* 0x00016c0001187983 */ /* 0x0004a20000100600 */
[----:B------:R-:W-:Y:S02]  /*24200*/  ISETP.GE.U32.AND P3, PT, R193, R19, PT ;  /* 0x00000013c100720c */ /* 0x000fe40003f66070 */
[----:B------:R-:W-:Y:S01]  /*24210*/  PRMT R19, R56, 0x7632, R19 ;  /* 0x0000763238137816 */ /* 0x000fe20000000013 */
[----:B------:R1:W-:Y:S03]  /*24220*/  ST.E.U16 desc[UR4][R6.64+0x10], R0 ;  /* 0x0000100006007985 */ /* 0x0003e6000c101504 */
[----:B------:R-:W-:Y:S01]  /*24230*/  PRMT R247, R17, 0x5410, R19 ;  /* 0x0000541011f77816 */ /* 0x000fe20000000013 */
[----:B-1----:R-:W-:Y:S01]  /*24240*/  IMAD.MOV.U32 R110, RZ, RZ, R106 ;  /* 0x000000ffff6e7224 */ /* 0x002fe200078e006a */
[C---:B------:R-:W-:Y:S04]  /*24250*/  PRMT R0, R16.reuse, 0x7632, R0 ;  /* 0x0000763210007816 */ /* 0x040fe80000000000 */
[----:B------:R-:W-:Y:S01]  /*24260*/  PRMT R248, R16, 0x5410, R0 ;  /* 0x0000541010f87816 */ /* 0x000fe20000000000 */
[----:B---3--:R-:W-:Y:S05]  /*24270*/  @!P6 HADD2 R108, -R16.H0_H0, -RZ.H0_H0 ;  /* 0xa00000ff106ce230 */ /* 0x008fea0000000900 */
[----:B------:R-:W-:Y:S04]  /*24280*/  PRMT R66, R108, 0x7610, R66 ;  /* 0x000076106c427816 */ /* 0x000fe80000000042 */
[----:B------:R-:W-:Y:S01]  /*24290*/  @!P6 PRMT R16, R66, 0x5410, RZ ;  /* 0x000054104210e816 */ /* 0x000fe200000000ff */
[----:B------:R-:W-:Y:S05]  /*242a0*/  @!P1 HADD2 R109, -R18.H0_H0, -RZ.H0_H0 ;  /* 0xa00000ff126d9230 */ /* 0x000fea0000000900 */
[----:B------:R-:W-:Y:S01]  /*242b0*/  PRMT R38, R109, 0x7610, R38 ;  /* 0x000076106d267816 */ /* 0x000fe20000000026 */
[----:B------:R-:W-:Y:S03]  /*242c0*/  @!P1 STL.S16 [R1+0x184], R109 ;  /* 0x0001846d01009387 */ /* 0x000fe60000100600 */
[----:B------:R-:W-:Y:S01]  /*242d0*/  @!P1 PRMT R18, R38, 0x5410, RZ ;  /* 0x0000541026129816 */ /* 0x000fe200000000ff */
[----:B------:R-:W-:Y:S04]  /*242e0*/  @!P6 STL.S16 [R1+0x17c], R108 ;  /* 0x00017c6c0100e387 */ /* 0x000fe80000100600 */
[----:B------:R1:W-:Y:S04]  /*242f0*/  ST.E.U16 desc[UR4][R6.64+0x12], R18 ;  /* 0x0000121206007985 */ /* 0x0003e8000c101504 */
[----:B------:R-:W-:Y:S01]  /*24300*/  ST.E.U16 desc[UR4][R30.64+0x20], R16 ;  /* 0x000020101e007985 */ /* 0x000fe2000c101504 */
[----:B----4-:R-:W-:Y:S05]  /*24310*/  @!P0 HADD2 R39, -R17.H0_H0, -RZ.H0_H0 ;  /* 0xa00000ff11278230 */ /* 0x010fea0000000900 */
[----:B------:R-:W-:Y:S04]  /*24320*/  PRMT R26, R39, 0x7610, R26 ;  /* 0x00007610271a7816 */ /* 0x000fe8000000001a */
[----:B------:R-:W-:Y:S02]  /*24330*/  @!P0 PRMT R17, R26, 0x5410, RZ ;  /* 0x000054101a118816 */ /* 0x000fe400000000ff */
[----:B------:R-:W-:Y:S01]  /*24340*/  MUFU.EX2 R26, R162 ;  /* 0x000000a2001a7308 */ /* 0x000fe20000000800 */
[----:B--2---:R-:W-:Y:S05]  /*24350*/  @!P5 HADD2 R103, -R0.H0_H0, -RZ.H0_H0 ;  /* 0xa00000ff0067d230 */ /* 0x004fea0000000900 */
[----:B------:R-:W-:Y:S01]  /*24360*/  PRMT R58, R103, 0x7610, R58 ;  /* 0x00007610673a7816 */ /* 0x000fe2000000003a */
[----:B------:R-:W-:Y:S03]  /*24370*/  @!P5 STL.S16 [R1+0x178], R103 ;  /* 0x000178670100d387 */ /* 0x000fe60000100600 */
[----:B------:R-:W-:Y:S01]  /*24380*/  @!P5 PRMT R0, R58, 0x5410, RZ ;  /* 0x000054103a00d816 */ /* 0x000fe200000000ff */
[----:B------:R2:W-:Y:S04]  /*24390*/  @!P0 STL.S16 [R1+0x174], R39 ;  /* 0x0001742701008387 */ /* 0x0005e80000100600 */
[----:B------:R3:W-:Y:S04]  /*243a0*/  ST.E.U16 desc[UR4][R30.64+0x22], R0 ;  /* 0x000022001e007985 */ /* 0x0007e8000c101504 */
[----:B------:R4:W-:Y:S04]  /*243b0*/  ST.E.U16 desc[UR4][R2.64+0x20], R17 ;  /* 0x0000201102007985 */ /* 0x0009e8000c101504 */
[----:B-1----:R1:W4:Y:S01]  /*243c0*/  LDL.S16 R18, [R1+0x164] ;  /* 0x0001640001127983 */ /* 0x0023220000100600 */
[----:B------:R-:W-:Y:S05]  /*243d0*/  @!P3 HADD2 R25, -R19.H0_H0, -RZ.H0_H0 ;  /* 0xa00000ff1319b230 */ /* 0x000fea0000000900 */
[----:B------:R-:W-:Y:S01]  /*243e0*/  @!P3 STL.S16 [R1+0x170], R25 ;  /* 0x000170190100b387 */ /* 0x000fe20000100600 */
[----:B--2---:R-:W-:Y:S05]  /*243f0*/  IMAD.WIDE.U32 R38, R36, -0x2daee0ad, RZ ;  /* 0xd2511f5324267825 */ /* 0x004fea00078e00ff */
[----:B---3--:R-:W-:Y:S04]  /*24400*/  LOP3.LUT R0, R39, R132, R118, 0x96, !PT ;  /* 0x0000008427007212 */ /* 0x008fe800078e9676 */
[----:B------:R-:W-:Y:S02]  /*24410*/  LOP3.LUT R16, R0, 0xff, RZ, 0xc0, !PT ;  /* 0x000000ff00107812 */ /* 0x000fe400078ec0ff */
[----:B----4-:R-:W-:Y:S02]  /*24420*/  PRMT R17, R25, 0x7610, R17 ;  /* 0x0000761019117816 */ /* 0x010fe40000000011 */
[----:B------:R-:W-:Y:S02]  /*24430*/  ISETP.GE.U32.AND P0, PT, R193, R16, PT ;  /* 0x00000010c100720c */ /* 0x000fe40003f06070 */
[----:B------:R-:W-:Y:S02]  /*24440*/  @!P3 PRMT R19, R17, 0x5410, RZ ;  /* 0x000054101113b816 */ /* 0x000fe400000000ff */
[C---:B------:R-:W-:Y:S03]  /*24450*/  PRMT R16, R15.reuse, 0x7632, R16 ;  /* 0x000076320f107816 */ /* 0x040fe60000000010 */
[----:B------:R2:W-:Y:S01]  /*24460*/  ST.E.U16 desc[UR4][R2.64+0x22], R19 ;  /* 0x0000221302007985 */ /* 0x0005e2000c101504 */
[----:B------:R-:W-:Y:S05]  /*24470*/  PRMT R236, R15, 0x5410, R16 ;  /* 0x000054100fec7816 */ /* 0x000fea0000000010 */
[----:B------:R-:W-:Y:S05]  /*24480*/  @!P0 HADD2 R24, -R15.H0_H0, -RZ.H0_H0 ;  /* 0xa00000ff0f188230 */ /* 0x000fea0000000900 */
[----:B------:R-:W-:Y:S01]  /*24490*/  PRMT R20, R24, 0x7610, R20 ;  /* 0x0000761018147816 */ /* 0x000fe20000000014 */
[----:B------:R3:W-:Y:S03]  /*244a0*/  @!P0 STL.S16 [R1+0x16c], R24 ;  /* 0x00016c1801008387 */ /* 0x0007e60000100600 */
[----:B------:R-:W-:Y:S01]  /*244b0*/  @!P0 PRMT R15, R20, 0x5410, RZ ;  /* 0x00005410140f8816 */ /* 0x000fe200000000ff */
[----:B------:R1:W4:Y:S04]  /*244c0*/  LDL.S16 R17, [R1+0x154] ;  /* 0x0001540001117983 */ /* 0x0003280000100600 */
[----:B------:R1:W4:Y:S04]  /*244d0*/  LDL.S16 R20, [R1+0x15c] ;  /* 0x00015c0001147983 */ /* 0x0003280000100600 */
[----:B------:R1:W-:Y:S01]  /*244e0*/  ST.E.U16 desc[UR4][R8.64+0x1e], R15 ;  /* 0x00001e0f08007985 */ /* 0x0003e2000c101504 */
[----:B--2---:R-:W-:Y:S03]  /*244f0*/  MUFU.EX2 R19, R96 ;  /* 0x0000006000137308 */ /* 0x004fe60000000800 */
[----:B------:R2:W2:Y:S07]  /*24500*/  LDL.S16 R58, [R1+0x150] ;  /* 0x00015000013a7983 */ /* 0x0004ae0000100600 */
[----:B---3--:R-:W3:Y:S01]  /*24510*/  MUFU.EX2 R24, R163 ;  /* 0x000000a300187308 */ /* 0x008ee20000000800 */
[----:B-1----:R-:W-:Y:S02]  /*24520*/  LOP3.LUT R15, R0, 0xffff, RZ, 0xc0, !PT ;  /* 0x0000ffff000f7812 */ /* 0x002fe400078ec0ff */
[----:B---3--:R-:W-:Y:S02]  /*24530*/  F2FP.F16.F32.PACK_AB R54, R24, R26 ;  /* 0x0000001a1836723e */ /* 0x008fe400000000ff */
[----:B------:R-:W-:Y:S04]  /*24540*/  SHF.R.U32.HI R15, RZ, 0x8, R15 ;  /* 0x00000008ff0f7819 */ /* 0x000fe8000001160f */
[----:B------:R-:W-:Y:S04]  /*24550*/  LOP3.LUT R15, R15, 0xffff, RZ, 0xc0, !PT ;  /* 0x0000ffff0f0f7812 */ /* 0x000fe800078ec0ff */
[C---:B------:R-:W-:Y:S02]  /*24560*/  ISETP.GE.U32.AND P5, PT, R193.reuse, R15, PT ;  /* 0x0000000fc100720c */ /* 0x040fe40003fa6070 */
[--C-:B------:R-:W-:Y:S04]  /*24570*/  SHF.R.U32.HI R15, RZ, 0x18, R0.reuse ;  /* 0x00000018ff0f7819 */ /* 0x100fe80000011600 */
[C---:B------:R-:W-:Y:S02]  /*24580*/  ISETP.GE.U32.AND P1, PT, R193.reuse, R15, PT ;  /* 0x0000000fc100720c */ /* 0x040fe40003f26070 */
[C---:B------:R-:W-:Y:S04]  /*24590*/  LOP3.LUT R15, R76.reuse, 0xff, RZ, 0xc0, !PT ;  /* 0x000000ff4c0f7812 */ /* 0x040fe800078ec0ff */
[----:B------:R-:W-:Y:S02]  /*245a0*/  ISETP.GE.U32.AND P3, PT, R193, R15, PT ;  /* 0x0000000fc100720c */ /* 0x000fe40003f66070 */
[----:B------:R-:W-:Y:S02]  /*245b0*/  SHF.R.U32.HI R15, RZ, 0x10, R0 ;  /* 0x00000010ff0f7819 */ /* 0x000fe40000011600 */
[----:B------:R-:W-:Y:S02]  /*245c0*/  LOP3.LUT R0, R76, 0xffff, RZ, 0xc0, !PT ;  /* 0x0000ffff4c007812 */ /* 0x000fe400078ec0ff */
[----:B------:R-:W-:Y:S02]  /*245d0*/  LOP3.LUT R15, R15, 0xff, RZ, 0xc0, !PT ;  /* 0x000000ff0f0f7812 */ /* 0x000fe400078ec0ff */
[----:B------:R-:W-:Y:S02]  /*245e0*/  SHF.R.U32.HI R0, RZ, 0x8, R0 ;  /* 0x00000008ff007819 */ /* 0x000fe40000011600 */
[C---:B------:R-:W-:Y:S02]  /*245f0*/  ISETP.GE.U32.AND P4, PT, R193.reuse, R15, PT ;  /* 0x0000000fc100720c */ /* 0x040fe40003f86070 */
[----:B------:R-:W-:Y:S02]  /*24600*/  LOP3.LUT R0, R0, 0xffff, RZ, 0xc0, !PT ;  /* 0x0000ffff00007812 */ /* 0x000fe400078ec0ff */
[----:B------:R-:W-:Y:S02]  /*24610*/  SHF.R.U32.HI R15, RZ, 0x10, R76 ;  /* 0x00000010ff0f7819 */ /* 0x000fe4000001164c */
[----:B------:R-:W-:Y:S02]  /*24620*/  ISETP.GE.U32.AND P0, PT, R193, R0, PT ;  /* 0x00000000c100720c */ /* 0x000fe40003f06070 */
[----:B------:R-:W-:Y:S02]  /*24630*/  PRMT R0, R57, 0x7610, R0 ;  /* 0x0000761039007816 */ /* 0x000fe40000000000 */
[----:B------:R-:W-:Y:S04]  /*24640*/  LOP3.LUT R15, R15, 0xff, RZ, 0xc0, !PT ;  /* 0x000000ff0f0f7812 */ /* 0x000fe800078ec0ff */
[----:B------:R-:W-:Y:S02]  /*24650*/  ISETP.GE.U32.AND P6, PT, R193, R15, PT ;  /* 0x0000000fc100720c */ /* 0x000fe40003fc6070 */
[----:B------:R-:W-:Y:S04]  /*24660*/  PRMT R15, R57, 0x7632, R15 ;  /* 0x00007632390f7816 */ /* 0x000fe8000000000f */
[----:B------:R-:W-:Y:S01]  /*24670*/  PRMT R227, R0, 0x5410, R15 ;  /* 0x0000541000e37816 */ /* 0x000fe2000000000f */
[----:B------:R-:W-:Y:S05]  /*24680*/  @!P5 HADD2 R18, -R16.H0_H0, -RZ.H0_H0 ;  /* 0xa00000ff1012d230 */ /* 0x000fea0000000900 */
[----:B------:R-:W-:Y:S01]  /*24690*/  PRMT R22, R18, 0x7610, R22 ;  /* 0x0000761012167816 */ /* 0x000fe20000000016 */
[----:B------:R1:W-:Y:S03]  /*246a0*/  @!P5 STL.S16 [R1+0x164], R18 ;  /* 0x000164120100d387 */ /* 0x0003e60000100600 */
[----:B------:R-:W-:Y:S05]  /*246b0*/  @!P5 PRMT R16, R22, 0x5410, RZ ;  /* 0x000054101610d816 */ /* 0x000fea00000000ff */
[----:B------:R3:W-:Y:S01]  /*246c0*/  ST.E.U16 desc[UR4][R8.64+0x20], R16 ;  /* 0x0000201008007985 */ /* 0x0007e2000c101504 */
[----:B-1----:R-:W1:Y:S01]  /*246d0*/  MUFU.EX2 R18, R67 ;  /* 0x0000004300127308 */ /* 0x002e620000000800 */
[----:B---3--:R-:W-:Y:S02]  /*246e0*/  LOP3.LUT R16, R38, 0xff, RZ, 0xc0, !PT ;  /* 0x000000ff26107812 */ /* 0x008fe400078ec0ff */
[----:B-1----:R-:W-:Y:S01]  /*246f0*/  F2FP.F16.F32.PACK_AB R127, R18, R19 ;  /* 0x00000013127f723e */ /* 0x002fe200000000ff */
[----:B----4-:R-:W-:Y:S05]  /*24700*/  @!P4 HADD2 R17, -R0.H0_H0, -RZ.H0_H0 ;  /* 0xa00000ff0011c230 */ /* 0x010fea0000000900 */
[----:B------:R-:W-:Y:S01]  /*24710*/  PRMT R21, R17, 0x7610, R21 ;  /* 0x0000761011157816 */ /* 0x000fe20000000015 */
[----:B------:R1:W-:Y:S03]  /*24720*/  @!P4 STL.S16 [R1+0x154], R17 ;  /* 0x000154110100c387 */ /* 0x0003e60000100600 */
[----:B------:R-:W-:Y:S01]  /*24730*/  @!P4 PRMT R0, R21, 0x5410, RZ ;  /* 0x000054101500c816 */ /* 0x000fe200000000ff */
[----:B------:R4:W3:Y:S01]  /*24740*/  LDL.S16 R57, [R1+0x158] ;  /* 0x0001580001397983 */ /* 0x0008e20000100600 */
[C---:B------:R-:W-:Y:S01]  /*24750*/  ISETP.GE.U32.AND P4, PT, R193.reuse, R16, PT ;  /* 0x00000010c100720c */ /* 0x040fe20003f86070 */
[----:B--2---:R-:W-:Y:S01]  /*24760*/  @!P1 HADD2 R58, -R15.H0_H0, -RZ.H0_H0 ;  /* 0xa00000ff0f3a9230 */ /* 0x004fe20000000900 */
[----:B------:R-:W-:Y:S01]  /*24770*/  LOP3.LUT R16, R38, 0xffff, RZ, 0xc0, !PT ;  /* 0x0000ffff26107812 */ /* 0x000fe200078ec0ff */
[----:B------:R2:W-:Y:S01]  /*24780*/  ST.E.U16 desc[UR4][R6.64+0x20], R0 ;  /* 0x0000200006007985 */ /* 0x0005e2000c101504 */
[----:B------:R-:W-:Y:S02]  /*24790*/  MUFU.EX2 R21, R157 ;  /* 0x0000009d00157308 */ /* 0x000fe40000000800 */
[----:B------:R-:W-:Y:S01]  /*247a0*/  SHF.R.U32.HI R16, RZ, 0x8, R16 ;  /* 0x00000008ff107819 */ /* 0x000fe20000011610 */
[----:B------:R4:W4:Y:S03]  /*247b0*/  LDL.S16 R56, [R1+0x138] ;  /* 0x0001380001387983 */ /* 0x0009260000100600 */
[----:B------:R-:W-:Y:S01]  /*247c0*/  LOP3.LUT R16, R16, 0xffff, RZ, 0xc0, !PT ;  /* 0x0000ffff10107812 */ /* 0x000fe200078ec0ff */
[----:B------:R3:W4:Y:S04]  /*247d0*/  LDL.S16 R25, [R1+0x134] ;  /* 0x0001340001197983 */ /* 0x0007280000100600 */
[----:B------:R3:W4:Y:S01]  /*247e0*/  LDL.S16 R22, [R1+0x12c] ;  /* 0x00012c0001167983 */ /* 0x0007220000100600 */
[----:B-1----:R-:W-:Y:S04]  /*247f0*/  SHF.R.U32.HI R17, RZ, 0x18, R76 ;  /* 0x00000018ff117819 */ /* 0x002fe8000001164c */
[----:B------:R-:W-:Y:S02]  /*24800*/  ISETP.GE.U32.AND P5, PT, R193, R17, PT ;  /* 0x00000011c100720c */ /* 0x000fe40003fa6070 */
[C---:B------:R-:W-:Y:S02]  /*24810*/  PRMT R17, R59.reuse, 0x7632, R17 ;  /* 0x000076323b117816 */ /* 0x040fe40000000011 */
[----:B--2---:R-:W-:Y:S04]  /*24820*/  PRMT R0, R59, 0x7610, R0 ;  /* 0x000076103b007816 */ /* 0x004fe80000000000 */
[----:B------:R-:W-:Y:S01]  /*24830*/  PRMT R240, R0, 0x5410, R17 ;  /* 0x0000541000f07816 */ /* 0x000fe20000000011 */
[----:B------:R-:W-:Y:S05]  /*24840*/  @!P3 HADD2 R20, -R0.H0_H0, -RZ.H0_H0 ;  /* 0xa00000ff0014b230 */ /* 0x000fea0000000900 */
[----:B------:R-:W-:Y:S01]  /*24850*/  PRMT R27, R20, 0x7610, R27 ;  /* 0x00007610141b7816 */ /* 0x000fe2000000001b */
[----:B------:R1:W-:Y:S03]  /*24860*/  @!P3 STL.S16 [R1+0x15c], R20 ;  /* 0x00015c140100b387 */ /* 0x0003e60000100600 */
[----:B------:R-:W-:Y:S02]  /*24870*/  @!P3 PRMT R0, R27, 0x5410, RZ ;  /* 0x000054101b00b816 */ /* 0x000fe400000000ff */
[----:B------:R-:W-:Y:S01]  /*24880*/  ISETP.GE.U32.AND P3, PT, R193, R16, PT ;  /* 0x00000010c100720c */ /* 0x000fe20003f66070 */
[----:B------:R2:W2:Y:S01]  /*24890*/  LDL.S16 R27, [R1+0x128] ;  /* 0x00012800011b7983 */ /* 0x0004a20000100600 */
[----:B------:R-:W-:Y:S03]  /*248a0*/  SHF.R.U32.HI R16, RZ, 0x10, R38 ;  /* 0x00000010ff107819 */ /* 0x000fe60000011626 */
[----:B------:R-:W-:Y:S01]  /*248b0*/  @!P1 STL.S16 [R1+0x150], R58 ;  /* 0x0001503a01009387 */ /* 0x000fe20000100600 */
[----:B------:R-:W-:Y:S01]  /*248c0*/  LOP3.LUT R16, R16, 0xff, RZ, 0xc0, !PT ;  /* 0x000000ff10107812 */ /* 0x000fe200078ec0ff */
[----:B-1----:R-:W-:Y:S02]  /*248d0*/  FADD.FTZ R20, R19, R33 ;  /* 0x0000002113147221 */ /* 0x002fe40000010000 */
[----:B------:R-:W-:Y:S02]  /*248e0*/  MUFU.EX2 R19, R135 ;  /* 0x0000008700137308 */ /* 0x000fe40000000800 */
[----:B------:R-:W-:Y:S01]  /*248f0*/  FADD.FTZ R33, R18, R20 ;  /* 0x0000001412217221 */ /* 0x000fe20000010000 */
[----:B------:R-:W-:Y:S04]  /*24900*/  PRMT R18, R58, 0x7610, R18 ;  /* 0x000076103a127816 */ /* 0x000fe80000000012 */
[----:B------:R-:W-:Y:S03]  /*24910*/  @!P1 PRMT R15, R18, 0x5410, RZ ;  /* 0x00005410120f9816 */ /* 0x000fe600000000ff */
[----:B------:R-:W1:Y:S01]  /*24920*/  MUFU.EX2 R20, R158 ;  /* 0x0000009e00147308 */ /* 0x000e620000000800 */
[----:B------:R-:W-:Y:S02]  /*24930*/  ISETP.GE.U32.AND P1, PT, R193, R16, PT ;  /* 0x00000010c100720c */ /* 0x000fe40003f26070 */
[C---:B------:R-:W-:Y:S01]  /*24940*/  PRMT R16, R37.reuse, 0x7610, R16 ;  /* 0x0000761025107816 */ /* 0x040fe20000000010 */
[----:B------:R1:W-:Y:S04]  /*24950*/  ST.E.U16 desc[UR4][R6.64+0x22], R15 ;  /* 0x0000220f06007985 */ /* 0x0003e8000c101504 */
[----:B------:R1:W-:Y:S02]  /*24960*/  ST.E.U16 desc[UR4][R30.64+0x30], R0 ;  /* 0x000030001e007985 */ /* 0x0003e4000c101504 */
[----:B------:R-:W1:Y:S02]  /*24970*/  MUFU.EX2 R18, R152 ;  /* 0x0000009800127308 */ /* 0x000e640000000800 */
[----:B-1----:R-:W-:Y:S02]  /*24980*/  F2FP.F16.F32.PACK_AB R128, R20, R21 ;  /* 0x000000151480723e */ /* 0x002fe400000000ff */
[----:B------:R-:W-:Y:S02]  /*24990*/  F2FP.F16.F32.PACK_AB R125, R18, R19 ;  /* 0x00000013127d723e */ /* 0x000fe400000000ff */
[----:B------:R-:W-:Y:S02]  /*249a0*/  PRMT R15, R37, 0x7632, R15 ;  /* 0x00007632250f7816 */ /* 0x000fe4000000000f */
[----:B------:R-:W-:Y:S02]  /*249b0*/  SHF.R.U32.HI R0, RZ, 0x18, R38 ;  /* 0x00000018ff007819 */ /* 0x000fe40000011626 */
[----:B------:R-:W-:Y:S01]  /*249c0*/  PRMT R234, R16, 0x5410, R15 ;  /* 0x0000541010ea7816 */ /* 0x000fe2000000000f */
[----:B---3--:R-:W-:Y:S05]  /*249d0*/  @!P0 HADD2 R57, -R17.H0_H0, -RZ.H0_H0 ;  /* 0xa00000ff11398230 */ /* 0x008fea0000000900 */
[----:B------:R-:W-:Y:S01]  /*249e0*/  PRMT R51, R57, 0x7610, R51 ;  /* 0x0000761039337816 */ /* 0x000fe20000000033 */
[----:B------:R-:W-:Y:S01]  /*249f0*/  @!P0 STL.S16 [R1+0x158], R57 ;  /* 0x0001583901008387 */ /* 0x000fe20000100600 */
[----:B----4-:R-:W-:Y:S02]  /*24a00*/  @!P6 HADD2 R56, -R16.H0_H0, -RZ.H0_H0 ;  /* 0xa00000ff1038e230 */ /* 0x010fe40000000900 */
[----:B------:R-:W-:Y:S02]  /*24a10*/  @!P0 PRMT R17, R51, 0x5410, RZ ;  /* 0x0000541033118816 */ /* 0x000fe400000000ff */
[----:B------:R-:W-:Y:S01]  /*24a20*/  ISETP.GE.U32.AND P0, PT, R193, R0, PT ;  /* 0x00000000c100720c */ /* 0x000fe20003f06070 */
[----:B------:R1:W3:Y:S01]  /*24a30*/  LDL.S16 R51, [R1+0x14c] ;  /* 0x00014c0001337983 */ /* 0x0002e20000100600 */
[----:B------:R-:W-:Y:S01]  /*24a40*/  PRMT R0, R14, 0x7632, R0 ;  /* 0x000076320e007816 */ /* 0x000fe20000000000 */
[----:B------:R-:W-:Y:S01]  /*24a50*/  @!P5 HADD2 R25, -R15.H0_H0, -RZ.H0_H0 ;  /* 0xa00000ff0f19d230 */ /* 0x000fe20000000900 */
[----:B------:R-:W-:Y:S01]  /*24a60*/  PRMT R23, R56, 0x7610, R23 ;  /* 0x0000761038177816 */ /* 0x000fe20000000017 */
[----:B------:R-:W-:Y:S01]  /*24a70*/  @!P6 STL.S16 [R1+0x138], R56 ;  /* 0x000138380100e387 */ /* 0x000fe20000100600 */
[----:B------:R-:W-:Y:S01]  /*24a80*/  PRMT R163, R14, 0x5410, R0 ;  /* 0x000054100ea37816 */ /* 0x000fe20000000000 */
[----:B------:R-:W-:Y:S01]  /*24a90*/  @!P4 HADD2 R22, -R14.H0_H0, -RZ.H0_H0 ;  /* 0xa00000ff0e16c230 */ /* 0x000fe20000000900 */
[----:B------:R-:W-:Y:S01]  /*24aa0*/  @!P6 PRMT R16, R23, 0x5410, RZ ;  /* 0x000054101710e816 */ /* 0x000fe200000000ff */
[----:B------:R4:W-:Y:S01]  /*24ab0*/  @!P5 STL.S16 [R1+0x134], R25 ;  /* 0x000134190100d387 */ /* 0x0009e20000100600 */
[----:B------:R-:W-:Y:S01]  /*24ac0*/  PRMT R28, R25, 0x7610, R28 ;  /* 0x00007610191c7816 */ /* 0x000fe2000000001c */
[----:B------:R-:W1:Y:S01]  /*24ad0*/  MUFU.EX2 R23, R97 ;  /* 0x0000006100177308 */ /* 0x000e620000000800 */
[----:B------:R-:W-:Y:S01]  /*24ae0*/  PRMT R36, R22, 0x7610, R36 ;  /* 0x0000761016247816 */ /* 0x000fe20000000024 */
[----:B------:R1:W-:Y:S01]  /*24af0*/  @!P4 STL.S16 [R1+0x12c], R22 ;  /* 0x00012c160100c387 */ /* 0x0003e20000100600 */
[----:B------:R-:W-:Y:S02]  /*24b00*/  @!P5 PRMT R15, R28, 0x5410, RZ ;  /* 0x000054101c0fd816 */ /* 0x000fe400000000ff */
[----:B------:R-:W-:Y:S01]  /*24b10*/  @!P4 PRMT R14, R36, 0x5410, RZ ;  /* 0x00005410240ec816 */ /* 0x000fe200000000ff */
[----:B------:R-:W-:Y:S04]  /*24b20*/  ST.E.U16 desc[UR4][R30.64+0x32], R17 ;  /* 0x000032111e007985 */ /* 0x000fe8000c101504 */
[----:B------:R1:W-:Y:S04]  /*24b30*/  ST.E.U16 desc[UR4][R2.64+0x30], R16 ;  /* 0x0000301002007985 */ /* 0x0003e8000c101504 */
[----:B------:R1:W-:Y:S04]  /*24b40*/  ST.E.U16 desc[UR4][R2.64+0x32], R15 ;  /* 0x0000320f02007985 */ /* 0x0003e8000c101504 */
[----:B------:R1:W-:Y:S01]  /*24b50*/  ST.E.U16 desc[UR4][R8.64+0x2e], R14 ;  /* 0x00002e0e08007985 */ /* 0x0003e2000c101504 */
[----:B----4-:R-:W4:Y:S01]  /*24b60*/  MUFU.EX2 R25, R159 ;  /* 0x0000009f00197308 */ /* 0x010f220000000800 */
[----:B--2---:R-:W-:Y:S02]  /*24b70*/  @!P3 HADD2 R27, -R0.H0_H0, -RZ.H0_H0 ;  /* 0xa00000ff001bb230 */ /* 0x004fe40000000900 */
[--C-:B-1----:R-:W-:Y:S03]  /*24b80*/  FADD.FTZ R22, R21, R35.reuse ;  /* 0x0000002315167221 */ /* 0x102fe60000010000 */
[----:B------:R-:W-:Y:S01]  /*24b90*/  PRMT R35, R27, 0x7610, R35 ;  /* 0x000076101b237816 */ /* 0x000fe20000000023 */
[----:B------:R1:W-:Y:S03]  /*24ba0*/  @!P3 STL.S16 [R1+0x128], R27 ;  /* 0x0001281b0100b387 */ /* 0x0003e60000100600 */
[----:B------:R-:W-:Y:S01]  /*24bb0*/  @!P3 PRMT R0, R35, 0x5410, RZ ;  /* 0x000054102300b816 */ /* 0x000fe200000000ff */
[----:B------:R2:W2:Y:S01]  /*24bc0*/  LDL.S16 R36, [R1+0x168] ;  /* 0x0001680001247983 */ /* 0x0004a20000100600 */
[----:B------:R-:W-:Y:S03]  /*24bd0*/  FADD.FTZ R16, R26, R32 ;  /* 0x000000201a107221 */ /* 0x000fe60000010000 */
[----:B------:R2:W2:Y:S01]  /*24be0*/  LDL.S16 R26, [R1+0x19c] ;  /* 0x00019c00011a7983 */ /* 0x0004a20000100600 */
[----:B------:R-:W-:Y:S01]  /*24bf0*/  FADD.FTZ R15, R19, R29 ;  /* 0x0000001d130f7221 */ /* 0x000fe20000010000 */
[----:B------:R-:W-:Y:S04]  /*24c00*/  IMAD.WIDE.U32 R28, R42, -0x326172a9, RZ ;  /* 0xcd9e8d572a1c7825 */ /* 0x000fe800078e00ff */
[----:B------:R-:W-:Y:S01]  /*24c10*/  FADD.FTZ R24, R24, R16 ;  /* 0x0000001018187221 */ /* 0x000fe20000010000 */
[----:B------:R4:W-:Y:S01]  /*24c20*/  ST.E.U16 desc[UR4][R8.64+0x30], R0 ;  /* 0x0000300008007985 */ /* 0x0009e2000c101504 */
[----:B------:R-:W-:Y:S01]  /*24c30*/  FADD.FTZ R32, R18, R15 ;  /* 0x0000000f12207221 */ /* 0x000fe20000010000 */
[----:B------:R-:W-:Y:S02]  /*24c40*/  LOP3.LUT R15, R29, R225, R110, 0x96, !PT ;  /* 0x000000e11d0f7212 */ /* 0x000fe400078e966e */
[----:B------:R-:W-:Y:S03]  /*24c50*/  LOP3.LUT R14, R47, R224, R28, 0x96, !PT ;  /* 0x000000e02f0e7212 */ /* 0x000fe600078e961c */
[----:B------:R-:W-:Y:S02]  /*24c60*/  IMAD.WIDE.U32 R16, R15, -0x2daee0ad, RZ ;  /* 0xd2511f530f107825 */ /* 0x000fe400078e00ff */
[----:B------:R-:W4:Y:S02]  /*24c70*/  MUFU.EX2 R15, R164 ;  /* 0x000000a4000f7308 */ /* 0x000f240000000800 */
[----:B-1----:R-:W-:Y:S01]  /*24c80*/  FADD.FTZ R27, R20, R22 ;  /* 0x00000016141b7221 */ /* 0x002fe20000010000 */
[----:B------:R-:W-:Y:S01]  /*24c90*/  IMAD.WIDE.U32 R20, R14, -0x2daee0ad, RZ ;  /* 0xd2511f530e147825 */ /* 0x000fe200078e00ff */
[----:B------:R-:W-:Y:S06]  /*24ca0*/  PRMT R14, R40, 0x7610, R14 ;  /* 0x00007610280e7816 */ /* 0x000fec000000000e */
[----:B------:R-:W1:Y:S01]  /*24cb0*/  MUFU.EX2 R22, R104 ;  /* 0x0000006800167308 */ /* 0x000e620000000800 */
[----:B------:R-:W-:Y:S01]  /*24cc0*/  LOP3.LUT R21, R21, R241, R16, 0x96, !PT ;  /* 0x000000f115157212 */ /* 0x000fe200078e9610 */
[----:B------:R-:W-:Y:S01]  /*24cd0*/  FADD.FTZ R16, R23, R33 ;  /* 0x0000002117107221 */ /* 0x000fe20000010000 */
[----:B----4-:R-:W-:Y:S01]  /*24ce0*/  LOP3.LUT R0, R17, R232, R78, 0x96, !PT ;  /* 0x000000e811007212 */ /* 0x010fe200078e964e */
[----:B------:R-:W-:Y:S01]  /*24cf0*/  FADD.FTZ R17, R25, R27 ;  /* 0x0000001b19117221 */ /* 0x000fe20000010000 */
[C---:B------:R-:W-:Y:S03]  /*24d00*/  F2FP.F16.F32.PACK_AB R114, R15.reuse, R25 ;  /* 0x000000190f72723e */ /* 0x040fe600000000ff */
[----:B------:R-:W-:Y:S01]  /*24d10*/  IMAD.WIDE.U32 R18, R0, -0x326172a9, RZ ;  /* 0xcd9e8d5700127825 */ /* 0x000fe200078e00ff */
[----:B------:R-:W-:Y:S02]  /*24d20*/  PRMT R0, R40, 0x7632, R0 ;  /* 0x0000763228007816 */ /* 0x000fe40000000000 */
[C---:B-1----:R-:W-:Y:S01]  /*24d30*/  F2FP.F16.F32.PACK_AB R115, R22.reuse, R23 ;  /* 0x000000171673723e */ /* 0x042fe200000000ff */
[----:B------:R-:W-:Y:S01]  /*24d40*/  FADD.FTZ R33, R22, R16 ;  /* 0x0000001016217221 */ /* 0x000fe20000010000 */
[----:B------:R-:W-:Y:S01]  /*24d50*/  PRMT R162, R14, 0x5410, R0 ;  /* 0x000054100ea27816 */ /* 0x000fe20000000000 */
[----:B------:R-:W-:Y:S01]  /*24d60*/  FADD.FTZ R35, R15, R17 ;  /* 0x000000110f237221 */ /* 0x000fe20000010000 */
[----:B------:R-:W-:Y:S01]  /*24d70*/  LOP3.LUT R16, R19, R219, R46, 0x96, !PT ;  /* 0x000000db13107212 */ /* 0x000fe200078e962e */
[----:B------:R-:W-:Y:S04]  /*24d80*/  MUFU.EX2 R23, R167 ;  /* 0x000000a700177308 */ /* 0x000fe80000000800 */
[----:B------:R-:W-:Y:S06]  /*24d90*/  IMAD.WIDE.U32 R16, R16, -0x2daee0ad, RZ ;  /* 0xd2511f5310107825 */ /* 0x000fec00078e00ff */
[----:B------:R-:W1:Y:S01]  /*24da0*/  MUFU.EX2 R22, R168 ;  /* 0x000000a800167308 */ /* 0x000e620000000800 */
[----:B------:R-:W-:Y:S05]  /*24db0*/  LOP3.LUT R17, R17, R239, R20, 0x96, !PT ;  /* 0x000000ef11117212 */ /* 0x000fea00078e9614 */
[----:B------:R-:W-:Y:S04]  /*24dc0*/  IMAD.WIDE.U32 R106, R17, -0x326172a9, RZ ;  /* 0xcd9e8d57116a7825 */ /* 0x000fe800078e00ff */
[----:B------:R-:W-:Y:S01]  /*24dd0*/  MUFU.EX2 R17, R169 ;  /* 0x000000a900117308 */ /* 0x000fe20000000800 */
[----:B-1----:R-:W-:Y:S01]  /*24de0*/  F2FP.F16.F32.PACK_AB R104, R22, R23 ;  /* 0x000000171668723e */ /* 0x002fe200000000ff */
[----:B---3--:R-:W-:Y:S05]  /*24df0*/  @!P1 HADD2 R51, -R14.H0_H0, -RZ.H0_H0 ;  /* 0xa00000ff0e339230 */ /* 0x008fea0000000900 */
[----:B------:R-:W-:Y:S01]  /*24e00*/  PRMT R42, R51, 0x7610, R42 ;  /* 0x00007610332a7816 */ /* 0x000fe2000000002a */
[----:B------:R-:W-:Y:S03]  /*24e10*/  @!P1 STL.S16 [R1+0x14c], R51 ;  /* 0x00014c3301009387 */ /* 0x000fe60000100600 */
[----:B------:R-:W-:Y:S05]  /*24e20*/  @!P1 PRMT R14, R42, 0x5410, RZ ;  /* 0x000054102a0e9816 */ /* 0x000fea00000000ff */
[----:B------:R1:W-:Y:S02]  /*24e30*/  ST.E.U16 desc[UR4][R6.64+0x30], R14 ;  /* 0x0000300e06007985 */ /* 0x0003e4000c101504 */
[----:B-1----:R-:W-:Y:S05]  /*24e40*/  IMAD.WIDE.U32 R14, R21, -0x326172a9, RZ ;  /* 0xcd9e8d57150e7825 */ /* 0x002fea00078e00ff */
[----:B------:R-:W-:Y:S01]  /*24e50*/  LOP3.LUT R15, R15, R237, R18, 0x96, !PT ;  /* 0x000000ed0f0f7212 */ /* 0x000fe200078e9612 */
[----:B--2---:R-:W-:Y:S01]  /*24e60*/  @!P0 HADD2 R36, -R0.H0_H0, -RZ.H0_H0 ;  /* 0xa00000ff00248230 */ /* 0x004fe20000000900 */
[----:B------:R-:W-:Y:S03]  /*24e70*/  MUFU.EX2 R18, R160 ;  /* 0x000000a000127308 */ /* 0x000fe60000000800 */
[----:B------:R-:W-:Y:S01]  /*24e80*/  IMAD.WIDE.U32 R122, R15, -0x2daee0ad, RZ ;  /* 0xd2511f530f7a7825 */ /* 0x000fe200078e00ff */
[----:B------:R-:W-:Y:S01]  /*24e90*/  PRMT R19, R36, 0x7610, R19 ;  /* 0x0000761024137816 */ /* 0x000fe20000000013 */
[----:B------:R1:W-:Y:S03]  /*24ea0*/  @!P0 STL.S16 [R1+0x168], R36 ;  /* 0x0001682401008387 */ /* 0x0003e60000100600 */
[----:B------:R-:W-:Y:S02]  /*24eb0*/  @!P0 PRMT R0, R19, 0x5410, RZ ;  /* 0x0000541013008816 */ /* 0x000fe400000000ff */
[----:B------:R-:W2:Y:S01]  /*24ec0*/  MUFU.EX2 R15, R161 ;  /* 0x000000a1000f7308 */ /* 0x000ea20000000800 */
[----:B------:R-:W-:Y:S01]  /*24ed0*/  LOP3.LUT R16, R123, R233, R16, 0x96, !PT ;  /* 0x000000e97b107212 */ /* 0x000fe200078e9610 */
[----:B------:R4:W3:Y:S04]  /*24ee0*/  LDL.S16 R19, [R1+0x198] ;  /* 0x0001980001137983 */ /* 0x0008e80000100600 */
[----:B------:R4:W-:Y:S01]  /*24ef0*/  ST.E.U16 desc[UR4][R6.64+0x32], R0 ;  /* 0x0000320006007985 */ /* 0x0009e2000c101504 */
[----:B------:R-:W-:Y:S03]  /*24f00*/  IMAD.WIDE.U32 R66, R16, -0x326172a9, RZ ;  /* 0xcd9e8d5710427825 */ /* 0x000fe600078e00ff */
[----:B------:R-:W4:Y:S01]  /*24f10*/  MUFU.EX2 R16, R170 ;  /* 0x000000aa00107308 */ /* 0x000f220000000800 */
[----:B--2---:R-:W-:Y:S02]  /*24f20*/  F2FP.F16.F32.PACK_AB R113, R15, R18 ;  /* 0x000000120f71723e */ /* 0x004fe400000000ff */
[----:B-1----:R-:W-:Y:S01]  /*24f30*/  LOP3.LUT R36, R107, R235, R14, 0x96, !PT ;  /* 0x000000eb6b247212 */ /* 0x002fe200078e960e */
[----:B------:R-:W-:Y:S01]  /*24f40*/  FADD.FTZ R14, R18, R32 ;  /* 0x00000020120e7221 */ /* 0x000fe20000010000 */
[----:B------:R-:W-:Y:S01]  /*24f50*/  FADD.FTZ R18, R17, R24 ;  /* 0x0000001811127221 */ /* 0x000fe20000010000 */
[----:B----4-:R-:W-:Y:S02]  /*24f60*/  F2FP.F16.F32.PACK_AB R49, R16, R17 ;  /* 0x000000111031723e */ /* 0x010fe400000000ff */
[----:B------:R-:W-:Y:S01]  /*24f70*/  FADD.FTZ R27, R15, R14 ;  /* 0x0000000e0f1b7221 */ /* 0x000fe20000010000 */
[----:B------:R-:W-:Y:S01]  /*24f80*/  PRMT R15, R52, 0x7610, R15 ;  /* 0x00007610340f7816 */ /* 0x000fe2000000000f */
[----:B------:R-:W-:Y:S01]  /*24f90*/  IMAD.WIDE.U32 R58, R36, -0x2daee0ad, RZ ;  /* 0xd2511f53243a7825 */ /* 0x000fe200078e00ff */
[----:B------:R-:W-:Y:S04]  /*24fa0*/  LOP3.LUT R0, R67, R141, R106, 0x96, !PT ;  /* 0x0000008d43007212 */ /* 0x000fe800078e966a */
[----:B------:R-:W-:Y:S04]  /*24fb0*/  LOP3.LUT R14, R0, 0xff, RZ, 0xc0, !PT ;  /* 0x000000ff000e7812 */ /* 0x000fe800078ec0ff */
[----:B------:R-:W-:Y:S02]  /*24fc0*/  ISETP.GE.U32.AND P0, PT, R193, R14, PT ;  /* 0x0000000ec100720c */ /* 0x000fe40003f06070 */
[----:B------:R-:W-:Y:S04]  /*24fd0*/  PRMT R14, R52, 0x7632, R14 ;  /* 0x00007632340e7816 */ /* 0x000fe8000000000e */
[----:B------:R-:W-:Y:S07]  /*24fe0*/  PRMT R169, R15, 0x5410, R14 ;  /* 0x000054100fa97816 */ /* 0x000fee000000000e */
[----:B------:R-:W-:Y:S05]  /*24ff0*/  @!P0 HADD2 R26, -R15.H0_H0, -RZ.H0_H0 ;  /* 0xa00000ff0f1a8230 */ /* 0x000fea0000000900 */
[----:B------:R-:W-:Y:S01]  /*25000*/  PRMT R20, R26, 0x7610, R20 ;  /* 0x000076101a147816 */ /* 0x000fe20000000014 */
[----:B------:R1:W-:Y:S03]  /*25010*/  @!P0 STL.S16 [R1+0x19c], R26 ;  /* 0x00019c1a01008387 */ /* 0x0003e60000100600 */
[----:B------:R-:W-:Y:S01]  /*25020*/  @!P0 PRMT R15, R20, 0x5410, RZ ;  /* 0x00005410140f8816 */ /* 0x000fe200000000ff */
[----:B------:R4:W2:Y:S01]  /*25030*/  LDL.S16 R51, [R1+0x194] ;  /* 0x0001940001337983 */ /* 0x0008a20000100600 */
[----:B------:R-:W1:Y:S03]  /*25040*/  MUFU.EX2 R20, R105 ;  /* 0x0000006900147308 */ /* 0x000e660000000800 */
[----:B------:R4:W4:Y:S04]  /*25050*/  LDL.S16 R42, [R1+0x190] ;  /* 0x00019000012a7983 */ /* 0x0009280000100600 */
[----:B------:R1:W-:Y:S02]  /*25060*/  ST.E.U16 desc[UR4][R30.64+0x40], R15 ;  /* 0x0000400f1e007985 */ /* 0x0003e4000c101504 */
[----:B-1----:R-:W-:Y:S01]  /*25070*/  FADD.FTZ R21, R20, R33 ;  /* 0x0000002114157221 */ /* 0x002fe20000010000 */
[----:B------:R-:W-:Y:S01]  /*25080*/  FADD.FTZ R26, R16, R18 ;  /* 0x00000012101a7221 */ /* 0x000fe20000010000 */
[----:B------:R-:W-:Y:S02]  /*25090*/  LOP3.LUT R18, R45, R224, R28, 0x96, !PT ;  /* 0x000000e02d127212 */ /* 0x000fe400078e961c */
[----:B------:R-:W-:Y:S04]  /*250a0*/  LOP3.LUT R15, R0, 0xffff, RZ, 0xc0, !PT ;  /* 0x0000ffff000f7812 */ /* 0x000fe800078ec0ff */
[----:B------:R-:W-:Y:S04]  /*250b0*/  SHF.R.U32.HI R15, RZ, 0x8, R15 ;  /* 0x00000008ff0f7819 */ /* 0x000fe8000001160f */
[----:B------:R-:W-:Y:S04]  /*250c0*/  LOP3.LUT R15, R15, 0xffff, RZ, 0xc0, !PT ;  /* 0x0000ffff0f0f7812 */ /* 0x000fe800078ec0ff */
[----:B------:R-:W-:Y:S02]  /*250d0*/  ISETP.GE.U32.AND P3, PT, R193, R15, PT ;  /* 0x0000000fc100720c */ /* 0x000fe40003f66070 */
[--C-:B------:R-:W-:Y:S04]  /*250e0*/  SHF.R.U32.HI R15, RZ, 0x10, R0.reuse ;  /* 0x00000010ff0f7819 */ /* 0x100fe80000011600 */
[----:B------:R-:W-:Y:S02]  /*250f0*/  LOP3.LUT R16, R15, 0xff, RZ, 0xc0, !PT ;  /* 0x000000ff0f107812 */ /* 0x000fe400078ec0ff */
[----:B------:R-:W1:Y:S02]  /*25100*/  MUFU.EX2 R15, R112 ;  /* 0x00000070000f7308 */ /* 0x000e640000000800 */
[----:B------:R-:W-:Y:S02]  /*25110*/  ISETP.GE.U32.AND P1, PT, R193, R16, PT ;  /* 0x00000010c100720c */ /* 0x000fe40003f26070 */
[----:B------:R-:W-:Y:S02]  /*25120*/  SHF.R.U32.HI R16, RZ, 0x18, R0 ;  /* 0x00000018ff107819 */ /* 0x000fe40000011600 */
[----:B------:R-:W-:Y:S02]  /*25130*/  LOP3.LUT R0, R29, R225, R184, 0x96, !PT ;  /* 0x000000e11d007212 */ /* 0x000fe400078e96b8 */
[----:B------:R-:W-:Y:S02]  /*25140*/  ISETP.GE.U32.AND P0, PT, R193, R16, PT ;  /* 0x00000010c100720c */ /* 0x000fe40003f06070 */
[C---:B-1----:R-:W-:Y:S01]  /*25150*/  F2FP.F16.F32.PACK_AB R105, R15.reuse, R20 ;  /* 0x000000140f69723e */ /* 0x042fe200000000ff */
[----:B------:R-:W-:Y:S01]  /*25160*/  FADD.FTZ R25, R15, R21 ;  /* 0x000000150f197221 */ /* 0x000fe20000010000 */
[----:B---3--:R-:W-:Y:S05]  /*25170*/  @!P3 HADD2 R19, -R14.H0_H0, -RZ.H0_H0 ;  /* 0xa00000ff0e13b230 */ /* 0x008fea0000000900 */
[----:B------:R-:W-:Y:S01]  /*25180*/  PRMT R17, R19, 0x7610, R17 ;  /* 0x0000761013117816 */ /* 0x000fe20000000011 */
[----:B------:R1:W-:Y:S03]  /*25190*/  @!P3 STL.S16 [R1+0x198], R19 ;  /* 0x000198130100b387 */ /* 0x0003e60000100600 */
[----:B------:R-:W-:Y:S01]  /*251a0*/  @!P3 PRMT R14, R17, 0x5410, RZ ;  /* 0x00005410110eb816 */ /* 0x000fe200000000ff */
[----:B------:R-:W-:Y:S01]  /*251b0*/  IMAD.WIDE.U32 R16, R0, -0x2daee0ad, RZ ;  /* 0xd2511f5300107825 */ /* 0x000fe200078e00ff */
[----:B------:R-:W-:Y:S03]  /*251c0*/  PRMT R0, R53, 0x7632, R0 ;  /* 0x0000763235007816 */ /* 0x000fe60000000000 */
[----:B------:R3:W-:Y:S01]  /*251d0*/  ST.E.U16 desc[UR4][R30.64+0x42], R14 ;  /* 0x0000420e1e007985 */ /* 0x0007e2000c101504 */
[----:B------:R-:W-:Y:S05]  /*251e0*/  LOP3.LUT R15, R17, R232, R74, 0x96, !PT ;  /* 0x000000e8110f7212 */ /* 0x000fea00078e964a */
[----:B------:R-:W-:Y:S04]  /*251f0*/  IMAD.WIDE.U32 R20, R15, -0x326172a9, RZ ;  /* 0xcd9e8d570f147825 */ /* 0x000fe800078e00ff */
[----:B-1----:R-:W-:Y:S05]  /*25200*/  IMAD.WIDE.U32 R18, R18, -0x2daee0ad, RZ ;  /* 0xd2511f5312127825 */ /* 0x002fea00078e00ff */
[----:B------:R-:W-:Y:S01]  /*25210*/  LOP3.LUT R24, R19, R241, R16, 0x96, !PT ;  /* 0x000000f113187212 */ /* 0x000fe200078e9610 */
[--C-:B------:R-:W-:Y:S01]  /*25220*/  FADD.FTZ R16, R23, R35.reuse ;  /* 0x0000002317107221 */ /* 0x100fe20000010000 */
[----:B------:R-:W-:Y:S02]  /*25230*/  PRMT R35, R34, 0x7632, R35 ;  /* 0x0000763222237816 */ /* 0x000fe40000000023 */
[----:B---3--:R-:W-:Y:S01]  /*25240*/  PRMT R14, R53, 0x7610, R14 ;  /* 0x00007610350e7816 */ /* 0x008fe2000000000e */
[----:B------:R-:W-:Y:S03]  /*25250*/  FADD.FTZ R23, R22, R16 ;  /* 0x0000001016177221 */ /* 0x000fe60000010000 */
[----:B------:R-:W-:Y:S01]  /*25260*/  PRMT R167, R14, 0x5410, R0 ;  /* 0x000054100ea77816 */ /* 0x000fe20000000000 */
[----:B--2---:R-:W-:Y:S02]  /*25270*/  @!P1 HADD2 R51, -R14.H0_H0, -RZ.H0_H0 ;  /* 0xa00000ff0e339230 */ /* 0x004fe40000000900 */
[----:B----4-:R-:W-:Y:S03]  /*25280*/  @!P0 HADD2 R42, -R0.H0_H0, -RZ.H0_H0 ;  /* 0xa00000ff002a8230 */ /* 0x010fe60000000900 */
[----:B------:R-:W-:Y:S01]  /*25290*/  PRMT R19, R51, 0x7610, R19 ;  /* 0x0000761033137816 */ /* 0x000fe20000000013 */
[----:B------:R-:W-:Y:S01]  /*252a0*/  @!P1 STL.S16 [R1+0x194], R51 ;  /* 0x0001943301009387 */ /* 0x000fe20000100600 */
[----:B------:R-:W-:Y:S03]  /*252b0*/  PRMT R17, R42, 0x7610, R17 ;  /* 0x000076102a117816 */ /* 0x000fe60000000011 */
[----:B------:R1:W-:Y:S01]  /*252c0*/  @!P0 STL.S16 [R1+0x190], R42 ;  /* 0x0001902a01008387 */ /* 0x0003e20000100600 */
[----:B------:R-:W-:Y:S02]  /*252d0*/  @!P1 PRMT R14, R19, 0x5410, RZ ;  /* 0x00005410130e9816 */ /* 0x000fe400000000ff */
[----:B------:R-:W-:Y:S01]  /*252e0*/  @!P0 PRMT R0, R17, 0x5410, RZ ;  /* 0x0000541011008816 */ /* 0x000fe200000000ff */
[----:B------:R4:W2:Y:S01]  /*252f0*/  LDL.S16 R28, [R1+0x1ec] ;  /* 0x0001ec00011c7983 */ /* 0x0008a20000100600 */
[----:B------:R3:W-:Y:S03]  /*25300*/  MUFU.EX2 R19, R175 ;  /* 0x000000af00137308 */ /* 0x0007e60000000800 */
[----:B------:R4:W-:Y:S04]  /*25310*/  ST.E.U16 desc[UR4][R2.64+0x40], R14 ;  /* 0x0000400e02007985 */ /* 0x0009e8000c101504 */
[----:B------:R4:W-:Y:S01]  /*25320*/  ST.E.U16 desc[UR4][R2.64+0x42], R0 ;  /* 0x0000420002007985 */ /* 0x0009e2000c101504 */
[----:B---3--:R-:W-:Y:S03]  /*25330*/  IMAD.MOV.U32 R175, RZ, RZ, R243 ;  /* 0x000000ffffaf7224 */ /* 0x008fe600078e00f3 */
[----:B-1----:R1:W3:Y:S01]  /*25340*/  LDL.S16 R42, [R1+0x1f0] ;  /* 0x0001f000012a7983 */ /* 0x0022e20000100600 */
[----:B----4-:R-:W-:Y:S01]  /*25350*/  LOP3.LUT R14, R21, R219, R44, 0x96, !PT ;  /* 0x000000db150e7212 */ /* 0x010fe200078e962c */
[----:B------:R-:W-:Y:S04]  /*25360*/  MUFU.EX2 R0, R166 ;  /* 0x000000a600007308 */ /* 0x000fe80000000800 */
[----:B------:R-:W-:Y:S04]  /*25370*/  IMAD.WIDE.U32 R16, R14, -0x2daee0ad, RZ ;  /* 0xd2511f530e107825 */ /* 0x000fe800078e00ff */
[----:B------:R-:W-:Y:S01]  /*25380*/  IMAD.WIDE.U32 R14, R24, -0x326172a9, RZ ;  /* 0xcd9e8d57180e7825 */ /* 0x000fe200078e00ff */
[----:B------:R-:W-:Y:S02]  /*25390*/  LOP3.LUT R18, R17, R239, R18, 0x96, !PT ;  /* 0x000000ef11127212 */ /* 0x000fe400078e9612 */
[----:B------:R-:W-:Y:S01]  /*253a0*/  PRMT R24, R50, 0x7632, R24 ;  /* 0x0000763232187816 */ /* 0x000fe20000000018 */
[----:B------:R-:W4:Y:S01]  /*253b0*/  MUFU.EX2 R17, R165 ;  /* 0x000000a500117308 */ /* 0x000f220000000800 */
[----:B------:R-:W-:Y:S01]  /*253c0*/  LOP3.LUT R15, R15, R237, R20, 0x96, !PT ;  /* 0x000000ed0f0f7212 */ /* 0x000fe200078e9614 */
[----:B------:R-:W-:Y:S04]  /*253d0*/  IMAD.WIDE.U32 R96, R18, -0x326172a9, RZ ;  /* 0xcd9e8d5712607825 */ /* 0x000fe800078e00ff */
[----:B------:R-:W-:Y:S01]  /*253e0*/  IMAD.WIDE.U32 R108, R15, -0x2daee0ad, RZ ;  /* 0xd2511f530f6c7825 */ /* 0x000fe200078e00ff */
[----:B------:R-:W-:Y:S03]  /*253f0*/  LOP3.LUT R29, R97, R235, R14, 0x96, !PT ;  /* 0x000000eb611d7212 */ /* 0x000fe600078e960e */
[----:B------:R-:W1:Y:S01]  /*25400*/  MUFU.EX2 R15, R178 ;  /* 0x000000b2000f7308 */ /* 0x000e620000000800 */
[----:B------:R-:W-:Y:S05]  /*25410*/  LOP3.LUT R16, R109, R233, R16, 0x96, !PT ;  /* 0x000000e96d107212 */ /* 0x000fea00078e9610 */
[----:B------:R-:W-:Y:S01]  /*25420*/  IMAD.WIDE.U32 R52, R16, -0x326172a9, RZ ;  /* 0xcd9e8d5710347825 */ /* 0x000fe200078e00ff */
[----:B----4-:R-:W-:Y:S03]  /*25430*/  F2FP.F16.F32.PACK_AB R101, R0, R17 ;  /* 0x000000110065723e */ /* 0x010fe600000000ff */
[----:B------:R-:W4:Y:S01]  /*25440*/  MUFU.EX2 R16, R120 ;  /* 0x0000007800107308 */ /* 0x000f220000000800 */
[----:B------:R-:W-:Y:S01]  /*25450*/  PRMT R165, R34, 0x5410, R35 ;  /* 0x0000541022a57816 */ /* 0x000fe20000000023 */
[----:B------:R-:W-:Y:S04]  /*25460*/  FADD.FTZ R14, R17, R27 ;  /* 0x0000001b110e7221 */ /* 0x000fe80000010000 */
[----:B------:R-:W-:Y:S01]  /*25470*/  FADD.FTZ R20, R0, R14 ;  /* 0x0000000e00147221 */ /* 0x000fe20000010000 */
[----:B------:R-:W-:Y:S01]  /*25480*/  LOP3.LUT R0, R53, R141, R96, 0x96, !PT ;  /* 0x0000008d35007212 */ /* 0x000fe200078e9660 */
[----:B------:R-:W-:Y:S01]  /*25490*/  FADD.FTZ R14, R19, R26 ;  /* 0x0000001a130e7221 */ /* 0x000fe20000010000 */
[C---:B-1----:R-:W-:Y:S01]  /*254a0*/  F2FP.F16.F32.PACK_AB R48, R15.reuse, R19 ;  /* 0x000000130f30723e */ /* 0x042fe200000000ff */
[----:B------:R-:W-:Y:S02]  /*254b0*/  IMAD.MOV.U32 R178, RZ, RZ, R139 ;  /* 0x000000ffffb27224 */ /* 0x000fe400078e008b */
[----:B------:R-:W-:Y:S01]  /*254c0*/  FADD.FTZ R22, R15, R14 ;  /* 0x0000000e0f167221 */ /* 0x000fe20000010000 */
[----:B------:R-:W-:Y:S01]  /*254d0*/  LOP3.LUT R14, R0, 0xff, RZ, 0xc0, !PT ;  /* 0x000000ff000e7812 */ /* 0x000fe200078ec0ff */
[----:B------:R-:W1:Y:S03]  /*254e0*/  MUFU.EX2 R15, R121 ;  /* 0x00000079000f7308 */ /* 0x000e660000000800 */
[----:B------:R-:W-:Y:S01]  /*254f0*/  ISETP.GE.U32.AND P0, PT, R193, R14, PT ;  /* 0x0000000ec100720c */ /* 0x000fe20003f06070 */
[--C-:B----4-:R-:W-:Y:S01]  /*25500*/  FADD.FTZ R17, R16, R25.reuse ;  /* 0x0000001910117221 */ /* 0x110fe20000010000 */
[C---:B------:R-:W-:Y:S02]  /*25510*/  PRMT R14, R11.reuse, 0x7632, R14 ;  /* 0x000076320b0e7816 */ /* 0x040fe4000000000e */
[----:B------:R-:W-:Y:S02]  /*25520*/  PRMT R25, R50, 0x7610, R25 ;  /* 0x0000761032197816 */ /* 0x000fe40000000019 */
[----:B------:R-:W-:Y:S02]  /*25530*/  PRMT R159, R11, 0x5410, R14 ;  /* 0x000054100b9f7816 */ /* 0x000fe4000000000e */
[----:B------:R-:W-:Y:S02]  /*25540*/  PRMT R166, R25, 0x5410, R24 ;  /* 0x0000541019a67816 */ /* 0x000fe40000000018 */
[C---:B-1----:R-:W-:Y:S01]  /*25550*/  F2FP.F16.F32.PACK_AB R81, R15.reuse, R16 ;  /* 0x000000100f51723e */ /* 0x042fe200000000ff */
[----:B------:R-:W-:Y:S01]  /*25560*/  FADD.FTZ R26, R15, R17 ;  /* 0x000000110f1a7221 */ /* 0x000fe20000010000 */
[----:B------:R-:W-:Y:S01]  /*25570*/  SHF.R.U32.HI R17, RZ, 0x18, R66 ;  /* 0x00000018ff117819 */ /* 0x000fe20000011642 */
[----:B------:R1:W-:Y:S10]  /*25580*/  MUFU.EX2 R16, R176 ;  /* 0x000000b000107308 */ /* 0x0003f40000000800 */
[----:B------:R-:W4:Y:S01]  /*25590*/  MUFU.EX2 R15, R177 ;  /* 0x000000b1000f7308 */ /* 0x000f220000000800 */
[----:B-1----:R-:W-:Y:S01]  /*255a0*/  IMAD.MOV.U32 R176, RZ, RZ, R242 ;  /* 0x000000ffffb07224 */ /* 0x002fe200078e00f2 */
[----:B----4-:R-:W-:Y:S01]  /*255b0*/  F2FP.F16.F32.PACK_AB R112, R15, R16 ;  /* 0x000000100f70723e */ /* 0x010fe200000000ff */
[----:B------:R-:W-:Y:S02]  /*255c0*/  IMAD.MOV.U32 R177, RZ, RZ, R195 ;  /* 0x000000ffffb17224 */ /* 0x000fe400078e00c3 */
[----:B---3--:R-:W-:Y:S05]  /*255d0*/  @!P0 HADD2 R42, -R11.H0_H0, -RZ.H0_H0 ;  /* 0xa00000ff0b2a8230 */ /* 0x008fea0000000900 */
[----:B------:R-:W-:Y:S01]  /*255e0*/  PRMT R18, R42, 0x7610, R18 ;  /* 0x000076102a127816 */ /* 0x000fe20000000012 */
[----:B------:R1:W-:Y:S03]  /*255f0*/  @!P0 STL.S16 [R1+0x1f0], R42 ;  /* 0x0001f02a01008387 */ /* 0x0003e60000100600 */
[----:B------:R-:W-:Y:S01]  /*25600*/  @!P0 PRMT R11, R18, 0x5410, RZ ;  /* 0x00005410120b8816 */ /* 0x000fe200000000ff */
[----:B------:R4:W3:Y:S04]  /*25610*/  LDL.S16 R51, [R1+0x200] ;  /* 0x0002000001337983 */ /* 0x0008e80000100600 */
[----:B------:R4:W4:Y:S04]  /*25620*/  LDL.S16 R18, [R1+0x1ac] ;  /* 0x0001ac0001127983 */ /* 0x0009280000100600 */
[----:B------:R2:W-:Y:S04]  /*25630*/  ST.E.U16 desc[UR4][R8.64+0x3e], R11 ;  /* 0x00003e0b08007985 */ /* 0x0005e8000c101504 */
[----:B-1----:R1:W4:Y:S01]  /*25640*/  LDL.S16 R42, [R1+0x1e8] ;  /* 0x0001e800012a7983 */ /* 0x0023220000100600 */
[----:B--2---:R-:W-:Y:S04]  /*25650*/  LOP3.LUT R11, R0, 0xffff, RZ, 0xc0, !PT ;  /* 0x0000ffff000b7812 */ /* 0x004fe800078ec0ff */
[----:B------:R-:W-:Y:S04]  /*25660*/  SHF.R.U32.HI R11, RZ, 0x8, R11 ;  /* 0x00000008ff0b7819 */ /* 0x000fe8000001160b */
[----:B------:R-:W-:Y:S04]  /*25670*/  LOP3.LUT R11, R11, 0xffff, RZ, 0xc0, !PT ;  /* 0x0000ffff0b0b7812 */ /* 0x000fe800078ec0ff */
[C---:B------:R-:W-:Y:S02]  /*25680*/  ISETP.GE.U32.AND P0, PT, R193.reuse, R11, PT ;  /* 0x0000000bc100720c */ /* 0x040fe40003f06070 */
[--C-:B------:R-:W-:Y:S02]  /*25690*/  SHF.R.U32.HI R11, RZ, 0x18, R0.reuse ;  /* 0x00000018ff0b7819 */ /* 0x100fe40000011600 */
[----:B------:R-:W-:Y:S02]  /*256a0*/  SHF.R.U32.HI R0, RZ, 0x10, R0 ;  /* 0x00000010ff007819 */ /* 0x000fe40000011600 */
[C---:B------:R-:W-:Y:S02]  /*256b0*/  ISETP.GE.U32.AND P3, PT, R193.reuse, R11, PT ;  /* 0x0000000bc100720c */ /* 0x040fe40003f66070 */
[----:B------:R-:W-:Y:S02]  /*256c0*/  LOP3.LUT R11, R66, 0xff, RZ, 0xc0, !PT ;  /* 0x000000ff420b7812 */ /* 0x000fe400078ec0ff */
[----:B------:R-:W-:Y:S02]  /*256d0*/  LOP3.LUT R0, R0, 0xff, RZ, 0xc0, !PT ;  /* 0x000000ff00007812 */ /* 0x000fe400078ec0ff */
[C---:B------:R-:W-:Y:S01]  /*256e0*/  ISETP.GE.U32.AND P5, PT, R193.reuse, R11, PT ;  /* 0x0000000bc100720c */ /* 0x040fe20003fa6070 */
[----:B------:R-:W-:Y:S01]  /*256f0*/  @!P0 HADD2 R28, -R14.H0_H0, -RZ.H0_H0 ;  /* 0xa00000ff0e1c8230 */ /* 0x000fe20000000900 */
[----:B------:R-:W-:Y:S02]  /*25700*/  SHF.R.U32.HI R11, RZ, 0x10, R66 ;  /* 0x00000010ff0b7819 */ /* 0x000fe40000011642 */
[----:B------:R-:W-:Y:S02]  /*25710*/  ISETP.GE.U32.AND P6, PT, R193, R0, PT ;  /* 0x00000000c100720c */ /* 0x000fe40003fc6070 */
[----:B------:R-:W-:Y:S01]  /*25720*/  PRMT R19, R28, 0x7610, R19 ;  /* 0x000076101c137816 */ /* 0x000fe20000000013 */
[----:B------:R2:W-:Y:S01]  /*25730*/  @!P0 STL.S16 [R1+0x1ec], R28 ;  /* 0x0001ec1c01008387 */ /* 0x0005e20000100600 */
[----:B------:R-:W-:Y:S02]  /*25740*/  LOP3.LUT R11, R11, 0xff, RZ, 0xc0, !PT ;  /* 0x000000ff0b0b7812 */ /* 0x000fe400078ec0ff */
[----:B------:R-:W-:Y:S02]  /*25750*/  @!P0 PRMT R14, R19, 0x5410, RZ ;  /* 0x00005410130e8816 */ /* 0x000fe400000000ff */
[----:B------:R-:W-:Y:S01]  /*25760*/  LOP3.LUT R0, R66, 0xffff, RZ, 0xc0, !PT ;  /* 0x0000ffff42007812 */ /* 0x000fe200078ec0ff */
[----:B------:R1:W4:Y:S01]  /*25770*/  LDL.S16 R19, [R1+0x1fc] ;  /* 0x0001fc0001137983 */ /* 0x0003220000100600 */
[----:B------:R-:W-:Y:S02]  /*25780*/  ISETP.GE.U32.AND P4, PT, R193, R11, PT ;  /* 0x0000000bc100720c */ /* 0x000fe40003f86070 */
[----:B------:R-:W-:Y:S01]  /*25790*/  SHF.R.U32.HI R0, RZ, 0x8, R0 ;  /* 0x00000008ff007819 */ /* 0x000fe20000011600 */
[----:B------:R1:W-:Y:S01]  /*257a0*/  ST.E.U16 desc[UR4][R8.64+0x40], R14 ;  /* 0x0000400e08007985 */ /* 0x0003e2000c101504 */
[----:B------:R-:W-:Y:S02]  /*257b0*/  PRMT R11, R43, 0x7610, R11 ;  /* 0x000076102b0b7816 */ /* 0x000fe4000000000b */
[----:B------:R-:W-:Y:S02]  /*257c0*/  LOP3.LUT R0, R0, 0xffff, RZ, 0xc0, !PT ;  /* 0x0000ffff00007812 */ /* 0x000fe400078ec0ff */
[C---:B------:R-:W-:Y:S01]  /*257d0*/  ISETP.GE.U32.AND P0, PT, R193.reuse, R17, PT ;  /* 0x00000011c100720c */ /* 0x040fe20003f06070 */
[----:B------:R-:W-:Y:S01]  /*257e0*/  FADD.FTZ R17, R16, R23 ;  /* 0x0000001710117221 */ /* 0x000fe20000010000 */
[----:B------:R-:W-:Y:S02]  /*257f0*/  ISETP.GE.U32.AND P1, PT, R193, R0, PT ;  /* 0x00000000c100720c */ /* 0x000fe40003f26070 */
[----:B------:R-:W-:Y:S01]  /*25800*/  PRMT R0, R43, 0x7632, R0 ;  /* 0x000076322b007816 */ /* 0x000fe20000000000 */
[----:B------:R-:W-:Y:S01]  /*25810*/  FADD.FTZ R21, R15, R17 ;  /* 0x000000110f157221 */ /* 0x000fe20000010000 */
[----:B------:R-:W-:Y:S01]  /*25820*/  PRMT R15, R79, 0x7610, R15 ;  /* 0x000076104f0f7816 */ /* 0x000fe2000000000f */
[----:B------:R1:W-:Y:S01]  /*25830*/  MUFU.EX2 R17, R174 ;  /* 0x000000ae00117308 */ /* 0x0003e20000000800 */
[----:B------:R-:W-:Y:S02]  /*25840*/  PRMT R154, R11, 0x5410, R0 ;  /* 0x000054100b9a7816 */ /* 0x000fe40000000000 */
[----:B------:R-:W-:Y:S02]  /*25850*/  SHF.R.U32.HI R16, RZ, 0x10, R52 ;  /* 0x00000010ff107819 */ /* 0x000fe40000011634 */
[----:B------:R-:W-:Y:S02]  /*25860*/  PRMT R23, R41, 0x7610, R23 ;  /* 0x0000761029177816 */ /* 0x000fe40000000017 */
[----:B------:R-:W-:Y:S02]  /*25870*/  LOP3.LUT R16, R16, 0xff, RZ, 0xc0, !PT ;  /* 0x000000ff10107812 */ /* 0x000fe400078ec0ff */
[----:B--2---:R-:W-:Y:S02]  /*25880*/  LOP3.LUT R28, R52, 0xff, RZ, 0xc0, !PT ;  /* 0x000000ff341c7812 */ /* 0x004fe400078ec0ff */
[----:B-1----:R-:W-:Y:S01]  /*25890*/  PRMT R14, R79, 0x7632, R14 ;  /* 0x000076324f0e7816 */ /* 0x002fe2000000000e */
[----:B------:R-:W-:Y:S03]  /*258a0*/  IMAD.MOV.U32 R174, RZ, RZ, R244 ;  /* 0x000000ffffae7224 */ /* 0x000fe600078e00f4 */
[----:B------:R-:W-:Y:S01]  /*258b0*/  PRMT R160, R15, 0x5410, R14 ;  /* 0x000054100fa07816 */ /* 0x000fe2000000000e */
[----:B---3--:R-:W-:Y:S02]  /*258c0*/  @!P5 HADD2 R51, -R15.H0_H0, -RZ.H0_H0 ;  /* 0xa00000ff0f33d230 */ /* 0x008fe40000000900 */
[----:B----4-:R-:W-:Y:S03]  /*258d0*/  @!P6 HADD2 R18, -R11.H0_H0, -RZ.H0_H0 ;  /* 0xa00000ff0b12e230 */ /* 0x010fe60000000900 */
[----:B------:R-:W-:Y:S02]  /*258e0*/  PRMT R32, R51, 0x7610, R32 ;  /* 0x0000761033207816 */ /* 0x000fe40000000020 */
[----:B------:R-:W-:Y:S01]  /*258f0*/  PRMT R33, R18, 0x7610, R33 ;  /* 0x0000761012217816 */ /* 0x000fe20000000021 */
[----:B------:R1:W-:Y:S01]  /*25900*/  @!P6 STL.S16 [R1+0x1ac], R18 ;  /* 0x0001ac120100e387 */ /* 0x0003e20000100600 */
[----:B------:R-:W-:Y:S02]  /*25910*/  @!P5 PRMT R15, R32, 0x5410, RZ ;  /* 0x00005410200fd816 */ /* 0x000fe400000000ff */
[----:B------:R-:W-:Y:S02]  /*25920*/  @!P6 PRMT R11, R33, 0x5410, RZ ;  /* 0x00005410210be816 */ /* 0x000fe400000000ff */
[----:B------:R4:W2:Y:S04]  /*25930*/  LDL.S16 R33, [R1+0x238] ;  /* 0x0002380001217983 */ /* 0x0008a80000100600 */
[----:B------:R3:W-:Y:S01]  /*25940*/  @!P5 STL.S16 [R1+0x200], R51 ;  /* 0x000200330100d387 */ /* 0x0007e20000100600 */
[----:B------:R-:W-:Y:S01]  /*25950*/  ISETP.GE.U32.AND P5, PT, R193, R16, PT ;  /* 0x00000010c100720c */ /* 0x000fe20003fa6070 */
[----:B------:R-:W-:Y:S01]  /*25960*/  @!P3 HADD2 R42, -R0.H0_H0, -RZ.H0_H0 ;  /* 0xa00000ff002ab230 */ /* 0x000fe20000000900 */
[----:B------:R1:W-:Y:S01]  /*25970*/  MUFU.EX2 R16, R198 ;  /* 0x000000c600107308 */ /* 0x0003e20000000800 */
[----:B------:R3:W-:Y:S03]  /*25980*/  ST.E.U16 desc[UR4][R6.64+0x40], R11 ;  /* 0x0000400b06007985 */ /* 0x0007e6000c101504 */
[----:B------:R-:W-:Y:S01]  /*25990*/  PRMT R27, R42, 0x7610, R27 ;  /* 0x000076102a1b7816 */ /* 0x000fe2000000001b */
[----:B------:R-:W-:Y:S03]  /*259a0*/  @!P3 STL.S16 [R1+0x1e8], R42 ;  /* 0x0001e82a0100b387 */ /* 0x000fe60000100600 */
[----:B------:R-:W-:Y:S01]  /*259b0*/  @!P3 PRMT R0, R27, 0x5410, RZ ;  /* 0x000054101b00b816 */ /* 0x000fe200000000ff */
[----:B------:R4:W4:Y:S02]  /*259c0*/  LDL.S16 R32, [R1+0x21c] ;  /* 0x00021c0001207983 */ /* 0x0009240000100600 */
[----:B------:R-:W-:Y:S02]  /*259d0*/  @P5 LOP3.LUT R194, R194, 0x40, RZ, 0xfc, !PT ;  /* 0x00000040c2c25812 */ /* 0x000fe400078efcff */
[----:B------:R-:W-:Y:S01]  /*259e0*/  ISETP.GE.U32.AND P5, PT, R193, R28, PT ;  /* 0x0000001cc100720c */ /* 0x000fe20003fa6070 */
[----:B------:R2:W4:Y:S01]  /*259f0*/  LDL.S16 R27, [R1+0x218] ;  /* 0x00021800011b7983 */ /* 0x0005220000100600 */
[----:B-1----:R-:W1:Y:S01]  /*25a00*/  MUFU.EX2 R18, R173 ;  /* 0x000000ad00127308 */ /* 0x002e620000000800 */
[----:B------:R-:W-:Y:S02]  /*25a10*/  IMAD.MOV.U32 R198, RZ, RZ, R136 ;  /* 0x000000ffffc67224 */ /* 0x000fe400078e0088 */
[----:B------:R1:W-:Y:S04]  /*25a20*/  ST.E.U16 desc[UR4][R6.64+0x42], R0 ;  /* 0x0000420006007985 */ /* 0x0003e8000c101504 */
[----:B------:R-:W-:Y:S01]  /*25a30*/  ST.E.U16 desc[UR4][R30.64+0x50], R15 ;  /* 0x0000500f1e007985 */ /* 0x000fe2000c101504 */
[----:B---3--:R-:W-:Y:S01]  /*25a40*/  IMAD.WIDE.U32 R50, R29, -0x2daee0ad, RZ ;  /* 0xd2511f531d327825 */ /* 0x008fe200078e00ff */
[----:B------:R-:W-:Y:S02]  /*25a50*/  SHF.R.U32.HI R11, RZ, 0x18, R52 ;  /* 0x00000018ff0b7819 */ /* 0x000fe40000011634 */
[----:B-1----:R-:W-:Y:S01]  /*25a60*/  F2FP.F16.F32.PACK_AB R100, R17, R18 ;  /* 0x000000121164723e */ /* 0x002fe200000000ff */
[----:B------:R-:W-:Y:S01]  /*25a70*/  IMAD.MOV.U32 R173, RZ, RZ, R245 ;  /* 0x000000ffffad7224 */ /* 0x000fe200078e00f5 */
[----:B------:R-:W-:Y:S02]  /*25a80*/  ISETP.GE.U32.AND P6, PT, R193, R11, PT ;  /* 0x0000000bc100720c */ /* 0x000fe40003fc6070 */
[----:B------:R-:W1:Y:S01]  /*25a90*/  MUFU.EX2 R11, R200 ;  /* 0x000000c8000b7308 */ /* 0x000e620000000800 */
[----:B------:R-:W-:Y:S01]  /*25aa0*/  LOP3.LUT R0, R59, R132, R122, 0x96, !PT ;  /* 0x000000843b007212 */ /* 0x000fe200078e967a */
[----:B------:R-:W-:Y:S01]  /*25ab0*/  @!P1 HADD2 R19, -R14.H0_H0, -RZ.H0_H0 ;  /* 0xa00000ff0e139230 */ /* 0x000fe20000000900 */
[----:B-1----:R-:W-:Y:S04]  /*25ac0*/  F2FP.F16.F32.PACK_AB R124, R11, R16 ;  /* 0x000000100b7c723e */ /* 0x002fe800000000ff */
[----:B------:R-:W-:Y:S01]  /*25ad0*/  PRMT R40, R19, 0x7610, R40 ;  /* 0x0000761013287816 */ /* 0x000fe20000000028 */
[----:B------:R1:W-:Y:S03]  /*25ae0*/  @!P1 STL.S16 [R1+0x1fc], R19 ;  /* 0x0001fc1301009387 */ /* 0x0003e60000100600 */
[----:B------:R-:W-:Y:S05]  /*25af0*/  @!P1 PRMT R14, R40, 0x5410, RZ ;  /* 0x00005410280e9816 */ /* 0x000fea00000000ff */
[----:B------:R3:W-:Y:S01]  /*25b00*/  ST.E.U16 desc[UR4][R30.64+0x52], R14 ;  /* 0x0000520e1e007985 */ /* 0x0007e2000c101504 */
[----:B-1----:R-:W-:Y:S03]  /*25b10*/  FADD.FTZ R19, R18, R20 ;  /* 0x0000001412137221 */ /* 0x002fe60000010000 */
[----:B------:R1:W3:Y:S01]  /*25b20*/  LDL.S16 R18, [R1+0x224] ;  /* 0x0002240001127983 */ /* 0x0002e20000100600 */
[----:B------:R-:W-:Y:S01]  /*25b30*/  FADD.FTZ R19, R17, R19 ;  /* 0x0000001311137221 */ /* 0x000fe20000010000 */
[----:B------:R-:W-:Y:S04]  /*25b40*/  LOP3.LUT R17, R0, 0xff, RZ, 0xc0, !PT ;  /* 0x000000ff00117812 */ /* 0x000fe800078ec0ff */
[----:B------:R-:W-:Y:S01]  /*25b50*/  ISETP.GE.U32.AND P1, PT, R193, R17, PT ;  /* 0x00000011c100720c */ /* 0x000fe20003f26070 */
[----:B------:R-:W-:Y:S04]  /*25b60*/  FADD.FTZ R17, R16, R22 ;  /* 0x0000001610117221 */ /* 0x000fe80000010000 */
[----:B------:R-:W-:Y:S01]  /*25b70*/  FADD.FTZ R20, R11, R17 ;  /* 0x000000110b147221 */ /* 0x000fe20000010000 */
[----:B------:R-:W-:Y:S01]  /*25b80*/  LOP3.LUT R11, R0, 0xffff, RZ, 0xc0, !PT ;  /* 0x0000ffff000b7812 */ /* 0x000fe200078ec0ff */
[----:B------:R1:W-:Y:S03]  /*25b90*/  MUFU.EX2 R17, R189 ;  /* 0x000000bd00117308 */ /* 0x0003e60000000800 */
[----:B------:R-:W-:Y:S04]  /*25ba0*/  SHF.R.U32.HI R11, RZ, 0x8, R11 ;  /* 0x00000008ff0b7819 */ /* 0x000fe8000001160b */
[----:B------:R-:W-:Y:S01]  /*25bb0*/  LOP3.LUT R11, R11, 0xffff, RZ, 0xc0, !PT ;  /* 0x0000ffff0b0b7812 */ /* 0x000fe200078ec0ff */
[----:B-1----:R-:W-:Y:S02]  /*25bc0*/  IMAD.MOV.U32 R189, RZ, RZ, R133 ;  /* 0x000000ffffbd7224 */ /* 0x002fe400078e0085 */
[----:B--2---:R-:W-:Y:S05]  /*25bd0*/  @!P1 HADD2 R33, -R25.H0_H0, -RZ.H0_H0 ;  /* 0xa00000ff19219230 */ /* 0x004fea0000000900 */
[----:B------:R-:W-:Y:S01]  /*25be0*/  PRMT R16, R33, 0x7610, R16 ;  /* 0x0000761021107816 */ /* 0x000fe20000000010 */
[----:B------:R1:W-:Y:S03]  /*25bf0*/  @!P1 STL.S16 [R1+0x238], R33 ;  /* 0x0002382101009387 */ /* 0x0003e60000100600 */
[----:B------:R-:W-:Y:S02]  /*25c00*/  @!P1 PRMT R25, R16, 0x5410, RZ ;  /* 0x0000541010199816 */ /* 0x000fe400000000ff */
[----:B------:R-:W-:Y:S01]  /*25c10*/  ISETP.GE.U32.AND P1, PT, R193, R11, PT ;  /* 0x0000000bc100720c */ /* 0x000fe20003f26070 */
[----:B------:R2:W2:Y:S01]  /*25c20*/  LDL.S16 R16, [R1+0x220] ;  /* 0x0002200001107983 */ /* 0x0004a20000100600 */
[----:B------:R-:W-:Y:S11]  /*25c30*/  LOP3.LUT R11, R58, 0xff, RZ, 0xc0, !PT ;  /* 0x000000ff3a0b7812 */ /* 0x000ff600078ec0ff */
[----:B----4-:R-:W-:Y:S05]  /*25c40*/  @!P1 HADD2 R32, -R24.H0_H0, -RZ.H0_H0 ;  /* 0xa00000ff18209230 */ /* 0x010fea0000000900 */
[----:B------:R-:W-:Y:S01]  /*25c50*/  PRMT R15, R32, 0x7610, R15 ;  /* 0x00007610200f7816 */ /* 0x000fe2000000000f */
[----:B------:R-:W-:Y:S03]  /*25c60*/  @!P1 STL.S16 [R1+0x21c], R32 ;  /* 0x00021c2001009387 */ /* 0x000fe60000100600 */
[----:B------:R-:W-:Y:S02]  /*25c70*/  @!P1 PRMT R24, R15, 0x5410, RZ ;  /* 0x000054100f189816 */ /* 0x000fe400000000ff */
[----:B------:R-:W-:Y:S02]  /*25c80*/  ISETP.GE.U32.AND P1, PT, R193, R11, PT ;  /* 0x0000000bc100720c */ /* 0x000fe40003f26070 */
[----:B------:R-:W-:Y:S04]  /*25c90*/  LOP3.LUT R11, R52, 0xffff, RZ, 0xc0, !PT ;  /* 0x0000ffff340b7812 */ /* 0x000fe800078ec0ff */
[----:B------:R-:W-:Y:S04]  /*25ca0*/  SHF.R.U32.HI R11, RZ, 0x8, R11 ;  /* 0x00000008ff0b7819 */ /* 0x000fe8000001160b */
[----:B------:R-:W-:Y:S03]  /*25cb0*/  LOP3.LUT R11, R11, 0xffff, RZ, 0xc0, !PT ;  /* 0x0000ffff0b0b7812 */ /* 0x000fe600078ec0ff */
[----:B------:R-:W-:Y:S01]  /*25cc0*/  @!P1 HADD2 R27, -R34.H0_H0, -RZ.H0_H0 ;  /* 0xa00000ff221b9230 */ /* 0x000fe20000000900 */
[----:B------:R-:W-:Y:S02]  /*25cd0*/  ISETP.GE.U32.AND P2, PT, R193, R11, PT ;  /* 0x0000000bc100720c */ /* 0x000fe40003f46070 */
[----:B------:R-:W-:Y:S02]  /*25ce0*/  MUFU.EX2 R11, R171 ;  /* 0x000000ab000b7308 */ /* 0x000fe40000000800 */
[----:B---3--:R-:W-:Y:S01]  /*25cf0*/  PRMT R14, R27, 0x7610, R14 ;  /* 0x000076101b0e7816 */ /* 0x008fe2000000000e */
[----:B------:R-:W-:Y:S03]  /*25d00*/  @!P1 STL.S16 [R1+0x218], R27 ;  /* 0x0002181b01009387 */ /* 0x000fe60000100600 */
[----:B------:R-:W-:Y:S01]  /*25d10*/  @!P1 PRMT R34, R14, 0x5410, RZ ;  /* 0x000054100e229816 */ /* 0x000fe200000000ff */
[----:B------:R4:W3:Y:S03]  /*25d20*/  LDL.S16 R40, [R1+0x234] ;  /* 0x0002340001287983 */ /* 0x0008e60000100600 */
[----:B------:R-:W4:Y:S01]  /*25d30*/  MUFU.EX2 R14, R172 ;  /* 0x000000ac000e7308 */ /* 0x000f220000000800 */
[----:B-1----:R1:W3:Y:S01]  /*25d40*/  LDL.S16 R33, [R1+0x230] ;  /* 0x0002300001217983 */ /* 0x0022e20000100600 */
[C---:B----4-:R-:W-:Y:S01]  /*25d50*/  F2FP.F16.F32.PACK_AB R116, R11.reuse, R14 ;  /* 0x0000000e0b74723e */ /* 0x050fe200000000ff */
[----:B------:R-:W-:Y:S01]  /*25d60*/  FADD.FTZ R15, R14, R26 ;  /* 0x0000001a0e0f7221 */ /* 0x000fe20000010000 */
[----:B------:R-:W-:Y:S01]  /*25d70*/  SHF.R.U32.HI R14, RZ, 0x10, R0 ;  /* 0x00000010ff0e7819 */ /* 0x000fe20000011600 */
[----:B------:R-:W-:Y:S02]  /*25d80*/  IMAD.MOV.U32 R172, RZ, RZ, R250 ;  /* 0x000000ffffac7224 */ /* 0x000fe400078e00fa */
[----:B------:R-:W-:Y:S01]  /*25d90*/  FADD.FTZ R22, R11, R15 ;  /* 0x0000000f0b167221 */ /* 0x000fe20000010000 */
[--C-:B------:R-:W-:Y:S02]  /*25da0*/  SHF.R.U32.HI R11, RZ, 0x18, R0.reuse ;  /* 0x00000018ff0b7819 */ /* 0x100fe40000011600 */
[----:B------:R-:W-:Y:S02]  /*25db0*/  PRMT R0, R75, 0x7632, R0 ;  /* 0x000076324b007816 */ /* 0x000fe40000000000 */
[----:B------:R-:W-:Y:S02]  /*25dc0*/  ISETP.GE.U32.AND P1, PT, R193, R11, PT ;  /* 0x0000000bc100720c */ /* 0x000fe40003f26070 */
[----:B------:R-:W-:Y:S02]  /*25dd0*/  PRMT R11, R75, 0x7610, R11 ;  /* 0x000076104b0b7816 */ /* 0x000fe4000000000b */
[----:B------:R-:W-:Y:S02]  /*25de0*/  LOP3.LUT R14, R14, 0xff, RZ, 0xc0, !PT ;  /* 0x000000ff0e0e7812 */ /* 0x000fe400078ec0ff */
[----:B------:R-:W-:Y:S01]  /*25df0*/  PRMT R153, R11, 0x5410, R0 ;  /* 0x000054100b997816 */ /* 0x000fe20000000000 */
[----:B------:R-:W-:Y:S01]  /*25e00*/  @!P4 HADD2 R18, -R11.H0_H0, -RZ.H0_H0 ;  /* 0xa00000ff0b12c230 */ /* 0x000fe20000000900 */
[----:B------:R-:W-:Y:S04]  /*25e10*/  ISETP.GE.U32.AND P3, PT, R193, R14, PT ;  /* 0x0000000ec100720c */ /* 0x000fe80003f66070 */
[----:B------:R-:W-:Y:S01]  /*25e20*/  PRMT R15, R18, 0x7610, R15 ;  /* 0x00007610120f7816 */ /* 0x000fe2000000000f */
[----:B------:R4:W-:Y:S03]  /*25e30*/  @!P4 STL.S16 [R1+0x224], R18 ;  /* 0x000224120100c387 */ /* 0x0009e60000100600 */
[----:B------:R-:W-:Y:S02]  /*25e40*/  @!P4 PRMT R11, R15, 0x5410, RZ ;  /* 0x000054100f0bc816 */ /* 0x000fe400000000ff */
[----:B------:R1:W4:Y:S03]  /*25e50*/  MUFU.EX2 R15, R197 ;  /* 0x000000c5000f7308 */ /* 0x0003260000000800 */
[----:B------:R4:W-:Y:S01]  /*25e60*/  ST.E.U16 desc[UR4][R2.64+0x50], R11 ;  /* 0x0000500b02007985 */ /* 0x0009e2000c101504 */
[----:B-1----:R-:W-:Y:S02]  /*25e70*/  IMAD.MOV.U32 R197, RZ, RZ, R137 ;  /* 0x000000ffffc57224 */ /* 0x002fe400078e0089 */
[--C-:B----4-:R-:W-:Y:S01]  /*25e80*/  FADD.FTZ R18, R15, R21.reuse ;  /* 0x000000150f127221 */ /* 0x110fe20000010000 */
[----:B------:R-:W-:Y:S04]  /*25e90*/  PRMT R21, R41, 0x7632, R21 ;  /* 0x0000763229157816 */ /* 0x000fe80000000015 */
[----:B------:R-:W-:Y:S01]  /*25ea0*/  PRMT R164, R23, 0x5410, R21 ;  /* 0x0000541017a47816 */ /* 0x000fe20000000015 */
[----:B------:R-:W-:Y:S01]  /*25eb0*/  FADD.FTZ R11, R17, R19 ;  /* 0x00000013110b7221 */ /* 0x000fe20000010000 */
[----:B--2---:R-:W-:Y:S05]  /*25ec0*/  @!P0 HADD2 R16, -R0.H0_H0, -RZ.H0_H0 ;  /* 0xa00000ff00108230 */ /* 0x004fea0000000900 */
[----:B------:R-:W-:Y:S01]  /*25ed0*/  PRMT R14, R16, 0x7610, R14 ;  /* 0x00007610100e7816 */ /* 0x000fe2000000000e */
[----:B------:R1:W-:Y:S03]  /*25ee0*/  @!P0 STL.S16 [R1+0x220], R16 ;  /* 0x0002201001008387 */ /* 0x0003e60000100600 */
[----:B------:R-:W-:Y:S01]  /*25ef0*/  @!P0 PRMT R0, R14, 0x5410, RZ ;  /* 0x000054100e008816 */ /* 0x000fe200000000ff */
[----:B------:R4:W2:Y:S01]  /*25f00*/  LDL.S16 R32, [R1+0x214] ;  /* 0x0002140001207983 */ /* 0x0008a20000100600 */
[----:B------:R-:W1:Y:S03]  /*25f10*/  MUFU.EX2 R14, R196 ;  /* 0x000000c4000e7308 */ /* 0x000e660000000800 */
[----:B------:R4:W4:Y:S04]  /*25f20*/  LDL.S16 R26, [R1+0x210] ;  /* 0x00021000011a7983 */ /* 0x0009280000100600 */
[----:B------:R3:W-:Y:S01]  /*25f30*/  ST.E.U16 desc[UR4][R2.64+0x52], R0 ;  /* 0x0000520002007985 */ /* 0x0007e2000c101504 */
[C---:B-1----:R-:W-:Y:S01]  /*25f40*/  F2FP.F16.F32.PACK_AB R123, R14.reuse, R15 ;  /* 0x0000000f0e7b723e */ /* 0x042fe200000000ff */
[----:B------:R-:W-:Y:S01]  /*25f50*/  FADD.FTZ R27, R14, R18 ;  /* 0x000000120e1b7221 */ /* 0x000fe20000010000 */
[----:B------:R-:W1:Y:S10]  /*25f60*/  MUFU.EX2 R16, R188 ;  /* 0x000000bc00107308 */ /* 0x000e740000000800 */
[----:B------:R-:W-:Y:S01]  /*25f70*/  MUFU.EX2 R18, R211 ;  /* 0x000000d300127308 */ /* 0x000fe20000000800 */
[----:B---3--:R-:W-:Y:S01]  /*25f80*/  LOP3.LUT R0, R51, R132, R108, 0x96, !PT ;  /* 0x0000008433007212 */ /* 0x008fe200078e966c */
[----:B------:R-:W-:Y:S01]  /*25f90*/  @!P3 HADD2 R40, -R23.H0_H0, -RZ.H0_H0 ;  /* 0xa00000ff1728b230 */ /* 0x000fe20000000900 */
[C---:B-1----:R-:W-:Y:S01]  /*25fa0*/  F2FP.F16.F32.PACK_AB R119, R16.reuse, R17 ;  /* 0x000000111077723e */ /* 0x042fe200000000ff */
[----:B------:R-:W-:Y:S01]  /*25fb0*/  FADD.FTZ R36, R16, R11 ;  /* 0x0000000b10247221 */ /* 0x000fe20000010000 */
[----:B------:R-:W-:Y:S01]  /*25fc0*/  LOP3.LUT R11, R0, 0xff, RZ, 0xc0, !PT ;  /* 0x000000ff000b7812 */ /* 0x000fe200078ec0ff */
[----:B------:R-:W-:Y:S01]  /*25fd0*/  @!P1 HADD2 R33, -R21.H0_H0, -RZ.H0_H0 ;  /* 0xa00000ff15219230 */ /* 0x000fe20000000900 */
[----:B------:R-:W-:Y:S01]  /*25fe0*/  PRMT R14, R40, 0x7610, R14 ;  /* 0x00007610280e7816 */ /* 0x000fe2000000000e */
[----:B------:R1:W-:Y:S01]  /*25ff0*/  @!P3 STL.S16 [R1+0x234], R40 ;  /* 0x000234280100b387 */ /* 0x0003e20000100600 */
[C---:B------:R-:W-:Y:S01]  /*26000*/  ISETP.GE.U32.AND P4, PT, R193.reuse, R11, PT ;  /* 0x0000000bc100720c */ /* 0x040fe20003f86070 */
[----:B------:R-:W-:Y:S01]  /*26010*/  MUFU.EX2 R16, R203 ;  /* 0x000000cb00107308 */ /* 0x000fe20000000800 */
[----:B------:R-:W-:Y:S01]  /*26020*/  SHF.R.U32.HI R11, RZ, 0x18, R0 ;  /* 0x00000018ff0b7819 */ /* 0x000fe20000011600 */
[----:B------:R3:W-:Y:S01]  /*26030*/  @!P1 STL.S16 [R1+0x230], R33 ;  /* 0x0002302101009387 */ /* 0x0007e20000100600 */
[----:B------:R-:W-:Y:S01]  /*26040*/  @!P3 PRMT R23, R14, 0x5410, RZ ;  /* 0x000054100e17b816 */ /* 0x000fe200000000ff */
[----:B------:R-:W-:Y:S01]  /*26050*/  IMAD.MOV.U32 R188, RZ, RZ, R134 ;  /* 0x000000ffffbc7224 */ /* 0x000fe200078e0086 */
[----:B------:R-:W-:Y:S01]  /*26060*/  ISETP.GE.U32.AND P0, PT, R193, R11, PT ;  /* 0x0000000bc100720c */ /* 0x000fe20003f06070 */
[----:B------:R2:W4:Y:S01]  /*26070*/  LDL.S16 R19, [R1+0x1e4] ;  /* 0x0001e40001137983 */ /* 0x0005220000100600 */
[----:B------:R-:W-:Y:S03]  /*26080*/  PRMT R11, R33, 0x7610, R11 ;  /* 0x00007610210b7816 */ /* 0x000fe6000000000b */
[----:B------:R-:W3:Y:S01]  /*26090*/  MUFU.EX2 R14, R210 ;  /* 0x000000d2000e7308 */ /* 0x000ee20000000800 */
[----:B------:R-:W-:Y:S09]  /*260a0*/  @!P1 PRMT R21, R11, 0x5410, RZ ;  /* 0x000054100b159816 */ /* 0x000ff200000000ff */
[----:B------:R-:W3:Y:S01]  /*260b0*/  MUFU.EX2 R11, R209 ;  /* 0x000000d1000b7308 */ /* 0x000ee20000000800 */
[----:B-1----:R-:W-:Y:S09]  /*260c0*/  LOP3.LUT R40, R50, 0xff, RZ, 0xc0, !PT ;  /* 0x000000ff32287812 */ /* 0x002ff200078ec0ff */
[----:B------:R-:W1:Y:S01]  /*260d0*/  MUFU.EX2 R17, R213 ;  /* 0x000000d500117308 */ /* 0x000e620000000800 */
[----:B---3--:R-:W-:Y:S01]  /*260e0*/  FADD.FTZ R15, R14, R20 ;  /* 0x000000140e0f7221 */ /* 0x008fe20000010000 */
[----:B------:R-:W-:Y:S01]  /*260f0*/  FADD.FTZ R20, R16, R27 ;  /* 0x0000001b10147221 */ /* 0x000fe20000010000 */
[C---:B------:R-:W-:Y:S02]  /*26100*/  F2FP.F16.F32.PACK_AB R80, R11.reuse, R14 ;  /* 0x0000000e0b50723e */ /* 0x040fe400000000ff */
[----:B------:R-:W-:Y:S01]  /*26110*/  FADD.FTZ R33, R11, R15 ;  /* 0x0000000f0b217221 */ /* 0x000fe20000010000 */
[----:B------:R-:W-:Y:S04]  /*26120*/  SHF.R.U32.HI R11, RZ, 0x10, R0 ;  /* 0x00000010ff0b7819 */ /* 0x000fe80000011600 */
[----:B------:R-:W3:Y:S01]  /*26130*/  MUFU.EX2 R15, R202 ;  /* 0x000000ca000f7308 */ /* 0x000ee20000000800 */
[----:B------:R-:W-:Y:S02]  /*26140*/  LOP3.LUT R0, R0, 0xffff, RZ, 0xc0, !PT ;  /* 0x0000ffff00007812 */ /* 0x000fe400078ec0ff */
[----:B------:R-:W-:Y:S02]  /*26150*/  LOP3.LUT R11, R11, 0xff, RZ, 0xc0, !PT ;  /* 0x000000ff0b0b7812 */ /* 0x000fe400078ec0ff */
[----:B-1----:R-:W-:Y:S02]  /*26160*/  F2FP.F16.F32.PACK_AB R117, R17, R18 ;  /* 0x000000121175723e */ /* 0x002fe400000000ff */
[----:B------:R-:W-:Y:S02]  /*26170*/  ISETP.GE.U32.AND P1, PT, R193, R11, PT ;  /* 0x0000000bc100720c */ /* 0x000fe40003f26070 */
[--C-:B------:R-:W-:Y:S02]  /*26180*/  SHF.R.U32.HI R11, RZ, 0x8, R0.reuse ;  /* 0x00000008ff0b7819 */ /* 0x100fe40000011600 */
[C---:B------:R-:W-:Y:S02]  /*26190*/  PRMT R0, R10.reuse, 0x7632, R0 ;  /* 0x000076320a007816 */ /* 0x040fe40000000000 */
[----:B------:R-:W-:Y:S02]  /*261a0*/  LOP3.LUT R11, R11, 0xffff, RZ, 0xc0, !PT ;  /* 0x0000ffff0b0b7812 */ /* 0x000fe400078ec0ff */
[----:B------:R-:W-:Y:S02]  /*261b0*/  PRMT R142, R10, 0x5410, R0 ;  /* 0x000054100a8e7816 */ /* 0x000fe40000000000 */
[----:B------:R-:W-:Y:S01]  /*261c0*/  ISETP.GE.U32.AND P3, PT, R193, R11, PT ;  /* 0x0000000bc100720c */ /* 0x000fe20003f66070 */
[--C-:B---3--:R-:W-:Y:S01]  /*261d0*/  FADD.FTZ R27, R15, R20.reuse ;  /* 0x000000140f1b7221 */ /* 0x108fe20000010000 */
[----:B------:R-:W-:Y:S02]  /*261e0*/  PRMT R20, R55, 0x7610, R20 ;  /* 0x0000761037147816 */ /* 0x000fe40000000014 */
[----:B------:R-:W-:Y:S01]  /*261f0*/  F2FP.F16.F32.PACK_AB R109, R15, R16 ;  /* 0x000000100f6d723e */ /* 0x000fe200000000ff */
[----:B--2---:R-:W-:Y:S02]  /*26200*/  @!P5 HADD2 R32, -R10.H0_H0, -RZ.H0_H0 ;  /* 0xa00000ff0a20d230 */ /* 0x004fe40000000900 */
[----:B----4-:R-:W-:Y:S03]  /*26210*/  @!P2 HADD2 R26, -R0.H0_H0, -RZ.H0_H0 ;  /* 0xa00000ff001aa230 */ /* 0x010fe60000000900 */
[----:B------:R-:W-:Y:S01]  /*26220*/  PRMT R14, R32, 0x7610, R14 ;  /* 0x00007610200e7816 */ /* 0x000fe2000000000e */
[----:B------:R1:W-:Y:S03]  /*26230*/  @!P5 STL.S16 [R1+0x214], R32 ;  /* 0x000214200100d387 */ /* 0x0003e60000100600 */
[----:B------:R-:W-:Y:S01]  /*26240*/  @!P5 PRMT R10, R14, 0x5410, RZ ;  /* 0x000054100e0ad816 */ /* 0x000fe200000000ff */
[----:B------:R4:W2:Y:S01]  /*26250*/  LDL.S16 R29, [R1+0x1dc] ;  /* 0x0001dc00011d7983 */ /* 0x0008a20000100600 */
[----:B------:R-:W-:Y:S01]  /*26260*/  PRMT R11, R26, 0x7610, R11 ;  /* 0x000076101a0b7816 */ /* 0x000fe2000000000b */
[----:B------:R-:W3:Y:S01]  /*26270*/  MUFU.EX2 R14, R183 ;  /* 0x000000b7000e7308 */ /* 0x000ee20000000800 */
[C---:B------:R-:W-:Y:S01]  /*26280*/  LOP3.LUT P5, RZ, R194.reuse, 0x40, RZ, 0xc0, !PT ;  /* 0x00000040c2ff7812 */ /* 0x040fe200078ac0ff */
[----:B------:R-:W-:Y:S01]  /*26290*/  @!P2 STL.S16 [R1+0x210], R26 ;  /* 0x0002101a0100a387 */ /* 0x000fe20000100600 */
[----:B------:R-:W-:Y:S02]  /*262a0*/  @!P2 PRMT R0, R11, 0x5410, RZ ;  /* 0x000054100b00a816 */ /* 0x000fe400000000ff */
[----:B------:R-:W-:Y:S01]  /*262b0*/  LOP3.LUT R194, R194, 0xffffffdf, RZ, 0xc0, !PT ;  /* 0xffffffdfc2c27812 */ /* 0x000fe200078ec0ff */
[----:B------:R4:W4:Y:S04]  /*262c0*/  LDL.S16 R28, [R1+0x1e0] ;  /* 0x0001e000011c7983 */ /* 0x0009280000100600 */
[----:B------:R-:W1:Y:S01]  /*262d0*/  MUFU.EX2 R11, R179 ;  /* 0x000000b3000b7308 */ /* 0x000e620000000800 */
[----:B------:R1:W-:Y:S04]  /*262e0*/  ST.E.U16 desc[UR4][R8.64+0x4e], R10 ;  /* 0x00004e0a08007985 */ /* 0x0003e8000c101504 */
[----:B------:R1:W-:Y:S01]  /*262f0*/  ST.E.U16 desc[UR4][R8.64+0x50], R0 ;  /* 0x0000500008007985 */ /* 0x0003e2000c101504 */
[----:B---3--:R-:W-:Y:S01]  /*26300*/  FADD.FTZ R22, R14, R22 ;  /* 0x000000160e167221 */ /* 0x008fe20000010000 */
[C---:B-1----:R-:W-:Y:S01]  /*26310*/  F2FP.F16.F32.PACK_AB R97, R11.reuse, R14 ;  /* 0x0000000e0b61723e */ /* 0x042fe200000000ff */
[----:B------:R-:W-:Y:S02]  /*26320*/  IMAD.MOV.U32 R179, RZ, RZ, R138 ;  /* 0x000000ffffb37224 */ /* 0x000fe400078e008a */
[--C-:B------:R-:W-:Y:S01]  /*26330*/  FADD.FTZ R32, R11, R22.reuse ;  /* 0x000000160b207221 */ /* 0x100fe20000010000 */
[----:B------:R-:W-:Y:S01]  /*26340*/  PRMT R22, R55, 0x7632, R22 ;  /* 0x0000763237167816 */ /* 0x000fe20000000016 */
[----:B------:R1:W-:Y:S03]  /*26350*/  MUFU.EX2 R11, R199 ;  /* 0x000000c7000b7308 */ /* 0x0003e60000000800 */
[----:B------:R-:W-:Y:S02]  /*26360*/  PRMT R148, R20, 0x5410, R22 ;  /* 0x0000541014947816 */ /* 0x000fe40000000016 */
[C---:B------:R-:W-:Y:S05]  /*26370*/  PRMT R10, R98.reuse, 0x7610, R10 ;  /* 0x00007610620a7816 */ /* 0x040fea000000000a */
[----:B------:R-:W-:Y:S01]  /*26380*/  MUFU.EX2 R26, R204 ;  /* 0x000000cc001a7308 */ /* 0x000fe20000000800 */
[----:B------:R-:W-:Y:S01]  /*26390*/  PRMT R0, R98, 0x7632, R0 ;  /* 0x0000763262007816 */ /* 0x000fe20000000000 */
[----:B------:R-:W-:Y:S03]  /*263a0*/  @!P5 HADD2 R19, -R10.H0_H0, -RZ.H0_H0 ;  /* 0xa00000ff0a13d230 */ /* 0x000fe60000000900 */
[----:B------:R-:W-:Y:S01]  /*263b0*/  PRMT R135, R10, 0x5410, R0 ;  /* 0x000054100a877816 */ /* 0x000fe20000000000 */
[----:B-1----:R-:W-:Y:S01]  /*263c0*/  IMAD.MOV.U32 R199, RZ, RZ, R192 ;  /* 0x000000ffffc77224 */ /* 0x002fe200078e00c0 */
[----:B------:R-:W-:Y:S01]  /*263d0*/  PRMT R37, R19, 0x7610, R37 ;  /* 0x0000761013257816 */ /* 0x000fe20000000025 */
[----:B------:R1:W-:Y:S03]  /*263e0*/  @!P5 STL.S16 [R1+0x1e4], R19 ;  /* 0x0001e4130100d387 */ /* 0x0003e60000100600 */
[----:B------:R-:W-:Y:S01]  /*263f0*/  @!P5 PRMT R10, R37, 0x5410, RZ ;  /* 0x00005410250ad816 */ /* 0x000fe200000000ff */
[----:B------:R-:W3:Y:S04]  /*26400*/  S2R R192, SR_TID.X ;  /* 0x0000000000c07919 */ /* 0x000ee80000002100 */
[----:B------:R3:W-:Y:S01]  /*26410*/  ST.E.U16 desc[UR4][R6.64+0x50], R10 ;  /* 0x0000500a06007985 */ /* 0x0007e2000c101504 */
[----:B-1----:R-:W-:Y:S04]  /*26420*/  LOP3.LUT R19, R58, 0xffff, RZ, 0xc0, !PT ;  /* 0x0000ffff3a137812 */ /* 0x002fe800078ec0ff */
[----:B------:R-:W-:Y:S04]  /*26430*/  SHF.R.U32.HI R19, RZ, 0x8, R19 ;  /* 0x00000008ff137819 */ /* 0x000fe80000011613 */
[----:B------:R-:W-:Y:S01]  /*26440*/  LOP3.LUT R14, R19, 0xffff, RZ, 0xc0, !PT ;  /* 0x0000ffff130e7812 */ /* 0x000fe200078ec0ff */
[----:B---3--:R-:W1:Y:S01]  /*26450*/  MUFU.EX2 R10, R201 ;  /* 0x000000c9000a7308 */ /* 0x008e620000000800 */
[----:B------:R-:W-:Y:S02]  /*26460*/  IMAD.SHL.U32 R192, R192, 0x2, RZ ;  /* 0x00000002c0c07824 */ /* 0x000fe400078e00ff */
[----:B------:R-:W-:Y:S02]  /*26470*/  ISETP.GE.U32.AND P5, PT, R193, R14, PT ;  /* 0x0000000ec100720c */ /* 0x000fe40003fa6070 */
[----:B------:R-:W-:Y:S02]  /*26480*/  SHF.R.U32.HI R14, RZ, 0x18, R58 ;  /* 0x00000018ff0e7819 */ /* 0x000fe4000001163a */
[----:B------:R-:W-:Y:S02]  /*26490*/  LOP3.LUT R192, R192, 0x6, RZ, 0xc0, !PT ;  /* 0x00000006c0c07812 */ /* 0x000fe400078ec0ff */
[----:B-1----:R-:W-:Y:S01]  /*264a0*/  F2FP.F16.F32.PACK_AB R83, R10, R11 ;  /* 0x0000000b0a53723e */ /* 0x002fe200000000ff */
[----:B--2---:R-:W-:Y:S05]  /*264b0*/  @!P4 HADD2 R29, -R20.H0_H0, -RZ.H0_H0 ;  /* 0xa00000ff141dc230 */ /* 0x004fea0000000900 */
[----:B------:R-:W-:Y:S01]  /*264c0*/  PRMT R16, R29, 0x7610, R16 ;  /* 0x000076101d107816 */ /* 0x000fe20000000010 */
[----:B------:R-:W-:Y:S01]  /*264d0*/  @!P4 STL.S16 [R1+0x1dc], R29 ;  /* 0x0001dc1d0100c387 */ /* 0x000fe20000100600 */
[----:B----4-:R-:W-:Y:S02]  /*264e0*/  @!P6 HADD2 R28, -R0.H0_H0, -RZ.H0_H0 ;  /* 0xa00000ff001ce230 */ /* 0x010fe40000000900 */
[----:B------:R-:W-:Y:S01]  /*264f0*/  @!P4 PRMT R20, R16, 0x5410, RZ ;  /* 0x000054101014c816 */ /* 0x000fe200000000ff */
[----:B------:R-:W-:Y:S01]  /*26500*/  FADD.FTZ R16, R18, R33 ;  /* 0x0000002112107221 */ /* 0x000fe20000010000 */
[----:B------:R-:W-:Y:S02]  /*26510*/  ISETP.GE.U32.AND P4, PT, R193, R14, PT ;  /* 0x0000000ec100720c */ /* 0x000fe40003f86070 */
[----:B------:R-:W-:Y:S01]  /*26520*/  PRMT R15, R28, 0x7610, R15 ;  /* 0x000076101c0f7816 */ /* 0x000fe2000000000f */
[----:B------:R1:W-:Y:S01]  /*26530*/  @!P6 STL.S16 [R1+0x1e0], R28 ;  /* 0x0001e01c0100e387 */ /* 0x0003e20000100600 */
[----:B------:R2:W-:Y:S02]  /*26540*/  MUFU.EX2 R14, R191 ;  /* 0x000000bf000e7308 */ /* 0x0005e40000000800 */
[----:B------:R-:W-:Y:S01]  /*26550*/  @!P6 PRMT R0, R15, 0x5410, RZ ;  /* 0x000054100f00e816 */ /* 0x000fe200000000ff */
[----:B------:R4:W3:Y:S04]  /*26560*/  LDL.S16 R43, [R1+0x258] ;  /* 0x00025800012b7983 */ /* 0x0008e80000100600 */
[----:B------:R4:W4:Y:S03]  /*26570*/  LDL.S16 R42, [R1+0x254] ;  /* 0x00025400012a7983 */ /* 0x0009260000100600 */
[----:B------:R-:W1:Y:S01]  /*26580*/  MUFU.EX2 R15, R190 ;  /* 0x000000be000f7308 */ /* 0x000e620000000800 */
[----:B------:R3:W4:Y:S04]  /*26590*/  LDL.S16 R37, [R1+0x250] ;  /* 0x0002500001257983 */ /* 0x0007280000100600 */
[----:B------:R1:W-:Y:S01]  /*265a0*/  ST.E.U16 desc[UR4][R6.64+0x52], R0 ;  /* 0x0000520006007985 */ /* 0x0003e2000c101504 */
[----:B--2---:R-:W-:Y:S03]  /*265b0*/  IMAD.MOV.U32 R191, RZ, RZ, R12 ;  /* 0x000000ffffbf7224 */ /* 0x004fe600078e000c */
[----:B------:R-:W-:Y:S04]  /*265c0*/  ST.E.U16 desc[UR4][R30.64+0x60], R25 ;  /* 0x000060191e007985 */ /* 0x000fe8000c101504 */
[----:B------:R-:W-:Y:S01]  /*265d0*/  ST.E.U16 desc[UR4][R30.64+0x62], R24 ;  /* 0x000062181e007985 */ /* 0x000fe2000c101504 */
[----:B-1----:R-:W-:Y:S01]  /*265e0*/  IMAD.WIDE.U32 R28, R102, -0x326172a9, RZ ;  /* 0xcd9e8d57661c7825 */ /* 0x002fe200078e00ff */
[----:B------:R-:W-:Y:S02]  /*265f0*/  F2FP.F16.F32.PACK_AB R79, R14, R15 ;  /* 0x0000000f0e4f723e */ /* 0x000fe400000000ff */
[----:B------:R1:W-:Y:S01]  /*26600*/  ST.E.U16 desc[UR4][R2.64+0x60], R23 ;  /* 0x0000601702007985 */ /* 0x0003e2000c101504 */
[----:B------:R-:W-:Y:S01]  /*26610*/  IMAD.MOV.U32 R190, RZ, RZ, R13 ;  /* 0x000000ffffbe7224 */ /* 0x000fe200078e000d */
[----:B------:R-:W-:Y:S02]  /*26620*/  LOP3.LUT R19, R29, R225, R110, 0x96, !PT ;  /* 0x000000e11d137212 */ /* 0x000fe400078e966e */
[----:B------:R-:W-:Y:S01]  /*26630*/  LOP3.LUT R18, R47, R224, R28, 0x96, !PT ;  /* 0x000000e02f127212 */ /* 0x000fe200078e961c */
[----:B------:R-:W-:Y:S04]  /*26640*/  ST.E.U16 desc[UR4][R2.64+0x62], R21 ;  /* 0x0000621502007985 */ /* 0x000fe8000c101504 */
[----:B------:R-:W-:Y:S01]  /*26650*/  ST.E.U16 desc[UR4][R8.64+0x5e], R20 ;  /* 0x00005e1408007985 */ /* 0x000fe2000c101504 */
[----:B------:R-:W-:Y:S01]  /*26660*/  FADD.FTZ R0, R11, R36 ;  /* 0x000000240b007221 */ /* 0x000fe20000010000 */
[----:B------:R-:W-:Y:S03]  /*26670*/  FADD.FTZ R36, R17, R16 ;  /* 0x0000001011247221 */ /* 0x000fe60000010000 */
[----:B------:R-:W-:Y:S01]  /*26680*/  FADD.FTZ R33, R10, R0 ;  /* 0x000000000a217221 */ /* 0x000fe20000010000 */
[----:B------:R-:W-:Y:S01]  /*26690*/  IMAD.WIDE.U32 R10, R19, -0x2daee0ad, RZ ;  /* 0xd2511f53130a7825 */ /* 0x000fe200078e00ff */
[----:B------:R-:W2:Y:S03]  /*266a0*/  MUFU.EX2 R0, R212 ;  /* 0x000000d400007308 */ /* 0x000ea60000000800 */
[----:B------:R-:W-:Y:S01]  /*266b0*/  IMAD.WIDE.U32 R18, R18, -0x2daee0ad, RZ ;  /* 0xd2511f5312127825 */ /* 0x000fe200078e00ff */
[----:B------:R-:W-:Y:S04]  /*266c0*/  LOP3.LUT R11, R11, R232, R78, 0x96, !PT ;  /* 0x000000e80b0b7212 */ /* 0x000fe800078e964e */
[----:B------:R-:W-:Y:S01]  /*266d0*/  LOP3.LUT R19, R19, R241, R10, 0x96, !PT ;  /* 0x000000f113137212 */ /* 0x000fe200078e960a */
[----:B------:R-:W-:Y:S04]  /*266e0*/  IMAD.WIDE.U32 R16, R11, -0x326172a9, RZ ;  /* 0xcd9e8d570b107825 */ /* 0x000fe800078e00ff */
[----:B------:R-:W-:Y:S01]  /*266f0*/  FADD.FTZ R10, R15, R32 ;  /* 0x000000200f0a7221 */ /* 0x000fe20000010000 */
[----:B------:R-:W-:Y:S03]  /*26700*/  FADD.FTZ R11, R26, R27 ;  /* 0x0000001b1a0b7221 */ /* 0x000fe60000010000 */
[----:B------:R-:W-:Y:S01]  /*26710*/  FADD.FTZ R32, R14, R10 ;  /* 0x0000000a0e207221 */ /* 0x000fe20000010000 */
[----:B------:R-:W-:Y:S02]  /*26720*/  LOP3.LUT R10, R17, R219, R46, 0x96, !PT ;  /* 0x000000db110a7212 */ /* 0x000fe400078e962e */
[C---:B--2---:R-:W-:Y:S01]  /*26730*/  F2FP.F16.F32.PACK_AB R107, R0.reuse, R26 ;  /* 0x0000001a006b723e */ /* 0x044fe200000000ff */
[----:B------:R-:W-:Y:S02]  /*26740*/  FADD.FTZ R26, R0, R11 ;  /* 0x0000000b001a7221 */ /* 0x000fe40000010000 */
[----:B------:R-:W-:Y:S04]  /*26750*/  IMAD.WIDE.U32 R14, R10, -0x2daee0ad, RZ ;  /* 0xd2511f530a0e7825 */ /* 0x000fe800078e00ff */
[----:B------:R-:W-:Y:S01]  /*26760*/  IMAD.WIDE.U32 R10, R19, -0x326172a9, RZ ;  /* 0xcd9e8d57130a7825 */ /* 0x000fe200078e00ff */
[----:B------:R-:W-:Y:S04]  /*26770*/  LOP3.LUT R15, R15, R239, R18, 0x96, !PT ;  /* 0x000000ef0f0f7212 */ /* 0x000fe800078e9612 */
[----:B------:R-:W-:Y:S01]  /*26780*/  LOP3.LUT R0, R11, R237, R16, 0x96, !PT ;  /* 0x000000ed0b007212 */ /* 0x000fe200078e9610 */
[----:B------:R-:W-:Y:S01]  /*26790*/  IMAD.WIDE.U32 R102, R15, -0x326172a9, RZ ;  /* 0xcd9e8d570f667825 */ /* 0x000fe200078e00ff */
[----:B------:R-:W2:Y:S03]  /*267a0*/  MUFU.EX2 R11, R206 ;  /* 0x000000ce000b7308 */ /* 0x000ea60000000800 */
[----:B------:R-:W-:Y:S01]  /*267b0*/  IMAD.WIDE.U32 R120, R0, -0x2daee0ad, RZ ;  /* 0xd2511f5300787825 */ /* 0x000fe200078e00ff */
[----:B------:R-:W-:Y:S04]  /*267c0*/  LOP3.LUT R27, R103, R235, R10, 0x96, !PT ;  /* 0x000000eb671b7212 */ /* 0x000fe800078e960a */
[----:B------:R-:W-:Y:S02]  /*267d0*/  LOP3.LUT R14, R121, R233, R14, 0x96, !PT ;  /* 0x000000e9790e7212 */ /* 0x000fe400078e960e */
[----:B------:R-:W1:Y:S03]  /*267e0*/  MUFU.EX2 R0, R207 ;  /* 0x000000cf00007308 */ /* 0x000e660000000800 */
[----:B------:R-:W-:Y:S04]  /*267f0*/  IMAD.WIDE.U32 R56, R14, -0x326172a9, RZ ;  /* 0xcd9e8d570e387825 */ /* 0x000fe800078e00ff */
[----:B--2---:R-:W-:Y:S01]  /*26800*/  FADD.FTZ R10, R11, R33 ;  /* 0x000000210b0a7221 */ /* 0x004fe20000010000 */
[----:B-1----:R-:W-:Y:S02]  /*26810*/  LOP3.LUT R23, R57, R141, R102, 0x96, !PT ;  /* 0x0000008d39177212 */ /* 0x002fe400078e9666 */
[----:B------:R-:W1:Y:S02]  /*26820*/  MUFU.EX2 R14, R218 ;  /* 0x000000da000e7308 */ /* 0x000e640000000800 */
[----:B------:R-:W-:Y:S02]  /*26830*/  LOP3.LUT R15, R23, 0xff, RZ, 0xc0, !PT ;  /* 0x000000ff170f7812 */ /* 0x000fe400078ec0ff */
[C---:B------:R-:W-:Y:S01]  /*26840*/  F2FP.F16.F32.PACK_AB R75, R0.reuse, R11 ;  /* 0x0000000b004b723e */ /* 0x040fe200000000ff */
[--C-:B------:R-:W-:Y:S01]  /*26850*/  FADD.FTZ R25, R0, R10.reuse ;  /* 0x0000000a00197221 */ /* 0x100fe20000010000 */
[C---:B------:R-:W-:Y:S04]  /*26860*/  PRMT R10, R99.reuse, 0x7610, R10 ;  /* 0x00007610630a7816 */ /* 0x040fe8000000000a */
[----:B------:R-:W2:Y:S01]  /*26870*/  MUFU.EX2 R11, R222 ;  /* 0x000000de000b7308 */ /* 0x000ea20000000800 */
[----:B------:R-:W-:Y:S04]  /*26880*/  PRMT R0, R99, 0x7632, R0 ;  /* 0x0000763263007816 */ /* 0x000fe80000000000 */
[----:B------:R-:W-:Y:S01]  /*26890*/  PRMT R143, R10, 0x5410, R0 ;  /* 0x000054100a8f7816 */ /* 0x000fe20000000000 */
[----:B---3--:R-:W-:Y:S02]  /*268a0*/  @!P3 HADD2 R43, -R22.H0_H0, -RZ.H0_H0 ;  /* 0xa00000ff162bb230 */ /* 0x008fe40000000900 */
[----:B----4-:R-:W-:Y:S03]  /*268b0*/  @!P1 HADD2 R42, -R10.H0_H0, -RZ.H0_H0 ;  /* 0xa00000ff0a2a9230 */ /* 0x010fe60000000900 */
[----:B------:R-:W-:Y:S01]  /*268c0*/  PRMT R16, R43, 0x7610, R16 ;  /* 0x000076102b107816 */ /* 0x000fe20000000010 */
[----:B------:R-:W-:Y:S01]  /*268d0*/  @!P3 STL.S16 [R1+0x258], R43 ;  /* 0x0002582b0100b387 */ /* 0x000fe20000100600 */
[----:B------:R-:W-:Y:S01]  /*268e0*/  @!P0 HADD2 R37, -R0.H0_H0, -RZ.H0_H0 ;  /* 0xa00000ff00258230 */ /* 0x000fe20000000900 */
[----:B------:R-:W-:Y:S02]  /*268f0*/  PRMT R18, R42, 0x7610, R18 ;  /* 0x000076102a127816 */ /* 0x000fe40000000012 */
[----:B------:R3:W-:Y:S01]  /*26900*/  @!P1 STL.S16 [R1+0x254], R42 ;  /* 0x0002542a01009387 */ /* 0x0007e20000100600 */
[----:B------:R-:W-:Y:S01]  /*26910*/  @!P3 PRMT R22, R16, 0x5410, RZ ;  /* 0x000054101016b816 */ /* 0x000fe200000000ff */
[----:B-1----:R-:W-:Y:S01]  /*26920*/  FADD.FTZ R16, R14, R36 ;  /* 0x000000240e107221 */ /* 0x002fe20000010000 */
[----:B------:R-:W-:Y:S01]  /*26930*/  ISETP.GE.U32.AND P3, PT, R193, R15, PT ;  /* 0x0000000fc100720c */ /* 0x000fe20003f66070 */
[----:B------:R1:W-:Y:S01]  /*26940*/  @!P0 STL.S16 [R1+0x250], R37 ;  /* 0x0002502501008387 */ /* 0x0003e20000100600 */
[----:B------:R-:W-:Y:S01]  /*26950*/  PRMT R17, R37, 0x7610, R17 ;  /* 0x0000761025117816 */ /* 0x000fe20000000011 */
[C---:B--2---:R-:W-:Y:S01]  /*26960*/  FADD.FTZ R183, R11.reuse, R16 ;  /* 0x000000100bb77221 */ /* 0x044fe20000010000 */
[----:B------:R-:W-:Y:S01]  /*26970*/  F2FP.F16.F32.PACK_AB R14, R11, R14 ;  /* 0x0000000e0b0e723e */ /* 0x000fe200000000ff */
[----:B------:R4:W2:Y:S01]  /*26980*/  LDL.S16 R150, [R1+0x274] ;  /* 0x0002740001967983 */ /* 0x0008a20000100600 */
[----:B------:R-:W-:Y:S02]  /*26990*/  LOP3.LUT R15, R23, 0xffff, RZ, 0xc0, !PT ;  /* 0x0000ffff170f7812 */ /* 0x000fe400078ec0ff */
[----:B------:R-:W-:Y:S01]  /*269a0*/  SHF.R.U32.HI R11, RZ, 0x18, R23 ;  /* 0x00000018ff0b7819 */ /* 0x000fe20000011617 */
[----:B------:R4:W4:Y:S01]  /*269b0*/  LDL.S16 R149, [R1+0x270] ;  /* 0x0002700001957983 */ /* 0x0009220000100600 */
[----:B------:R-:W-:Y:S02]  /*269c0*/  @!P0 PRMT R0, R17, 0x5410, RZ ;  /* 0x0000541011008816 */ /* 0x000fe400000000ff */
[----:B------:R-:W-:Y:S01]  /*269d0*/  SHF.R.U32.HI R15, RZ, 0x8, R15 ;  /* 0x00000008ff0f7819 */ /* 0x000fe2000001160f */
[----:B------:R2:W4:Y:S01]  /*269e0*/  LDL.S16 R103, [R1+0x27c] ;  /* 0x00027c0001677983 */ /* 0x0005220000100600 */
[----:B------:R-:W-:Y:S02]  /*269f0*/  ISETP.GE.U32.AND P0, PT, R193, R11, PT ;  /* 0x0000000bc100720c */ /* 0x000fe40003f06070 */
[----:B------:R-:W-:Y:S01]  /*26a00*/  LOP3.LUT R11, R29, R225, R184, 0x96, !PT ;  /* 0x000000e11d0b7212 */ /* 0x000fe200078e96b8 */
[----:B------:R4:W-:Y:S01]  /*26a10*/  ST.E.U16 desc[UR4][R8.64+0x60], R22 ;  /* 0x0000601608007985 */ /* 0x0009e2000c101504 */
[----:B------:R-:W-:Y:S02]  /*26a20*/  LOP3.LUT R15, R15, 0xffff, RZ, 0xc0, !PT ;  /* 0x0000ffff0f0f7812 */ /* 0x000fe400078ec0ff */
[----:B------:R-:W-:Y:S01]  /*26a30*/  @!P1 PRMT R10, R18, 0x5410, RZ ;  /* 0x00005410120a9816 */ /* 0x000fe200000000ff */
[----:B------:R-:W-:Y:S01]  /*26a40*/  IMAD.WIDE.U32 R18, R11, -0x2daee0ad, RZ ;  /* 0xd2511f530b127825 */ /* 0x000fe200078e00ff */
[----:B------:R-:W-:Y:S01]  /*26a50*/  ISETP.GE.U32.AND P1, PT, R193, R15, PT ;  /* 0x0000000fc100720c */ /* 0x000fe20003f26070 */
[----:B---3--:R3:W3:Y:S01]  /*26a60*/  LDL.S16 R42, [R1+0x278] ;  /* 0x00027800012a7983 */ /* 0x0086e20000100600 */
[----:B------:R-:W-:Y:S01]  /*26a70*/  LOP3.LUT R16, R45, R224, R28, 0x96, !PT ;  /* 0x000000e02d107212 */ /* 0x000fe200078e961c */
[----:B------:R-:W1:Y:S01]  /*26a80*/  MUFU.EX2 R15, R205 ;  /* 0x000000cd000f7308 */ /* 0x000e620000000800 */
[----:B------:R-:W-:Y:S01]  /*26a90*/  LOP3.LUT R19, R19, R232, R74, 0x96, !PT ;  /* 0x000000e813137212 */ /* 0x000fe200078e964a */
[----:B-1----:R-:W-:Y:S01]  /*26aa0*/  IMAD.WIDE.U32 R36, R144, -0x326172a9, RZ ;  /* 0xcd9e8d5790247825 */ /* 0x002fe200078e00ff */
[----:B------:R-:W-:Y:S01]  /*26ab0*/  @P0 LOP3.LUT R194, R194, 0x20, RZ, 0xfc, !PT ;  /* 0x00000020c2c20812 */ /* 0x000fe200078efcff */
[----:B------:R-:W-:Y:S01]  /*26ac0*/  ST.E.U16 desc[UR4][R6.64+0x62], R0 ;  /* 0x0000620006007985 */ /* 0x000fe2000c101504 */
[----:B------:R-:W-:Y:S01]  /*26ad0*/  ISETP.GE.U32.AND P0, PT, R193, R40, PT ;  /* 0x00000028c100720c */ /* 0x000fe20003f06070 */
[----:B------:R-:W-:Y:S01]  /*26ae0*/  IMAD.WIDE.U32 R16, R16, -0x2daee0ad, RZ ;  /* 0xd2511f5310107825 */ /* 0x000fe200078e00ff */
[CC--:B------:R-:W-:Y:S03]  /*26af0*/  LOP3.LUT R33, R37.reuse, R225.reuse, R110, 0x96, !PT ;  /* 0x000000e125217212 */ /* 0x0c0fe600078e966e */
[----:B------:R-:W1:Y:S01]  /*26b00*/  MUFU.EX2 R11, R208 ;  /* 0x000000d0000b7308 */ /* 0x000e620000000800 */
[----:B------:R-:W-:Y:S01]  /*26b10*/  LOP3.LUT R28, R37, R225, R184, 0x96, !PT ;  /* 0x000000e1251c7212 */ /* 0x000fe200078e96b8 */
[----:B------:R-:W-:Y:S01]  /*26b20*/  IMAD.WIDE.U32 R20, R19, -0x326172a9, RZ ;  /* 0xcd9e8d5713147825 */ /* 0x000fe200078e00ff */
[----:B------:R-:W-:Y:S01]  /*26b30*/  LOP3.LUT R24, R17, R241, R18, 0x96, !PT ;  /* 0x000000f111187212 */ /* 0x000fe200078e9612 */
[----:B------:R-:W-:Y:S03]  /*26b40*/  ST.E.U16 desc[UR4][R6.64+0x60], R10 ;  /* 0x0000600a06007985 */ /* 0x000fe6000c101504 */
[----:B------:R-:W-:Y:S01]  /*26b50*/  LOP3.LUT R18, R21, R219, R44, 0x96, !PT ;  /* 0x000000db15127212 */ /* 0x000fe200078e962c */
[----:B------:R-:W-:Y:S01]  /*26b60*/  ST.E.U16 desc[UR4][R30.64+0x70], R34 ;  /* 0x000070221e007985 */ /* 0x000fe2000c101504 */
[----:B------:R-:W-:Y:S03]  /*26b70*/  FADD.FTZ R17, R15, R32 ;  /* 0x000000200f117221 */ /* 0x000fe60000010000 */
[----:B------:R-:W-:Y:S05]  /*26b80*/  IMAD.WIDE.U32 R18, R18, -0x2daee0ad, RZ ;  /* 0xd2511f5312127825 */ /* 0x000fea00078e00ff */
[----:B------:R-:W-:Y:S01]  /*26b90*/  LOP3.LUT R19, R19, R239, R16, 0x96, !PT ;  /* 0x000000ef13137212 */ /* 0x000fe200078e9610 */
[C---:B-1----:R-:W-:Y:S01]  /*26ba0*/  FADD.FTZ R21, R11.reuse, R17 ;  /* 0x000000110b157221 */ /* 0x042fe20000010000 */
[----:B------:R-:W-:Y:S01]  /*26bb0*/  F2FP.F16.F32.PACK_AB R37, R11, R15 ;  /* 0x0000000f0b25723e */ /* 0x000fe200000000ff */
[----:B------:R-:W-:Y:S01]  /*26bc0*/  IMAD.WIDE.U32 R16, R24, -0x326172a9, RZ ;  /* 0xcd9e8d5718107825 */ /* 0x000fe200078e00ff */
[----:B------:R-:W1:Y:S03]  /*26bd0*/  MUFU.EX2 R15, R220 ;  /* 0x000000dc000f7308 */ /* 0x000e660000000800 */
[----:B------:R-:W-:Y:S01]  /*26be0*/  IMAD.WIDE.U32 R98, R19, -0x326172a9, RZ ;  /* 0xcd9e8d5713627825 */ /* 0x000fe200078e00ff */
[----:B------:R-:W-:Y:S02]  /*26bf0*/  LOP3.LUT R11, R17, R237, R20, 0x96, !PT ;  /* 0x000000ed110b7212 */ /* 0x000fe400078e9614 */
[----:B------:R-:W-:Y:S02]  /*26c00*/  PRMT R19, R54, 0x7610, R19 ;  /* 0x0000761036137816 */ /* 0x000fe40000000013 */
[----:B------:R-:W-:Y:S01]  /*26c10*/  LOP3.LUT R24, R99, R235, R16, 0x96, !PT ;  /* 0x000000eb63187212 */ /* 0x000fe200078e9610 */
[----:B------:R-:W-:Y:S01]  /*26c20*/  IMAD.WIDE.U32 R110, R11, -0x2daee0ad, RZ ;  /* 0xd2511f530b6e7825 */ /* 0x000fe200078e00ff */
[----:B------:R-:W-:Y:S01]  /*26c30*/  PRMT R20, R49, 0x7632, R20 ;  /* 0x0000763231147816 */ /* 0x000fe20000000014 */
[----:B------:R-:W1:Y:S03]  /*26c40*/  MUFU.EX2 R11, R221 ;  /* 0x000000dd000b7308 */ /* 0x000e660000000800 */
[----:B------:R-:W-:Y:S01]  /*26c50*/  LOP3.LUT R18, R111, R233, R18, 0x96, !PT ;  /* 0x000000e96f127212 */ /* 0x000fe200078e9612 */
[----:B-1----:R-:W-:Y:S06]  /*26c60*/  FADD.FTZ R16, R15, R26 ;  /* 0x0000001a0f107221 */ /* 0x002fec0000010000 */
[----:B------:R-:W1:Y:S01]  /*26c70*/  MUFU.EX2 R17, R215 ;  /* 0x000000d700117308 */ /* 0x000e620000000800 */
[C---:B------:R-:W-:Y:S01]  /*26c80*/  F2FP.F16.F32.PACK_AB R26, R11.reuse, R15 ;  /* 0x0000000f0b1a723e */ /* 0x040fe200000000ff */
[----:B------:R-:W-:Y:S01]  /*26c90*/  FADD.FTZ R184, R11, R16 ;  /* 0x000000100bb87221 */ /* 0x000fe20000010000 */
[C---:B------:R-:W-:Y:S02]  /*26ca0*/  PRMT R15, R129.reuse, 0x7610, R15 ;  /* 0x00007610810f7816 */ /* 0x040fe4000000000f */
[----:B------:R-:W-:Y:S04]  /*26cb0*/  PRMT R11, R129, 0x7632, R11 ;  /* 0x00007632810b7816 */ /* 0x000fe8000000000b */
[----:B------:R-:W-:Y:S02]  /*26cc0*/  PRMT R158, R15, 0x5410, R11 ;  /* 0x000054100f9e7816 */ /* 0x000fe4000000000b */
[----:B-1----:R-:W-:Y:S01]  /*26cd0*/  F2FP.F16.F32.PACK_AB R32, R5, R17 ;  /* 0x000000110520723e */ /* 0x002fe200000000ff */
[----:B--2---:R-:W-:Y:S02]  /*26ce0*/  @!P3 HADD2 R150, -R15.H0_H0, -RZ.H0_H0 ;  /* 0xa00000ff0f96b230 */ /* 0x004fe40000000900 */
[----:B----4-:R-:W-:Y:S03]  /*26cf0*/  @!P1 HADD2 R149, -R11.H0_H0, -RZ.H0_H0 ;  /* 0xa00000ff0b959230 */ /* 0x010fe60000000900 */
[----:B------:R-:W-:Y:S04]  /*26d00*/  PRMT R55, R150, 0x7610, R55 ;  /* 0x0000761096377816 */ /* 0x000fe80000000037 */
[----:B------:R-:W-:Y:S02]  /*26d10*/  @!P3 PRMT R15, R55, 0x5410, RZ ;  /* 0x00005410370fb816 */ /* 0x000fe400000000ff */
[----:B------:R-:W-:Y:S04]  /*26d20*/  PRMT R22, R149, 0x7610, R22 ;  /* 0x0000761095167816 */ /* 0x000fe80000000016 */
[----:B------:R-:W-:Y:S01]  /*26d30*/  @!P1 PRMT R11, R22, 0x5410, RZ ;  /* 0x00005410160b9816 */ /* 0x000fe200000000ff */
[----:B---3--:R-:W-:Y:S05]  /*26d40*/  @!P5 HADD2 R42, -R35.H0_H0, -RZ.H0_H0 ;  /* 0xa00000ff232ad230 */ /* 0x008fea0000000900 */
[----:B------:R-:W-:Y:S01]  /*26d50*/  PRMT R111, R42, 0x7610, R111 ;  /* 0x000076102a6f7816 */ /* 0x000fe2000000006f */
[----:B------:R1:W-:Y:S03]  /*26d60*/  @!P5 STL.S16 [R1+0x278], R42 ;  /* 0x0002782a0100d387 */ /* 0x0003e60000100600 */
[----:B------:R-:W-:Y:S01]  /*26d70*/  @!P5 PRMT R35, R111, 0x5410, RZ ;  /* 0x000054106f23d816 */ /* 0x000fe200000000ff */
[----:B------:R4:W2:Y:S04]  /*26d80*/  LDL.S16 R129, [R1+0x284] ;  /* 0x0002840001817983 */ /* 0x0008a80000100600 */
[----:B------:R-:W-:Y:S04]  /*26d90*/  @!P3 STL.S16 [R1+0x274], R150 ;  /* 0x000274960100b387 */ /* 0x000fe80000100600 */
[----:B------:R-:W-:Y:S04]  /*26da0*/  @!P1 STL.S16 [R1+0x270], R149 ;  /* 0x0002709501009387 */ /* 0x000fe80000100600 */
[----:B------:R4:W3:Y:S04]  /*26db0*/  LDL.S16 R55, [R1+0x280] ;  /* 0x0002800001377983 */ /* 0x0008e80000100600 */
[----:B------:R-:W-:Y:S01]  /*26dc0*/  ST.E.U16 desc[UR4][R30.64+0x72], R35 ;  /* 0x000072231e007985 */ /* 0x000fe2000c101504 */
[----:B-1----:R-:W-:Y:S01]  /*26dd0*/  IMAD.WIDE.U32 R42, R18, -0x326172a9, RZ ;  /* 0xcd9e8d57122a7825 */ /* 0x002fe200078e00ff */
[----:B------:R-:W-:Y:S04]  /*26de0*/  PRMT R18, R54, 0x7632, R18 ;  /* 0x0000763236127816 */ /* 0x000fe80000000012 */
[----:B------:R-:W-:Y:S02]  /*26df0*/  LOP3.LUT R16, R43, R141, R98, 0x96, !PT ;  /* 0x0000008d2b107212 */ /* 0x000fe400078e9662 */
[----:B------:R-:W-:Y:S02]  /*26e00*/  PRMT R156, R19, 0x5410, R18 ;  /* 0x00005410139c7816 */ /* 0x000fe40000000012 */
[----:B------:R-:W-:Y:S02]  /*26e10*/  LOP3.LUT R0, R16, 0xff, RZ, 0xc0, !PT ;  /* 0x000000ff10007812 */ /* 0x000fe400078ec0ff */
[----:B------:R-:W-:Y:S02]  /*26e20*/  SHF.R.U32.HI R10, RZ, 0x18, R16 ;  /* 0x00000018ff0a7819 */ /* 0x000fe40000011610 */
[----:B------:R-:W-:Y:S01]  /*26e30*/  ISETP.GE.U32.AND P5, PT, R193, R0, PT ;  /* 0x00000000c100720c */ /* 0x000fe20003fa6070 */
[----:B------:R-:W-:Y:S01]  /*26e40*/  FADD.FTZ R0, R17, R25 ;  /* 0x0000001911007221 */ /* 0x000fe20000010000 */
[----:B------:R-:W-:Y:S02]  /*26e50*/  ISETP.GE.U32.AND P3, PT, R193, R10, PT ;  /* 0x0000000ac100720c */ /* 0x000fe40003f66070 */
[----:B------:R-:W-:Y:S01]  /*26e60*/  SHF.R.U32.HI R17, RZ, 0x18, R50 ;  /* 0x00000018ff117819 */ /* 0x000fe20000011632 */
[----:B------:R-:W-:Y:S01]  /*26e70*/  FADD.FTZ R185, R5, R0 ;  /* 0x0000000005b97221 */ /* 0x000fe20000010000 */
[----:B------:R-:W-:Y:S04]  /*26e80*/  LOP3.LUT R0, R56, 0xff, RZ, 0xc0, !PT ;  /* 0x000000ff38007812 */ /* 0x000fe800078ec0ff */
[C---:B------:R-:W-:Y:S02]  /*26e90*/  ISETP.GE.U32.AND P1, PT, R193.reuse, R0, PT ;  /* 0x00000000c100720c */ /* 0x040fe40003f26070 */
[----:B------:R-:W-:Y:S04]  /*26ea0*/  SHF.R.U32.HI R0, RZ, 0x10, R58 ;  /* 0x00000010ff007819 */ /* 0x000fe8000001163a */
[----:B------:R-:W-:Y:S04]  /*26eb0*/  LOP3.LUT R0, R0, 0xff, RZ, 0xc0, !PT ;  /* 0x000000ff00007812 */ /* 0x000fe800078ec0ff */
[----:B------:R-:W-:Y:S02]  /*26ec0*/  ISETP.GE.U32.AND P6, PT, R193, R0, PT ;  /* 0x00000000c100720c */ /* 0x000fe40003fc6070 */
[----:B------:R-:W-:Y:S01]  /*26ed0*/  MUFU.EX2 R0, R4 ;  /* 0x0000000400007308 */ /* 0x000fe20000000800 */
[----:B------:R-:W-:Y:S05]  /*26ee0*/  @!P1 HADD2 R103, -R19.H0_H0, -RZ.H0_H0 ;  /* 0xa00000ff13679230 */ /* 0x000fea0000000900 */
[----:B------:R-:W-:Y:S01]  /*26ef0*/  PRMT R5, R103, 0x7610, R5 ;  /* 0x0000761067057816 */ /* 0x000fe20000000005 */
[----:B------:R1:W-:Y:S03]  /*26f00*/  @!P1 STL.S16 [R1+0x27c], R103 ;  /* 0x00027c6701009387 */ /* 0x0003e60000100600 */
[----:B------:R-:W-:Y:S01]  /*26f10*/  @!P1 PRMT R19, R5, 0x5410, RZ ;  /* 0x0000541005139816 */ /* 0x000fe200000000ff */
[----:B------:R4:W4:Y:S01]  /*26f20*/  LDL.S16 R111, [R1+0x26c] ;  /* 0x00026c00016f7983 */ /* 0x0009220000100600 */
[----:B------:R-:W-:Y:S01]  /*26f30*/  ISETP.GE.U32.AND P1, PT, R193, R17, PT ;  /* 0x00000011c100720c */ /* 0x000fe20003f26070 */
[----:B------:R-:W1:Y:S02]  /*26f40*/  MUFU.EX2 R5, R214 ;  /* 0x000000d600057308 */ /* 0x000e640000000800 */
[----:B------:R2:W4:Y:S01]  /*26f50*/  LDL.S16 R22, [R1+0x24c] ;  /* 0x00024c0001167983 */ /* 0x0005220000100600 */
[----:B-1----:R-:W-:Y:S01]  /*26f60*/  F2FP.F16.F32.PACK_AB R4, R0, R5 ;  /* 0x000000050004723e */ /* 0x002fe200000000ff */
[--C-:B------:R-:W-:Y:S01]  /*26f70*/  FADD.FTZ R10, R5, R21.reuse ;  /* 0x00000015050a7221 */ /* 0x100fe20000010000 */
[----:B------:R-:W-:Y:S01]  /*26f80*/  LOP3.LUT R5, R50, 0xffff, RZ, 0xc0, !PT ;  /* 0x0000ffff32057812 */ /* 0x000fe200078ec0ff */
[----:B------:R1:W4:Y:S01]  /*26f90*/  LDL.S16 R103, [R1+0x268] ;  /* 0x0002680001677983 */ /* 0x0003220000100600 */
[----:B------:R-:W-:Y:S01]  /*26fa0*/  PRMT R21, R49, 0x7610, R21 ;  /* 0x0000761031157816 */ /* 0x000fe20000000015 */
[----:B------:R-:W-:Y:S01]  /*26fb0*/  FADD.FTZ R186, R0, R10 ;  /* 0x0000000a00ba7221 */ /* 0x000fe20000010000 */
[C---:B------:R-:W-:Y:S02]  /*26fc0*/  PRMT R0, R140.reuse, 0x7610, R0 ;  /* 0x000076108c007816 */ /* 0x040fe40000000000 */
[--C-:B------:R-:W-:Y:S02]  /*26fd0*/  SHF.R.U32.HI R10, RZ, 0x8, R5.reuse ;  /* 0x00000008ff0a7819 */ /* 0x100fe40000011605 */
[----:B------:R-:W-:Y:S02]  /*26fe0*/  PRMT R5, R140, 0x7632, R5 ;  /* 0x000076328c057816 */ /* 0x000fe40000000005 */
[----:B------:R-:W-:Y:S02]  /*26ff0*/  LOP3.LUT R10, R10, 0xffff, RZ, 0xc0, !PT ;  /* 0x0000ffff0a0a7812 */ /* 0x000fe400078ec0ff */
[----:B------:R-:W-:Y:S02]  /*27000*/  PRMT R161, R21, 0x5410, R20 ;  /* 0x0000541015a17816 */ /* 0x000fe40000000014 */
[----:B------:R-:W-:Y:S01]  /*27010*/  ISETP.GE.U32.AND P2, PT, R193, R10, PT ;  /* 0x0000000ac100720c */ /* 0x000fe20003f46070 */
[----:B--2---:R-:W-:Y:S05]  /*27020*/  @!P6 HADD2 R129, -R0.H0_H0, -RZ.H0_H0 ;  /* 0xa00000ff0081e230 */ /* 0x004fea0000000900 */
[----:B------:R-:W-:Y:S01]  /*27030*/  PRMT R17, R129, 0x7610, R17 ;  /* 0x0000761081117816 */ /* 0x000fe20000000011 */
[----:B------:R2:W-:Y:S01]  /*27040*/  @!P6 STL.S16 [R1+0x284], R129 ;  /* 0x000284810100e387 */ /* 0x0005e20000100600 */
[----:B---3--:R-:W-:Y:S05]  /*27050*/  @!P4 HADD2 R55, -R5.H0_H0, -RZ.H0_H0 ;  /* 0xa00000ff0537c230 */ /* 0x008fea0000000900 */
[----:B------:R-:W-:Y:S01]  /*27060*/  PRMT R10, R55, 0x7610, R10 ;  /* 0x00007610370a7816 */ /* 0x000fe2000000000a */
[----:B------:R3:W-:Y:S04]  /*27070*/  @!P4 STL.S16 [R1+0x280], R55 ;  /* 0x000280370100c387 */ /* 0x0007e80000100600 */
[----:B------:R1:W4:Y:S01]  /*27080*/  LDL.S16 R54, [R1+0x260] ;  /* 0x0002600001367983 */ /* 0x0003220000100600 */
[----:B--2---:R-:W-:Y:S02]  /*27090*/  PRMT R129, R0, 0x5410, R5 ;  /* 0x0000541000817816 */ /* 0x004fe40000000005 */
[----:B------:R-:W-:Y:S02]  /*270a0*/  @!P6 PRMT R0, R17, 0x5410, RZ ;  /* 0x000054101100e816 */ /* 0x000fe400000000ff */
[----:B------:R-:W-:Y:S02]  /*270b0*/  @!P4 PRMT R5, R10, 0x5410, RZ ;  /* 0x000054100a05c816 */ /* 0x000fe400000000ff */
[----:B------:R-:W-:Y:S01]  /*270c0*/  SHF.R.U32.HI R10, RZ, 0x10, R23 ;  /* 0x00000010ff0a7819 */ /* 0x000fe20000011617 */
[----:B------:R2:W-:Y:S01]  /*270d0*/  ST.E.U16 desc[UR4][R2.64+0x70], R0 ;  /* 0x0000700002007985 */ /* 0x0005e2000c101504 */
[----:B------:R-:W-:Y:S02]  /*270e0*/  SHF.R.U32.HI R17, RZ, 0x10, R50 ;  /* 0x00000010ff117819 */ /* 0x000fe40000011632 */
[----:B------:R-:W-:Y:S01]  /*270f0*/  LOP3.LUT R10, R10, 0xff, RZ, 0xc0, !PT ;  /* 0x000000ff0a0a7812 */ /* 0x000fe200078ec0ff */
[----:B------:R1:W-:Y:S01]  /*27100*/  ST.E.U16 desc[UR4][R2.64+0x72], R5 ;  /* 0x0000720502007985 */ /* 0x0003e2000c101504 */
[----:B------:R-:W-:Y:S02]  /*27110*/  LOP3.LUT R17, R17, 0xff, RZ, 0xc0, !PT ;  /* 0x000000ff11117812 */ /* 0x000fe400078ec0ff */
[----:B------:R-:W-:Y:S01]  /*27120*/  ISETP.GE.U32.AND P6, PT, R193, R10, PT ;  /* 0x0000000ac100720c */ /* 0x000fe20003fc6070 */
[----:B---3--:R3:W3:Y:S01]  /*27130*/  LDL.S16 R55, [R1+0x264] ;  /* 0x0002640001377983 */ /* 0x0086e20000100600 */
[----:B------:R-:W-:Y:S02]  /*27140*/  PRMT R10, R131, 0x7632, R10 ;  /* 0x00007632830a7816 */ /* 0x000fe4000000000a */
[----:B------:R-:W-:Y:S02]  /*27150*/  ISETP.GE.U32.AND P4, PT, R193, R17, PT ;  /* 0x00000011c100720c */ /* 0x000fe40003f86070 */
[----:B--2---:R-:W-:Y:S02]  /*27160*/  PRMT R0, R131, 0x7610, R0 ;  /* 0x0000761083007816 */ /* 0x004fe40000000000 */
[----:B-1----:R-:W-:Y:S03]  /*27170*/  PRMT R5, R127, 0x7610, R5 ;  /* 0x000076107f057816 */ /* 0x002fe60000000005 */
[----:B----4-:R-:W-:Y:S06]  /*27180*/  @!P0 HADD2 R111, -R0.H0_H0, -RZ.H0_H0 ;  /* 0xa00000ff006f8230 */ /* 0x010fec0000000900 */
[----:B------:R-:W-:Y:S01]  /*27190*/  @!P4 HADD2 R22, -R5.H0_H0, -RZ.H0_H0 ;  /* 0xa00000ff0516c230 */ /* 0x000fe20000000900 */
[----:B------:R-:W-:Y:S01]  /*271a0*/  PRMT R146, R111, 0x7610, R146 ;  /* 0x000076106f927816 */ /* 0x000fe20000000092 */
[----:B------:R1:W-:Y:S03]  /*271b0*/  @!P0 STL.S16 [R1+0x26c], R111 ;  /* 0x00026c6f01008387 */ /* 0x0003e60000100600 */
[----:B------:R-:W-:Y:S01]  /*271c0*/  PRMT R144, R22, 0x7610, R144 ;  /* 0x0000761016907816 */ /* 0x000fe20000000090 */
[----:B------:R-:W-:Y:S05]  /*271d0*/  @!P2 HADD2 R103, -R10.H0_H0, -RZ.H0_H0 ;  /* 0xa00000ff0a67a230 */ /* 0x000fea0000000900 */
[----:B------:R-:W-:Y:S01]  /*271e0*/  PRMT R17, R103, 0x7610, R17 ;  /* 0x0000761067117816 */ /* 0x000fe20000000011 */
[----:B------:R-:W-:Y:S04]  /*271f0*/  @!P2 STL.S16 [R1+0x268], R103 ;  /* 0x000268670100a387 */ /* 0x000fe80000100600 */
[----:B------:R4:W2:Y:S01]  /*27200*/  LDL.S16 R131, [R1+0x248] ;  /* 0x0002480001837983 */ /* 0x0008a20000100600 */
[----:B-1----:R-:W-:Y:S02]  /*27210*/  PRMT R111, R0, 0x5410, R10 ;  /* 0x00005410006f7816 */ /* 0x002fe4000000000a */
[----:B------:R-:W-:Y:S02]  /*27220*/  @!P0 PRMT R0, R146, 0x5410, RZ ;  /* 0x0000541092008816 */ /* 0x000fe400000000ff */
[----:B------:R-:W-:Y:S01]  /*27230*/  @!P2 PRMT R10, R17, 0x5410, RZ ;  /* 0x00005410110aa816 */ /* 0x000fe200000000ff */
[----:B------:R4:W4:Y:S01]  /*27240*/  LDL.S16 R146, [R1+0x240] ;  /* 0x0002400001927983 */ /* 0x0009220000100600 */
[----:B------:R-:W-:Y:S02]  /*27250*/  SHF.R.U32.HI R17, RZ, 0x10, R16 ;  /* 0x00000010ff117819 */ /* 0x000fe40000011610 */
[C---:B------:R-:W-:Y:S01]  /*27260*/  LOP3.LUT P0, RZ, R194.reuse, 0x20, RZ, 0xc0, !PT ;  /* 0x00000020c2ff7812 */ /* 0x040fe2000780c0ff */
[----:B------:R1:W-:Y:S01]  /*27270*/  ST.E.U16 desc[UR4][R8.64+0x6e], R0 ;  /* 0x00006e0008007985 */ /* 0x0003e2000c101504 */
[----:B------:R-:W-:Y:S03]  /*27280*/  LOP3.LUT R194, R194, 0xffffffef, RZ, 0xc0, !PT ;  /* 0xffffffefc2c27812 */ /* 0x000fe600078ec0ff */
[----:B------:R1:W-:Y:S04]  /*27290*/  @!P4 STL.S16 [R1+0x24c], R22 ;  /* 0x00024c160100c387 */ /* 0x0003e80000100600 */
[----:B------:R1:W-:Y:S02]  /*272a0*/  ST.E.U16 desc[UR4][R8.64+0x70], R10 ;  /* 0x0000700a08007985 */ /* 0x0003e4000c101504 */
[----:B-1----:R-:W-:Y:S02]  /*272b0*/  PRMT R0, R127, 0x7632, R0 ;  /* 0x000076327f007816 */ /* 0x002fe40000000000 */
[----:B------:R-:W-:Y:S01]  /*272c0*/  LOP3.LUT R22, R17, 0xff, RZ, 0xc0, !PT ;  /* 0x000000ff11167812 */ /* 0x000fe200078ec0ff */
[----:B------:R1:W4:Y:S01]  /*272d0*/  LDL.S16 R127, [R1+0x25c] ;  /* 0x00025c00017f7983 */ /* 0x0003220000100600 */
[----:B------:R-:W-:Y:S02]  /*272e0*/  PRMT R103, R5, 0x5410, R0 ;  /* 0x0000541005677816 */ /* 0x000fe40000000000 */
[----:B------:R-:W-:Y:S02]  /*272f0*/  @!P4 PRMT R5, R144, 0x5410, RZ ;  /* 0x000054109005c816 */ /* 0x000fe400000000ff */
[----:B------:R-:W-:Y:S03]  /*27300*/  LOP3.LUT R10, R56, 0xffff, RZ, 0xc0, !PT ;  /* 0x0000ffff380a7812 */ /* 0x000fe600078ec0ff */
[----:B------:R-:W-:Y:S01]  /*27310*/  ST.E.U16 desc[UR4][R6.64+0x70], R5 ;  /* 0x0000700506007985 */ /* 0x000fe2000c101504 */
[----:B------:R-:W-:Y:S04]  /*27320*/  SHF.R.U32.HI R10, RZ, 0x8, R10 ;  /* 0x00000008ff0a7819 */ /* 0x000fe8000001160a */
[----:B------:R-:W-:Y:S01]  /*27330*/  LOP3.LUT R10, R10, 0xffff, RZ, 0xc0, !PT ;  /* 0x0000ffff0a0a7812 */ /* 0x000fe200078ec0ff */
[----:B---3--:R-:W-:Y:S05]  /*27340*/  @!P1 HADD2 R55, -R0.H0_H0, -RZ.H0_H0 ;  /* 0xa00000ff00379230 */ /* 0x008fea0000000900 */
[----:B------:R-:W-:Y:S01]  /*27350*/  PRMT R17, R55, 0x7610, R17 ;  /* 0x0000761037117816 */ /* 0x000fe20000000011 */
[----:B------:R-:W-:Y:S03]  /*27360*/  @!P1 STL.S16 [R1+0x264], R55 ;  /* 0x0002643701009387 */ /* 0x000fe60000100600 */
[----:B------:R-:W-:Y:S02]  /*27370*/  @!P1 PRMT R0, R17, 0x5410, RZ ;  /* 0x0000541011009816 */ /* 0x000fe400000000ff */
[C---:B------:R-:W-:Y:S03]  /*27380*/  ISETP.GE.U32.AND P1, PT, R193.reuse, R10, PT ;  /* 0x0000000ac100720c */ /* 0x040fe60003f26070 */
[----:B------:R3:W-:Y:S04]  /*27390*/  ST.E.U16 desc[UR4][R6.64+0x72], R0 ;  /* 0x0000720006007985 */ /* 0x0007e8000c101504 */
[----:B------:R-:W-:Y:S04]  /*273a0*/  ST.E.U16 desc[UR4][R30.64+0x82], R11 ;  /* 0x0000820b1e007985 */ /* 0x000fe8000c101504 */
[----:B------:R-:W-:Y:S02]  /*273b0*/  ST.E.U16 desc[UR4][R30.64+0x80], R15 ;  /* 0x0000800f1e007985 */ /* 0x000fe4000c101504 */
[----:B------:R-:W-:Y:S05]  /*273c0*/  @!P1 HADD2 R54, -R18.H0_H0, -RZ.H0_H0 ;  /* 0xa00000ff12369230 */ /* 0x000fea0000000900 */
[----:B------:R-:W-:Y:S01]  /*273d0*/  PRMT R10, R54, 0x7610, R10 ;  /* 0x00007610360a7816 */ /* 0x000fe2000000000a */
[----:B------:R1:W-:Y:S03]  /*273e0*/  @!P1 STL.S16 [R1+0x260], R54 ;  /* 0x0002603601009387 */ /* 0x0003e60000100600 */
[----:B------:R-:W-:Y:S01]  /*273f0*/  @!P1 PRMT R18, R10, 0x5410, RZ ;  /* 0x000054100a129816 */ /* 0x000fe200000000ff */
[----:B------:R2:W4:Y:S04]  /*27400*/  LDL.S16 R144, [R1+0x244] ;  /* 0x0002440001907983 */ /* 0x0005280000100600 */
[----:B------:R2:W4:Y:S01]  /*27410*/  LDL.S16 R121, [R1+0x23c] ;  /* 0x00023c0001797983 */ /* 0x0005220000100600 */
[----:B---3--:R-:W-:Y:S02]  /*27420*/  LOP3.LUT R0, R16, 0xffff, RZ, 0xc0, !PT ;  /* 0x0000ffff10007812 */ /* 0x008fe400078ec0ff */
[----:B------:R-:W-:Y:S02]  /*27430*/  PRMT R16, R48, 0x7632, R16 ;  /* 0x0000763230107816 */ /* 0x000fe40000000010 */
[----:B------:R-:W-:Y:S04]  /*27440*/  SHF.R.U32.HI R0, RZ, 0x8, R0 ;  /* 0x00000008ff007819 */ /* 0x000fe80000011600 */
[----:B------:R-:W-:Y:S04]  /*27450*/  LOP3.LUT R0, R0, 0xffff, RZ, 0xc0, !PT ;  /* 0x0000ffff00007812 */ /* 0x000fe800078ec0ff */
[----:B------:R-:W-:Y:S01]  /*27460*/  ISETP.GE.U32.AND P4, PT, R193, R0, PT ;  /* 0x00000000c100720c */ /* 0x000fe20003f86070 */
[----:B-1----:R-:W-:Y:S05]  /*27470*/  IMAD.WIDE.U32 R54, R27, -0x2daee0ad, RZ ;  /* 0xd2511f531b367825 */ /* 0x002fea00078e00ff */
[----:B------:R-:W-:Y:S04]  /*27480*/  LOP3.LUT R17, R55, R132, R120, 0x96, !PT ;  /* 0x0000008437117212 */ /* 0x000fe800078e9678 */
[----:B------:R-:W-:Y:S04]  /*27490*/  LOP3.LUT R5, R17, 0xff, RZ, 0xc0, !PT ;  /* 0x000000ff11057812 */ /* 0x000fe800078ec0ff */
[----:B------:R-:W-:Y:S02]  /*274a0*/  ISETP.GE.U32.AND P1, PT, R193, R5, PT ;  /* 0x00000005c100720c */ /* 0x000fe40003f26070 */
[----:B------:R-:W-:Y:S05]  /*274b0*/  PRMT R5, R128, 0x7610, R5 ;  /* 0x0000761080057816 */ /* 0x000fea0000000005 */
[----:B--2---:R-:W-:Y:S05]  /*274c0*/  @!P6 HADD2 R131, -R5.H0_H0, -RZ.H0_H0 ;  /* 0xa00000ff0583e230 */ /* 0x004fea0000000900 */
[----:B------:R-:W-:Y:S01]  /*274d0*/  PRMT R145, R131, 0x7610, R145 ;  /* 0x0000761083917816 */ /* 0x000fe20000000091 */
[----:B----4-:R-:W-:Y:S05]  /*274e0*/  @!P1 HADD2 R146, -R21.H0_H0, -RZ.H0_H0 ;  /* 0xa00000ff15929230 */ /* 0x010fea0000000900 */
[----:B------:R-:W-:Y:S01]  /*274f0*/  PRMT R0, R146, 0x7610, R0 ;  /* 0x0000761092007816 */ /* 0x000fe20000000000 */
[----:B------:R-:W-:Y:S03]  /*27500*/  @!P1 STL.S16 [R1+0x240], R146 ;  /* 0x0002409201009387 */ /* 0x000fe60000100600 */
[----:B------:R-:W-:Y:S01]  /*27510*/  @!P1 PRMT R21, R0, 0x5410, RZ ;  /* 0x0000541000159816 */ /* 0x000fe200000000ff */
[----:B------:R1:W-:Y:S01]  /*27520*/  @!P6 STL.S16 [R1+0x248], R131 ;  /* 0x000248830100e387 */ /* 0x0003e20000100600 */
[----:B------:R-:W-:Y:S04]  /*27530*/  LOP3.LUT R0, R17, 0xffff, RZ, 0xc0, !PT ;  /* 0x0000ffff11007812 */ /* 0x000fe800078ec0ff */
[----:B------:R-:W-:Y:S04]  /*27540*/  SHF.R.U32.HI R0, RZ, 0x8, R0 ;  /* 0x00000008ff007819 */ /* 0x000fe80000011600 */
[----:B------:R-:W-:Y:S04]  /*27550*/  LOP3.LUT R0, R0, 0xffff, RZ, 0xc0, !PT ;  /* 0x0000ffff00007812 */ /* 0x000fe800078ec0ff */
[----:B------:R-:W-:Y:S11]  /*27560*/  ISETP.GE.U32.AND P1, PT, R193, R0, PT ;  /* 0x00000000c100720c */ /* 0x000ff60003f26070 */
[----:B------:R-:W-:Y:S02]  /*27570*/  @!UPT UIADD3 URZ, URZ, URZ, URZ ;  /* 0x0000003f3f3ff290 */ /* 0x000fe4000fffe03f */
[----:B------:R-:W-:Y:S05]  /*27580*/  @!P1 HADD2 R127, -R20.H0_H0, -RZ.H0_H0 ;  /* 0xa00000ff147f9230 */ /* 0x000fea0000000900 */
[----:B------:R-:W-:Y:S01]  /*27590*/  PRMT R0, R127, 0x7610, R0 ;  /* 0x000076107f007816 */ /* 0x000fe20000000000 */
[----:B------:R2:W-:Y:S03]  /*275a0*/  @!P1 STL.S16 [R1+0x25c], R127 ;  /* 0x00025c7f01009387 */ /* 0x0005e60000100600 */
[----:B------:R-:W-:Y:S01]  /*275b0*/  @!P1 PRMT R20, R0, 0x5410, RZ ;  /* 0x0000541000149816 */ /* 0x000fe200000000ff */
[----:B-1----:R1:W3:Y:S01]  /*275c0*/  LDL.S16 R131, [R1+0x22c] ;  /* 0x00022c0001837983 */ /* 0x0022e20000100600 */
[----:B------:R-:W-:Y:S04]  /*275d0*/  SHF.R.U32.HI R0, RZ, 0x10, R56 ;  /* 0x00000010ff007819 */ /* 0x000fe80000011638 */
[----:B------:R-:W-:Y:S02]  /*275e0*/  LOP3.LUT R10, R0, 0xff, RZ, 0xc0, !PT ;  /* 0x000000ff000a7812 */ /* 0x000fe400078ec0ff */
[----:B------:R-:W-:Y:S02]  /*275f0*/  PRMT R0, R128, 0x7632, R0 ;  /* 0x0000763280007816 */ /* 0x000fe40000000000 */
[----:B------:R-:W-:Y:S02]  /*27600*/  ISETP.GE.U32.AND P2, PT, R193, R10, PT ;  /* 0x0000000ac100720c */ /* 0x000fe40003f46070 */
[----:B------:R-:W-:Y:S02]  /*27610*/  SHF.R.U32.HI R10, RZ, 0x18, R56 ;  /* 0x00000018ff0a7819 */ /* 0x000fe40000011638 */
[----:B------:R-:W-:Y:S02]  /*27620*/  PRMT R146, R5, 0x5410, R0 ;  /* 0x0000541005927816 */ /* 0x000fe40000000000 */
[----:B------:R-:W-:Y:S02]  /*27630*/  ISETP.GE.U32.AND P1, PT, R193, R10, PT ;  /* 0x0000000ac100720c */ /* 0x000fe40003f26070 */
[----:B------:R-:W-:Y:S02]  /*27640*/  PRMT R10, R125, 0x7610, R10 ;  /* 0x000076107d0a7816 */ /* 0x000fe4000000000a */
[----:B------:R-:W-:Y:S01]  /*27650*/  @!P6 PRMT R5, R145, 0x5410, RZ ;  /* 0x000054109105e816 */ /* 0x000fe200000000ff */
[----:B--2---:R1:W2:Y:S04]  /*27660*/  LDL.S16 R127, [R1+0x228] ;  /* 0x00022800017f7983 */ /* 0x0042a80000100600 */
[----:B------:R-:W-:Y:S01]  /*27670*/  ST.E.U16 desc[UR4][R2.64+0x80], R5 ;  /* 0x0000800502007985 */ /* 0x000fe2000c101504 */
[----:B------:R-:W-:Y:S02]  /*27680*/  @!P0 HADD2 R144, -R0.H0_H0, -RZ.H0_H0 ;  /* 0xa00000ff00908230 */ /* 0x000fe40000000900 */
[----:B------:R-:W-:Y:S03]  /*27690*/  @!P5 HADD2 R121, -R10.H0_H0, -RZ.H0_H0 ;  /* 0xa00000ff0a79d230 */ /* 0x000fe60000000900 */
[----:B------:R-:W-:Y:S01]  /*276a0*/  PRMT R11, R144, 0x7610, R11 ;  /* 0x00007610900b7816 */ /* 0x000fe2000000000b */
[----:B------:R-:W-:Y:S03]  /*276b0*/  @!P0 STL.S16 [R1+0x244], R144 ;  /* 0x0002449001008387 */ /* 0x000fe60000100600 */
[----:B------:R-:W-:Y:S01]  /*276c0*/  @!P0 PRMT R0, R11, 0x5410, RZ ;  /* 0x000054100b008816 */ /* 0x000fe200000000ff */
[----:B------:R4:W-:Y:S01]  /*276d0*/  @!P5 STL.S16 [R1+0x23c], R121 ;  /* 0x00023c790100d387 */ /* 0x0009e20000100600 */
[----:B------:R-:W-:Y:S03]  /*276e0*/  PRMT R40, R121, 0x7610, R40 ;  /* 0x0000761079287816 */ /* 0x000fe60000000028 */
[----:B------:R1:W-:Y:S04]  /*276f0*/  ST.E.U16 desc[UR4][R2.64+0x82], R0 ;  /* 0x0000820002007985 */ /* 0x0003e8000c101504 */
[----:B------:R1:W2:Y:S04]  /*27700*/  LDL.S16 R11, [R1+0x1d0] ;  /* 0x0001d000010b7983 */ /* 0x0002a80000100600 */
[----:B----4-:R4:W4:Y:S01]  /*27710*/  LDL.S16 R121, [R1+0x20c] ;  /* 0x00020c0001797983 */ /* 0x0109220000100600 */
[C---:B-1----:R-:W-:Y:S04]  /*27720*/  LOP3.LUT R0, R42.reuse, 0xff, RZ, 0xc0, !PT ;  /* 0x000000ff2a007812 */ /* 0x042fe800078ec0ff */
[----:B------:R-:W-:Y:S02]  /*27730*/  ISETP.GE.U32.AND P0, PT, R193, R0, PT ;  /* 0x00000000c100720c */ /* 0x000fe40003f06070 */
[----:B------:R-:W-:Y:S04]  /*27740*/  LOP3.LUT R0, R42, 0xffff, RZ, 0xc0, !PT ;  /* 0x0000ffff2a007812 */ /* 0x000fe800078ec0ff */
[--C-:B------:R-:W-:Y:S02]  /*27750*/  SHF.R.U32.HI R5, RZ, 0x8, R0.reuse ;  /* 0x00000008ff057819 */ /* 0x100fe40000011600 */
[----:B------:R-:W-:Y:S02]  /*27760*/  PRMT R0, R125, 0x7632, R0 ;  /* 0x000076327d007816 */ /* 0x000fe40000000000 */
[----:B------:R-:W-:Y:S02]  /*27770*/  LOP3.LUT R5, R5, 0xffff, RZ, 0xc0, !PT ;  /* 0x0000ffff05057812 */ /* 0x000fe400078ec0ff */
[----:B------:R-:W-:Y:S02]  /*27780*/  PRMT R128, R10, 0x5410, R0 ;  /* 0x000054100a807816 */ /* 0x000fe40000000000 */
[----:B------:R-:W-:Y:S02]  /*27790*/  ISETP.GE.U32.AND P6, PT, R193, R5, PT ;  /* 0x00000005c100720c */ /* 0x000fe40003fc6070 */
[----:B------:R-:W-:Y:S02]  /*277a0*/  @!P5 PRMT R10, R40, 0x5410, RZ ;  /* 0x00005410280ad816 */ /* 0x000fe400000000ff */
[----:B------:R-:W-:Y:S01]  /*277b0*/  PRMT R5, R115, 0x7610, R5 ;  /* 0x0000761073057816 */ /* 0x000fe20000000005 */
[----:B------:R1:W4:Y:S04]  /*277c0*/  LDL.S16 R40, [R1+0x1cc] ;  /* 0x0001cc0001287983 */ /* 0x0003280000100600 */
[----:B------:R-:W-:Y:S04]  /*277d0*/  ST.E.U16 desc[UR4][R8.64+0x7e], R10 ;  /* 0x00007e0a08007985 */ /* 0x000fe8000c101504 */
[----:B------:R-:W-:Y:S02]  /*277e0*/  @P6 LOP3.LUT R194, R194, 0x10, RZ, 0xfc, !PT ;  /* 0x00000010c2c26812 */ /* 0x000fe400078efcff */
[----:B------:R-:W-:Y:S01]  /*277f0*/  ISETP.GE.U32.AND P6, PT, R193, R22, PT ;  /* 0x00000016c100720c */ /* 0x000fe20003fc6070 */
[----:B---3--:R-:W-:Y:S05]  /*27800*/  @!P4 HADD2 R131, -R0.H0_H0, -RZ.H0_H0 ;  /* 0xa00000ff0083c230 */ /* 0x008fea0000000900 */
[----:B------:R-:W-:Y:S01]  /*27810*/  PRMT R15, R131, 0x7610, R15 ;  /* 0x00007610830f7816 */ /* 0x000fe2000000000f */
[----:B------:R-:W-:Y:S03]  /*27820*/  @!P4 STL.S16 [R1+0x22c], R131 ;  /* 0x00022c830100c387 */ /* 0x000fe60000100600 */
[----:B------:R-:W-:Y:S05]  /*27830*/  @!P4 PRMT R0, R15, 0x5410, RZ ;  /* 0x000054100f00c816 */ /* 0x000fea00000000ff */
[----:B------:R3:W-:Y:S01]  /*27840*/  ST.E.U16 desc[UR4][R8.64+0x80], R0 ;  /* 0x0000800008007985 */ /* 0x0007e2000c101504 */
[----:B--2---:R-:W-:Y:S05]  /*27850*/  @!P6 HADD2 R127, -R5.H0_H0, -RZ.H0_H0 ;  /* 0xa00000ff057fe230 */ /* 0x004fea0000000900 */
[----:B------:R-:W-:Y:S01]  /*27860*/  PRMT R125, R127, 0x7610, R125 ;  /* 0x000076107f7d7816 */ /* 0x000fe2000000007d */
[----:B------:R2:W-:Y:S04]  /*27870*/  @!P6 STL.S16 [R1+0x228], R127 ;  /* 0x0002287f0100e387 */ /* 0x0005e80000100600 */
[----:B------:R1:W4:Y:S01]  /*27880*/  LDL.S16 R15, [R1+0x1a8] ;  /* 0x0001a800010f7983 */ /* 0x0003220000100600 */
[----:B---3--:R-:W-:Y:S04]  /*27890*/  SHF.R.U32.HI R0, RZ, 0x10, R42 ;  /* 0x00000010ff007819 */ /* 0x008fe8000001162a */
[----:B------:R-:W-:Y:S02]  /*278a0*/  LOP3.LUT R10, R0, 0xff, RZ, 0xc0, !PT ;  /* 0x000000ff000a7812 */ /* 0x000fe400078ec0ff */
[----:B------:R-:W-:Y:S02]  /*278b0*/  PRMT R0, R115, 0x7632, R0 ;  /* 0x0000763273007816 */ /* 0x000fe40000000000 */
[----:B------:R-:W-:Y:S02]  /*278c0*/  ISETP.GE.U32.AND P5, PT, R193, R10, PT ;  /* 0x0000000ac100720c */ /* 0x000fe40003fa6070 */
[----:B------:R-:W-:Y:S02]  /*278d0*/  SHF.R.U32.HI R10, RZ, 0x18, R42 ;  /* 0x00000018ff0a7819 */ /* 0x000fe4000001162a */
[----:B--2---:R-:W-:Y:S02]  /*278e0*/  PRMT R127, R5, 0x5410, R0 ;  /* 0x00005410057f7816 */ /* 0x004fe40000000000 */
[----:B------:R-:W-:Y:S02]  /*278f0*/  @!P6 PRMT R5, R125, 0x5410, RZ ;  /* 0x000054107d05e816 */ /* 0x000fe400000000ff */
[----:B------:R-:W-:Y:S02]  /*27900*/  ISETP.GE.U32.AND P4, PT, R193, R10, PT ;  /* 0x0000000ac100720c */ /* 0x000fe40003f86070 */
[C---:B------:R-:W-:Y:S01]  /*27910*/  PRMT R10, R114.reuse, 0x7610, R10 ;  /* 0x00007610720a7816 */ /* 0x040fe2000000000a */
[----:B------:R2:W-:Y:S02]  /*27920*/  ST.E.U16 desc[UR4][R6.64+0x80], R5 ;  /* 0x0000800506007985 */ /* 0x0005e4000c101504 */
[----:B--2---:R-:W-:Y:S04]  /*27930*/  PRMT R5, R114, 0x7632, R5 ;  /* 0x0000763272057816 */ /* 0x004fe80000000005 */
[----:B------:R-:W-:Y:S01]  /*27940*/  PRMT R131, R10, 0x5410, R5 ;  /* 0x000054100a837816 */ /* 0x000fe20000000005 */
[----:B------:R-:W-:Y:S05]  /*27950*/  @!P2 HADD2 R11, -R10.H0_H0, -RZ.H0_H0 ;  /* 0xa00000ff0a0ba230 */ /* 0x000fea0000000900 */
[----:B------:R-:W-:Y:S04]  /*27960*/  PRMT R41, R11, 0x7610, R41 ;  /* 0x000076100b297816 */ /* 0x000fe80000000029 */
[----:B------:R-:W-:Y:S01]  /*27970*/  @!P2 PRMT R10, R41, 0x5410, RZ ;  /* 0x00005410290aa816 */ /* 0x000fe200000000ff */
[----:B----4-:R-:W-:Y:S05]  /*27980*/  @!P3 HADD2 R121, -R0.H0_H0, -RZ.H0_H0 ;  /* 0xa00000ff0079b230 */ /* 0x010fea0000000900 */
[----:B------:R-:W-:Y:S01]  /*27990*/  PRMT R115, R121, 0x7610, R115 ;  /* 0x0000761079737816 */ /* 0x000fe20000000073 */
[----:B------:R-:W-:Y:S03]  /*279a0*/  @!P3 STL.S16 [R1+0x20c], R121 ;  /* 0x00020c790100b387 */ /* 0x000fe60000100600 */
[----:B------:R-:W-:Y:S01]  /*279b0*/  @!P3 PRMT R0, R115, 0x5410, RZ ;  /* 0x000054107300b816 */ /* 0x000fe200000000ff */
[----:B------:R2:W-:Y:S04]  /*279c0*/  @!P2 STL.S16 [R1+0x1d0], R11 ;  /* 0x0001d00b0100a387 */ /* 0x0005e80000100600 */
[----:B------:R1:W3:Y:S04]  /*279d0*/  LDL.S16 R144, [R1+0x1c8] ;  /* 0x0001c80001907983 */ /* 0x0002e80000100600 */
[----:B------:R4:W-:Y:S04]  /*279e0*/  ST.E.U16 desc[UR4][R6.64+0x82], R0 ;  /* 0x0000820006007985 */ /* 0x0009e8000c101504 */
[----:B------:R1:W-:Y:S04]  /*279f0*/  ST.E.U16 desc[UR4][R30.64+0x92], R18 ;  /* 0x000092121e007985 */ /* 0x0003e8000c101504 */
[----:B------:R-:W-:Y:S01]  /*27a00*/  ST.E.U16 desc[UR4][R30.64+0x90], R19 ;  /* 0x000090131e007985 */ /* 0x000fe2000c101504 */
[----:B------:R-:W-:Y:S03]  /*27a10*/  @!P1 HADD2 R40, -R5.H0_H0, -RZ.H0_H0 ;  /* 0xa00000ff05289230 */ /* 0x000fe60000000900 */
[----:B------:R-:W-:Y:S02]  /*27a20*/  ST.E.U16 desc[UR4][R2.64+0x90], R10 ;  /* 0x0000900a02007985 */ /* 0x000fe4000c101504 */
[----:B------:R-:W-:Y:S02]  /*27a30*/  PRMT R49, R40, 0x7610, R49 ;  /* 0x0000761028317816 */ /* 0x000fe40000000031 */
[----:B------:R1:W-:Y:S01]  /*27a40*/  @!P1 STL.S16 [R1+0x1cc], R40 ;  /* 0x0001cc2801009387 */ /* 0x0003e20000100600 */
[----:B--2---:R-:W-:Y:S02]  /*27a50*/  SHF.R.U32.HI R11, RZ, 0x18, R17 ;  /* 0x00000018ff0b7819 */ /* 0x004fe40000011611 */
[----:B------:R-:W-:Y:S01]  /*27a60*/  @!P1 PRMT R5, R49, 0x5410, RZ ;  /* 0x0000541031059816 */ /* 0x000fe200000000ff */
[----:B------:R2:W2:Y:S01]  /*27a70*/  LDL.S16 R121, [R1+0x1c4] ;  /* 0x0001c40001797983 */ /* 0x0004a20000100600 */
[----:B------:R-:W-:Y:S02]  /*27a80*/  ISETP.GE.U32.AND P2, PT, R193, R11, PT ;  /* 0x0000000bc100720c */ /* 0x000fe40003f46070 */
[C---:B------:R-:W-:Y:S01]  /*27a90*/  PRMT R11, R113.reuse, 0x7632, R11 ;  /* 0x00007632710b7816 */ /* 0x040fe2000000000b */
[----:B------:R2:W2:Y:S01]  /*27aa0*/  LDL.S16 R115, [R1+0x1a4] ;  /* 0x0001a40001737983 */ /* 0x0004a20000100600 */
[--C-:B----4-:R-:W-:Y:S02]  /*27ab0*/  SHF.R.U32.HI R0, RZ, 0x10, R17.reuse ;  /* 0x00000010ff007819 */ /* 0x110fe40000011611 */
[----:B------:R-:W-:Y:S01]  /*27ac0*/  PRMT R17, R48, 0x7610, R17 ;  /* 0x0000761030117816 */ /* 0x000fe20000000011 */
[----:B------:R-:W-:Y:S01]  /*27ad0*/  ST.E.U16 desc[UR4][R2.64+0x92], R5 ;  /* 0x0000920502007985 */ /* 0x000fe2000c101504 */
[----:B-1----:R-:W-:Y:S02]  /*27ae0*/  LOP3.LUT R18, R0, 0xff, RZ, 0xc0, !PT ;  /* 0x000000ff00127812 */ /* 0x002fe400078ec0ff */
[----:B------:R-:W-:Y:S02]  /*27af0*/  PRMT R0, R113, 0x7610, R0 ;  /* 0x0000761071007816 */ /* 0x000fe40000000000 */
[----:B------:R-:W-:Y:S02]  /*27b00*/  PRMT R157, R17, 0x5410, R16 ;  /* 0x00005410119d7816 */ /* 0x000fe40000000010 */
[----:B------:R-:W-:Y:S01]  /*27b10*/  PRMT R125, R0, 0x5410, R11 ;  /* 0x00005410007d7816 */ /* 0x000fe2000000000b */
[----:B------:R-:W-:Y:S04]  /*27b20*/  IMAD.WIDE.U32 R40, R24, -0x2daee0ad, RZ ;  /* 0xd2511f5318287825 */ /* 0x000fe800078e00ff */
[----:B------:R-:W-:Y:S05]  /*27b30*/  @!P0 HADD2 R15, -R0.H0_H0, -RZ.H0_H0 ;  /* 0xa00000ff000f8230 */ /* 0x000fea0000000900 */
[----:B------:R-:W-:Y:S01]  /*27b40*/  PRMT R23, R15, 0x7610, R23 ;  /* 0x000076100f177816 */ /* 0x000fe20000000017 */
[----:B------:R1:W-:Y:S03]  /*27b50*/  @!P0 STL.S16 [R1+0x1a8], R15 ;  /* 0x0001a80f01008387 */ /* 0x0003e60000100600 */
[----:B------:R-:W-:Y:S01]  /*27b60*/  @!P0 PRMT R0, R23, 0x5410, RZ ;  /* 0x0000541017008816 */ /* 0x000fe200000000ff */
[----:B------:R4:W4:Y:S04]  /*27b70*/  LDL.S16 R114, [R1+0x1a0] ;  /* 0x0001a00001727983 */ /* 0x0009280000100600 */
[----:B------:R2:W4:Y:S04]  /*27b80*/  LDL.S16 R113, [R1+0x180] ;  /* 0x0001800001717983 */ /* 0x0005280000100600 */
[----:B------:R2:W4:Y:S04]  /*27b90*/  LDL.S16 R49, [R1+0x18c] ;  /* 0x00018c0001317983 */ /* 0x0005280000100600 */
[----:B------:R2:W4:Y:S04]  /*27ba0*/  LDL.S16 R23, [R1+0x188] ;  /* 0x0001880001177983 */ /* 0x0005280000100600 */
[----:B------:R1:W-:Y:S02]  /*27bb0*/  ST.E.U16 desc[UR4][R8.64+0x8e], R0 ;  /* 0x00008e0008007985 */ /* 0x0003e4000c101504 */
[----:B-1----:R-:W-:Y:S04]  /*27bc0*/  LOP3.LUT R15, R41, R132, R110, 0x96, !PT ;  /* 0x00000084290f7212 */ /* 0x002fe800078e966e */
[----:B------:R-:W-:Y:S02]  /*27bd0*/  LOP3.LUT R10, R15, 0xff, RZ, 0xc0, !PT ;  /* 0x000000ff0f0a7812 */ /* 0x000fe400078ec0ff */
[----:B------:R-:W-:Y:S02]  /*27be0*/  SHF.R.U32.HI R5, RZ, 0x10, R15 ;  /* 0x00000010ff057819 */ /* 0x000fe4000001160f */
[----:B------:R-:W-:Y:S02]  /*27bf0*/  ISETP.GE.U32.AND P3, PT, R193, R10, PT ;  /* 0x0000000ac100720c */ /* 0x000fe40003f66070 */
[----:B------:R-:W-:Y:S02]  /*27c00*/  LOP3.LUT R10, R54, 0xff, RZ, 0xc0, !PT ;  /* 0x000000ff360a7812 */ /* 0x000fe400078ec0ff */
[----:B------:R-:W-:Y:S02]  /*27c10*/  LOP3.LUT R5, R5, 0xff, RZ, 0xc0, !PT ;  /* 0x000000ff05057812 */ /* 0x000fe400078ec0ff */
[C---:B------:R-:W-:Y:S02]  /*27c20*/  ISETP.GE.U32.AND P6, PT, R193.reuse, R10, PT ;  /* 0x0000000ac100720c */ /* 0x040fe40003fc6070 */
[----:B------:R-:W-:Y:S02]  /*27c30*/  ISETP.GE.U32.AND P0, PT, R193, R5, PT ;  /* 0x00000005c100720c */ /* 0x000fe40003f06070 */
[----:B------:R-:W-:Y:S02]  /*27c40*/  PRMT R5, R105, 0x7610, R5 ;  /* 0x0000761069057816 */ /* 0x000fe40000000005 */
[----:B------:R-:W-:Y:S04]  /*27c50*/  LOP3.LUT R0, R15, 0xffff, RZ, 0xc0, !PT ;  /* 0x0000ffff0f007812 */ /* 0x000fe800078ec0ff */
[----:B------:R-:W-:Y:S04]  /*27c60*/  SHF.R.U32.HI R0, RZ, 0x8, R0 ;  /* 0x00000008ff007819 */ /* 0x000fe80000011600 */
[----:B------:R-:W-:Y:S04]  /*27c70*/  LOP3.LUT R0, R0, 0xffff, RZ, 0xc0, !PT ;  /* 0x0000ffff00007812 */ /* 0x000fe800078ec0ff */
[C---:B------:R-:W-:Y:S02]  /*27c80*/  ISETP.GE.U32.AND P1, PT, R193.reuse, R0, PT ;  /* 0x00000000c100720c */ /* 0x040fe40003f26070 */
[----:B------:R-:W-:Y:S04]  /*27c90*/  LOP3.LUT R0, R54, 0xffff, RZ, 0xc0, !PT ;  /* 0x0000ffff36007812 */ /* 0x000fe800078ec0ff */
[----:B------:R-:W-:Y:S04]  /*27ca0*/  SHF.R.U32.HI R0, RZ, 0x8, R0 ;  /* 0x00000008ff007819 */ /* 0x000fe80000011600 */
[----:B------:R-:W-:Y:S01]  /*27cb0*/  LOP3.LUT R0, R0, 0xffff, RZ, 0xc0, !PT ;  /* 0x0000ffff00007812 */ /* 0x000fe200078ec0ff */
[----:B---3--:R-:W-:Y:S05]  /*27cc0*/  @!P6 HADD2 R144, -R17.H0_H0, -RZ.H0_H0 ;  /* 0xa00000ff1190e230 */ /* 0x008fea0000000900 */
[----:B------:R-:W-:Y:S01]  /*27cd0*/  PRMT R140, R144, 0x7610, R140 ;  /* 0x00007610908c7816 */ /* 0x000fe2000000008c */
[----:B------:R-:W-:Y:S03]  /*27ce0*/  @!P6 STL.S16 [R1+0x1c8], R144 ;  /* 0x0001c8900100e387 */ /* 0x000fe60000100600 */
[----:B------:R-:W-:Y:S02]  /*27cf0*/  @!P6 PRMT R17, R140, 0x5410, RZ ;  /* 0x000054108c11e816 */ /* 0x000fe400000000ff */
[----:B------:R-:W-:Y:S02]  /*27d00*/  ISETP.GE.U32.AND P6, PT, R193, R0, PT ;  /* 0x00000000c100720c */ /* 0x000fe40003fc6070 */
[----:B------:R-:W-:Y:S11]  /*27d10*/  PRMT R0, R105, 0x7632, R0 ;  /* 0x0000763269007816 */ /* 0x000ff60000000000 */
[----:B--2---:R-:W-:Y:S05]  /*27d20*/  @!P6 HADD2 R121, -R16.H0_H0, -RZ.H0_H0 ;  /* 0xa00000ff1079e230 */ /* 0x004fea0000000900 */
[----:B------:R-:W-:Y:S01]  /*27d30*/  PRMT R48, R121, 0x7610, R48 ;  /* 0x0000761079307816 */ /* 0x000fe20000000030 */
[----:B------:R1:W-:Y:S03]  /*27d40*/  @!P6 STL.S16 [R1+0x1c4], R121 ;  /* 0x0001c4790100e387 */ /* 0x0003e60000100600 */
[----:B------:R-:W-:Y:S02]  /*27d50*/  @!P6 PRMT R16, R48, 0x5410, RZ ;  /* 0x000054103010e816 */ /* 0x000fe400000000ff */
[----:B------:R-:W-:Y:S01]  /*27d60*/  LOP3.LUT P6, RZ, R194, 0x10, RZ, 0xc0, !PT ;  /* 0x00000010c2ff7812 */ /* 0x000fe200078cc0ff */
[----:B------:R2:W3:Y:S11]  /*27d70*/  LDL.S16 R48, [R1+0x160] ;  /* 0x0001600001307983 */ /* 0x0004f60000100600 */
[----:B------:R-:W-:Y:S01]  /*27d80*/  @!UPT UIADD3 URZ, URZ, URZ, URZ ;  /* 0x0000003f3f3ff290 */ /* 0x000fe2000fffe03f */
[----:B------:R-:W-:Y:S05]  /*27d90*/  @!P6 HADD2 R115, -R11.H0_H0, -RZ.H0_H0 ;  /* 0xa00000ff0b73e230 */ /* 0x000fea0000000900 */
[----:B------:R-:W-:Y:S01]  /*27da0*/  PRMT R10, R115, 0x7610, R10 ;  /* 0x00007610730a7816 */ /* 0x000fe2000000000a */
[----:B------:R-:W-:Y:S01]  /*27db0*/  @!P6 STL.S16 [R1+0x1a4], R115 ;  /* 0x0001a4730100e387 */ /* 0x000fe20000100600 */
[----:B-1----:R-:W-:Y:S02]  /*27dc0*/  PRMT R121, R5, 0x5410, R0 ;  /* 0x0000541005797816 */ /* 0x002fe40000000000 */
[----:B------:R-:W-:Y:S02]  /*27dd0*/  @!P6 PRMT R11, R10, 0x5410, RZ ;  /* 0x000054100a0be816 */ /* 0x000fe400000000ff */
[----:B------:R-:W-:Y:S03]  /*27de0*/  SHF.R.U32.HI R10, RZ, 0x18, R15 ;  /* 0x00000018ff0a7819 */ /* 0x000fe6000001160f */
[----:B------:R1:W-:Y:S01]  /*27df0*/  ST.E.U16 desc[UR4][R8.64+0x90], R11 ;  /* 0x0000900b08007985 */ /* 0x0003e2000c101504 */
[C---:B------:R-:W-:Y:S02]  /*27e00*/  ISETP.GE.U32.AND P6, PT, R193.reuse, R10, PT ;  /* 0x0000000ac100720c */ /* 0x040fe40003fc6070 */
[----:B------:R-:W-:Y:S01]  /*27e10*/  PRMT R10, R104, 0x7632, R10 ;  /* 0x00007632680a7816 */ /* 0x000fe2000000000a */
[----:B----4-:R-:W-:Y:S02]  /*27e20*/  @!P5 HADD2 R114, -R5.H0_H0, -RZ.H0_H0 ;  /* 0xa00000ff0572d230 */ /* 0x010fe40000000900 */
[----:B------:R-:W-:Y:S03]  /*27e30*/  @!P4 HADD2 R113, -R0.H0_H0, -RZ.H0_H0 ;  /* 0xa00000ff0071c230 */ /* 0x000fe60000000900 */
[----:B------:R-:W-:Y:S01]  /*27e40*/  PRMT R24, R114, 0x7610, R24 ;  /* 0x0000761072187816 */ /* 0x000fe20000000018 */
[----:B------:R-:W-:Y:S01]  /*27e50*/  @!P5 STL.S16 [R1+0x1a0], R114 ;  /* 0x0001a0720100d387 */ /* 0x000fe20000100600 */
[----:B-1----:R-:W-:Y:S02]  /*27e60*/  PRMT R11, R104, 0x7610, R11 ;  /* 0x00007610680b7816 */ /* 0x002fe4000000000b */
[----:B------:R-:W-:Y:S02]  /*27e70*/  @!P5 PRMT R5, R24, 0x5410, RZ ;  /* 0x000054101805d816 */ /* 0x000fe400000000ff */
[----:B------:R-:W-:Y:S01]  /*27e80*/  ISETP.GE.U32.AND P5, PT, R193, R18, PT ;  /* 0x00000012c100720c */ /* 0x000fe20003fa6070 */
[----:B------:R2:W4:Y:S01]  /*27e90*/  LDL.S16 R24, [R1+0x148] ;  /* 0x0001480001187983 */ /* 0x0005220000100600 */
[----:B------:R-:W-:Y:S01]  /*27ea0*/  PRMT R22, R113, 0x7610, R22 ;  /* 0x0000761071167816 */ /* 0x000fe20000000016 */
[----:B------:R-:W-:Y:S01]  /*27eb0*/  @!P2 HADD2 R23, -R10.H0_H0, -RZ.H0_H0 ;  /* 0xa00000ff0a17a230 */ /* 0x000fe20000000900 */
[----:B------:R-:W-:Y:S01]  /*27ec0*/  PRMT R150, R11, 0x5410, R10 ;  /* 0x000054100b967816 */ /* 0x000fe2000000000a */
[----:B------:R-:W-:Y:S01]  /*27ed0*/  @!P4 STL.S16 [R1+0x180], R113 ;  /* 0x000180710100c387 */ /* 0x000fe20000100600 */
[----:B------:R-:W-:Y:S02]  /*27ee0*/  @!P4 PRMT R0, R22, 0x5410, RZ ;  /* 0x000054101600c816 */ /* 0x000fe400000000ff */
[----:B------:R-:W-:Y:S01]  /*27ef0*/  PRMT R29, R23, 0x7610, R29 ;  /* 0x00007610171d7816 */ /* 0x000fe2000000001d */
[----:B------:R1:W-:Y:S03]  /*27f00*/  ST.E.U16 desc[UR4][R6.64+0x90], R5 ;  /* 0x0000900506007985 */ /* 0x0003e6000c101504 */
[----:B------:R-:W-:Y:S01]  /*27f10*/  @!P2 PRMT R10, R29, 0x5410, RZ ;  /* 0x000054101d0aa816 */ /* 0x000fe200000000ff */
[----:B------:R-:W-:Y:S01]  /*27f20*/  @!P5 HADD2 R49, -R11.H0_H0, -RZ.H0_H0 ;  /* 0xa00000ff0b31d230 */ /* 0x000fe20000000900 */
[----:B------:R2:W-:Y:S04]  /*27f30*/  ST.E.U16 desc[UR4][R6.64+0x92], R0 ;  /* 0x0000920006007985 */ /* 0x0005e8000c101504 */
[----:B------:R-:W-:Y:S01]  /*27f40*/  PRMT R15, R49, 0x7610, R15 ;  /* 0x00007610310f7816 */ /* 0x000fe2000000000f */
[----:B------:R-:W-:Y:S03]  /*27f50*/  @!P5 STL.S16 [R1+0x18c], R49 ;  /* 0x00018c310100d387 */ /* 0x000fe60000100600 */
[----:B------:R-:W-:Y:S01]  /*27f60*/  @!P5 PRMT R11, R15, 0x5410, RZ ;  /* 0x000054100f0bd816 */ /* 0x000fe200000000ff */
[----:B------:R2:W-:Y:S01]  /*27f70*/  @!P2 STL.S16 [R1+0x188], R23 ;  /* 0x000188170100a387 */ /* 0x0005e20000100600 */
[--C-:B------:R-:W-:Y:S03]  /*27f80*/  SHF.R.U32.HI R15, RZ, 0x18, R54.reuse ;  /* 0x00000018ff0f7819 */ /* 0x100fe60000011636 */
[----:B------:R3:W4:Y:S01]  /*27f90*/  LDL.S16 R22, [R1+0x13c] ;  /* 0x00013c0001167983 */ /* 0x0007220000100600 */
[----:B------:R-:W-:Y:S02]  /*27fa0*/  ISETP.GE.U32.AND P5, PT, R193, R15, PT ;  /* 0x0000000fc100720c */ /* 0x000fe40003fa6070 */
[----:B------:R-:W-:Y:S01]  /*27fb0*/  LOP3.LUT R15, R40, 0xff, RZ, 0xc0, !PT ;  /* 0x000000ff280f7812 */ /* 0x000fe200078ec0ff */
[----:B------:R-:W-:Y:S04]  /*27fc0*/  ST.E.U16 desc[UR4][R30.64+0xa0], R21 ;  /* 0x0000a0151e007985 */ /* 0x000fe8000c101504 */
[----:B------:R-:W-:Y:S01]  /*27fd0*/  ST.E.U16 desc[UR4][R30.64+0xa2], R20 ;  /* 0x0000a2141e007985 */ /* 0x000fe2000c101504 */
[----:B-1----:R-:W-:Y:S03]  /*27fe0*/  PRMT R5, R101, 0x7610, R5 ;  /* 0x0000761065057816 */ /* 0x002fe60000000005 */
[----:B------:R1:W-:Y:S01]  /*27ff0*/  ST.E.U16 desc[UR4][R2.64+0xa2], R10 ;  /* 0x0000a20a02007985 */ /* 0x0003e2000c101504 */
[----:B--2---:R-:W-:Y:S03]  /*28000*/  SHF.R.U32.HI R0, RZ, 0x10, R54 ;  /* 0x00000010ff007819 */ /* 0x004fe60000011636 */
[----:B------:R2:W-:Y:S01]  /*28010*/  ST.E.U16 desc[UR4][R2.64+0xa0], R11 ;  /* 0x0000a00b02007985 */ /* 0x0005e2000c101504 */
[----:B------:R-:W-:Y:S03]  /*28020*/  LOP3.LUT R0, R0, 0xff, RZ, 0xc0, !PT ;  /* 0x000000ff00007812 */ /* 0x000fe600078ec0ff */
[----:B------:R2:W4:Y:S01]  /*28030*/  LDL.S16 R23, [R1+0x140] ;  /* 0x0001400001177983 */ /* 0x0005220000100600 */
[----:B------:R-:W-:Y:S02]  /*28040*/  ISETP.GE.U32.AND P4, PT, R193, R0, PT ;  /* 0x00000000c100720c */ /* 0x000fe40003f86070 */
[----:B------:R-:W-:Y:S04]  /*28050*/  PRMT R0, R101, 0x7632, R0 ;  /* 0x0000763265007816 */ /* 0x000fe80000000000 */
[----:B------:R-:W-:Y:S02]  /*28060*/  PRMT R144, R5, 0x5410, R0 ;  /* 0x0000541005907816 */ /* 0x000fe40000000000 */
[----:B-1----:R-:W-:Y:S02]  /*28070*/  PRMT R10, R81, 0x7610, R10 ;  /* 0x00007610510a7816 */ /* 0x002fe4000000000a */
[----:B--2---:R-:W-:Y:S04]  /*28080*/  LOP3.LUT R11, R40, 0xffff, RZ, 0xc0, !PT ;  /* 0x0000ffff280b7812 */ /* 0x004fe800078ec0ff */
[----:B------:R-:W-:Y:S04]  /*28090*/  SHF.R.U32.HI R11, RZ, 0x8, R11 ;  /* 0x00000008ff0b7819 */ /* 0x000fe8000001160b */
[----:B------:R-:W-:Y:S01]  /*280a0*/  LOP3.LUT R11, R11, 0xffff, RZ, 0xc0, !PT ;  /* 0x0000ffff0b0b7812 */ /* 0x000fe200078ec0ff */
[----:B---3--:R-:W-:Y:S05]  /*280b0*/  @!P3 HADD2 R48, -R5.H0_H0, -RZ.H0_H0 ;  /* 0xa00000ff0530b230 */ /* 0x008fea0000000900 */
[----:B------:R-:W-:Y:S01]  /*280c0*/  PRMT R21, R48, 0x7610, R21 ;  /* 0x0000761030157816 */ /* 0x000fe20000000015 */
[----:B------:R-:W-:Y:S03]  /*280d0*/  @!P3 STL.S16 [R1+0x160], R48 ;  /* 0x000160300100b387 */ /* 0x000fe60000100600 */
[----:B------:R-:W-:Y:S02]  /*280e0*/  @!P3 PRMT R5, R21, 0x5410, RZ ;  /* 0x000054101505b816 */ /* 0x000fe400000000ff */
[----:B------:R-:W-:Y:S02]  /*280f0*/  ISETP.GE.U32.AND P3, PT, R193, R15, PT ;  /* 0x0000000fc100720c */ /* 0x000fe40003f66070 */
[----:B------:R-:W-:Y:S01]  /*28100*/  PRMT R15, R81, 0x7632, R15 ;  /* 0x00007632510f7816 */ /* 0x000fe2000000000f */
[----:B------:R1:W-:Y:S03]  /*28110*/  ST.E.U16 desc[UR4][R8.64+0x9e], R5 ;  /* 0x00009e0508007985 */ /* 0x0003e6000c101504 */
[----:B------:R-:W-:Y:S02]  /*28120*/  PRMT R140, R10, 0x5410, R15 ;  /* 0x000054100a8c7816 */ /* 0x000fe4000000000f */
[----:B-1----:R-:W-:Y:S01]  /*28130*/  SHF.R.U32.HI R5, RZ, 0x18, R40 ;  /* 0x00000018ff057819 */ /* 0x002fe20000011628 */
[----:B----4-:R-:W-:Y:S05]  /*28140*/  @!P1 HADD2 R24, -R0.H0_H0, -RZ.H0_H0 ;  /* 0xa00000ff00189230 */ /* 0x010fea0000000900 */
[----:B------:R-:W-:Y:S01]  /*28150*/  PRMT R20, R24, 0x7610, R20 ;  /* 0x0000761018147816 */ /* 0x000fe20000000014 */
[----:B------:R1:W-:Y:S03]  /*28160*/  @!P1 STL.S16 [R1+0x148], R24 ;  /* 0x0001481801009387 */ /* 0x0003e60000100600 */
[----:B------:R-:W-:Y:S01]  /*28170*/  @!P1 PRMT R0, R20, 0x5410, RZ ;  /* 0x0000541014009816 */ /* 0x000fe200000000ff */
[----:B------:R4:W2:Y:S01]  /*28180*/  LDL.S16 R29, [R1+0x144] ;  /* 0x00014400011d7983 */ /* 0x0008a20000100600 */
[----:B------:R-:W-:Y:S01]  /*28190*/  ISETP.GE.U32.AND P1, PT, R193, R11, PT ;  /* 0x0000000bc100720c */ /* 0x000fe20003f26070 */
[----:B------:R-:W-:Y:S01]  /*281a0*/  IMAD.WIDE.U32 R20, R33, -0x2daee0ad, RZ ;  /* 0xd2511f5321147825 */ /* 0x000fe200078e00ff */
[----:B------:R-:W-:Y:S01]  /*281b0*/  SHF.R.U32.HI R11, RZ, 0x10, R40 ;  /* 0x00000010ff0b7819 */ /* 0x000fe20000011628 */
[----:B------:R-:W-:Y:S03]  /*281c0*/  ST.E.U16 desc[UR4][R8.64+0xa0], R0 ;  /* 0x0000a00008007985 */ /* 0x000fe6000c101504 */
[----:B------:R-:W-:Y:S01]  /*281d0*/  LOP3.LUT R11, R11, 0xff, RZ, 0xc0, !PT ;  /* 0x000000ff0b0b7812 */ /* 0x000fe200078ec0ff */
[----:B------:R-:W-:Y:S05]  /*281e0*/  @!P6 HADD2 R22, -R15.H0_H0, -RZ.H0_H0 ;  /* 0xa00000ff0f16e230 */ /* 0x000fea0000000900 */
[----:B------:R-:W-:Y:S02]  /*281f0*/  PRMT R18, R22, 0x7610, R18 ;  /* 0x0000761016127816 */ /* 0x000fe40000000012 */
[----:B-1----:R-:W-:Y:S02]  /*28200*/  LOP3.LUT R24, R45, R224, R36, 0x96, !PT ;  /* 0x000000e02d187212 */ /* 0x002fe400078e9624 */
[----:B------:R-:W-:Y:S05]  /*28210*/  @!P6 PRMT R15, R18, 0x5410, RZ ;  /* 0x00005410120fe816 */ /* 0x000fea00000000ff */
[----:B------:R1:W-:Y:S01]  /*28220*/  ST.E.U16 desc[UR4][R6.64+0xa2], R15 ;  /* 0x0000a20f06007985 */ /* 0x0003e2000c101504 */
[----:B------:R-:W-:Y:S05]  /*28230*/  @!P0 HADD2 R23, -R10.H0_H0, -RZ.H0_H0 ;  /* 0xa00000ff0a178230 */ /* 0x000fea0000000900 */
[----:B------:R-:W-:Y:S01]  /*28240*/  PRMT R19, R23, 0x7610, R19 ;  /* 0x0000761017137816 */ /* 0x000fe20000000013 */
[----:B------:R-:W-:Y:S03]  /*28250*/  @!P0 STL.S16 [R1+0x140], R23 ;  /* 0x0001401701008387 */ /* 0x000fe60000100600 */
[----:B------:R-:W-:Y:S01]  /*28260*/  @!P0 PRMT R10, R19, 0x5410, RZ ;  /* 0x00005410130a8816 */ /* 0x000fe200000000ff */
[----:B------:R3:W-:Y:S01]  /*28270*/  @!P6 STL.S16 [R1+0x13c], R22 ;  /* 0x00013c160100e387 */ /* 0x0007e20000100600 */
[----:B------:R-:W-:Y:S02]  /*28280*/  ISETP.GE.U32.AND P0, PT, R193, R11, PT ;  /* 0x0000000bc100720c */ /* 0x000fe40003f06070 */
[----:B------:R-:W-:Y:S01]  /*28290*/  LOP3.LUT R11, R21, R232, R78, 0x96, !PT ;  /* 0x000000e8150b7212 */ /* 0x000fe200078e964e */
[----:B------:R4:W4:Y:S01]  /*282a0*/  LDL.S16 R101, [R1+0x130] ;  /* 0x0001300001657983 */ /* 0x0009220000100600 */
[----:B------:R-:W-:Y:S02]  /*282b0*/  ISETP.GE.U32.AND P6, PT, R193, R5, PT ;  /* 0x00000005c100720c */ /* 0x000fe40003fc6070 */
[----:B------:R-:W-:Y:S01]  /*282c0*/  LOP3.LUT R5, R47, R224, R36, 0x96, !PT ;  /* 0x000000e02f057212 */ /* 0x000fe200078e9624 */
[----:B------:R2:W4:Y:S01]  /*282d0*/  LDL.S16 R81, [R1+0x124] ;  /* 0x0001240001517983 */ /* 0x0005220000100600 */
[C---:B-1----:R-:W-:Y:S03]  /*282e0*/  PRMT R15, R100.reuse, 0x7610, R15 ;  /* 0x00007610640f7816 */ /* 0x042fe6000000000f */
[----:B------:R-:W-:Y:S01]  /*282f0*/  IMAD.WIDE.U32 R18, R5, -0x2daee0ad, RZ ;  /* 0xd2511f5305127825 */ /* 0x000fe200078e00ff */
[----:B------:R-:W-:Y:S04]  /*28300*/  ST.E.U16 desc[UR4][R6.64+0xa0], R10 ;  /* 0x0000a00a06007985 */ /* 0x000fe8000c101504 */
[----:B------:R-:W-:Y:S01]  /*28310*/  LOP3.LUT R19, R19, R241, R20, 0x96, !PT ;  /* 0x000000f113137212 */ /* 0x000fe200078e9614 */
[----:B------:R1:W-:Y:S04]  /*28320*/  ST.E.U16 desc[UR4][R30.64+0xb2], R16 ;  /* 0x0000b2101e007985 */ /* 0x0003e8000c101504 */
[----:B------:R-:W-:Y:S01]  /*28330*/  ST.E.U16 desc[UR4][R30.64+0xb0], R17 ;  /* 0x0000b0111e007985 */ /* 0x000fe2000c101504 */
[----:B---3--:R-:W-:Y:S05]  /*28340*/  IMAD.WIDE.U32 R22, R11, -0x326172a9, RZ ;  /* 0xcd9e8d570b167825 */ /* 0x008fea00078e00ff */
[----:B------:R-:W-:Y:S05]  /*28350*/  LOP3.LUT R5, R23, R219, R46, 0x96, !PT ;  /* 0x000000db17057212 */ /* 0x000fea00078e962e */
[----:B------:R-:W-:Y:S05]  /*28360*/  IMAD.WIDE.U32 R20, R5, -0x2daee0ad, RZ ;  /* 0xd2511f5305147825 */ /* 0x000fea00078e00ff */
[----:B------:R-:W-:Y:S01]  /*28370*/  LOP3.LUT R11, R21, R239, R18, 0x96, !PT ;  /* 0x000000ef150b7212 */ /* 0x000fe200078e9612 */
[----:B------:R-:W-:Y:S01]  /*28380*/  IMAD.WIDE.U32 R18, R19, -0x326172a9, RZ ;  /* 0xcd9e8d5713127825 */ /* 0x000fe200078e00ff */
[----:B-1----:R-:W-:Y:S03]  /*28390*/  PRMT R16, R100, 0x7632, R16 ;  /* 0x0000763264107816 */ /* 0x002fe60000000010 */
[----:B------:R-:W-:Y:S01]  /*283a0*/  IMAD.WIDE.U32 R104, R11, -0x326172a9, RZ ;  /* 0xcd9e8d570b687825 */ /* 0x000fe200078e00ff */
[C---:B------:R-:W-:Y:S02]  /*283b0*/  PRMT R11, R112.reuse, 0x7610, R11 ;  /* 0x00007610700b7816 */ /* 0x040fe4000000000b */
[----:B------:R-:W-:Y:S02]  /*283c0*/  LOP3.LUT R5, R19, R237, R22, 0x96, !PT ;  /* 0x000000ed13057212 */ /* 0x000fe400078e9616 */
[----:B------:R-:W-:Y:S03]  /*283d0*/  LOP3.LUT R23, R105, R235, R18, 0x96, !PT ;  /* 0x000000eb69177212 */ /* 0x000fe600078e9612 */
[----:B------:R-:W-:Y:S05]  /*283e0*/  IMAD.WIDE.U32 R114, R5, -0x2daee0ad, RZ ;  /* 0xd2511f5305727825 */ /* 0x000fea00078e00ff */
[----:B------:R-:W-:Y:S02]  /*283f0*/  LOP3.LUT R5, R115, R233, R20, 0x96, !PT ;  /* 0x000000e973057212 */ /* 0x000fe400078e9614 */
[----:B------:R-:W-:Y:S03]  /*28400*/  PRMT R115, R15, 0x5410, R16 ;  /* 0x000054100f737816 */ /* 0x000fe60000000010 */
[----:B------:R-:W-:Y:S01]  /*28410*/  IMAD.WIDE.U32 R48, R5, -0x326172a9, RZ ;  /* 0xcd9e8d5705307825 */ /* 0x000fe200078e00ff */
[----:B------:R-:W-:Y:S04]  /*28420*/  PRMT R5, R112, 0x7632, R5 ;  /* 0x0000763270057816 */ /* 0x000fe80000000005 */
[----:B------:R-:W-:Y:S02]  /*28430*/  PRMT R145, R11, 0x5410, R5 ;  /* 0x000054100b917816 */ /* 0x000fe40000000005 */
[----:B------:R-:W-:Y:S04]  /*28440*/  LOP3.LUT R0, R49, R141, R104, 0x96, !PT ;  /* 0x0000008d31007212 */ /* 0x000fe800078e9668 */
[C---:B------:R-:W-:Y:S01]  /*28450*/  LOP3.LUT R10, R0.reuse, 0xff, RZ, 0xc0, !PT ;  /* 0x000000ff000a7812 */ /* 0x040fe200078ec0ff */
[----:B--2---:R-:W-:Y:S05]  /*28460*/  @!P4 HADD2 R29, -R11.H0_H0, -RZ.H0_H0 ;  /* 0xa00000ff0b1dc230 */ /* 0x004fea0000000900 */
[----:B------:R-:W-:Y:S01]  /*28470*/  PRMT R19, R29, 0x7610, R19 ;  /* 0x000076101d137816 */ /* 0x000fe20000000013 */
[----:B------:R1:W-:Y:S03]  /*28480*/  @!P4 STL.S16 [R1+0x144], R29 ;  /* 0x0001441d0100c387 */ /* 0x0003e60000100600 */
[----:B------:R-:W-:Y:S02]  /*28490*/  @!P4 PRMT R11, R19, 0x5410, RZ ;  /* 0x00005410130bc816 */ /* 0x000fe400000000ff */
[----:B------:R-:W-:Y:S02]  /*284a0*/  ISETP.GE.U32.AND P4, PT, R193, R10, PT ;  /* 0x0000000ac100720c */ /* 0x000fe40003f86070 */
[----:B------:R-:W-:Y:S01]  /*284b0*/  LOP3.LUT R10, R0, 0xffff, RZ, 0xc0, !PT ;  /* 0x0000ffff000a7812 */ /* 0x000fe200078ec0ff */
[----:B------:R2:W-:Y:S03]  /*284c0*/  ST.E.U16 desc[UR4][R2.64+0xb0], R11 ;  /* 0x0000b00b02007985 */ /* 0x0005e6000c101504 */
[----:B------:R-:W-:Y:S04]  /*284d0*/  SHF.R.U32.HI R10, RZ, 0x8, R10 ;  /* 0x00000008ff0a7819 */ /* 0x000fe8000001160a */
[----:B------:R-:W-:Y:S01]  /*284e0*/  LOP3.LUT R10, R10, 0xffff, RZ, 0xc0, !PT ;  /* 0x0000ffff0a0a7812 */ /* 0x000fe200078ec0ff */
[----:B-1----:R1:W3:Y:S01]  /*284f0*/  LDL.S16 R29, [R1+0x120] ;  /* 0x00012000011d7983 */ /* 0x0022e20000100600 */
[----:B----4-:R-:W-:Y:S02]  /*28500*/  @!P5 HADD2 R101, -R5.H0_H0, -RZ.H0_H0 ;  /* 0xa00000ff0565d230 */ /* 0x010fe40000000900 */
[----:B------:R-:W-:Y:S03]  /*28510*/  @!P3 HADD2 R81, -R15.H0_H0, -RZ.H0_H0 ;  /* 0xa00000ff0f51b230 */ /* 0x000fe60000000900 */
[----:B------:R-:W-:Y:S01]  /*28520*/  PRMT R18, R101, 0x7610, R18 ;  /* 0x0000761065127816 */ /* 0x000fe20000000012 */
[----:B------:R4:W-:Y:S03]  /*28530*/  @!P5 STL.S16 [R1+0x130], R101 ;  /* 0x000130650100d387 */ /* 0x0009e60000100600 */
[----:B------:R-:W-:Y:S01]  /*28540*/  @!P5 PRMT R5, R18, 0x5410, RZ ;  /* 0x000054101205d816 */ /* 0x000fe200000000ff */
[----:B------:R-:W-:Y:S01]  /*28550*/  @!P3 STL.S16 [R1+0x124], R81 ;  /* 0x000124510100b387 */ /* 0x000fe20000100600 */
[----:B------:R-:W-:Y:S01]  /*28560*/  PRMT R17, R81, 0x7610, R17 ;  /* 0x0000761051117816 */ /* 0x000fe20000000011 */
[----:B------:R-:W-:Y:S01]  /*28570*/  IMAD.WIDE.U32 R18, R28, -0x2daee0ad, RZ ;  /* 0xd2511f531c127825 */ /* 0x000fe200078e00ff */
[----:B------:R-:W-:Y:S01]  /*28580*/  ISETP.GE.U32.AND P5, PT, R193, R10, PT ;  /* 0x0000000ac100720c */ /* 0x000fe20003fa6070 */
[----:B------:R1:W3:Y:S01]  /*28590*/  LDL.S16 R105, [R1+0x11c] ;  /* 0x00011c0001697983 */ /* 0x0002e20000100600 */
[----:B------:R-:W-:Y:S02]  /*285a0*/  SHF.R.U32.HI R10, RZ, 0x18, R0 ;  /* 0x00000018ff0a7819 */ /* 0x000fe40000011600 */
[----:B------:R-:W-:Y:S01]  /*285b0*/  @!P3 PRMT R15, R17, 0x5410, RZ ;  /* 0x00005410110fb816 */ /* 0x000fe200000000ff */
[----:B------:R1:W3:Y:S01]  /*285c0*/  LDL.S16 R151, [R1+0x114] ;  /* 0x0001140001977983 */ /* 0x0002e20000100600 */
[----:B------:R-:W-:Y:S02]  /*285d0*/  LOP3.LUT R17, R19, R232, R74, 0x96, !PT ;  /* 0x000000e813117212 */ /* 0x000fe400078e964a */
[----:B------:R-:W-:Y:S01]  /*285e0*/  ISETP.GE.U32.AND P3, PT, R193, R10, PT ;  /* 0x0000000ac100720c */ /* 0x000fe20003f66070 */
[----:B------:R1:W3:Y:S01]  /*285f0*/  LDL.S16 R149, [R1+0x110] ;  /* 0x0001100001957983 */ /* 0x0002e20000100600 */
[----:B------:R-:W-:Y:S01]  /*28600*/  SHF.R.U32.HI R0, RZ, 0x10, R0 ;  /* 0x00000010ff007819 */ /* 0x000fe20000011600 */
[----:B--2---:R-:W-:Y:S02]  /*28610*/  IMAD.WIDE.U32 R10, R24, -0x2daee0ad, RZ ;  /* 0xd2511f53180a7825 */ /* 0x004fe400078e00ff */
[----:B------:R2:W-:Y:S01]  /*28620*/  ST.E.U16 desc[UR4][R2.64+0xb2], R5 ;  /* 0x0000b20502007985 */ /* 0x0005e2000c101504 */
[----:B------:R-:W-:Y:S01]  /*28630*/  LOP3.LUT R0, R0, 0xff, RZ, 0xc0, !PT ;  /* 0x000000ff00007812 */ /* 0x000fe200078ec0ff */
[----:B------:R-:W-:Y:S01]  /*28640*/  IMAD.WIDE.U32 R20, R17, -0x326172a9, RZ ;  /* 0xcd9e8d5711147825 */ /* 0x000fe200078e00ff */
[----:B------:R-:W-:Y:S01]  /*28650*/  LOP3.LUT R22, R11, R241, R18, 0x96, !PT ;  /* 0x000000f10b167212 */ /* 0x000fe200078e9612 */
[----:B------:R1:W-:Y:S03]  /*28660*/  ST.E.U16 desc[UR4][R8.64+0xae], R15 ;  /* 0x0000ae0f08007985 */ /* 0x0003e6000c101504 */
[----:B------:R-:W-:Y:S05]  /*28670*/  LOP3.LUT R11, R21, R219, R44, 0x96, !PT ;  /* 0x000000db150b7212 */ /* 0x000fea00078e962c */
[----:B------:R-:W-:Y:S05]  /*28680*/  IMAD.WIDE.U32 R18, R11, -0x2daee0ad, RZ ;  /* 0xd2511f530b127825 */ /* 0x000fea00078e00ff */
[----:B------:R-:W-:Y:S01]  /*28690*/  LOP3.LUT R17, R19, R239, R10, 0x96, !PT ;  /* 0x000000ef13117212 */ /* 0x000fe200078e960a */
[----:B------:R-:W-:Y:S04]  /*286a0*/  IMAD.WIDE.U32 R10, R22, -0x326172a9, RZ ;  /* 0xcd9e8d57160a7825 */ /* 0x000fe800078e00ff */
[----:B----4-:R-:W-:Y:S01]  /*286b0*/  IMAD.WIDE.U32 R100, R17, -0x326172a9, RZ ;  /* 0xcd9e8d5711647825 */ /* 0x010fe200078e00ff */
[----:B------:R-:W-:Y:S04]  /*286c0*/  LOP3.LUT R11, R11, R237, R20, 0x96, !PT ;  /* 0x000000ed0b0b7212 */ /* 0x000fe800078e9614 */
[--C-:B------:R-:W-:Y:S01]  /*286d0*/  LOP3.LUT R19, R101, R235, R10.reuse, 0x96, !PT ;  /* 0x000000eb65137212 */ /* 0x100fe200078e960a */
[----:B------:R-:W-:Y:S01]  /*286e0*/  IMAD.WIDE.U32 R112, R11, -0x2daee0ad, RZ ;  /* 0xd2511f530b707825 */ /* 0x000fe200078e00ff */
[C---:B------:R-:W-:Y:S02]  /*286f0*/  PRMT R10, R116.reuse, 0x7610, R10 ;  /* 0x00007610740a7816 */ /* 0x040fe4000000000a */
[----:B--2---:R-:W-:Y:S02]  /*28700*/  PRMT R5, R116, 0x7632, R5 ;  /* 0x0000763274057816 */ /* 0x004fe40000000005 */
[--C-:B------:R-:W-:Y:S02]  /*28710*/  LOP3.LUT R11, R113, R233, R18.reuse, 0x96, !PT ;  /* 0x000000e9710b7212 */ /* 0x100fe400078e9612 */
[----:B-1----:R-:W-:Y:S01]  /*28720*/  PRMT R15, R124, 0x7632, R15 ;  /* 0x000076327c0f7816 */ /* 0x002fe2000000000f */
[----:B---3--:R-:W-:Y:S05]  /*28730*/  @!P1 HADD2 R29, -R16.H0_H0, -RZ.H0_H0 ;  /* 0xa00000ff101d9230 */ /* 0x008fea0000000900 */
[----:B------:R-:W-:Y:S01]  /*28740*/  PRMT R18, R29, 0x7610, R18 ;  /* 0x000076101d127816 */ /* 0x000fe20000000012 */
[----:B------:R1:W-:Y:S03]  /*28750*/  @!P1 STL.S16 [R1+0x120], R29 ;  /* 0x0001201d01009387 */ /* 0x0003e60000100600 */
[----:B------:R-:W-:Y:S01]  /*28760*/  @!P1 PRMT R16, R18, 0x5410, RZ ;  /* 0x0000541012109816 */ /* 0x000fe200000000ff */
[----:B------:R4:W2:Y:S01]  /*28770*/  LDL.S16 R81, [R1+0x118] ;  /* 0x0001180001517983 */ /* 0x0008a20000100600 */
[----:B------:R-:W-:Y:S03]  /*28780*/  ISETP.GE.U32.AND P1, PT, R193, R0, PT ;  /* 0x00000000c100720c */ /* 0x000fe60003f26070 */
[----:B------:R4:W3:Y:S04]  /*28790*/  LDL.S16 R18, [R1+0x108] ;  /* 0x0001080001127983 */ /* 0x0008e80000100600 */
[----:B------:R4:W-:Y:S01]  /*287a0*/  ST.E.U16 desc[UR4][R8.64+0xb0], R16 ;  /* 0x0000b01008007985 */ /* 0x0009e2000c101504 */
[----:B-1----:R-:W-:Y:S01]  /*287b0*/  IMAD.WIDE.U32 R28, R11, -0x326172a9, RZ ;  /* 0xcd9e8d570b1c7825 */ /* 0x002fe200078e00ff */
[----:B------:R-:W-:Y:S03]  /*287c0*/  PRMT R11, R124, 0x7610, R11 ;  /* 0x000076107c0b7816 */ /* 0x000fe6000000000b */
[----:B------:R-:W-:Y:S01]  /*287d0*/  @!P0 HADD2 R105, -R10.H0_H0, -RZ.H0_H0 ;  /* 0xa00000ff0a698230 */ /* 0x000fe20000000900 */
[----:B------:R-:W-:Y:S01]  /*287e0*/  LOP3.LUT R0, R29, R141, R100, 0x96, !PT ;  /* 0x0000008d1d007212 */ /* 0x000fe200078e9664 */
[----:B------:R-:W-:Y:S03]  /*287f0*/  @!P4 HADD2 R151, -R11.H0_H0, -RZ.H0_H0 ;  /* 0xa00000ff0b97c230 */ /* 0x000fe60000000900 */
[----:B------:R-:W-:Y:S01]  /*28800*/  PRMT R147, R105, 0x7610, R147 ;  /* 0x0000761069937816 */ /* 0x000fe20000000093 */
[----:B------:R1:W-:Y:S01]  /*28810*/  @!P0 STL.S16 [R1+0x11c], R105 ;  /* 0x00011c6901008387 */ /* 0x0003e20000100600 */
[C---:B------:R-:W-:Y:S01]  /*28820*/  LOP3.LUT R17, R0.reuse, 0xff, RZ, 0xc0, !PT ;  /* 0x000000ff00117812 */ /* 0x040fe200078ec0ff */
[----:B------:R-:W-:Y:S01]  /*28830*/  @!P5 HADD2 R149, -R15.H0_H0, -RZ.H0_H0 ;  /* 0xa00000ff0f95d230 */ /* 0x000fe20000000900 */
[----:B------:R-:W-:Y:S02]  /*28840*/  PRMT R124, R151, 0x7610, R124 ;  /* 0x00007610977c7816 */ /* 0x000fe4000000007c */
[----:B----4-:R-:W-:Y:S02]  /*28850*/  LOP3.LUT R16, R0, 0xffff, RZ, 0xc0, !PT ;  /* 0x0000ffff00107812 */ /* 0x010fe400078ec0ff */
[----:B------:R-:W-:Y:S02]  /*28860*/  PRMT R99, R149, 0x7610, R99 ;  /* 0x0000761095637816 */ /* 0x000fe40000000063 */
[----:B------:R-:W-:Y:S04]  /*28870*/  SHF.R.U32.HI R16, RZ, 0x8, R16 ;  /* 0x00000008ff107819 */ /* 0x000fe80000011610 */
[----:B------:R-:W-:Y:S02]  /*28880*/  LOP3.LUT R16, R16, 0xffff, RZ, 0xc0, !PT ;  /* 0x0000ffff10107812 */ /* 0x000fe400078ec0ff */
[----:B-1----:R-:W-:Y:S02]  /*28890*/  PRMT R105, R10, 0x5410, R5 ;  /* 0x000054100a697816 */ /* 0x002fe40000000005 */
[----:B------:R-:W-:Y:S02]  /*288a0*/  @!P0 PRMT R10, R147, 0x5410, RZ ;  /* 0x00005410930a8816 */ /* 0x000fe400000000ff */
[----:B------:R-:W-:Y:S01]  /*288b0*/  ISETP.GE.U32.AND P0, PT, R193, R17, PT ;  /* 0x00000011c100720c */ /* 0x000fe20003f06070 */
[----:B------:R1:W4:Y:S01]  /*288c0*/  LDL.S16 R147, [R1+0x10c] ;  /* 0x00010c0001937983 */ /* 0x0003220000100600 */
[----:B------:R-:W-:Y:S03]  /*288d0*/  PRMT R17, R80, 0x7610, R17 ;  /* 0x0000761050117816 */ /* 0x000fe60000000011 */
[----:B------:R1:W-:Y:S04]  /*288e0*/  @!P4 STL.S16 [R1+0x114], R151 ;  /* 0x000114970100c387 */ /* 0x0003e80000100600 */
[----:B------:R1:W-:Y:S04]  /*288f0*/  ST.E.U16 desc[UR4][R6.64+0xb0], R10 ;  /* 0x0000b00a06007985 */ /* 0x0003e8000c101504 */
[----:B------:R1:W-:Y:S04]  /*28900*/  @!P5 STL.S16 [R1+0x110], R149 ;  /* 0x000110950100d387 */ /* 0x0003e80000100600 */
[----:B------:R2:W4:Y:S01]  /*28910*/  LDL.S16 R141, [R1+0x100] ;  /* 0x00010000018d7983 */ /* 0x0005220000100600 */
[----:B-1----:R-:W-:Y:S02]  /*28920*/  PRMT R151, R11, 0x5410, R15 ;  /* 0x000054100b977816 */ /* 0x002fe4000000000f */
[----:B------:R-:W-:Y:S02]  /*28930*/  @!P5 PRMT R15, R99, 0x5410, RZ ;  /* 0x00005410630fd816 */ /* 0x000fe400000000ff */
[----:B------:R-:W-:Y:S01]  /*28940*/  @!P4 PRMT R11, R124, 0x5410, RZ ;  /* 0x000054107c0bc816 */ /* 0x000fe200000000ff */
[----:B------:R1:W4:Y:S01]  /*28950*/  LDL.S16 R99, [R1+0x104] ;  /* 0x0001040001637983 */ /* 0x0003220000100600 */
[--C-:B------:R-:W-:Y:S02]  /*28960*/  SHF.R.U32.HI R10, RZ, 0x18, R0.reuse ;  /* 0x00000018ff0a7819 */ /* 0x100fe40000011600 */
[----:B------:R-:W-:Y:S01]  /*28970*/  SHF.R.U32.HI R0, RZ, 0x10, R0 ;  /* 0x00000010ff007819 */ /* 0x000fe20000011600 */
[----:B------:R1:W4:Y:S01]  /*28980*/  LDL.S16 R124, [R1+0xfc] ;  /* 0x0000fc00017c7983 */ /* 0x0003220000100600 */
[C---:B------:R-:W-:Y:S02]  /*28990*/  ISETP.GE.U32.AND P5, PT, R193.reuse, R10, PT ;  /* 0x0000000ac100720c */ /* 0x040fe40003fa6070 */
[----:B------:R-:W-:Y:S02]  /*289a0*/  LOP3.LUT R10, R48, 0xff, RZ, 0xc0, !PT ;  /* 0x000000ff300a7812 */ /* 0x000fe400078ec0ff */
[C---:B------:R-:W-:Y:S02]  /*289b0*/  ISETP.GE.U32.AND P4, PT, R193.reuse, R16, PT ;  /* 0x00000010c100720c */ /* 0x040fe40003f86070 */
[----:B------:R-:W-:Y:S02]  /*289c0*/  ISETP.GE.U32.AND P2, PT, R193, R10, PT ;  /* 0x0000000ac100720c */ /* 0x000fe40003f46070 */
[----:B------:R-:W-:Y:S04]  /*289d0*/  PRMT R16, R80, 0x7632, R16 ;  /* 0x0000763250107816 */ /* 0x000fe80000000010 */
[----:B------:R-:W-:Y:S01]  /*289e0*/  PRMT R149, R17, 0x5410, R16 ;  /* 0x0000541011957816 */ /* 0x000fe20000000010 */
[----:B--2---:R-:W-:Y:S06]  /*289f0*/  @!P6 HADD2 R81, -R5.H0_H0, -RZ.H0_H0 ;  /* 0xa00000ff0551e230 */ /* 0x004fec0000000900 */
[----:B---3--:R-:W-:Y:S01]  /*28a00*/  @!P2 HADD2 R18, -R17.H0_H0, -RZ.H0_H0 ;  /* 0xa00000ff1112a230 */ /* 0x008fe20000000900 */
[----:B------:R-:W-:Y:S04]  /*28a10*/  PRMT R10, R81, 0x7610, R10 ;  /* 0x00007610510a7816 */ /* 0x000fe8000000000a */
[----:B------:R-:W-:Y:S01]  /*28a20*/  @!P6 PRMT R5, R10, 0x5410, RZ ;  /* 0x000054100a05e816 */ /* 0x000fe200000000ff */
[----:B------:R2:W-:Y:S01]  /*28a30*/  @!P2 STL.S16 [R1+0x108], R18 ;  /* 0x000108120100a387 */ /* 0x0005e20000100600 */
[----:B------:R-:W-:Y:S03]  /*28a40*/  PRMT R152, R18, 0x7610, R152 ;  /* 0x0000761012987816 */ /* 0x000fe60000000098 */
[----:B------:R3:W-:Y:S01]  /*28a50*/  @!P6 STL.S16 [R1+0x118], R81 ;  /* 0x000118510100e387 */ /* 0x0007e20000100600 */
[----:B------:R-:W-:Y:S02]  /*28a60*/  @!P2 PRMT R17, R152, 0x5410, RZ ;  /* 0x000054109811a816 */ /* 0x000fe400000000ff */
[----:B------:R-:W-:Y:S01]  /*28a70*/  LOP3.LUT P2, RZ, R194, 0x8, RZ, 0xc0, !PT ;  /* 0x00000008c2ff7812 */ /* 0x000fe2000784c0ff */
[----:B------:R1:W-:Y:S04]  /*28a80*/  ST.E.U16 desc[UR4][R6.64+0xb2], R5 ;  /* 0x0000b20506007985 */ /* 0x0003e8000c101504 */
[----:B------:R-:W-:Y:S04]  /*28a90*/  ST.E.U16 desc[UR4][R30.64+0xc0], R11 ;  /* 0x0000c00b1e007985 */ /* 0x000fe8000c101504 */
[----:B------:R-:W-:Y:S01]  /*28aa0*/  ST.E.U16 desc[UR4][R30.64+0xc2], R15 ;  /* 0x0000c20f1e007985 */ /* 0x000fe2000c101504 */
[----:B--2---:R-:W-:Y:S02]  /*28ab0*/  LOP3.LUT R18, R0, 0xff, RZ, 0xc0, !PT ;  /* 0x000000ff00127812 */ /* 0x004fe400078ec0ff */
[----:B------:R-:W-:Y:S02]  /*28ac0*/  PRMT R0, R123, 0x7610, R0 ;  /* 0x000076107b007816 */ /* 0x000fe40000000000 */
[----:B------:R-:W-:Y:S01]  /*28ad0*/  ISETP.GE.U32.AND P6, PT, R193, R18, PT ;  /* 0x00000012c100720c */ /* 0x000fe20003fc6070 */
[----:B---3--:R2:W3:Y:S01]  /*28ae0*/  LDL.S16 R81, [R1+0xf8] ;  /* 0x0000f80001517983 */ /* 0x0084e20000100600 */
[----:B-1----:R-:W-:Y:S04]  /*28af0*/  LOP3.LUT R5, R48, 0xffff, RZ, 0xc0, !PT ;  /* 0x0000ffff30057812 */ /* 0x002fe800078ec0ff */
[--C-:B------:R-:W-:Y:S02]  /*28b00*/  SHF.R.U32.HI R10, RZ, 0x8, R5.reuse ;  /* 0x00000008ff0a7819 */ /* 0x100fe40000011605 */
[----:B------:R-:W-:Y:S02]  /*28b10*/  PRMT R5, R123, 0x7632, R5 ;  /* 0x000076327b057816 */ /* 0x000fe40000000005 */
[----:B------:R-:W-:Y:S01]  /*28b20*/  LOP3.LUT R10, R10, 0xffff, RZ, 0xc0, !PT ;  /* 0x0000ffff0a0a7812 */ /* 0x000fe200078ec0ff */
[----:B----4-:R-:W-:Y:S05]  /*28b30*/  @!P1 HADD2 R147, -R0.H0_H0, -RZ.H0_H0 ;  /* 0xa00000ff00939230 */ /* 0x010fea0000000900 */
[----:B------:R-:W-:Y:S01]  /*28b40*/  PRMT R116, R147, 0x7610, R116 ;  /* 0x0000761093747816 */ /* 0x000fe20000000074 */
[----:B------:R1:W-:Y:S02]  /*28b50*/  @!P1 STL.S16 [R1+0x10c], R147 ;  /* 0x00010c9301009387 */ /* 0x0003e40000100600 */
[----:B-1----:R-:W-:Y:S02]  /*28b60*/  PRMT R147, R0, 0x5410, R5 ;  /* 0x0000541000937816 */ /* 0x002fe40000000005 */
[----:B------:R-:W-:Y:S01]  /*28b70*/  @!P1 PRMT R0, R116, 0x5410, RZ ;  /* 0x0000541074009816 */ /* 0x000fe200000000ff */
[----:B------:R-:W-:Y:S01]  /*28b80*/  @!P3 HADD2 R99, -R5.H0_H0, -RZ.H0_H0 ;  /* 0xa00000ff0563b230 */ /* 0x000fe20000000900 */
[----:B------:R-:W-:Y:S01]  /*28b90*/  ISETP.GE.U32.AND P1, PT, R193, R10, PT ;  /* 0x0000000ac100720c */ /* 0x000fe20003f26070 */
[----:B------:R2:W4:Y:S01]  /*28ba0*/  LDL.S16 R116, [R1+0xe4] ;  /* 0x0000e40001747983 */ /* 0x0005220000100600 */
[----:B------:R-:W-:Y:S02]  /*28bb0*/  SHF.R.U32.HI R10, RZ, 0x10, R48 ;  /* 0x00000010ff0a7819 */ /* 0x000fe40000011630 */
[----:B------:R-:W-:Y:S01]  /*28bc0*/  PRMT R47, R99, 0x7610, R47 ;  /* 0x00007610632f7816 */ /* 0x000fe2000000002f */
[----:B------:R1:W-:Y:S01]  /*28bd0*/  ST.E.U16 desc[UR4][R2.64+0xc0], R0 ;  /* 0x0000c00002007985 */ /* 0x0003e2000c101504 */
[----:B------:R-:W-:Y:S02]  /*28be0*/  LOP3.LUT R10, R10, 0xff, RZ, 0xc0, !PT ;  /* 0x000000ff0a0a7812 */ /* 0x000fe400078ec0ff */
[----:B------:R-:W-:Y:S05]  /*28bf0*/  @!P3 PRMT R5, R47, 0x5410, RZ ;  /* 0x000054102f05b816 */ /* 0x000fea00000000ff */
[----:B------:R-:W-:Y:S01]  /*28c00*/  @!P1 HADD2 R141, -R16.H0_H0, -RZ.H0_H0 ;  /* 0xa00000ff108d9230 */ /* 0x000fe20000000900 */
[----:B------:R2:W-:Y:S04]  /*28c10*/  ST.E.U16 desc[UR4][R2.64+0xc2], R5 ;  /* 0x0000c20502007985 */ /* 0x0005e8000c101504 */
[----:B------:R-:W-:Y:S01]  /*28c20*/  PRMT R11, R141, 0x7610, R11 ;  /* 0x000076108d0b7816 */ /* 0x000fe2000000000b */
[----:B------:R-:W-:Y:S03]  /*28c30*/  @!P1 STL.S16 [R1+0x100], R141 ;  /* 0x0001008d01009387 */ /* 0x000fe60000100600 */
[----:B------:R-:W-:Y:S01]  /*28c40*/  @!P1 PRMT R16, R11, 0x5410, RZ ;  /* 0x000054100b109816 */ /* 0x000fe200000000ff */
[----:B------:R2:W-:Y:S01]  /*28c50*/  @!P3 STL.S16 [R1+0x104], R99 ;  /* 0x000104630100b387 */ /* 0x0005e20000100600 */
[----:B------:R-:W-:Y:S02]  /*28c60*/  ISETP.GE.U32.AND P1, PT, R193, R10, PT ;  /* 0x0000000ac100720c */ /* 0x000fe40003f26070 */
[C---:B------:R-:W-:Y:S02]  /*28c70*/  PRMT R10, R119.reuse, 0x7632, R10 ;  /* 0x00007632770a7816 */ /* 0x040fe4000000000a */
[----:B------:R-:W-:Y:S02]  /*28c80*/  SHF.R.U32.HI R11, RZ, 0x18, R48 ;  /* 0x00000018ff0b7819 */ /* 0x000fe40000011630 */
[----:B-1----:R-:W-:Y:S02]  /*28c90*/  PRMT R0, R119, 0x7610, R0 ;  /* 0x0000761077007816 */ /* 0x002fe40000000000 */
[----:B------:R-:W-:Y:S02]  /*28ca0*/  ISETP.GE.U32.AND P3, PT, R193, R11, PT ;  /* 0x0000000bc100720c */ /* 0x000fe40003f66070 */
[----:B------:R-:W-:Y:S01]  /*28cb0*/  PRMT R119, R0, 0x5410, R10 ;  /* 0x0000541000777816 */ /* 0x000fe2000000000a */
[----:B------:R-:W-:Y:S01]  /*28cc0*/  @!P0 HADD2 R124, -R0.H0_H0, -RZ.H0_H0 ;  /* 0xa00000ff007c8230 */ /* 0x000fe20000000900 */
[C---:B------:R-:W-:Y:S02]  /*28cd0*/  LOP3.LUT R11, R28.reuse, 0xff, RZ, 0xc0, !PT ;  /* 0x000000ff1c0b7812 */ /* 0x040fe400078ec0ff */
[----:B--2---:R-:W-:Y:S02]  /*28ce0*/  LOP3.LUT R5, R28, 0xffff, RZ, 0xc0, !PT ;  /* 0x0000ffff1c057812 */ /* 0x004fe400078ec0ff */
[----:B------:R-:W-:Y:S02]  /*28cf0*/  PRMT R46, R124, 0x7610, R46 ;  /* 0x000076107c2e7816 */ /* 0x000fe4000000002e */
[----:B------:R-:W-:Y:S02]  /*28d00*/  SHF.R.U32.HI R5, RZ, 0x8, R5 ;  /* 0x00000008ff057819 */ /* 0x000fe40000011605 */
[----:B------:R-:W-:Y:S01]  /*28d10*/  @!P0 PRMT R0, R46, 0x5410, RZ ;  /* 0x000054102e008816 */ /* 0x000fe200000000ff */
[----:B------:R1:W2:Y:S01]  /*28d20*/  LDL.S16 R99, [R1+0xe0] ;  /* 0x0000e00001637983 */ /* 0x0002a20000100600 */
[----:B------:R-:W-:Y:S03]  /*28d30*/  LOP3.LUT R5, R5, 0xffff, RZ, 0xc0, !PT ;  /* 0x0000ffff05057812 */ /* 0x000fe600078ec0ff */
[----:B------:R-:W-:Y:S01]  /*28d40*/  @!P0 STL.S16 [R1+0xfc], R124 ;  /* 0x0000fc7c01008387 */ /* 0x000fe20000100600 */
[----:B------:R-:W-:Y:S03]  /*28d50*/  ISETP.GE.U32.AND P0, PT, R193, R11, PT ;  /* 0x0000000bc100720c */ /* 0x000fe60003f06070 */
[----:B------:R1:W2:Y:S04]  /*28d60*/  LDL.S16 R47, [R1+0xdc] ;  /* 0x0000dc00012f7983 */ /* 0x0002a80000100600 */
[----:B------:R1:W2:Y:S04]  /*28d70*/  LDL.S16 R46, [R1+0xd8] ;  /* 0x0000d800012e7983 */ /* 0x0002a80000100600 */
[----:B------:R1:W-:Y:S02]  /*28d80*/  ST.E.U16 desc[UR4][R8.64+0xbe], R0 ;  /* 0x0000be0008007985 */ /* 0x0003e4000c101504 */
[----:B-1----:R-:W-:Y:S01]  /*28d90*/  PRMT R0, R97, 0x7610, R0 ;  /* 0x0000761061007816 */ /* 0x002fe20000000000 */
[----:B---3--:R-:W-:Y:S05]  /*28da0*/  @!P4 HADD2 R81, -R10.H0_H0, -RZ.H0_H0 ;  /* 0xa00000ff0a51c230 */ /* 0x008fea0000000900 */
[----:B------:R-:W-:Y:S01]  /*28db0*/  PRMT R11, R81, 0x7610, R11 ;  /* 0x00007610510b7816 */ /* 0x000fe2000000000b */
[----:B------:R1:W-:Y:S03]  /*28dc0*/  @!P4 STL.S16 [R1+0xf8], R81 ;  /* 0x0000f8510100c387 */ /* 0x0003e60000100600 */
[----:B------:R-:W-:Y:S02]  /*28dd0*/  @!P4 PRMT R10, R11, 0x5410, RZ ;  /* 0x000054100b0ac816 */ /* 0x000fe400000000ff */
[----:B------:R-:W-:Y:S02]  /*28de0*/  ISETP.GE.U32.AND P4, PT, R193, R5, PT ;  /* 0x00000005c100720c */ /* 0x000fe40003f86070 */
[----:B------:R-:W-:Y:S01]  /*28df0*/  PRMT R5, R97, 0x7632, R5 ;  /* 0x0000763261057816 */ /* 0x000fe20000000005 */
[----:B------:R3:W-:Y:S01]  /*28e00*/  ST.E.U16 desc[UR4][R8.64+0xc0], R10 ;  /* 0x0000c00a08007985 */ /* 0x0007e2000c101504 */
[--C-:B------:R-:W-:Y:S04]  /*28e10*/  SHF.R.U32.HI R11, RZ, 0x10, R28.reuse ;  /* 0x00000010ff0b7819 */ /* 0x100fe8000001161c */
[----:B------:R-:W-:Y:S01]  /*28e20*/  LOP3.LUT R11, R11, 0xff, RZ, 0xc0, !PT ;  /* 0x000000ff0b0b7812 */ /* 0x000fe200078ec0ff */
[----:B-1----:R1:W2:Y:S01]  /*28e30*/  LDL.S16 R81, [R1+0xd4] ;  /* 0x0000d40001517983 */ /* 0x0022a20000100600 */
[----:B---3--:R-:W-:Y:S01]  /*28e40*/  SHF.R.U32.HI R10, RZ, 0x18, R28 ;  /* 0x00000018ff0a7819 */ /* 0x008fe2000001161c */
[----:B----4-:R-:W-:Y:S05]  /*28e50*/  @!P6 HADD2 R116, -R0.H0_H0, -RZ.H0_H0 ;  /* 0xa00000ff0074e230 */ /* 0x010fea0000000900 */
[----:B------:R-:W-:Y:S01]  /*28e60*/  PRMT R113, R116, 0x7610, R113 ;  /* 0x0000761074717816 */ /* 0x000fe20000000071 */
[----:B------:R3:W-:Y:S02]  /*28e70*/  @!P6 STL.S16 [R1+0xe4], R116 ;  /* 0x0000e4740100e387 */ /* 0x0007e40000100600 */
[----:B---3--:R-:W-:Y:S02]  /*28e80*/  PRMT R116, R0, 0x5410, R5 ;  /* 0x0000541000747816 */ /* 0x008fe40000000005 */
[----:B------:R-:W-:Y:S02]  /*28e90*/  @!P6 PRMT R0, R113, 0x5410, RZ ;  /* 0x000054107100e816 */ /* 0x000fe400000000ff */
[----:B------:R-:W-:Y:S02]  /*28ea0*/  ISETP.GE.U32.AND P6, PT, R193, R11, PT ;  /* 0x0000000bc100720c */ /* 0x000fe40003fc6070 */
[----:B------:R-:W-:Y:S01]  /*28eb0*/  PRMT R11, R109, 0x7632, R11 ;  /* 0x000076326d0b7816 */ /* 0x000fe2000000000b */
[----:B------:R3:W-:Y:S01]  /*28ec0*/  ST.E.U16 desc[UR4][R6.64+0xc0], R0 ;  /* 0x0000c00006007985 */ /* 0x0007e2000c101504 */
[----:B--2---:R-:W-:Y:S05]  /*28ed0*/  @!P5 HADD2 R99, -R5.H0_H0, -RZ.H0_H0 ;  /* 0xa00000ff0563d230 */ /* 0x004fea0000000900 */
[----:B------:R-:W-:Y:S01]  /*28ee0*/  PRMT R80, R99, 0x7610, R80 ;  /* 0x0000761063507816 */ /* 0x000fe20000000050 */
[----:B------:R-:W-:Y:S03]  /*28ef0*/  @!P5 STL.S16 [R1+0xe0], R99 ;  /* 0x0000e0630100d387 */ /* 0x000fe60000100600 */
[----:B------:R-:W-:Y:S02]  /*28f00*/  @!P5 PRMT R5, R80, 0x5410, RZ ;  /* 0x000054105005d816 */ /* 0x000fe400000000ff */
[----:B------:R-:W-:Y:S01]  /*28f10*/  ISETP.GE.U32.AND P5, PT, R193, R10, PT ;  /* 0x0000000ac100720c */ /* 0x000fe20003fa6070 */
[----:B------:R1:W2:Y:S01]  /*28f20*/  LDL.S16 R80, [R1+0xcc] ;  /* 0x0000cc0001507983 */ /* 0x0002a20000100600 */
[----:B------:R-:W-:Y:S03]  /*28f30*/  @!P3 HADD2 R46, -R11.H0_H0, -RZ.H0_H0 ;  /* 0xa00000ff0b2eb230 */ /* 0x000fe60000000900 */
[----:B------:R-:W-:Y:S01]  /*28f40*/  ST.E.U16 desc[UR4][R6.64+0xc2], R5 ;  /* 0x0000c20506007985 */ /* 0x000fe2000c101504 */
[----:B---3--:R-:W-:Y:S02]  /*28f50*/  PRMT R0, R109, 0x7610, R0 ;  /* 0x000076106d007816 */ /* 0x008fe40000000000 */
[----:B------:R-:W-:Y:S01]  /*28f60*/  PRMT R45, R46, 0x7610, R45 ;  /* 0x000076102e2d7816 */ /* 0x000fe2000000002d */
[----:B------:R1:W3:Y:S01]  /*28f70*/  LDL.S16 R109, [R1+0xd0] ;  /* 0x0000d000016d7983 */ /* 0x0002e20000100600 */
[----:B------:R-:W-:Y:S01]  /*28f80*/  PRMT R123, R0, 0x5410, R11 ;  /* 0x00005410007b7816 */ /* 0x000fe2000000000b */
[----:B------:R-:W-:Y:S01]  /*28f90*/  @!P1 HADD2 R47, -R0.H0_H0, -RZ.H0_H0 ;  /* 0xa00000ff002f9230 */ /* 0x000fe20000000900 */
[----:B------:R-:W-:Y:S01]  /*28fa0*/  @!P3 PRMT R11, R45, 0x5410, RZ ;  /* 0x000054102d0bb816 */ /* 0x000fe200000000ff */
[----:B------:R-:W-:Y:S03]  /*28fb0*/  ST.E.U16 desc[UR4][R30.64+0xd0], R17 ;  /* 0x0000d0111e007985 */ /* 0x000fe6000c101504 */
[----:B------:R-:W-:Y:S01]  /*28fc0*/  PRMT R15, R47, 0x7610, R15 ;  /* 0x000076102f0f7816 */ /* 0x000fe2000000000f */
[----:B------:R-:W-:Y:S03]  /*28fd0*/  ST.E.U16 desc[UR4][R30.64+0xd2], R16 ;  /* 0x0000d2101e007985 */ /* 0x000fe6000c101504 */
[----:B------:R-:W-:Y:S01]  /*28fe0*/  @!P1 PRMT R0, R15, 0x5410, RZ ;  /* 0x000054100f009816 */ /* 0x000fe200000000ff */
[----:B------:R-:W-:Y:S04]  /*28ff0*/  @!P1 STL.S16 [R1+0xdc], R47 ;  /* 0x0000dc2f01009387 */ /* 0x000fe80000100600 */
[----:B------:R4:W-:Y:S04]  /*29000*/  ST.E.U16 desc[UR4][R2.64+0xd0], R0 ;  /* 0x0000d00002007985 */ /* 0x0009e8000c101504 */
[----:B------:R1:W-:Y:S04]  /*29010*/  @!P3 STL.S16 [R1+0xd8], R46 ;  /* 0x0000d82e0100b387 */ /* 0x0003e80000100600 */
[----:B------:R1:W-:Y:S01]  /*29020*/  ST.E.U16 desc[UR4][R2.64+0xd2], R11 ;  /* 0x0000d20b02007985 */ /* 0x0003e2000c101504 */
[----:B----4-:R-:W-:Y:S01]  /*29030*/  PRMT R0, R83, 0x7610, R0 ;  /* 0x0000761053007816 */ /* 0x010fe20000000000 */
[----:B-1----:R-:W-:Y:S05]  /*29040*/  IMAD.WIDE.U32 R46, R23, -0x2daee0ad, RZ ;  /* 0xd2511f53172e7825 */ /* 0x002fea00078e00ff */
[-C--:B------:R-:W-:Y:S04]  /*29050*/  LOP3.LUT R10, R47, R132.reuse, R114, 0x96, !PT ;  /* 0x000000842f0a7212 */ /* 0x080fe800078e9672 */
[C---:B------:R-:W-:Y:S04]  /*29060*/  LOP3.LUT R5, R10.reuse, 0xff, RZ, 0xc0, !PT ;  /* 0x000000ff0a057812 */ /* 0x040fe800078ec0ff */
[----:B------:R-:W-:Y:S02]  /*29070*/  ISETP.GE.U32.AND P1, PT, R193, R5, PT ;  /* 0x00000005c100720c */ /* 0x000fe40003f26070 */
[----:B------:R-:W-:Y:S04]  /*29080*/  LOP3.LUT R5, R10, 0xffff, RZ, 0xc0, !PT ;  /* 0x0000ffff0a057812 */ /* 0x000fe800078ec0ff */
[----:B------:R-:W-:Y:S04]  /*29090*/  SHF.R.U32.HI R5, RZ, 0x8, R5 ;  /* 0x00000008ff057819 */ /* 0x000fe80000011605 */
[----:B------:R-:W-:Y:S02]  /*290a0*/  LOP3.LUT R15, R5, 0xffff, RZ, 0xc0, !PT ;  /* 0x0000ffff050f7812 */ /* 0x000fe400078ec0ff */
[----:B------:R-:W-:Y:S02]  /*290b0*/  PRMT R5, R83, 0x7632, R5 ;  /* 0x0000763253057816 */ /* 0x000fe40000000005 */
[----:B------:R-:W-:Y:S02]  /*290c0*/  ISETP.GE.U32.AND P3, PT, R193, R15, PT ;  /* 0x0000000fc100720c */ /* 0x000fe40003f66070 */
[----:B------:R-:W-:Y:S02]  /*290d0*/  PRMT R113, R0, 0x5410, R5 ;  /* 0x0000541000717816 */ /* 0x000fe40000000005 */
[--C-:B------:R-:W-:Y:S02]  /*290e0*/  SHF.R.U32.HI R15, RZ, 0x18, R10.reuse ;  /* 0x00000018ff0f7819 */ /* 0x100fe4000001160a */
[----:B------:R-:W-:Y:S01]  /*290f0*/  SHF.R.U32.HI R10, RZ, 0x10, R10 ;  /* 0x00000010ff0a7819 */ /* 0x000fe2000001160a */
[----:B------:R-:W-:Y:S05]  /*29100*/  @!P0 HADD2 R81, -R0.H0_H0, -RZ.H0_H0 ;  /* 0xa00000ff00518230 */ /* 0x000fea0000000900 */
[----:B------:R-:W-:Y:S01]  /*29110*/  PRMT R44, R81, 0x7610, R44 ;  /* 0x00007610512c7816 */ /* 0x000fe2000000002c */
[----:B------:R1:W-:Y:S03]  /*29120*/  @!P0 STL.S16 [R1+0xd4], R81 ;  /* 0x0000d45101008387 */ /* 0x0003e60000100600 */
[----:B------:R-:W-:Y:S01]  /*29130*/  @!P0 PRMT R0, R44, 0x5410, RZ ;  /* 0x000054102c008816 */ /* 0x000fe200000000ff */
[----:B------:R4:W4:Y:S01]  /*29140*/  LDL.S16 R99, [R1+0xc4] ;  /* 0x0000c40001637983 */ /* 0x0009220000100600 */
[----:B------:R-:W-:Y:S01]  /*29150*/  ISETP.GE.U32.AND P0, PT, R193, R15, PT ;  /* 0x0000000fc100720c */ /* 0x000fe20003f06070 */
[----:B------:R-:W-:Y:S01]  /*29160*/  IMAD.WIDE.U32 R44, R19, -0x2daee0ad, RZ ;  /* 0xd2511f53132c7825 */ /* 0x000fe200078e00ff */
[----:B------:R-:W-:Y:S01]  /*29170*/  LOP3.LUT R15, R10, 0xff, RZ, 0xc0, !PT ;  /* 0x000000ff0a0f7812 */ /* 0x000fe200078ec0ff */
[----:B------:R2:W4:Y:S01]  /*29180*/  LDL.S16 R97, [R1+0xc8] ;  /* 0x0000c80001617983 */ /* 0x0005220000100600 */
[----:B------:R-:W-:Y:S02]  /*29190*/  PRMT R10, R79, 0x7632, R10 ;  /* 0x000076324f0a7816 */ /* 0x000fe4000000000a */
[----:B------:R-:W-:Y:S01]  /*291a0*/  LOP3.LUT R11, R45, R132, R112, 0x96, !PT ;  /* 0x000000842d0b7212 */ /* 0x000fe200078e9670 */
[----:B------:R1:W-:Y:S04]  /*291b0*/  ST.E.U16 desc[UR4][R8.64+0xce], R0 ;  /* 0x0000ce0008007985 */ /* 0x0003e8000c101504 */
[----:B-1----:R1:W4:Y:S01]  /*291c0*/  LDL.S16 R81, [R1+0xc0] ;  /* 0x0000c00001517983 */ /* 0x0023220000100600 */
[----:B------:R-:W-:Y:S05]  /*291d0*/  PRMT R0, R79, 0x7610, R0 ;  /* 0x000076104f007816 */ /* 0x000fea0000000000 */
[----:B--2---:R-:W-:Y:S05]  /*291e0*/  @!P6 HADD2 R80, -R0.H0_H0, -RZ.H0_H0 ;  /* 0xa00000ff0050e230 */ /* 0x004fea0000000900 */
[----:B------:R-:W-:Y:S01]  /*291f0*/  PRMT R101, R80, 0x7610, R101 ;  /* 0x0000761050657816 */ /* 0x000fe20000000065 */
[----:B---3--:R-:W-:Y:S05]  /*29200*/  @!P4 HADD2 R109, -R5.H0_H0, -RZ.H0_H0 ;  /* 0xa00000ff056dc230 */ /* 0x008fea0000000900 */
[----:B------:R-:W-:Y:S01]  /*29210*/  PRMT R35, R109, 0x7610, R35 ;  /* 0x000076106d237816 */ /* 0x000fe20000000023 */
[----:B------:R2:W-:Y:S03]  /*29220*/  @!P4 STL.S16 [R1+0xd0], R109 ;  /* 0x0000d06d0100c387 */ /* 0x0005e60000100600 */
[----:B------:R-:W-:Y:S01]  /*29230*/  @!P4 PRMT R5, R35, 0x5410, RZ ;  /* 0x000054102305c816 */ /* 0x000fe200000000ff */
[----:B------:R3:W-:Y:S01]  /*29240*/  @!P6 STL.S16 [R1+0xcc], R80 ;  /* 0x0000cc500100e387 */ /* 0x0007e20000100600 */
[----:B------:R-:W-:Y:S02]  /*29250*/  ISETP.GE.U32.AND P4, PT, R193, R15, PT ;  /* 0x0000000fc100720c */ /* 0x000fe40003f86070 */
[----:B------:R-:W-:Y:S01]  /*29260*/  LOP3.LUT R15, R11, 0xff, RZ, 0xc0, !PT ;  /* 0x000000ff0b0f7812 */ /* 0x000fe200078ec0ff */
[----:B------:R1:W4:Y:S04]  /*29270*/  LDL.S16 R35, [R1+0xb8] ;  /* 0x0000b80001237983 */ /* 0x0003280000100600 */
[----:B------:R1:W-:Y:S01]  /*29280*/  ST.E.U16 desc[UR4][R8.64+0xd0], R5 ;  /* 0x0000d00508007985 */ /* 0x0003e2000c101504 */
[----:B--2---:R-:W-:Y:S02]  /*29290*/  PRMT R109, R0, 0x5410, R10 ;  /* 0x00005410006d7816 */ /* 0x004fe4000000000a */
[----:B------:R-:W-:Y:S01]  /*292a0*/  @!P6 PRMT R0, R101, 0x5410, RZ ;  /* 0x000054106500e816 */ /* 0x000fe200000000ff */
[----:B------:R-:W-:Y:S01]  /*292b0*/  VIADD R101, R228, 0xb54cda56 ;  /* 0xb54cda56e4657836 */ /* 0x000fe20000000000 */
[----:B------:R-:W-:Y:S01]  /*292c0*/  ISETP.GE.U32.AND P6, PT, R193, R15, PT ;  /* 0x0000000fc100720c */ /* 0x000fe20003fc6070 */
[----:B---3--:R2:W3:Y:S04]  /*292d0*/  LDL.S16 R80, [R1+0xbc] ;  /* 0x0000bc0001507983 */ /* 0x0084e80000100600 */
[----:B------:R2:W-:Y:S01]  /*292e0*/  ST.E.U16 desc[UR4][R6.64+0xd0], R0 ;  /* 0x0000d00006007985 */ /* 0x0005e2000c101504 */
[----:B-1----:R-:W-:Y:S04]  /*292f0*/  LOP3.LUT R5, R11, 0xffff, RZ, 0xc0, !PT ;  /* 0x0000ffff0b057812 */ /* 0x002fe800078ec0ff */
[----:B------:R-:W-:Y:S04]  /*29300*/  SHF.R.U32.HI R5, RZ, 0x8, R5 ;  /* 0x00000008ff057819 */ /* 0x000fe80000011605 */
[----:B------:R-:W-:Y:S02]  /*29310*/  LOP3.LUT R15, R5, 0xffff, RZ, 0xc0, !PT ;  /* 0x0000ffff050f7812 */ /* 0x000fe400078ec0ff */
[C---:B------:R-:W-:Y:S02]  /*29320*/  PRMT R5, R117.reuse, 0x7632, R5 ;  /* 0x0000763275057816 */ /* 0x040fe40000000005 */
[----:B--2---:R-:W-:Y:S04]  /*29330*/  PRMT R0, R117, 0x7610, R0 ;  /* 0x0000761075007816 */ /* 0x004fe80000000000 */
[----:B------:R-:W-:Y:S01]  /*29340*/  PRMT R155, R0, 0x5410, R5 ;  /* 0x00005410009b7816 */ /* 0x000fe20000000005 */
[----:B----4-:R-:W-:Y:S02]  /*29350*/  @!P5 HADD2 R99, -R10.H0_H0, -RZ.H0_H0 ;  /* 0xa00000ff0a63d230 */ /* 0x010fe40000000900 */
[----:B------:R-:W-:Y:S03]  /*29360*/  @!P1 HADD2 R97, -R0.H0_H0, -RZ.H0_H0 ;  /* 0xa00000ff00619230 */ /* 0x000fe60000000900 */
[----:B------:R-:W-:Y:S01]  /*29370*/  PRMT R79, R99, 0x7610, R79 ;  /* 0x00007610634f7816 */ /* 0x000fe2000000004f */
[----:B------:R1:W-:Y:S01]  /*29380*/  @!P5 STL.S16 [R1+0xc4], R99 ;  /* 0x0000c4630100d387 */ /* 0x0003e20000100600 */
[----:B------:R-:W-:Y:S03]  /*29390*/  PRMT R24, R97, 0x7610, R24 ;  /* 0x0000761061187816 */ /* 0x000fe60000000018 */
[----:B------:R2:W-:Y:S01]  /*293a0*/  @!P1 STL.S16 [R1+0xc8], R97 ;  /* 0x0000c86101009387 */ /* 0x0005e20000100600 */
[----:B------:R-:W-:Y:S02]  /*293b0*/  @!P5 PRMT R10, R79, 0x5410, RZ ;  /* 0x000054104f0ad816 */ /* 0x000fe400000000ff */
[----:B------:R-:W-:Y:S01]  /*293c0*/  @!P1 PRMT R0, R24, 0x5410, RZ ;  /* 0x0000541018009816 */ /* 0x000fe200000000ff */
[----:B------:R4:W4:Y:S01]  /*293d0*/  LDL.S16 R79, [R1+0xb4] ;  /* 0x0000b400014f7983 */ /* 0x0009220000100600 */
[C---:B------:R-:W-:Y:S02]  /*293e0*/  ISETP.GE.U32.AND P5, PT, R193.reuse, R15, PT ;  /* 0x0000000fc100720c */ /* 0x040fe40003fa6070 */
[--C-:B------:R-:W-:Y:S01]  /*293f0*/  SHF.R.U32.HI R15, RZ, 0x18, R11.reuse ;  /* 0x00000018ff0f7819 */ /* 0x100fe2000001160b */
[----:B------:R3:W4:Y:S01]  /*29400*/  LDL.S16 R24, [R1+0xb0] ;  /* 0x0000b00001187983 */ /* 0x0007220000100600 */
[----:B------:R-:W-:Y:S02]  /*29410*/  SHF.R.U32.HI R11, RZ, 0x10, R11 ;  /* 0x00000010ff0b7819 */ /* 0x000fe4000001160b */
[----:B------:R-:W-:Y:S01]  /*29420*/  ISETP.GE.U32.AND P1, PT, R193, R15, PT ;  /* 0x0000000fc100720c */ /* 0x000fe20003f26070 */
[----:B------:R2:W-:Y:S01]  /*29430*/  ST.E.U16 desc[UR4][R6.64+0xd2], R10 ;  /* 0x0000d20a06007985 */ /* 0x0005e2000c101504 */
[----:B------:R-:W-:Y:S01]  /*29440*/  LOP3.LUT R15, R46, 0xff, RZ, 0xc0, !PT ;  /* 0x000000ff2e0f7812 */ /* 0x000fe200078ec0ff */
[----:B------:R-:W-:Y:S02]  /*29450*/  @!P3 HADD2 R81, -R5.H0_H0, -RZ.H0_H0 ;  /* 0xa00000ff0551b230 */ /* 0x000fe40000000900 */
[----:B------:R2:W-:Y:S03]  /*29460*/  ST.E.U16 desc[UR4][R30.64+0xe0], R0 ;  /* 0x0000e0001e007985 */ /* 0x0005e6000c101504 */
[----:B------:R-:W-:Y:S01]  /*29470*/  PRMT R78, R81, 0x7610, R78 ;  /* 0x00007610514e7816 */ /* 0x000fe2000000004e */
[----:B------:R-:W-:Y:S01]  /*29480*/  @!P3 STL.S16 [R1+0xc0], R81 ;  /* 0x0000c0510100b387 */ /* 0x000fe20000100600 */
[----:B-1----:R-:W-:Y:S02]  /*29490*/  VIADD R99, R229, 0x646e171e ;  /* 0x646e171ee5637836 */ /* 0x002fe40000000000 */
[----:B------:R-:W-:Y:S02]  /*294a0*/  @!P3 PRMT R5, R78, 0x5410, RZ ;  /* 0x000054104e05b816 */ /* 0x000fe400000000ff */
[C---:B------:R-:W-:Y:S01]  /*294b0*/  ISETP.GE.U32.AND P3, PT, R193.reuse, R15, PT ;  /* 0x0000000fc100720c */ /* 0x040fe20003f66070 */
[----:B------:R1:W4:Y:S01]  /*294c0*/  LDL.S16 R78, [R1+0xac] ;  /* 0x0000ac00014e7983 */ /* 0x0003220000100600 */
[----:B------:R-:W-:Y:S02]  /*294d0*/  LOP3.LUT R15, R46, 0xffff, RZ, 0xc0, !PT ;  /* 0x0000ffff2e0f7812 */ /* 0x000fe400078ec0ff */
[----:B--2---:R-:W-:Y:S01]  /*294e0*/  PRMT R97, R193, 0x7054, R193 ;  /* 0x00007054c1617816 */ /* 0x004fe200000000c1 */
[----:B------:R2:W-:Y:S01]  /*294f0*/  ST.E.U16 desc[UR4][R30.64+0xe2], R5 ;  /* 0x0000e2051e007985 */ /* 0x0005e2000c101504 */
[C---:B------:R-:W-:Y:S02]  /*29500*/  PRMT R10, R107.reuse, 0x7632, R10 ;  /* 0x000076326b0a7816 */ /* 0x040fe4000000000a */
[----:B------:R-:W-:Y:S04]  /*29510*/  PRMT R0, R107, 0x7610, R0 ;  /* 0x000076106b007816 */ /* 0x000fe80000000000 */
[----:B------:R-:W-:Y:S02]  /*29520*/  PRMT R152, R0, 0x5410, R10 ;  /* 0x0000541000987816 */ /* 0x000fe4000000000a */
[----:B--2---:R-:W-:Y:S02]  /*29530*/  LOP3.LUT R5, R11, 0xff, RZ, 0xc0, !PT ;  /* 0x000000ff0b057812 */ /* 0x004fe400078ec0ff */
[--C-:B------:R-:W-:Y:S02]  /*29540*/  SHF.R.U32.HI R11, RZ, 0x8, R15.reuse ;  /* 0x00000008ff0b7819 */ /* 0x100fe4000001160f */
[----:B------:R-:W-:Y:S02]  /*29550*/  PRMT R15, R37, 0x7632, R15 ;  /* 0x00007632250f7816 */ /* 0x000fe4000000000f */
[----:B------:R-:W-:Y:S01]  /*29560*/  LOP3.LUT R11, R11, 0xffff, RZ, 0xc0, !PT ;  /* 0x0000ffff0b0b7812 */ /* 0x000fe200078ec0ff */
[----:B------:R-:W-:Y:S05]  /*29570*/  @!P0 HADD2 R35, -R10.H0_H0, -RZ.H0_H0 ;  /* 0xa00000ff0a238230 */ /* 0x000fea0000000900 */
[----:B------:R-:W-:Y:S04]  /*29580*/  PRMT R25, R35, 0x7610, R25 ;  /* 0x0000761023197816 */ /* 0x000fe80000000019 */
[----:B------:R-:W-:Y:S05]  /*29590*/  @!P0 PRMT R10, R25, 0x5410, RZ ;  /* 0x00005410190a8816 */ /* 0x000fea00000000ff */
[----:B------:R2:W-:Y:S01]  /*295a0*/  ST.E.U16 desc[UR4][R2.64+0xe2], R10 ;  /* 0x0000e20a02007985 */ /* 0x0005e2000c101504 */
[----:B---3--:R-:W-:Y:S05]  /*295b0*/  @!P4 HADD2 R80, -R0.H0_H0, -RZ.H0_H0 ;  /* 0xa00000ff0050c230 */ /* 0x008fea0000000900 */
[----:B------:R-:W-:Y:S01]  /*295c0*/  PRMT R27, R80, 0x7610, R27 ;  /* 0x00007610501b7816 */ /* 0x000fe2000000001b */
[----:B------:R-:W-:Y:S03]  /*295d0*/  @!P4 STL.S16 [R1+0xbc], R80 ;  /* 0x0000bc500100c387 */ /* 0x000fe60000100600 */
[----:B------:R-:W-:Y:S01]  /*295e0*/  @!P4 PRMT R0, R27, 0x5410, RZ ;  /* 0x000054101b00c816 */ /* 0x000fe200000000ff */
[----:B------:R3:W-:Y:S01]  /*295f0*/  @!P0 STL.S16 [R1+0xb8], R35 ;  /* 0x0000b82301008387 */ /* 0x0007e20000100600 */
[----:B------:R-:W-:Y:S02]  /*29600*/  ISETP.GE.U32.AND P4, PT, R193, R5, PT ;  /* 0x00000005c100720c */ /* 0x000fe40003f86070 */
[----:B------:R-:W-:Y:S01]  /*29610*/  PRMT R5, R75, 0x7610, R5 ;  /* 0x000076104b057816 */ /* 0x000fe20000000005 */
[----:B------:R1:W-:Y:S01]  /*29620*/  ST.E.U16 desc[UR4][R2.64+0xe0], R0 ;  /* 0x0000e00002007985 */ /* 0x0003e2000c101504 */
[----:B------:R-:W-:Y:S02]  /*29630*/  ISETP.GE.U32.AND P0, PT, R193, R11, PT ;  /* 0x0000000bc100720c */ /* 0x000fe40003f06070 */
[----:B------:R-:W-:Y:S01]  /*29640*/  SHF.R.U32.HI R11, RZ, 0x10, R46 ;  /* 0x00000010ff0b7819 */ /* 0x000fe2000001162e */
[----:B------:R1:W4:Y:S01]  /*29650*/  LDL.S16 R27, [R1+0xa4] ;  /* 0x0000a400011b7983 */ /* 0x0003220000100600 */
[----:B--2---:R-:W-:Y:S02]  /*29660*/  PRMT R10, R37, 0x7610, R10 ;  /* 0x00007610250a7816 */ /* 0x004fe4000000000a */
[----:B------:R-:W-:Y:S01]  /*29670*/  LOP3.LUT R11, R11, 0xff, RZ, 0xc0, !PT ;  /* 0x000000ff0b0b7812 */ /* 0x000fe200078ec0ff */
[----:B------:R2:W2:Y:S01]  /*29680*/  LDL.S16 R25, [R1+0xa0] ;  /* 0x0000a00001197983 */ /* 0x0004a20000100600 */
[----:B------:R-:W-:Y:S03]  /*29690*/  PRMT R132, R10, 0x5410, R15 ;  /* 0x000054100a847816 */ /* 0x000fe6000000000f */
[----:B---3--:R3:W3:Y:S01]  /*296a0*/  LDL.S16 R35, [R1+0xa8] ;  /* 0x0000a80001237983 */ /* 0x0086e20000100600 */
[----:B-1----:R-:W-:Y:S04]  /*296b0*/  PRMT R0, R75, 0x7632, R0 ;  /* 0x000076324b007816 */ /* 0x002fe80000000000 */
[----:B------:R-:W-:Y:S01]  /*296c0*/  PRMT R124, R5, 0x5410, R0 ;  /* 0x00005410057c7816 */ /* 0x000fe20000000000 */
[----:B----4-:R-:W-:Y:S02]  /*296d0*/  @!P6 HADD2 R79, -R5.H0_H0, -RZ.H0_H0 ;  /* 0xa00000ff054fe230 */ /* 0x010fe40000000900 */
[----:B------:R-:W-:Y:S03]  /*296e0*/  @!P5 HADD2 R24, -R0.H0_H0, -RZ.H0_H0 ;  /* 0xa00000ff0018d230 */ /* 0x000fe60000000900 */
[----:B------:R-:W-:Y:S01]  /*296f0*/  PRMT R22, R79, 0x7610, R22 ;  /* 0x000076104f167816 */ /* 0x000fe20000000016 */
[----:B------:R-:W-:Y:S01]  /*29700*/  @!P6 STL.S16 [R1+0xb4], R79 ;  /* 0x0000b44f0100e387 */ /* 0x000fe20000100600 */
[----:B------:R-:W-:Y:S03]  /*29710*/  PRMT R74, R24, 0x7610, R74 ;  /* 0x00007610184a7816 */ /* 0x000fe6000000004a */
[----:B------:R1:W-:Y:S01]  /*29720*/  @!P5 STL.S16 [R1+0xb0], R24 ;  /* 0x0000b0180100d387 */ /* 0x0003e20000100600 */
[----:B------:R-:W-:Y:S02]  /*29730*/  @!P6 PRMT R5, R22, 0x5410, RZ ;  /* 0x000054101605e816 */ /* 0x000fe400000000ff */
[----:B------:R-:W-:Y:S01]  /*29740*/  @!P5 PRMT R0, R74, 0x5410, RZ ;  /* 0x000054104a00d816 */ /* 0x000fe200000000ff */
[----:B------:R4:W4:Y:S01]  /*29750*/  LDL.S16 R22, [R1+0x98] ;  /* 0x0000980001167983 */ /* 0x0009220000100600 */
[C---:B------:R-:W-:Y:S02]  /*29760*/  ISETP.GE.U32.AND P6, PT, R193.reuse, R11, PT ;  /* 0x0000000bc100720c */ /* 0x040fe40003fc6070 */
[----:B------:R-:W-:Y:S01]  /*29770*/  SHF.R.U32.HI R11, RZ, 0x18, R46 ;  /* 0x00000018ff0b7819 */ /* 0x000fe2000001162e */
[----:B------:R1:W-:Y:S03]  /*29780*/  ST.E.U16 desc[UR4][R8.64+0xde], R5 ;  /* 0x0000de0508007985 */ /* 0x0003e6000c101504 */
[C---:B------:R-:W-:Y:S01]  /*29790*/  ISETP.GE.U32.AND P5, PT, R193.reuse, R11, PT ;  /* 0x0000000bc100720c */ /* 0x040fe20003fa6070 */
[----:B------:R-:W-:Y:S01]  /*297a0*/  @!P4 HADD2 R78, -R10.H0_H0, -RZ.H0_H0 ;  /* 0xa00000ff0a4ec230 */ /* 0x000fe20000000900 */
[----:B------:R-:W-:Y:S01]  /*297b0*/  LOP3.LUT R11, R44, 0xff, RZ, 0xc0, !PT ;  /* 0x000000ff2c0b7812 */ /* 0x000fe200078ec0ff */
[----:B------:R1:W-:Y:S03]  /*297c0*/  ST.E.U16 desc[UR4][R8.64+0xe0], R0 ;  /* 0x0000e00008007985 */ /* 0x0003e6000c101504 */
[----:B------:R-:W-:Y:S04]  /*297d0*/  PRMT R36, R78, 0x7610, R36 ;  /* 0x000076104e247816 */ /* 0x000fe80000000024 */
[----:B------:R-:W-:Y:S01]  /*297e0*/  @!P4 PRMT R10, R36, 0x5410, RZ ;  /* 0x00005410240ac816 */ /* 0x000fe200000000ff */
[----:B-1----:R1:W4:Y:S04]  /*297f0*/  LDL.S16 R24, [R1+0x9c] ;  /* 0x00009c0001187983 */ /* 0x0023280000100600 */
[----:B------:R1:W-:Y:S04]  /*29800*/  ST.E.U16 desc[UR4][R6.64+0xe0], R10 ;  /* 0x0000e00a06007985 */ /* 0x0003e8000c101504 */
[----:B------:R-:W-:Y:S01]  /*29810*/  @!P4 STL.S16 [R1+0xac], R78 ;  /* 0x0000ac4e0100c387 */ /* 0x000fe20000100600 */
[----:B------:R-:W-:Y:S02]  /*29820*/  ISETP.GE.U32.AND P4, PT, R193, R11, PT ;  /* 0x0000000bc100720c */ /* 0x000fe40003f86070 */
[----:B------:R-:W-:Y:S02]  /*29830*/  LOP3.LUT R5, R44, 0xffff, RZ, 0xc0, !PT ;  /* 0x0000ffff2c057812 */ /* 0x000fe400078ec0ff */
[----:B------:R-:W-:Y:S02]  /*29840*/  PRMT R11, R14, 0x7632, R11 ;  /* 0x000076320e0b7816 */ /* 0x000fe4000000000b */
[--C-:B------:R-:W-:Y:S02]  /*29850*/  SHF.R.U32.HI R0, RZ, 0x8, R5.reuse ;  /* 0x00000008ff007819 */ /* 0x100fe40000011605 */
[----:B------:R-:W-:Y:S02]  /*29860*/  PRMT R5, R26, 0x7610, R5 ;  /* 0x000076101a057816 */ /* 0x000fe40000000005 */
[----:B------:R-:W-:Y:S02]  /*29870*/  PRMT R141, R14, 0x5410, R11 ;  /* 0x000054100e8d7816 */ /* 0x000fe4000000000b */
[----:B-1----:R-:W-:Y:S02]  /*29880*/  LOP3.LUT R10, R0, 0xffff, RZ, 0xc0, !PT ;  /* 0x0000ffff000a7812 */ /* 0x002fe400078ec0ff */
[----:B------:R-:W-:Y:S02]  /*29890*/  PRMT R0, R26, 0x7632, R0 ;  /* 0x000076321a007816 */ /* 0x000fe40000000000 */
[----:B------:R-:W-:Y:S01]  /*298a0*/  LOP3.LUT R26, R72, 0xff, RZ, 0xc0, !PT ;  /* 0x000000ff481a7812 */ /* 0x000fe200078ec0ff */
[----:B------:R-:W-:Y:S02]  /*298b0*/  @!P3 HADD2 R27, -R14.H0_H0, -RZ.H0_H0 ;  /* 0xa00000ff0e1bb230 */ /* 0x000fe40000000900 */
[----:B--2---:R-:W-:Y:S03]  /*298c0*/  @!P0 HADD2 R25, -R11.H0_H0, -RZ.H0_H0 ;  /* 0xa00000ff0b198230 */ /* 0x004fe60000000900 */
[----:B------:R-:W-:Y:S02]  /*298d0*/  PRMT R21, R27, 0x7610, R21 ;  /* 0x000076101b157816 */ /* 0x000fe40000000015 */
[----:B------:R-:W-:Y:S02]  /*298e0*/  PRMT R17, R25, 0x7610, R17 ;  /* 0x0000761019117816 */ /* 0x000fe40000000011 */
[----:B------:R-:W-:Y:S02]  /*298f0*/  @!P3 PRMT R14, R21, 0x5410, RZ ;  /* 0x00005410150eb816 */ /* 0x000fe400000000ff */
[----:B------:R-:W-:Y:S01]  /*29900*/  @!P0 PRMT R11, R17, 0x5410, RZ ;  /* 0x00005410110b8816 */ /* 0x000fe200000000ff */
[----:B---3--:R-:W-:Y:S05]  /*29910*/  @!P1 HADD2 R35, -R15.H0_H0, -RZ.H0_H0 ;  /* 0xa00000ff0f239230 */ /* 0x008fea0000000900 */
[----:B------:R-:W-:Y:S01]  /*29920*/  PRMT R23, R35, 0x7610, R23 ;  /* 0x0000761023177816 */ /* 0x000fe20000000017 */
[----:B------:R-:W-:Y:S03]  /*29930*/  @!P1 STL.S16 [R1+0xa8], R35 ;  /* 0x0000a82301009387 */ /* 0x000fe60000100600 */
[----:B------:R-:W-:Y:S02]  /*29940*/  @!P1 PRMT R15, R23, 0x5410, RZ ;  /* 0x00005410170f9816 */ /* 0x000fe400000000ff */
[C---:B------:R-:W-:Y:S01]  /*29950*/  ISETP.GE.U32.AND P1, PT, R193.reuse, R10, PT ;  /* 0x0000000ac100720c */ /* 0x040fe20003f26070 */
[----:B------:R1:W2:Y:S01]  /*29960*/  LDL.S16 R23, [R1+0x94] ;  /* 0x0000940001177983 */ /* 0x0002a20000100600 */
[--C-:B------:R-:W-:Y:S03]  /*29970*/  SHF.R.U32.HI R10, RZ, 0x10, R44.reuse ;  /* 0x00000010ff0a7819 */ /* 0x100fe6000001162c */
[----:B------:R3:W-:Y:S01]  /*29980*/  @!P3 STL.S16 [R1+0xa4], R27 ;  /* 0x0000a41b0100b387 */ /* 0x0007e20000100600 */
[----:B------:R-:W-:Y:S03]  /*29990*/  LOP3.LUT R10, R10, 0xff, RZ, 0xc0, !PT ;  /* 0x000000ff0a0a7812 */ /* 0x000fe600078ec0ff */
[----:B------:R1:W-:Y:S01]  /*299a0*/  @!P0 STL.S16 [R1+0xa0], R25 ;  /* 0x0000a01901008387 */ /* 0x0003e20000100600 */
[C---:B------:R-:W-:Y:S02]  /*299b0*/  ISETP.GE.U32.AND P3, PT, R193.reuse, R10, PT ;  /* 0x0000000ac100720c */ /* 0x040fe40003f66070 */
[----:B------:R-:W-:Y:S01]  /*299c0*/  SHF.R.U32.HI R10, RZ, 0x18, R44 ;  /* 0x00000018ff0a7819 */ /* 0x000fe2000001162c */
[----:B------:R1:W-:Y:S03]  /*299d0*/  ST.E.U16 desc[UR4][R6.64+0xe2], R15 ;  /* 0x0000e20f06007985 */ /* 0x0003e6000c101504 */
[----:B------:R-:W-:Y:S01]  /*299e0*/  ISETP.GE.U32.AND P0, PT, R193, R10, PT ;  /* 0x0000000ac100720c */ /* 0x000fe20003f06070 */
[----:B------:R-:W-:Y:S01]  /*299f0*/  ST.E.U16 desc[UR4][R30.64+0xf0], R14 ;  /* 0x0000f00e1e007985 */ /* 0x000fe2000c101504 */
[-C--:B------:R-:W-:Y:S03]  /*29a00*/  LOP3.LUT R10, R65, R101.reuse, R82, 0x96, !PT ;  /* 0x00000065410a7212 */ /* 0x080fe600078e9652 */
[----:B------:R1:W-:Y:S01]  /*29a10*/  ST.E.U16 desc[UR4][R30.64+0xf2], R11 ;  /* 0x0000f20b1e007985 */ /* 0x0003e2000c101504 */
[--C-:B---3--:R-:W-:Y:S02]  /*29a20*/  SHF.R.U32.HI R27, RZ, 0x18, R72.reuse ;  /* 0x00000018ff1b7819 */ /* 0x108fe40000011648 */
[----:B-1----:R-:W-:Y:S02]  /*29a30*/  SHF.R.U32.HI R25, RZ, 0x10, R72 ;  /* 0x00000010ff197819 */ /* 0x002fe40000011648 */
[----:B------:R-:W-:Y:S02]  /*29a40*/  LOP3.LUT R15, R73, R101, R126, 0x96, !PT ;  /* 0x00000065490f7212 */ /* 0x000fe400078e967e */
[----:B------:R-:W-:Y:S02]  /*29a50*/  PRMT R126, R5, 0x5410, R0 ;  /* 0x00005410057e7816 */ /* 0x000fe40000000000 */
[----:B------:R-:W-:Y:S01]  /*29a60*/  LOP3.LUT R11, R10, 0xff, RZ, 0xc0, !PT ;  /* 0x000000ff0a0b7812 */ /* 0x000fe200078ec0ff */
[----:B----4-:R-:W-:Y:S05]  /*29a70*/  @!P5 HADD2 R22, -R0.H0_H0, -RZ.H0_H0 ;  /* 0xa00000ff0016d230 */ /* 0x010fea0000000900 */
[----:B------:R-:W-:Y:S04]  /*29a80*/  PRMT R33, R22, 0x7610, R33 ;  /* 0x0000761016217816 */ /* 0x000fe80000000021 */
[----:B------:R-:W-:Y:S05]  /*29a90*/  @!P5 PRMT R0, R33, 0x5410, RZ ;  /* 0x000054102100d816 */ /* 0x000fea00000000ff */
[----:B------:R1:W-:Y:S01]  /*29aa0*/  ST.E.U16 desc[UR4][R2.64+0xf2], R0 ;  /* 0x0000f20002007985 */ /* 0x0003e2000c101504 */
[----:B------:R-:W-:Y:S05]  /*29ab0*/  @!P6 HADD2 R24, -R5.H0_H0, -RZ.H0_H0 ;  /* 0xa00000ff0518e230 */ /* 0x000fea0000000900 */
[----:B------:R-:W-:Y:S01]  /*29ac0*/  PRMT R34, R24, 0x7610, R34 ;  /* 0x0000761018227816 */ /* 0x000fe20000000022 */
[----:B------:R3:W-:Y:S03]  /*29ad0*/  @!P6 STL.S16 [R1+0x9c], R24 ;  /* 0x00009c180100e387 */ /* 0x0007e60000100600 */
[----:B------:R-:W-:Y:S01]  /*29ae0*/  @!P6 PRMT R5, R34, 0x5410, RZ ;  /* 0x000054102205e816 */ /* 0x000fe200000000ff */
[----:B------:R4:W-:Y:S04]  /*29af0*/  @!P5 STL.S16 [R1+0x98], R22 ;  /* 0x000098160100d387 */ /* 0x0009e80000100600 */
[----:B------:R2:W2:Y:S04]  /*29b00*/  LDL.S16 R21, [R1+0x1c] ;  /* 0x00001c0001157983 */ /* 0x0004a80000100600 */
[----:B------:R2:W2:Y:S01]  /*29b10*/  LDL.S16 R17, [R1+0x18] ;  /* 0x0000180001117983 */ /* 0x0004a20000100600 */
[----:B-1----:R-:W-:Y:S03]  /*29b20*/  PRMT R0, R32, 0x7632, R0 ;  /* 0x0000763220007816 */ /* 0x002fe60000000000 */
[----:B------:R1:W-:Y:S01]  /*29b30*/  ST.E.U16 desc[UR4][R2.64+0xf0], R5 ;  /* 0x0000f00502007985 */ /* 0x0003e2000c101504 */
[----:B---3--:R-:W-:Y:S03]  /*29b40*/  LOP3.LUT R24, R72, 0xffff, RZ, 0xc0, !PT ;  /* 0x0000ffff48187812 */ /* 0x008fe600078ec0ff */
[----:B----4-:R4:W3:Y:S01]  /*29b50*/  LDL.S16 R22, [R1+0x90] ;  /* 0x0000900001167983 */ /* 0x0108e20000100600 */
[----:B-1----:R-:W-:Y:S02]  /*29b60*/  PRMT R2, R32, 0x7610, R2 ;  /* 0x0000761020027816 */ /* 0x002fe40000000002 */
[----:B------:R-:W-:Y:S02]  /*29b70*/  PRMT R3, R4, 0x7632, R3 ;  /* 0x0000763204037816 */ /* 0x000fe40000000003 */
[----:B------:R-:W-:Y:S02]  /*29b80*/  PRMT R107, R2, 0x5410, R0 ;  /* 0x00005410026b7816 */ /* 0x000fe40000000000 */
[----:B------:R-:W-:Y:S02]  /*29b90*/  PRMT R117, R4, 0x5410, R3 ;  /* 0x0000541004757816 */ /* 0x000fe40000000003 */
[----:B------:R-:W-:Y:S04]  /*29ba0*/  LOP3.LUT R5, R10, 0xffff, RZ, 0xc0, !PT ;  /* 0x0000ffff0a057812 */ /* 0x000fe800078ec0ff */
[----:B------:R-:W-:Y:S04]  /*29bb0*/  SHF.R.U32.HI R5, RZ, 0x8, R5 ;  /* 0x00000008ff057819 */ /* 0x000fe80000011605 */
[----:B------:R-:W-:Y:S02]  /*29bc0*/  PRMT R14, R11, 0x5410, R5 ;  /* 0x000054100b0e7816 */ /* 0x000fe40000000005 */
[----:B------:R-:W-:Y:S02]  /*29bd0*/  LOP3.LUT R5, R64, 0xffff, RZ, 0xc0, !PT ;  /* 0x0000ffff40057812 */ /* 0x000fe400078ec0ff */
[----:B------:R-:W-:Y:S01]  /*29be0*/  SHF.R.U32.HI R11, RZ, 0x10, R64 ;  /* 0x00000010ff0b7819 */ /* 0x000fe20000011640 */
[----:B--2---:R-:W-:Y:S05]  /*29bf0*/  @!P4 HADD2 R23, -R2.H0_H0, -RZ.H0_H0 ;  /* 0xa00000ff0217c230 */ /* 0x004fea0000000900 */
[----:B------:R-:W-:Y:S01]  /*29c00*/  PRMT R16, R23, 0x7610, R16 ;  /* 0x0000761017107816 */ /* 0x000fe20000000010 */
[----:B------:R-:W-:Y:S03]  /*29c10*/  @!P4 STL.S16 [R1+0x94], R23 ;  /* 0x000094170100c387 */ /* 0x000fe60000100600 */
[----:B------:R-:W-:Y:S02]  /*29c20*/  @!P4 PRMT R2, R16, 0x5410, RZ ;  /* 0x000054101002c816 */ /* 0x000fe400000000ff */
[----:B------:R-:W-:Y:S03]  /*29c30*/  LOP3.LUT R16, R64, 0xff, RZ, 0xc0, !PT ;  /* 0x000000ff40107812 */ /* 0x000fe600078ec0ff */
[----:B------:R1:W-:Y:S02]  /*29c40*/  ST.E.U16 desc[UR4][R8.64+0xee], R2 ;  /* 0x0000ee0208007985 */ /* 0x0003e4000c101504 */
[----:B-1----:R-:W-:Y:S04]  /*29c50*/  SHF.R.U32.HI R2, RZ, 0x10, R10 ;  /* 0x00000010ff027819 */ /* 0x002fe8000001160a */
[----:B------:R-:W-:Y:S01]  /*29c60*/  LOP3.LUT R2, R2, 0xff, RZ, 0xc0, !PT ;  /* 0x000000ff02027812 */ /* 0x000fe200078ec0ff */
[----:B------:R-:W-:Y:S02]  /*29c70*/  @!P3 HADD2 R21, -R4.H0_H0, -RZ.H0_H0 ;  /* 0xa00000ff0415b230 */ /* 0x000fe40000000900 */
[----:B------:R-:W-:Y:S03]  /*29c80*/  @!P0 HADD2 R17, -R3.H0_H0, -RZ.H0_H0 ;  /* 0xa00000ff03118230 */ /* 0x000fe60000000900 */
[----:B------:R-:W-:Y:S02]  /*29c90*/  PRMT R19, R21, 0x7610, R19 ;  /* 0x0000761015137816 */ /* 0x000fe40000000013 */
[----:B------:R-:W-:Y:S02]  /*29ca0*/  PRMT R18, R17, 0x7610, R18 ;  /* 0x0000761011127816 */ /* 0x000fe40000000012 */
[----:B------:R-:W-:Y:S02]  /*29cb0*/  @!P3 PRMT R4, R19, 0x5410, RZ ;  /* 0x000054101304b816 */ /* 0x000fe400000000ff */
[----:B------:R-:W-:Y:S01]  /*29cc0*/  @!P0 PRMT R3, R18, 0x5410, RZ ;  /* 0x0000541012038816 */ /* 0x000fe200000000ff */
[----:B---3--:R-:W-:Y:S05]  /*29cd0*/  @!P1 HADD2 R22, -R0.H0_H0, -RZ.H0_H0 ;  /* 0xa00000ff00169230 */ /* 0x008fea0000000900 */
[----:B------:R-:W-:Y:S01]  /*29ce0*/  PRMT R20, R22, 0x7610, R20 ;  /* 0x0000761016147816 */ /* 0x000fe20000000014 */
[----:B------:R-:W-:Y:S03]  /*29cf0*/  @!P1 STL.S16 [R1+0x90], R22 ;  /* 0x0000901601009387 */ /* 0x000fe60000100600 */
[----:B------:R-:W-:Y:S01]  /*29d00*/  @!P1 PRMT R0, R20, 0x5410, RZ ;  /* 0x0000541014009816 */ /* 0x000fe200000000ff */
[----:B------:R-:W-:Y:S01]  /*29d10*/  @!P3 STL.S16 [R1+0x1c], R21 ;  /* 0x00001c150100b387 */ /* 0x000fe20000100600 */
[----:B------:R-:W-:Y:S03]  /*29d20*/  ISETP.GT.AND P1, PT, R187, RZ, PT ;  /* 0x000000ffbb00720c */ /* 0x000fe60003f24270 */
[----:B------:R1:W-:Y:S04]  /*29d30*/  @!P0 STL.S16 [R1+0x18], R17 ;  /* 0x0000181101008387 */ /* 0x0003e80000100600 */
[----:B------:R4:W5:Y:S04]  /*29d40*/  LDL.LU R250, [R1+0x314] ;  /* 0x0003140001fa7983 */ /* 0x0009680000300800 */
[----:B------:R4:W5:Y:S04]  /*29d50*/  LDL.LU R245, [R1+0x310] ;  /* 0x0003100001f57983 */ /* 0x0009680000300800 */
[----:B------:R4:W5:Y:S04]  /*29d60*/  LDL.LU R244, [R1+0x30c] ;  /* 0x00030c0001f47983 */ /* 0x0009680000300800 */
[----:B------:R4:W5:Y:S04]  /*29d70*/  LDL.LU R243, [R1+0x308] ;  /* 0x0003080001f37983 */ /* 0x0009680000300800 */
[----:B------:R4:W5:Y:S04]  /*29d80*/  LDL.LU R242, [R1+0x304] ;  /* 0x0003040001f27983 */ /* 0x0009680000300800 */
[----:B------:R4:W5:Y:S01]  /*29d90*/  LDL.LU R195, [R1+0x300] ;  /* 0x0003000001c37983 */ /* 0x0009620000300800 */
[----:B-1----:R-:W-:Y:S03]  /*29da0*/  SHF.R.U32.HI R17, RZ, 0x18, R64 ;  /* 0x00000018ff117819 */ /* 0x002fe60000011640 */
[----:B------:R4:W5:Y:S04]  /*29db0*/  LDL.LU R139, [R1+0x2fc] ;  /* 0x0002fc00018b7983 */ /* 0x0009680000300800 */
[----:B------:R4:W5:Y:S04]  /*29dc0*/  LDL.LU R138, [R1+0x2f8] ;  /* 0x0002f800018a7983 */ /* 0x0009680000300800 */
[----:B------:R-:W2:Y:S04]  /*29dd0*/  LDL.LU R196, [R1+0x40] ;  /* 0x0000400001c47983 */ /* 0x000ea80000300800 */
[----:B------:R4:W5:Y:S04]  /*29de0*/  LDL.LU R137, [R1+0x2f4] ;  /* 0x0002f40001897983 */ /* 0x0009680000300800 */
[----:B------:R1:W-:Y:S04]  /*29df0*/  ST.E.U16 desc[UR4][R8.64+0xf0], R0 ;  /* 0x0000f00008007985 */ /* 0x0003e8000c101504 */
[----:B------:R4:W5:Y:S04]  /*29e00*/  LDL.LU R136, [R1+0x2f0] ;  /* 0x0002f00001887983 */ /* 0x0009680000300800 */
[----:B------:R3:W-:Y:S04]  /*29e10*/  ST.E.U16 desc[UR4][R6.64+0xf2], R3 ;  /* 0x0000f20306007985 */ /* 0x0007e8000c101504 */
[----:B------:R4:W-:Y:S04]  /*29e20*/  ST.E.U16 desc[UR4][R6.64+0xf0], R4 ;  /* 0x0000f00406007985 */ /* 0x0009e8000c101504 */
[----:B------:R-:W4:Y:S01]  /*29e30*/  LDSM.16.MT88.4 R20, [R226+0x4000] ;  /* 0x00400000e214783b */ /* 0x000f220000004200 */
[--C-:B-1----:R-:W-:Y:S02]  /*29e40*/  HSET2.LE.AND R0, R14, R97.reuse, PT ;  /* 0x000000610e007233 */ /* 0x102fe40003803000 */
[----:B------:R-:W-:Y:S02]  /*29e50*/  SHF.R.U32.HI R8, RZ, 0x18, R15 ;  /* 0x00000018ff087819 */ /* 0x000fe4000001160f */
[----:B------:R-:W-:Y:S02]  /*29e60*/  LOP3.LUT R9, R25, 0xff, RZ, 0xc0, !PT ;  /* 0x000000ff19097812 */ /* 0x000fe400078ec0ff */
[----:B---3--:R-:W-:Y:S02]  /*29e70*/  SHF.R.U32.HI R3, RZ, 0x8, R5 ;  /* 0x00000008ff037819 */ /* 0x008fe40000011605 */
[----:B------:R-:W-:Y:S02]  /*29e80*/  LOP3.LUT R5, R11, 0xff, RZ, 0xc0, !PT ;  /* 0x000000ff0b057812 */ /* 0x000fe400078ec0ff */
[----:B------:R-:W-:Y:S02]  /*29e90*/  PRMT R3, R16, 0x5410, R3 ;  /* 0x0000541010037816 */ /* 0x000fe40000000003 */
[----:B------:R-:W-:Y:S02]  /*29ea0*/  PRMT R5, R5, 0x5410, R17 ;  /* 0x0000541005057816 */ /* 0x000fe40000000011 */
[----:B----4-:R-:W-:Y:S01]  /*29eb0*/  SHF.R.U32.HI R4, RZ, 0x18, R10 ;  /* 0x00000018ff047819 */ /* 0x010fe2000001160a */
[----:B------:R-:W1:Y:S01]  /*29ec0*/  LDSM.16.MT88.4 R16, [R223+0x4000] ;  /* 0x00400000df10783b */ /* 0x000e620000004200 */
[----:B------:R-:W-:Y:S02]  /*29ed0*/  LOP3.LUT R10, R15, 0xff, RZ, 0xc0, !PT ;  /* 0x000000ff0f0a7812 */ /* 0x000fe400078ec0ff */
[----:B------:R-:W-:Y:S02]  /*29ee0*/  PRMT R2, R2, 0x5410, R4 ;  /* 0x0000541002027816 */ /* 0x000fe40000000004 */
[----:B------:R-:W-:Y:S02]  /*29ef0*/  LOP3.LUT R4, R246, R0, RZ, 0xc0, !PT ;  /* 0x00000000f6047212 */ /* 0x000fe400078ec0ff */
[--C-:B------:R-:W-:Y:S02]  /*29f00*/  HSET2.LE.AND R0, R3, R97.reuse, PT ;  /* 0x0000006103007233 */ /* 0x100fe40003803000 */
[--C-:B------:R-:W-:Y:S02]  /*29f10*/  HSET2.LE.AND R2, R2, R97.reuse, PT ;  /* 0x0000006102027233 */ /* 0x100fe40003803000 */
[--C-:B------:R-:W-:Y:S02]  /*29f20*/  HSET2.LE.AND R3, R5, R97.reuse, PT ;  /* 0x0000006105037233 */ /* 0x100fe40003803000 */
[----:B------:R-:W-:Y:S02]  /*29f30*/  LOP3.LUT R6, R217, R0, RZ, 0xc0, !PT ;  /* 0x00000000d9067212 */ /* 0x000fe400078ec0ff */
[----:B------:R-:W-:Y:S02]  /*29f40*/  LOP3.LUT R5, R231, R2, RZ, 0xc0, !PT ;  /* 0x00000002e7057212 */ /* 0x000fe400078ec0ff */
[----:B------:R-:W-:Y:S02]  /*29f50*/  LOP3.LUT R0, R15, 0xffff, RZ, 0xc0, !PT ;  /* 0x0000ffff0f007812 */ /* 0x000fe400078ec0ff */
[----:B------:R-:W-:Y:S02]  /*29f60*/  SHF.R.U32.HI R2, RZ, 0x10, R15 ;  /* 0x00000010ff027819 */ /* 0x000fe4000001160f */
[----:B------:R-:W-:Y:S02]  /*29f70*/  LOP3.LUT R7, R216, R3, RZ, 0xc0, !PT ;  /* 0x00000003d8077212 */ /* 0x000fe400078ec0ff */
[----:B------:R-:W-:Y:S02]  /*29f80*/  SHF.R.U32.HI R3, RZ, 0x8, R24 ;  /* 0x00000008ff037819 */ /* 0x000fe40000011618 */
[----:B------:R-:W-:Y:S02]  /*29f90*/  SHF.R.U32.HI R0, RZ, 0x8, R0 ;  /* 0x00000008ff007819 */ /* 0x000fe40000011600 */
[----:B------:R-:W-:Y:S01]  /*29fa0*/  LOP3.LUT R2, R2, 0xff, RZ, 0xc0, !PT ;  /* 0x000000ff02027812 */ /* 0x000fe200078ec0ff */
[C---:B------:R-:W-:Y:S05]  /*29fb0*/  HMMA.16816.F32 R92, R4.reuse, R20, R92 ;  /* 0x00000014045c723c */ /* 0x040fea000000185c */
[----:B------:R-:W-:Y:S01]  /*29fc0*/  PRMT R3, R26, 0x5410, R3 ;  /* 0x000054101a037816 */ /* 0x000fe20000000003 */
[C---:B------:R-:W-:Y:S05]  /*29fd0*/  HMMA.16816.F32 R88, R4.reuse, R22, R88 ;  /* 0x000000160458723c */ /* 0x040fea0000001858 */
[----:B------:R-:W-:Y:S01]  /*29fe0*/  PRMT R0, R10, 0x5410, R0 ;  /* 0x000054100a007816 */ /* 0x000fe20000000000 */
[C---:B-1----:R-:W-:Y:S05]  /*29ff0*/  HMMA.16816.F32 R84, R4.reuse, R16, R84 ;  /* 0x000000100454723c */ /* 0x042fea0000001854 */
[----:B------:R-:W-:Y:S01]  /*2a000*/  PRMT R8, R2, 0x5410, R8 ;  /* 0x0000541002087816 */ /* 0x000fe20000000008 */
[----:B------:R-:W-:Y:S05]  /*2a010*/  HMMA.16816.F32 R68, R4, R18, R68 ;  /* 0x000000120444723c */ /* 0x000fea0000001844 */
[----:B------:R-:W-:Y:S02]  /*2a020*/  PRMT R9, R9, 0x5410, R27 ;  /* 0x0000541009097816 */ /* 0x000fe4000000001b */
[--C-:B------:R-:W-:Y:S01]  /*2a030*/  HSET2.LE.AND R2, R3, R97.reuse, PT ;  /* 0x0000006103027233 */ /* 0x100fe20003803000 */
[----:B------:R-:W1:Y:S03]  /*2a040*/  LDSM.16.MT88.4 R24, [R226+0x4400] ;  /* 0x00440000e218783b */ /* 0x000e660000004200 */
[--C-:B------:R-:W-:Y:S02]  /*2a050*/  HSET2.LE.AND R0, R0, R97.reuse, PT ;  /* 0x0000006100007233 */ /* 0x100fe40003803000 */
[--C-:B------:R-:W-:Y:S02]  /*2a060*/  HSET2.LE.AND R3, R8, R97.reuse, PT ;  /* 0x0000006108037233 */ /* 0x100fe40003803000 */
[--C-:B------:R-:W-:Y:S02]  /*2a070*/  HSET2.LE.AND R11, R9, R97.reuse, PT ;  /* 0x00000061090b7233 */ /* 0x100fe40003803000 */
[----:B------:R-:W-:Y:S02]  /*2a080*/  LOP3.LUT R8, R252, R0, RZ, 0xc0, !PT ;  /* 0x00000000fc087212 */ /* 0x000fe400078ec0ff */
[----:B------:R-:W-:Y:S02]  /*2a090*/  LOP3.LUT R10, R238, R2, RZ, 0xc0, !PT ;  /* 0x00000002ee0a7212 */ /* 0x000fe400078ec0ff */
[----:B------:R-:W-:Y:S02]  /*2a0a0*/  LOP3.LUT R9, R249, R3, RZ, 0xc0, !PT ;  /* 0x00000003f9097212 */ /* 0x000fe400078ec0ff */
[----:B------:R-:W-:Y:S02]  /*2a0b0*/  LOP3.LUT R0, R39, R99, R118, 0x96, !PT ;  /* 0x0000006327007212 */ /* 0x000fe400078e9676 */
[C---:B------:R-:W-:Y:S02]  /*2a0c0*/  LOP3.LUT R2, R38.reuse, 0xffff, RZ, 0xc0, !PT ;  /* 0x0000ffff26027812 */ /* 0x040fe400078ec0ff */
[--C-:B------:R-:W-:Y:S02]  /*2a0d0*/  SHF.R.U32.HI R3, RZ, 0x10, R38.reuse ;  /* 0x00000010ff037819 */ /* 0x100fe40000011626 */
[----:B------:R-:W-:Y:S02]  /*2a0e0*/  LOP3.LUT R6, R38, 0xff, RZ, 0xc0, !PT ;  /* 0x000000ff26067812 */ /* 0x000fe400078ec0ff */
[----:B------:R-:W-:Y:S02]  /*2a0f0*/  SHF.R.U32.HI R15, RZ, 0x18, R38 ;  /* 0x00000018ff0f7819 */ /* 0x000fe40000011626 */
[----:B------:R-:W-:Y:S01]  /*2a100*/  SHF.R.U32.HI R5, RZ, 0x8, R2 ;  /* 0x00000008ff057819 */ /* 0x000fe20000011602 */
[----:B------:R-:W3:Y:S01]  /*2a110*/  LDSM.16.MT88.4 R36, [R223+0x4400] ;  /* 0x00440000df24783b */ /* 0x000ee20000004200 */
[C---:B------:R-:W-:Y:S02]  /*2a120*/  LOP3.LUT R2, R0.reuse, 0xffff, RZ, 0xc0, !PT ;  /* 0x0000ffff00027812 */ /* 0x040fe400078ec0ff */
[----:B------:R-:W-:Y:S02]  /*2a130*/  LOP3.LUT R4, R3, 0xff, RZ, 0xc0, !PT ;  /* 0x000000ff03047812 */ /* 0x000fe400078ec0ff */
[----:B------:R-:W-:Y:S02]  /*2a140*/  SHF.R.U32.HI R3, RZ, 0x10, R0 ;  /* 0x00000010ff037819 */ /* 0x000fe40000011600 */
[----:B------:R-:W-:Y:S02]  /*2a150*/  LOP3.LUT R14, R0, 0xff, RZ, 0xc0, !PT ;  /* 0x000000ff000e7812 */ /* 0x000fe400078ec0ff */
[----:B------:R-:W-:Y:S02]  /*2a160*/  SHF.R.U32.HI R2, RZ, 0x8, R2 ;  /* 0x00000008ff027819 */ /* 0x000fe40000011602 */
[----:B------:R-:W-:Y:S02]  /*2a170*/  SHF.R.U32.HI R7, RZ, 0x18, R0 ;  /* 0x00000018ff077819 */ /* 0x000fe40000011600 */
[----:B------:R-:W-:Y:S02]  /*2a180*/  LOP3.LUT R0, R3, 0xff, RZ, 0xc0, !PT ;  /* 0x000000ff03007812 */ /* 0x000fe400078ec0ff */
[----:B------:R-:W-:Y:S02]  /*2a190*/  PRMT R2, R14, 0x5410, R2 ;  /* 0x000054100e027816 */ /* 0x000fe40000000002 */
[----:B------:R-:W-:Y:S02]  /*2a1a0*/  LOP3.LUT R11, R230, R11, RZ, 0xc0, !PT ;  /* 0x0000000be60b7212 */ /* 0x000fe400078ec0ff */
[----:B------:R-:W-:Y:S02]  /*2a1b0*/  PRMT R3, R6, 0x5410, R5 ;  /* 0x0000541006037816 */ /* 0x000fe40000000005 */
[----:B------:R-:W-:Y:S02]  /*2a1c0*/  PRMT R4, R4, 0x5410, R15 ;  /* 0x0000541004047816 */ /* 0x000fe4000000000f */
[----:B------:R-:W-:Y:S01]  /*2a1d0*/  PRMT R0, R0, 0x5410, R7 ;  /* 0x0000541000007816 */ /* 0x000fe20000000007 */
[C---:B------:R-:W-:Y:S05]  /*2a1e0*/  HMMA.16816.F32 R72, R8.reuse, R22, R176 ;  /* 0x000000160848723c */ /* 0x040fea00000018b0 */
[--C-:B------:R-:W-:Y:S01]  /*2a1f0*/  HSET2.LE.AND R2, R2, R97.reuse, PT ;  /* 0x0000006102027233 */ /* 0x100fe20003803000 */
[C---:B------:R-:W-:Y:S05]  /*2a200*/  HMMA.16816.F32 R32, R8.reuse, R16, R172 ;  /* 0x000000100820723c */ /* 0x040fea00000018ac */
[--C-:B------:R-:W-:Y:S01]  /*2a210*/  HSET2.LE.AND R3, R3, R97.reuse, PT ;  /* 0x0000006103037233 */ /* 0x100fe20003803000 */
[----:B------:R-:W-:Y:S01]  /*2a220*/  HMMA.16816.F32 R60, R8, R18, R60 ;  /* 0x00000012083c723c */ /* 0x000fe2000000183c */
[----:B------:R-:W4:Y:S04]  /*2a230*/  LDSM.16.MT88.4 R16, [R226+0x4800] ;  /* 0x00480000e210783b */ /* 0x000f280000004200 */
[--C-:B------:R-:W-:Y:S02]  /*2a240*/  HSET2.LE.AND R5, R0, R97.reuse, PT ;  /* 0x0000006100057233 */ /* 0x100fe40003803000 */
[--C-:B------:R-:W-:Y:S04]  /*2a250*/  HSET2.LE.AND R7, R4, R97.reuse, PT ;  /* 0x0000006104077233 */ /* 0x100fe80003803000 */
[----:B------:R-:W-:Y:S02]  /*2a260*/  LOP3.LUT R0, R77, R99, R130, 0x96, !PT ;  /* 0x000000634d007212 */ /* 0x000fe400078e9682 */
[----:B------:R-:W-:Y:S02]  /*2a270*/  LOP3.LUT R4, R236, R2, RZ, 0xc0, !PT ;  /* 0x00000002ec047212 */ /* 0x000fe400078ec0ff */
[----:B------:R-:W-:Y:S02]  /*2a280*/  LOP3.LUT R2, R76, 0xffff, RZ, 0xc0, !PT ;  /* 0x0000ffff4c027812 */ /* 0x000fe400078ec0ff */
[----:B------:R-:W-:Y:S02]  /*2a290*/  LOP3.LUT R6, R163, R3, RZ, 0xc0, !PT ;  /* 0x00000003a3067212 */ /* 0x000fe400078ec0ff */
[----:B------:R-:W-:Y:S02]  /*2a2a0*/  LOP3.LUT R3, R0, 0xffff, RZ, 0xc0, !PT ;  /* 0x0000ffff00037812 */ /* 0x000fe400078ec0ff */
[----:B------:R-:W-:Y:S02]  /*2a2b0*/  LOP3.LUT R5, R227, R5, RZ, 0xc0, !PT ;  /* 0x00000005e3057212 */ /* 0x000fe400078ec0ff */
[----:B------:R-:W-:Y:S02]  /*2a2c0*/  LOP3.LUT R7, R162, R7, RZ, 0xc0, !PT ;  /* 0x00000007a2077212 */ /* 0x000fe400078ec0ff */
[--C-:B------:R-:W-:Y:S02]  /*2a2d0*/  SHF.R.U32.HI R15, RZ, 0x10, R76.reuse ;  /* 0x00000010ff0f7819 */ /* 0x100fe4000001164c */
[----:B------:R-:W-:Y:S02]  /*2a2e0*/  SHF.R.U32.HI R14, RZ, 0x18, R76 ;  /* 0x00000018ff0e7819 */ /* 0x000fe4000001164c */
[----:B------:R-:W-:Y:S01]  /*2a2f0*/  IADD3 R217, P0, R30, -0x100, RZ ;  /* 0xffffff001ed97810 */ /* 0x000fe20007f1e0ff */
[C---:B-1----:R-:W-:Y:S05]  /*2a300*/  HMMA.16816.F32 R92, R4.reuse, R24, R92 ;  /* 0x00000018045c723c */ /* 0x042fea000000185c */
[----:B------:R-:W-:Y:S01]  /*2a310*/  IADD3.X R216, R31, -0x1, RZ, P0, !PT ;  /* 0xffffffff1fd87810 */ /* 0x000fe200007fe4ff */
[C---:B------:R-:W-:Y:S06]  /*2a320*/  HMMA.16816.F32 R88, R4.reuse, R26, R88 ;  /* 0x0000001a0458723c */ /* 0x040fec0000001858 */
[C---:B---3--:R-:W-:Y:S06]  /*2a330*/  HMMA.16816.F32 R84, R4.reuse, R36, R84 ;  /* 0x000000240454723c */ /* 0x048fec0000001854 */
[----:B------:R-:W-:Y:S07]  /*2a340*/  HMMA.16816.F32 R68, R4, R38, R68 ;  /* 0x000000260444723c */ /* 0x000fee0000001844 */
[----:B------:R-:W-:Y:S01]  /*2a350*/  LOP3.LUT R6, R52, 0xff, RZ, 0xc0, !PT ;  /* 0x000000ff34067812 */ /* 0x000fe200078ec0ff */
[----:B--2---:R-:W-:Y:S01]  /*2a360*/  HMMA.16816.F32 R80, R8, R20, R196 ;  /* 0x000000140850723c */ /* 0x004fe200000018c4 */
[----:B------:R-:W1:Y:S06]  /*2a370*/  LDSM.16.MT88.4 R20, [R223+0x4800] ;  /* 0x00480000df14783b */ /* 0x000e6c0000004200 */
[----:B------:R-:W-:Y:S04]  /*2a380*/  SHF.R.U32.HI R8, RZ, 0x8, R2 ;  /* 0x00000008ff087819 */ /* 0x000fe80000011602 */
[--C-:B------:R-:W-:Y:S02]  /*2a390*/  SHF.R.U32.HI R2, RZ, 0x10, R0.reuse ;  /* 0x00000010ff027819 */ /* 0x100fe40000011600 */
[----:B------:R-:W-:Y:S02]  /*2a3a0*/  LOP3.LUT R10, R76, 0xff, RZ, 0xc0, !PT ;  /* 0x000000ff4c0a7812 */ /* 0x000fe400078ec0ff */
[----:B------:R-:W-:Y:S02]  /*2a3b0*/  LOP3.LUT R11, R0, 0xff, RZ, 0xc0, !PT ;  /* 0x000000ff000b7812 */ /* 0x000fe400078ec0ff */
[----:B------:R-:W-:Y:S02]  /*2a3c0*/  SHF.R.U32.HI R9, RZ, 0x8, R3 ;  /* 0x00000008ff097819 */ /* 0x000fe40000011603 */
[----:B------:R-:W-:Y:S02]  /*2a3d0*/  SHF.R.U32.HI R3, RZ, 0x18, R0 ;  /* 0x00000018ff037819 */ /* 0x000fe40000011600 */
[----:B------:R-:W-:Y:S02]  /*2a3e0*/  LOP3.LUT R0, R2, 0xff, RZ, 0xc0, !PT ;  /* 0x000000ff02007812 */ /* 0x000fe400078ec0ff */
[----:B------:R-:W-:Y:S02]  /*2a3f0*/  PRMT R2, R10, 0x5410, R8 ;  /* 0x000054100a027816 */ /* 0x000fe40000000008 */
[----:B------:R-:W-:Y:S02]  /*2a400*/  PRMT R8, R11, 0x5410, R9 ;  /* 0x000054100b087816 */ /* 0x000fe40000000009 */
[----:B------:R-:W-:Y:S02]  /*2a410*/  PRMT R3, R0, 0x5410, R3 ;  /* 0x0000541000037816 */ /* 0x000fe40000000003 */
[--C-:B------:R-:W-:Y:S02]  /*2a420*/  HSET2.LE.AND R2, R2, R97.reuse, PT ;  /* 0x0000006102027233 */ /* 0x100fe40003803000 */
[--C-:B------:R-:W-:Y:S02]  /*2a430*/  HSET2.LE.AND R0, R8, R97.reuse, PT ;  /* 0x0000006108007233 */ /* 0x100fe40003803000 */
[--C-:B------:R-:W-:Y:S02]  /*2a440*/  HSET2.LE.AND R3, R3, R97.reuse, PT ;  /* 0x0000006103037233 */ /* 0x100fe40003803000 */
[----:B------:R-:W-:Y:S02]  /*2a450*/  LOP3.LUT R10, R240, R2, RZ, 0xc0, !PT ;  /* 0x00000002f00a7212 */ /* 0x000fe400078ec0ff */
[----:B------:R-:W-:Y:S02]  /*2a460*/  LOP3.LUT R11, R15, 0xff, RZ, 0xc0, !PT ;  /* 0x000000ff0f0b7812 */ /* 0x000fe400078ec0ff */
[----:B------:R-:W-:Y:S02]  /*2a470*/  LOP3.LUT R8, R248, R0, RZ, 0xc0, !PT ;  /* 0x00000000f8087212 */ /* 0x000fe400078ec0ff */
[----:B------:R-:W-:Y:S02]  /*2a480*/  LOP3.LUT R2, R52, 0xffff, RZ, 0xc0, !PT ;  /* 0x0000ffff34027812 */ /* 0x000fe400078ec0ff */
[----:B------:R-:W-:Y:S02]  /*2a490*/  LOP3.LUT R0, R53, R101, R96, 0x96, !PT ;  /* 0x0000006535007212 */ /* 0x000fe400078e9660 */
[----:B------:R-:W-:Y:S02]  /*2a4a0*/  LOP3.LUT R9, R247, R3, RZ, 0xc0, !PT ;  /* 0x00000003f7097212 */ /* 0x000fe400078ec0ff */
[----:B------:R-:W-:Y:S02]  /*2a4b0*/  PRMT R11, R11, 0x5410, R14 ;  /* 0x000054100b0b7816 */ /* 0x000fe4000000000e */
[----:B------:R-:W-:Y:S02]  /*2a4c0*/  SHF.R.U32.HI R3, RZ, 0x10, R52 ;  /* 0x00000010ff037819 */ /* 0x000fe40000011634 */
[----:B------:R-:W-:Y:S02]  /*2a4d0*/  SHF.R.U32.HI R5, RZ, 0x8, R2 ;  /* 0x00000008ff057819 */ /* 0x000fe40000011602 */
[C---:B------:R-:W-:Y:S02]  /*2a4e0*/  LOP3.LUT R2, R0.reuse, 0xffff, RZ, 0xc0, !PT ;  /* 0x0000ffff00027812 */ /* 0x040fe400078ec0ff */
[----:B------:R-:W-:Y:S02]  /*2a4f0*/  LOP3.LUT R4, R3, 0xff, RZ, 0xc0, !PT ;  /* 0x000000ff03047812 */ /* 0x000fe400078ec0ff */
[--C-:B------:R-:W-:Y:S02]  /*2a500*/  HSET2.LE.AND R11, R11, R97.reuse, PT ;  /* 0x000000610b0b7233 */ /* 0x100fe40003803000 */
[----:B------:R-:W-:Y:S02]  /*2a510*/  SHF.R.U32.HI R3, RZ, 0x10, R0 ;  /* 0x00000010ff037819 */ /* 0x000fe40000011600 */
[----:B------:R-:W-:Y:S02]  /*2a520*/  LOP3.LUT R14, R0, 0xff, RZ, 0xc0, !PT ;  /* 0x000000ff000e7812 */ /* 0x000fe400078ec0ff */
[----:B------:R-:W-:Y:S02]  /*2a530*/  SHF.R.U32.HI R2, RZ, 0x8, R2 ;  /* 0x00000008ff027819 */ /* 0x000fe40000011602 */
        /* <DEDUP_REMOVED lines=8> */
[C---:B------:R-:W-:Y:S03]  /*2a5c0*/  HMMA.16816.F32 R76, R8.reuse, R24, R80 ;  /* 0x00000018084c723c */ /* 0x040fe60000001850 */
[--C-:B------:R-:W-:Y:S02]  /*2a5d0*/  HSET2.LE.AND R2, R2, R97.reuse, PT ;  /* 0x0000006102027233 */ /* 0x100fe40003803000 */
[--C-:B------:R-:W-:Y:S01]  /*2a5e0*/  HSET2.LE.AND R3, R3, R97.reuse, PT ;  /* 0x0000006103037233 */ /* 0x100fe20003803000 */
[C---:B------:R-:W-:Y:S01]  /*2a5f0*/  HMMA.16816.F32 R72, R8.reuse, R26, R72 ;  /* 0x0000001a0848723c */ /* 0x040fe20000001848 */
[----:B------:R-:W2:Y:S04]  /*2a600*/  LDSM.16.MT88.4 R24, [R226+0x4c00] ;  /* 0x004c0000e218783b */ /* 0x000ea80000004200 */
[--C-:B------:R-:W-:Y:S01]  /*2a610*/  HSET2.LE.AND R5, R0, R97.reuse, PT ;  /* 0x0000006100057233 */ /* 0x100fe20003803000 */
[C---:B------:R-:W-:Y:S05]  /*2a620*/  HMMA.16816.F32 R32, R8.reuse, R36, R32 ;  /* 0x000000240820723c */ /* 0x040fea0000001820 */
[--C-:B------:R-:W-:Y:S01]  /*2a630*/  HSET2.LE.AND R7, R4, R97.reuse, PT ;  /* 0x0000006104077233 */ /* 0x100fe20003803000 */
[----:B------:R-:W-:Y:S05]  /*2a640*/  HMMA.16816.F32 R60, R8, R38, R60 ;  /* 0x00000026083c723c */ /* 0x000fea000000183c */
[----:B------:R-:W-:Y:S02]  /*2a650*/  LOP3.LUT R0, R67, R101, R106, 0x96, !PT ;  /* 0x0000006543007212 */ /* 0x000fe400078e966a */
[----:B------:R-:W-:Y:S04]  /*2a660*/  LOP3.LUT R4, R159, R2, RZ, 0xc0, !PT ;  /* 0x000000029f047212 */ /* 0x000fe800078ec0ff */
[----:B------:R-:W-:Y:S02]  /*2a670*/  LOP3.LUT R2, R66, 0xffff, RZ, 0xc0, !PT ;  /* 0x0000ffff42027812 */ /* 0x000fe400078ec0ff */
[----:B------:R-:W-:Y:S02]  /*2a680*/  LOP3.LUT R6, R142, R3, RZ, 0xc0, !PT ;  /* 0x000000038e067212 */ /* 0x000fe400078ec0ff */
[----:B------:R-:W-:Y:S02]  /*2a690*/  LOP3.LUT R3, R0, 0xffff, RZ, 0xc0, !PT ;  /* 0x0000ffff00037812 */ /* 0x000fe400078ec0ff */
[----:B------:R-:W-:Y:S02]  /*2a6a0*/  SHF.R.U32.HI R8, RZ, 0x8, R2 ;  /* 0x00000008ff087819 */ /* 0x000fe40000011602 */
[----:B------:R-:W-:Y:S02]  /*2a6b0*/  SHF.R.U32.HI R2, RZ, 0x10, R0 ;  /* 0x00000010ff027819 */ /* 0x000fe40000011600 */
[----:B------:R-:W-:Y:S02]  /*2a6c0*/  LOP3.LUT R10, R66, 0xff, RZ, 0xc0, !PT ;  /* 0x000000ff420a7812 */ /* 0x000fe400078ec0ff */
[----:B------:R-:W-:Y:S02]  /*2a6d0*/  LOP3.LUT R11, R0, 0xff, RZ, 0xc0, !PT ;  /* 0x000000ff000b7812 */ /* 0x000fe400078ec0ff */
[----:B------:R-:W-:Y:S02]  /*2a6e0*/  SHF.R.U32.HI R9, RZ, 0x8, R3 ;  /* 0x00000008ff097819 */ /* 0x000fe40000011603 */
[----:B------:R-:W-:Y:S02]  /*2a6f0*/  SHF.R.U32.HI R15, RZ, 0x10, R66 ;  /* 0x00000010ff0f7819 */ /* 0x000fe40000011642 */
[----:B------:R-:W-:Y:S02]  /*2a700*/  SHF.R.U32.HI R3, RZ, 0x18, R0 ;  /* 0x00000018ff037819 */ /* 0x000fe40000011600 */
[----:B------:R-:W-:Y:S02]  /*2a710*/  LOP3.LUT R0, R2, 0xff, RZ, 0xc0, !PT ;  /* 0x000000ff02007812 */ /* 0x000fe400078ec0ff */
[----:B------:R-:W-:Y:S02]  /*2a720*/  PRMT R2, R10, 0x5410, R8 ;  /* 0x000054100a027816 */ /* 0x000fe40000000008 */
[----:B------:R-:W-:Y:S02]  /*2a730*/  PRMT R8, R11, 0x5410, R9 ;  /* 0x000054100b087816 */ /* 0x000fe40000000009 */
[----:B------:R-:W-:Y:S02]  /*2a740*/  SHF.R.U32.HI R14, RZ, 0x18, R66 ;  /* 0x00000018ff0e7819 */ /* 0x000fe40000011642 */
[----:B------:R-:W-:Y:S02]  /*2a750*/  LOP3.LUT R11, R15, 0xff, RZ, 0xc0, !PT ;  /* 0x000000ff0f0b7812 */ /* 0x000fe400078ec0ff */
[----:B------:R-:W-:Y:S02]  /*2a760*/  PRMT R3, R0, 0x5410, R3 ;  /* 0x0000541000037816 */ /* 0x000fe40000000003 */
[----:B------:R-:W-:Y:S02]  /*2a770*/  PRMT R11, R11, 0x5410, R14 ;  /* 0x000054100b0b7816 */ /* 0x000fe4000000000e */
[----:B------:R-:W-:Y:S02]  /*2a780*/  LOP3.LUT R5, R154, R5, RZ, 0xc0, !PT ;  /* 0x000000059a057212 */ /* 0x000fe400078ec0ff */
[----:B------:R-:W-:Y:S02]  /*2a790*/  LOP3.LUT R7, R135, R7, RZ, 0xc0, !PT ;  /* 0x0000000787077212 */ /* 0x000fe400078ec0ff */
[--C-:B------:R-:W-:Y:S02]  /*2a7a0*/  HSET2.LE.AND R2, R2, R97.reuse, PT ;  /* 0x0000006102027233 */ /* 0x100fe40003803000 */
[--C-:B------:R-:W-:Y:S02]  /*2a7b0*/  HSET2.LE.AND R0, R8, R97.reuse, PT ;  /* 0x0000006108007233 */ /* 0x100fe40003803000 */
[--C-:B------:R-:W-:Y:S01]  /*2a7c0*/  HSET2.LE.AND R3, R3, R97.reuse, PT ;  /* 0x0000006103037233 */ /* 0x100fe20003803000 */
[C---:B----4-:R-:W-:Y:S05]  /*2a7d0*/  HMMA.16816.F32 R64, R4.reuse, R16, R92 ;  /* 0x000000100440723c */ /* 0x050fea000000185c */
[--C-:B------:R-:W-:Y:S01]  /*2a7e0*/  HSET2.LE.AND R11, R11, R97.reuse, PT ;  /* 0x000000610b0b7233 */ /* 0x100fe20003803000 */
[C---:B------:R-:W-:Y:S05]  /*2a7f0*/  HMMA.16816.F32 R88, R4.reuse, R18, R88 ;  /* 0x000000120458723c */ /* 0x040fea0000001858 */
[----:B------:R-:W-:Y:S01]  /*2a800*/  LOP3.LUT R8, R169, R0, RZ, 0xc0, !PT ;  /* 0x00000000a9087212 */ /* 0x000fe200078ec0ff */
[C---:B-1----:R-:W-:Y:S05]  /*2a810*/  HMMA.16816.F32 R84, R4.reuse, R20, R84 ;  /* 0x000000140454723c */ /* 0x042fea0000001854 */
[----:B------:R-:W-:Y:S01]  /*2a820*/  LOP3.LUT R10, R160, R2, RZ, 0xc0, !PT ;  /* 0x00000002a00a7212 */ /* 0x000fe200078ec0ff */
[----:B------:R-:W-:Y:S05]  /*2a830*/  HMMA.16816.F32 R68, R4, R22, R68 ;  /* 0x000000160444723c */ /* 0x000fea0000001844 */
[----:B------:R-:W-:Y:S02]  /*2a840*/  LOP3.LUT R9, R167, R3, RZ, 0xc0, !PT ;  /* 0x00000003a7097212 */ /* 0x000fe400078ec0ff */
[----:B------:R-:W-:Y:S04]  /*2a850*/  LOP3.LUT R11, R153, R11, RZ, 0xc0, !PT ;  /* 0x0000000b990b7212 */ /* 0x000fe800078ec0ff */
[----:B------:R-:W-:Y:S02]  /*2a860*/  LOP3.LUT R2, R50, 0xffff, RZ, 0xc0, !PT ;  /* 0x0000ffff32027812 */ /* 0x000fe400078ec0ff */
[-C--:B------:R-:W-:Y:S01]  /*2a870*/  LOP3.LUT R0, R51, R99.reuse, R108, 0x96, !PT ;  /* 0x0000006333007212 */ /* 0x080fe200078e966c */
[C---:B------:R-:W-:Y:S05]  /*2a880*/  HMMA.16816.F32 R36, R8.reuse, R16, R76 ;  /* 0x000000100824723c */ /* 0x040fea000000184c */
[----:B------:R-:W-:Y:S01]  /*2a890*/  SHF.R.U32.HI R3, RZ, 0x10, R50 ;  /* 0x00000010ff037819 */ /* 0x000fe20000011632 */
[C---:B------:R-:W-:Y:S01]  /*2a8a0*/  HMMA.16816.F32 R72, R8.reuse, R18, R72 ;  /* 0x000000120848723c */ /* 0x040fe20000001848 */
[----:B------:R-:W1:Y:S04]  /*2a8b0*/  LDSM.16.MT88.4 R16, [R223+0x4c00] ;  /* 0x004c0000df10783b */ /* 0x000e680000004200 */
[----:B------:R-:W-:Y:S01]  /*2a8c0*/  SHF.R.U32.HI R5, RZ, 0x8, R2 ;  /* 0x00000008ff057819 */ /* 0x000fe20000011602 */
[C---:B------:R-:W-:Y:S05]  /*2a8d0*/  HMMA.16816.F32 R32, R8.reuse, R20, R32 ;  /* 0x000000140820723c */ /* 0x040fea0000001820 */
[C---:B------:R-:W-:Y:S01]  /*2a8e0*/  LOP3.LUT R2, R0.reuse, 0xffff, RZ, 0xc0, !PT ;  /* 0x0000ffff00027812 */ /* 0x040fe200078ec0ff */
[----:B------:R-:W-:Y:S01]  /*2a8f0*/  HMMA.16816.F32 R60, R8, R22, R60 ;  /* 0x00000016083c723c */ /* 0x000fe2000000183c */
[----:B------:R-:W3:Y:S04]  /*2a900*/  LDSM.16.MT88.4 R20, [R226+0x5000] ;  /* 0x00500000e214783b */ /* 0x000ee80000004200 */
[----:B------:R-:W-:Y:S02]  /*2a910*/  LOP3.LUT R4, R3, 0xff, RZ, 0xc0, !PT ;  /* 0x000000ff03047812 */ /* 0x000fe400078ec0ff */
[----:B------:R-:W-:Y:S04]  /*2a920*/  SHF.R.U32.HI R3, RZ, 0x10, R0 ;  /* 0x00000010ff037819 */ /* 0x000fe80000011600 */
[----:B------:R-:W-:Y:S02]  /*2a930*/  LOP3.LUT R14, R0, 0xff, RZ, 0xc0, !PT ;  /* 0x000000ff000e7812 */ /* 0x000fe400078ec0ff */
[----:B------:R-:W-:Y:S02]  /*2a940*/  SHF.R.U32.HI R2, RZ, 0x8, R2 ;  /* 0x00000008ff027819 */ /* 0x000fe40000011602 */
[----:B------:R-:W-:Y:S02]  /*2a950*/  LOP3.LUT R6, R50, 0xff, RZ, 0xc0, !PT ;  /* 0x000000ff32067812 */ /* 0x000fe400078ec0ff */
[----:B------:R-:W-:Y:S02]  /*2a960*/  SHF.R.U32.HI R7, RZ, 0x18, R0 ;  /* 0x00000018ff077819 */ /* 0x000fe40000011600 */
[----:B------:R-:W-:Y:S02]  /*2a970*/  SHF.R.U32.HI R15, RZ, 0x18, R50 ;  /* 0x00000018ff0f7819 */ /* 0x000fe40000011632 */
[----:B------:R-:W-:Y:S02]  /*2a980*/  LOP3.LUT R0, R3, 0xff, RZ, 0xc0, !PT ;  /* 0x000000ff03007812 */ /* 0x000fe400078ec0ff */
[----:B------:R-:W-:Y:S02]  /*2a990*/  PRMT R2, R14, 0x5410, R2 ;  /* 0x000054100e027816 */ /* 0x000fe40000000002 */
[----:B------:R-:W-:Y:S02]  /*2a9a0*/  PRMT R3, R6, 0x5410, R5 ;  /* 0x0000541006037816 */ /* 0x000fe40000000005 */
[----:B------:R-:W-:Y:S02]  /*2a9b0*/  PRMT R4, R4, 0x5410, R15 ;  /* 0x0000541004047816 */ /* 0x000fe4000000000f */
[----:B------:R-:W-:Y:S02]  /*2a9c0*/  PRMT R0, R0, 0x5410, R7 ;  /* 0x0000541000007816 */ /* 0x000fe40000000007 */
[--C-:B------:R-:W-:Y:S02]  /*2a9d0*/  HSET2.LE.AND R2, R2, R97.reuse, PT ;  /* 0x0000006102027233 */ /* 0x100fe40003803000 */
[--C-:B------:R-:W-:Y:S02]  /*2a9e0*/  HSET2.LE.AND R3, R3, R97.reuse, PT ;  /* 0x0000006103037233 */ /* 0x100fe40003803000 */
[--C-:B------:R-:W-:Y:S02]  /*2a9f0*/  HSET2.LE.AND R5, R0, R97.reuse, PT ;  /* 0x0000006100057233 */ /* 0x100fe40003803000 */
[--C-:B------:R-:W-:Y:S02]  /*2aa00*/  HSET2.LE.AND R7, R4, R97.reuse, PT ;  /* 0x0000006104077233 */ /* 0x100fe40003803000 */
[----:B------:R-:W-:Y:S02]  /*2aa10*/  LOP3.LUT R0, R59, R99, R122, 0x96, !PT ;  /* 0x000000633b007212 */ /* 0x000fe400078e967a */
[----:B------:R-:W-:Y:S02]  /*2aa20*/  LOP3.LUT R4, R148, R2, RZ, 0xc0, !PT ;  /* 0x0000000294047212 */ /* 0x000fe400078ec0ff */
        /* <DEDUP_REMOVED lines=13> */
[----:B------:R-:W-:Y:S02]  /*2ab00*/  LOP3.LUT R5, R143, R5, RZ, 0xc0, !PT ;  /* 0x000000058f057212 */ /* 0x000fe400078ec0ff */
[----:B------:R-:W-:Y:S02]  /*2ab10*/  LOP3.LUT R7, R103, R7, RZ, 0xc0, !PT ;  /* 0x0000000767077212 */ /* 0x000fe400078ec0ff */
[----:B------:R-:W-:Y:S02]  /*2ab20*/  SHF.R.U32.HI R14, RZ, 0x18, R58 ;  /* 0x00000018ff0e7819 */ /* 0x000fe4000001163a */
[----:B------:R-:W-:Y:S02]  /*2ab30*/  LOP3.LUT R11, R15, 0xff, RZ, 0xc0, !PT ;  /* 0x000000ff0f0b7812 */ /* 0x000fe400078ec0ff */
[----:B------:R-:W-:Y:S01]  /*2ab40*/  PRMT R3, R0, 0x5410, R3 ;  /* 0x0000541000037816 */ /* 0x000fe20000000003 */
[C---:B--2---:R-:W-:Y:S05]  /*2ab50*/  HMMA.16816.F32 R64, R4.reuse, R24, R64 ;  /* 0x000000180440723c */ /* 0x044fea0000001840 */
[--C-:B------:R-:W-:Y:S01]  /*2ab60*/  HSET2.LE.AND R2, R2, R97.reuse, PT ;  /* 0x0000006102027233 */ /* 0x100fe20003803000 */
[C---:B------:R-:W-:Y:S05]  /*2ab70*/  HMMA.16816.F32 R88, R4.reuse, R26, R88 ;  /* 0x0000001a0458723c */ /* 0x040fea0000001858 */
[----:B------:R-:W-:Y:S01]  /*2ab80*/  PRMT R11, R11, 0x5410, R14 ;  /* 0x000054100b0b7816 */ /* 0x000fe2000000000e */
[C---:B-1----:R-:W-:Y:S05]  /*2ab90*/  HMMA.16816.F32 R84, R4.reuse, R16, R84 ;  /* 0x000000100454723c */ /* 0x042fea0000001854 */
[--C-:B------:R-:W-:Y:S01]  /*2aba0*/  HSET2.LE.AND R0, R8, R97.reuse, PT ;  /* 0x0000006108007233 */ /* 0x100fe20003803000 */
[----:B------:R-:W-:Y:S05]  /*2abb0*/  HMMA.16816.F32 R68, R4, R18, R68 ;  /* 0x000000120444723c */ /* 0x000fea0000001844 */
[--C-:B------:R-:W-:Y:S02]  /*2abc0*/  HSET2.LE.AND R3, R3, R97.reuse, PT ;  /* 0x0000006103037233 */ /* 0x100fe40003803000 */
[--C-:B------:R-:W-:Y:S04]  /*2abd0*/  HSET2.LE.AND R11, R11, R97.reuse, PT ;  /* 0x000000610b0b7233 */ /* 0x100fe80003803000 */
[----:B------:R-:W-:Y:S02]  /*2abe0*/  LOP3.LUT R10, R165, R2, RZ, 0xc0, !PT ;  /* 0x00000002a50a7212 */ /* 0x000fe400078ec0ff */
[----:B------:R-:W-:Y:S02]  /*2abf0*/  LOP3.LUT R8, R166, R0, RZ, 0xc0, !PT ;  /* 0x00000000a6087212 */ /* 0x000fe400078ec0ff */
[----:B------:R-:W-:Y:S02]  /*2ac00*/  LOP3.LUT R2, R42, 0xffff, RZ, 0xc0, !PT ;  /* 0x0000ffff2a027812 */ /* 0x000fe400078ec0ff */
[----:B------:R-:W-:Y:S02]  /*2ac10*/  LOP3.LUT R0, R43, R101, R98, 0x96, !PT ;  /* 0x000000652b007212 */ /* 0x000fe400078e9662 */
[----:B------:R-:W-:Y:S02]  /*2ac20*/  LOP3.LUT R9, R164, R3, RZ, 0xc0, !PT ;  /* 0x00000003a4097212 */ /* 0x000fe400078ec0ff */
[----:B------:R-:W-:Y:S02]  /*2ac30*/  LOP3.LUT R11, R129, R11, RZ, 0xc0, !PT ;  /* 0x0000000b810b7212 */ /* 0x000fe400078ec0ff */
[----:B------:R-:W-:Y:S02]  /*2ac40*/  SHF.R.U32.HI R3, RZ, 0x10, R42 ;  /* 0x00000010ff037819 */ /* 0x000fe4000001162a */
[----:B------:R-:W-:Y:S02]  /*2ac50*/  SHF.R.U32.HI R5, RZ, 0x8, R2 ;  /* 0x00000008ff057819 */ /* 0x000fe40000011602 */
[C---:B------:R-:W-:Y:S01]  /*2ac60*/  LOP3.LUT R2, R0.reuse, 0xffff, RZ, 0xc0, !PT ;  /* 0x0000ffff00027812 */ /* 0x040fe200078ec0ff */
[C---:B------:R-:W-:Y:S05]  /*2ac70*/  HMMA.16816.F32 R36, R8.reuse, R24, R36 ;  /* 0x000000180824723c */ /* 0x040fea0000001824 */
[----:B------:R-:W-:Y:S01]  /*2ac80*/  LOP3.LUT R4, R3, 0xff, RZ, 0xc0, !PT ;  /* 0x000000ff03047812 */ /* 0x000fe200078ec0ff */
[C---:B------:R-:W-:Y:S01]  /*2ac90*/  HMMA.16816.F32 R72, R8.reuse, R26, R72 ;  /* 0x0000001a0848723c */ /* 0x040fe20000001848 */
[----:B------:R-:W1:Y:S04]  /*2aca0*/  LDSM.16.MT88.4 R24, [R223+0x5000] ;  /* 0x00500000df18783b */ /* 0x000e680000004200 */
[----:B------:R-:W-:Y:S01]  /*2acb0*/  SHF.R.U32.HI R3, RZ, 0x10, R0 ;  /* 0x00000010ff037819 */ /* 0x000fe20000011600 */
[C---:B------:R-:W-:Y:S05]  /*2acc0*/  HMMA.16816.F32 R32, R8.reuse, R16, R32 ;  /* 0x000000100820723c */ /* 0x040fea0000001820 */
[----:B------:R-:W-:Y:S01]  /*2acd0*/  LOP3.LUT R14, R0, 0xff, RZ, 0xc0, !PT ;  /* 0x000000ff000e7812 */ /* 0x000fe200078ec0ff */
[----:B------:R-:W-:Y:S01]  /*2ace0*/  HMMA.16816.F32 R60, R8, R18, R60 ;  /* 0x00000012083c723c */ /* 0x000fe2000000183c */
[----:B------:R-:W-:Y:S04]  /*2acf0*/  LDSM.16.MT88.4 R16, [R226+0x5400] ;  /* 0x00540000e210783b */ /* 0x000fe80000004200 */
[----:B------:R-:W-:Y:S02]  /*2ad00*/  SHF.R.U32.HI R2, RZ, 0x8, R2 ;  /* 0x00000008ff027819 */ /* 0x000fe40000011602 */
[----:B------:R-:W-:Y:S04]  /*2ad10*/  LOP3.LUT R6, R42, 0xff, RZ, 0xc0, !PT ;  /* 0x000000ff2a067812 */ /* 0x000fe800078ec0ff */
        /* <DEDUP_REMOVED lines=35> */
[C---:B---3--:R-:W-:Y:S05]  /*2af50*/  HMMA.16816.F32 R64, R4.reuse, R20, R64 ;  /* 0x000000140440723c */ /* 0x048fea0000001840 */
        /* <DEDUP_REMOVED lines=10> */
[C---:B------:R-:W-:Y:S01]  /*2b000*/  HMMA.16816.F32 R76, R8.reuse, R20, R36 ;  /* 0x00000014084c723c */ /* 0x040fe20000001824 */
[----:B------:R-:W1:Y:S04]  /*2b010*/  LDSM.16.MT88.4 R36, [R223+0x5400] ;  /* 0x00540000df24783b */ /* 0x000e680000004200 */
[----:B------:R-:W-:Y:S01]  /*2b020*/  SHF.R.U32.HI R3, RZ, 0x10, R40 ;  /* 0x00000010ff037819 */ /* 0x000fe20000011628 */
[C---:B------:R-:W-:Y:S03]  /*2b030*/  HMMA.16816.F32 R72, R8.reuse, R22, R72 ;  /* 0x000000160848723c */ /* 0x040fe60000001848 */
[----:B------:R-:W2:Y:S02]  /*2b040*/  LDSM.16.MT88.4 R20, [R226+0x5800] ;  /* 0x00580000e214783b */ /* 0x000ea40000004200 */
[----:B------:R-:W-:Y:S01]  /*2b050*/  SHF.R.U32.HI R5, RZ, 0x8, R2 ;  /* 0x00000008ff057819 */ /* 0x000fe20000011602 */
[C---:B------:R-:W-:Y:S05]  /*2b060*/  HMMA.16816.F32 R32, R8.reuse, R24, R32 ;  /* 0x000000180820723c */ /* 0x040fea0000001820 */
[C---:B------:R-:W-:Y:S01]  /*2b070*/  LOP3.LUT R2, R0.reuse, 0xffff, RZ, 0xc0, !PT ;  /* 0x0000ffff00027812 */ /* 0x040fe200078ec0ff */
[----:B------:R-:W-:Y:S05]  /*2b080*/  HMMA.16816.F32 R60, R8, R26, R60 ;  /* 0x0000001a083c723c */ /* 0x000fea000000183c */
[----:B------:R-:W-:Y:S02]  /*2b090*/  LOP3.LUT R4, R3, 0xff, RZ, 0xc0, !PT ;  /* 0x000000ff03047812 */ /* 0x000fe400078ec0ff */
[----:B------:R-:W-:Y:S04]  /*2b0a0*/  SHF.R.U32.HI R3, RZ, 0x10, R0 ;  /* 0x00000010ff037819 */ /* 0x000fe80000011600 */
[----:B------:R-:W-:Y:S02]  /*2b0b0*/  LOP3.LUT R14, R0, 0xff, RZ, 0xc0, !PT ;  /* 0x000000ff000e7812 */ /* 0x000fe400078ec0ff */
[----:B------:R-:W-:Y:S02]  /*2b0c0*/  SHF.R.U32.HI R2, RZ, 0x8, R2 ;  /* 0x00000008ff027819 */ /* 0x000fe40000011602 */
[----:B------:R-:W-:Y:S02]  /*2b0d0*/  LOP3.LUT R6, R40, 0xff, RZ, 0xc0, !PT ;  /* 0x000000ff28067812 */ /* 0x000fe400078ec0ff */
[----:B------:R-:W-:Y:S02]  /*2b0e0*/  SHF.R.U32.HI R7, RZ, 0x18, R0 ;  /* 0x00000018ff077819 */ /* 0x000fe40000011600 */
[----:B------:R-:W-:Y:S02]  /*2b0f0*/  SHF.R.U32.HI R15, RZ, 0x18, R40 ;  /* 0x00000018ff0f7819 */ /* 0x000fe40000011628 */
[----:B------:R-:W-:Y:S01]  /*2b100*/  LOP3.LUT R0, R3, 0xff, RZ, 0xc0, !PT ;  /* 0x000000ff03007812 */ /* 0x000fe200078ec0ff */
[----:B------:R-:W3:Y:S01]  /*2b110*/  LDSM.16.MT88.4 R40, [R223+0x5800] ;  /* 0x00580000df28783b */ /* 0x000ee20000004200 */
        /* <DEDUP_REMOVED lines=14> */
[--C-:B------:R-:W-:Y:S02]  /*2b200*/  SHF.R.U32.HI R2, RZ, 0x10, R0.reuse ;  /* 0x00000010ff027819 */ /* 0x100fe40000011600 */
[----:B------:R-:W-:Y:S02]  /*2b210*/  LOP3.LUT R10, R54, 0xff, RZ, 0xc0, !PT ;  /* 0x000000ff360a7812 */ /* 0x000fe400078ec0ff */
[----:B------:R-:W-:Y:S02]  /*2b220*/  SHF.R.U32.HI R9, RZ, 0x8, R3 ;  /* 0x00000008ff097819 */ /* 0x000fe40000011603 */
[----:B------:R-:W-:Y:S02]  /*2b230*/  LOP3.LUT R11, R0, 0xff, RZ, 0xc0, !PT ;  /* 0x000000ff000b7812 */ /* 0x000fe400078ec0ff */
[----:B------:R-:W-:Y:S02]  /*2b240*/  SHF.R.U32.HI R3, RZ, 0x18, R0 ;  /* 0x00000018ff037819 */ /* 0x000fe40000011600 */
[----:B------:R-:W-:Y:S02]  /*2b250*/  LOP3.LUT R0, R2, 0xff, RZ, 0xc0, !PT ;  /* 0x000000ff02007812 */ /* 0x000fe400078ec0ff */
[----:B------:R-:W-:Y:S02]  /*2b260*/  PRMT R2, R10, 0x5410, R8 ;  /* 0x000054100a027816 */ /* 0x000fe40000000008 */
[----:B------:R-:W-:Y:S02]  /*2b270*/  LOP3.LUT R5, R140, R5, RZ, 0xc0, !PT ;  /* 0x000000058c057212 */ /* 0x000fe400078ec0ff */
[----:B------:R-:W-:Y:S02]  /*2b280*/  LOP3.LUT R7, R105, R7, RZ, 0xc0, !PT ;  /* 0x0000000769077212 */ /* 0x000fe400078ec0ff */
[----:B------:R-:W-:Y:S02]  /*2b290*/  PRMT R8, R11, 0x5410, R9 ;  /* 0x000054100b087816 */ /* 0x000fe40000000009 */
[----:B------:R-:W-:Y:S02]  /*2b2a0*/  PRMT R3, R0, 0x5410, R3 ;  /* 0x0000541000037816 */ /* 0x000fe40000000003 */
[--C-:B------:R-:W-:Y:S01]  /*2b2b0*/  SHF.R.U32.HI R15, RZ, 0x10, R54.reuse ;  /* 0x00000010ff0f7819 */ /* 0x100fe20000011636 */
[C---:B-1----:R-:W-:Y:S05]  /*2b2c0*/  HMMA.16816.F32 R24, R4.reuse, R38, R68 ;  /* 0x000000260418723c */ /* 0x042fea0000001844 */
[--C-:B------:R-:W-:Y:S01]  /*2b2d0*/  HSET2.LE.AND R2, R2, R97.reuse, PT ;  /* 0x0000006102027233 */ /* 0x100fe20003803000 */
[C---:B------:R-:W-:Y:S05]  /*2b2e0*/  HMMA.16816.F32 R64, R4.reuse, R16, R64 ;  /* 0x000000100440723c */ /* 0x040fea0000001840 */
[----:B------:R-:W-:Y:S01]  /*2b2f0*/  SHF.R.U32.HI R14, RZ, 0x18, R54 ;  /* 0x00000018ff0e7819 */ /* 0x000fe20000011636 */
[C---:B------:R-:W-:Y:S05]  /*2b300*/  HMMA.16816.F32 R56, R4.reuse, R18, R56 ;  /* 0x000000120438723c */ /* 0x040fea0000001838 */
[--C-:B------:R-:W-:Y:S01]  /*2b310*/  HSET2.LE.AND R0, R8, R97.reuse, PT ;  /* 0x0000006108007233 */ /* 0x100fe20003803000 */
[----:B------:R-:W-:Y:S05]  /*2b320*/  HMMA.16816.F32 R52, R4, R36, R84 ;  /* 0x000000240434723c */ /* 0x000fea0000001854 */
[--C-:B------:R-:W-:Y:S02]  /*2b330*/  HSET2.LE.AND R3, R3, R97.reuse, PT ;  /* 0x0000006103037233 */ /* 0x100fe40003803000 */
[----:B------:R-:W-:Y:S04]  /*2b340*/  LOP3.LUT R11, R15, 0xff, RZ, 0xc0, !PT ;  /* 0x000000ff0f0b7812 */ /* 0x000fe800078ec0ff */
[----:B------:R-:W-:Y:S02]  /*2b350*/  LOP3.LUT R10, R157, R2, RZ, 0xc0, !PT ;  /* 0x000000029d0a7212 */ /* 0x000fe400078ec0ff */
[----:B------:R-:W-:Y:S02]  /*2b360*/  LOP3.LUT R8, R161, R0, RZ, 0xc0, !PT ;  /* 0x00000000a1087212 */ /* 0x000fe400078ec0ff */
[----:B------:R-:W-:Y:S02]  /*2b370*/  LOP3.LUT R2, R28, 0xffff, RZ, 0xc0, !PT ;  /* 0x0000ffff1c027812 */ /* 0x000fe400078ec0ff */
[----:B------:R-:W-:Y:S02]  /*2b380*/  LOP3.LUT R9, R150, R3, RZ, 0xc0, !PT ;  /* 0x0000000396097212 */ /* 0x000fe400078ec0ff */
[----:B------:R-:W-:Y:S02]  /*2b390*/  LOP3.LUT R0, R29, R101, R100, 0x96, !PT ;  /* 0x000000651d007212 */ /* 0x000fe400078e9664 */
        /* <DEDUP_REMOVED lines=9> */
[----:B------:R-:W-:Y:S02]  /*2b430*/  LOP3.LUT R6, R28, 0xff, RZ, 0xc0, !PT ;  /* 0x000000ff1c067812 */ /* 0x000fe400078ec0ff */
[----:B------:R-:W-:Y:S02]  /*2b440*/  SHF.R.U32.HI R7, RZ, 0x18, R28 ;  /* 0x00000018ff077819 */ /* 0x000fe4000001161c */
[----:B------:R-:W-:Y:S02]  /*2b450*/  SHF.R.U32.HI R14, RZ, 0x18, R0 ;  /* 0x00000018ff0e7819 */ /* 0x000fe40000011600 */
[----:B------:R-:W-:Y:S02]  /*2b460*/  LOP3.LUT R3, R3, 0xff, RZ, 0xc0, !PT ;  /* 0x000000ff03037812 */ /* 0x000fe400078ec0ff */
[----:B------:R-:W-:Y:S02]  /*2b470*/  LOP3.LUT R11, R145, R11, RZ, 0xc0, !PT ;  /* 0x0000000b910b7212 */ /* 0x000fe400078ec0ff */
[----:B------:R-:W-:Y:S02]  /*2b480*/  PRMT R2, R15, 0x5410, R2 ;  /* 0x000054100f027816 */ /* 0x000fe40000000002 */
[----:B------:R-:W-:Y:S02]  /*2b490*/  PRMT R4, R6, 0x5410, R4 ;  /* 0x0000541006047816 */ /* 0x000fe40000000004 */
[----:B------:R-:W-:Y:S01]  /*2b4a0*/  PRMT R7, R5, 0x5410, R7 ;  /* 0x0000541005077816 */ /* 0x000fe20000000007 */
[C---:B------:R-:W-:Y:S05]  /*2b4b0*/  HMMA.16816.F32 R76, R8.reuse, R16, R76 ;  /* 0x00000010084c723c */ /* 0x040fea000000184c */
[----:B------:R-:W-:Y:S01]  /*2b4c0*/  PRMT R5, R3, 0x5410, R14 ;  /* 0x0000541003057816 */ /* 0x000fe2000000000e */
[C---:B------:R-:W-:Y:S05]  /*2b4d0*/  HMMA.16816.F32 R72, R8.reuse, R18, R72 ;  /* 0x000000120848723c */ /* 0x040fea0000001848 */
[--C-:B------:R-:W-:Y:S01]  /*2b4e0*/  HSET2.LE.AND R2, R2, R97.reuse, PT ;  /* 0x0000006102027233 */ /* 0x100fe20003803000 */
[C---:B------:R-:W-:Y:S05]  /*2b4f0*/  HMMA.16816.F32 R32, R8.reuse, R36, R32 ;  /* 0x000000240820723c */ /* 0x040fea0000001820 */
[--C-:B------:R-:W-:Y:S01]  /*2b500*/  HSET2.LE.AND R3, R4, R97.reuse, PT ;  /* 0x0000006104037233 */ /* 0x100fe20003803000 */
[----:B------:R-:W-:Y:S05]  /*2b510*/  HMMA.16816.F32 R60, R8, R38, R60 ;  /* 0x00000026083c723c */ /* 0x000fea000000183c */
[----:B------:R-:W-:Y:S02]  /*2b520*/  LOP3.LUT R0, R49, R101, R104, 0x96, !PT ;  /* 0x0000006531007212 */ /* 0x000fe400078e9668 */
[--C-:B------:R-:W-:Y:S04]  /*2b530*/  HSET2.LE.AND R5, R5, R97.reuse, PT ;  /* 0x0000006105057233 */ /* 0x100fe80003803000 */
[--C-:B------:R-:W-:Y:S02]  /*2b540*/  HSET2.LE.AND R7, R7, R97.reuse, PT ;  /* 0x0000006107077233 */ /* 0x100fe40003803000 */
[----:B------:R-:W-:Y:S02]  /*2b550*/  LOP3.LUT R14, R48, 0xffff, RZ, 0xc0, !PT ;  /* 0x0000ffff300e7812 */ /* 0x000fe400078ec0ff */
[----:B------:R-:W-:Y:S02]  /*2b560*/  LOP3.LUT R4, R119, R2, RZ, 0xc0, !PT ;  /* 0x0000000277047212 */ /* 0x000fe400078ec0ff */
[----:B------:R-:W-:Y:S02]  /*2b570*/  LOP3.LUT R6, R113, R3, RZ, 0xc0, !PT ;  /* 0x0000000371067212 */ /* 0x000fe400078ec0ff */
[----:B------:R-:W-:Y:S02]  /*2b580*/  LOP3.LUT R2, R0, 0xffff, RZ, 0xc0, !PT ;  /* 0x0000ffff00027812 */ /* 0x000fe400078ec0ff */
[----:B------:R-:W-:Y:S02]  /*2b590*/  LOP3.LUT R5, R116, R5, RZ, 0xc0, !PT ;  /* 0x0000000574057212 */ /* 0x000fe400078ec0ff */
[----:B------:R-:W-:Y:S02]  /*2b5a0*/  LOP3.LUT R7, R109, R7, RZ, 0xc0, !PT ;  /* 0x000000076d077212 */ /* 0x000fe400078ec0ff */
[----:B------:R-:W-:Y:S02]  /*2b5b0*/  SHF.R.U32.HI R3, RZ, 0x10, R0 ;  /* 0x00000010ff037819 */ /* 0x000fe40000011600 */
[----:B------:R-:W-:Y:S02]  /*2b5c0*/  LOP3.LUT R17, R48, 0xff, RZ, 0xc0, !PT ;  /* 0x000000ff30117812 */ /* 0x000fe400078ec0ff */
[----:B------:R-:W-:Y:S01]  /*2b5d0*/  SHF.R.U32.HI R8, RZ, 0x8, R14 ;  /* 0x00000008ff087819 */ /* 0x000fe2000001160e */
[C---:B--2---:R-:W-:Y:S05]  /*2b5e0*/  HMMA.16816.F32 R68, R4.reuse, R20, R64 ;  /* 0x000000140444723c */ /* 0x044fea0000001840 */
[----:B------:R-:W-:Y:S01]  /*2b5f0*/  LOP3.LUT R11, R0, 0xff, RZ, 0xc0, !PT ;  /* 0x000000ff000b7812 */ /* 0x000fe200078ec0ff */
[C---:B---3--:R-:W-:Y:S01]  /*2b600*/  HMMA.16816.F32 R64, R4.reuse, R42, R24 ;  /* 0x0000002a0440723c */ /* 0x048fe20000001818 */
[----:B------:R-:W1:Y:S04]  /*2b610*/  LDSM.16.MT88.4 R24, [R226+0x5c00] ;  /* 0x005c0000e218783b */ /* 0x000e680000004200 */
[----:B------:R-:W-:Y:S01]  /*2b620*/  SHF.R.U32.HI R2, RZ, 0x8, R2 ;  /* 0x00000008ff027819 */ /* 0x000fe20000011602 */
[C---:B------:R-:W-:Y:S05]  /*2b630*/  HMMA.16816.F32 R56, R4.reuse, R22, R56 ;  /* 0x000000160438723c */ /* 0x040fea0000001838 */
[----:B------:R-:W-:Y:S01]  /*2b640*/  SHF.R.U32.HI R10, RZ, 0x18, R0 ;  /* 0x00000018ff0a7819 */ /* 0x000fe20000011600 */
[----:B------:R-:W-:Y:S05]  /*2b650*/  HMMA.16816.F32 R52, R4, R40, R52 ;  /* 0x000000280434723c */ /* 0x000fea0000001834 */
[----:B------:R-:W-:Y:S02]  /*2b660*/  LOP3.LUT R0, R3, 0xff, RZ, 0xc0, !PT ;  /* 0x000000ff03007812 */ /* 0x000fe400078ec0ff */
[----:B------:R-:W-:Y:S04]  /*2b670*/  PRMT R3, R17, 0x5410, R8 ;  /* 0x0000541011037816 */ /* 0x000fe80000000008 */
[----:B------:R-:W-:Y:S02]  /*2b680*/  SHF.R.U32.HI R15, RZ, 0x10, R48 ;  /* 0x00000010ff0f7819 */ /* 0x000fe40000011630 */
[----:B------:R-:W-:Y:S02]  /*2b690*/  PRMT R2, R11, 0x5410, R2 ;  /* 0x000054100b027816 */ /* 0x000fe40000000002 */
[--C-:B------:R-:W-:Y:S02]  /*2b6a0*/  HSET2.LE.AND R3, R3, R97.reuse, PT ;  /* 0x0000006103037233 */ /* 0x100fe40003803000 */
[----:B------:R-:W-:Y:S02]  /*2b6b0*/  SHF.R.U32.HI R16, RZ, 0x18, R48 ;  /* 0x00000018ff107819 */ /* 0x000fe40000011630 */
[----:B------:R-:W-:Y:S02]  /*2b6c0*/  LOP3.LUT R9, R15, 0xff, RZ, 0xc0, !PT ;  /* 0x000000ff0f097812 */ /* 0x000fe400078ec0ff */
[----:B------:R-:W-:Y:S02]  /*2b6d0*/  PRMT R8, R0, 0x5410, R10 ;  /* 0x0000541000087816 */ /* 0x000fe4000000000a */
[--C-:B------:R-:W-:Y:S02]  /*2b6e0*/  HSET2.LE.AND R0, R2, R97.reuse, PT ;  /* 0x0000006102007233 */ /* 0x100fe40003803000 */
[----:B------:R-:W-:Y:S02]  /*2b6f0*/  PRMT R9, R9, 0x5410, R16 ;  /* 0x0000541009097816 */ /* 0x000fe40000000010 */
[----:B------:R-:W-:Y:S02]  /*2b700*/  LOP3.LUT R18, R149, R3, RZ, 0xc0, !PT ;  /* 0x0000000395127212 */ /* 0x000fe400078ec0ff */
[--C-:B------:R-:W-:Y:S02]  /*2b710*/  HSET2.LE.AND R8, R8, R97.reuse, PT ;  /* 0x0000006108087233 */ /* 0x100fe40003803000 */
[--C-:B------:R-:W-:Y:S02]  /*2b720*/  HSET2.LE.AND R9, R9, R97.reuse, PT ;  /* 0x0000006109097233 */ /* 0x100fe40003803000 */
[----:B------:R-:W-:Y:S02]  /*2b730*/  LOP3.LUT R16, R151, R0, RZ, 0xc0, !PT ;  /* 0x0000000097107212 */ /* 0x000fe400078ec0ff */
[----:B------:R-:W-:Y:S02]  /*2b740*/  LOP3.LUT R2, R45, R99, R112, 0x96, !PT ;  /* 0x000000632d027212 */ /* 0x000fe400078e9670 */
[----:B------:R-:W-:Y:S02]  /*2b750*/  LOP3.LUT R3, R44, 0xffff, RZ, 0xc0, !PT ;  /* 0x0000ffff2c037812 */ /* 0x000fe400078ec0ff */
[C---:B------:R-:W-:Y:S02]  /*2b760*/  LOP3.LUT R4, R2.reuse, 0xffff, RZ, 0xc0, !PT ;  /* 0x0000ffff02047812 */ /* 0x040fe400078ec0ff */
[----:B------:R-:W-:Y:S02]  /*2b770*/  SHF.R.U32.HI R5, RZ, 0x8, R3 ;  /* 0x00000008ff057819 */ /* 0x000fe40000011603 */
[----:B------:R-:W-:Y:S02]  /*2b780*/  LOP3.LUT R6, R2, 0xff, RZ, 0xc0, !PT ;  /* 0x000000ff02067812 */ /* 0x000fe400078ec0ff */
[----:B------:R-:W-:Y:S02]  /*2b790*/  SHF.R.U32.HI R3, RZ, 0x8, R4 ;  /* 0x00000008ff037819 */ /* 0x000fe40000011604 */
[----:B------:R-:W-:Y:S02]  /*2b7a0*/  LOP3.LUT R7, R44, 0xff, RZ, 0xc0, !PT ;  /* 0x000000ff2c077812 */ /* 0x000fe400078ec0ff */
[----:B------:R-:W-:Y:S02]  /*2b7b0*/  LOP3.LUT R17, R147, R8, RZ, 0xc0, !PT ;  /* 0x0000000893117212 */ /* 0x000fe400078ec0ff */
[----:B------:R-:W-:Y:S02]  /*2b7c0*/  SHF.R.U32.HI R8, RZ, 0x10, R44 ;  /* 0x00000010ff087819 */ /* 0x000fe4000001162c */
[----:B------:R-:W-:Y:S02]  /*2b7d0*/  SHF.R.U32.HI R4, RZ, 0x10, R2 ;  /* 0x00000010ff047819 */ /* 0x000fe40000011602 */
[----:B------:R-:W-:Y:S02]  /*2b7e0*/  LOP3.LUT R19, R123, R9, RZ, 0xc0, !PT ;  /* 0x000000097b137212 */ /* 0x000fe400078ec0ff */
[----:B------:R-:W-:Y:S02]  /*2b7f0*/  PRMT R3, R6, 0x5410, R3 ;  /* 0x0000541006037816 */ /* 0x000fe40000000003 */
[----:B------:R-:W-:Y:S02]  /*2b800*/  PRMT R9, R7, 0x5410, R5 ;  /* 0x0000541007097816 */ /* 0x000fe40000000005 */
[----:B------:R-:W-:Y:S01]  /*2b810*/  SHF.R.U32.HI R14, RZ, 0x18, R44 ;  /* 0x00000018ff0e7819 */ /* 0x000fe2000001162c */
[C---:B------:R-:W-:Y:S05]  /*2b820*/  HMMA.16816.F32 R48, R16.reuse, R20, R76 ;  /* 0x000000141030723c */ /* 0x040fea000000184c */
[----:B------:R-:W-:Y:S01]  /*2b830*/  LOP3.LUT R6, R8, 0xff, RZ, 0xc0, !PT ;  /* 0x000000ff08067812 */ /* 0x000fe200078ec0ff */
[C---:B------:R-:W-:Y:S01]  /*2b840*/  HMMA.16816.F32 R36, R16.reuse, R22, R72 ;  /* 0x000000161024723c */ /* 0x040fe20000001848 */
[----:B------:R-:W2:Y:S04]  /*2b850*/  LDSM.16.MT88.4 R20, [R223+0x5c00] ;  /* 0x005c0000df14783b */ /* 0x000ea80000004200 */
[----:B------:R-:W-:Y:S01]  /*2b860*/  SHF.R.U32.HI R5, RZ, 0x18, R2 ;  /* 0x00000018ff057819 */ /* 0x000fe20000011602 */
[C---:B------:R-:W-:Y:S05]  /*2b870*/  HMMA.16816.F32 R32, R16.reuse, R40, R32 ;  /* 0x000000281020723c */ /* 0x040fea0000001820 */
[----:B------:R-:W-:Y:S01]  /*2b880*/  LOP3.LUT R4, R4, 0xff, RZ, 0xc0, !PT ;  /* 0x000000ff04047812 */ /* 0x000fe200078ec0ff */
[----:B------:R-:W-:Y:S05]  /*2b890*/  HMMA.16816.F32 R16, R16, R42, R60 ;  /* 0x0000002a1010723c */ /* 0x000fea000000183c */
[--C-:B------:R-:W-:Y:S02]  /*2b8a0*/  HSET2.LE.AND R2, R3, R97.reuse, PT ;  /* 0x0000006103027233 */ /* 0x100fe40003803000 */
[----:B------:R-:W-:Y:S04]  /*2b8b0*/  LOP3.LUT R10, R46, 0xffff, RZ, 0xc0, !PT ;  /* 0x0000ffff2e0a7812 */ /* 0x000fe800078ec0ff */
[--C-:B------:R-:W-:Y:S02]  /*2b8c0*/  HSET2.LE.AND R3, R9, R97.reuse, PT ;  /* 0x0000006109037233 */ /* 0x100fe40003803000 */
[----:B------:R-:W-:Y:S02]  /*2b8d0*/  PRMT R9, R6, 0x5410, R14 ;  /* 0x0000541006097816 */ /* 0x000fe4000000000e */
[----:B------:R-:W-:Y:S02]  /*2b8e0*/  PRMT R4, R4, 0x5410, R5 ;  /* 0x0000541004047816 */ /* 0x000fe40000000005 */
[----:B------:R-:W-:Y:S02]  /*2b8f0*/  SHF.R.U32.HI R7, RZ, 0x8, R10 ;  /* 0x00000008ff077819 */ /* 0x000fe4000001160a */
[----:B------:R-:W-:Y:S02]  /*2b900*/  LOP3.LUT R8, R124, R2, RZ, 0xc0, !PT ;  /* 0x000000027c087212 */ /* 0x000fe400078ec0ff */
[----:B------:R-:W-:Y:S02]  /*2b910*/  LOP3.LUT R10, R107, R3, RZ, 0xc0, !PT ;  /* 0x000000036b0a7212 */ /* 0x000fe400078ec0ff */
[----:B------:R-:W-:Y:S02]  /*2b920*/  LOP3.LUT R11, R46, 0xff, RZ, 0xc0, !PT ;  /* 0x000000ff2e0b7812 */ /* 0x000fe400078ec0ff */
[--C-:B------:R-:W-:Y:S02]  /*2b930*/  HSET2.LE.AND R2, R4, R97.reuse, PT ;  /* 0x0000006104027233 */ /* 0x100fe40003803000 */
[--C-:B------:R-:W-:Y:S02]  /*2b940*/  HSET2.LE.AND R3, R9, R97.reuse, PT ;  /* 0x0000006109037233 */ /* 0x100fe40003803000 */
[----:B------:R-:W-:Y:S02]  /*2b950*/  PRMT R15, R11, 0x5410, R7 ;  /* 0x000054100b0f7816 */ /* 0x000fe40000000007 */
[----:B------:R-:W-:Y:S02]  /*2b960*/  LOP3.LUT R9, R132, R2, RZ, 0xc0, !PT ;  /* 0x0000000284097212 */ /* 0x000fe400078ec0ff */
[----:B------:R-:W-:Y:S02]  /*2b970*/  LOP3.LUT R11, R117, R3, RZ, 0xc0, !PT ;  /* 0x00000003750b7212 */ /* 0x000fe400078ec0ff */
[----:B------:R-:W-:Y:S02]  /*2b980*/  LOP3.LUT R0, R47, R99, R114, 0x96, !PT ;  /* 0x000000632f007212 */ /* 0x000fe400078e9672 */
[--C-:B------:R-:W-:Y:S02]  /*2b990*/  SHF.R.U32.HI R28, RZ, 0x10, R46.reuse ;  /* 0x00000010ff1c7819 */ /* 0x100fe4000001162e */
[----:B------:R-:W-:Y:S01]  /*2b9a0*/  SHF.R.U32.HI R29, RZ, 0x18, R46 ;  /* 0x00000018ff1d7819 */ /* 0x000fe2000001162e */
[C---:B-1----:R-:W-:Y:S05]  /*2b9b0*/  HMMA.16816.F32 R40, R8.reuse, R24, R68 ;  /* 0x000000180828723c */ /* 0x042fea0000001844 */
[--C-:B------:R-:W-:Y:S01]  /*2b9c0*/  SHF.R.U32.HI R6, RZ, 0x10, R0.reuse ;  /* 0x00000010ff067819 */ /* 0x100fe20000011600 */
[C---:B--2---:R-:W-:Y:S05]  /*2b9d0*/  HMMA.16816.F32 R44, R8.reuse, R20, R52 ;  /* 0x00000014082c723c */ /* 0x044fea0000001834 */
[----:B------:R-:W-:Y:S02]  /*2b9e0*/  LOP3.LUT R4, R6, 0xff, RZ, 0xc0, !PT ;  /* 0x000000ff06047812 */ /* 0x000fe400078ec0ff */
[C---:B------:R-:W-:Y:S04]  /*2b9f0*/  LOP3.LUT R5, R0.reuse, 0xffff, RZ, 0xc0, !PT ;  /* 0x0000ffff00057812 */ /* 0x040fe800078ec0ff */
[--C-:B------:R-:W-:Y:S02]  /*2ba00*/  HSET2.LE.AND R2, R15, R97.reuse, PT ;  /* 0x000000610f027233 */ /* 0x100fe40003803000 */
[----:B------:R-:W-:Y:S02]  /*2ba10*/  SHF.R.U32.HI R7, RZ, 0x18, R0 ;  /* 0x00000018ff077819 */ /* 0x000fe40000011600 */
[----:B------:R-:W-:Y:S02]  /*2ba20*/  LOP3.LUT R14, R0, 0xff, RZ, 0xc0, !PT ;  /* 0x000000ff000e7812 */ /* 0x000fe400078ec0ff */
[----:B------:R-:W-:Y:S01]  /*2ba30*/  STL.64 [R1+0x80], R40 ;  /* 0x0000802801007387 */ /* 0x000fe20000100a00 */
[----:B------:R-:W-:Y:S02]  /*2ba40*/  LOP3.LUT R6, R141, R2, RZ, 0xc0, !PT ;  /* 0x000000028d067212 */ /* 0x000fe400078ec0ff */
[----:B------:R-:W-:Y:S02]  /*2ba50*/  PRMT R3, R4, 0x5410, R7 ;  /* 0x0000541004037816 */ /* 0x000fe40000000007 */
[----:B------:R-:W-:Y:S01]  /*2ba60*/  SHF.R.U32.HI R0, RZ, 0x8, R5 ;  /* 0x00000008ff007819 */ /* 0x000fe20000011605 */
[----:B------:R1:W-:Y:S01]  /*2ba70*/  STL.64 [R1+0x88], R42 ;  /* 0x0000882a01007387 */ /* 0x0003e20000100a00 */
[----:B------:R-:W-:Y:S02]  /*2ba80*/  LOP3.LUT R7, R28, 0xff, RZ, 0xc0, !PT ;  /* 0x000000ff1c077812 */ /* 0x000fe400078ec0ff */
[----:B------:R-:W-:Y:S02]  /*2ba90*/  PRMT R0, R14, 0x5410, R0 ;  /* 0x000054100e007816 */ /* 0x000fe40000000000 */
[----:B------:R-:W-:Y:S02]  /*2baa0*/  PRMT R7, R7, 0x5410, R29 ;  /* 0x0000541007077816 */ /* 0x000fe4000000001d */
[--C-:B------:R-:W-:Y:S02]  /*2bab0*/  HSET2.LE.AND R3, R3, R97.reuse, PT ;  /* 0x0000006103037233 */ /* 0x100fe40003803000 */
[--C-:B------:R-:W-:Y:S02]  /*2bac0*/  HSET2.LE.AND R0, R0, R97.reuse, PT ;  /* 0x0000006100007233 */ /* 0x100fe40003803000 */
[----:B------:R-:W-:Y:S02]  /*2bad0*/  HSET2.LE.AND R7, R7, R97, PT ;  /* 0x0000006107077233 */ /* 0x000fe40003803000 */
[----:B------:R-:W-:Y:S02]  /*2bae0*/  LOP3.LUT R5, R152, R3, RZ, 0xc0, !PT ;  /* 0x0000000398057212 */ /* 0x000fe400078ec0ff */
[----:B------:R-:W-:Y:S01]  /*2baf0*/  LOP3.LUT R4, R155, R0, RZ, 0xc0, !PT ;  /* 0x000000009b047212 */ /* 0x000fe200078ec0ff */
[----:B------:R-:W-:Y:S01]  /*2bb00*/  VIADD R0, R187, 0xffffffff ;  /* 0xffffffffbb007836 */ /* 0x000fe20000000000 */
[----:B------:R-:W-:Y:S03]  /*2bb10*/  LOP3.LUT R7, R126, R7, RZ, 0xc0, !PT ;  /* 0x000000077e077212 */ /* 0x000fe600078ec0ff */
[----:B------:R-:W-:Y:S01]  /*2bb20*/  IMAD.MOV.U32 R187, RZ, RZ, R0 ;  /* 0x000000ffffbb7224 */ /* 0x000fe200078e0000 */
[C---:B-1----:R-:W-:Y:S06]  /*2bb30*/  HMMA.16816.F32 R40, R8.reuse, R26, R56 ;  /* 0x0000001a0828723c */ /* 0x042fec0000001838 */
[----:B------:R-:W-:Y:S11]  /*2bb40*/  HMMA.16816.F32 R8, R8, R22, R64 ;  /* 0x000000160808723c */ /* 0x000ff60000001840 */
[----:B------:R-:W-:Y:S06]  /*2bb50*/  @!UPT UIADD3 URZ, URZ, URZ, URZ ;  /* 0x0000003f3f3ff290 */ /* 0x000fec000fffe03f */
[----:B------:R-:W-:Y:S06]  /*2bb60*/  STL.64 [R1+0x70], R40 ;  /* 0x0000702801007387 */ /* 0x000fec0000100a00 */
[----:B------:R1:W-:Y:S06]  /*2bb70*/  STL.64 [R1+0x78], R42 ;  /* 0x0000782a01007387 */ /* 0x0003ec0000100a00 */
[----:B------:R-:W-:Y:S06]  /*2bb80*/  STL.64 [R1+0x60], R44 ;  /* 0x0000602c01007387 */ /* 0x000fec0000100a00 */
[----:B------:R-:W-:Y:S06]  /*2bb90*/  STL.64 [R1+0x68], R46 ;  /* 0x0000682e01007387 */ /* 0x000fec0000100a00 */
[----:B------:R-:W-:Y:S06]  /*2bba0*/  STL.64 [R1+0x50], R8 ;  /* 0x0000500801007387 */ /* 0x000fec0000100a00 */
[----:B------:R2:W-:Y:S01]  /*2bbb0*/  STL.64 [R1+0x58], R10 ;  /* 0x0000580a01007387 */ /* 0x0005e20000100a00 */
[C---:B-1----:R-:W-:Y:S06]  /*2bbc0*/  HMMA.16816.F32 R40, R4.reuse, R24, R48 ;  /* 0x000000180428723c */ /* 0x042fec0000001830 */
[C---:B------:R-:W-:Y:S11]  /*2bbd0*/  HMMA.16816.F32 R24, R4.reuse, R26, R36 ;  /* 0x0000001a0418723c */ /* 0x040ff60000001824 */
[----:B------:R-:W-:Y:S06]  /*2bbe0*/  @!UPT UIADD3 URZ, URZ, URZ, URZ ;  /* 0x0000003f3f3ff290 */ /* 0x000fec000fffe03f */
[----:B------:R1:W-:Y:S01]  /*2bbf0*/  STL.64 [R1+0x40], R40 ;  /* 0x0000402801007387 */ /* 0x0003e20000100a00 */
[C---:B--2---:R-:W-:Y:S05]  /*2bc00*/  HMMA.16816.F32 R8, R4.reuse, R20, R32 ;  /* 0x000000140408723c */ /* 0x044fea0000001820 */
[----:B------:R1:W-:Y:S01]  /*2bc10*/  STL.64 [R1+0x48], R42 ;  /* 0x0000482a01007387 */ /* 0x0003e20000100a00 */
[----:B------:R-:W-:Y:S05]  /*2bc20*/  HMMA.16816.F32 R4, R4, R22, R16 ;  /* 0x000000160404723c */ /* 0x000fea0000001810 */
[----:B------:R1:W-:Y:S06]  /*2bc30*/  STL.64 [R1+0x30], R24 ;  /* 0x0000301801007387 */ /* 0x0003ec0000100a00 */
[----:B------:R1:W-:Y:S06]  /*2bc40*/  STL.64 [R1+0x38], R26 ;  /* 0x0000381a01007387 */ /* 0x0003ec0000100a00 */
[----:B------:R1:W-:Y:S06]  /*2bc50*/  STL.64 [R1+0x20], R8 ;  /* 0x0000200801007387 */ /* 0x0003ec0000100a00 */
[----:B------:R1:W-:Y:S06]  /*2bc60*/  STL.64 [R1+0x28], R10 ;  /* 0x0000280a01007387 */ /* 0x0003ec0000100a00 */
[----:B------:R1:W-:Y:S06]  /*2bc70*/  STL.64 [R1], R4 ;  /* 0x0000000401007387 */ /* 0x0003ec0000100a00 */
[----:B------:R1:W-:Y:S01]  /*2bc80*/  STL.64 [R1+0x8], R6 ;  /* 0x0000080601007387 */ /* 0x0003e20000100a00 */
[----:B------:R-:W-:Y:S05]  /*2bc90*/  @P1 BRA `(.L_x_609) ;  /* 0xffffff3800c41947 */ /* 0x000fea000383ffff */
.L_x_606:
[----:B---3-5:R3:W5:Y:S04]  /*2bca0*/  LD.E R33, desc[UR4][R180.64+0xd8] ;  /* 0x0000d804b4217980 */ /* 0x028768000c101900 */
[----:B-12---:R3:W5:Y:S01]  /*2bcb0*/  LD.E R6, desc[UR4][R180.64+0x17c] ;  /* 0x00017c04b4067980 */ /* 0x006762000c101900 */
[----:B------:R-:W-:-:S03]  /*2bcc0*/  UMOV UR6, 0xffffffff ;  /* 0xffffffff00067882 */ /* 0x000fc60000000000 */
[----:B------:R-:W-:Y:S05]  /*2bcd0*/  BRA.DIV UR6, `(.L_x_610) ;  /* 0x0000002206dc7947 */ /* 0x000fea000b800000 */
[----:B------:R-:W1:Y:S04]  /*2bce0*/  SHFL.BFLY PT, R0, R183, 0x2, 0x1f ;  /* 0x0c401f00b7007f89 */ /* 0x000e6800000e0000 */
[----:B------:R-:W2:Y:S04]  /*2bcf0*/  SHFL.BFLY PT, R2, R184, 0x2, 0x1f ;  /* 0x0c401f00b8027f89 */ /* 0x000ea800000e0000 */
[----:B------:R-:W4:Y:S04]  /*2bd00*/  SHFL.BFLY PT, R3, R185, 0x2, 0x1f ;  /* 0x0c401f00b9037f89 */ /* 0x000f2800000e0000 */
[----:B------:R-:W3:Y:S01]  /*2bd10*/  SHFL.BFLY PT, R4, R186, 0x2, 0x1f ;  /* 0x0c401f00ba047f89 */ /* 0x000ee200000e0000 */
[----:B-1----:R-:W-:Y:S01]  /*2bd20*/  FADD.FTZ R8, R0, R183 ;  /* 0x000000b700087221 */ /* 0x002fe20000010000 */
[----:B--2---:R-:W-:-:S04]  /*2bd30*/  FADD.FTZ R7, R2, R184 ;  /* 0x000000b802077221 */ /* 0x004fc80000010000 */
[----:B------:R-:W1:Y:S01]  /*2bd40*/  SHFL.BFLY PT, R11, R8, 0x1, 0x1f ;  /* 0x0c201f00080b7f89 */ /* 0x000e6200000e0000 */
[----:B----4-:R-:W-:-:S03]  /*2bd50*/  FADD.FTZ R5, R3, R185 ;  /* 0x000000b903057221 */ /* 0x010fc60000010000 */
[----:B------:R-:W2:Y:S01]  /*2bd60*/  SHFL.BFLY PT, R10, R7, 0x1, 0x1f ;  /* 0x0c201f00070a7f89 */ /* 0x000ea200000e0000 */
[----:B---3--:R-:W-:-:S03]  /*2bd70*/  FADD.FTZ R2, R4, R186 ;  /* 0x000000ba04027221 */ /* 0x008fc60000010000 */
[----:B------:R-:W3:Y:S04]  /*2bd80*/  SHFL.BFLY PT, R9, R5, 0x1, 0x1f ;  /* 0x0c201f0005097f89 */ /* 0x000ee800000e0000 */
[----:B------:R4:W4:Y:S01]  /*2bd90*/  SHFL.BFLY PT, R4, R2, 0x1, 0x1f ;  /* 0x0c201f0002047f89 */ /* 0x00092200000e0000 */
[----:B-1----:R-:W-:Y:S01]  /*2bda0*/  FADD.FTZ R32, R8, R11 ;  /* 0x0000000b08207221 */ /* 0x002fe20000010000 */
[----:B--2---:R-:W-:Y:S01]  /*2bdb0*/  FADD.FTZ R31, R7, R10 ;  /* 0x0000000a071f7221 */ /* 0x004fe20000010000 */
[----:B---3--:R-:W-:-:S07]  /*2bdc0*/  FADD.FTZ R30, R5, R9 ;  /* 0x00000009051e7221 */ /* 0x008fce0000010000 */
.L_x_647:
[----:B------:R-:W2:Y:S04]  /*2bdd0*/  LDL.LU R37, [R1+0x54] ;  /* 0x0000540001257983 */ /* 0x000ea80000300800 */
[----:B------:R-:W3:Y:S04]  /*2bde0*/  LDL.LU R41, [R1+0x88] ;  /* 0x0000880001297983 */ /* 0x000ee80000300800 */
        /* <DEDUP_REMOVED lines=20> */
[----:B------:R-:W3:Y:S04]  /*2bf30*/  LDL.LU R39, [R1] ;  /* 0x0000000001277983 */ /* 0x000ee80000300800 */
        /* <DEDUP_REMOVED lines=8> */
[----:B------:R-:W3:Y:S01]  /*2bfc0*/  LDL.LU R35, [R1+0xc] ;  /* 0x00000c0001237983 */ /* 0x000ee20000300800 */
[----:B------:R-:W-:Y:S01]  /*2bfd0*/  FSETP.NE.FTZ.AND P5, PT, R32, RZ, PT ;  /* 0x000000ff2000720b */ /* 0x000fe20003fb5000 */
[----:B------:R-:W-:Y:S01]  /*2bfe0*/  IMAD.MOV.U32 R3, RZ, RZ, 0x3f800000 ;  /* 0x3f800000ff037424 */ /* 0x000fe200078e00ff */
[----:B------:R-:W-:Y:S01]  /*2bff0*/  MOV R0, 0x3f800000 ;  /* 0x3f80000000007802 */ /* 0x000fe20000000f00 */
[----:B------:R-:W3:Y:S01]  /*2c000*/  LDL R53, [R1+0x2d4] ;  /* 0x0002d40001357983 */ /* 0x000ee20000100800 */
[----:B------:R-:W-:Y:S01]  /*2c010*/  FSETP.NE.FTZ.AND P4, PT, R31, RZ, PT ;  /* 0x000000ff1f00720b */ /* 0x000fe20003f95000 */
[----:B----4-:R-:W-:Y:S01]  /*2c020*/  FADD.FTZ R29, R2, R4 ;  /* 0x00000004021d7221 */ /* 0x010fe20000010000 */
[----:B------:R-:W-:Y:S01]  /*2c030*/  FSETP.NE.FTZ.AND P3, PT, R30, RZ, PT ;  /* 0x000000ff1e00720b */ /* 0x000fe20003f75000 */
[----:B------:R-:W1:Y:S01]  /*2c040*/  S2R R50, SR_TID.X ;  /* 0x0000000000327919 */ /* 0x000e620000002100 */
[----:B------:R-:W-:Y:S01]  /*2c050*/  MOV R2, 0x3f800000 ;  /* 0x3f80000000027802 */ /* 0x000fe20000000f00 */
[----:B------:R-:W-:Y:S01]  /*2c060*/  IMAD.MOV.U32 R4, RZ, RZ, 0x3f800000 ;  /* 0x3f800000ff047424 */ /* 0x000fe200078e00ff */
[----:B------:R-:W-:-:S03]  /*2c070*/  FSETP.NE.FTZ.AND P2, PT, R29, RZ, PT ;  /* 0x000000ff1d00720b */ /* 0x000fc60003f55000 */
[----:B------:R-:W4:Y:S08]  /*2c080*/  @P5 MUFU.RCP R0, R32 ;  /* 0x0000002000005308 */ /* 0x000f300000001000 */
[----:B------:R-:W1:Y:S08]  /*2c090*/  @P4 MUFU.RCP R3, R31 ;  /* 0x0000001f00034308 */ /* 0x000e700000001000 */
[----:B------:R-:W1:Y:S01]  /*2c0a0*/  @P3 MUFU.RCP R2, R30 ;  /* 0x0000001e00023308 */ /* 0x000e620000001000 */
[----:B----45:R-:W-:-:S07]  /*2c0b0*/  FMUL.FTZ R0, R6, R0 ;  /* 0x0000000006007220 */ /* 0x030fce0000410000 */
[----:B------:R-:W4:Y:S01]  /*2c0c0*/  @P2 MUFU.RCP R4, R29 ;  /* 0x0000001d00042308 */ /* 0x000f220000001000 */
[C---:B-1----:R-:W-:Y:S01]  /*2c0d0*/  FMUL.FTZ R3, R6.reuse, R3 ;  /* 0x0000000306037220 */ /* 0x042fe20000410000 */
[----:B------:R-:W-:Y:S01]  /*2c0e0*/  SHF.R.S32.HI R51, RZ, 0x1f, R50 ;  /* 0x0000001fff337819 */ /* 0x000fe20000011432 */
[----:B------:R-:W1:Y:S01]  /*2c0f0*/  S2UR UR6, SR_CgaCtaId ;  /* 0x00000000000679c3 */ /* 0x000e620000008800 */
[----:B------:R-:W-:Y:S01]  /*2c100*/  FMUL.FTZ R2, R6, R2 ;  /* 0x0000000206027220 */ /* 0x000fe20000410000 */
[----:B------:R-:W-:Y:S02]  /*2c110*/  UMOV UR7, 0x400 ;  /* 0x0000040000077882 */ /* 0x000fe40000000000 */
[----:B-1----:R-:W-:Y:S01]  /*2c120*/  ULEA UR6, UR6, UR7, 0x18 ;  /* 0x0000000706067291 */ /* 0x002fe2000f8ec03f */
[C---:B--2---:R-:W-:Y:S01]  /*2c130*/  FMUL.FTZ R37, R2.reuse, R37 ;  /* 0x0000002502257220 */ /* 0x044fe20000410000 */
        /* <DEDUP_REMOVED lines=12> */
[----:B------:R-:W-:Y:S01]  /*2c200*/  LEA.HI R39, R51, R50, RZ, 0x2 ;  /* 0x0000003233277211 */ /* 0x000fe200078f10ff */
[----:B------:R-:W-:-:S03]  /*2c210*/  FMUL.FTZ R34, R0, R34 ;  /* 0x0000002200227220 */ /* 0x000fc60000410000 */
[----:B------:R-:W-:Y:S01]  /*2c220*/  SHF.R.S32.HI R49, RZ, 0x2, R39 ;  /* 0x00000002ff317819 */ /* 0x000fe20000011427 */
[----:B----4-:R-:W-:Y:S01]  /*2c230*/  FMUL.FTZ R0, R6, R4 ;  /* 0x0000000406007220 */ /* 0x010fe20000410000 */
        /* <DEDUP_REMOVED lines=17> */
[----:B------:R-:W-:Y:S01]  /*2c350*/  FMUL.FTZ R35, R3, R35 ;  /* 0x0000002303237220 */ /* 0x000fe20000410000 */
[----:B------:R-:W-:-:S04]  /*2c360*/  SHF.R.S32.HI R3, RZ, 0x1f, R49 ;  /* 0x0000001fff037819 */ /* 0x000fc80000011431 */
[----:B------:R-:W-:-:S04]  /*2c370*/  LEA.HI R3, R3, R49, RZ, 0x3 ;  /* 0x0000003103037211 */ /* 0x000fc800078f18ff */
[----:B------:R-:W-:-:S04]  /*2c380*/  LOP3.LUT R3, R3, 0xfffffff8, RZ, 0xc0, !PT ;  /* 0xfffffff803037812 */ /* 0x000fc800078ec0ff */
[----:B------:R-:W-:Y:S02]  /*2c390*/  IADD3 R3, R49, -R3, RZ ;  /* 0x8000000331037210 */ /* 0x000fe40007ffe0ff */
[----:B------:R-:W-:Y:S02]  /*2c3a0*/  F2FP.F16.F32.PACK_AB R18, R14, R15 ;  /* 0x0000000f0e12723e */ /* 0x000fe400000000ff */
[----:B------:R-:W-:Y:S02]  /*2c3b0*/  LEA.HI R2, R3, R3, RZ, 0x1 ;  /* 0x0000000303027211 */ /* 0x000fe400078f08ff */
[----:B------:R-:W-:Y:S02]  /*2c3c0*/  F2FP.F16.F32.PACK_AB R20, R4, R5 ;  /* 0x000000050414723e */ /* 0x000fe400000000ff */
[----:B------:R-:W-:Y:S02]  /*2c3d0*/  F2FP.F16.F32.PACK_AB R15, R25, R26 ;  /* 0x0000001a190f723e */ /* 0x000fe400000000ff */
[----:B------:R-:W-:-:S02]  /*2c3e0*/  LEA.HI R26, R51, R50, RZ, 0x5 ;  /* 0x00000032331a7211 */ /* 0x000fc400078f28ff */
[----:B------:R-:W-:Y:S02]  /*2c3f0*/  LOP3.LUT R4, R39, 0xfffffffc, RZ, 0xc0, !PT ;  /* 0xfffffffc27047812 */ /* 0x000fe400078ec0ff */
[----:B------:R-:W-:Y:S02]  /*2c400*/  SHF.R.S32.HI R0, RZ, 0x1, R2 ;  /* 0x00000001ff007819 */ /* 0x000fe40000011402 */
[----:B------:R-:W-:Y:S02]  /*2c410*/  F2FP.F16.F32.PACK_AB R19, R16, R17 ;  /* 0x000000111013723e */ /* 0x000fe400000000ff */
[----:B------:R-:W-:Y:S02]  /*2c420*/  F2FP.F16.F32.PACK_AB R17, R6, R7 ;  /* 0x000000070611723e */ /* 0x000fe400000000ff */
[----:B------:R-:W-:Y:S01]  /*2c430*/  LOP3.LUT R2, R2, 0x3fffffe, RZ, 0xc0, !PT ;  /* 0x03fffffe02027812 */ /* 0x000fe200078ec0ff */
[----:B------:R-:W-:Y:S01]  /*2c440*/  IMAD.IADD R4, R50, 0x1, -R4 ;  /* 0x0000000132047824 */ /* 0x000fe200078e0a04 */
[----:B------:R-:W-:-:S02]  /*2c450*/  SHF.R.S32.HI R5, RZ, 0x5, R26 ;  /* 0x00000005ff057819 */ /* 0x000fc4000001141a */
[----:B------:R-:W-:Y:S02]  /*2c460*/  SHF.L.U32 R6, R0, 0x6, RZ ;  /* 0x0000000600067819 */ /* 0x000fe400000006ff */
[----:B------:R-:W-:Y:S01]  /*2c470*/  IADD3 R2, R3, -R2, RZ ;  /* 0x8000000203027210 */ /* 0x000fe20007ffe0ff */
[----:B------:R-:W-:Y:S01]  /*2c480*/  IMAD R4, R5, 0x100, R4 ;  /* 0x0000010005047824 */ /* 0x000fe200078e0204 */
[----:B------:R-:W-:-:S03]  /*2c490*/  LOP3.LUT R3, R6, 0xc0, RZ, 0xc0, !PT ;  /* 0x000000c006037812 */ /* 0x000fc600078ec0ff */
[----:B------:R-:W-:Y:S01]  /*2c4a0*/  IMAD R2, R2, 0x10, R4 ;  /* 0x0000001002027824 */ /* 0x000fe200078e0204 */
[----:B------:R-:W-:Y:S02]  /*2c4b0*/  LEA.HI R3, R3, R3, RZ, 0x1d ;  /* 0x0000000303037211 */ /* 0x000fe400078fe8ff */
[C---:B------:R-:W-:Y:S02]  /*2c4c0*/  LOP3.LUT R5, R0.reuse, 0x1, RZ, 0xc0, !PT ;  /* 0x0000000100057812 */ /* 0x040fe400078ec0ff */
[----:B------:R-:W-:Y:S01]  /*2c4d0*/  LOP3.LUT P0, RZ, R0, 0x2, RZ, 0xc0, !PT ;  /* 0x0000000200ff7812 */ /* 0x000fe2000780c0ff */
[----:B------:R-:W-:Y:S01]  /*2c4e0*/  IMAD.U32 R2, R2, 0x2, R3 ;  /* 0x0000000202027824 */ /* 0x000fe200078e0003 */
[----:B------:R-:W-:Y:S02]  /*2c4f0*/  ISETP.NE.U32.AND P1, PT, R5, 0x1, PT ;  /* 0x000000010500780c */ /* 0x000fe40003f25070 */
[----:B------:R-:W-:Y:S02]  /*2c500*/  MOV R4, 0x10 ;  /* 0x0000001000047802 */ /* 0x000fe40000000f00 */
[----:B------:R-:W-:-:S02]  /*2c510*/  LEA R0, R2, UR6, 0x1 ;  /* 0x0000000602007c11 */ /* 0x000fc4000f8e08ff */
[----:B------:R-:W-:Y:S02]  /*2c520*/  SEL R4, R4, 0xfffffff0, P1 ;  /* 0xfffffff004047807 */ /* 0x000fe40000800000 */
[----:B------:R-:W-:Y:S01]  /*2c530*/  F2FP.F16.F32.PACK_AB R24, R10, R11 ;  /* 0x0000000b0a18723e */ /* 0x000fe200000000ff */
[----:B------:R-:W-:Y:S01]  /*2c540*/  VIADD R2, R0, 0x20 ;  /* 0x0000002000027836 */ /* 0x000fe20000000000 */
[----:B------:R-:W-:Y:S02]  /*2c550*/  F2FP.F16.F32.PACK_AB R23, R8, R9 ;  /* 0x000000090817723e */ /* 0x000fe400000000ff */
[----:B------:R-:W-:Y:S02]  /*2c560*/  IADD3 R3, R0, R4, RZ ;  /* 0x0000000400037210 */ /* 0x000fe40007ffe0ff */
[----:B------:R-:W-:Y:S02]  /*2c570*/  F2FP.F16.F32.PACK_AB R5, R40, R41 ;  /* 0x000000292805723e */ /* 0x000fe400000000ff */
[----:B------:R-:W-:-:S02]  /*2c580*/  @P0 IADD3 R2, R0, -0x20, RZ ;  /* 0xffffffe000020810 */ /* 0x000fc40007ffe0ff */
[----:B------:R-:W-:Y:S01]  /*2c590*/  ISETP.NE.AND P0, PT, R53, -0x1, PT ;  /* 0xffffffff3500780c */ /* 0x000fe20003f05270 */
[----:B------:R-:W-:Y:S01]  /*2c5a0*/  STS [R0], R24 ;  /* 0x0000001800007388 */ /* 0x000fe20000000800 */
[----:B------:R-:W-:-:S03]  /*2c5b0*/  F2FP.F16.F32.PACK_AB R8, R42, R43 ;  /* 0x0000002b2a08723e */ /* 0x000fc600000000ff */
[----:B------:R-:W-:Y:S01]  /*2c5c0*/  STS [R0+0x200], R23 ;  /* 0x0002001700007388 */ /* 0x000fe20000000800 */
[----:B------:R-:W-:-:S03]  /*2c5d0*/  F2FP.F16.F32.PACK_AB R16, R27, R28 ;  /* 0x0000001c1b10723e */ /* 0x000fc600000000ff */
[----:B------:R-:W-:Y:S01]  /*2c5e0*/  STS [R3], R19 ;  /* 0x0000001303007388 */ /* 0x000fe20000000800 */
[----:B------:R-:W-:-:S03]  /*2c5f0*/  F2FP.F16.F32.PACK_AB R11, R34, R48 ;  /* 0x00000030220b723e */ /* 0x000fc600000000ff */
[----:B------:R-:W-:Y:S01]  /*2c600*/  STS [R3+0x200], R18 ;  /* 0x0002001203007388 */ /* 0x000fe20000000800 */
[----:B------:R-:W-:-:S03]  /*2c610*/  F2FP.F16.F32.PACK_AB R10, R35, R36 ;  /* 0x00000024230a723e */ /* 0x000fc600000000ff */
[----:B------:R-:W-:Y:S01]  /*2c620*/  STS [R0+0x1000], R20 ;  /* 0x0010001400007388 */ /* 0x000fe20000000800 */
[----:B------:R-:W-:-:S03]  /*2c630*/  F2FP.F16.F32.PACK_AB R14, R21, R22 ;  /* 0x00000016150e723e */ /* 0x000fc600000000ff */
[----:B------:R1:W-:Y:S01]  /*2c640*/  STS [R0+0x1200], R5 ;  /* 0x0012000500007388 */ /* 0x0003e20000000800 */
[----:B------:R-:W-:Y:S02]  /*2c650*/  F2FP.F16.F32.PACK_AB R7, R44, R45 ;  /* 0x0000002d2c07723e */ /* 0x000fe400000000ff */
[----:B------:R-:W-:Y:S01]  /*2c660*/  F2FP.F16.F32.PACK_AB R9, R37, R38 ;  /* 0x000000262509723e */ /* 0x000fe200000000ff */
[----:B------:R-:W-:Y:S01]  /*2c670*/  STS [R3+0x1000], R17 ;  /* 0x0010001103007388 */ /* 0x000fe20000000800 */
[----:B------:R-:W-:-:S03]  /*2c680*/  F2FP.F16.F32.PACK_AB R6, R46, R47 ;  /* 0x0000002f2e06723e */ /* 0x000fc600000000ff */
[----:B------:R-:W-:Y:S04]  /*2c690*/  STS [R3+0x1200], R8 ;  /* 0x0012000803007388 */ /* 0x000fe80000000800 */
[----:B------:R2:W-:Y:S04]  /*2c6a0*/  STS [R2], R16 ;  /* 0x0000001002007388 */ /* 0x0005e80000000800 */
[----:B------:R-:W-:Y:S01]  /*2c6b0*/  STS [R2+0x200], R15 ;  /* 0x0002000f02007388 */ /* 0x000fe20000000800 */
[----:B-1----:R-:W-:-:S05]  /*2c6c0*/  IMAD.IADD R0, R4, 0x1, R2 ;  /* 0x0000000104007824 */ /* 0x002fca00078e0202 */
[----:B------:R-:W-:Y:S04]  /*2c6d0*/  STS [R0], R11 ;  /* 0x0000000b00007388 */ /* 0x000fe80000000800 */
[----:B------:R1:W-:Y:S04]  /*2c6e0*/  STS [R0+0x200], R10 ;  /* 0x0002000a00007388 */ /* 0x0003e80000000800 */
[----:B------:R-:W-:Y:S04]  /*2c6f0*/  STS [R2+0x1000], R14 ;  /* 0x0010000e02007388 */ /* 0x000fe80000000800 */
[----:B------:R3:W-:Y:S04]  /*2c700*/  STS [R2+0x1200], R7 ;  /* 0x0012000702007388 */ /* 0x0007e80000000800 */
[----:B------:R-:W-:Y:S04]  /*2c710*/  STS [R0+0x1000], R9 ;  /* 0x0010000900007388 */ /* 0x000fe80000000800 */
[----:B------:R4:W-:Y:S04]  /*2c720*/  STS [R0+0x1200], R6 ;  /* 0x0012000600007388 */ /* 0x0009e80000000800 */
[----:B--2---:R2:W5:Y:S04]  /*2c730*/  LD.E.64 R16, desc[UR4][R180.64+0x70] ;  /* 0x00007004b4107980 */ /* 0x004568000c101b00 */
[----:B------:R2:W5:Y:S04]  /*2c740*/  LD.E.64 R18, desc[UR4][R180.64+0x90] ;  /* 0x00009004b4127980 */ /* 0x000568000c101b00 */
[----:B-1----:R-:W2:Y:S04]  /*2c750*/  @P0 LD.E.64 R10, desc[UR4][R180.64+0x88] ;  /* 0x00008804b40a0980 */ /* 0x002ea8000c101b00 */
[----:B---3--:R-:W3:Y:S04]  /*2c760*/  @!P0 LD.E.64 R2, desc[UR4][R180.64+0x80] ;  /* 0x00008004b4028980 */ /* 0x008ee8000c101b00 */
[----:B----4-:R-:W4:Y:S01]  /*2c770*/  LD.E.U16 R0, desc[UR4][R180.64+0x1c8] ;  /* 0x0001c804b4007980 */ /* 0x010f22000c101500 */
[----:B------:R-:W1:Y:S01]  /*2c780*/  @P5 MUFU.LG2 R9, R32 ;  /* 0x0000002000095308 */ /* 0x000e620000000c00 */
[----:B------:R-:W4:Y:S01]  /*2c790*/  S2R R52, SR_CTAID.Y ;  /* 0x0000000000347919 */ /* 0x000f220000002600 */
[----:B------:R-:W-:-:S06]  /*2c7a0*/  MOV R24, 0x7f800000 ;  /* 0x7f80000000187802 */ /* 0x000fcc0000000f00 */
[----:B------:R-:W4:Y:S01]  /*2c7b0*/  @P4 MUFU.LG2 R8, R31 ;  /* 0x0000001f00084308 */ /* 0x000f220000000c00 */
[----:B-1----:R-:W-:Y:S01]  /*2c7c0*/  @P5 FMUL.FTZ R9, R9, 0.69314718246459960938 ;  /* 0x3f31721809095820 */ /* 0x002fe20000410000 */
[-C--:B--2---:R-:W-:Y:S02]  /*2c7d0*/  @P0 IMAD R6, R11, R53.reuse, RZ ;  /* 0x000000350b060224 */ /* 0x084fe400078e02ff */
[----:B------:R-:W-:Y:S02]  /*2c7e0*/  @P0 IMAD.WIDE.U32 R4, R10, R53, RZ ;  /* 0x000000350a040225 */ /* 0x000fe400078e00ff */
[----:B------:R1:W5:Y:S02]  /*2c7f0*/  @!P0 LD.E.64 R10, desc[UR4][R180.64+0x88] ;  /* 0x00008804b40a8980 */ /* 0x000364000c101b00 */
[----:B------:R-:W-:Y:S01]  /*2c800*/  @P5 FFMA.FTZ R24, R33, R134, R9 ;  /* 0x0000008621185223 */ /* 0x000fe20000010009 */
[----:B------:R-:W2:Y:S01]  /*2c810*/  @P2 MUFU.LG2 R14, R29 ;  /* 0x0000001d000e2308 */ /* 0x000ea20000000c00 */
[----:B----4-:R-:W-:-:S07]  /*2c820*/  PRMT R9, R0, 0x7770, RZ ;  /* 0x0000777000097816 */ /* 0x010fce00000000ff */
[----:B------:R-:W4:Y:S01]  /*2c830*/  @P3 MUFU.LG2 R7, R30 ;  /* 0x0000001e00073308 */ /* 0x000f220000000c00 */
[----:B------:R-:W-:Y:S02]  /*2c840*/  PRMT R0, R0, 0x7771, RZ ;  /* 0x0000777100007816 */ /* 0x000fe400000000ff */
[----:B------:R-:W-:-:S04]  /*2c850*/  ISETP.NE.AND P1, PT, R9, RZ, PT ;  /* 0x000000ff0900720c */ /* 0x000fc80003f25270 */
[----:B------:R-:W-:Y:S01]  /*2c860*/  ISETP.NE.OR P5, PT, R0, RZ, !P1 ;  /* 0x000000ff0000720c */ /* 0x000fe20004fa5670 */
[----:B------:R-:W-:Y:S01]  /*2c870*/  @P4 FMUL.FTZ R8, R8, 0.69314718246459960938 ;  /* 0x3f31721808084820 */ /* 0x000fe20000410000 */
[----:B------:R-:W-:Y:S01]  /*2c880*/  @!P0 SHF.R.S32.HI R15, RZ, 0x1f, R52 ;  /* 0x0000001fff0f8819 */ /* 0x000fe20000011434 */
[----:B---3--:R-:W-:Y:S01]  /*2c890*/  @!P0 IMAD R3, R3, R52, RZ ;  /* 0x0000003403038224 */ /* 0x008fe200078e02ff */
[----:B------:R-:W-:Y:S01]  /*2c8a0*/  MOV R23, 0x7f800000 ;  /* 0x7f80000000177802 */ /* 0x000fe20000000f00 */
[----:B------:R-:W-:Y:S01]  /*2c8b0*/  @P4 FFMA.FTZ R23, R33, R133, R8 ;  /* 0x0000008521174223 */ /* 0x000fe20000010008 */
[----:B------:R-:W-:Y:S01]  /*2c8c0*/  @P0 MOV R22, R4 ;  /* 0x0000000400160202 */ /* 0x000fe20000000f00 */
[----:B------:R-:W-:Y:S02]  /*2c8d0*/  @!P0 IMAD R8, R2, R15, R3 ;  /* 0x0000000f02088224 */ /* 0x000fe400078e0203 */
[----:B--2---:R-:W-:Y:S01]  /*2c8e0*/  @P2 FMUL.FTZ R4, R14, 0.69314718246459960938 ;  /* 0x3f3172180e042820 */ /* 0x004fe20000410000 */
[----:B------:R-:W-:-:S04]  /*2c8f0*/  @!P0 IMAD.WIDE.U32 R2, R2, R52, RZ ;  /* 0x0000003402028225 */ /* 0x000fc800078e00ff */
[----:B----4-:R-:W-:Y:S01]  /*2c900*/  @P3 FMUL.FTZ R7, R7, 0.69314718246459960938 ;  /* 0x3f31721807073820 */ /* 0x010fe20000410000 */
[----:B------:R-:W-:Y:S01]  /*2c910*/  BSSY B1, `(.L_x_611) ;  /* 0x0000016000017945 */ /* 0x000fe20003800000 */
[----:B------:R-:W-:Y:S01]  /*2c920*/  MOV R20, 0x7f800000 ;  /* 0x7f80000000147802 */ /* 0x000fe20000000f00 */
[----:B------:R-:W-:Y:S02]  /*2c930*/  IMAD.MOV.U32 R21, RZ, RZ, 0x7f800000 ;  /* 0x7f800000ff157424 */ /* 0x000fe400078e00ff */
[----:B------:R-:W-:Y:S01]  /*2c940*/  @P2 FFMA.FTZ R21, R33, R12, R4 ;  /* 0x0000000c21152223 */ /* 0x000fe20000010004 */
[----:B------:R-:W-:Y:S01]  /*2c950*/  @P0 IMAD.IADD R25, R5, 0x1, R6 ;  /* 0x0000000105190824 */ /* 0x000fe200078e0206 */
[----:B------:R-:W-:Y:S01]  /*2c960*/  PLOP3.LUT P4, PT, PT, PT, PT, 0x8, 0x0 ;  /* 0x000000000000781c */ /* 0x000fe20003f8e170 */
[----:B------:R-:W-:Y:S01]  /*2c970*/  @P3 FFMA.FTZ R20, R33, R13, R7 ;  /* 0x0000000d21143223 */ /* 0x000fe20000010007 */
[----:B------:R-:W-:Y:S02]  /*2c980*/  @!P0 IADD3 R25, R3, R8, RZ ;  /* 0x0000000803198210 */ /* 0x000fe40007ffe0ff */
[----:B------:R-:W-:-:S02]  /*2c990*/  CS2R R4, SRZ ;  /* 0x0000000000047805 */ /* 0x000fc4000001ff00 */
[----:B------:R-:W-:Y:S01]  /*2c9a0*/  @!P0 MOV R22, R2 ;  /* 0x0000000200168202 */ /* 0x000fe20000000f00 */
[----:B-1----:R-:W-:Y:S06]  /*2c9b0*/  @P5 BRA `(.L_x_612) ;  /* 0x00000000002c5947 */ /* 0x002fec0003800000 */
[----:B------:R-:W-:Y:S01]  /*2c9c0*/  ISETP.NE.AND P0, PT, R53, -0x1, PT ;  /* 0xffffffff3500780c */ /* 0x000fe20003f05270 */
[----:B------:R-:W-:Y:S01]  /*2c9d0*/  BSSY B0, `(.L_x_613) ;  /* 0x0000006000007945 */ /* 0x000fe20003800000 */
[----:B------:R-:W-:-:S11]  /*2c9e0*/  PLOP3.LUT P4, PT, PT, PT, PT, 0x80, 0x0 ;  /* 0x000000000000781c */ /* 0x000fd60003f8f070 */
[----:B------:R-:W-:Y:S05]  /*2c9f0*/  @P0 BRA `(.L_x_614) ;  /* 0x00000000000c0947 */ /* 0x000fea0003800000 */
[----:B------:R-:W2:Y:S02]  /*2ca00*/  LD.E R0, desc[UR4][R180.64+0xb4] ;  /* 0x0000b404b4007980 */ /* 0x000ea4000c101900 */
[----:B--2---:R-:W-:-:S05]  /*2ca10*/  IMAD R53, R0, R52, RZ ;  /* 0x0000003400357224 */ /* 0x004fca00078e02ff */
[----:B------:R1:W-:Y:S02]  /*2ca20*/  STL [R1+0x2d4], R53 ;  /* 0x0002d43501007387 */ /* 0x0003e40000100800 */
.L_x_614:
[----:B------:R-:W-:Y:S05]  /*2ca30*/  BSYNC B0 ;  /* 0x0000000000007941 */ /* 0x000fea0003800000 */
.L_x_613:
[----:B------:R-:W-:Y:S01]  /*2ca40*/  PRMT R0, RZ, 0x7610, R0 ;  /* 0x00007610ff007816 */ /* 0x000fe20000000000 */
[--C-:B------:R-:W-:Y:S01]  /*2ca50*/  IMAD.MOV.U32 R4, RZ, RZ, R53.reuse ;  /* 0x000000ffff047224 */ /* 0x100fe200078e0035 */
[----:B------:R-:W-:Y:S02]  /*2ca60*/  SHF.R.S32.HI R5, RZ, 0x1f, R53 ;  /* 0x0000001fff057819 */ /* 0x000fe40000011435 */
.L_x_612:
[----:B------:R-:W-:Y:S05]  /*2ca70*/  BSYNC B1 ;  /* 0x0000000000017941 */ /* 0x000fea0003800000 */
.L_x_611:
[----:B------:R-:W-:-:S13]  /*2ca80*/  LOP3.LUT P0, RZ, R0, 0xff, RZ, 0xc0, !PT ;  /* 0x000000ff00ff7812 */ /* 0x000fda000780c0ff */
[----:B------:R-:W2:Y:S01]  /*2ca90*/  @P0 LD.E.64 R6, desc[UR4][R180.64+0xb0] ;  /* 0x0000b004b4060980 */ /* 0x000ea2000c101b00 */
[----:B------:R-:W-:Y:S01]  /*2caa0*/  BSSY B0, `(.L_x_615) ;  /* 0x0000009000007945 */ /* 0x000fe20003800000 */
[----:B------:R-:W-:Y:S01]  /*2cab0*/  @P0 MOV R2, 0x1 ;  /* 0x0000000100020802 */ /* 0x000fe20000000f00 */
[----:B--2---:R-:W-:Y:S02]  /*2cac0*/  @P0 IMAD R0, R6, R7, RZ ;  /* 0x0000000706000224 */ /* 0x004fe400078e02ff */
[----:B------:R-:W-:Y:S05]  /*2cad0*/  @P0 BRA `(.L_x_616) ;  /* 0x0000000000140947 */ /* 0x000fea0003800000 */
[----:B------:R-:W2:Y:S04]  /*2cae0*/  @P1 LD.E R0, desc[UR4][R180.64+0xd4] ;  /* 0x0000d404b4001980 */ /* 0x000ea8000c101900 */
[----:B------:R-:W2:Y:S04]  /*2caf0*/  LD.E R2, desc[UR4][R180.64+0x60] ;  /* 0x00006004b4027980 */ /* 0x000ea8000c101900 */
[----:B------:R-:W2:Y:S01]  /*2cb00*/  @!P1 LD.E R0, desc[UR4][R180.64+0xb4] ;  /* 0x0000b404b4009980 */ /* 0x000ea2000c101900 */
[----:B------:R-:W-:Y:S01]  /*2cb10*/  MOV R6, 0x1 ;  /* 0x0000000100067802 */ /* 0x000fe20000000f00 */
[----:B--2---:R-:W-:-:S02]  /*2cb20*/  IMAD R2, R0, R2, RZ ;  /* 0x0000000200027224 */ /* 0x004fc400078e02ff */
.L_x_616:
[----:B------:R-:W-:Y:S05]  /*2cb30*/  BSYNC B0 ;  /* 0x0000000000007941 */ /* 0x000fea0003800000 */
.L_x_615:
[----:B------:R-:W2:Y:S01]  /*2cb40*/  S2R R27, SR_CTAID.Z ;  /* 0x00000000001b7919 */ /* 0x000ea20000002700 */
[----:B------:R-:W-:Y:S01]  /*2cb50*/  IMAD R2, R52, R2, RZ ;  /* 0x0000000234027224 */ /* 0x000fe200078e02ff */
[----:B------:R-:W-:Y:S01]  /*2cb60*/  LOP3.LUT R3, R26, 0xffffffe0, RZ, 0xc0, !PT ;  /* 0xffffffe01a037812 */ /* 0x000fe200078ec0ff */
[----:B------:R-:W3:Y:S03]  /*2cb70*/  S2R R36, SR_CTAID.X ;  /* 0x0000000000247919 */ /* 0x000ee60000002500 */
[----:B------:R-:W-:Y:S01]  /*2cb80*/  SEL R2, R2, RZ, !P4 ;  /* 0x000000ff02027207 */ /* 0x000fe20006000000 */
[----:B------:R-:W-:Y:S01]  /*2cb90*/  IMAD.IADD R3, R50, 0x1, -R3 ;  /* 0x0000000132037824 */ /* 0x000fe200078e0a03 */
[----:B------:R-:W-:Y:S05]  /*2cba0*/  WARPSYNC.ALL ;  /* 0x0000000000007948 */ /* 0x000fea0003800000 */
[----:B------:R-:W-:Y:S01]  /*2cbb0*/  LOP3.LUT P2, RZ, R3, 0x3, RZ, 0xc0, !PT ;  /* 0x0000000303ff7812 */ /* 0x000fe2000784c0ff */
[----:B--2---:R-:W-:-:S02]  /*2cbc0*/  IMAD R0, R27, R0, R2 ;  /* 0x000000001b007224 */ /* 0x004fc400078e0202 */
[----:B------:R2:W5:Y:S01]  /*2cbd0*/  LD.E.64 R2, desc[UR4][R180.64+0xa0] ;  /* 0x0000a004b4027980 */ /* 0x000562000c101b00 */
[----:B---3--:R-:W-:Y:S01]  /*2cbe0*/  IMAD R7, R36, R6, RZ ;  /* 0x0000000624077224 */ /* 0x008fe200078e02ff */
[----:B------:R-:W-:Y:S03]  /*2cbf0*/  BAR.SYNC.DEFER_BLOCKING 0x0 ;  /* 0x0000000000007b1d */ /* 0x000fe60000010000 */
[----:B------:R-:W-:-:S03]  /*2cc00*/  IMAD.SHL.U32 R7, R7, 0x80, RZ ;  /* 0x0000008007077824 */ /* 0x000fc600078e00ff */
[----:B------:R2:W3:Y:S04]  /*2cc10*/  LDS.128 R28, [R195] ;  /* 0x00000000c31c7984 */ /* 0x0004e80000000c00 */
[----:B------:R2:W4:Y:S04]  /*2cc20*/  LDS.128 R32, [R195+0x800] ;  /* 0x00080000c3207984 */ /* 0x0005280000000c00 */
[----:B------:R2:W1:Y:S04]  /*2cc30*/  LDS.128 R40, [R195+0x1000] ;  /* 0x00100000c3287984 */ /* 0x0004680000000c00 */
[----:B------:R2:W1:Y:S01]  /*2cc40*/  LDS.128 R44, [R195+0x1800] ;  /* 0x00180000c32c7984 */ /* 0x0004620000000c00 */
[----:B------:R-:W-:Y:S01]  /*2cc50*/  IADD3 R13, P1, P0, R7, R4, R0 ;  /* 0x00000004070d7210 */ /* 0x000fe2000783e000 */
[----:B------:R-:W-:Y:S01]  /*2cc60*/  BSSY B0, `(.L_x_617) ;  /* 0x0000033000007945 */ /* 0x000fe20003800000 */
[----:B------:R-:W-:-:S02]  /*2cc70*/  SHF.R.S32.HI R8, RZ, 0x1f, R7 ;  /* 0x0000001fff087819 */ /* 0x000fc40000011407 */
[----:B------:R-:W-:-:S04]  /*2cc80*/  SHF.R.S32.HI R0, RZ, 0x1f, R0 ;  /* 0x0000001fff007819 */ /* 0x000fc80000011400 */
[----:B------:R-:W-:Y:S01]  /*2cc90*/  IADD3.X R4, R8, R5, R0, P1, P0 ;  /* 0x0000000508047210 */ /* 0x000fe20000fe0400 */
[----:B------:R-:W-:Y:S06]  /*2cca0*/  @P2 BRA `(.L_x_618) ;  /* 0x0000000000b82947 */ /* 0x000fec0003800000 */
[----:B------:R-:W2:Y:S01]  /*2ccb0*/  LDL.LU R12, [R1+0x2e8] ;  /* 0x0002e800010c7983 */ /* 0x000ea20000300800 */
[----:B------:R-:W3:Y:S02]  /*2ccc0*/  S2R R8, SR_TID.X ;  /* 0x0000000000087919 */ /* 0x000ee40000002100 */
[----:B---3--:R-:W-:-:S04]  /*2ccd0*/  SHF.R.S32.HI R7, RZ, 0x1f, R8 ;  /* 0x0000001fff077819 */ /* 0x008fc80000011408 */
        /* <DEDUP_REMOVED lines=12> */
[C---:B------:R-:W-:Y:S02]  /*2cda0*/  VIADD R7, R0.reuse, 0x8 ;  /* 0x0000000800077836 */ /* 0x040fe40000000000 */
[C---:B------:R-:W-:Y:S02]  /*2cdb0*/  VIADD R5, R0.reuse, 0x40 ;  /* 0x0000004000057836 */ /* 0x040fe40000000000 */
[C---:B------:R-:W-:Y:S01]  /*2cdc0*/  VIADD R9, R0.reuse, 0x48 ;  /* 0x0000004800097836 */ /* 0x040fe20000000000 */
[-C--:B--2---:R-:W-:Y:S02]  /*2cdd0*/  ISETP.GE.AND P6, PT, R0, R12.reuse, PT ;  /* 0x0000000c0000720c */ /* 0x084fe40003fc6270 */
[-C--:B------:R-:W-:Y:S02]  /*2cde0*/  ISETP.GE.AND P5, PT, R7, R12.reuse, PT ;  /* 0x0000000c0700720c */ /* 0x080fe40003fa6270 */
[-C--:B------:R-:W-:Y:S02]  /*2cdf0*/  ISETP.GE.AND P4, PT, R5, R12.reuse, PT ;  /* 0x0000000c0500720c */ /* 0x080fe40003f86270 */
[----:B------:R-:W-:-:S07]  /*2ce00*/  ISETP.GE.AND P3, PT, R9, R12, PT ;  /* 0x0000000c0900720c */ /* 0x000fce0003f66270 */
[-C--:B------:R-:W-:Y:S02]  /*2ce10*/  @!P6 IMAD R0, R0, R6.reuse, RZ ;  /* 0x000000060000e224 */ /* 0x080fe400078e02ff */
[-C--:B------:R-:W-:Y:S02]  /*2ce20*/  @!P5 IMAD R7, R7, R6.reuse, RZ ;  /* 0x000000060707d224 */ /* 0x080fe400078e02ff */
[-C--:B------:R-:W-:Y:S01]  /*2ce30*/  @!P4 IMAD R15, R5, R6.reuse, RZ ;  /* 0x00000006050fc224 */ /* 0x080fe200078e02ff */
[----:B------:R-:W-:Y:S01]  /*2ce40*/  @!P6 IADD3 R12, P0, R0, R13, RZ ;  /* 0x0000000d000ce210 */ /* 0x000fe20007f1e0ff */
[----:B------:R-:W-:-:S03]  /*2ce50*/  @!P3 IMAD R5, R9, R6, RZ ;  /* 0x000000060905b224 */ /* 0x000fc600078e02ff */
[----:B------:R-:W-:Y:S02]  /*2ce60*/  @!P6 LEA.HI.X.SX32 R14, R0, R4, 0x1, P0 ;  /* 0x00000004000ee211 */ /* 0x000fe400000f0eff */
[C---:B-----5:R-:W-:Y:S02]  /*2ce70*/  @!P6 LEA R8, P0, R12.reuse, R2, 0x2 ;  /* 0x000000020c08e211 */ /* 0x060fe400078010ff */
[----:B------:R-:W-:Y:S02]  /*2ce80*/  @!P5 IADD3 R0, P2, R7, R13, RZ ;  /* 0x0000000d0700d210 */ /* 0x000fe40007f5e0ff */
[----:B------:R-:W-:Y:S02]  /*2ce90*/  @!P6 LEA.HI.X R9, R12, R3, R14, 0x2, P0 ;  /* 0x000000030c09e211 */ /* 0x000fe400000f140e */
[-C--:B------:R-:W-:Y:S02]  /*2cea0*/  @!P4 IADD3 R14, P1, R15, R13.reuse, RZ ;  /* 0x0000000d0f0ec210 */ /* 0x080fe40007f3e0ff */
[----:B------:R-:W-:Y:S01]  /*2ceb0*/  @!P3 IADD3 R12, P0, R5, R13, RZ ;  /* 0x0000000d050cb210 */ /* 0x000fe20007f1e0ff */
[----:B------:R2:W-:Y:S01]  /*2cec0*/  @!P6 ST.E desc[UR4][R8.64], R24 ;  /* 0x000000180800e985 */ /* 0x0005e2000c101904 */
[----:B------:R-:W-:-:S02]  /*2ced0*/  @!P5 LEA.HI.X.SX32 R7, R7, R4, 0x1, P2 ;  /* 0x000000040707d211 */ /* 0x000fc400010f0eff */
[----:B------:R-:W-:Y:S02]  /*2cee0*/  @!P5 LEA R6, P2, R0, R2, 0x2 ;  /* 0x000000020006d211 */ /* 0x000fe400078410ff */
[-C--:B------:R-:W-:Y:S02]  /*2cef0*/  @!P4 LEA.HI.X.SX32 R15, R15, R4.reuse, 0x1, P1 ;  /* 0x000000040f0fc211 */ /* 0x080fe400008f0eff */
[----:B------:R-:W-:Y:S02]  /*2cf00*/  @!P3 LEA.HI.X.SX32 R13, R5, R4, 0x1, P0 ;  /* 0x00000004050db211 */ /* 0x000fe400000f0eff */
[-C--:B------:R-:W-:Y:S02]  /*2cf10*/  @!P4 LEA R4, P1, R14, R2.reuse, 0x2 ;  /* 0x000000020e04c211 */ /* 0x080fe400078210ff */
[----:B------:R-:W-:Y:S02]  /*2cf20*/  @!P3 LEA R2, P0, R12, R2, 0x2 ;  /* 0x000000020c02b211 */ /* 0x000fe400078010ff */
[----:B------:R-:W-:-:S02]  /*2cf30*/  @!P5 LEA.HI.X R7, R0, R3, R7, 0x2, P2 ;  /* 0x000000030007d211 */ /* 0x000fc400010f1407 */
[-C--:B------:R-:W-:Y:S02]  /*2cf40*/  @!P4 LEA.HI.X R5, R14, R3.reuse, R15, 0x2, P1 ;  /* 0x000000030e05c211 */ /* 0x080fe400008f140f */
[----:B------:R-:W-:Y:S01]  /*2cf50*/  @!P3 LEA.HI.X R3, R12, R3, R13, 0x2, P0 ;  /* 0x000000030c03b211 */ /* 0x000fe200000f140d */
[----:B------:R2:W-:Y:S04]  /*2cf60*/  @!P5 ST.E desc[UR4][R6.64], R23 ;  /* 0x000000170600d985 */ /* 0x0005e8000c101904 */
[----:B------:R2:W-:Y:S04]  /*2cf70*/  @!P4 ST.E desc[UR4][R4.64], R20 ;  /* 0x000000140400c985 */ /* 0x0005e8000c101904 */
[----:B------:R2:W-:Y:S02]  /*2cf80*/  @!P3 ST.E desc[UR4][R2.64], R21 ;  /* 0x000000150200b985 */ /* 0x0005e4000c101904 */
.L_x_618:
[----:B------:R-:W-:Y:S05]  /*2cf90*/  BSYNC B0 ;  /* 0x0000000000007941 */ /* 0x000fea0003800000 */
.L_x_617:
[----:B--2---:R-:W2:Y:S04]  /*2cfa0*/  LDL.LU R4, [R1+0x2ec] ;  /* 0x0002ec0001047983 */ /* 0x004ea80000300800 */
[----:B------:R-:W3:Y:S04]  /*2cfb0*/  LD.E R6, desc[UR4][R180.64+0xc0] ;  /* 0x0000c004b4067980 */ /* 0x000ee8000c101900 */
[----:B------:R1:W5:Y:S02]  /*2cfc0*/  LDL.64 R12, [R1+0x2e0] ;  /* 0x0002e000010c7983 */ /* 0x0003640000100a00 */
[----:B-----5:R-:W4:Y:S01]  /*2cfd0*/  S2R R2, SR_TID.X ;  /* 0x0000000000027919 */ /* 0x020f220000002100 */
[----:B------:R-:W-:Y:S01]  /*2cfe0*/  SHF.R.S32.HI R5, RZ, 0x1f, R27 ;  /* 0x0000001fff057819 */ /* 0x000fe2000001141b */
[----:B------:R-:W-:-:S04]  /*2cff0*/  IMAD R3, R19, R27, RZ ;  /* 0x0000001b13037224 */ /* 0x000fc800078e02ff */
[----:B------:R-:W-:Y:S01]  /*2d000*/  IMAD R5, R18, R5, R3 ;  /* 0x0000000512057224 */ /* 0x000fe200078e0203 */
[----:B----4-:R-:W-:-:S04]  /*2d010*/  SHF.R.S32.HI R0, RZ, 0x1f, R2 ;  /* 0x0000001fff007819 */ /* 0x010fc80000011402 */
[----:B------:R-:W-:-:S04]  /*2d020*/  LEA.HI R0, R0, R2, RZ, 0x2 ;  /* 0x0000000200007211 */ /* 0x000fc800078f10ff */
[----:B------:R-:W-:-:S05]  /*2d030*/  LOP3.LUT R0, R0, 0xfffffffc, RZ, 0xc0, !PT ;  /* 0xfffffffc00007812 */ /* 0x000fca00078ec0ff */
[----:B------:R-:W-:-:S04]  /*2d040*/  IMAD.IADD R0, R2, 0x1, -R0 ;  /* 0x0000000102007824 */ /* 0x000fc800078e0a00 */
[----:B------:R-:W-:-:S05]  /*2d050*/  IMAD.SHL.U32 R0, R0, 0x8, RZ ;  /* 0x0000000800007824 */ /* 0x000fca00078e00ff */
[----:B------:R-:W-:Y:S02]  /*2d060*/  IADD3 R2, P0, R0, R22, RZ ;  /* 0x0000001600027210 */ /* 0x000fe40007f1e0ff */
[----:B------:R-:W-:-:S05]  /*2d070*/  SHF.R.S32.HI R7, RZ, 0x1f, R0 ;  /* 0x0000001fff077819 */ /* 0x000fca0000011400 */
[----:B------:R-:W-:Y:S01]  /*2d080*/  IMAD.X R3, R7, 0x1, R25, P0 ;  /* 0x0000000107037824 */ /* 0x000fe200000e0619 */
[----:B------:R-:W-:Y:S01]  /*2d090*/  LEA.HI.SX32 R7, R39, 0x20, 0x1e ;  /* 0x0000002027077811 */ /* 0x000fe200078ff2ff */
[----:B------:R-:W-:Y:S01]  /*2d0a0*/  BSSY B0, `(.L_x_619) ;  /* 0x0000014000007945 */ /* 0x000fe20003800000 */
[----:B--2---:R-:W-:Y:S01]  /*2d0b0*/  IMAD R4, R36, -0x80, R4 ;  /* 0xffffff8024047824 */ /* 0x004fe200078e0204 */
[----:B---3--:R-:W-:-:S04]  /*2d0c0*/  ISETP.GE.AND P1, PT, R0, R6, PT ;  /* 0x000000060000720c */ /* 0x008fc80003f26270 */
[-C--:B------:R-:W-:Y:S02]  /*2d0d0*/  ISETP.GE.OR P0, PT, R49, R4.reuse, P1 ;  /* 0x000000043100720c */ /* 0x080fe40000f06670 */
[----:B------:R-:W-:Y:S02]  /*2d0e0*/  LEA.HI.SX32 R6, R39, 0x40, 0x1e ;  /* 0x0000004027067811 */ /* 0x000fe400078ff2ff */
[-C--:B------:R-:W-:Y:S02]  /*2d0f0*/  ISETP.GE.OR P3, PT, R7, R4.reuse, P1 ;  /* 0x000000040700720c */ /* 0x080fe40000f66670 */
[----:B------:R-:W-:Y:S01]  /*2d100*/  ISETP.GE.OR P2, PT, R6, R4, P1 ;  /* 0x000000040600720c */ /* 0x000fe20000f46670 */
[----:B------:R-:W-:Y:S01]  /*2d110*/  IMAD.WIDE.U32 R6, R18, R27, R2 ;  /* 0x0000001b12067225 */ /* 0x000fe200078e0002 */
[----:B------:R-:W-:-:S03]  /*2d120*/  LEA.HI.SX32 R0, R39, 0x60, 0x1e ;  /* 0x0000006027007811 */ /* 0x000fc600078ff2ff */
[----:B------:R-:W-:Y:S01]  /*2d130*/  IMAD.IADD R5, R7, 0x1, R5 ;  /* 0x0000000107057824 */ /* 0x000fe200078e0205 */
[----:B------:R-:W-:Y:S01]  /*2d140*/  ISETP.GE.OR P1, PT, R0, R4, P1 ;  /* 0x000000040000720c */ /* 0x000fe20000f26670 */
[----:B-1----:R-:W-:-:S12]  /*2d150*/  @P0 BRA `(.L_x_620) ;  /* 0x0000000000200947 */ /* 0x002fd80003800000 */
[----:B------:R-:W-:Y:S01]  /*2d160*/  MOV R4, R6 ;  /* 0x0000000600047202 */ /* 0x000fe20000000f00 */
[----:B------:R-:W-:-:S04]  /*2d170*/  IMAD R0, R13, R10, RZ ;  /* 0x0000000a0d007224 */ /* 0x000fc800078e02ff */
[----:B------:R-:W-:-:S04]  /*2d180*/  IMAD.WIDE.U32 R2, R12, R10, R4 ;  /* 0x0000000a0c027225 */ /* 0x000fc800078e0004 */
[----:B------:R-:W-:Y:S01]  /*2d190*/  IMAD R0, R12, R11, R0 ;  /* 0x0000000b0c007224 */ /* 0x000fe200078e0200 */
[----:B------:R-:W-:-:S04]  /*2d1a0*/  LEA R8, P0, R2, R16, 0x1 ;  /* 0x0000001002087211 */ /* 0x000fc800078008ff */
[----:B------:R-:W-:-:S04]  /*2d1b0*/  IADD3 R0, R3, R0, RZ ;  /* 0x0000000003007210 */ /* 0x000fc80007ffe0ff */
[----:B------:R-:W-:-:S05]  /*2d1c0*/  LEA.HI.X R9, R2, R17, R0, 0x1, P0 ;  /* 0x0000001102097211 */ /* 0x000fca00000f0c00 */
[----:B------:R1:W-:Y:S02]  /*2d1d0*/  ST.E.128 desc[UR4][R8.64], R28 ;  /* 0x0000001c08007985 */ /* 0x0003e4000c101d04 */
.L_x_620:
[----:B------:R-:W-:Y:S05]  /*2d1e0*/  BSYNC B0 ;  /* 0x0000000000007941 */ /* 0x000fea0003800000 */
.L_x_619:
[----:B------:R-:W-:Y:S04]  /*2d1f0*/  BSSY B0, `(.L_x_621) ;  /* 0x000000d000007945 */ /* 0x000fe80003800000 */
[----:B------:R-:W-:Y:S05]  /*2d200*/  @P3 BRA `(.L_x_622) ;  /* 0x00000000002c3947 */ /* 0x000fea0003800000 */
[----:B-1----:R-:W-:Y:S01]  /*2d210*/  IADD3 R8, P0, R12, 0x20, RZ ;  /* 0x000000200c087810 */ /* 0x002fe20007f1e0ff */
[----:B------:R-:W-:Y:S01]  /*2d220*/  IMAD.MOV.U32 R2, RZ, RZ, R6 ;  /* 0x000000ffff027224 */ /* 0x000fe200078e0006 */
[----:B------:R-:W-:-:S03]  /*2d230*/  MOV R3, R5 ;  /* 0x0000000500037202 */ /* 0x000fc60000000f00 */
[----:B------:R-:W-:Y:S02]  /*2d240*/  IMAD.X R0, RZ, RZ, R13, P0 ;  /* 0x000000ffff007224 */ /* 0x000fe400000e060d */
[----:B------:R-:W-:-:S04]  /*2d250*/  IMAD.WIDE.U32 R2, R10, R8, R2 ;  /* 0x000000080a027225 */ /* 0x000fc800078e0002 */
[----:B------:R-:W-:-:S04]  /*2d260*/  IMAD R0, R0, R10, RZ ;  /* 0x0000000a00007224 */ /* 0x000fc800078e02ff */
[----:B------:R-:W-:Y:S01]  /*2d270*/  IMAD R0, R11, R8, R0 ;  /* 0x000000080b007224 */ /* 0x000fe200078e0200 */
[----:B------:R-:W-:-:S04]  /*2d280*/  LEA R8, P0, R2, R16, 0x1 ;  /* 0x0000001002087211 */ /* 0x000fc800078008ff */
[----:B------:R-:W-:-:S04]  /*2d290*/  IADD3 R0, R3, R0, RZ ;  /* 0x0000000003007210 */ /* 0x000fc80007ffe0ff */
[----:B------:R-:W-:-:S05]  /*2d2a0*/  LEA.HI.X R9, R2, R17, R0, 0x1, P0 ;  /* 0x0000001102097211 */ /* 0x000fca00000f0c00 */
[----:B------:R2:W-:Y:S02]  /*2d2b0*/  ST.E.128 desc[UR4][R8.64], R32 ;  /* 0x0000002008007985 */ /* 0x0005e4000c101d04 */
.L_x_622:
[----:B------:R-:W-:Y:S05]  /*2d2c0*/  BSYNC B0 ;  /* 0x0000000000007941 */ /* 0x000fea0003800000 */
.L_x_621:
[----:B------:R-:W-:Y:S04]  /*2d2d0*/  BSSY B0, `(.L_x_623) ;  /* 0x000000d000007945 */ /* 0x000fe80003800000 */
[----:B------:R-:W-:Y:S05]  /*2d2e0*/  @P2 BRA `(.L_x_624) ;  /* 0x00000000002c2947 */ /* 0x000fea0003800000 */
[----:B-12---:R-:W-:Y:S01]  /*2d2f0*/  IADD3 R8, P0, R12, 0x40, RZ ;  /* 0x000000400c087810 */ /* 0x006fe20007f1e0ff */
        /* <DEDUP_REMOVED lines=10> */
.L_x_624:
[----:B------:R-:W-:Y:S05]  /*2d3a0*/  BSYNC B0 ;  /* 0x0000000000007941 */ /* 0x000fea0003800000 */
.L_x_623:
[----:B-123--:R-:W-:Y:S02]  /*2d3b0*/  MOV R8, 0x50 ;  /* 0x0000005000087802 */ /* 0x00efe40000000f00 */
[----:B------:R-:W-:-:S03]  /*2d3c0*/  MOV R3, 0x0 ;  /* 0x0000000000037802 */ /* 0x000fc60000000f00 */
[----:B------:R-:W-:-:S04]  /*2d3d0*/  IMAD.MOV.U32 R2, RZ, RZ, R8 ;  /* 0x000000ffff027224 */ /* 0x000fc800078e0008 */
[----:B------:R-:W-:Y:S05]  /*2d3e0*/  @P1 RET.REL.NODEC R2 `(_ZN5flash16flash_fwd_kernelI23Flash_fwd_kernel_traitsILi32ELi128ELi128ELi4ELb0ELb0EN7cutlass6half_tE19Flash_kernel_traitsILi32ELi128ELi128ELi4ES3_EELb1ELb1ELb0ELb1ELb0ELb0ELb0ELb1EEEvNS_16Flash_fwd_paramsE) ;  /* 0xfffffd2c02041950 */ /* 0x000fea0003c3ffff */
[----:B------:R-:W-:Y:S01]  /*2d3f0*/  IADD3 R7, P0, R12, 0x60, RZ ;  /* 0x000000600c077810 */ /* 0x000fe20007f1e0ff */
[----:B------:R-:W-:Y:S01]  /*2d400*/  IMAD.MOV.U32 R2, RZ, RZ, R6 ;  /* 0x000000ffff027224 */ /* 0x000fe200078e0006 */
[----:B------:R-:W-:-:S03]  /*2d410*/  MOV R3, R5 ;  /* 0x0000000500037202 */ /* 0x000fc60000000f00 */
[----:B------:R-:W-:Y:S02]  /*2d420*/  IMAD.X R0, RZ, RZ, R13, P0 ;  /* 0x000000ffff007224 */ /* 0x000fe400000e060d */
[----:B------:R-:W-:-:S04]  /*2d430*/  IMAD.WIDE.U32 R4, R10, R7, R2 ;  /* 0x000000070a047225 */ /* 0x000fc800078e0002 */
[----:B------:R-:W-:Y:S01]  /*2d440*/  IMAD R0, R0, R10, RZ ;  /* 0x0000000a00007224 */ /* 0x000fe200078e02ff */
[----:B------:R-:W-:-:S03]  /*2d450*/  LEA R2, P0, R4, R16, 0x1 ;  /* 0x0000001004027211 */ /* 0x000fc600078008ff */
[----:B------:R-:W-:-:S04]  /*2d460*/  IMAD R0, R11, R7, R0 ;  /* 0x000000070b007224 */ /* 0x000fc800078e0200 */
[----:B------:R-:W-:-:S05]  /*2d470*/  IMAD.IADD R0, R5, 0x1, R0 ;  /* 0x0000000105007824 */ /* 0x000fca00078e0200 */
[----:B------:R-:W-:-:S05]  /*2d480*/  LEA.HI.X R3, R4, R17, R0, 0x1, P0 ;  /* 0x0000001104037211 */ /* 0x000fca00000f0c00 */
[----:B------:R1:W-:Y:S02]  /*2d490*/  ST.E.128 desc[UR4][R2.64], R44 ;  /* 0x0000002c02007985 */ /* 0x0003e4000c101d04 */
[----:B-1----:R-:W-:Y:S02]  /*2d4a0*/  MOV R2, R8 ;  /* 0x0000000800027202 */ /* 0x002fe40000000f00 */
[----:B------:R-:W-:-:S04]  /*2d4b0*/  MOV R3, 0x0 ;  /* 0x0000000000037802 */ /* 0x000fc80000000f00 */
[----:B------:R-:W-:Y:S05]  /*2d4c0*/  RET.REL.NODEC R2 `(_ZN5flash16flash_fwd_kernelI23Flash_fwd_kernel_traitsILi32ELi128ELi128ELi4ELb0ELb0EN7cutlass6half_tE19Flash_kernel_traitsILi32ELi128ELi128ELi4ES3_EELb1ELb1ELb0ELb1ELb0ELb0ELb0ELb1EEEvNS_16Flash_fwd_paramsE) ;  /* 0xfffffd2802cc7950 */ /* 0x000fea0003c3ffff */
.L_x_570:
[----:B------:R-:W2:Y:S04]  /*2d4d0*/  LDL R17, [R1+0x2d4] ;  /* 0x0002d40001117983 */ /* 0x000ea80000100800 */
[----:B------:R-:W3:Y:S04]  /*2d4e0*/  LD.E.U16 R0, desc[UR4][R180.64+0x1c8] ;  /* 0x0001c804b4007980 */ /* 0x000ee8000c101500 */
[----:B------:R-:W4:Y:S04]  /*2d4f0*/  LD.E.64 R2, desc[UR4][R180.64+0x88] ;  /* 0x00008804b4027980 */ /* 0x000f28000c101b00 */
[----:B------:R1:W5:Y:S04]  /*2d500*/  LD.E.64 R10, desc[UR4][R180.64+0x70] ;  /* 0x00007004b40a7980 */ /* 0x000368000c101b00 */
[----:B------:R1:W5:Y:S01]  /*2d510*/  LD.E.64 R14, desc[UR4][R180.64+0x90] ;  /* 0x00009004b40e7980 */ /* 0x000362000c101b00 */
[----:B--2---:R-:W-:-:S13]  /*2d520*/  ISETP.NE.AND P0, PT, R17, -0x1, PT ;  /* 0xffffffff1100780c */ /* 0x004fda0003f05270 */
[----:B------:R-:W2:Y:S01]  /*2d530*/  @!P0 LD.E.64 R6, desc[UR4][R180.64+0x80] ;  /* 0x00008004b4068980 */ /* 0x000ea2000c101b00 */
[----:B------:R-:W1:Y:S01]  /*2d540*/  S2R R16, SR_CTAID.Y ;  /* 0x0000000000107919 */ /* 0x000e620000002600 */
[-C--:B----4-:R-:W-:Y:S02]  /*2d550*/  @P0 IMAD R8, R3, R17.reuse, RZ ;  /* 0x0000001103080224 */ /* 0x090fe400078e02ff */
[----:B------:R-:W-:Y:S01]  /*2d560*/  @P0 IMAD.WIDE.U32 R4, R2, R17, RZ ;  /* 0x0000001102040225 */ /* 0x000fe200078e00ff */
[----:B------:R-:W-:Y:S01]  /*2d570*/  BSSY B1, `(.L_x_625) ;  /* 0x000001f000017945 */ /* 0x000fe20003800000 */
[----:B------:R-:W-:Y:S02]  /*2d580*/  PLOP3.LUT P5, PT, PT, PT, PT, 0x8, 0x0 ;  /* 0x000000000000781c */ /* 0x000fe40003fae170 */
[----:B------:R-:W-:Y:S01]  /*2d590*/  @P0 IMAD.IADD R13, R5, 0x1, R8 ;  /* 0x00000001050d0824 */ /* 0x000fe200078e0208 */
[----:B------:R-:W-:Y:S01]  /*2d5a0*/  CS2R R20, SRZ ;  /* 0x0000000000147805 */ /* 0x000fe2000001ff00 */
[----:B------:R-:W-:-:S02]  /*2d5b0*/  @P0 IMAD.MOV.U32 R5, RZ, RZ, R3 ;  /* 0x000000ffff050224 */ /* 0x000fc400078e0003 */
[----:B------:R-:W-:Y:S01]  /*2d5c0*/  @!P0 IMAD.MOV.U32 R5, RZ, RZ, R3 ;  /* 0x000000ffff058224 */ /* 0x000fe200078e0003 */
[----:B-1----:R-:W-:Y:S01]  /*2d5d0*/  @!P0 SHF.R.S32.HI R12, RZ, 0x1f, R16 ;  /* 0x0000001fff0c8819 */ /* 0x002fe20000011410 */
[----:B--2---:R-:W-:Y:S01]  /*2d5e0*/  @!P0 IMAD R9, R7, R16, RZ ;  /* 0x0000001007098224 */ /* 0x004fe200078e02ff */
[C---:B---3--:R-:W-:Y:S02]  /*2d5f0*/  PRMT R7, R0.reuse, 0x7770, RZ ;  /* 0x0000777000077816 */ /* 0x048fe400000000ff */
[----:B------:R-:W-:Y:S02]  /*2d600*/  PRMT R0, R0, 0x7771, RZ ;  /* 0x0000777100007816 */ /* 0x000fe400000000ff */
[----:B------:R-:W-:-:S04]  /*2d610*/  ISETP.NE.AND P1, PT, R7, RZ, PT ;  /* 0x000000ff0700720c */ /* 0x000fc80003f25270 */
[----:B------:R-:W-:Y:S01]  /*2d620*/  ISETP.NE.OR P2, PT, R0, RZ, !P1 ;  /* 0x000000ff0000720c */ /* 0x000fe20004f45670 */
[C---:B------:R-:W-:Y:S02]  /*2d630*/  @!P0 IMAD R9, R6.reuse, R12, R9 ;  /* 0x0000000c06098224 */ /* 0x040fe400078e0209 */
[----:B------:R-:W-:-:S04]  /*2d640*/  @!P0 IMAD.WIDE.U32 R6, R6, R16, RZ ;  /* 0x0000001006068225 */ /* 0x000fc800078e00ff */
[----:B------:R-:W-:Y:S01]  /*2d650*/  @P0 IMAD.MOV.U32 R12, RZ, RZ, R4 ;  /* 0x000000ffff0c0224 */ /* 0x000fe200078e0004 */
[-C--:B------:R-:W-:Y:S01]  /*2d660*/  @P0 MOV R4, R2.reuse ;  /* 0x0000000200040202 */ /* 0x080fe20000000f00 */
[----:B------:R-:W-:Y:S01]  /*2d670*/  @!P0 IMAD.IADD R13, R7, 0x1, R9 ;  /* 0x00000001070d8824 */ /* 0x000fe200078e0209 */
[----:B------:R-:W-:Y:S02]  /*2d680*/  @!P0 MOV R4, R2 ;  /* 0x0000000200048202 */ /* 0x000fe40000000f00 */
[----:B------:R-:W-:Y:S01]  /*2d690*/  @!P0 MOV R12, R6 ;  /* 0x00000006000c8202 */ /* 0x000fe20000000f00 */
[----:B------:R-:W-:Y:S06]  /*2d6a0*/  @P2 BRA `(.L_x_626) ;  /* 0x00000000002c2947 */ /* 0x000fec0003800000 */
[----:B------:R-:W-:Y:S01]  /*2d6b0*/  ISETP.NE.AND P0, PT, R17, -0x1, PT ;  /* 0xffffffff1100780c */ /* 0x000fe20003f05270 */
[----:B------:R-:W-:Y:S01]  /*2d6c0*/  BSSY B0, `(.L_x_627) ;  /* 0x0000006000007945 */ /* 0x000fe20003800000 */
[----:B------:R-:W-:-:S11]  /*2d6d0*/  PLOP3.LUT P5, PT, PT, PT, PT, 0x80, 0x0 ;  /* 0x000000000000781c */ /* 0x000fd60003faf070 */
[----:B------:R-:W-:Y:S05]  /*2d6e0*/  @P0 BRA `(.L_x_628) ;  /* 0x00000000000c0947 */ /* 0x000fea0003800000 */
[----:B------:R-:W2:Y:S02]  /*2d6f0*/  LD.E R0, desc[UR4][R180.64+0xb4] ;  /* 0x0000b404b4007980 */ /* 0x000ea4000c101900 */
[----:B--2---:R-:W-:-:S05]  /*2d700*/  IMAD R17, R16, R0, RZ ;  /* 0x0000000010117224 */ /* 0x004fca00078e02ff */
[----:B------:R1:W-:Y:S02]  /*2d710*/  STL [R1+0x2d4], R17 ;  /* 0x0002d41101007387 */ /* 0x0003e40000100800 */
.L_x_628:
[----:B------:R-:W-:Y:S05]  /*2d720*/  BSYNC B0 ;  /* 0x0000000000007941 */ /* 0x000fea0003800000 */
.L_x_627:
[----:B------:R-:W-:Y:S01]  /*2d730*/  PRMT R0, RZ, 0x7610, R0 ;  /* 0x00007610ff007816 */ /* 0x000fe20000000000 */
[--C-:B------:R-:W-:Y:S01]  /*2d740*/  IMAD.MOV.U32 R20, RZ, RZ, R17.reuse ;  /* 0x000000ffff147224 */ /* 0x100fe200078e0011 */
[----:B------:R-:W-:Y:S02]  /*2d750*/  SHF.R.S32.HI R21, RZ, 0x1f, R17 ;  /* 0x0000001fff157819 */ /* 0x000fe40000011411 */
.L_x_626:
[----:B------:R-:W-:Y:S05]  /*2d760*/  BSYNC B1 ;  /* 0x0000000000017941 */ /* 0x000fea0003800000 */
.L_x_625:
[----:B------:R-:W-:Y:S01]  /*2d770*/  LOP3.LUT P0, RZ, R0, 0xff, RZ, 0xc0, !PT ;  /* 0x000000ff00ff7812 */ /* 0x000fe2000780c0ff */
[----:B------:R-:W2:Y:S04]  /*2d780*/  LDL.LU R2, [R1+0x2ec] ;  /* 0x0002ec0001027983 */ /* 0x000ea80000300800 */
[----:B------:R3:W5:Y:S04]  /*2d790*/  LD.E R22, desc[UR4][R180.64+0xc0] ;  /* 0x0000c004b4167980 */ /* 0x000768000c101900 */
[----:B------:R3:W5:Y:S04]  /*2d7a0*/  LD.E.64 R18, desc[UR4][R180.64+0xa0] ;  /* 0x0000a004b4127980 */ /* 0x000768000c101b00 */
[----:B------:R-:W4:Y:S01]  /*2d7b0*/  @P0 LD.E.64 R24, desc[UR4][R180.64+0xb0] ;  /* 0x0000b004b4180980 */ /* 0x000f22000c101b00 */
[----:B------:R-:W1:Y:S01]  /*2d7c0*/  S2R R31, SR_CTAID.Z ;  /* 0x00000000001f7919 */ /* 0x000e620000002700 */
[----:B------:R-:W-:Y:S01]  /*2d7d0*/  LEA.HI R8, R39, R231, RZ, 0x2 ;  /* 0x000000e727087211 */ /* 0x000fe200078f10ff */
[----:B------:R-:W-:Y:S03]  /*2d7e0*/  BSSY B0, `(.L_x_629) ;  /* 0x0000010000007945 */ /* 0x000fe60003800000 */
[----:B------:R-:W-:-:S02]  /*2d7f0*/  LOP3.LUT R26, R8, 0xfffffffc, RZ, 0xc0, !PT ;  /* 0xfffffffc081a7812 */ /* 0x000fc400078ec0ff */
[----:B------:R-:W-:-:S03]  /*2d800*/  SHF.R.S32.HI R8, RZ, 0x2, R8 ;  /* 0x00000002ff087819 */ /* 0x000fc60000011408 */
[----:B------:R-:W-:Y:S01]  /*2d810*/  IMAD.IADD R26, R231, 0x1, -R26 ;  /* 0x00000001e71a7824 */ /* 0x000fe200078e0a1a */
[----:B-1----:R-:W-:Y:S01]  /*2d820*/  SHF.R.S32.HI R0, RZ, 0x1f, R31 ;  /* 0x0000001fff007819 */ /* 0x002fe2000001141f */
[----:B-----5:R-:W-:-:S04]  /*2d830*/  IMAD R6, R15, R31, RZ ;  /* 0x0000001f0f067224 */ /* 0x020fc800078e02ff */
[----:B------:R-:W-:Y:S01]  /*2d840*/  IMAD R6, R14, R0, R6 ;  /* 0x000000000e067224 */ /* 0x000fe200078e0206 */
[----:B--2---:R-:W-:Y:S01]  /*2d850*/  IADD3 R0, -R248, R2, RZ ;  /* 0x00000002f8007210 */ /* 0x004fe20007ffe1ff */
[----:B------:R-:W-:Y:S02]  /*2d860*/  @P0 IMAD.MOV.U32 R2, RZ, RZ, 0x1 ;  /* 0x00000001ff020424 */ /* 0x000fe400078e00ff */
[----:B----4-:R-:W-:Y:S01]  /*2d870*/  @P0 IMAD R23, R24, R25, RZ ;  /* 0x0000001918170224 */ /* 0x010fe200078e02ff */
[----:B---3--:R-:W-:Y:S06]  /*2d880*/  @P0 BRA `(.L_x_630) ;  /* 0x0000000000140947 */ /* 0x008fec0003800000 */
[----:B------:R-:W2:Y:S04]  /*2d890*/  @P1 LD.E R23, desc[UR4][R180.64+0xd4] ;  /* 0x0000d404b4171980 */ /* 0x000ea8000c101900 */
[----:B------:R-:W2:Y:S04]  /*2d8a0*/  LD.E R2, desc[UR4][R180.64+0x60] ;  /* 0x00006004b4027980 */ /* 0x000ea8000c101900 */
[----:B------:R-:W2:Y:S01]  /*2d8b0*/  @!P1 LD.E R23, desc[UR4][R180.64+0xb4] ;  /* 0x0000b404b4179980 */ /* 0x000ea2000c101900 */
[----:B------:R-:W-:Y:S01]  /*2d8c0*/  MOV R24, 0x1 ;  /* 0x0000000100187802 */ /* 0x000fe20000000f00 */
[----:B--2---:R-:W-:-:S02]  /*2d8d0*/  IMAD R2, R23, R2, RZ ;  /* 0x0000000217027224 */ /* 0x004fc400078e02ff */
.L_x_630:
[----:B------:R-:W-:Y:S05]  /*2d8e0*/  BSYNC B0 ;  /* 0x0000000000007941 */ /* 0x000fea0003800000 */
.L_x_629:
[----:B------:R-:W1:Y:S01]  /*2d8f0*/  S2R R3, SR_CTAID.X ;  /* 0x0000000000037919 */ /* 0x000e620000002500 */
[----:B------:R-:W-:Y:S01]  /*2d900*/  IMAD.SHL.U32 R30, R26, 0x8, RZ ;  /* 0x000000081a1e7824 */ /* 0x000fe200078e00ff */
[C---:B------:R-:W-:Y:S01]  /*2d910*/  ISETP.GE.AND P3, PT, R8.reuse, R0, PT ;  /* 0x000000000800720c */ /* 0x040fe20003f66270 */
[C---:B------:R-:W-:Y:S01]  /*2d920*/  VIADD R27, R8.reuse, 0x20 ;  /* 0x00000020081b7836 */ /* 0x040fe20000000000 */
[----:B------:R-:W-:Y:S01]  /*2d930*/  SHF.R.S32.HI R9, RZ, 0x1f, R8 ;  /* 0x0000001fff097819 */ /* 0x000fe20000011408 */
[----:B------:R-:W-:Y:S01]  /*2d940*/  VIADD R28, R8, 0x40 ;  /* 0x00000040081c7836 */ /* 0x000fe20000000000 */
[----:B------:R-:W-:Y:S01]  /*2d950*/  IADD3 R12, P4, R30, R12, RZ ;  /* 0x0000000c1e0c7210 */ /* 0x000fe20007f9e0ff */
[----:B------:R-:W-:Y:S01]  /*2d960*/  IMAD R2, R16, R2, RZ ;  /* 0x0000000210027224 */ /* 0x000fe200078e02ff */
[----:B------:R-:W-:Y:S01]  /*2d970*/  ISETP.GE.AND P2, PT, R27, R0, PT ;  /* 0x000000001b00720c */ /* 0x000fe20003f46270 */
[----:B------:R-:W-:Y:S01]  /*2d980*/  VIADD R29, R8, 0x60 ;  /* 0x00000060081d7836 */ /* 0x000fe20000000000 */
[C---:B------:R-:W-:Y:S01]  /*2d990*/  LEA.HI.X.SX32 R13, R30.reuse, R13, 0x1, P4 ;  /* 0x0000000d1e0d7211 */ /* 0x040fe200020f0eff */
[----:B------:R-:W-:Y:S01]  /*2d9a0*/  BSSY B0, `(.L_x_631) ;  /* 0x0000013000007945 */ /* 0x000fe20003800000 */
[----:B------:R-:W-:-:S02]  /*2d9b0*/  ISETP.GE.OR P4, PT, R30, R22, P3 ;  /* 0x000000161e00720c */ /* 0x000fc40001f86670 */
[----:B------:R-:W-:Y:S01]  /*2d9c0*/  ISETP.GE.AND P1, PT, R28, R0, PT ;  /* 0x000000001c00720c */ /* 0x000fe20003f26270 */
[----:B------:R-:W-:Y:S01]  /*2d9d0*/  IMAD.WIDE.U32 R12, R31, R14, R12 ;  /* 0x0000000e1f0c7225 */ /* 0x000fe200078e000c */
[----:B------:R-:W-:Y:S02]  /*2d9e0*/  SEL R25, R2, RZ, !P5 ;  /* 0x000000ff02197207 */ /* 0x000fe40006800000 */
[----:B------:R-:W-:Y:S01]  /*2d9f0*/  ISETP.GE.AND P0, PT, R29, R0, PT ;  /* 0x000000001d00720c */ /* 0x000fe20003f06270 */
[----:B------:R-:W-:Y:S01]  /*2da00*/  IMAD.IADD R7, R13, 0x1, R6 ;  /* 0x000000010d077824 */ /* 0x000fe200078e0206 */
[CC--:B------:R-:W-:Y:S02]  /*2da10*/  ISETP.GE.OR P6, PT, R30.reuse, R22.reuse, P2 ;  /* 0x000000161e00720c */ /* 0x0c0fe400017c6670 */
[----:B------:R-:W-:Y:S01]  /*2da20*/  ISETP.GE.OR P5, PT, R30, R22, P1 ;  /* 0x000000161e00720c */ /* 0x000fe20000fa6670 */
[----:B-1----:R-:W-:Y:S02]  /*2da30*/  IMAD.WIDE R2, R3, 0x80, R8 ;  /* 0x0000008003027825 */ /* 0x002fe400078e0208 */
[----:B------:R-:W-:Y:S10]  /*2da40*/  @P4 BRA `(.L_x_632) ;  /* 0x0000000000204947 */ /* 0x000ff40003800000 */
[----:B------:R-:W-:Y:S01]  /*2da50*/  MOV R6, R12 ;  /* 0x0000000c00067202 */ /* 0x000fe20000000f00 */
[----:B------:R-:W-:-:S04]  /*2da60*/  IMAD R0, R3, R4, RZ ;  /* 0x0000000403007224 */ /* 0x000fc800078e02ff */
[----:B------:R-:W-:-:S04]  /*2da70*/  IMAD.WIDE.U32 R14, R2, R4, R6 ;  /* 0x00000004020e7225 */ /* 0x000fc800078e0006 */
[----:B------:R-:W-:Y:S01]  /*2da80*/  IMAD R0, R2, R5, R0 ;  /* 0x0000000502007224 */ /* 0x000fe200078e0200 */
[----:B------:R-:W-:-:S04]  /*2da90*/  LEA R16, P4, R14, R10, 0x1 ;  /* 0x0000000a0e107211 */ /* 0x000fc800078808ff */
[----:B------:R-:W-:-:S04]  /*2daa0*/  IADD3 R0, R15, R0, RZ ;  /* 0x000000000f007210 */ /* 0x000fc80007ffe0ff */
[----:B------:R-:W-:-:S05]  /*2dab0*/  LEA.HI.X R17, R14, R11, R0, 0x1, P4 ;  /* 0x0000000b0e117211 */ /* 0x000fca00020f0c00 */
[----:B------:R1:W-:Y:S02]  /*2dac0*/  ST.E.128 desc[UR4][R16.64], RZ ;  /* 0x000000ff10007985 */ /* 0x0003e4000c101d04 */
.L_x_632:
[----:B------:R-:W-:Y:S05]  /*2dad0*/  BSYNC B0 ;  /* 0x0000000000007941 */ /* 0x000fea0003800000 */
.L_x_631:
[----:B------:R-:W-:Y:S01]  /*2dae0*/  BSSY B0, `(.L_x_633) ;  /* 0x0000013000007945 */ /* 0x000fe20003800000 */
[----:B------:R-:W-:Y:S01]  /*2daf0*/  ISETP.GE.OR P4, PT, R30, R22, P0 ;  /* 0x000000161e00720c */ /* 0x000fe20000786670 */
[----:B------:R-:W-:Y:S01]  /*2db00*/  IMAD R25, R31, R23, R25 ;  /* 0x000000171f197224 */ /* 0x000fe200078e0219 */
[----:B------:R-:W-:Y:S01]  /*2db10*/  ISETP.NE.OR P3, PT, R26, RZ, P3 ;  /* 0x000000ff1a00720c */ /* 0x000fe20001f65670 */
[----:B------:R-:W-:Y:S01]  /*2db20*/  IMAD R22, R248, R24, RZ ;  /* 0x00000018f8167224 */ /* 0x000fe200078e02ff */
[C---:B------:R-:W-:Y:S02]  /*2db30*/  ISETP.NE.OR P2, PT, R26.reuse, RZ, P2 ;  /* 0x000000ff1a00720c */ /* 0x040fe40001745670 */
[----:B------:R-:W-:Y:S01]  /*2db40*/  ISETP.NE.OR P1, PT, R26, RZ, P1 ;  /* 0x000000ff1a00720c */ /* 0x000fe20000f25670 */
[----:B------:R-:W-:-:S12]  /*2db50*/  @P6 BRA `(.L_x_634) ;  /* 0x00000000002c6947 */ /* 0x000fd80003800000 */
[----:B------:R-:W-:Y:S02]  /*2db60*/  IADD3 R0, P6, R2, 0x20, RZ ;  /* 0x0000002002007810 */ /* 0x000fe40007fde0ff */
[----:B------:R-:W-:-:S03]  /*2db70*/  MOV R15, R7 ;  /* 0x00000007000f7202 */ /* 0x000fc60000000f00 */
[----:B------:R-:W-:-:S04]  /*2db80*/  IMAD.X R14, RZ, RZ, R3, P6 ;  /* 0x000000ffff0e7224 */ /* 0x000fc800030e0603 */
[----:B-1----:R-:W-:Y:S02]  /*2db90*/  IMAD R16, R14, R4, RZ ;  /* 0x000000040e107224 */ /* 0x002fe400078e02ff */
[----:B------:R-:W-:-:S04]  /*2dba0*/  IMAD.MOV.U32 R14, RZ, RZ, R12 ;  /* 0x000000ffff0e7224 */ /* 0x000fc800078e000c */
[----:B------:R-:W-:-:S04]  /*2dbb0*/  IMAD.WIDE.U32 R14, R4, R0, R14 ;  /* 0x00000000040e7225 */ /* 0x000fc800078e000e */
[----:B------:R-:W-:Y:S01]  /*2dbc0*/  IMAD R0, R5, R0, R16 ;  /* 0x0000000005007224 */ /* 0x000fe200078e0210 */
[----:B------:R-:W-:-:S04]  /*2dbd0*/  LEA R16, P6, R14, R10, 0x1 ;  /* 0x0000000a0e107211 */ /* 0x000fc800078c08ff */
[----:B------:R-:W-:-:S04]  /*2dbe0*/  IADD3 R0, R15, R0, RZ ;  /* 0x000000000f007210 */ /* 0x000fc80007ffe0ff */
[----:B------:R-:W-:-:S05]  /*2dbf0*/  LEA.HI.X R17, R14, R11, R0, 0x1, P6 ;  /* 0x0000000b0e117211 */ /* 0x000fca00030f0c00 */
[----:B------:R2:W-:Y:S02]  /*2dc00*/  ST.E.128 desc[UR4][R16.64], RZ ;  /* 0x000000ff10007985 */ /* 0x0005e4000c101d04 */
.L_x_634:
[----:B------:R-:W-:Y:S05]  /*2dc10*/  BSYNC B0 ;  /* 0x0000000000007941 */ /* 0x000fea0003800000 */
.L_x_633:
[----:B------:R-:W-:Y:S04]  /*2dc20*/  BSSY B0, `(.L_x_635) ;  /* 0x000000d000007945 */ /* 0x000fe80003800000 */
[----:B------:R-:W-:Y:S05]  /*2dc30*/  @P5 BRA `(.L_x_636) ;  /* 0x00000000002c5947 */ /* 0x000fea0003800000 */
[----:B------:R-:W-:Y:S02]  /*2dc40*/  IADD3 R0, P5, R2, 0x40, RZ ;  /* 0x0000004002007810 */ /* 0x000fe40007fbe0ff */
[----:B------:R-:W-:-:S03]  /*2dc50*/  MOV R15, R7 ;  /* 0x00000007000f7202 */ /* 0x000fc60000000f00 */
[----:B------:R-:W-:-:S04]  /*2dc60*/  IMAD.X R14, RZ, RZ, R3, P5 ;  /* 0x000000ffff0e7224 */ /* 0x000fc800028e0603 */
[----:B-12---:R-:W-:Y:S02]  /*2dc70*/  IMAD R16, R14, R4, RZ ;  /* 0x000000040e107224 */ /* 0x006fe400078e02ff */
[----:B------:R-:W-:-:S04]  /*2dc80*/  IMAD.MOV.U32 R14, RZ, RZ, R12 ;  /* 0x000000ffff0e7224 */ /* 0x000fc800078e000c */
[----:B------:R-:W-:-:S04]  /*2dc90*/  IMAD.WIDE.U32 R14, R4, R0, R14 ;  /* 0x00000000040e7225 */ /* 0x000fc800078e000e */
[----:B------:R-:W-:Y:S01]  /*2dca0*/  IMAD R0, R5, R0, R16 ;  /* 0x0000000005007224 */ /* 0x000fe200078e0210 */
[----:B------:R-:W-:-:S04]  /*2dcb0*/  LEA R16, P5, R14, R10, 0x1 ;  /* 0x0000000a0e107211 */ /* 0x000fc800078a08ff */
[----:B------:R-:W-:-:S04]  /*2dcc0*/  IADD3 R0, R15, R0, RZ ;  /* 0x000000000f007210 */ /* 0x000fc80007ffe0ff */
[----:B------:R-:W-:-:S05]  /*2dcd0*/  LEA.HI.X R17, R14, R11, R0, 0x1, P5 ;  /* 0x0000000b0e117211 */ /* 0x000fca00028f0c00 */
[----:B------:R3:W-:Y:S02]  /*2dce0*/  ST.E.128 desc[UR4][R16.64], RZ ;  /* 0x000000ff10007985 */ /* 0x0007e4000c101d04 */
.L_x_636:
[----:B------:R-:W-:Y:S05]  /*2dcf0*/  BSYNC B0 ;  /* 0x0000000000007941 */ /* 0x000fea0003800000 */
.L_x_635:
[----:B------:R-:W-:Y:S04]  /*2dd00*/  BSSY B0, `(.L_x_637) ;  /* 0x000000c000007945 */ /* 0x000fe80003800000 */
[----:B------:R-:W-:Y:S05]  /*2dd10*/  @P4 BRA `(.L_x_638) ;  /* 0x0000000000284947 */ /* 0x000fea0003800000 */
[----:B------:R-:W-:Y:S02]  /*2dd20*/  IADD3 R0, P4, R2, 0x60, RZ ;  /* 0x0000006002007810 */ /* 0x000fe40007f9e0ff */
[----:B------:R-:W-:Y:S02]  /*2dd30*/  MOV R6, R12 ;  /* 0x0000000c00067202 */ /* 0x000fe40000000f00 */
[----:B------:R-:W-:-:S03]  /*2dd40*/  IADD3.X R2, RZ, R3, RZ, P4, !PT ;  /* 0x00000003ff027210 */ /* 0x000fc600027fe4ff */
[----:B------:R-:W-:-:S04]  /*2dd50*/  IMAD.WIDE.U32 R6, R4, R0, R6 ;  /* 0x0000000004067225 */ /* 0x000fc800078e0006 */
[----:B------:R-:W-:-:S04]  /*2dd60*/  IMAD R2, R2, R4, RZ ;  /* 0x0000000402027224 */ /* 0x000fc800078e02ff */
[----:B------:R-:W-:Y:S01]  /*2dd70*/  IMAD R4, R5, R0, R2 ;  /* 0x0000000005047224 */ /* 0x000fe200078e0202 */
[----:B------:R-:W-:-:S04]  /*2dd80*/  LEA R2, P4, R6, R10, 0x1 ;  /* 0x0000000a06027211 */ /* 0x000fc800078808ff */
[----:B------:R-:W-:-:S04]  /*2dd90*/  IADD3 R4, R7, R4, RZ ;  /* 0x0000000407047210 */ /* 0x000fc80007ffe0ff */
[----:B------:R-:W-:-:S05]  /*2dda0*/  LEA.HI.X R3, R6, R11, R4, 0x1, P4 ;  /* 0x0000000b06037211 */ /* 0x000fca00020f0c04 */
[----:B------:R4:W-:Y:S02]  /*2ddb0*/  ST.E.128 desc[UR4][R2.64], RZ ;  /* 0x000000ff02007985 */ /* 0x0009e4000c101d04 */
.L_x_638:
[----:B------:R-:W-:Y:S05]  /*2ddc0*/  BSYNC B0 ;  /* 0x0000000000007941 */ /* 0x000fea0003800000 */
.L_x_637:
[----:B----4-:R-:W-:Y:S01]  /*2ddd0*/  SHF.R.S32.HI R2, RZ, 0x1f, R22 ;  /* 0x0000001fff027819 */ /* 0x010fe20000011416 */
[----:B------:R-:W-:Y:S01]  /*2dde0*/  @!P3 IMAD R0, R8, R24, RZ ;  /* 0x000000180800b224 */ /* 0x000fe200078e02ff */
[--C-:B------:R-:W-:Y:S01]  /*2ddf0*/  IADD3 R9, P5, P4, R22, R20, R25.reuse ;  /* 0x0000001416097210 */ /* 0x100fe20007cbe019 */
[-C--:B------:R-:W-:Y:S01]  /*2de00*/  @!P2 IMAD R3, R27, R24.reuse, RZ ;  /* 0x000000181b03a224 */ /* 0x080fe200078e02ff */
[----:B------:R-:W-:Y:S01]  /*2de10*/  SHF.R.S32.HI R4, RZ, 0x1f, R25 ;  /* 0x0000001fff047819 */ /* 0x000fe20000011419 */
[----:B------:R-:W-:Y:S01]  /*2de20*/  @!P1 IMAD R5, R28, R24, RZ ;  /* 0x000000181c059224 */ /* 0x000fe200078e02ff */
[----:B------:R-:W-:Y:S02]  /*2de30*/  ISETP.NE.OR P0, PT, R26, RZ, P0 ;  /* 0x000000ff1a00720c */ /* 0x000fe40000705670 */
[----:B------:R-:W-:Y:S02]  /*2de40*/  IADD3.X R8, R2, R21, R4, P5, P4 ;  /* 0x0000001502087210 */ /* 0x000fe40002fe8404 */
[----:B------:R-:W-:-:S02]  /*2de50*/  @!P3 IADD3 R2, P4, R0, R9, RZ ;  /* 0x000000090002b210 */ /* 0x000fc40007f9e0ff */
[-C--:B------:R-:W-:Y:S02]  /*2de60*/  @!P2 IADD3 R10, P5, R3, R9.reuse, RZ ;  /* 0x00000009030aa210 */ /* 0x080fe40007fbe0ff */
[----:B------:R-:W-:Y:S02]  /*2de70*/  @!P3 LEA.HI.X.SX32 R4, R0, R8, 0x1, P4 ;  /* 0x000000080004b211 */ /* 0x000fe400020f0eff */
[C---:B------:R-:W-:Y:S02]  /*2de80*/  @!P3 LEA R6, P6, R2.reuse, R18, 0x2 ;  /* 0x000000120206b211 */ /* 0x040fe400078c10ff */
[----:B------:R-:W-:Y:S02]  /*2de90*/  @!P1 IADD3 R0, P4, R5, R9, RZ ;  /* 0x0000000905009210 */ /* 0x000fe40007f9e0ff */
[----:B------:R-:W-:Y:S02]  /*2dea0*/  @!P2 LEA.HI.X.SX32 R11, R3, R8, 0x1, P5 ;  /* 0x00000008030ba211 */ /* 0x000fe400028f0eff */
[----:B------:R-:W-:-:S02]  /*2deb0*/  @!P3 LEA.HI.X R7, R2, R19, R4, 0x2, P6 ;  /* 0x000000130207b211 */ /* 0x000fc400030f1404 */
[----:B------:R-:W-:Y:S02]  /*2dec0*/  @!P2 LEA R4, P5, R10, R18, 0x2 ;  /* 0x000000120a04a211 */ /* 0x000fe400078a10ff */
[----:B------:R-:W-:Y:S02]  /*2ded0*/  @!P1 LEA.HI.X.SX32 R3, R5, R8, 0x1, P4 ;  /* 0x0000000805039211 */ /* 0x000fe400020f0eff */
[----:B------:R-:W-:Y:S02]  /*2dee0*/  @!P1 LEA R2, P4, R0, R18, 0x2 ;  /* 0x0000001200029211 */ /* 0x000fe400078810ff */
[-C--:B------:R-:W-:Y:S01]  /*2def0*/  @!P2 LEA.HI.X R5, R10, R19.reuse, R11, 0x2, P5 ;  /* 0x000000130a05a211 */ /* 0x080fe200028f140b */
[----:B------:R-:W-:Y:S01]  /*2df00*/  @!P3 IMAD.MOV.U32 R11, RZ, RZ, 0x7f800000 ;  /* 0x7f800000ff0bb424 */ /* 0x000fe200078e00ff */
[----:B------:R-:W-:Y:S01]  /*2df10*/  @!P1 LEA.HI.X R3, R0, R19, R3, 0x2, P4 ;  /* 0x0000001300039211 */ /* 0x000fe200020f1403 */
[----:B------:R-:W-:Y:S01]  /*2df20*/  @!P2 IMAD.MOV.U32 R10, RZ, RZ, 0x7f800000 ;  /* 0x7f800000ff0aa424 */ /* 0x000fe200078e00ff */
[----:B------:R-:W-:Y:S01]  /*2df30*/  MOV R12, 0x50 ;  /* 0x00000050000c7802 */ /* 0x000fe20000000f00 */
[----:B------:R-:W-:Y:S01]  /*2df40*/  @!P1 IMAD.MOV.U32 R0, RZ, RZ, 0x7f800000 ;  /* 0x7f800000ff009424 */ /* 0x000fe200078e00ff */
[----:B------:R-:W-:Y:S04]  /*2df50*/  @!P3 ST.E desc[UR4][R6.64], R11 ;  /* 0x0000000b0600b985 */ /* 0x000fe8000c101904 */
[----:B------:R-:W-:Y:S04]  /*2df60*/  @!P2 ST.E desc[UR4][R4.64], R10 ;  /* 0x0000000a0400a985 */ /* 0x000fe8000c101904 */
[----:B------:R4:W-:Y:S02]  /*2df70*/  @!P1 ST.E desc[UR4][R2.64], R0 ;  /* 0x0000000002009985 */ /* 0x0009e4000c101904 */
[----:B----4-:R-:W-:-:S02]  /*2df80*/  IMAD.MOV.U32 R2, RZ, RZ, R12 ;  /* 0x000000ffff027224 */ /* 0x010fc400078e000c */
[----:B------:R-:W-:-:S04]  /*2df90*/  IMAD.MOV.U32 R3, RZ, RZ, 0x0 ;  /* 0x00000000ff037424 */ /* 0x000fc800078e00ff */
[----:B-123--:R-:W-:Y:S05]  /*2dfa0*/  @P0 RET.REL.NODEC R2 `(_ZN5flash16flash_fwd_kernelI23Flash_fwd_kernel_traitsILi32ELi128ELi128ELi4ELb0ELb0EN7cutlass6half_tE19Flash_kernel_traitsILi32ELi128ELi128ELi4ES3_EELb1ELb1ELb0ELb1ELb0ELb0ELb0ELb1EEEvNS_16Flash_fwd_paramsE) ;  /* 0xfffffd2002140950 */ /* 0x00efea0003c3ffff */
[----:B------:R-:W-:-:S05]  /*2dfb0*/  IMAD R0, R29, R24, RZ ;  /* 0x000000181d007224 */ /* 0x000fca00078e02ff */
[----:B------:R-:W-:-:S04]  /*2dfc0*/  IADD3 R3, P0, R0, R9, RZ ;  /* 0x0000000900037210 */ /* 0x000fc80007f1e0ff */
[----:B------:R-:W-:Y:S02]  /*2dfd0*/  LEA.HI.X.SX32 R0, R0, R8, 0x1, P0 ;  /* 0x0000000800007211 */ /* 0x000fe400000f0eff */
[----:B------:R-:W-:-:S04]  /*2dfe0*/  LEA R2, P0, R3, R18, 0x2 ;  /* 0x0000001203027211 */ /* 0x000fc800078010ff */
[----:B------:R-:W-:Y:S01]  /*2dff0*/  LEA.HI.X R3, R3, R19, R0, 0x2, P0 ;  /* 0x0000001303037211 */ /* 0x000fe200000f1400 */
[----:B------:R-:W-:-:S05]  /*2e000*/  IMAD.MOV.U32 R0, RZ, RZ, 0x7f800000 ;  /* 0x7f800000ff007424 */ /* 0x000fca00078e00ff */
[----:B------:R1:W-:Y:S02]  /*2e010*/  ST.E desc[UR4][R2.64], R0 ;  /* 0x0000000002007985 */ /* 0x0003e4000c101904 */
[----:B-1----:R-:W-:Y:S02]  /*2e020*/  IMAD.MOV.U32 R2, RZ, RZ, R12 ;  /* 0x000000ffff027224 */ /* 0x002fe400078e000c */
[----:B------:R-:W-:-:S04]  /*2e030*/  IMAD.MOV.U32 R3, RZ, RZ, 0x0 ;  /* 0x00000000ff037424 */ /* 0x000fc800078e00ff */
[----:B------:R-:W-:Y:S05]  /*2e040*/  RET.REL.NODEC R2 `(_ZN5flash16flash_fwd_kernelI23Flash_fwd_kernel_traitsILi32ELi128ELi128ELi4ELb0ELb0EN7cutlass6half_tE19Flash_kernel_traitsILi32ELi128ELi128ELi4ES3_EELb1ELb1ELb0ELb1ELb0ELb0ELb0ELb1EEEvNS_16Flash_fwd_paramsE) ;  /* 0xfffffd1c02ec7950 */ /* 0x000fea0003c3ffff */
.L_x_610:
[----:B------:R-:W-:Y:S01]  /*2e050*/  IMAD.MOV.U32 R0, RZ, RZ, 0x2 ;  /* 0x00000002ff007424 */ /* 0x000fe200078e00ff */
[----:B------:R-:W-:Y:S01]  /*2e060*/  MOV R2, R183 ;  /* 0x000000b700027202 */ /* 0x000fe20000000f00 */
[----:B------:R-:W-:Y:S01]  /*2e070*/  IMAD.MOV.U32 R4, RZ, RZ, -0x1 ;  /* 0xffffffffff047424 */ /* 0x000fe200078e00ff */
[----:B------:R-:W-:-:S07]  /*2e080*/  MOV R3, 0x1f ;  /* 0x0000001f00037802 */ /* 0x000fce0000000f00 */
[----:B---3-5:R-:W-:Y:S05]  /*2e090*/  WARPSYNC.COLLECTIVE R4, `(.L_x_639) ;  /* 0x0000000004087348 */ /* 0x028fea0003c00000 */
[----:B------:R1:W2:Y:S02]  /*2e0a0*/  SHFL.BFLY P0, R0, R2, R0, R3 ;  /* 0x0c00000002007389 */ /* 0x0002a40000000003 */
[----:B-123-5:R-:W-:Y:S01]  /*2e0b0*/  ENDCOLLECTIVE ;  /* 0x000000000000791b */ /* 0x02efe20003800000 */
.L_x_639:
[----:B------:R-:W-:Y:S01]  /*2e0c0*/  FADD.FTZ R8, R0, R183 ;  /* 0x000000b700087221 */ /* 0x000fe20000010000 */
[----:B------:R-:W-:-:S04]  /*2e0d0*/  IMAD.MOV.U32 R0, RZ, RZ, 0x1 ;  /* 0x00000001ff007424 */ /* 0x000fc800078e00ff */
[----:B------:R-:W-:-:S07]  /*2e0e0*/  MOV R2, R8 ;  /* 0x0000000800027202 */ /* 0x000fce0000000f00 */
[----:B------:R-:W-:Y:S05]  /*2e0f0*/  WARPSYNC.COLLECTIVE R4, `(.L_x_640) ;  /* 0x0000000004087348 */ /* 0x000fea0003c00000 */
[----:B------:R1:W2:Y:S02]  /*2e100*/  SHFL.BFLY P0, R0, R2, R0, R3 ;  /* 0x0c00000002007389 */ /* 0x0002a40000000003 */
[----:B-12---:R-:W-:Y:S01]  /*2e110*/  ENDCOLLECTIVE ;  /* 0x000000000000791b */ /* 0x006fe20003800000 */
.L_x_640:
[----:B------:R-:W-:Y:S01]  /*2e120*/  MOV R11, R0 ;  /* 0x00000000000b7202 */ /* 0x000fe20000000f00 */
[----:B------:R-:W-:Y:S01]  /*2e130*/  IMAD.MOV.U32 R0, RZ, RZ, 0x2 ;  /* 0x00000002ff007424 */ /* 0x000fe200078e00ff */
[----:B------:R-:W-:-:S03]  /*2e140*/  MOV R2, R184 ;  /* 0x000000b800027202 */ /* 0x000fc60000000f00 */
[----:B------:R-:W-:-:S07]  /*2e150*/  FADD.FTZ R32, R8, R11 ;  /* 0x0000000b08207221 */ /* 0x000fce0000010000 */
[----:B------:R-:W-:Y:S05]  /*2e160*/  WARPSYNC.COLLECTIVE R4, `(.L_x_641) ;  /* 0x0000000004087348 */ /* 0x000fea0003c00000 */
[----:B------:R1:W2:Y:S02]  /*2e170*/  SHFL.BFLY P0, R0, R2, R0, R3 ;  /* 0x0c00000002007389 */ /* 0x0002a40000000003 */
[----:B-12---:R-:W-:Y:S01]  /*2e180*/  ENDCOLLECTIVE ;  /* 0x000000000000791b */ /* 0x006fe20003800000 */
.L_x_641:
[----:B------:R-:W-:Y:S01]  /*2e190*/  MOV R2, R0 ;  /* 0x0000000000027202 */ /* 0x000fe20000000f00 */
[----:B------:R-:W-:-:S04]  /*2e1a0*/  IMAD.MOV.U32 R0, RZ, RZ, 0x1 ;  /* 0x00000001ff007424 */ /* 0x000fc800078e00ff */
[----:B------:R-:W-:-:S05]  /*2e1b0*/  FADD.FTZ R7, R2, R184 ;  /* 0x000000b802077221 */ /* 0x000fca0000010000 */
[----:B------:R-:W-:-:S07]  /*2e1c0*/  MOV R2, R7 ;  /* 0x0000000700027202 */ /* 0x000fce0000000f00 */
[----:B------:R-:W-:Y:S05]  /*2e1d0*/  WARPSYNC.COLLECTIVE R4, `(.L_x_642) ;  /* 0x0000000004087348 */ /* 0x000fea0003c00000 */
[----:B------:R1:W2:Y:S02]  /*2e1e0*/  SHFL.BFLY P0, R0, R2, R0, R3 ;  /* 0x0c00000002007389 */ /* 0x0002a40000000003 */
[----:B-12---:R-:W-:Y:S01]  /*2e1f0*/  ENDCOLLECTIVE ;  /* 0x000000000000791b */ /* 0x006fe20003800000 */
.L_x_642:
[----:B------:R-:W-:Y:S01]  /*2e200*/  MOV R10, R0 ;  /* 0x00000000000a7202 */ /* 0x000fe20000000f00 */
[----:B------:R-:W-:Y:S01]  /*2e210*/  IMAD.MOV.U32 R0, RZ, RZ, 0x2 ;  /* 0x00000002ff007424 */ /* 0x000fe200078e00ff */
[----:B------:R-:W-:-:S03]  /*2e220*/  MOV R2, R185 ;  /* 0x000000b900027202 */ /* 0x000fc60000000f00 */
[----:B------:R-:W-:-:S07]  /*2e230*/  FADD.FTZ R31, R7, R10 ;  /* 0x0000000a071f7221 */ /* 0x000fce0000010000 */
[----:B------:R-:W-:Y:S05]  /*2e240*/  WARPSYNC.COLLECTIVE R4, `(.L_x_643) ;  /* 0x0000000004087348 */ /* 0x000fea0003c00000 */
[----:B------:R1:W2:Y:S02]  /*2e250*/  SHFL.BFLY P0, R0, R2, R0, R3 ;  /* 0x0c00000002007389 */ /* 0x0002a40000000003 */
[----:B-12---:R-:W-:Y:S01]  /*2e260*/  ENDCOLLECTIVE ;  /* 0x000000000000791b */ /* 0x006fe20003800000 */
.L_x_643:
[----:B------:R-:W-:Y:S01]  /*2e270*/  MOV R3, R0 ;  /* 0x0000000000037202 */ /* 0x000fe20000000f00 */
[----:B------:R-:W-:-:S04]  /*2e280*/  IMAD.MOV.U32 R0, RZ, RZ, 0x1 ;  /* 0x00000001ff007424 */ /* 0x000fc800078e00ff */
[----:B------:R-:W-:Y:S01]  /*2e290*/  FADD.FTZ R5, R3, R185 ;  /* 0x000000b903057221 */ /* 0x000fe20000010000 */
[----:B------:R-:W-:-:S04]  /*2e2a0*/  MOV R3, 0x1f ;  /* 0x0000001f00037802 */ /* 0x000fc80000000f00 */
[----:B------:R-:W-:-:S07]  /*2e2b0*/  MOV R2, R5 ;  /* 0x0000000500027202 */ /* 0x000fce0000000f00 */
[----:B------:R-:W-:Y:S05]  /*2e2c0*/  WARPSYNC.COLLECTIVE R4, `(.L_x_644) ;  /* 0x0000000004087348 */ /* 0x000fea0003c00000 */
[----:B------:R1:W2:Y:S02]  /*2e2d0*/  SHFL.BFLY P0, R0, R2, R0, R3 ;  /* 0x0c00000002007389 */ /* 0x0002a40000000003 */
[----:B-12---:R-:W-:Y:S01]  /*2e2e0*/  ENDCOLLECTIVE ;  /* 0x000000000000791b */ /* 0x006fe20003800000 */
.L_x_644:
[----:B------:R-:W-:Y:S01]  /*2e2f0*/  MOV R9, R0 ;  /* 0x0000000000097202 */ /* 0x000fe20000000f00 */
[----:B------:R-:W-:Y:S01]  /*2e300*/  IMAD.MOV.U32 R2, RZ, RZ, R186 ;  /* 0x000000ffff027224 */ /* 0x000fe200078e00ba */
[----:B------:R-:W-:-:S03]  /*2e310*/  MOV R0, 0x2 ;  /* 0x0000000200007802 */ /* 0x000fc60000000f00 */
[----:B------:R-:W-:-:S07]  /*2e320*/  FADD.FTZ R30, R5, R9 ;  /* 0x00000009051e7221 */ /* 0x000fce0000010000 */
[----:B------:R-:W-:Y:S05]  /*2e330*/  WARPSYNC.COLLECTIVE R4, `(.L_x_645) ;  /* 0x0000000004087348 */ /* 0x000fea0003c00000 */
[----:B------:R1:W2:Y:S02]  /*2e340*/  SHFL.BFLY P0, R0, R2, R0, R3 ;  /* 0x0c00000002007389 */ /* 0x0002a40000000003 */
[----:B-12---:R-:W-:Y:S01]  /*2e350*/  ENDCOLLECTIVE ;  /* 0x000000000000791b */ /* 0x006fe20003800000 */
.L_x_645:
[----:B------:R-:W-:Y:S01]  /*2e360*/  MOV R4, R0 ;  /* 0x0000000000047202 */ /* 0x000fe20000000f00 */
[----:B------:R-:W-:-:S04]  /*2e370*/  IMAD.MOV.U32 R0, RZ, RZ, 0x1 ;  /* 0x00000001ff007424 */ /* 0x000fc800078e00ff */
[----:B------:R-:W-:Y:S01]  /*2e380*/  FADD.FTZ R2, R4, R186 ;  /* 0x000000ba04027221 */ /* 0x000fe20000010000 */
[----:B------:R-:W-:-:S07]  /*2e390*/  MOV R4, 0xffffffff ;  /* 0xffffffff00047802 */ /* 0x000fce0000000f00 */
[----:B------:R-:W-:Y:S05]  /*2e3a0*/  WARPSYNC.COLLECTIVE R4, `(.L_x_646) ;  /* 0x0000000004087348 */ /* 0x000fea0003c00000 */
[----:B------:R1:W2:Y:S02]  /*2e3b0*/  SHFL.BFLY P0, R0, R2, R0, R3 ;  /* 0x0c00000002007389 */ /* 0x0002a40000000003 */
[----:B-12---:R-:W-:Y:S01]  /*2e3c0*/  ENDCOLLECTIVE ;  /* 0x000000000000791b */ /* 0x006fe20003800000 */
.L_x_646:
[----:B------:R-:W-:Y:S01]  /*2e3d0*/  MOV R4, R0 ;  /* 0x0000000000047202 */ /* 0x000fe20000000f00 */
[----:B------:R-:W-:Y:S06]  /*2e3e0*/  BRA `(.L_x_647) ;  /* 0xffffffd800787947 */ /* 0x000fec000383ffff */
.L_x_648:
        /* <DEDUP_REMOVED lines=9> */
.L_x_715:


//--------------------- .text._ZN5flash16flash_fwd_kernelI23Flash_fwd_kernel_traitsILi32ELi128ELi128ELi4ELb0ELb0EN7cutlass6half_tE19Flash_kernel_traitsILi32ELi128ELi128ELi4ES3_EELb0ELb1ELb0ELb1ELb0ELb0ELb1ELb0EEEvNS_16Flash_fwd_paramsE --------------------------
	.section	.text._ZN5flash16flash_fwd_kernelI23Flash_fwd_kernel_traitsILi32ELi128ELi128ELi4ELb0ELb0EN7cutlass6half_tE19Flash_kernel_traitsILi32ELi128ELi128ELi4ES3_EELb0ELb1ELb0ELb1ELb0ELb0ELb1ELb0EEEvNS_16Flash_fwd_paramsE,"ax",@progbits
	.align	128
        .global         _ZN5flash16flash_fwd_kernelI23Flash_fwd_kernel_traitsILi32ELi128ELi128ELi4ELb0ELb0EN7cutlass6half_tE19Flash_kernel_traitsILi32ELi128ELi128ELi4ES3_EELb0ELb1ELb0ELb1ELb0ELb0ELb1ELb0EEEvNS_16Flash_fwd_paramsE
        .type           _ZN5flash16flash_fwd_kernelI23Flash_fwd_kernel_traitsILi32ELi128ELi128ELi4ELb0ELb0EN7cutlass6half_tE19Flash_kernel_traitsILi32ELi128ELi128ELi4ES3_EELb0ELb1ELb0ELb1ELb0ELb0ELb1ELb0EEEvNS_16Flash_fwd_paramsE,@function
        .size           _ZN5flash16flash_fwd_kernelI23Flash_fwd_kernel_traitsILi32ELi128ELi128ELi4ELb0ELb0EN7cutlass6half_tE19Flash_kernel_traitsILi32ELi128ELi128ELi4ES3_EELb0ELb1ELb0ELb1ELb0ELb0ELb1ELb0EEEvNS_16Flash_fwd_paramsE,(.L_x_729 - _ZN5flash16flash_fwd_kernelI23Flash_fwd_kernel_traitsILi32ELi128ELi128ELi4ELb0ELb0EN7cutlass6half_tE19Flash_kernel_traitsILi32ELi128ELi128ELi4ES3_EELb0ELb1ELb0ELb1ELb0ELb0ELb1ELb0EEEvNS_16Flash_fwd_paramsE)
        .other          _ZN5flash16flash_fwd_kernelI23Flash_fwd_kernel_traitsILi32ELi128ELi128ELi4ELb0ELb0EN7cutlass6half_tE19Flash_kernel_traitsILi32ELi128ELi128ELi4ES3_EELb0ELb1ELb0ELb1ELb0ELb0ELb1ELb0EEEvNS_16Flash_fwd_paramsE,@"STO_CUDA_ENTRY STV_DEFAULT"
_ZN5flash16flash_fwd_kernelI23Flash_fwd_kernel_traitsILi32ELi128ELi128ELi4ELb0ELb0EN7cutlass6half_tE19Flash_kernel_traitsILi32ELi128ELi128ELi4ES3_EELb0ELb1ELb0ELb1ELb0ELb0ELb1ELb0EEEvNS_16Flash_fwd_paramsE:
.text._ZN5flash16flash_fwd_kernelI23Flash_fwd_kernel_traitsILi32ELi128ELi128ELi4ELb0ELb0EN7cutlass6half_tE19Flash_kernel_traitsILi32ELi128ELi128ELi4ES3_EELb0ELb1ELb0ELb1ELb0ELb0ELb1ELb0EEEvNS_16Flash_fwd_paramsE:
[----:B------:R-:W-:Y:S08]  /*0000*/  LDC R1, c[0x0][0x28] ;  /* 0x00000a00ff017b82 */ /* 0x000ff00000000800 */
[----:B------:R-:W1:Y:S01]  /*0010*/  S2UR UR28, SR_CTAID.Y ;  /* 0x00000000001c79c3 */ /* 0x000e620000002600 */
[----:B------:R-:W-:Y:S01]  /*0020*/  ULDC.64 UR4, c[0x0][0x300] ;  /* 0x0000c00000047ab9 */ /* 0x000fe20000000a00 */
[----:B------:R-:W-:Y:S01]  /*0030*/  ULDC.64 UR6, c[0x0][0x2f0] ;  /* 0x0000bc0000067ab9 */ /* 0x000fe20000000a00 */
[----:B------:R-:W-:-:S02]  /*0040*/  UISETP.NE.U32.AND UP1, UPT, UR4, URZ, UPT ;  /* 0x0000003f0400728c */ /* 0x000fc4000bf25070 */
[----:B------:R-:W-:Y:S02]  /*0050*/  UISETP.NE.U32.AND UP2, UPT, UR6, URZ, UPT ;  /* 0x0000003f0600728c */ /* 0x000fe4000bf45070 */
[----:B------:R-:W-:Y:S02]  /*0060*/  UISETP.NE.AND.EX UP1, UPT, UR5, URZ, UPT, UP1 ;  /* 0x0000003f0500728c */ /* 0x000fe4000bf25310 */
[----:B------:R-:W-:Y:S01]  /*0070*/  UISETP.NE.AND.EX UP2, UPT, UR7, URZ, UPT, UP2 ;  /* 0x0000003f0700728c */ /* 0x000fe2000bf45320 */
[----:B------:R-:W-:Y:S01]  /*0080*/  ULDC.64 UR8, c[0x0][0x2f0] ;  /* 0x0000bc0000087ab9 */ /* 0x000fe20000000a00 */
[----:B------:R-:W-:Y:S02]  /*0090*/  ULDC.U8 UR6, c[0x0][0x3c2] ;  /* 0x0000f08000067ab9 */ /* 0x000fe40000000000 */
[----:B------:R-:W-:Y:S01]  /*00a0*/  PLOP3.LUT P0, PT, PT, PT, UP1, 0x80, 0x0 ;  /* 0x000000000000781c */ /* 0x000fe20003f0f018 */
[----:B------:R-:W-:Y:S01]  /*00b0*/  ULDC.64 UR4, c[0x0][0x2f8] ;  /* 0x0000be0000047ab9 */ /* 0x000fe20000000a00 */
[----:B------:R-:W-:Y:S01]  /*00c0*/  PLOP3.LUT P2, PT, PT, PT, UP2, 0x80, 0x0 ;  /* 0x000000000000781c */ /* 0x000fe20003f4f028 */
[----:B------:R-:W-:-:S02]  /*00d0*/  UISETP.NE.AND UP3, UPT, UR6, URZ, UPT ;  /* 0x0000003f0600728c */ /* 0x000fc4000bf65270 */
[----:B------:R-:W-:Y:S01]  /*00e0*/  UISETP.EQ.U32.AND UP0, UPT, UR4, URZ, UPT ;  /* 0x0000003f0400728c */ /* 0x000fe2000bf02070 */
[----:B------:R-:W-:Y:S01]  /*00f0*/  ULDC.64 UR20, c[0x0][0x208] ;  /* 0x0000820000147ab9 */ /* 0x000fe20000000a00 */
[----:B------:R-:W-:Y:S02]  /*0100*/  ULDC.64 UR6, c[0x0][0x2f8] ;  /* 0x0000be0000067ab9 */ /* 0x000fe40000000a00 */
[----:B------:R-:W-:Y:S02]  /*0110*/  UISETP.EQ.OR.EX UP0, UPT, UR5, URZ, !UP3, UP0 ;  /* 0x0000003f0500728c */ /* 0x000fe4000df02700 */
[----:B-1----:R-:W-:-:S06]  /*0120*/  UIMAD.WIDE UR8, UR28, 0x4, UR8 ;  /* 0x000000041c0878a5 */ /* 0x002fcc000f8e0208 */
[----:B------:R-:W-:Y:S02]  /*0130*/  IMAD.U32 R10, RZ, RZ, UR8 ;  /* 0x00000008ff0a7e24 */ /* 0x000fe4000f8e00ff */
[----:B------:R-:W-:Y:S01]  /*0140*/  IMAD.U32 R11, RZ, RZ, UR9 ;  /* 0x00000009ff0b7e24 */ /* 0x000fe2000f8e00ff */
[----:B------:R-:W-:Y:S02]  /*0150*/  @UP1 ULDC.64 UR8, c[0x0][0x300] ;  /* 0x0000c00000081ab9 */ /* 0x000fe40000000a00 */
[----:B------:R-:W-:Y:S02]  /*0160*/  @UP1 UIMAD.WIDE UR8, UR28, 0x4, UR8 ;  /* 0x000000041c0818a5 */ /* 0x000fe4000f8e0208 */
[----:B------:R-:W2:Y:S04]  /*0170*/  @P2 LDG.E R4, desc[UR20][R10.64] ;  /* 0x000000140a042981 */ /* 0x000ea8000c1e1900 */
[----:B------:R-:W-:Y:S01]  /*0180*/  IMAD.U32 R8, RZ, RZ, UR8 ;  /* 0x00000008ff087e24 */ /* 0x000fe2000f8e00ff */
[----:B------:R-:W3:Y:S01]  /*0190*/  @P2 LDG.E R0, desc[UR20][R10.64+0x4] ;  /* 0x000004140a002981 */ /* 0x000ee2000c1e1900 */
[----:B------:R-:W-:Y:S01]  /*01a0*/  IMAD.U32 R9, RZ, RZ, UR9 ;  /* 0x00000009ff097e24 */ /* 0x000fe2000f8e00ff */
[----:B------:R-:W-:Y:S01]  /*01b0*/  PLOP3.LUT P1, PT, PT, PT, UP0, 0x80, 0x0 ;  /* 0x000000000000781c */ /* 0x000fe20003f2f008 */
[----:B------:R-:W-:-:S03]  /*01c0*/  UIMAD.WIDE UR6, UR28, 0x4, UR6 ;  /* 0x000000041c0678a5 */ /* 0x000fc6000f8e0206 */
[----:B------:R-:W4:Y:S03]  /*01d0*/  @P0 LDG.E R2, desc[UR20][R8.64] ;  /* 0x0000001408020981 */ /* 0x000f26000c1e1900 */
[----:B------:R-:W-:Y:S02]  /*01e0*/  IMAD.U32 R6, RZ, RZ, UR6 ;  /* 0x00000006ff067e24 */ /* 0x000fe4000f8e00ff */
        /* <DEDUP_REMOVED lines=12> */
[----:B------:R-:W-:Y:S01]  /*02b0*/  @UP2 UIADD3 UR19, UR19, -UR17, URZ ;  /* 0x8000001113132290 */ /* 0x000fe2000fffe03f */
[----:B-----5:R-:W-:-:S06]  /*02c0*/  @!P1 R2UR UR8, R3 ;  /* 0x00000000030892ca */ /* 0x020fcc00000e0000 */
[----:B------:R-:W-:Y:S01]  /*02d0*/  @!UP2 ULDC UR19, c[0x0][0x2c4] ;  /* 0x0000b1000013aab9 */ /* 0x000fe20000000800 */
[----:B-1----:R-:W-:Y:S08]  /*02e0*/  @!P0 BRA `(.L_x_649) ;  /* 0x00000000001c8947 */ /* 0x002ff00003800000 */
[----:B------:R-:W-:-:S13]  /*02f0*/  PLOP3.LUT P0, PT, PT, PT, UP3, 0x80, 0x0 ;  /* 0x000000000000781c */ /* 0x000fda0003f0f038 */
[----:B------:R-:W2:Y:S04]  /*0300*/  @P0 LDG.E R0, desc[UR20][R6.64+0x4] ;  /* 0x0000041406000981 */ /* 0x000ea8000c1e1900 */
[----:B------:R-:W3:Y:S01]  /*0310*/  @!P0 LDG.E R2, desc[UR20][R6.64] ;  /* 0x0000001406028981 */ /* 0x000ee2000c1e1900 */
[----:B--2---:R-:W-:-:S13]  /*0320*/  @P0 R2UR UR6, R0 ;  /* 0x00000000000602ca */ /* 0x004fda00000e0000 */
[----:B------:R-:W-:-:S07]  /*0330*/  @UP3 UIADD3 UR6, UR6, -UR8, URZ ;  /* 0x8000000806063290 */ /* 0x000fce000fffe03f */
[----:B---3--:R-:W-:Y:S01]  /*0340*/  @!P0 R2UR UR6, R2 ;  /* 0x00000000020682ca */ /* 0x008fe200000e0000 */
[----:B------:R-:W-:-:S14]  /*0350*/  BRA `(.L_x_650) ;  /* 0x0000000000047947 */ /* 0x000fdc0003800000 */
.L_x_649:
[----:B------:R-:W-:-:S05]  /*0360*/  ULDC UR6, c[0x0][0x2c8] ;  /* 0x0000b20000067ab9 */ /* 0x000fca0000000800 */
.L_x_650:
        /* <DEDUP_REMOVED lines=47> */
[----:B------:R-:W-:Y:S01]  /*0660*/  SHF.R.S32.HI R9, RZ, 0x3, R10 ;  /* 0x00000003ff097819 */ /* 0x000fe2000001140a */
[----:B------:R-:W-:Y:S01]  /*0670*/  @UP1 UIMAD.WIDE.U32 UR12, UR17, UR4, URZ ;  /* 0x00000004110c12a5 */ /* 0x000fe2000f8e003f */
[----:B------:R-:W-:Y:S01]  /*0680*/  SHF.R.S32.HI R16, RZ, 0x2, R15 ;  /* 0x00000002ff107819 */ /* 0x000fe2000001140f */
[----:B------:R-:W-:-:S02]  /*0690*/  @UP0 ULDC.64 UR10, c[0x0][0x248] ;  /* 0x00009200000a0ab9 */ /* 0x000fc40000000a00 */
[----:B------:R-:W-:Y:S01]  /*06a0*/  @UP1 UIMAD UR6, UR17, UR5, UR13 ;  /* 0x00000005110612a4 */ /* 0x000fe2000f8e020d */
[----:B------:R-:W-:Y:S01]  /*06b0*/  IMAD.SHL.U32 R19, R9, 0x40, RZ ;  /* 0x0000004009137824 */ /* 0x000fe200078e00ff */
[----:B------:R-:W-:Y:S01]  /*06c0*/  @UP0 UIADD3 UR13, UR7, UR8, URZ ;  /* 0x00000008070d0290 */ /* 0x000fe2000fffe03f */
[----:B-1----:R-:W-:Y:S01]  /*06d0*/  IABS R0, R5 ;  /* 0x0000000500007213 */ /* 0x002fe20000000000 */
[----:B------:R-:W-:Y:S02]  /*06e0*/  @!UP1 ULDC.64 UR4, c[0x0][0x228] ;  /* 0x00008a0000049ab9 */ /* 0x000fe40000000a00 */
[----:B------:R-:W-:Y:S01]  /*06f0*/  @UP0 UIMAD.WIDE.U32 UR32, UR13, UR10, URZ ;  /* 0x0000000a0d2002a5 */ /* 0x000fe2000f8e003f */
[----:B------:R-:W-:Y:S01]  /*0700*/  LOP3.LUT R19, R19, 0xc0, RZ, 0xc0, !PT ;  /* 0x000000c013137812 */ /* 0x000fe200078ec0ff */
[----:B------:R-:W1:Y:S01]  /*0710*/  I2F.RP R8, R0 ;  /* 0x0000000000087306 */ /* 0x000e620000209400 */
[----:B------:R-:W-:Y:S02]  /*0720*/  @!UP1 UIMAD UR9, UR9, UR4, URZ ;  /* 0x00000004090992a4 */ /* 0x000fe4000f8e023f */
[----:B------:R-:W-:Y:S01]  /*0730*/  @!UP1 UIMAD.WIDE.U32 UR14, UR28, UR4, URZ ;  /* 0x000000041c0e92a5 */ /* 0x000fe2000f8e003f */
[----:B--2---:R-:W-:Y:S01]  /*0740*/  IABS R2, R2 ;  /* 0x0000000200027213 */ /* 0x004fe20000000000 */
[----:B------:R-:W-:-:S02]  /*0750*/  @!UP1 UIMAD UR5, UR28, UR5, UR9 ;  /* 0x000000051c0592a4 */ /* 0x000fc4000f8e0209 */
[----:B------:R-:W-:Y:S01]  /*0760*/  @UP0 UIMAD UR13, UR13, UR11, URZ ;  /* 0x0000000b0d0d02a4 */ /* 0x000fe2000f8e023f */
[----:B------:R-:W-:Y:S01]  /*0770*/  @UP1 UMOV UR26, UR12 ;  /* 0x0000000c001a1c82 */ /* 0x000fe20008000000 */
[----:B------:R-:W-:Y:S02]  /*0780*/  @UP0 UMOV UR24, UR32 ;  /* 0x0000002000180c82 */ /* 0x000fe40008000000 */
[----:B------:R-:W-:Y:S02]  /*0790*/  @UP0 UIADD3 UR13, UR33, UR13, URZ ;  /* 0x0000000d210d0290 */ /* 0x000fe4000fffe03f */
[----:B------:R-:W-:Y:S01]  /*07a0*/  @!UP1 UIADD3 UR6, UR15, UR5, URZ ;  /* 0x000000050f069290 */ /* 0x000fe2000fffe03f */
[----:B-1----:R-:W1:Y:S01]  /*07b0*/  MUFU.RCP R6, R8 ;  /* 0x0000000800067308 */ /* 0x002e620000001000 */
[----:B------:R-:W-:Y:S01]  /*07c0*/  @!UP1 UMOV UR26, UR14 ;  /* 0x0000000e001a9c82 */ /* 0x000fe20008000000 */
[----:B-1----:R-:W-:Y:S01]  /*07d0*/  VIADD R6, R6, 0xffffffe ;  /* 0x0ffffffe06067836 */ /* 0x002fe20000000000 */
[----:B------:R-:W-:-:S05]  /*07e0*/  LEA.HI R8, R13, R4, RZ, 0x5 ;  /* 0x000000040d087211 */ /* 0x000fca00078f28ff */
[----:B------:R-:W1:Y:S01]  /*07f0*/  F2I.FTZ.U32.TRUNC.NTZ R7, R6 ;  /* 0x0000000600077305 */ /* 0x000e62000021f000 */
[----:B------:R-:W-:Y:S01]  /*0800*/  SHF.R.S32.HI R149, RZ, 0x5, R8 ;  /* 0x00000005ff957819 */ /* 0x000fe20000011408 */
[----:B-1----:R-:W-:Y:S02]  /*0810*/  IMAD.MOV R3, RZ, RZ, -R7 ;  /* 0x000000ffff037224 */ /* 0x002fe400078e0a07 */
[----:B------:R-:W-:Y:S02]  /*0820*/  IMAD.MOV.U32 R6, RZ, RZ, RZ ;  /* 0x000000ffff067224 */ /* 0x000fe400078e00ff */
[----:B------:R-:W-:-:S04]  /*0830*/  IMAD R3, R3, R0, RZ ;  /* 0x0000000003037224 */ /* 0x000fc800078e02ff */
[----:B------:R-:W-:Y:S01]  /*0840*/  IMAD.HI.U32 R3, R7, R3, R6 ;  /* 0x0000000307037227 */ /* 0x000fe200078e0006 */
[C---:B------:R-:W-:Y:S02]  /*0850*/  LOP3.LUT R7, R15.reuse, 0xfffffffc, RZ, 0xc0, !PT ;  /* 0xfffffffc0f077812 */ /* 0x040fe400078ec0ff */
[----:B------:R-:W-:-:S03]  /*0860*/  LEA.HI R15, R15, R16, RZ, 0x1 ;  /* 0x000000100f0f7211 */ /* 0x000fc600078f08ff */
[----:B------:R-:W-:Y:S01]  /*0870*/  IMAD.HI.U32 R11, R3, R2, RZ ;  /* 0x00000002030b7227 */ /* 0x000fe200078e00ff */
[----:B------:R-:W-:-:S03]  /*0880*/  LOP3.LUT R15, R15, 0x7fffffe, RZ, 0xc0, !PT ;  /* 0x07fffffe0f0f7812 */ /* 0x000fc600078ec0ff */
[----:B------:R-:W-:Y:S02]  /*0890*/  IMAD.IADD R236, R4, 0x1, -R7 ;  /* 0x0000000104ec7824 */ /* 0x000fe400078e0a07 */
[----:B------:R-:W-:Y:S02]  /*08a0*/  IMAD.MOV R3, RZ, RZ, -R11 ;  /* 0x000000ffff037224 */ /* 0x000fe400078e0a0b */
[----:B------:R-:W-:Y:S02]  /*08b0*/  IMAD.SHL.U32 R236, R236, 0x8, RZ ;  /* 0x00000008ecec7824 */ /* 0x000fe400078e00ff */
[----:B------:R-:W-:Y:S01]  /*08c0*/  IMAD R3, R0, R3, R2 ;  /* 0x0000000300037224 */ /* 0x000fe200078e0202 */
[----:B------:R-:W-:Y:S02]  /*08d0*/  SHF.R.U32.HI R2, RZ, 0x3, R19 ;  /* 0x00000003ff027819 */ /* 0x000fe40000011613 */
[----:B------:R-:W-:Y:S01]  /*08e0*/  LOP3.LUT R7, R19, 0x18, R236, 0xf8, !PT ;  /* 0x0000001813077812 */ /* 0x000fe200078ef8ec */
        /* <DEDUP_REMOVED lines=15> */
.L_x_652:
        /* <DEDUP_REMOVED lines=24> */
[----:B------:R-:W-:Y:S01]  /*0b60*/  UIADD3 UR12, UR15, UR5, URZ ;  /* 0x000000050f0c7290 */ /* 0x000fe2000fffe03f */
[----:B------:R-:W-:-:S11]  /*0b70*/  UMOV UR16, UR14 ;  /* 0x0000000e00107c82 */ /* 0x000fd60008000000 */
.L_x_653:
[----:B------:R-:W1:Y:S01]  /*0b80*/  S2UR UR15, SR_CgaCtaId ;  /* 0x00000000000f79c3 */ /* 0x000e620000008800 */
[----:B------:R-:W-:Y:S01]  /*0b90*/  UIADD3 UR14, -UR31, UR19, URZ ;  /* 0x000000131f0e7290 */ /* 0x000fe2000fffe13f */
[----:B------:R-:W-:Y:S01]  /*0ba0*/  @!P1 IMAD.IADD R3, R3, 0x1, -R0 ;  /* 0x0000000103039824 */ /* 0x000fe200078e0a00 */
[----:B------:R-:W-:Y:S01]  /*0bb0*/  SHF.R.S32.HI R237, RZ, 0x1f, R236 ;  /* 0x0000001fffed7819 */ /* 0x000fe200000114ec */
[----:B------:R-:W-:Y:S01]  /*0bc0*/  ULDC.64 UR4, c[0x0][0x258] ;  /* 0x0000960000047ab9 */ /* 0x000fe20000000a00 */
[----:B------:R-:W-:Y:S01]  /*0bd0*/  IADD3 R6, P0, R236, UR26, RZ ;  /* 0x0000001aec067c10 */ /* 0x000fe2000ff1e0ff */
[----:B------:R-:W-:Y:S01]  /*0be0*/  UIMAD UR7, UR29, UR4, URZ ;  /* 0x000000041d0772a4 */ /* 0x000fe2000f8e023f */
[C---:B------:R-:W-:Y:S01]  /*0bf0*/  ISETP.GE.AND P3, PT, R16.reuse, UR14, PT ;  /* 0x0000000e10007c0c */ /* 0x040fe2000bf66270 */
[----:B------:R-:W-:Y:S01]  /*0c00*/  IMAD.U32 R14, RZ, RZ, UR4 ;  /* 0x00000004ff0e7e24 */ /* 0x000fe2000f8e00ff */
[----:B------:R-:W-:Y:S01]  /*0c10*/  ISETP.GE.U32.AND P6, PT, R3, R0, PT ;  /* 0x000000000300720c */ /* 0x000fe20003fc6070 */
[----:B------:R-:W-:Y:S01]  /*0c20*/  UIMAD UR5, UR30, UR5, UR7 ;  /* 0x000000051e0572a4 */ /* 0x000fe2000f8e0207 */
[----:B------:R-:W-:Y:S01]  /*0c30*/  IADD3.X R7, R237, UR6, RZ, P0, !PT ;  /* 0x00000006ed077c10 */ /* 0x000fe200087fe4ff */
[----:B------:R-:W-:Y:S01]  /*0c40*/  UMOV UR4, 0x400 ;  /* 0x0000040000047882 */ /* 0x000fe20000000000 */
[C---:B------:R-:W-:Y:S01]  /*0c50*/  LOP3.LUT R2, R5.reuse, UR30, RZ, 0x3c, !PT ;  /* 0x0000001e05027c12 */ /* 0x040fe2000f8e3cff */
[----:B------:R-:W-:Y:S01]  /*0c60*/  VIADD R3, R16, 0x20 ;  /* 0x0000002010037836 */ /* 0x000fe20000000000 */
[----:B------:R-:W-:Y:S01]  /*0c70*/  SHF.R.S32.HI R17, RZ, 0x1f, R16 ;  /* 0x0000001fff117819 */ /* 0x000fe20000011410 */
[----:B------:R-:W-:Y:S01]  /*0c80*/  IMAD.WIDE.U32 R14, R14, UR30, R6 ;  /* 0x0000001e0e0e7c25 */ /* 0x000fe2000f8e0006 */
[----:B------:R-:W-:Y:S01]  /*0c90*/  ISETP.GE.AND P4, PT, R2, RZ, PT ;  /* 0x000000ff0200720c */ /* 0x000fe20003f86270 */
[----:B------:R-:W-:Y:S01]  /*0ca0*/  BSSY B0, `(.L_x_654) ;  /* 0x0000022000007945 */ /* 0x000fe20003800000 */
[----:B------:R-:W-:Y:S01]  /*0cb0*/  ISETP.NE.AND P5, PT, R5, RZ, PT ;  /* 0x000000ff0500720c */ /* 0x000fe20003fa5270 */
[C---:B------:R-:W-:Y:S01]  /*0cc0*/  VIADD R2, R16.reuse, 0x40 ;  /* 0x0000004010027836 */ /* 0x040fe20000000000 */
[----:B------:R-:W-:Y:S01]  /*0cd0*/  ISETP.GE.AND P2, PT, R3, UR14, PT ;  /* 0x0000000e03007c0c */ /* 0x000fe2000bf46270 */
[----:B------:R-:W-:Y:S01]  /*0ce0*/  VIADD R0, R16, 0x60 ;  /* 0x0000006010007836 */ /* 0x000fe20000000000 */
[----:B-1----:R-:W-:Y:S01]  /*0cf0*/  ULEA UR4, UR15, UR4, 0x18 ;  /* 0x000000040f047291 */ /* 0x002fe2000f8ec03f */
[----:B------:R-:W-:-:S02]  /*0d00*/  IMAD.U32 R21, RZ, RZ, UR18 ;  /* 0x00000012ff157e24 */ /* 0x000fc4000f8e00ff */
        /* <DEDUP_REMOVED lines=27> */
.L_x_655:
[----:B------:R-:W-:Y:S05]  /*0ec0*/  BSYNC B0 ;  /* 0x0000000000007941 */ /* 0x000fea0003800000 */
.L_x_654:
        /* <DEDUP_REMOVED lines=22> */
.L_x_657:
[----:B------:R-:W-:Y:S05]  /*1030*/  BSYNC B0 ;  /* 0x0000000000007941 */ /* 0x000fea0003800000 */
.L_x_656:
        /* <DEDUP_REMOVED lines=22> */
.L_x_659:
[----:B------:R-:W-:Y:S05]  /*11a0*/  BSYNC B0 ;  /* 0x0000000000007941 */ /* 0x000fea0003800000 */
.L_x_658:
        /* <DEDUP_REMOVED lines=21> */
.L_x_661:
[----:B------:R-:W-:Y:S05]  /*1300*/  BSYNC B0 ;  /* 0x0000000000007941 */ /* 0x000fea0003800000 */
.L_x_660:
[----:B-1----:R-:W-:Y:S01]  /*1310*/  MOV R6, R11 ;  /* 0x0000000b00067202 */ /* 0x002fe20000000f00 */
[----:B------:R-:W-:Y:S01]  /*1320*/  IMAD R7, R17, UR10, RZ ;  /* 0x0000000a11077c24 */ /* 0x000fe2000f8e02ff */
[----:B------:R-:W-:Y:S01]  /*1330*/  UIADD3 UR5, UR22, -0x1, URZ ;  /* 0xffffffff16057890 */ /* 0x000fe2000fffe03f */
[----:B------:R-:W-:Y:S01]  /*1340*/  IMAD.WIDE.U32 R18, R16, UR10, R236 ;  /* 0x0000000a10127c25 */ /* 0x000fe2000f8e00ec */
[----:B------:R-:W-:Y:S01]  /*1350*/  @!P4 IADD3 R6, -R6, RZ, RZ ;  /* 0x000000ff0606c210 */ /* 0x000fe20007ffe1ff */
[----:B------:R-:W-:Y:S01]  /*1360*/  ULDC.64 UR6, c[0x0][0x260] ;  /* 0x0000980000067ab9 */ /* 0x000fe20000000a00 */
[----:B------:R-:W-:Y:S01]  /*1370*/  @!P5 LOP3.LUT R6, RZ, R5, RZ, 0x33, !PT ;  /* 0x00000005ff06d212 */ /* 0x000fe200078e33ff */
        /* <DEDUP_REMOVED lines=19> */
[----:B------:R-:W-:Y:S01]  /*14b0*/  MOV R19, UR5 ;  /* 0x0000000500137c02 */ /* 0x000fe20008000f00 */
[----:B------:R-:W-:Y:S01]  /*14c0*/  UIMAD UR12, UR32, UR24, UR12 ;  /* 0x00000018200c72a4 */ /* 0x000fe2000f8e020c */
[----:B------:R-:W-:Y:S01]  /*14d0*/  IADD3 R233, R231, R233, RZ ;  /* 0x000000e9e7e97210 */ /* 0x000fe20007ffe0ff */
        /* <DEDUP_REMOVED lines=24> */
.L_x_663:
[----:B------:R-:W-:Y:S05]  /*1660*/  BSYNC B0 ;  /* 0x0000000000007941 */ /* 0x000fea0003800000 */
.L_x_662:
        /* <DEDUP_REMOVED lines=8> */
[----:B------:R-:W-:Y:S01]  /*16f0*/  IADD3 R12, P0, R18, UR16, RZ ;  /* 0x00000010120c7c10 */ /* 0x000fe2000ff1e0ff */
[----:B------:R-:W-:-:S03]  /*1700*/  ULDC.64 UR6, c[0x0][0x218] ;  /* 0x0000860000067ab9 */ /* 0x000fc60000000a00 */
[----:B------:R-:W-:Y:S02]  /*1710*/  IADD3.X R5, R21, UR15, RZ, P0, !PT ;  /* 0x0000000f15057c10 */ /* 0x000fe400087fe4ff */
[----:B-1----:R-:W-:-:S04]  /*1720*/  LEA R14, P0, R12, UR6, 0x1 ;  /* 0x000000060c0e7c11 */ /* 0x002fc8000f8008ff */
[----:B------:R-:W-:-:S05]  /*1730*/  LEA.HI.X R15, R12, UR7, R5, 0x1, P0 ;  /* 0x000000070c0f7c11 */ /* 0x000fca00080f0c05 */
[----:B------:R-:W-:Y:S01]  /*1740*/  @!PT LDS RZ, [RZ] ;  /* 0x00000000fffff984 */ /* 0x000fe20000000800 */
[----:B------:R-:W-:Y:S01]  /*1750*/  @!PT LDS RZ, [RZ] ;  /* 0x00000000fffff984 */ /* 0x000fe20000000800 */
[----:B------:R-:W-:Y:S01]  /*1760*/  @!PT LDS RZ, [RZ] ;  /* 0x00000000fffff984 */ /* 0x000fe20000000800 */
[----:B------:R1:W-:Y:S04]  /*1770*/  LDGSTS.E.BYPASS.LTC128B.128 [R229+0x2800], desc[UR20][R14.64] ;  /* 0x028000000ee57fae */ /* 0x0003e8000b901d54 */
.L_x_665:
[----:B------:R-:W-:Y:S05]  /*1780*/  BSYNC B0 ;  /* 0x0000000000007941 */ /* 0x000fea0003800000 */
.L_x_664:
        /* <DEDUP_REMOVED lines=18> */
.L_x_667:
[----:B------:R-:W-:Y:S05]  /*18b0*/  BSYNC B0 ;  /* 0x0000000000007941 */ /* 0x000fea0003800000 */
.L_x_666:
        /* <DEDUP_REMOVED lines=18> */
.L_x_669:
[----:B------:R-:W-:Y:S05]  /*19e0*/  BSYNC B0 ;  /* 0x0000000000007941 */ /* 0x000fea0003800000 */
.L_x_668:
        /* <DEDUP_REMOVED lines=13> */
[----:B-1----:R-:W-:Y:S01]  /*1ac0*/  LOP3.LUT R15, R8, 0xffffffe0, RZ, 0xc0, !PT ;  /* 0xffffffe0080f7812 */ /* 0x002fe200078ec0ff */
[----:B------:R-:W-:Y:S01]  /*1ad0*/  @UP1 ULEA UR12, UP0, UR34, UR12, 0x2 ;  /* 0x0000000c220c1291 */ /* 0x000fe2000f80103f */
[----:B------:R-:W-:Y:S01]  /*1ae0*/  ISETP.GE.AND P3, PT, R3, UR26, PT ;  /* 0x0000001a03007c0c */ /* 0x000fe2000bf66270 */
[----:B------:R-:W-:Y:S01]  /*1af0*/  @UP1 UIADD3 UR7, UR35, UR7, URZ ;  /* 0x0000000723071290 */ /* 0x000fe2000fffe03f */
[----:B------:R-:W-:-:S04]  /*1b00*/  DEPBAR.LE SB0, 0x0 ;  /* 0x000080000000791a */ /* 0x000fc80000000000 */
[----:B------:R-:W-:Y:S01]  /*1b10*/  @UP1 ULEA.HI.X UR13, UR34, UR13, UR7, 0x2, UP0 ;  /* 0x0000000d220d1291 */ /* 0x000fe200080f1407 */
[----:B------:R-:W-:Y:S01]  /*1b20*/  IMAD.U32 R18, RZ, RZ, UR12 ;  /* 0x0000000cff127e24 */ /* 0x000fe2000f8e00ff */
[----:B------:R-:W-:Y:S01]  /*1b30*/  ISETP.GE.AND P2, PT, R2, UR26, PT ;  /* 0x0000001a02007c0c */ /* 0x000fe2000bf46270 */
[----:B------:R-:W-:-:S03]  /*1b40*/  @UP1 ULDC UR6, c[0x0][0x2e8] ;  /* 0x0000ba0000061ab9 */ /* 0x000fc60000000800 */
[----:B------:R-:W-:-:S05]  /*1b50*/  IMAD.U32 R19, RZ, RZ, UR13 ;  /* 0x0000000dff137e24 */ /* 0x000fca000f8e00ff */
[----:B------:R-:W5:Y:S01]  /*1b60*/  @P0 LDG.E R5, desc[UR20][R18.64] ;  /* 0x0000001412050981 */ /* 0x000f62000c1e1900 */
[----:B------:R-:W-:Y:S01]  /*1b70*/  SHF.R.S32.HI R12, RZ, 0x4, R13 ;  /* 0x00000004ff0c7819 */ /* 0x000fe2000001140d */
[----:B------:R-:W-:Y:S01]  /*1b80*/  IMAD.IADD R228, R4, 0x1, -R15 ;  /* 0x0000000104e47824 */ /* 0x000fe200078e0a0f */
[C---:B------:R-:W-:Y:S01]  /*1b90*/  LOP3.LUT R151, R13.reuse, 0xfffffff0, RZ, 0xc0, !PT ;  /* 0xfffffff00d977812 */ /* 0x040fe200078ec0ff */
[----:B------:R-:W5:Y:S01]  /*1ba0*/  @P0 MUFU.RCP R14, UR6 ;  /* 0x00000006000e0d08 */ /* 0x000f620008001000 */
[----:B------:R-:W-:Y:S01]  /*1bb0*/  LEA.HI R147, R13, R12, RZ, 0x1 ;  /* 0x0000000c0d937211 */ /* 0x000fe200078f08ff */
[----:B------:R-:W-:Y:S01]  /*1bc0*/  IMAD.SHL.U32 R9, R9, 0x8, RZ ;  /* 0x0000000809097824 */ /* 0x000fe200078e00ff */
[----:B------:R-:W-:Y:S01]  /*1bd0*/  LOP3.LUT R3, R10, 0xfffffff8, RZ, 0xc0, !PT ;  /* 0xfffffff80a037812 */ /* 0x000fe200078ec0ff */
[----:B------:R-:W-:Y:S01]  /*1be0*/  IMAD.IADD R151, R4, 0x1, -R151 ;  /* 0x0000000104977824 */ /* 0x000fe200078e0a97 */
[----:B------:R-:W-:Y:S01]  /*1bf0*/  LOP3.LUT R147, R147, 0xfffffffe, RZ, 0xc0, !PT ;  /* 0xfffffffe93937812 */ /* 0x000fe200078ec0ff */
[----:B------:R-:W-:Y:S01]  /*1c00*/  USHF.L.U64.HI UR28, UR8, 0x7, UR9 ;  /* 0x00000007081c7899 */ /* 0x000fe20008010209 */
[----:B------:R-:W-:Y:S01]  /*1c10*/  ISETP.GE.AND P1, PT, R0, UR26, PT ;  /* 0x0000001a00007c0c */ /* 0x000fe2000bf26270 */
[----:B------:R-:W-:Y:S01]  /*1c20*/  IMAD.IADD R158, R4, 0x1, -R3 ;  /* 0x00000001049e7824 */ /* 0x000fe200078e0a03 */
[----:B------:R-:W-:Y:S01]  /*1c30*/  SHF.R.S32.HI R3, RZ, 0x1f, R228 ;  /* 0x0000001fff037819 */ /* 0x000fe200000114e4 */
[----:B------:R-:W-:Y:S01]  /*1c40*/  IMAD.IADD R147, R12, 0x1, -R147 ;  /* 0x000000010c937824 */ /* 0x000fe200078e0a93 */
[----:B------:R-:W-:Y:S01]  /*1c50*/  LEA.HI R12, R151, R151, RZ, 0x1 ;  /* 0x00000097970c7211 */ /* 0x000fe200078f08ff */
[----:B------:R-:W-:Y:S01]  /*1c60*/  USHF.L.U32 UR29, UR8, 0x7, URZ ;  /* 0x00000007081d7899 */ /* 0x000fe2000800063f */
[----:B------:R-:W-:Y:S01]  /*1c70*/  LEA.HI R228, R3, R228, RZ, 0x2 ;  /* 0x000000e403e47211 */ /* 0x000fe200078f10ff */
[----:B------:R-:W-:Y:S01]  /*1c80*/  UIMAD UR12, UR28, UR5, URZ ;  /* 0x000000051c0c72a4 */ /* 0x000fe2000f8e023f */
[--C-:B------:R-:W-:Y:S01]  /*1c90*/  SHF.R.S32.HI R10, RZ, 0x1, R12.reuse ;  /* 0x00000001ff0a7819 */ /* 0x100fe2000001140c */
[----:B------:R-:W-:Y:S01]  /*1ca0*/  IMAD.U32 R15, RZ, RZ, UR5 ;  /* 0x00000005ff0f7e24 */ /* 0x000fe2000f8e00ff */
[----:B------:R-:W-:Y:S01]  /*1cb0*/  SHF.R.S32.HI R3, RZ, 0x1f, R12 ;  /* 0x0000001fff037819 */ /* 0x000fe2000001140c */
[----:B------:R-:W-:Y:S01]  /*1cc0*/  IMAD.IADD R11, R7, 0x1, R11 ;  /* 0x00000001070b7824 */ /* 0x000fe200078e020b */
[----:B------:R-:W-:Y:S01]  /*1cd0*/  LEA.HI R13, R158, R158, RZ, 0x1 ;  /* 0x0000009e9e0d7211 */ /* 0x000fe200078f08ff */
[----:B------:R-:W-:Y:S01]  /*1ce0*/  UIMAD UR12, UR32, UR29, UR12 ;  /* 0x0000001d200c72a4 */ /* 0x000fe2000f8e020c */
[----:B------:R-:W-:Y:S01]  /*1cf0*/  LEA.HI R3, R3, R10, RZ, 0x2 ;  /* 0x0000000a03037211 */ /* 0x000fe200078f10ff */
[----:B------:R-:W-:Y:S01]  /*1d00*/  UMOV UR6, URZ ;  /* 0x0000003f00067c82 */ /* 0x000fe20008000000 */
[----:B------:R-:W-:Y:S01]  /*1d10*/  SHF.R.S32.HI R2, RZ, 0x1f, R151 ;  /* 0x0000001fff027819 */ /* 0x000fe20000011497 */
[----:B------:R-:W-:Y:S01]  /*1d20*/  BSSY B0, `(.L_x_670) ;  /* 0x000003b000007945 */ /* 0x000fe20003800000 */
[----:B------:R-:W-:-:S02]  /*1d30*/  LOP3.LUT R3, R3, 0xfffffffc, RZ, 0xc0, !PT ;  /* 0xfffffffc03037812 */ /* 0x000fc400078ec0ff */
[----:B------:R-:W-:Y:S02]  /*1d40*/  SHF.R.S32.HI R0, RZ, 0x1, R13 ;  /* 0x00000001ff007819 */ /* 0x000fe4000001140d */
[----:B------:R-:W-:Y:S01]  /*1d50*/  LOP3.LUT R12, R12, 0x7fffffe, RZ, 0xc0, !PT ;  /* 0x07fffffe0c0c7812 */ /* 0x000fe200078ec0ff */
[----:B------:R-:W-:Y:S01]  /*1d60*/  IMAD.IADD R3, R10, 0x1, -R3 ;  /* 0x000000010a037824 */ /* 0x000fe200078e0a03 */
[----:B------:R-:W-:Y:S01]  /*1d70*/  LOP3.LUT R13, R13, 0x7fffffe, RZ, 0xc0, !PT ;  /* 0x07fffffe0d0d7812 */ /* 0x000fe200078ec0ff */
[----:B------:R-:W-:Y:S01]  /*1d80*/  IMAD.SHL.U32 R8, R0, 0x40, RZ ;  /* 0x0000004000087824 */ /* 0x000fe200078e00ff */
[----:B------:R-:W-:Y:S01]  /*1d90*/  LEA.HI R2, R2, R151, RZ, 0x3 ;  /* 0x0000009702027211 */ /* 0x000fe200078f18ff */
[----:B------:R-:W-:Y:S01]  /*1da0*/  IMAD.IADD R151, R151, 0x1, -R12 ;  /* 0x0000000197977824 */ /* 0x000fe200078e0a0c */
[----:B------:R-:W-:Y:S01]  /*1db0*/  BAR.SYNC.DEFER_BLOCKING 0x0 ;  /* 0x0000000000007b1d */ /* 0x000fe20000010000 */
[----:B------:R-:W-:Y:S01]  /*1dc0*/  ISETP.GE.AND P4, PT, R16, UR26, PT ;  /* 0x0000001a10007c0c */ /* 0x000fe2000bf86270 */
[----:B------:R-:W-:Y:S01]  /*1dd0*/  IMAD.IADD R158, R158, 0x1, -R13 ;  /* 0x000000019e9e7824 */ /* 0x000fe200078e0a0d */
[----:B------:R-:W-:Y:S01]  /*1de0*/  LOP3.LUT R8, R8, 0xc0, RZ, 0xc0, !PT ;  /* 0x000000c008087812 */ /* 0x000fe200078ec0ff */
[----:B------:R-:W-:Y:S01]  /*1df0*/  IMAD.SHL.U32 R12, R3, 0x40, RZ ;  /* 0x00000040030c7824 */ /* 0x000fe200078e00ff */
[----:B------:R-:W-:Y:S01]  /*1e00*/  LEA R13, R149, UR31, 0x4 ;  /* 0x0000001f950d7c11 */ /* 0x000fe2000f8e20ff */
[----:B------:R-:W-:Y:S01]  /*1e10*/  IMAD.SHL.U32 R2, R2, 0x20, RZ ;  /* 0x0000002002027824 */ /* 0x000fe200078e00ff */
[----:B------:R-:W-:Y:S01]  /*1e20*/  LOP3.LUT R9, R8, 0x8, R9, 0xf8, !PT ;  /* 0x0000000808097812 */ /* 0x000fe200078ef809 */
[C---:B------:R-:W-:Y:S01]  /*1e30*/  IMAD R158, R147.reuse, 0x8, R158 ;  /* 0x00000008939e7824 */ /* 0x040fe200078e029e */
[----:B------:R-:W-:Y:S01]  /*1e40*/  LOP3.LUT R12, R12, 0xc0, RZ, 0xc0, !PT ;  /* 0x000000c00c0c7812 */ /* 0x000fe200078ec0ff */
[----:B------:R-:W-:Y:S01]  /*1e50*/  IMAD.SHL.U32 R147, R147, 0x8, RZ ;  /* 0x0000000893937824 */ /* 0x000fe200078e00ff */
[----:B------:R-:W-:-:S02]  /*1e60*/  LOP3.LUT R2, R2, 0xffffff00, RZ, 0xc0, !PT ;  /* 0xffffff0002027812 */ /* 0x000fc400078ec0ff */
[----:B------:R-:W-:Y:S02]  /*1e70*/  SHF.R.U32.HI R8, RZ, 0x3, R8 ;  /* 0x00000003ff087819 */ /* 0x000fe40000011608 */
[----:B------:R-:W-:Y:S01]  /*1e80*/  LOP3.LUT R147, R12, 0x8, R147, 0xf8, !PT ;  /* 0x000000080c937812 */ /* 0x000fe200078ef893 */
[----:B------:R-:W-:Y:S01]  /*1e90*/  IMAD R10, R149, 0x200, R2 ;  /* 0x00000200950a7824 */ /* 0x000fe200078e0202 */
[----:B------:R-:W-:Y:S02]  /*1ea0*/  SHF.R.U32.HI R12, RZ, 0x3, R12 ;  /* 0x00000003ff0c7819 */ /* 0x000fe4000001160c */
[----:B------:R-:W-:Y:S01]  /*1eb0*/  SHF.R.S32.HI R228, RZ, 0x2, R228 ;  /* 0x00000002ffe47819 */ /* 0x000fe200000114e4 */
[----:B------:R-:W-:Y:S01]  /*1ec0*/  IMAD R10, R151, 0x20, R10 ;  /* 0x00000020970a7824 */ /* 0x000fe200078e020a */
[----:B------:R-:W-:Y:S02]  /*1ed0*/  LOP3.LUT R147, R147, R12, RZ, 0x3c, !PT ;  /* 0x0000000c93937212 */ /* 0x000fe400078e3cff */
[----:B------:R-:W-:Y:S01]  /*1ee0*/  LOP3.LUT R9, R9, R8, RZ, 0x3c, !PT ;  /* 0x0000000809097212 */ /* 0x000fe200078e3cff */
[----:B------:R1:W-:Y:S01]  /*1ef0*/  @P4 STS [R229+0x4000], RZ ;  /* 0x004000ffe5004388 */ /* 0x0003e20000000800 */
[----:B------:R-:W-:Y:S01]  /*1f00*/  IMAD.U32 R8, RZ, RZ, UR25 ;  /* 0x00000019ff087e24 */ /* 0x000fe2000f8e00ff */
[----:B------:R-:W-:Y:S01]  /*1f10*/  IADD3 R13, R13, 0x1, R228 ;  /* 0x000000010d0d7810 */ /* 0x000fe20007ffe0e4 */
[----:B------:R-:W-:Y:S01]  /*1f20*/  IMAD.IADD R159, R147, 0x1, R10 ;  /* 0x00000001939f7824 */ /* 0x000fe200078e020a */
[----:B------:R1:W-:Y:S01]  /*1f30*/  @P4 STS [R229+0x4004], RZ ;  /* 0x004004ffe5004388 */ /* 0x0003e20000000800 */
[----:B------:R-:W-:Y:S01]  /*1f40*/  IMAD.MOV.U32 R10, RZ, RZ, R6 ;  /* 0x000000ffff0a7224 */ /* 0x000fe200078e0006 */
[----:B------:R-:W-:Y:S01]  /*1f50*/  IADD3 R8, R8, -UR19, R13 ;  /* 0x8000001308087c10 */ /* 0x000fe2000fffe00d */
[----:B------:R-:W-:Y:S01]  /*1f60*/  IMAD.U32 R158, R158, 0x20, R9 ;  /* 0x000000209e9e7824 */ /* 0x000fe200078e0009 */
[----:B------:R1:W-:Y:S01]  /*1f70*/  @P4 STS.64 [R229+0x4008], RZ ;  /* 0x004008ffe5004388 */ /* 0x0003e20000000a00 */
[----:B------:R-:W-:-:S02]  /*1f80*/  LEA R159, R159, UR4, 0x1 ;  /* 0x000000049f9f7c11 */ /* 0x000fc4000f8e08ff */
[----:B------:R-:W-:Y:S02]  /*1f90*/  VIADD R8, R8, UR27 ;  /* 0x0000001b08087c36 */ /* 0x000fe40008000000 */
        /* <DEDUP_REMOVED lines=19> */
.L_x_671:
[----:B------:R-:W-:Y:S05]  /*20d0*/  BSYNC B0 ;  /* 0x0000000000007941 */ /* 0x000fea0003800000 */
.L_x_670:
        /* <DEDUP_REMOVED lines=19> */
.L_x_673:
[----:B------:R-:W-:Y:S05]  /*2210*/  BSYNC B0 ;  /* 0x0000000000007941 */ /* 0x000fea0003800000 */
.L_x_672:
        /* <DEDUP_REMOVED lines=19> */
.L_x_675:
[----:B------:R-:W-:Y:S05]  /*2350*/  BSYNC B0 ;  /* 0x0000000000007941 */ /* 0x000fea0003800000 */
.L_x_674:
        /* <DEDUP_REMOVED lines=19> */
.L_x_677:
[----:B------:R-:W-:Y:S05]  /*2490*/  BSYNC B0 ;  /* 0x0000000000007941 */ /* 0x000fea0003800000 */
.L_x_676:
[----:B------:R-:W-:Y:S01]  /*24a0*/  LDSM.16.M88.4 R92, [R158+0x2000] ;  /* 0x002000009e5c783b */ /* 0x000fe20000000200 */
[----:B------:R-:W-:Y:S01]  /*24b0*/  LOP3.LUT P1, RZ, R3, 0x2, RZ, 0xc0, !PT ;  /* 0x0000000203ff7812 */ /* 0x000fe2000782c0ff */
[----:B------:R-:W-:Y:S01]  /*24c0*/  IMAD.MOV.U32 R3, RZ, RZ, 0x10 ;  /* 0x00000010ff037424 */ /* 0x000fe200078e00ff */
[----:B------:R-:W-:Y:S01]  /*24d0*/  LOP3.LUT P0, RZ, R0, 0x2, RZ, 0xc0, !PT ;  /* 0x0000000200ff7812 */ /* 0x000fe2000780c0ff */
[----:B--2-4-:R-:W2:Y:S01]  /*24e0*/  LDSM.16.M88.4 R24, [R159+0x1000] ;  /* 0x001000009f18783b */ /* 0x014ea20000000200 */
[----:B------:R-:W-:Y:S01]  /*24f0*/  ULDC UR7, c[0x0][0x39c] ;  /* 0x0000e70000077ab9 */ /* 0x000fe20000000800 */
[----:B------:R-:W-:Y:S01]  /*2500*/  UISETP.GE.AND UP0, UPT, UR22, 0x2, UPT ;  /* 0x000000021600788c */ /* 0x000fe2000bf06270 */
[C---:B------:R-:W-:Y:S01]  /*2510*/  SEL R0, R3.reuse, 0xfffffff0, !P1 ;  /* 0xfffffff003007807 */ /* 0x040fe20004800000 */
[----:B------:R-:W4:Y:S01]  /*2520*/  LDSM.16.M88.4 R84, [R158+0x2400] ;  /* 0x002400009e54783b */ /* 0x000f220000000200 */
[----:B------:R-:W-:-:S03]  /*2530*/  SEL R3, R3, 0xfffffff0, !P0 ;  /* 0xfffffff003037807 */ /* 0x000fc60004000000 */
[----:B------:R-:W-:Y:S01]  /*2540*/  IMAD R157, R0, 0x2, R159 ;  /* 0x00000002009d7824 */ /* 0x000fe200078e029f */
[----:B------:R-:W5:Y:S01]  /*2550*/  LDSM.16.M88.4 R108, [R159] ;  /* 0x000000009f6c783b */ /* 0x000f620000000200 */
[----:B------:R-:W-:-:S03]  /*2560*/  IMAD R156, R3, 0x2, R158 ;  /* 0x00000002039c7824 */ /* 0x000fc600078e029e */
[----:B------:R-:W-:Y:S04]  /*2570*/  LDSM.16.M88.4 R104, [R157+0x1000] ;  /* 0x001000009d68783b */ /* 0x000fe80000000200 */
[----:B------:R-:W3:Y:S04]  /*2580*/  LDSM.16.M88.4 R140, [R156+0x2000] ;  /* 0x002000009c8c783b */ /* 0x000ee80000000200 */
[----:B------:R-:W3:Y:S04]  /*2590*/  LDSM.16.M88.4 R136, [R156+0x2400] ;  /* 0x002400009c88783b */ /* 0x000ee80000000200 */
[----:B-1----:R-:W1:Y:S04]  /*25a0*/  LDSM.16.M88.4 R12, [R157] ;  /* 0x000000009d0c783b */ /* 0x002e680000000200 */
[----:B------:R-:W1:Y:S04]  /*25b0*/  LDSM.16.M88.4 R76, [R158+0x2800] ;  /* 0x002800009e4c783b */ /* 0x000e680000000200 */
[----:B------:R-:W-:Y:S04]  /*25c0*/  LDSM.16.M88.4 R132, [R156+0x2800] ;  /* 0x002800009c84783b */ /* 0x000fe80000000200 */
[----:B------:R-:W-:Y:S01]  /*25d0*/  LDSM.16.M88.4 R60, [R158+0x3000] ;  /* 0x003000009e3c783b */ /* 0x000fe20000000200 */
[C---:B--2---:R-:W-:Y:S03]  /*25e0*/  HMMA.16816.F32 R20, R24.reuse, R92, RZ ;  /* 0x0000005c1814723c */ /* 0x044fe600000018ff */
[----:B------:R-:W2:Y:S04]  /*25f0*/  LDSM.16.M88.4 R68, [R158+0x2c00] ;  /* 0x002c00009e44783b */ /* 0x000ea80000000200 */
[----:B------:R-:W-:Y:S01]  /*2600*/  LDSM.16.M88.4 R124, [R156+0x3000] ;  /* 0x003000009c7c783b */ /* 0x000fe20000000200 */
[----:B----4-:R-:W-:Y:S03]  /*2610*/  HMMA.16816.F32 R16, R24, R84, RZ ;  /* 0x000000541810723c */ /* 0x010fe600000018ff */
[----:B------:R-:W-:Y:S03]  /*2620*/  LDSM.16.M88.4 R128, [R156+0x2c00] ;  /* 0x002c00009c80783b */ /* 0x000fe60000000200 */
[C---:B-----5:R-:W-:Y:S01]  /*2630*/  HMMA.16816.F32 R28, R108.reuse, R92, RZ ;  /* 0x0000005c6c1c723c */ /* 0x060fe200000018ff */
[----:B------:R-:W4:Y:S04]  /*2640*/  LDSM.16.M88.4 R52, [R158+0x3400] ;  /* 0x003400009e34783b */ /* 0x000f280000000200 */
[----:B------:R-:W5:Y:S01]  /*2650*/  LDSM.16.M88.4 R120, [R156+0x3400] ;  /* 0x003400009c78783b */ /* 0x000f620000000200 */
[----:B------:R-:W-:Y:S03]  /*2660*/  HMMA.16816.F32 R32, R108, R84, RZ ;  /* 0x000000546c20723c */ /* 0x000fe600000018ff */
[----:B------:R-:W-:Y:S03]  /*2670*/  LDSM.16.M88.4 R112, [R158+0x3c00] ;  /* 0x003c00009e70783b */ /* 0x000fe60000000200 */
[C---:B---3--:R-:W-:Y:S01]  /*2680*/  HMMA.16816.F32 R20, R104.reuse, R140, R20 ;  /* 0x0000008c6814723c */ /* 0x048fe20000001814 */
[----:B------:R-:W3:Y:S04]  /*2690*/  LDSM.16.M88.4 R36, [R158+0x3800] ;  /* 0x003800009e24783b */ /* 0x000ee80000000200 */
[----:B------:R-:W-:Y:S01]  /*26a0*/  LDSM.16.M88.4 R100, [R156+0x3800] ;  /* 0x003800009c64783b */ /* 0x000fe20000000200 */
[----:B------:R-:W-:Y:S03]  /*26b0*/  HMMA.16816.F32 R16, R104, R136, R16 ;  /* 0x000000886810723c */ /* 0x000fe60000001810 */
[----:B------:R-:W0:Y:S03]  /*26c0*/  LDGDEPBAR ;  /* 0x00000000000079af */ /* 0x000e260000000000 */
[C---:B-1----:R-:W-:Y:S06]  /*26d0*/  HMMA.16816.F32 R28, R12.reuse, R140, R28 ;  /* 0x0000008c0c1c723c */ /* 0x042fec000000181c */
[----:B------:R-:W-:Y:S06]  /*26e0*/  HMMA.16816.F32 R32, R12, R136, R32 ;  /* 0x000000880c20723c */ /* 0x000fec0000001820 */
[----:B------:R-:W-:Y:S01]  /*26f0*/  FMUL.FTZ R140, R20, UR7 ;  /* 0x00000007148c7c20 */ /* 0x000fe20008410000 */
[----:B------:R-:W-:Y:S01]  /*2700*/  FMUL.FTZ R145, R21, UR7 ;  /* 0x0000000715917c20 */ /* 0x000fe20008410000 */
[----:B------:R-:W-:Y:S01]  /*2710*/  FMUL.FTZ R9, R22, UR7 ;  /* 0x0000000716097c20 */ /* 0x000fe20008410000 */
[----:B------:R-:W-:Y:S01]  /*2720*/  FMUL.FTZ R136, R23, UR7 ;  /* 0x0000000717887c20 */ /* 0x000fe20008410000 */
[-C--:B------:R-:W-:Y:S02]  /*2730*/  HMMA.16816.F32 R44, R24, R76.reuse, RZ ;  /* 0x0000004c182c723c */ /* 0x080fe400000018ff */
[----:B------:R-:W-:Y:S01]  /*2740*/  FMUL.FTZ R16, R16, UR7 ;  /* 0x0000000710107c20 */ /* 0x000fe20008410000 */
[----:B------:R-:W-:Y:S01]  /*2750*/  FMUL.FTZ R17, R17, UR7 ;  /* 0x0000000711117c20 */ /* 0x000fe20008410000 */
[----:B------:R-:W-:Y:S01]  /*2760*/  FMUL.FTZ R18, R18, UR7 ;  /* 0x0000000712127c20 */ /* 0x000fe20008410000 */
[----:B------:R-:W-:Y:S01]  /*2770*/  MUFU.TANH R145, R145 ;  /* 0x0000009100917308 */ /* 0x000fe20000002400 */
[----:B------:R-:W-:Y:S02]  /*2780*/  HMMA.16816.F32 R20, R108, R76, RZ ;  /* 0x0000004c6c14723c */ /* 0x000fe400000018ff */
[----:B------:R-:W-:Y:S01]  /*2790*/  FMUL.FTZ R28, R28, UR7 ;  /* 0x000000071c1c7c20 */ /* 0x000fe20008410000 */
[----:B------:R-:W-:Y:S01]  /*27a0*/  FMUL.FTZ R29, R29, UR7 ;  /* 0x000000071d1d7c20 */ /* 0x000fe20008410000 */
[----:B------:R-:W-:Y:S01]  /*27b0*/  FMUL.FTZ R31, R31, UR7 ;  /* 0x000000071f1f7c20 */ /* 0x000fe20008410000 */
[----:B------:R-:W-:Y:S01]  /*27c0*/  FMUL.FTZ R5, R30, UR7 ;  /* 0x000000071e057c20 */ /* 0x000fe20008410000 */
[----:B--2---:R-:W-:Y:S01]  /*27d0*/  HMMA.16816.F32 R40, R24, R68, RZ ;  /* 0x000000441828723c */ /* 0x004fe200000018ff */
[----:B------:R-:W-:Y:S01]  /*27e0*/  MUFU.TANH R153, R16 ;  /* 0x0000001000997308 */ /* 0x000fe20000002400 */
[----:B------:R-:W-:Y:S01]  /*27f0*/  FMUL.FTZ R32, R32, UR7 ;  /* 0x0000000720207c20 */ /* 0x000fe20008410000 */
[----:B------:R-:W-:Y:S01]  /*2800*/  FMUL.FTZ R33, R33, UR7 ;  /* 0x0000000721217c20 */ /* 0x000fe20008410000 */
[----:B------:R-:W-:Y:S01]  /*2810*/  FMUL.FTZ R34, R34, UR7 ;  /* 0x0000000722227c20 */ /* 0x000fe20008410000 */
[----:B------:R-:W-:Y:S01]  /*2820*/  FMUL.FTZ R35, R35, UR7 ;  /* 0x0000000723237c20 */ /* 0x000fe20008410000 */
[----:B----4-:R-:W-:Y:S03]  /*2830*/  HMMA.16816.F32 R116, R108, R52, RZ ;  /* 0x000000346c74723c */ /* 0x010fe600000018ff */
[----:B------:R-:W-:Y:S03]  /*2840*/  MUFU.TANH R154, R17 ;  /* 0x00000011009a7308 */ /* 0x000fe60000002400 */
[-C--:B------:R-:W-:Y:S05]  /*2850*/  HMMA.16816.F32 R44, R104, R132.reuse, R44 ;  /* 0x00000084682c723c */ /* 0x080fea000000182c */
[----:B------:R-:W-:Y:S01]  /*2860*/  MUFU.TANH R141, R28 ;  /* 0x0000001c008d7308 */ /* 0x000fe20000002400 */
[----:B------:R-:W-:Y:S06]  /*2870*/  HMMA.16816.F32 R20, R12, R132, R20 ;  /* 0x000000840c14723c */ /* 0x000fec0000001814 */
[----:B------:R-:W-:Y:S01]  /*2880*/  HMMA.16816.F32 R40, R104, R128, R40 ;  /* 0x000000806828723c */ /* 0x000fe20000001828 */
[----:B------:R1:W-:Y:S01]  /*2890*/  MUFU.TANH R132, R18 ;  /* 0x0000001200847308 */ /* 0x0003e20000002400 */
[----:B------:R-:W-:-:S04]  /*28a0*/  FMUL.FTZ R133, R19, UR7 ;  /* 0x0000000713857c20 */ /* 0x000fc80008410000 */
[----:B-----5:R-:W-:Y:S03]  /*28b0*/  HMMA.16816.F32 R116, R12, R120, R116 ;  /* 0x000000780c74723c */ /* 0x020fe60000001874 */
[----:B------:R-:W-:Y:S03]  /*28c0*/  MUFU.TANH R144, R29 ;  /* 0x0000001d00907308 */ /* 0x000fe60000002400 */
[C---:B------:R-:W-:Y:S01]  /*28d0*/  HMMA.16816.F32 R96, R24.reuse, R94, RZ ;  /* 0x0000005e1860723c */ /* 0x040fe200000018ff */
[----:B------:R-:W-:Y:S01]  /*28e0*/  FMUL.FTZ R44, R44, UR7 ;  /* 0x000000072c2c7c20 */ /* 0x000fe20008410000 */
[----:B------:R-:W-:Y:S01]  /*28f0*/  FMUL.FTZ R45, R45, UR7 ;  /* 0x000000072d2d7c20 */ /* 0x000fe20008410000 */
[----:B------:R-:W-:Y:S02]  /*2900*/  FMUL.FTZ R46, R46, UR7 ;  /* 0x000000072e2e7c20 */ /* 0x000fe40008410000 */
[----:B------:R2:W4:Y:S01]  /*2910*/  MUFU.TANH R146, R31 ;  /* 0x0000001f00927308 */ /* 0x0005220000002400 */
[----:B-1----:R-:W-:Y:S01]  /*2920*/  HMMA.16816.F32 R16, R24, R60, RZ ;  /* 0x0000003c1810723c */ /* 0x002fe200000018ff */
[----:B------:R-:W-:Y:S01]  /*2930*/  FMUL.FTZ R155, R22, UR7 ;  /* 0x00000007169b7c20 */ /* 0x000fe20008410000 */
[----:B------:R-:W-:-:S04]  /*2940*/  FMUL.FTZ R160, R23, UR7 ;  /* 0x0000000717a07c20 */ /* 0x000fc80008410000 */
[----:B---3--:R-:W-:Y:S01]  /*2950*/  HMMA.16816.F32 R48, R108, R36, RZ ;  /* 0x000000246c30723c */ /* 0x008fe200000018ff */
[----:B------:R-:W-:Y:S01]  /*2960*/  MUFU.TANH R137, R32 ;  /* 0x0000002000897308 */ /* 0x000fe20000002400 */
[----:B------:R-:W-:Y:S01]  /*2970*/  FMUL.FTZ R40, R40, UR7 ;  /* 0x0000000728287c20 */ /* 0x000fe20008410000 */
[----:B------:R-:W-:Y:S01]  /*2980*/  FMUL.FTZ R41, R41, UR7 ;  /* 0x0000000729297c20 */ /* 0x000fe20008410000 */
[----:B------:R-:W-:Y:S01]  /*2990*/  FMUL.FTZ R167, R42, UR7 ;  /* 0x000000072aa77c20 */ /* 0x000fe20008410000 */
[----:B------:R-:W-:Y:S01]  /*29a0*/  FMUL.FTZ R168, R43, UR7 ;  /* 0x000000072ba87c20 */ /* 0x000fe20008410000 */
[----:B------:R-:W-:Y:S01]  /*29b0*/  HMMA.16816.F32 R56, R24, R54, RZ ;  /* 0x000000361838723c */ /* 0x000fe200000018ff */
[----:B------:R-:W-:Y:S01]  /*29c0*/  FMUL.FTZ R117, R117, UR7 ;  /* 0x0000000775757c20 */ /* 0x000fe20008410000 */
[----:B------:R-:W-:Y:S01]  /*29d0*/  FMUL.FTZ R116, R116, UR7 ;  /* 0x0000000774747c20 */ /* 0x000fe20008410000 */
[----:B------:R-:W-:Y:S01]  /*29e0*/  MUFU.TANH R148, R33 ;  /* 0x0000002100947308 */ /* 0x000fe20000002400 */
[----:B------:R-:W-:-:S02]  /*29f0*/  FMUL.FTZ R118, R118, UR7 ;  /* 0x0000000776767c20 */ /* 0x000fc40008410000 */
[----:B--2---:R-:W-:Y:S05]  /*2a00*/  HMMA.16816.F32 R28, R108, R68, RZ ;  /* 0x000000446c1c723c */ /* 0x004fea00000018ff */
[----:B------:R-:W-:Y:S01]  /*2a10*/  MUFU.TANH R150, R34 ;  /* 0x0000002200967308 */ /* 0x000fe20000002400 */
[----:B------:R-:W-:Y:S06]  /*2a20*/  HMMA.16816.F32 R16, R104, R124, R16 ;  /* 0x0000007c6810723c */ /* 0x000fec0000001810 */
[C---:B------:R-:W-:Y:S01]  /*2a30*/  HMMA.16816.F32 R72, R24.reuse, R70, RZ ;  /* 0x000000461848723c */ /* 0x040fe200000018ff */
[----:B------:R1:W-:Y:S05]  /*2a40*/  MUFU.TANH R152, R35 ;  /* 0x0000002300987308 */ /* 0x0003ea0000002400 */
[----:B------:R-:W-:Y:S03]  /*2a50*/  HMMA.16816.F32 R88, R24, R86, RZ ;  /* 0x000000561858723c */ /* 0x000fe600000018ff */
[----:B------:R-:W-:Y:S03]  /*2a60*/  MUFU.TANH R161, R44 ;  /* 0x0000002c00a17308 */ /* 0x000fe60000002400 */
[----:B------:R-:W-:Y:S05]  /*2a70*/  HMMA.16816.F32 R28, R12, R128, R28 ;  /* 0x000000800c1c723c */ /* 0x000fea000000181c */
[----:B------:R-:W-:Y:S01]  /*2a80*/  MUFU.TANH R162, R45 ;  /* 0x0000002d00a27308 */ /* 0x000fe20000002400 */
[----:B-1----:R-:W-:Y:S01]  /*2a90*/  HMMA.16816.F32 R32, R108, R60, RZ ;  /* 0x0000003c6c20723c */ /* 0x002fe200000018ff */
[----:B------:R-:W-:Y:S01]  /*2aa0*/  FMUL.FTZ R128, R20, UR7 ;  /* 0x0000000714807c20 */ /* 0x000fe20008410000 */
[----:B------:R-:W-:Y:S01]  /*2ab0*/  FMUL.FTZ R129, R21, UR7 ;  /* 0x0000000715817c20 */ /* 0x000fe20008410000 */
[----:B------:R-:W-:Y:S01]  /*2ac0*/  FMUL.FTZ R16, R16, UR7 ;  /* 0x0000000710107c20 */ /* 0x000fe20008410000 */
[----:B------:R-:W-:Y:S01]  /*2ad0*/  FMUL.FTZ R175, R17, UR7 ;  /* 0x0000000711af7c20 */ /* 0x000fe20008410000 */
[----:B------:R-:W-:Y:S01]  /*2ae0*/  FMUL.FTZ R177, R18, UR7 ;  /* 0x0000000712b17c20 */ /* 0x000fe20008410000 */
[----:B------:R-:W-:Y:S01]  /*2af0*/  HMMA.16816.F32 R20, R24, R52, RZ ;  /* 0x000000341814723c */ /* 0x000fe200000018ff */
[----:B------:R1:W-:Y:S01]  /*2b00*/  MUFU.TANH R173, R16 ;  /* 0x0000001000ad7308 */ /* 0x0003e20000002400 */
[----:B------:R-:W-:-:S04]  /*2b10*/  FMUL.FTZ R178, R19, UR7 ;  /* 0x0000000713b27c20 */ /* 0x000fc80008410000 */
[C---:B------:R-:W-:Y:S03]  /*2b20*/  HMMA.16816.F32 R80, R24.reuse, R78, RZ ;  /* 0x0000004e1850723c */ /* 0x040fe600000018ff */
[----:B------:R-:W-:Y:S03]  /*2b30*/  MUFU.TANH R165, R40 ;  /* 0x0000002800a57308 */ /* 0x000fe60000002400 */
[----:B------:R-:W-:Y:S01]  /*2b40*/  FMUL.FTZ R163, R30, UR7 ;  /* 0x000000071ea37c20 */ /* 0x000fe20008410000 */
[----:B------:R-:W-:Y:S01]  /*2b50*/  FMUL.FTZ R164, R31, UR7 ;  /* 0x000000071fa47c20 */ /* 0x000fe20008410000 */
[----:B------:R-:W-:Y:S03]  /*2b60*/  HMMA.16816.F32 R64, R24, R62, RZ ;  /* 0x0000003e1840723c */ /* 0x000fe600000018ff */
[----:B------:R2:W-:Y:S01]  /*2b70*/  MUFU.TANH R166, R41 ;  /* 0x0000002900a67308 */ /* 0x0005e20000002400 */
[----:B-1----:R-:W1:Y:S01]  /*2b80*/  LDSM.16.M88.4 R16, [R156+0x3c00] ;  /* 0x003c00009c10783b */ /* 0x002e620000000200 */
[----:B------:R-:W-:-:S04]  /*2b90*/  DEPBAR.LE SB0, 0x0 ;  /* 0x000080000000791a */ /* 0x000fc80000000000 */
[----:B------:R-:W-:Y:S02]  /*2ba0*/  HMMA.16816.F32 R32, R12, R124, R32 ;  /* 0x0000007c0c20723c */ /* 0x000fe40000001820 */
[----:B------:R3:W-:Y:S04]  /*2bb0*/  MUFU.TANH R124, R46 ;  /* 0x0000002e007c7308 */ /* 0x0007e80000002400 */
[----:B------:R-:W-:Y:S01]  /*2bc0*/  HMMA.16816.F32 R20, R104, R120, R20 ;  /* 0x000000786814723c */ /* 0x000fe20000001814 */
[----:B------:R-:W-:-:S03]  /*2bd0*/  FMUL.FTZ R125, R47, UR7 ;  /* 0x000000072f7d7c20 */ /* 0x000fc60008410000 */
[----:B------:R-:W-:Y:S02]  /*2be0*/  MUFU.TANH R136, R136 ;  /* 0x0000008800887308 */ /* 0x000fe40000002400 */
[----:B--2---:R-:W-:Y:S01]  /*2bf0*/  HMMA.16816.F32 R40, R24, R38, RZ ;  /* 0x000000261828723c */ /* 0x004fe200000018ff */
[----:B------:R-:W-:Y:S01]  /*2c00*/  FMUL.FTZ R120, R28, UR7 ;  /* 0x000000071c787c20 */ /* 0x000fe20008410000 */
[----:B------:R-:W-:-:S04]  /*2c10*/  FMUL.FTZ R121, R29, UR7 ;  /* 0x000000071d797c20 */ /* 0x000fc80008410000 */
[C---:B------:R-:W-:Y:S01]  /*2c20*/  HMMA.16816.F32 R28, R24.reuse, R112, RZ ;  /* 0x00000070181c723c */ /* 0x040fe200000018ff */
[----:B------:R-:W-:Y:S05]  /*2c30*/  MUFU.TANH R133, R133 ;  /* 0x0000008500857308 */ /* 0x000fea0000002400 */
[C---:B---3--:R-:W-:Y:S01]  /*2c40*/  HMMA.16816.F32 R44, R24.reuse, R36, RZ ;  /* 0x00000024182c723c */ /* 0x048fe200000018ff */
        /* <DEDUP_REMOVED lines=9> */
[----:B------:R-:W-:-:S02]  /*2ce0*/  FMUL.FTZ R23, R23, UR7 ;  /* 0x0000000717177c20 */ /* 0x000fc40008410000 */
[C---:B------:R-:W-:Y:S01]  /*2cf0*/  HMMA.16816.F32 R92, R108.reuse, R94, RZ ;  /* 0x0000005e6c5c723c */ /* 0x040fe200000018ff */
[----:B------:R-:W-:Y:S05]  /*2d00*/  MUFU.TANH R169, R33 ;  /* 0x0000002100a97308 */ /* 0x000fea0000002400 */
[C---:B------:R-:W-:Y:S03]  /*2d10*/  HMMA.16816.F32 R60, R108.reuse, R62, RZ ;  /* 0x0000003e6c3c723c */ /* 0x040fe600000018ff */
[----:B------:R-:W-:Y:S03]  /*2d20*/  MUFU.TANH R171, R34 ;  /* 0x0000002200ab7308 */ /* 0x000fe60000002400 */
[C---:B------:R-:W-:Y:S05]  /*2d30*/  HMMA.16816.F32 R52, R108.reuse, R54, RZ ;  /* 0x000000366c34723c */ /* 0x040fea00000018ff */
[----:B------:R2:W-:Y:S01]  /*2d40*/  MUFU.TANH R172, R35 ;  /* 0x0000002300ac7308 */ /* 0x0005e20000002400 */
[C---:B------:R-:W-:Y:S06]  /*2d50*/  HMMA.16816.F32 R68, R108.reuse, R70, RZ ;  /* 0x000000466c44723c */ /* 0x040fec00000018ff */
[----:B------:R-:W-:Y:S01]  /*2d60*/  HMMA.16816.F32 R76, R108, R78, RZ ;  /* 0x0000004e6c4c723c */ /* 0x000fe200000018ff */
[----:B------:R-:W-:Y:S05]  /*2d70*/  MUFU.TANH R129, R129 ;  /* 0x0000008100817308 */ /* 0x000fea0000002400 */
[----:B-1----:R-:W-:Y:S03]  /*2d80*/  HMMA.16816.F32 R28, R104, R16, R28 ;  /* 0x00000010681c723c */ /* 0x002fe6000000181c */
[----:B------:R-:W-:Y:S03]  /*2d90*/  MUFU.TANH R155, R155 ;  /* 0x0000009b009b7308 */ /* 0x000fe60000002400 */
[C---:B------:R-:W-:Y:S05]  /*2da0*/  HMMA.16816.F32 R36, R108.reuse, R38, RZ ;  /* 0x000000266c24723c */ /* 0x040fea00000018ff */
[----:B------:R-:W-:Y:S01]  /*2db0*/  MUFU.TANH R128, R128 ;  /* 0x0000008000807308 */ /* 0x000fe20000002400 */
[----:B--2---:R-:W-:Y:S06]  /*2dc0*/  HMMA.16816.F32 R32, R108, R112, RZ ;  /* 0x000000706c20723c */ /* 0x004fec00000018ff */
[----:B------:R-:W-:Y:S01]  /*2dd0*/  HMMA.16816.F32 R48, R12, R100, R48 ;  /* 0x000000640c30723c */ /* 0x000fe20000001830 */
[----:B------:R-:W-:Y:S01]  /*2de0*/  FMUL.FTZ R112, R119, UR7 ;  /* 0x0000000777707c20 */ /* 0x000fe20008410000 */
[----:B------:R-:W-:Y:S04]  /*2df0*/  MUFU.TANH R160, R160 ;  /* 0x000000a000a07308 */ /* 0x000fe80000002400 */
[C---:B------:R-:W-:Y:S01]  /*2e00*/  HMMA.16816.F32 R96, R104.reuse, R142, R96 ;  /* 0x0000008e6860723c */ /* 0x040fe20000001860 */
[----:B------:R-:W-:Y:S01]  /*2e10*/  FMUL.FTZ R29, R29, UR7 ;  /* 0x000000071d1d7c20 */ /* 0x000fe20008410000 */
[----:B------:R-:W-:Y:S01]  /*2e20*/  FMUL.FTZ R28, R28, UR7 ;  /* 0x000000071c1c7c20 */ /* 0x000fe20008410000 */
[----:B------:R-:W-:Y:S01]  /*2e30*/  FMUL.FTZ R30, R30, UR7 ;  /* 0x000000071e1e7c20 */ /* 0x000fe20008410000 */
[----:B------:R-:W-:Y:S02]  /*2e40*/  MUFU.TANH R125, R125 ;  /* 0x0000007d007d7308 */ /* 0x000fe40000002400 */
[C---:B------:R-:W-:Y:S06]  /*2e50*/  HMMA.16816.F32 R56, R104.reuse, R122, R56 ;  /* 0x0000007a6838723c */ /* 0x040fec0000001838 */
[C---:B------:R-:W-:Y:S01]  /*2e60*/  HMMA.16816.F32 R72, R104.reuse, R130, R72 ;  /* 0x000000826848723c */ /* 0x040fe20000001848 */
[----:B------:R-:W-:Y:S05]  /*2e70*/  MUFU.TANH R120, R120 ;  /* 0x0000007800787308 */ /* 0x000fea0000002400 */
[----:B------:R-:W-:Y:S03]  /*2e80*/  HMMA.16816.F32 R24, R104, R18, R24 ;  /* 0x000000126818723c */ /* 0x000fe60000001818 */
[----:B------:R-:W-:Y:S03]  /*2e90*/  MUFU.TANH R163, R163 ;  /* 0x000000a300a37308 */ /* 0x000fe60000002400 */
[----:B------:R-:W-:Y:S01]  /*2ea0*/  HMMA.16816.F32 R84, R108, R86, RZ ;  /* 0x000000566c54723c */ /* 0x000fe200000018ff */
[----:B------:R-:W-:-:S04]  /*2eb0*/  FMUL.FTZ R99, R99, UR7 ;  /* 0x0000000763637c20 */ /* 0x000fc80008410000 */
[----:B------:R-:W-:Y:S01]  /*2ec0*/  MUFU.TANH R121, R121 ;  /* 0x0000007900797308 */ /* 0x000fe20000002400 */
[C---:B------:R-:W-:Y:S06]  /*2ed0*/  HMMA.16816.F32 R92, R12.reuse, R142, R92 ;  /* 0x0000008e0c5c723c */ /* 0x040fec000000185c */
[----:B------:R-:W-:Y:S01]  /*2ee0*/  HMMA.16816.F32 R60, R12, R126, R60 ;  /* 0x0000007e0c3c723c */ /* 0x000fe2000000183c */
[----:B------:R-:W-:Y:S01]  /*2ef0*/  FMUL.FTZ R74, R74, UR7 ;  /* 0x000000074a4a7c20 */ /* 0x000fe20008410000 */
[----:B------:R-:W-:Y:S04]  /*2f00*/  MUFU.TANH R167, R167 ;  /* 0x000000a700a77308 */ /* 0x000fe80000002400 */
[----:B------:R-:W-:Y:S04]  /*2f10*/  HMMA.16816.F32 R108, R108, R114, RZ ;  /* 0x000000726c6c723c */ /* 0x000fe800000018ff */
[----:B------:R-:W-:Y:S02]  /*2f20*/  MUFU.TANH R164, R164 ;  /* 0x000000a400a47308 */ /* 0x000fe40000002400 */
[C---:B------:R-:W-:Y:S06]  /*2f30*/  HMMA.16816.F32 R44, R104.reuse, R100, R44 ;  /* 0x00000064682c723c */ /* 0x040fec000000182c */
[----:B------:R-:W-:Y:S01]  /*2f40*/  HMMA.16816.F32 R88, R104, R138, R88 ;  /* 0x0000008a6858723c */ /* 0x000fe20000001858 */
[----:B------:R-:W-:Y:S01]  /*2f50*/  SHF.R.S32.HI R100, RZ, 0x1f, R149 ;  /* 0x0000001fff647819 */ /* 0x000fe20000011495 */
[----:B------:R1:W-:Y:S01]  /*2f60*/  MUFU.TANH R101, R30 ;  /* 0x0000001e00657308 */ /* 0x0003e20000002400 */
[----:B------:R-:W-:-:S03]  /*2f70*/  FMUL.FTZ R114, R94, UR7 ;  /* 0x000000075e727c20 */ /* 0x000fc60008410000 */
[C---:B------:R-:W-:Y:S04]  /*2f80*/  HMMA.16816.F32 R64, R104.reuse, R126, R64 ;  /* 0x0000007e6840723c */ /* 0x040fe80000001840 */
[----:B------:R-:W-:Y:S02]  /*2f90*/  MUFU.TANH R114, R114 ;  /* 0x0000007200727308 */ /* 0x000fe40000002400 */
[C---:B------:R-:W-:Y:S06]  /*2fa0*/  HMMA.16816.F32 R80, R104.reuse, R134, R80 ;  /* 0x000000866850723c */ /* 0x040fec0000001850 */
[----:B------:R-:W-:Y:S01]  /*2fb0*/  HMMA.16816.F32 R40, R104, R102, R40 ;  /* 0x000000666828723c */ /* 0x000fe20000001828 */
[----:B-1----:R-:W-:Y:S01]  /*2fc0*/  FMUL.FTZ R30, R72, UR7 ;  /* 0x00000007481e7c20 */ /* 0x002fe20008410000 */
[----:B------:R-:W-:Y:S01]  /*2fd0*/  FMUL.FTZ R72, R58, UR7 ;  /* 0x000000073a487c20 */ /* 0x000fe20008410000 */
[----:B------:R-:W-:Y:S01]  /*2fe0*/  FMUL.FTZ R58, R24, UR7 ;  /* 0x00000007183a7c20 */ /* 0x000fe20008410000 */
[----:B------:R-:W-:Y:S01]  /*2ff0*/  MUFU.TANH R126, R74 ;  /* 0x0000004a007e7308 */ /* 0x000fe20000002400 */
[----:B------:R-:W-:Y:S01]  /*3000*/  FMUL.FTZ R45, R45, UR7 ;  /* 0x000000072d2d7c20 */ /* 0x000fe20008410000 */
[----:B------:R-:W-:Y:S01]  /*3010*/  HMMA.16816.F32 R52, R12, R122, R52 ;  /* 0x0000007a0c34723c */ /* 0x000fe20000001834 */
[----:B------:R-:W-:Y:S01]  /*3020*/  LEA.HI R104, R100, R149, RZ, 0x2 ;  /* 0x0000009564687211 */ /* 0x000fe200078f10ff */
[----:B------:R-:W-:-:S02]  /*3030*/  IMAD R100, R151, 0x20, R2 ;  /* 0x0000002097647824 */ /* 0x000fc400078e0202 */
[----:B------:R-:W-:Y:S01]  /*3040*/  FMUL.FTZ R105, R95, UR7 ;  /* 0x000000075f697c20 */ /* 0x000fe20008410000 */
[----:B------:R-:W-:Y:S01]  /*3050*/  VIADD R2, R158, 0x2000 ;  /* 0x000020009e027836 */ /* 0x000fe20000000000 */
[----:B------:R-:W-:Y:S01]  /*3060*/  LOP3.LUT R104, R104, 0xfffffffc, RZ, 0xc0, !PT ;  /* 0xfffffffc68687812 */ /* 0x000fe200078ec0ff */
[C---:B------:R-:W-:Y:S01]  /*3070*/  HMMA.16816.F32 R68, R12.reuse, R130, R68 ;  /* 0x000000820c44723c */ /* 0x040fe20000001844 */
[----:B------:R-:W-:Y:S01]  /*3080*/  IMAD.IADD R239, R147, 0x1, R100 ;  /* 0x0000000193ef7824 */ /* 0x000fe200078e0264 */
[----:B------:R-:W-:Y:S01]  /*3090*/  MUFU.TANH R122, R30 ;  /* 0x0000001e007a7308 */ /* 0x000fe20000002400 */
[----:B------:R-:W-:Y:S02]  /*30a0*/  IMAD R156, R3, 0x2, R2 ;  /* 0x00000002039c7824 */ /* 0x000fe400078e0202 */
[----:B------:R-:W-:Y:S01]  /*30b0*/  FMUL.FTZ R2, R98, UR7 ;  /* 0x0000000762027c20 */ /* 0x000fe20008410000 */
[----:B------:R-:W-:Y:S01]  /*30c0*/  FMUL.FTZ R98, R89, UR7 ;  /* 0x0000000759627c20 */ /* 0x000fe20008410000 */
[----:B------:R-:W-:Y:S01]  /*30d0*/  HMMA.16816.F32 R76, R12, R134, R76 ;  /* 0x000000860c4c723c */ /* 0x000fe2000000184c */
[----:B------:R-:W-:Y:S01]  /*30e0*/  FMUL.FTZ R3, R90, UR7 ;  /* 0x000000075a037c20 */ /* 0x000fe20008410000 */
[----:B------:R-:W-:Y:S01]  /*30f0*/  FMUL.FTZ R90, R91, UR7 ;  /* 0x000000075b5a7c20 */ /* 0x000fe20008410000 */
[----:B------:R-:W-:-:S02]  /*3100*/  IMAD.IADD R235, R149, 0x1, -R104 ;  /* 0x0000000195eb7824 */ /* 0x000fc400078e0a68 */
[----:B------:R-:W-:Y:S01]  /*3110*/  FMUL.FTZ R81, R81, UR7 ;  /* 0x0000000751517c20 */ /* 0x000fe20008410000 */
[----:B------:R-:W-:Y:S01]  /*3120*/  MUFU.TANH R168, R168 ;  /* 0x000000a800a87308 */ /* 0x000fe20000002400 */
[----:B------:R-:W-:Y:S01]  /*3130*/  HMMA.16816.F32 R32, R12, R16, R32 ;  /* 0x000000100c20723c */ /* 0x000fe20000001820 */
[----:B------:R-:W-:Y:S01]  /*3140*/  FMUL.FTZ R47, R47, UR7 ;  /* 0x000000072f2f7c20 */ /* 0x000fe20008410000 */
[----:B------:R-:W-:Y:S01]  /*3150*/  FMUL.FTZ R44, R44, UR7 ;  /* 0x000000072c2c7c20 */ /* 0x000fe20008410000 */
[----:B------:R-:W-:-:S03]  /*3160*/  FMUL.FTZ R46, R46, UR7 ;  /* 0x000000072e2e7c20 */ /* 0x000fc60008410000 */
[C---:B------:R-:W-:Y:S01]  /*3170*/  HMMA.16816.F32 R36, R12.reuse, R102, R36 ;  /* 0x000000660c24723c */ /* 0x040fe20000001824 */
[----:B------:R-:W-:Y:S01]  /*3180*/  FMUL.FTZ R17, R49, UR7 ;  /* 0x0000000731117c20 */ /* 0x000fe20008410000 */
[----:B------:R-:W-:Y:S01]  /*3190*/  FMUL.FTZ R49, R51, UR7 ;  /* 0x0000000733317c20 */ /* 0x000fe20008410000 */
[----:B------:R-:W-:Y:S01]  /*31a0*/  FMUL.FTZ R16, R48, UR7 ;  /* 0x0000000730107c20 */ /* 0x000fe20008410000 */
[----:B------:R1:W-:Y:S01]  /*31b0*/  MUFU.TANH R51, R29 ;  /* 0x0000001d00337308 */ /* 0x0003e20000002400 */
[----:B------:R-:W-:Y:S01]  /*31c0*/  FMUL.FTZ R48, R50, UR7 ;  /* 0x0000000732307c20 */ /* 0x000fe20008410000 */
[C---:B------:R-:W-:Y:S01]  /*31d0*/  HMMA.16816.F32 R84, R12.reuse, R138, R84 ;  /* 0x0000008a0c54723c */ /* 0x040fe20000001854 */
[----:B------:R-:W-:Y:S01]  /*31e0*/  FMUL.FTZ R107, R53, UR7 ;  /* 0x00000007356b7c20 */ /* 0x000fe20008410000 */
[----:B------:R-:W-:Y:S01]  /*31f0*/  FMUL.FTZ R91, R69, UR7 ;  /* 0x00000007455b7c20 */ /* 0x000fe20008410000 */
[----:B------:R-:W-:Y:S02]  /*3200*/  IMAD.MOV.U32 R69, RZ, RZ, 0x8 ;  /* 0x00000008ff457424 */ /* 0x000fe400078e00ff */
[----:B------:R-:W-:Y:S01]  /*3210*/  FMUL.FTZ R103, R60, UR7 ;  /* 0x000000073c677c20 */ /* 0x000fe20008410000 */
[----:B------:R-:W-:Y:S01]  /*3220*/  FMUL.FTZ R113, R52, UR7 ;  /* 0x0000000734717c20 */ /* 0x000fe20008410000 */
[----:B------:R2:W-:Y:S01]  /*3230*/  MUFU.TANH R50, R28 ;  /* 0x0000001c00327308 */ /* 0x0005e20000002400 */
[----:B------:R-:W-:Y:S01]  /*3240*/  HMMA.16816.F32 R108, R12, R18, R108 ;  /* 0x000000120c6c723c */ /* 0x000fe2000000186c */
[----:B------:R-:W-:Y:S01]  /*3250*/  FMUL.FTZ R89, R79, UR7 ;  /* 0x000000074f597c20 */ /* 0x000fe20008410000 */
[----:B------:R-:W-:Y:S01]  /*3260*/  FMUL.FTZ R100, R77, UR7 ;  /* 0x000000074d647c20 */ /* 0x000fe20008410000 */
[----:B------:R-:W-:Y:S01]  /*3270*/  FMUL.FTZ R106, R68, UR7 ;  /* 0x00000007446a7c20 */ /* 0x000fe20008410000 */
[----:B------:R-:W-:Y:S01]  /*3280*/  FMUL.FTZ R102, R76, UR7 ;  /* 0x000000074c667c20 */ /* 0x000fe20008410000 */
[----:B------:R-:W-:Y:S01]  /*3290*/  FMUL.FTZ R32, R32, UR7 ;  /* 0x0000000720207c20 */ /* 0x000fe20008410000 */
[----:B------:R-:W-:Y:S01]  /*32a0*/  FMUL.FTZ R33, R33, UR7 ;  /* 0x0000000721217c20 */ /* 0x000fe20008410000 */
[----:B------:R-:W-:Y:S01]  /*32b0*/  FMUL.FTZ R15, R96, UR7 ;  /* 0x00000007600f7c20 */ /* 0x000fe20008410000 */
[----:B-1----:R-:W-:Y:S01]  /*32c0*/  FMUL.FTZ R29, R56, UR7 ;  /* 0x00000007381d7c20 */ /* 0x002fe20008410000 */
[----:B------:R-:W-:Y:S01]  /*32d0*/  FMUL.FTZ R96, R97, UR7 ;  /* 0x0000000761607c20 */ /* 0x000fe20008410000 */
[----:B------:R1:W-:Y:S01]  /*32e0*/  MUFU.TANH R56, R2 ;  /* 0x0000000200387308 */ /* 0x0003e20000002400 */
[----:B------:R-:W-:Y:S01]  /*32f0*/  FMUL.FTZ R97, R88, UR7 ;  /* 0x0000000758617c20 */ /* 0x000fe20008410000 */
[----:B------:R-:W-:Y:S01]  /*3300*/  FMUL.FTZ R19, R65, UR7 ;  /* 0x0000000741137c20 */ /* 0x000fe20008410000 */
[----:B------:R-:W-:Y:S01]  /*3310*/  FMUL.FTZ R65, R41, UR7 ;  /* 0x0000000729417c20 */ /* 0x000fe20008410000 */
[----:B------:R-:W-:Y:S01]  /*3320*/  FMUL.FTZ R12, R80, UR7 ;  /* 0x00000007500c7c20 */ /* 0x000fe20008410000 */
[----:B------:R-:W-:Y:S01]  /*3330*/  FMUL.FTZ R41, R27, UR7 ;  /* 0x000000071b297c20 */ /* 0x000fe20008410000 */
[----:B--2---:R-:W-:Y:S01]  /*3340*/  FMUL.FTZ R28, R73, UR7 ;  /* 0x00000007491c7c20 */ /* 0x004fe20008410000 */
[----:B------:R-:W-:Y:S01]  /*3350*/  FMUL.FTZ R73, R57, UR7 ;  /* 0x0000000739497c20 */ /* 0x000fe20008410000 */
[----:B------:R-:W-:Y:S01]  /*3360*/  FMUL.FTZ R57, R25, UR7 ;  /* 0x0000000719397c20 */ /* 0x000fe20008410000 */
[----:B------:R-:W-:Y:S01]  /*3370*/  FMUL.FTZ R25, R93, UR7 ;  /* 0x000000075d197c20 */ /* 0x000fe20008410000 */
[----:B------:R-:W-:Y:S01]  /*3380*/  FMUL.FTZ R93, R63, UR7 ;  /* 0x000000073f5d7c20 */ /* 0x000fe20008410000 */
[----:B------:R-:W-:-:S02]  /*3390*/  IMAD.U32 R63, RZ, RZ, UR5 ;  /* 0x00000005ff3f7e24 */ /* 0x000fc4000f8e00ff */
[----:B------:R-:W-:Y:S01]  /*33a0*/  FMUL.FTZ R80, R66, UR7 ;  /* 0x0000000742507c20 */ /* 0x000fe20008410000 */
[----:B------:R2:W-:Y:S01]  /*33b0*/  MUFU.TANH R24, R97 ;  /* 0x0000006100187308 */ /* 0x0005e20000002400 */
[----:B------:R-:W-:Y:S01]  /*33c0*/  FMUL.FTZ R66, R40, UR7 ;  /* 0x0000000728427c20 */ /* 0x000fe20008410000 */
[----:B------:R-:W-:Y:S01]  /*33d0*/  FMUL.FTZ R40, R92, UR7 ;  /* 0x000000075c287c20 */ /* 0x000fe20008410000 */
[----:B------:R-:W-:Y:S01]  /*33e0*/  FMUL.FTZ R95, R37, UR7 ;  /* 0x00000007255f7c20 */ /* 0x000fe20008410000 */
[----:B-1----:R-:W-:Y:S02]  /*33f0*/  IMAD.SHL.U32 R2, R4, 0x2, RZ ;  /* 0x0000000204027824 */ /* 0x002fe400078e00ff */
[----:B------:R-:W-:Y:S01]  /*3400*/  FMUL.FTZ R79, R38, UR7 ;  /* 0x00000007264f7c20 */ /* 0x000fe20008410000 */
[----:B------:R-:W-:Y:S01]  /*3410*/  VIADDMNMX R4, R8, R69, UR25, PT ;  /* 0x0000001908047e46 */ /* 0x000fe2000b800145 */
[----:B------:R-:W-:Y:S01]  /*3420*/  FMUL.FTZ R94, R85, UR7 ;  /* 0x00000007555e7c20 */ /* 0x000fe20008410000 */
[----:B------:R1:W-:Y:S01]  /*3430*/  MUFU.TANH R27, R98 ;  /* 0x00000062001b7308 */ /* 0x0003e20000002400 */
[----:B------:R-:W-:Y:S01]  /*3440*/  LOP3.LUT R182, R2, 0x6, RZ, 0xc0, !PT ;  /* 0x0000000602b67812 */ /* 0x000fe200078ec0ff */
[----:B------:R-:W-:Y:S01]  /*3450*/  FMUL.FTZ R85, R86, UR7 ;  /* 0x0000000756557c20 */ /* 0x000fe20008410000 */
[----:B------:R-:W-:Y:S01]  /*3460*/  FMUL.FTZ R86, R36, UR7 ;  /* 0x0000000724567c20 */ /* 0x000fe20008410000 */
[----:B------:R-:W-:Y:S01]  /*3470*/  FMUL.FTZ R14, R31, UR7 ;  /* 0x000000071f0e7c20 */ /* 0x000fe20008410000 */
[----:B------:R-:W-:Y:S01]  /*3480*/  FMUL.FTZ R31, R67, UR7 ;  /* 0x00000007431f7c20 */ /* 0x000fe20008410000 */
[----:B------:R-:W-:-:S02]  /*3490*/  IMAD R63, R63, 0x80, R182 ;  /* 0x000000803f3f7824 */ /* 0x000fc400078e02b6 */
[----:B------:R-:W-:Y:S01]  /*34a0*/  FMUL.FTZ R67, R59, UR7 ;  /* 0x000000073b437c20 */ /* 0x000fe20008410000 */
[----:B------:R3:W-:Y:S01]  /*34b0*/  MUFU.TANH R60, R3 ;  /* 0x00000003003c7308 */ /* 0x0007e20000002400 */
[----:B--2---:R-:W-:Y:S01]  /*34c0*/  FMUL.FTZ R97, R61, UR7 ;  /* 0x000000073d617c20 */ /* 0x004fe20008410000 */
[----:B------:R-:W-:Y:S02]  /*34d0*/  VIADD R53, R63, 0x1 ;  /* 0x000000013f357836 */ /* 0x000fe40000000000 */
[----:B------:R-:W-:Y:S01]  /*34e0*/  FMUL.FTZ R59, R43, UR7 ;  /* 0x000000072b3b7c20 */ /* 0x000fe20008410000 */
[----:B------:R-:W-:Y:S02]  /*34f0*/  IMAD.MOV.U32 R61, RZ, RZ, 0x40 ;  /* 0x00000040ff3d7424 */ /* 0x000fe400078e00ff */
[----:B------:R-:W-:Y:S01]  /*3500*/  FMUL.FTZ R43, R26, UR7 ;  /* 0x000000071a2b7c20 */ /* 0x000fe20008410000 */
[----:B------:R-:W-:Y:S01]  /*3510*/  FMUL.FTZ R104, R84, UR7 ;  /* 0x0000000754687c20 */ /* 0x000fe20008410000 */
[----:B------:R-:W-:Y:S01]  /*3520*/  I2FP.F32.S32 R37, R53 ;  /* 0x0000003500257245 */ /* 0x000fe20000201400 */
[----:B------:R2:W5:Y:S01]  /*3530*/  MUFU.TANH R38, R40 ;  /* 0x0000002800267308 */ /* 0x0005620000002400 */
[----:B-1----:R-:W-:Y:S01]  /*3540*/  FMUL.FTZ R98, R55, UR7 ;  /* 0x0000000737627c20 */ /* 0x002fe20008410000 */
[----:B------:R-:W-:Y:S01]  /*3550*/  IMAD.MOV.U32 R55, RZ, RZ, 0x48 ;  /* 0x00000048ff377424 */ /* 0x000fe200078e00ff */
[----:B------:R-:W-:Y:S01]  /*3560*/  ISETP.GE.AND P1, PT, R53, R4, PT ;  /* 0x000000043500720c */ /* 0x000fe20003f26270 */
[C---:B----4-:R-:W-:Y:S01]  /*3570*/  FFMA.FTZ R146, R37.reuse, UR6, R146 ;  /* 0x0000000625927c23 */ /* 0x050fe20008010092 */
[C---:B------:R-:W-:Y:S01]  /*3580*/  FFMA.FTZ R145, R37.reuse, UR6, R145 ;  /* 0x0000000625917c23 */ /* 0x040fe20008010091 */
[----:B------:R-:W-:Y:S01]  /*3590*/  FMUL.FTZ R84, R70, UR7 ;  /* 0x0000000746547c20 */ /* 0x000fe20008410000 */
[C---:B------:R-:W-:Y:S01]  /*35a0*/  VIADDMNMX R2, R8.reuse, R55, UR25, PT ;  /* 0x0000001908027e46 */ /* 0x040fe2000b800137 */
[----:B------:R1:W-:Y:S01]  /*35b0*/  MUFU.TANH R88, R96 ;  /* 0x0000006000587308 */ /* 0x0003e20000002400 */
[C---:B---3--:R-:W-:Y:S01]  /*35c0*/  VIADDMNMX R3, R8.reuse, R61, UR25, PT ;  /* 0x0000001908037e46 */ /* 0x048fe2000b80013d */
[----:B------:R-:W-:Y:S01]  /*35d0*/  FFMA.FTZ R55, R37, UR6, R144 ;  /* 0x0000000625377c23 */ /* 0x000fe20008010090 */
[----:B------:R-:W-:Y:S01]  /*35e0*/  VIMNMX R8, R8, UR25, PT ;  /* 0x0000001908087c48 */ /* 0x000fe2000bfe0100 */
[----:B------:R-:W-:Y:S01]  /*35f0*/  VIADD R61, R63, 0x9 ;  /* 0x000000093f3d7836 */ /* 0x000fe20000000000 */
[----:B------:R-:W-:Y:S01]  /*3600*/  ISETP.GE.AND P0, PT, R53, R3, PT ;  /* 0x000000033500720c */ /* 0x000fe20003f06270 */
[----:B------:R-:W-:Y:S01]  /*3610*/  FMUL.FTZ R18, R83, UR7 ;  /* 0x0000000753127c20 */ /* 0x000fe20008410000 */
[C---:B------:R-:W-:Y:S01]  /*3620*/  ISETP.GE.AND P3, PT, R53.reuse, R8, PT ;  /* 0x000000083500720c */ /* 0x040fe20003f66270 */
[----:B------:R3:W-:Y:S01]  /*3630*/  MUFU.TANH R36, R25 ;  /* 0x0000001900247308 */ /* 0x0007e20000002400 */
[----:B------:R-:W-:Y:S01]  /*3640*/  ISETP.GE.AND P4, PT, R53, R2, PT ;  /* 0x000000023500720c */ /* 0x000fe20003f86270 */
[----:B------:R-:W-:Y:S01]  /*3650*/  FMUL.FTZ R13, R82, UR7 ;  /* 0x00000007520d7c20 */ /* 0x000fe20008410000 */
[----:B------:R-:W-:Y:S01]  /*3660*/  FSEL R55, R55, -INF , !P3 ;  /* 0xff80000037377808 */ /* 0x000fe20005800000 */
[----:B------:R-:W-:Y:S01]  /*3670*/  FMUL.FTZ R83, R71, UR7 ;  /* 0x0000000747537c20 */ /* 0x000fe20008410000 */
[----:B--2---:R-:W-:Y:S01]  /*3680*/  FSEL R40, R146, -INF , !P1 ;  /* 0xff80000092287808 */ /* 0x004fe20004800000 */
[----:B------:R-:W-:Y:S01]  /*3690*/  VIADD R71, R63, 0x11 ;  /* 0x000000113f477836 */ /* 0x000fe20000000000 */
[----:B------:R-:W-:Y:S01]  /*36a0*/  ISETP.GE.AND P1, PT, R61, R8, PT ;  /* 0x000000083d00720c */ /* 0x000fe20003f26270 */
[----:B------:R-:W2:Y:S01]  /*36b0*/  MUFU.TANH R15, R15 ;  /* 0x0000000f000f7308 */ /* 0x000ea20000002400 */
[----:B-1----:R-:W-:Y:S01]  /*36c0*/  FMUL.FTZ R96, R78, UR7 ;  /* 0x000000074e607c20 */ /* 0x002fe20008410000 */
[----:B------:R-:W-:Y:S01]  /*36d0*/  FMUL.FTZ R78, R39, UR7 ;  /* 0x00000007274e7c20 */ /* 0x000fe20008410000 */
[----:B------:R-:W-:-:S02]  /*36e0*/  VIADD R39, R63, 0x8 ;  /* 0x000000083f277836 */ /* 0x000fc40000000000 */
[----:B------:R-:W-:Y:S01]  /*36f0*/  FMUL.FTZ R82, R75, UR7 ;  /* 0x000000074b527c20 */ /* 0x000fe20008410000 */
[----:B------:R-:W-:Y:S01]  /*3700*/  FMUL.FTZ R75, R64, UR7 ;  /* 0x00000007404b7c20 */ /* 0x000fe20008410000 */
[----:B------:R-:W-:Y:S01]  /*3710*/  FMUL.FTZ R64, R42, UR7 ;  /* 0x000000072a407c20 */ /* 0x000fe20008410000 */
[----:B------:R-:W-:Y:S01]  /*3720*/  FMUL.FTZ R42, R87, UR7 ;  /* 0x00000007572a7c20 */ /* 0x000fe20008410000 */
[C---:B------:R-:W-:Y:S01]  /*3730*/  ISETP.GE.AND P2, PT, R39.reuse, R8, PT ;  /* 0x000000082700720c */ /* 0x040fe20003f46270 */
[----:B------:R1:W-:Y:S01]  /*3740*/  MUFU.TANH R69, R12 ;  /* 0x0000000c00457308 */ /* 0x0003e20000002400 */
[C---:B------:R-:W-:Y:S01]  /*3750*/  ISETP.GE.AND P6, PT, R39.reuse, R4, PT ;  /* 0x000000042700720c */ /* 0x040fe20003fc6270 */
[----:B------:R-:W-:Y:S01]  /*3760*/  FMUL.FTZ R77, R110, UR7 ;  /* 0x000000076e4d7c20 */ /* 0x000fe20008410000 */
[----:B------:R-:W-:Y:S01]  /*3770*/  ISETP.GE.AND P5, PT, R39, R3, PT ;  /* 0x000000032700720c */ /* 0x000fe20003fa6270 */
[----:B------:R-:W-:Y:S01]  /*3780*/  FMUL.FTZ R76, R109, UR7 ;  /* 0x000000076d4c7c20 */ /* 0x000fe20008410000 */
[----:B------:R-:W-:Y:S01]  /*3790*/  ISETP.GE.AND P3, PT, R39, R2, PT ;  /* 0x000000022700720c */ /* 0x000fe20003f66270 */
[----:B------:R-:W-:Y:S01]  /*37a0*/  VIADD R109, R63, 0x19 ;  /* 0x000000193f6d7836 */ /* 0x000fe20000000000 */
[----:B------:R-:W-:Y:S01]  /*37b0*/  I2FP.F32.S32 R39, R39 ;  /* 0x0000002700277245 */ /* 0x000fe20000201400 */
[----:B------:R-:W-:Y:S01]  /*37c0*/  MUFU.TANH R52, R105 ;  /* 0x0000006900347308 */ /* 0x000fe20000002400 */
[----:B---3--:R-:W-:Y:S01]  /*37d0*/  FSEL R25, R145, -INF , !P0 ;  /* 0xff80000091197808 */ /* 0x008fe20004000000 */
[----:B------:R-:W-:Y:S01]  /*37e0*/  FMUL.FTZ R92, R62, UR7 ;  /* 0x000000073e5c7c20 */ /* 0x000fe20008410000 */
[----:B------:R-:W-:Y:S01]  /*37f0*/  ISETP.GE.AND P0, PT, R61, R4, PT ;  /* 0x000000043d00720c */ /* 0x000fe20003f06270 */
[C---:B-----5:R-:W-:Y:S01]  /*3800*/  FFMA.FTZ R38, R39.reuse, UR6, R38 ;  /* 0x0000000627267c23 */ /* 0x060fe20008010026 */
[C---:B--2---:R-:W-:Y:S01]  /*3810*/  FFMA.FTZ R15, R39.reuse, UR6, R15 ;  /* 0x00000006270f7c23 */ /* 0x044fe2000801000f */
[----:B------:R-:W-:Y:S01]  /*3820*/  FFMA.FTZ R56, R39, UR6, R56 ;  /* 0x0000000627387c23 */ /* 0x000fe20008010038 */
[----:B------:R-:W-:Y:S01]  /*3830*/  VIADD R123, R63, 0x28 ;  /* 0x000000283f7b7836 */ /* 0x000fe20000000000 */
[----:B------:R-:W2:Y:S01]  /*3840*/  MUFU.TANH R26, R99 ;  /* 0x00000063001a7308 */ /* 0x000ea20000002400 */
[----:B-1----:R-:W-:Y:S01]  /*3850*/  FFMA.FTZ R12, R37, UR6, R136 ;  /* 0x00000006250c7c23 */ /* 0x002fe20008010088 */
[----:B------:R-:W-:Y:S01]  /*3860*/  FSEL R53, R38, -INF , !P2 ;  /* 0xff80000026357808 */ /* 0x000fe20005000000 */
[----:B------:R-:W-:Y:S01]  /*3870*/  VIADD R37, R63, 0x10 ;  /* 0x000000103f257836 */ /* 0x000fe20000000000 */
[----:B------:R-:W-:Y:S01]  /*3880*/  ISETP.GE.AND P2, PT, R61, R2, PT ;  /* 0x000000023d00720c */ /* 0x000fe20003f46270 */
[----:B------:R-:W-:Y:S01]  /*3890*/  FFMA.FTZ R38, R39, UR6, R114 ;  /* 0x0000000627267c23 */ /* 0x000fe20008010072 */
[----:B------:R-:W-:Y:S01]  /*38a0*/  FSEL R12, R12, -INF , !P4 ;  /* 0xff8000000c0c7808 */ /* 0x000fe20006000000 */
[----:B------:R-:W-:Y:S01]  /*38b0*/  VIADD R127, R63, 0x30 ;  /* 0x000000303f7f7836 */ /* 0x000fe20000000000 */
[----:B------:R-:W-:Y:S01]  /*38c0*/  ISETP.GE.AND P4, PT, R61, R3, PT ;  /* 0x000000033d00720c */ /* 0x000fe20003f86270 */
[----:B------:R1:W-:Y:S01]  /*38d0*/  MUFU.TANH R70, R90 ;  /* 0x0000005a00467308 */ /* 0x0003e20000002400 */
[----:B------:R-:W-:Y:S01]  /*38e0*/  I2FP.F32.S32 R61, R61 ;  /* 0x0000003d003d7245 */ /* 0x000fe20000201400 */
[----:B------:R-:W-:Y:S01]  /*38f0*/  VIADD R131, R63, 0x48 ;  /* 0x000000483f837836 */ /* 0x000fe20000000000 */
[----:B------:R-:W-:Y:S01]  /*3900*/  FSEL R38, R38, -INF , !P6 ;  /* 0xff80000026267808 */ /* 0x000fe20007000000 */
[----:B------:R-:W-:Y:S01]  /*3910*/  FMUL.FTZ R34, R34, UR7 ;  /* 0x0000000722227c20 */ /* 0x000fe20008410000 */
[----:B------:R-:W-:Y:S01]  /*3920*/  FSEL R15, R15, -INF , !P5 ;  /* 0xff8000000f0f7808 */ /* 0x000fe20006800000 */
[----:B------:R-:W-:Y:S01]  /*3930*/  FFMA.FTZ R36, R61, UR6, R36 ;  /* 0x000000063d247c23 */ /* 0x000fe20008010024 */
[----:B------:R-:W-:Y:S01]  /*3940*/  ISETP.GE.AND P6, PT, R37, R8, PT ;  /* 0x000000082500720c */ /* 0x000fe20003fc6270 */
[----:B------:R-:W-:Y:S01]  /*3950*/  FFMA.FTZ R88, R61, UR6, R88 ;  /* 0x000000063d587c23 */ /* 0x000fe20008010058 */
[----:B------:R-:W-:Y:S01]  /*3960*/  ISETP.GE.AND P5, PT, R37, R4, PT ;  /* 0x000000042500720c */ /* 0x000fe20003fa6270 */
[C---:B--2---:R-:W-:Y:S01]  /*3970*/  FFMA.FTZ R26, R61.reuse, UR6, R26 ;  /* 0x000000063d1a7c23 */ /* 0x044fe2000801001a */
[----:B------:R-:W-:Y:S01]  /*3980*/  FSEL R39, R36, -INF , !P1 ;  /* 0xff80000024277808 */ /* 0x000fe20004800000 */
[----:B------:R-:W-:Y:S01]  /*3990*/  FFMA.FTZ R36, R61, UR6, R52 ;  /* 0x000000063d247c23 */ /* 0x000fe20008010034 */
[----:B------:R-:W-:Y:S01]  /*39a0*/  I2FP.F32.S32 R52, R37 ;  /* 0x0000002500347245 */ /* 0x000fe20000201400 */
[----:B------:R2:W-:Y:S01]  /*39b0*/  MUFU.TANH R105, R13 ;  /* 0x0000000d00697308 */ /* 0x0005e20000002400 */
[C---:B------:R-:W-:Y:S01]  /*39c0*/  ISETP.GE.AND P1, PT, R37.reuse, R2, PT ;  /* 0x000000022500720c */ /* 0x040fe20003f26270 */
[----:B------:R-:W-:Y:S01]  /*39d0*/  FMUL.FTZ R99, R54, UR7 ;  /* 0x0000000736637c20 */ /* 0x000fe20008410000 */
[----:B-1----:R-:W-:Y:S01]  /*39e0*/  FSEL R90, R56, -INF , !P3 ;  /* 0xff800000385a7808 */ /* 0x002fe20005800000 */
[C---:B------:R-:W-:Y:S01]  /*39f0*/  FFMA.FTZ R56, R52.reuse, UR6, R150 ;  /* 0x0000000634387c23 */ /* 0x040fe20008010096 */
[-C--:B------:R-:W-:Y:S01]  /*3a00*/  ISETP.GE.AND P3, PT, R37, R3.reuse, PT ;  /* 0x000000032500720c */ /* 0x080fe20003f66270 */
[----:B------:R-:W-:Y:S01]  /*3a10*/  FFMA.FTZ R37, R52, UR6, R137 ;  /* 0x0000000634257c23 */ /* 0x000fe20008010089 */
[----:B------:R-:W-:Y:S01]  /*3a20*/  FSEL R36, R36, -INF , !P0 ;  /* 0xff80000024247808 */ /* 0x000fe20004000000 */
[----:B------:R-:W-:Y:S01]  /*3a30*/  MUFU.TANH R104, R104 ;  /* 0x0000006800687308 */ /* 0x000fe20000002400 */
[----:B------:R-:W-:Y:S01]  /*3a40*/  FSEL R26, R26, -INF , !P2 ;  /* 0xff8000001a1a7808 */ /* 0x000fe20005000000 */
[C---:B------:R-:W-:Y:S01]  /*3a50*/  FFMA.FTZ R87, R52.reuse, UR6, R153 ;  /* 0x0000000634577c23 */ /* 0x040fe20008010099 */
[----:B------:R-:W-:Y:S01]  /*3a60*/  FSEL R37, R37, -INF , !P6 ;  /* 0xff80000025257808 */ /* 0x000fe20007000000 */
[----:B------:R-:W-:Y:S01]  /*3a70*/  FFMA.FTZ R132, R52, UR6, R132 ;  /* 0x0000000634847c23 */ /* 0x000fe20008010084 */
[----:B------:R-:W-:Y:S01]  /*3a80*/  ISETP.GE.AND P0, PT, R71, R8, PT ;  /* 0x000000084700720c */ /* 0x000fe20003f06270 */
[----:B------:R-:W-:Y:S01]  /*3a90*/  FMUL.FTZ R35, R35, UR7 ;  /* 0x0000000723237c20 */ /* 0x000fe20008410000 */
[C---:B------:R-:W-:Y:S01]  /*3aa0*/  ISETP.GE.AND P2, PT, R71.reuse, R3, PT ;  /* 0x000000034700720c */ /* 0x040fe20003f46270 */
[----:B------:R1:W-:Y:S01]  /*3ab0*/  MUFU.TANH R110, R81 ;  /* 0x00000051006e7308 */ /* 0x0003e20000002400 */
[----:B--2---:R-:W-:Y:S01]  /*3ac0*/  FSEL R13, R88, -INF , !P4 ;  /* 0xff800000580d7808 */ /* 0x004fe20006000000 */
[----:B------:R-:W-:Y:S01]  /*3ad0*/  FMUL.FTZ R108, R108, UR7 ;  /* 0x000000076c6c7c20 */ /* 0x000fe20008410000 */
[----:B------:R-:W-:Y:S01]  /*3ae0*/  ISETP.GE.AND P4, PT, R71, R4, PT ;  /* 0x000000044700720c */ /* 0x000fe20003f86270 */
[----:B------:R-:W-:Y:S01]  /*3af0*/  FMUL.FTZ R111, R111, UR7 ;  /* 0x000000076f6f7c20 */ /* 0x000fe20008410000 */
[----:B------:R-:W-:-:S02]  /*3b00*/  ISETP.GE.AND P6, PT, R71, R2, PT ;  /* 0x000000024700720c */ /* 0x000fc40003fc6270 */
[----:B------:R-:W-:Y:S01]  /*3b10*/  I2FP.F32.S32 R71, R71 ;  /* 0x0000004700477245 */ /* 0x000fe20000201400 */
[----:B------:R2:W3:Y:S01]  /*3b20*/  MUFU.TANH R61, R94 ;  /* 0x0000005e003d7308 */ /* 0x0004e20000002400 */
[----:B------:R-:W-:Y:S02]  /*3b30*/  FSEL R56, R56, -INF , !P5 ;  /* 0xff80000038387808 */ /* 0x000fe40006800000 */
[----:B------:R-:W-:Y:S01]  /*3b40*/  FSEL R87, R87, -INF , !P3 ;  /* 0xff80000057577808 */ /* 0x000fe20005800000 */
[C---:B------:R-:W-:Y:S01]  /*3b50*/  FFMA.FTZ R68, R71.reuse, UR6, R148 ;  /* 0x0000000647447c23 */ /* 0x040fe20008010094 */
[C---:B------:R-:W-:Y:S01]  /*3b60*/  FFMA.FTZ R54, R71.reuse, UR6, R152 ;  /* 0x0000000647367c23 */ /* 0x040fe20008010098 */
[----:B------:R-:W-:Y:S01]  /*3b70*/  FFMA.FTZ R154, R71, UR6, R154 ;  /* 0x00000006479a7c23 */ /* 0x000fe2000801009a */
[----:B------:R-:W-:Y:S01]  /*3b80*/  I2FP.F32.S32 R88, R109 ;  /* 0x0000006d00587245 */ /* 0x000fe20000201400 */
[----:B------:R4:W5:Y:S01]  /*3b90*/  MUFU.TANH R52, R85 ;  /* 0x0000005500347308 */ /* 0x0009620000002400 */
[----:B-1----:R-:W-:Y:S01]  /*3ba0*/  VIADD R81, R63, 0x18 ;  /* 0x000000183f517836 */ /* 0x002fe20000000000 */
[----:B------:R-:W-:-:S02]  /*3bb0*/  FSEL R68, R68, -INF , !P0 ;  /* 0xff80000044447808 */ /* 0x000fc40004000000 */
[----:B------:R-:W-:Y:S01]  /*3bc0*/  FSEL R54, R54, -INF , !P4 ;  /* 0xff80000036367808 */ /* 0x000fe20006000000 */
[----:B------:R-:W-:Y:S01]  /*3bd0*/  FFMA.FTZ R27, R88, UR6, R27 ;  /* 0x00000006581b7c23 */ /* 0x000fe2000801001b */
[C---:B------:R-:W-:Y:S02]  /*3be0*/  ISETP.GE.AND P5, PT, R81.reuse, R8, PT ;  /* 0x000000085100720c */ /* 0x040fe40003fa6270 */
[----:B------:R1:W1:Y:S01]  /*3bf0*/  MUFU.TANH R119, R42 ;  /* 0x0000002a00777308 */ /* 0x0002620000002400 */
[----:B--2---:R-:W-:Y:S01]  /*3c00*/  FSEL R94, R132, -INF , !P1 ;  /* 0xff800000845e7808 */ /* 0x004fe20004800000 */
[----:B---3--:R-:W-:Y:S01]  /*3c10*/  FFMA.FTZ R61, R88, UR6, R61 ;  /* 0x00000006583d7c23 */ /* 0x008fe2000801003d */
[C---:B------:R-:W-:Y:S02]  /*3c20*/  ISETP.GE.AND P3, PT, R81.reuse, R4, PT ;  /* 0x000000045100720c */ /* 0x040fe40003f66270 */
[C---:B------:R-:W-:Y:S02]  /*3c30*/  ISETP.GE.AND P1, PT, R81.reuse, R3, PT ;  /* 0x000000035100720c */ /* 0x040fe40003f26270 */
[----:B------:R-:W-:Y:S01]  /*3c40*/  ISETP.GE.AND P0, PT, R81, R2, PT ;  /* 0x000000025100720c */ /* 0x000fe20003f06270 */
[----:B------:R2:W-:Y:S01]  /*3c50*/  MUFU.TANH R115, R18 ;  /* 0x0000001200737308 */ /* 0x0005e20000002400 */
[----:B------:R-:W-:-:S02]  /*3c60*/  I2FP.F32.S32 R81, R81 ;  /* 0x0000005100517245 */ /* 0x000fc40000201400 */
[----:B----4-:R-:W-:Y:S02]  /*3c70*/  FSEL R85, R154, -INF , !P2 ;  /* 0xff8000009a557808 */ /* 0x010fe40005000000 */
[----:B------:R-:W-:Y:S01]  /*3c80*/  ISETP.GE.AND P4, PT, R109, R8, PT ;  /* 0x000000086d00720c */ /* 0x000fe20003f86270 */
[C---:B------:R-:W-:Y:S01]  /*3c90*/  FFMA.FTZ R62, R81.reuse, UR6, R104 ;  /* 0x00000006513e7c23 */ /* 0x040fe20008010068 */
[----:B-----5:R-:W-:Y:S01]  /*3ca0*/  FFMA.FTZ R52, R81, UR6, R52 ;  /* 0x0000000651347c23 */ /* 0x020fe20008010034 */
[----:B------:R-:W-:Y:S01]  /*3cb0*/  ISETP.GE.AND P2, PT, R109, R4, PT ;  /* 0x000000046d00720c */ /* 0x000fe20003f46270 */
[C---:B-1----:R-:W-:Y:S01]  /*3cc0*/  FFMA.FTZ R42, R81.reuse, UR6, R24 ;  /* 0x00000006512a7c23 */ /* 0x042fe20008010018 */
[----:B------:R-:W-:Y:S01]  /*3cd0*/  FFMA.FTZ R24, R81, UR6, R60 ;  /* 0x0000000651187c23 */ /* 0x000fe2000801003c */
[----:B------:R-:W-:Y:S01]  /*3ce0*/  FSEL R62, R62, -INF , !P5 ;  /* 0xff8000003e3e7808 */ /* 0x000fe20006800000 */
[----:B------:R-:W1:Y:S01]  /*3cf0*/  MUFU.TANH R30, R102 ;  /* 0x00000066001e7308 */ /* 0x000e620000002400 */
[----:B------:R-:W-:-:S02]  /*3d00*/  ISETP.GE.AND P5, PT, R109, R2, PT ;  /* 0x000000026d00720c */ /* 0x000fc40003fa6270 */
[----:B------:R-:W-:Y:S01]  /*3d10*/  FSEL R81, R42, -INF , !P1 ;  /* 0xff8000002a517808 */ /* 0x000fe20004800000 */
[----:B------:R-:W-:Y:S01]  /*3d20*/  FFMA.FTZ R42, R88, UR6, R119 ;  /* 0x00000006582a7c23 */ /* 0x000fe20008010077 */
[----:B--2---:R-:W-:Y:S01]  /*3d30*/  FFMA.FTZ R18, R71, UR6, R133 ;  /* 0x0000000647127c23 */ /* 0x004fe20008010085 */
[----:B------:R-:W-:Y:S01]  /*3d40*/  VIADD R71, R63, 0x20 ;  /* 0x000000203f477836 */ /* 0x000fe20000000000 */
[----:B------:R-:W-:Y:S01]  /*3d50*/  FSEL R52, R52, -INF , !P3 ;  /* 0xff80000034347808 */ /* 0x000fe20005800000 */
[----:B------:R-:W-:Y:S01]  /*3d60*/  FFMA.FTZ R88, R88, UR6, R70 ;  /* 0x0000000658587c23 */ /* 0x000fe20008010046 */
[----:B------:R-:W-:Y:S01]  /*3d70*/  FSEL R24, R24, -INF , !P0 ;  /* 0xff80000018187808 */ /* 0x000fe20004000000 */
[----:B------:R-:W-:Y:S01]  /*3d80*/  MUFU.TANH R114, R28 ;  /* 0x0000001c00727308 */ /* 0x000fe20000002400 */
[----:B------:R-:W-:Y:S02]  /*3d90*/  FSEL R18, R18, -INF , !P6 ;  /* 0xff80000012127808 */ /* 0x000fe40007000000 */
[----:B------:R-:W-:Y:S01]  /*3da0*/  ISETP.GE.AND P6, PT, R109, R3, PT ;  /* 0x000000036d00720c */ /* 0x000fe20003fc6270 */
[----:B------:R-:W-:Y:S01]  /*3db0*/  VIADD R109, R63, 0x21 ;  /* 0x000000213f6d7836 */ /* 0x000fe20000000000 */
[----:B------:R-:W-:-:S02]  /*3dc0*/  FSEL R61, R61, -INF , !P4 ;  /* 0xff8000003d3d7808 */ /* 0x000fc40006000000 */
[C---:B------:R-:W-:Y:S01]  /*3dd0*/  ISETP.GE.AND P3, PT, R71.reuse, R8, PT ;  /* 0x000000084700720c */ /* 0x040fe20003f66270 */
[----:B------:R2:W-:Y:S01]  /*3de0*/  MUFU.TANH R28, R100 ;  /* 0x00000064001c7308 */ /* 0x0005e20000002400 */
[C---:B------:R-:W-:Y:S02]  /*3df0*/  ISETP.GE.AND P1, PT, R71.reuse, R4, PT ;  /* 0x000000044700720c */ /* 0x040fe40003f26270 */
[C---:B------:R-:W-:Y:S02]  /*3e00*/  ISETP.GE.AND P0, PT, R71.reuse, R3, PT ;  /* 0x000000034700720c */ /* 0x040fe40003f06270 */
[----:B------:R-:W-:Y:S02]  /*3e10*/  ISETP.GE.AND P4, PT, R71, R2, PT ;  /* 0x000000024700720c */ /* 0x000fe40003f86270 */
[----:B------:R-:W-:Y:S01]  /*3e20*/  I2FP.F32.S32 R71, R71 ;  /* 0x0000004700477245 */ /* 0x000fe20000201400 */
[----:B------:R-:W3:Y:S01]  /*3e30*/  MUFU.TANH R96, R96 ;  /* 0x0000006000607308 */ /* 0x000ee20000002400 */
[----:B------:R-:W-:-:S02]  /*3e40*/  I2FP.F32.S32 R70, R109 ;  /* 0x0000006d00467245 */ /* 0x000fc40000201400 */
[----:B------:R-:W-:Y:S01]  /*3e50*/  FSEL R42, R42, -INF , !P2 ;  /* 0xff8000002a2a7808 */ /* 0x000fe20005000000 */
[C---:B------:R-:W-:Y:S01]  /*3e60*/  FFMA.FTZ R104, R71.reuse, UR6, R155 ;  /* 0x0000000647687c23 */ /* 0x040fe2000801009b */
[C---:B------:R-:W-:Y:S01]  /*3e70*/  FFMA.FTZ R119, R71.reuse, UR6, R161 ;  /* 0x0000000647777c23 */ /* 0x040fe200080100a1 */
[----:B------:R-:W-:Y:S01]  /*3e80*/  FFMA.FTZ R124, R71, UR6, R124 ;  /* 0x00000006477c7c23 */ /* 0x000fe2000801007c */
[----:B------:R-:W-:Y:S01]  /*3e90*/  FFMA.FTZ R74, R70, UR6, R129 ;  /* 0x00000006464a7c23 */ /* 0x000fe20008010081 */
[-C--:B------:R-:W-:Y:S01]  /*3ea0*/  ISETP.GE.AND P2, PT, R109, R8.reuse, PT ;  /* 0x000000086d00720c */ /* 0x080fe20003f46270 */
[----:B------:R-:W-:Y:S01]  /*3eb0*/  FFMA.FTZ R60, R71, UR6, R128 ;  /* 0x00000006473c7c23 */ /* 0x000fe20008010080 */
[----:B------:R-:W-:Y:S01]  /*3ec0*/  FSEL R104, R104, -INF , !P1 ;  /* 0xff80000068687808 */ /* 0x000fe20004800000 */
[C---:B------:R-:W-:Y:S01]  /*3ed0*/  FFMA.FTZ R160, R70.reuse, UR6, R160 ;  /* 0x0000000646a07c23 */ /* 0x040fe200080100a0 */
[----:B------:R-:W-:Y:S01]  /*3ee0*/  FSEL R119, R119, -INF , !P0 ;  /* 0xff80000077777808 */ /* 0x000fe20004000000 */
[----:B------:R-:W-:Y:S01]  /*3ef0*/  FFMA.FTZ R125, R70, UR6, R125 ;  /* 0x00000006467d7c23 */ /* 0x000fe2000801007d */
[----:B--2---:R-:W-:Y:S01]  /*3f00*/  FSEL R100, R124, -INF , !P4 ;  /* 0xff8000007c647808 */ /* 0x004fe20006000000 */
[----:B------:R-:W-:Y:S01]  /*3f10*/  VIADD R129, R63, 0x29 ;  /* 0x000000293f817836 */ /* 0x000fe20000000000 */
[----:B------:R-:W-:Y:S01]  /*3f20*/  FSEL R74, R74, -INF , !P2 ;  /* 0xff8000004a4a7808 */ /* 0x000fe20005000000 */
[----:B------:R2:W4:Y:S01]  /*3f30*/  MUFU.TANH R128, R89 ;  /* 0x0000005900807308 */ /* 0x0005220000002400 */
[----:B------:R-:W-:-:S02]  /*3f40*/  ISETP.GE.AND P1, PT, R123, R8, PT ;  /* 0x000000087b00720c */ /* 0x000fc40003f26270 */
[C---:B------:R-:W-:Y:S02]  /*3f50*/  ISETP.GE.AND P0, PT, R123.reuse, R4, PT ;  /* 0x000000047b00720c */ /* 0x040fe40003f06270 */
[C---:B------:R-:W-:Y:S02]  /*3f60*/  ISETP.GE.AND P4, PT, R123.reuse, R3, PT ;  /* 0x000000037b00720c */ /* 0x040fe40003f86270 */
[----:B------:R-:W-:Y:S01]  /*3f70*/  ISETP.GE.AND P2, PT, R123, R2, PT ;  /* 0x000000027b00720c */ /* 0x000fe20003f46270 */
[----:B------:R4:W-:Y:S01]  /*3f80*/  MUFU.TANH R124, R82 ;  /* 0x00000052007c7308 */ /* 0x0009e20000002400 */
[----:B------:R-:W-:Y:S02]  /*3f90*/  I2FP.F32.S32 R123, R123 ;  /* 0x0000007b007b7245 */ /* 0x000fe40000201400 */
[----:B------:R-:W-:Y:S02]  /*3fa0*/  FSEL R27, R27, -INF , !P6 ;  /* 0xff8000001b1b7808 */ /* 0x000fe40007000000 */
[----:B------:R-:W-:Y:S01]  /*3fb0*/  FSEL R88, R88, -INF , !P5 ;  /* 0xff80000058587808 */ /* 0x000fe20006800000 */
[C---:B-1----:R-:W-:Y:S01]  /*3fc0*/  FFMA.FTZ R71, R123.reuse, UR6, R30 ;  /* 0x000000067b477c23 */ /* 0x042fe2000801001e */
[----:B------:R-:W-:Y:S01]  /*3fd0*/  FSEL R60, R60, -INF , !P3 ;  /* 0xff8000003c3c7808 */ /* 0x000fe20005800000 */
[----:B---3--:R-:W-:Y:S01]  /*3fe0*/  FFMA.FTZ R96, R123, UR6, R96 ;  /* 0x000000067b607c23 */ /* 0x008fe20008010060 */
[C---:B------:R-:W-:Y:S01]  /*3ff0*/  ISETP.GE.AND P6, PT, R109.reuse, R4, PT ;  /* 0x000000046d00720c */ /* 0x040fe20003fc6270 */
[----:B------:R-:W1:Y:S01]  /*4000*/  MUFU.TANH R106, R106 ;  /* 0x0000006a006a7308 */ /* 0x000e620000002400 */
[----:B------:R-:W-:-:S02]  /*4010*/  ISETP.GE.AND P5, PT, R109, R3, PT ;  /* 0x000000036d00720c */ /* 0x000fc40003fa6270 */
[----:B------:R-:W-:Y:S01]  /*4020*/  ISETP.GE.AND P3, PT, R109, R2, PT ;  /* 0x000000026d00720c */ /* 0x000fe20003f66270 */
[----:B------:R-:W-:Y:S01]  /*4030*/  FFMA.FTZ R109, R70, UR6, R162 ;  /* 0x00000006466d7c23 */ /* 0x000fe200080100a2 */
[----:B------:R-:W-:Y:S01]  /*4040*/  FSEL R102, R160, -INF , !P6 ;  /* 0xff800000a0667808 */ /* 0x000fe20007000000 */
[----:B------:R-:W-:Y:S01]  /*4050*/  FFMA.FTZ R70, R123, UR6, R69 ;  /* 0x000000067b467c23 */ /* 0x000fe20008010045 */
[----:B------:R-:W-:Y:S01]  /*4060*/  FSEL R30, R125, -INF , !P3 ;  /* 0xff8000007d1e7808 */ /* 0x000fe20005800000 */
[----:B------:R-:W-:Y:S01]  /*4070*/  VIADD R125, R63, 0x31 ;  /* 0x000000313f7d7836 */ /* 0x000fe20000000000 */
[----:B------:R-:W-:Y:S01]  /*4080*/  FSEL R109, R109, -INF , !P5 ;  /* 0xff8000006d6d7808 */ /* 0x000fe20006800000 */
[----:B------:R-:W-:Y:S01]  /*4090*/  FFMA.FTZ R69, R123, UR6, R105 ;  /* 0x000000067b457c23 */ /* 0x000fe20008010069 */
[----:B------:R-:W-:Y:S01]  /*40a0*/  FSEL R71, R71, -INF , !P1 ;  /* 0xff80000047477808 */ /* 0x000fe20004800000 */
[----:B------:R-:W3:Y:S01]  /*40b0*/  MUFU.TANH R84, R84 ;  /* 0x0000005400547308 */ /* 0x000ee20000002400 */
[----:B------:R-:W-:-:S02]  /*40c0*/  ISETP.GE.AND P6, PT, R129, R8, PT ;  /* 0x000000088100720c */ /* 0x000fc40003fc6270 */
[C---:B------:R-:W-:Y:S02]  /*40d0*/  ISETP.GE.AND P5, PT, R129.reuse, R4, PT ;  /* 0x000000048100720c */ /* 0x040fe40003fa6270 */
[C---:B------:R-:W-:Y:S02]  /*40e0*/  ISETP.GE.AND P3, PT, R129.reuse, R3, PT ;  /* 0x000000038100720c */ /* 0x040fe40003f66270 */
[----:B------:R-:W-:Y:S01]  /*40f0*/  ISETP.GE.AND P1, PT, R129, R2, PT ;  /* 0x000000028100720c */ /* 0x000fe20003f26270 */
[----:B------:R5:W-:Y:S01]  /*4100*/  MUFU.TANH R123, R75 ;  /* 0x0000004b007b7308 */ /* 0x000be20000002400 */
[----:B------:R-:W-:Y:S02]  /*4110*/  I2FP.F32.S32 R129, R129 ;  /* 0x0000008100817245 */ /* 0x000fe40000201400 */
[----:B------:R-:W-:Y:S02]  /*4120*/  FSEL R105, R70, -INF , !P4 ;  /* 0xff80000046697808 */ /* 0x000fe40006000000 */
[----:B------:R-:W-:Y:S01]  /*4130*/  I2FP.F32.S32 R134, R127 ;  /* 0x0000007f00867245 */ /* 0x000fe20000201400 */
[C---:B--2---:R-:W-:Y:S01]  /*4140*/  FFMA.FTZ R89, R129.reuse, UR6, R28 ;  /* 0x0000000681597c23 */ /* 0x044fe2000801001c */
[----:B----4-:R-:W-:Y:S01]  /*4150*/  FFMA.FTZ R82, R129, UR6, R128 ;  /* 0x0000000681527c23 */ /* 0x010fe20008010080 */
[----:B------:R-:W-:Y:S01]  /*4160*/  FSEL R28, R69, -INF , !P2 ;  /* 0xff800000451c7808 */ /* 0x000fe20005000000 */
[----:B------:R-:W-:Y:S01]  /*4170*/  MUFU.TANH R83, R83 ;  /* 0x0000005300537308 */ /* 0x000fe20000002400 */
[----:B------:R-:W-:Y:S01]  /*4180*/  FSEL R96, R96, -INF , !P0 ;  /* 0xff80000060607808 */ /* 0x000fe20004000000 */
[C---:B------:R-:W-:Y:S01]  /*4190*/  FFMA.FTZ R69, R134.reuse, UR6, R120 ;  /* 0x0000000686457c23 */ /* 0x040fe20008010078 */
[----:B------:R-:W-:Y:S01]  /*41a0*/  FSEL R70, R89, -INF , !P6 ;  /* 0xff80000059467808 */ /* 0x000fe20007000000 */
[----:B------:R-:W-:Y:S01]  /*41b0*/  FFMA.FTZ R89, R129, UR6, R110 ;  /* 0x0000000681597c23 */ /* 0x000fe2000801006e */
[----:B------:R-:W-:Y:S01]  /*41c0*/  I2FP.F32.S32 R110, R125 ;  /* 0x0000007d006e7245 */ /* 0x000fe20000201400 */
[C---:B------:R-:W-:Y:S01]  /*41d0*/  FFMA.FTZ R142, R134.reuse, UR6, R163 ;  /* 0x00000006868e7c23 */ /* 0x040fe200080100a3 */
[C---:B------:R-:W-:Y:S01]  /*41e0*/  FFMA.FTZ R133, R134.reuse, UR6, R165 ;  /* 0x0000000686857c23 */ /* 0x040fe200080100a5 */
[----:B------:R-:W-:Y:S01]  /*41f0*/  ISETP.GE.AND P0, PT, R127, R8, PT ;  /* 0x000000087f00720c */ /* 0x000fe20003f06270 */
[----:B------:R-:W-:Y:S01]  /*4200*/  FFMA.FTZ R129, R129, UR6, R115 ;  /* 0x0000000681817c23 */ /* 0x000fe20008010073 */
[C---:B------:R-:W-:Y:S01]  /*4210*/  ISETP.GE.AND P4, PT, R127.reuse, R4, PT ;  /* 0x000000047f00720c */ /* 0x040fe20003f86270 */
[----:B------:R-:W-:Y:S01]  /*4220*/  FFMA.FTZ R134, R134, UR6, R167 ;  /* 0x0000000686867c23 */ /* 0x000fe200080100a7 */
[C---:B------:R-:W-:Y:S01]  /*4230*/  ISETP.GE.AND P2, PT, R127.reuse, R3, PT ;  /* 0x000000037f00720c */ /* 0x040fe20003f46270 */
[----:B-----5:R-:W-:Y:S01]  /*4240*/  FFMA.FTZ R75, R110, UR6, R121 ;  /* 0x000000066e4b7c23 */ /* 0x020fe20008010079 */
[----:B------:R-:W-:Y:S01]  /*4250*/  ISETP.GE.AND P6, PT, R127, R2, PT ;  /* 0x000000027f00720c */ /* 0x000fe20003fc6270 */
[----:B------:R-:W-:Y:S01]  /*4260*/  MUFU.TANH R115, R19 ;  /* 0x0000001300737308 */ /* 0x000fe20000002400 */
[----:B------:R-:W-:Y:S01]  /*4270*/  FSEL R82, R82, -INF , !P5 ;  /* 0xff80000052527808 */ /* 0x000fe20006800000 */
[----:B------:R-:W-:Y:S01]  /*4280*/  VIADD R127, R63, 0x38 ;  /* 0x000000383f7f7836 */ /* 0x000fe20000000000 */
[----:B------:R-:W-:Y:S01]  /*4290*/  ISETP.GE.AND P5, PT, R125, R8, PT ;  /* 0x000000087d00720c */ /* 0x000fe20003fa6270 */
[----:B------:R-:W-:Y:S01]  /*42a0*/  VIADD R121, R63, 0x39 ;  /* 0x000000393f797836 */ /* 0x000fe20000000000 */
[----:B------:R-:W-:Y:S01]  /*42b0*/  FSEL R142, R142, -INF , !P4 ;  /* 0xff8000008e8e7808 */ /* 0x000fe20006000000 */
[----:B------:R-:W-:Y:S01]  /*42c0*/  FFMA.FTZ R128, R110, UR6, R164 ;  /* 0x000000066e807c23 */ /* 0x000fe200080100a4 */
[----:B------:R-:W-:Y:S01]  /*42d0*/  FSEL R133, R133, -INF , !P2 ;  /* 0xff80000085857808 */ /* 0x000fe20005000000 */
[----:B------:R1:W2:Y:S01]  /*42e0*/  MUFU.TANH R19, R91 ;  /* 0x0000005b00137308 */ /* 0x0002a20000002400 */
[----:B------:R-:W-:Y:S01]  /*42f0*/  FSEL R134, R134, -INF , !P6 ;  /* 0xff80000086867808 */ /* 0x000fe20007000000 */
[----:B------:R-:W-:Y:S01]  /*4300*/  FFMA.FTZ R168, R110, UR6, R168 ;  /* 0x000000066ea87c23 */ /* 0x000fe200080100a8 */
[----:B------:R-:W-:-:S02]  /*4310*/  FSEL R75, R75, -INF , !P5 ;  /* 0xff8000004b4b7808 */ /* 0x000fc40006800000 */
[C---:B------:R-:W-:Y:S02]  /*4320*/  ISETP.GE.AND P4, PT, R127.reuse, R8, PT ;  /* 0x000000087f00720c */ /* 0x040fe40003f86270 */
[C---:B------:R-:W-:Y:S01]  /*4330*/  ISETP.GE.AND P2, PT, R127.reuse, R4, PT ;  /* 0x000000047f00720c */ /* 0x040fe20003f46270 */
[----:B------:R-:W4:Y:S01]  /*4340*/  MUFU.TANH R177, R177 ;  /* 0x000000b100b17308 */ /* 0x000f220000002400 */
[C---:B------:R-:W-:Y:S02]  /*4350*/  ISETP.GE.AND P6, PT, R127.reuse, R3, PT ;  /* 0x000000037f00720c */ /* 0x040fe40003fc6270 */
[----:B------:R-:W-:Y:S02]  /*4360*/  ISETP.GE.AND P5, PT, R127, R2, PT ;  /* 0x000000027f00720c */ /* 0x000fe40003fa6270 */
[----:B------:R-:W-:Y:S02]  /*4370*/  I2FP.F32.S32 R127, R127 ;  /* 0x0000007f007f7245 */ /* 0x000fe40000201400 */
[----:B------:R-:W-:Y:S01]  /*4380*/  FSEL R89, R89, -INF , !P3 ;  /* 0xff80000059597808 */ /* 0x000fe20005800000 */
[----:B------:R-:W5:Y:S01]  /*4390*/  MUFU.TANH R175, R175 ;  /* 0x000000af00af7308 */ /* 0x000f620000002400 */
[----:B------:R-:W-:Y:S01]  /*43a0*/  FSEL R120, R129, -INF , !P1 ;  /* 0xff80000081787808 */ /* 0x000fe20004800000 */
[----:B-1----:R-:W-:Y:S01]  /*43b0*/  FFMA.FTZ R91, R127, UR6, R106 ;  /* 0x000000067f5b7c23 */ /* 0x002fe2000801006a */
[----:B------:R-:W-:Y:S01]  /*43c0*/  FSEL R69, R69, -INF , !P0 ;  /* 0xff80000045457808 */ /* 0x000fe20004000000 */
[----:B---3--:R-:W-:Y:S01]  /*43d0*/  FFMA.FTZ R84, R127, UR6, R84 ;  /* 0x000000067f547c23 */ /* 0x008fe20008010054 */
[----:B------:R-:W-:Y:S01]  /*43e0*/  ISETP.GE.AND P3, PT, R125, R4, PT ;  /* 0x000000047d00720c */ /* 0x000fe20003f66270 */
[----:B------:R-:W-:Y:S01]  /*43f0*/  FFMA.FTZ R106, R127, UR6, R122 ;  /* 0x000000067f6a7c23 */ /* 0x000fe2000801007a */
[----:B------:R-:W-:Y:S01]  /*4400*/  ISETP.GE.AND P1, PT, R125, R3, PT ;  /* 0x000000037d00720c */ /* 0x000fe20003f26270 */
[----:B------:R-:W-:Y:S01]  /*4410*/  FFMA.FTZ R126, R127, UR6, R126 ;  /* 0x000000067f7e7c23 */ /* 0x000fe2000801007e */
[----:B------:R-:W-:Y:S01]  /*4420*/  ISETP.GE.AND P0, PT, R125, R2, PT ;  /* 0x000000027d00720c */ /* 0x000fe20003f06270 */
[----:B------:R-:W-:Y:S01]  /*4430*/  FFMA.FTZ R125, R110, UR6, R166 ;  /* 0x000000066e7d7c23 */ /* 0x000fe200080100a6 */
[C---:B------:R-:W-:Y:S01]  /*4440*/  VIADD R129, R63.reuse, 0x40 ;  /* 0x000000403f817836 */ /* 0x040fe20000000000 */
[----:B------:R-:W-:Y:S01]  /*4450*/  I2FP.F32.S32 R110, R121 ;  /* 0x00000079006e7245 */ /* 0x000fe20000201400 */
[----:B------:R-:W-:Y:S01]  /*4460*/  VIADD R127, R63, 0x41 ;  /* 0x000000413f7f7836 */ /* 0x000fe20000000000 */
[----:B------:R-:W-:Y:S01]  /*4470*/  FSEL R122, R84, -INF , !P2 ;  /* 0xff800000547a7808 */ /* 0x000fe20005000000 */
[----:B------:R-:W1:Y:S01]  /*4480*/  MUFU.TANH R178, R178 ;  /* 0x000000b200b27308 */ /* 0x000e620000002400 */
[----:B------:R-:W-:Y:S01]  /*4490*/  FSEL R174, R126, -INF , !P5 ;  /* 0xff8000007eae7808 */ /* 0x000fe20006800000 */
[----:B--2---:R-:W-:Y:S01]  /*44a0*/  FFMA.FTZ R84, R110, UR6, R19 ;  /* 0x000000066e547c23 */ /* 0x004fe20008010013 */
[----:B------:R-:W-:Y:S01]  /*44b0*/  FSEL R128, R128, -INF , !P3 ;  /* 0xff80000080807808 */ /* 0x000fe20005800000 */
[C---:B------:R-:W-:Y:S01]  /*44c0*/  FFMA.FTZ R83, R110.reuse, UR6, R83 ;  /* 0x000000066e537c23 */ /* 0x040fe20008010053 */
[----:B------:R-:W-:Y:S01]  /*44d0*/  FSEL R125, R125, -INF , !P1 ;  /* 0xff8000007d7d7808 */ /* 0x000fe20004800000 */
[C---:B------:R-:W-:Y:S01]  /*44e0*/  FFMA.FTZ R114, R110.reuse, UR6, R114 ;  /* 0x000000066e727c23 */ /* 0x040fe20008010072 */
[----:B------:R-:W-:Y:S01]  /*44f0*/  I2FP.F32.S32 R130, R129 ;  /* 0x0000008100827245 */ /* 0x000fe20000201400 */
[----:B------:R-:W2:Y:S01]  /*4500*/  MUFU.TANH R126, R103 ;  /* 0x00000067007e7308 */ /* 0x000ea20000002400 */
[----:B------:R-:W-:Y:S01]  /*4510*/  I2FP.F32.S32 R150, R127 ;  /* 0x0000007f00967245 */ /* 0x000fe20000201400 */
[----:B------:R-:W-:Y:S01]  /*4520*/  FFMA.FTZ R124, R110, UR6, R124 ;  /* 0x000000066e7c7c23 */ /* 0x000fe2000801007c */
[C---:B------:R-:W-:Y:S01]  /*4530*/  ISETP.GE.AND P3, PT, R121.reuse, R8, PT ;  /* 0x000000087900720c */ /* 0x040fe20003f66270 */
[C---:B------:R-:W-:Y:S01]  /*4540*/  FFMA.FTZ R171, R130.reuse, UR6, R171 ;  /* 0x0000000682ab7c23 */ /* 0x040fe200080100ab */
[C---:B------:R-:W-:Y:S01]  /*4550*/  ISETP.GE.AND P1, PT, R121.reuse, R4, PT ;  /* 0x000000047900720c */ /* 0x040fe20003f26270 */
[----:B------:R-:W-:Y:S01]  /*4560*/  FFMA.FTZ R173, R130, UR6, R173 ;  /* 0x0000000682ad7c23 */ /* 0x000fe200080100ad */
[----:B------:R-:W-:Y:S01]  /*4570*/  FSEL R176, R168, -INF , !P0 ;  /* 0xff800000a8b07808 */ /* 0x000fe20004000000 */
[----:B----4-:R-:W-:Y:S01]  /*4580*/  FFMA.FTZ R177, R130, UR6, R177 ;  /* 0x0000000682b17c23 */ /* 0x010fe200080100b1 */
[----:B------:R-:W-:Y:S01]  /*4590*/  ISETP.GE.AND P0, PT, R121, R3, PT ;  /* 0x000000037900720c */ /* 0x000fe20003f06270 */
[----:B------:R-:W-:Y:S01]  /*45a0*/  FFMA.FTZ R169, R150, UR6, R169 ;  /* 0x0000000696a97c23 */ /* 0x000fe200080100a9 */
[----:B------:R-:W-:Y:S01]  /*45b0*/  FSEL R19, R106, -INF , !P6 ;  /* 0xff8000006a137808 */ /* 0x000fe20007000000 */
[----:B------:R-:W-:Y:S01]  /*45c0*/  FFMA.FTZ R184, R150, UR6, R172 ;  /* 0x0000000696b87c23 */ /* 0x000fe200080100ac */
[----:B------:R-:W-:Y:S01]  /*45d0*/  FSEL R84, R84, -INF , !P3 ;  /* 0xff80000054547808 */ /* 0x000fe20005800000 */
[----:B------:R3:W-:Y:S01]  /*45e0*/  MUFU.TANH R106, R31 ;  /* 0x0000001f006a7308 */ /* 0x0007e20000002400 */
[----:B------:R-:W-:Y:S01]  /*45f0*/  FSEL R110, R83, -INF , !P1 ;  /* 0xff800000536e7808 */ /* 0x000fe20004800000 */
[----:B------:R-:W-:Y:S01]  /*4600*/  FFMA.FTZ R83, R130, UR6, R170 ;  /* 0x0000000682537c23 */ /* 0x000fe200080100aa */
[----:B------:R-:W-:-:S02]  /*4610*/  FSEL R91, R91, -INF , !P4 ;  /* 0xff8000005b5b7808 */ /* 0x000fc40006000000 */
[C---:B------:R-:W-:Y:S02]  /*4620*/  ISETP.GE.AND P6, PT, R129.reuse, R4, PT ;  /* 0x000000048100720c */ /* 0x040fe40003fc6270 */
[C---:B------:R-:W-:Y:S01]  /*4630*/  ISETP.GE.AND P5, PT, R129.reuse, R3, PT ;  /* 0x000000038100720c */ /* 0x040fe20003fa6270 */
[----:B------:R-:W-:Y:S01]  /*4640*/  MUFU.TANH R130, R92 ;  /* 0x0000005c00827308 */ /* 0x000fe20000002400 */
[----:B------:R-:W-:Y:S02]  /*4650*/  ISETP.GE.AND P3, PT, R129, R2, PT ;  /* 0x000000028100720c */ /* 0x000fe40003f66270 */
[----:B------:R-:W-:Y:S02]  /*4660*/  ISETP.GE.AND P1, PT, R127, R8, PT ;  /* 0x000000087f00720c */ /* 0x000fe40003f26270 */
[----:B------:R-:W-:Y:S02]  /*4670*/  ISETP.GE.AND P4, PT, R121, R2, PT ;  /* 0x000000027900720c */ /* 0x000fe40003f86270 */
[----:B------:R-:W-:Y:S01]  /*4680*/  FSEL R186, R171, -INF , !P6 ;  /* 0xff800000abba7808 */ /* 0x000fe20007000000 */
[----:B------:R-:W4:Y:S01]  /*4690*/  MUFU.TANH R121, R80 ;  /* 0x0000005000797308 */ /* 0x000f220000002400 */
[----:B---3--:R-:W-:-:S02]  /*46a0*/  FSEL R31, R114, -INF , !P0 ;  /* 0xff800000721f7808 */ /* 0x008fc40004000000 */
[----:B------:R-:W-:Y:S02]  /*46b0*/  FSEL R103, R173, -INF , !P5 ;  /* 0xff800000ad677808 */ /* 0x000fe40006800000 */
[----:B------:R-:W-:Y:S02]  /*46c0*/  FSEL R172, R177, -INF , !P3 ;  /* 0xff800000b1ac7808 */ /* 0x000fe40005800000 */
[C---:B------:R-:W-:Y:S01]  /*46d0*/  ISETP.GE.AND P6, PT, R131.reuse, R8, PT ;  /* 0x000000088300720c */ /* 0x040fe20003fc6270 */
[----:B------:R3:W-:Y:S01]  /*46e0*/  MUFU.TANH R114, R97 ;  /* 0x0000006100727308 */ /* 0x0007e20000002400 */
[C---:B------:R-:W-:Y:S02]  /*46f0*/  ISETP.GE.AND P5, PT, R131.reuse, R4, PT ;  /* 0x000000048300720c */ /* 0x040fe40003fa6270 */
[----:B------:R-:W-:Y:S02]  /*4700*/  ISETP.GE.AND P3, PT, R131, R3, PT ;  /* 0x000000038300720c */ /* 0x000fe40003f66270 */
[----:B------:R-:W-:Y:S01]  /*4710*/  ISETP.GE.AND P2, PT, R129, R8, PT ;  /* 0x000000088100720c */ /* 0x000fe20003f46270 */
[----:B------:R-:W-:Y:S01]  /*4720*/  VIADD R129, R63, 0x49 ;  /* 0x000000493f817836 */ /* 0x000fe20000000000 */
[----:B------:R-:W-:Y:S01]  /*4730*/  FSEL R144, R124, -INF , !P4 ;  /* 0xff8000007c907808 */ /* 0x000fe20006000000 */
[----:B------:R5:W-:Y:S01]  /*4740*/  MUFU.TANH R80, R29 ;  /* 0x0000001d00507308 */ /* 0x000be20000002400 */
[----:B------:R-:W-:-:S02]  /*4750*/  FSEL R83, R83, -INF , !P2 ;  /* 0xff80000053537808 */ /* 0x000fc40005000000 */
[C---:B------:R-:W-:Y:S02]  /*4760*/  ISETP.GE.AND P0, PT, R127.reuse, R4, PT ;  /* 0x000000047f00720c */ /* 0x040fe40003f06270 */
[C---:B------:R-:W-:Y:S02]  /*4770*/  ISETP.GE.AND P4, PT, R127.reuse, R3, PT ;  /* 0x000000037f00720c */ /* 0x040fe40003f86270 */
[-C--:B------:R-:W-:Y:S01]  /*4780*/  ISETP.GE.AND P2, PT, R127, R2.reuse, PT ;  /* 0x000000027f00720c */ /* 0x080fe20003f46270 */
[----:B------:R-:W4:Y:S01]  /*4790*/  MUFU.TANH R20, R20 ;  /* 0x0000001400147308 */ /* 0x000f220000002400 */
[----:B---3--:R-:W-:Y:S01]  /*47a0*/  FSEL R97, R169, -INF , !P1 ;  /* 0xff800000a9617808 */ /* 0x008fe20004800000 */
[----:B------:R-:W-:Y:S01]  /*47b0*/  VIADD R127, R63, 0x50 ;  /* 0x000000503f7f7836 */ /* 0x000fe20000000000 */
[----:B------:R-:W-:Y:S02]  /*47c0*/  ISETP.GE.AND P1, PT, R131, R2, PT ;  /* 0x000000028300720c */ /* 0x000fe40003f26270 */
[----:B------:R-:W-:-:S02]  /*47d0*/  I2FP.F32.S32 R131, R131 ;  /* 0x0000008300837245 */ /* 0x000fc40000201400 */
[----:B------:R-:W-:Y:S01]  /*47e0*/  FSEL R184, R184, -INF , !P0 ;  /* 0xff800000b8b87808 */ /* 0x000fe20004000000 */
[----:B------:R-:W-:Y:S01]  /*47f0*/  MUFU.TANH R117, R117 ;  /* 0x0000007500757308 */ /* 0x000fe20000002400 */
[C---:B-----5:R-:W-:Y:S01]  /*4800*/  FFMA.FTZ R29, R150.reuse, UR6, R175 ;  /* 0x00000006961d7c23 */ /* 0x060fe200080100af */
[----:B-1----:R-:W-:Y:S01]  /*4810*/  FFMA.FTZ R150, R150, UR6, R178 ;  /* 0x0000000696967c23 */ /* 0x002fe200080100b2 */
[----:B--2---:R-:W-:Y:S01]  /*4820*/  FFMA.FTZ R126, R131, UR6, R126 ;  /* 0x00000006837e7c23 */ /* 0x004fe2000801007e */
[----:B------:R-:W-:Y:S01]  /*4830*/  ISETP.GE.AND P0, PT, R129, R8, PT ;  /* 0x000000088100720c */ /* 0x000fe20003f06270 */
[----:B----4-:R-:W-:Y:S01]  /*4840*/  FFMA.FTZ R121, R131, UR6, R121 ;  /* 0x0000000683797c23 */ /* 0x010fe20008010079 */
[----:B------:R-:W-:Y:S01]  /*4850*/  FSEL R29, R29, -INF , !P4 ;  /* 0xff8000001d1d7808 */ /* 0x000fe20006000000 */
[C---:B------:R-:W-:Y:S01]  /*4860*/  FFMA.FTZ R130, R131.reuse, UR6, R130 ;  /* 0x0000000683827c23 */ /* 0x040fe20008010082 */
[----:B------:R-:W-:Y:S01]  /*4870*/  FSEL R150, R150, -INF , !P2 ;  /* 0xff80000096967808 */ /* 0x000fe20005000000 */
[----:B------:R-:W1:Y:S01]  /*4880*/  MUFU.TANH R112, R112 ;  /* 0x0000007000707308 */ /* 0x000e620000002400 */
[----:B------:R-:W-:Y:S01]  /*4890*/  FSEL R92, R126, -INF , !P6 ;  /* 0xff8000007e5c7808 */ /* 0x000fe20007000000 */
[----:B------:R-:W-:Y:S01]  /*48a0*/  FFMA.FTZ R137, R131, UR6, R123 ;  /* 0x0000000683897c23 */ /* 0x000fe2000801007b */
[----:B------:R-:W-:Y:S01]  /*48b0*/  ISETP.GE.AND P4, PT, R129, R4, PT ;  /* 0x000000048100720c */ /* 0x000fe20003f86270 */
[----:B------:R-:W-:Y:S01]  /*48c0*/  VIADD R123, R63, 0x51 ;  /* 0x000000513f7b7836 */ /* 0x000fe20000000000 */
[----:B------:R-:W-:-:S02]  /*48d0*/  ISETP.GE.AND P2, PT, R129, R3, PT ;  /* 0x000000038100720c */ /* 0x000fc40003f46270 */
[----:B------:R-:W-:Y:S01]  /*48e0*/  ISETP.GE.AND P6, PT, R129, R2, PT ;  /* 0x000000028100720c */ /* 0x000fe20003fc6270 */
[----:B------:R-:W2:Y:S01]  /*48f0*/  MUFU.TANH R21, R21 ;  /* 0x0000001500157308 */ /* 0x000ea20000002400 */
[----:B------:R-:W-:Y:S02]  /*4900*/  I2FP.F32.S32 R129, R129 ;  /* 0x0000008100817245 */ /* 0x000fe40000201400 */
[----:B------:R-:W-:Y:S02]  /*4910*/  FSEL R160, R121, -INF , !P1 ;  /* 0xff80000079a07808 */ /* 0x000fe40004800000 */
[----:B------:R-:W-:Y:S01]  /*4920*/  I2FP.F32.S32 R121, R127 ;  /* 0x0000007f00797245 */ /* 0x000fe20000201400 */
[----:B------:R-:W-:Y:S01]  /*4930*/  FFMA.FTZ R115, R129, UR6, R115 ;  /* 0x0000000681737c23 */ /* 0x000fe20008010073 */
[----:B------:R-:W-:Y:S01]  /*4940*/  FSEL R180, R130, -INF , !P5 ;  /* 0xff80000082b47808 */ /* 0x000fe20006800000 */
[----:B------:R-:W3:Y:S01]  /*4950*/  MUFU.TANH R116, R116 ;  /* 0x0000007400747308 */ /* 0x000ee20000002400 */
[----:B------:R-:W-:Y:S01]  /*4960*/  FSEL R137, R137, -INF , !P3 ;  /* 0xff80000089897808 */ /* 0x000fe20005800000 */
[----:B------:R-:W-:Y:S01]  /*4970*/  FFMA.FTZ R135, R121, UR6, R20 ;  /* 0x0000000679877c23 */ /* 0x000fe20008010014 */
[----:B------:R-:W-:Y:S01]  /*4980*/  ISETP.GE.AND P5, PT, R127, R8, PT ;  /* 0x000000087f00720c */ /* 0x000fe20003fa6270 */
[----:B------:R-:W-:Y:S01]  /*4990*/  FFMA.FTZ R106, R129, UR6, R106 ;  /* 0x00000006816a7c23 */ /* 0x000fe2000801006a */
[----:B------:R-:W-:-:S02]  /*49a0*/  ISETP.GE.AND P3, PT, R127, R4, PT ;  /* 0x000000047f00720c */ /* 0x000fc40003f66270 */
[----:B------:R-:W-:Y:S01]  /*49b0*/  ISETP.GE.AND P1, PT, R127, R3, PT ;  /* 0x000000037f00720c */ /* 0x000fe20003f26270 */
[----:B------:R-:W4:Y:S01]  /*49c0*/  MUFU.TANH R118, R118 ;  /* 0x0000007600767308 */ /* 0x000f220000002400 */
[----:B------:R-:W-:Y:S02]  /*49d0*/  I2FP.F32.S32 R168, R123 ;  /* 0x0000007b00a87245 */ /* 0x000fe40000201400 */
[----:B------:R-:W-:Y:S02]  /*49e0*/  FSEL R162, R106, -INF , !P6 ;  /* 0xff8000006aa27808 */ /* 0x000fe40007000000 */
[----:B------:R-:W-:Y:S01]  /*49f0*/  FSEL R135, R135, -INF , !P1 ;  /* 0xff80000087877808 */ /* 0x000fe20004800000 */
[C---:B-1----:R-:W-:Y:S01]  /*4a00*/  FFMA.FTZ R112, R168.reuse, UR6, R112 ;  /* 0x00000006a8707c23 */ /* 0x042fe20008010070 */
[----:B--2---:R-:W-:Y:S01]  /*4a10*/  FFMA.FTZ R139, R168, UR6, R21 ;  /* 0x00000006a88b7c23 */ /* 0x004fe20008010015 */
[----:B------:R-:W1:Y:S01]  /*4a20*/  MUFU.TANH R22, R22 ;  /* 0x0000001600167308 */ /* 0x000e620000002400 */
[----:B---3--:R-:W-:Y:S01]  /*4a30*/  FFMA.FTZ R116, R121, UR6, R116 ;  /* 0x0000000679747c23 */ /* 0x008fe20008010074 */
[----:B------:R-:W-:Y:S01]  /*4a40*/  VIADD R21, R63, 0x60 ;  /* 0x000000603f157836 */ /* 0x000fe20000000000 */
[----:B------:R-:W-:-:S03]  /*4a50*/  ISETP.GE.AND P6, PT, R123, R3, PT ;  /* 0x000000037b00720c */ /* 0x000fc60003fc6270 */
[----:B------:R-:W-:Y:S02]  /*4a60*/  FSEL R106, R116, -INF , !P5 ;  /* 0xff800000746a7808 */ /* 0x000fe40006800000 */
[----:B------:R-:W-:Y:S01]  /*4a70*/  MUFU.TANH R23, R23 ;  /* 0x0000001700177308 */ /* 0x000fe20000002400 */
[----:B----4-:R-:W-:Y:S01]  /*4a80*/  FFMA.FTZ R118, R121, UR6, R118 ;  /* 0x0000000679767c23 */ /* 0x010fe20008010076 */
[----:B------:R-:W-:Y:S02]  /*4a90*/  ISETP.GE.AND P5, PT, R123, R2, PT ;  /* 0x000000027b00720c */ /* 0x000fe40003fa6270 */
[----:B------:R-:W-:Y:S02]  /*4aa0*/  FSEL R139, R139, -INF , !P6 ;  /* 0xff8000008b8b7808 */ /* 0x000fe40007000000 */
[----:B------:R-:W-:Y:S02]  /*4ab0*/  FSEL R192, R118, -INF , !P3 ;  /* 0xff80000076c07808 */ /* 0x000fe40005800000 */
[----:B------:R2:W3:Y:S01]  /*4ac0*/  MUFU.TANH R124, R93 ;  /* 0x0000005d007c7308 */ /* 0x0004e20000002400 */
[----:B-1----:R-:W-:Y:S01]  /*4ad0*/  FFMA.FTZ R22, R121, UR6, R22 ;  /* 0x0000000679167c23 */ /* 0x002fe20008010016 */
[----:B------:R-:W-:-:S05]  /*4ae0*/  VIADD R121, R63, 0x58 ;  /* 0x000000583f797836 */ /* 0x000fca0000000000 */
[C---:B------:R-:W-:Y:S01]  /*4af0*/  ISETP.GE.AND P1, PT, R121.reuse, R4, PT ;  /* 0x000000047900720c */ /* 0x040fe20003f26270 */
[----:B------:R-:W1:Y:S01]  /*4b00*/  MUFU.TANH R72, R72 ;  /* 0x0000004800487308 */ /* 0x000e620000002400 */
[----:B------:R-:W-:-:S07]  /*4b10*/  ISETP.GE.AND P3, PT, R121, R8, PT ;  /* 0x000000087900720c */ /* 0x000fce0003f66270 */
[----:B------:R-:W-:Y:S01]  /*4b20*/  MUFU.TANH R20, R107 ;  /* 0x0000006b00147308 */ /* 0x000fe20000002400 */
[C---:B--2---:R-:W-:Y:S01]  /*4b30*/  FFMA.FTZ R93, R129.reuse, UR6, R114 ;  /* 0x00000006815d7c23 */ /* 0x044fe20008010072 */
[----:B---3--:R-:W-:-:S04]  /*4b40*/  FFMA.FTZ R124, R129, UR6, R124 ;  /* 0x00000006817c7c23 */ /* 0x008fc8000801007c */
[----:B------:R-:W-:Y:S02]  /*4b50*/  FSEL R93, R93, -INF , !P0 ;  /* 0xff8000005d5d7808 */ /* 0x000fe40004000000 */
[----:B------:R-:W-:Y:S01]  /*4b60*/  ISETP.GE.AND P0, PT, R127, R2, PT ;  /* 0x000000027f00720c */ /* 0x000fe20003f06270 */
[----:B------:R-:W2:Y:S01]  /*4b70*/  MUFU.TANH R113, R113 ;  /* 0x0000007100717308 */ /* 0x000ea20000002400 */
[----:B------:R-:W-:Y:S02]  /*4b80*/  FSEL R127, R115, -INF , !P2 ;  /* 0xff800000737f7808 */ /* 0x000fe40005000000 */
[----:B------:R-:W-:Y:S02]  /*4b90*/  FSEL R170, R22, -INF , !P0 ;  /* 0xff80000016aa7808 */ /* 0x000fe40004000000 */
[----:B------:R-:W-:Y:S02]  /*4ba0*/  FSEL R178, R124, -INF , !P4 ;  /* 0xff8000007cb27808 */ /* 0x000fe40006000000 */
[----:B------:R-:W-:Y:S01]  /*4bb0*/  I2FP.F32.S32 R22, R121 ;  /* 0x0000007900167245 */ /* 0x000fe20000201400 */
[----:B------:R-:W3:Y:S01]  /*4bc0*/  MUFU.TANH R115, R99 ;  /* 0x0000006300737308 */ /* 0x000ee20000002400 */
[----:B------:R-:W-:-:S02]  /*4bd0*/  ISETP.GE.AND P4, PT, R123, R8, PT ;  /* 0x000000087b00720c */ /* 0x000fc40003f86270 */
[-C--:B------:R-:W-:Y:S01]  /*4be0*/  ISETP.GE.AND P2, PT, R123, R4.reuse, PT ;  /* 0x000000047b00720c */ /* 0x080fe20003f46270 */
[C---:B------:R-:W-:Y:S01]  /*4bf0*/  FFMA.FTZ R80, R22.reuse, UR6, R80 ;  /* 0x0000000616507c23 */ /* 0x040fe20008010050 */
[----:B-1----:R-:W-:Y:S01]  /*4c00*/  FFMA.FTZ R72, R22, UR6, R72 ;  /* 0x0000000616487c23 */ /* 0x002fe20008010048 */
[----:B------:R-:W-:Y:S02]  /*4c10*/  ISETP.GE.AND P0, PT, R121, R3, PT ;  /* 0x000000037900720c */ /* 0x000fe40003f06270 */
[----:B------:R1:W4:Y:S01]  /*4c20*/  MUFU.TANH R114, R67 ;  /* 0x0000004300727308 */ /* 0x0003220000002400 */
[----:B------:R-:W-:Y:S01]  /*4c30*/  FSEL R190, R112, -INF , !P2 ;  /* 0xff80000070be7808 */ /* 0x000fe20005000000 */
[----:B--2---:R-:W-:Y:S01]  /*4c40*/  FFMA.FTZ R107, R22, UR6, R113 ;  /* 0x00000006166b7c23 */ /* 0x004fe20008010071 */
[----:B------:R-:W-:Y:S02]  /*4c50*/  FSEL R147, R80, -INF , !P0 ;  /* 0xff80000050937808 */ /* 0x000fe40004000000 */
[----:B------:R-:W-:-:S02]  /*4c60*/  ISETP.GE.AND P0, PT, R21, R4, PT ;  /* 0x000000041500720c */ /* 0x000fc40003f06270 */
[----:B------:R-:W-:Y:S01]  /*4c70*/  FSEL R107, R107, -INF , !P3 ;  /* 0xff8000006b6b7808 */ /* 0x000fe20005800000 */
[----:B------:R-:W2:Y:S01]  /*4c80*/  MUFU.TANH R16, R16 ;  /* 0x0000001000107308 */ /* 0x000ea20000002400 */
[----:B---3--:R-:W-:-:S05]  /*4c90*/  FFMA.FTZ R115, R22, UR6, R115 ;  /* 0x0000000616737c23 */ /* 0x008fca0008010073 */
[----:B------:R-:W-:Y:S02]  /*4ca0*/  FSEL R188, R115, -INF , !P1 ;  /* 0xff80000073bc7808 */ /* 0x000fe40004800000 */
[----:B------:R-:W-:Y:S01]  /*4cb0*/  MUFU.TANH R17, R17 ;  /* 0x0000001100117308 */ /* 0x000fe20000002400 */
[C---:B-1----:R-:W-:Y:S01]  /*4cc0*/  FFMA.FTZ R67, R168.reuse, UR6, R117 ;  /* 0x00000006a8437c23 */ /* 0x042fe20008010075 */
[----:B------:R-:W-:Y:S01]  /*4cd0*/  FFMA.FTZ R168, R168, UR6, R23 ;  /* 0x00000006a8a87c23 */ /* 0x000fe20008010017 */
[----:B------:R-:W-:Y:S01]  /*4ce0*/  VIADD R23, R63, 0x59 ;  /* 0x000000593f177836 */ /* 0x000fe20000000000 */
[----:B------:R-:W-:Y:S02]  /*4cf0*/  ISETP.GE.AND P1, PT, R21, R8, PT ;  /* 0x000000081500720c */ /* 0x000fe40003f26270 */
[----:B------:R-:W-:Y:S02]  /*4d00*/  FSEL R67, R67, -INF , !P4 ;  /* 0xff80000043437808 */ /* 0x000fe40006000000 */
[----:B------:R-:W-:Y:S01]  /*4d10*/  I2FP.F32.S32 R99, R23 ;  /* 0x0000001700637245 */ /* 0x000fe20000201400 */
[----:B------:R-:W1:Y:S01]  /*4d20*/  MUFU.TANH R49, R49 ;  /* 0x0000003100317308 */ /* 0x000e620000002400 */
[----:B------:R-:W-:-:S02]  /*4d30*/  ISETP.GE.AND P4, PT, R121, R2, PT ;  /* 0x000000027900720c */ /* 0x000fc40003f86270 */
[----:B------:R-:W-:Y:S01]  /*4d40*/  ISETP.GE.AND P2, PT, R23, R8, PT ;  /* 0x000000081700720c */ /* 0x000fe20003f46270 */
[C---:B------:R-:W-:Y:S01]  /*4d50*/  FFMA.FTZ R20, R99.reuse, UR6, R20 ;  /* 0x0000000663147c23 */ /* 0x040fe20008010014 */
[----:B------:R-:W-:Y:S01]  /*4d60*/  FSEL R166, R72, -INF , !P4 ;  /* 0xff80000048a67808 */ /* 0x000fe20006000000 */
[----:B----4-:R-:W-:Y:S01]  /*4d70*/  FFMA.FTZ R114, R99, UR6, R114 ;  /* 0x0000000663727c23 */ /* 0x010fe20008010072 */
[----:B------:R-:W-:Y:S01]  /*4d80*/  FSEL R168, R168, -INF , !P5 ;  /* 0xff800000a8a87808 */ /* 0x000fe20006800000 */
[----:B------:R-:W3:Y:S01]  /*4d90*/  MUFU.TANH R45, R45 ;  /* 0x0000002d002d7308 */ /* 0x000ee20000002400 */
[----:B------:R-:W-:Y:S02]  /*4da0*/  FSEL R113, R20, -INF , !P2 ;  /* 0xff80000014717808 */ /* 0x000fe40005000000 */
[C---:B------:R-:W-:Y:S02]  /*4db0*/  ISETP.GE.AND P4, PT, R21.reuse, R3, PT ;  /* 0x000000031500720c */ /* 0x040fe40003f86270 */
[----:B------:R-:W-:-:S02]  /*4dc0*/  ISETP.GE.AND P2, PT, R21, R2, PT ;  /* 0x000000021500720c */ /* 0x000fc40003f46270 */
[C---:B------:R-:W-:Y:S01]  /*4dd0*/  ISETP.GE.AND P6, PT, R23.reuse, R4, PT ;  /* 0x000000041700720c */ /* 0x040fe20003fc6270 */
[----:B------:R-:W4:Y:S01]  /*4de0*/  MUFU.TANH R47, R47 ;  /* 0x0000002f002f7308 */ /* 0x000f220000002400 */
[C---:B------:R-:W-:Y:S02]  /*4df0*/  ISETP.GE.AND P5, PT, R23.reuse, R3, PT ;  /* 0x000000031700720c */ /* 0x040fe40003fa6270 */
[----:B------:R-:W-:Y:S01]  /*4e00*/  ISETP.GE.AND P3, PT, R23, R2, PT ;  /* 0x000000021700720c */ /* 0x000fe20003f66270 */
[----:B------:R-:W-:Y:S01]  /*4e10*/  VIADD R23, R63, 0x61 ;  /* 0x000000613f177836 */ /* 0x000fe20000000000 */
[----:B------:R-:W-:Y:S02]  /*4e20*/  I2FP.F32.S32 R21, R21 ;  /* 0x0000001500157245 */ /* 0x000fe40000201400 */
[----:B------:R-:W-:Y:S01]  /*4e30*/  FSEL R164, R114, -INF , !P3 ;  /* 0xff80000072a47808 */ /* 0x000fe20005800000 */
[----:B------:R-:W5:Y:S01]  /*4e40*/  MUFU.TANH R73, R73 ;  /* 0x0000004900497308 */ /* 0x000f620000002400 */
[----:B------:R-:W-:Y:S01]  /*4e50*/  I2FP.F32.S32 R20, R23 ;  /* 0x0000001700147245 */ /* 0x000fe20000201400 */
[----:B--2---:R-:W-:Y:S01]  /*4e60*/  FFMA.FTZ R16, R21, UR6, R16 ;  /* 0x0000000615107c23 */ /* 0x004fe20008010010 */
[----:B------:R-:W-:-:S03]  /*4e70*/  ISETP.GE.AND P3, PT, R23, R3, PT ;  /* 0x000000031700720c */ /* 0x000fc60003f66270 */
[----:B-1----:R-:W-:Y:S01]  /*4e80*/  FFMA.FTZ R49, R20, UR6, R49 ;  /* 0x0000000614317c23 */ /* 0x002fe20008010031 */
[----:B------:R-:W-:Y:S01]  /*4e90*/  FSEL R114, R16, -INF , !P1 ;  /* 0xff80000010727808 */ /* 0x000fe20004800000 */
[----:B------:R-:W1:Y:S01]  /*4ea0*/  MUFU.TANH R98, R98 ;  /* 0x0000006200627308 */ /* 0x000e620000002400 */
[C---:B------:R-:W-:Y:S01]  /*4eb0*/  FFMA.FTZ R16, R20.reuse, UR6, R17 ;  /* 0x0000000614107c23 */ /* 0x040fe20008010011 */
[C---:B---3--:R-:W-:Y:S01]  /*4ec0*/  FFMA.FTZ R165, R20.reuse, UR6, R45 ;  /* 0x0000000614a57c23 */ /* 0x048fe2000801002d */
[----:B----4-:R-:W-:Y:S01]  /*4ed0*/  FFMA.FTZ R47, R20, UR6, R47 ;  /* 0x00000006142f7c23 */ /* 0x010fe2000801002f */
[----:B------:R-:W-:Y:S01]  /*4ee0*/  ISETP.GE.AND P1, PT, R23, R2, PT ;  /* 0x000000021700720c */ /* 0x000fe20003f26270 */
[----:B------:R-:W-:Y:S02]  /*4ef0*/  VIADD R17, R63, 0x69 ;  /* 0x000000693f117836 */ /* 0x000fe40000000000 */
[----:B------:R-:W-:Y:S01]  /*4f00*/  FSEL R165, R165, -INF , !P3 ;  /* 0xff800000a5a57808 */ /* 0x000fe20005800000 */
[----:B------:R-:W2:Y:S01]  /*4f10*/  MUFU.TANH R48, R48 ;  /* 0x0000003000307308 */ /* 0x000ea20000002400 */
[----:B-----5:R-:W-:Y:S01]  /*4f20*/  FFMA.FTZ R73, R99, UR6, R73 ;  /* 0x0000000663497c23 */ /* 0x020fe20008010049 */
[----:B------:R-:W-:-:S02]  /*4f30*/  FSEL R152, R47, -INF , !P1 ;  /* 0xff8000002f987808 */ /* 0x000fc40004800000 */
[-C--:B------:R-:W-:Y:S02]  /*4f40*/  ISETP.GE.AND P3, PT, R17, R4.reuse, PT ;  /* 0x000000041100720c */ /* 0x080fe40003f66270 */
[----:B------:R-:W-:Y:S02]  /*4f50*/  FSEL R145, R73, -INF , !P5 ;  /* 0xff80000049917808 */ /* 0x000fe40006800000 */
[----:B------:R-:W3:Y:S01]  /*4f60*/  MUFU.TANH R44, R44 ;  /* 0x0000002c002c7308 */ /* 0x000ee20000002400 */
[----:B-1----:R-:W-:Y:S01]  /*4f70*/  FFMA.FTZ R98, R99, UR6, R98 ;  /* 0x0000000663627c23 */ /* 0x002fe20008010062 */
[----:B------:R-:W-:Y:S02]  /*4f80*/  ISETP.GE.AND P5, PT, R23, R4, PT ;  /* 0x000000041700720c */ /* 0x000fe40003fa6270 */
[----:B------:R-:W-:Y:S02]  /*4f90*/  ISETP.GE.AND P1, PT, R17, R3, PT ;  /* 0x000000031100720c */ /* 0x000fe40003f26270 */
[----:B------:R-:W-:-:S02]  /*4fa0*/  FSEL R112, R98, -INF , !P6 ;  /* 0xff80000062707808 */ /* 0x000fc40007000000 */
[----:B------:R-:W1:Y:S01]  /*4fb0*/  MUFU.TANH R46, R46 ;  /* 0x0000002e002e7308 */ /* 0x000e620000002400 */
[----:B------:R-:W-:Y:S01]  /*4fc0*/  ISETP.GE.AND P6, PT, R23, R8, PT ;  /* 0x000000081700720c */ /* 0x000fe20003fc6270 */
[----:B--2---:R-:W-:Y:S01]  /*4fd0*/  FFMA.FTZ R48, R21, UR6, R48 ;  /* 0x0000000615307c23 */ /* 0x004fe20008010030 */
[----:B------:R-:W-:Y:S01]  /*4fe0*/  VIADD R23, R63, 0x68 ;  /* 0x000000683f177836 */ /* 0x000fe20000000000 */
[----:B------:R-:W-:Y:S02]  /*4ff0*/  FSEL R198, R49, -INF , !P5 ;  /* 0xff80000031c67808 */ /* 0x000fe40006800000 */
[----:B------:R-:W-:Y:S02]  /*5000*/  FSEL R45, R16, -INF , !P6 ;  /* 0xff800000102d7808 */ /* 0x000fe40007000000 */
[----:B------:R-:W2:Y:S01]  /*5010*/  MUFU.TANH R66, R66 ;  /* 0x0000004200427308 */ /* 0x000ea20000002400 */
[----:B---3--:R-:W-:Y:S01]  /*5020*/  FFMA.FTZ R44, R21, UR6, R44 ;  /* 0x00000006152c7c23 */ /* 0x008fe2000801002c */
[----:B------:R-:W-:-:S02]  /*5030*/  FSEL R200, R48, -INF , !P0 ;  /* 0xff80000030c87808 */ /* 0x000fc40004000000 */
[----:B------:R-:W-:Y:S02]  /*5040*/  ISETP.GE.AND P0, PT, R23, R8, PT ;  /* 0x000000081700720c */ /* 0x000fe40003f06270 */
[----:B------:R-:W-:Y:S02]  /*5050*/  FSEL R153, R44, -INF , !P4 ;  /* 0xff8000002c997808 */ /* 0x000fe40006000000 */
[----:B------:R-:W3:Y:S01]  /*5060*/  MUFU.TANH R64, R64 ;  /* 0x0000004000407308 */ /* 0x000ee20000002400 */
[----:B-1----:R-:W-:Y:S01]  /*5070*/  FFMA.FTZ R46, R21, UR6, R46 ;  /* 0x00000006152e7c23 */ /* 0x002fe2000801002e */
[----:B------:R-:W-:Y:S01]  /*5080*/  ISETP.GE.AND P4, PT, R23, R4, PT ;  /* 0x000000041700720c */ /* 0x000fe20003f86270 */
[----:B------:R-:W-:Y:S01]  /*5090*/  VIADD R21, R63, 0x70 ;  /* 0x000000703f157836 */ /* 0x000fe20000000000 */
[----:B------:R-:W-:Y:S02]  /*50a0*/  ISETP.GE.AND P6, PT, R23, R2, PT ;  /* 0x000000021700720c */ /* 0x000fe40003fc6270 */
[----:B------:R-:W-:-:S02]  /*50b0*/  FSEL R154, R46, -INF , !P2 ;  /* 0xff8000002e9a7808 */ /* 0x000fc40005000000 */
[----:B------:R-:W1:Y:S01]  /*50c0*/  MUFU.TANH R95, R95 ;  /* 0x0000005f005f7308 */ /* 0x000e620000002400 */
[----:B------:R-:W-:Y:S02]  /*50d0*/  ISETP.GE.AND P2, PT, R23, R3, PT ;  /* 0x000000031700720c */ /* 0x000fe40003f46270 */
[----:B------:R-:W-:Y:S02]  /*50e0*/  I2FP.F32.S32 R23, R23 ;  /* 0x0000001700177245 */ /* 0x000fe40000201400 */
[----:B------:R-:W-:Y:S02]  /*50f0*/  I2FP.F32.S32 R16, R17 ;  /* 0x0000001100107245 */ /* 0x000fe40000201400 */
[----:B------:R-:W-:Y:S01]  /*5100*/  ISETP.GE.AND P5, PT, R17, R8, PT ;  /* 0x000000081100720c */ /* 0x000fe20003fa6270 */
[----:B------:R-:W4:Y:S01]  /*5110*/  MUFU.TANH R20, R79 ;  /* 0x0000004f00147308 */ /* 0x000f220000002400 */
[C---:B--2---:R-:W-:Y:S01]  /*5120*/  FFMA.FTZ R66, R23.reuse, UR6, R66 ;  /* 0x0000000617427c23 */ /* 0x044fe20008010042 */
[----:B---3--:R-:W-:-:S04]  /*5130*/  FFMA.FTZ R64, R23, UR6, R64 ;  /* 0x0000000617407c23 */ /* 0x008fc80008010040 */
[----:B------:R-:W-:Y:S02]  /*5140*/  FSEL R163, R66, -INF , !P2 ;  /* 0xff80000042a37808 */ /* 0x000fe40005000000 */
[----:B------:R-:W2:Y:S01]  /*5150*/  MUFU.TANH R86, R86 ;  /* 0x0000005600567308 */ /* 0x000ea20000002400 */
[----:B-1----:R-:W-:Y:S01]  /*5160*/  FFMA.FTZ R46, R16, UR6, R95 ;  /* 0x00000006102e7c23 */ /* 0x002fe2000801005f */
[----:B------:R-:W-:Y:S02]  /*5170*/  FSEL R148, R64, -INF , !P6 ;  /* 0xff80000040947808 */ /* 0x000fe40007000000 */
[----:B------:R-:W-:Y:S02]  /*5180*/  ISETP.GE.AND P2, PT, R21, R4, PT ;  /* 0x000000041500720c */ /* 0x000fe40003f46270 */
[----:B------:R-:W-:Y:S02]  /*5190*/  FSEL R46, R46, -INF , !P5 ;  /* 0xff8000002e2e7808 */ /* 0x000fe40006800000 */
[----:B------:R-:W1:Y:S01]  /*51a0*/  MUFU.TANH R32, R32 ;  /* 0x0000002000207308 */ /* 0x000e620000002400 */
[----:B----4-:R-:W-:Y:S01]  /*51b0*/  FFMA.FTZ R20, R23, UR6, R20 ;  /* 0x0000000617147c23 */ /* 0x010fe20008010014 */
[----:B------:R-:W-:-:S02]  /*51c0*/  ISETP.GE.AND P6, PT, R21, R3, PT ;  /* 0x000000031500720c */ /* 0x000fc40003fc6270 */
[----:B------:R-:W-:Y:S02]  /*51d0*/  ISETP.GE.AND P5, PT, R21, R2, PT ;  /* 0x000000021500720c */ /* 0x000fe40003fa6270 */
[----:B------:R-:W-:Y:S02]  /*51e0*/  FSEL R196, R20, -INF , !P4 ;  /* 0xff80000014c47808 */ /* 0x000fe40006000000 */
[----:B------:R-:W3:Y:S01]  /*51f0*/  MUFU.TANH R65, R65 ;  /* 0x0000004100417308 */ /* 0x000ee20000002400 */
[----:B--2---:R-:W-:Y:S01]  /*5200*/  FFMA.FTZ R44, R23, UR6, R86 ;  /* 0x00000006172c7c23 */ /* 0x004fe20008010056 */
[----:B------:R-:W-:Y:S02]  /*5210*/  ISETP.GE.AND P4, PT, R21, R8, PT ;  /* 0x000000081500720c */ /* 0x000fe40003f86270 */
[----:B------:R-:W-:Y:S02]  /*5220*/  I2FP.F32.S32 R21, R21 ;  /* 0x0000001500157245 */ /* 0x000fe40000201400 */
[----:B------:R-:W-:-:S02]  /*5230*/  FSEL R44, R44, -INF , !P0 ;  /* 0xff8000002c2c7808 */ /* 0x000fc40004000000 */
[----:B------:R-:W2:Y:S01]  /*5240*/  MUFU.TANH R78, R78 ;  /* 0x0000004e004e7308 */ /* 0x000ea20000002400 */
[----:B------:R-:W-:Y:S01]  /*5250*/  ISETP.GE.AND P0, PT, R17, R2, PT ;  /* 0x000000021100720c */ /* 0x000fe20003f06270 */
[----:B------:R-:W-:Y:S02]  /*5260*/  VIADD R17, R63, 0x71 ;  /* 0x000000713f117836 */ /* 0x000fe40000000000 */
[C---:B-1----:R-:W-:Y:S01]  /*5270*/  FFMA.FTZ R32, R21.reuse, UR6, R32 ;  /* 0x0000000615207c23 */ /* 0x042fe20008010020 */
[C---:B------:R-:W-:Y:S01]  /*5280*/  FFMA.FTZ R50, R21.reuse, UR6, R50 ;  /* 0x0000000615327c23 */ /* 0x040fe20008010032 */
[----:B------:R-:W-:Y:S02]  /*5290*/  FFMA.FTZ R101, R21, UR6, R101 ;  /* 0x0000000615657c23 */ /* 0x000fe40008010065 */
[----:B------:R-:W1:Y:S01]  /*52a0*/  MUFU.TANH R59, R59 ;  /* 0x0000003b003b7308 */ /* 0x000e620000002400 */
[----:B---3--:R-:W-:Y:S01]  /*52b0*/  FFMA.FTZ R65, R16, UR6, R65 ;  /* 0x0000000610417c23 */ /* 0x008fe20008010041 */
[----:B------:R-:W-:-:S02]  /*52c0*/  FSEL R47, R32, -INF , !P4 ;  /* 0xff800000202f7808 */ /* 0x000fc40006000000 */
[----:B------:R-:W-:Y:S02]  /*52d0*/  ISETP.GE.AND P4, PT, R17, R2, PT ;  /* 0x000000021100720c */ /* 0x000fe40003f86270 */
[----:B------:R-:W-:Y:S02]  /*52e0*/  FSEL R161, R65, -INF , !P1 ;  /* 0xff80000041a17808 */ /* 0x000fe40004800000 */
[----:B------:R-:W3:Y:S01]  /*52f0*/  MUFU.TANH R33, R33 ;  /* 0x0000002100217308 */ /* 0x000ee20000002400 */
[----:B--2---:R-:W-:Y:S01]  /*5300*/  FFMA.FTZ R78, R16, UR6, R78 ;  /* 0x00000006104e7c23 */ /* 0x004fe2000801004e */
[----:B------:R-:W-:Y:S02]  /*5310*/  ISETP.GE.AND P1, PT, R17, R4, PT ;  /* 0x000000041100720c */ /* 0x000fe40003f26270 */
[----:B------:R-:W-:Y:S02]  /*5320*/  FSEL R155, R50, -INF , !P6 ;  /* 0xff800000329b7808 */ /* 0x000fe40007000000 */
[----:B------:R-:W-:-:S02]  /*5330*/  FSEL R194, R78, -INF , !P3 ;  /* 0xff8000004ec27808 */ /* 0x000fc40005800000 */
[----:B------:R-:W2:Y:S01]  /*5340*/  MUFU.TANH R34, R34 ;  /* 0x0000002200227308 */ /* 0x000ea20000002400 */
[----:B-1----:R-:W-:Y:S01]  /*5350*/  FFMA.FTZ R59, R16, UR6, R59 ;  /* 0x00000006103b7c23 */ /* 0x002fe2000801003b */
[----:B------:R-:W-:Y:S02]  /*5360*/  I2FP.F32.S32 R16, R17 ;  /* 0x0000001100107245 */ /* 0x000fe40000201400 */
[----:B------:R-:W-:Y:S02]  /*5370*/  ISETP.GE.AND P3, PT, R17, R8, PT ;  /* 0x000000081100720c */ /* 0x000fe40003f66270 */
[----:B------:R-:W-:Y:S01]  /*5380*/  FSEL R146, R59, -INF , !P0 ;  /* 0xff8000003b927808 */ /* 0x000fe20004000000 */
[C---:B------:R-:W-:Y:S01]  /*5390*/  FFMA.FTZ R51, R16.reuse, UR6, R51 ;  /* 0x0000000610337c23 */ /* 0x040fe20008010033 */
[----:B------:R-:W1:Y:S01]  /*53a0*/  MUFU.TANH R14, R14 ;  /* 0x0000000e000e7308 */ /* 0x000e620000002400 */
[----:B------:R-:W-:Y:S01]  /*53b0*/  ISETP.GE.AND P0, PT, R17, R3, PT ;  /* 0x000000031100720c */ /* 0x000fe20003f06270 */
[----:B---3--:R-:W-:Y:S01]  /*53c0*/  FFMA.FTZ R33, R16, UR6, R33 ;  /* 0x0000000610217c23 */ /* 0x008fe20008010021 */
[----:B------:R-:W-:Y:S01]  /*53d0*/  VIADD R17, R63, 0x78 ;  /* 0x000000783f117836 */ /* 0x000fe20000000000 */
[----:B------:R-:W-:-:S02]  /*53e0*/  FSEL R138, R101, -INF , !P5 ;  /* 0xff800000658a7808 */ /* 0x000fc40006800000 */
[----:B------:R-:W-:Y:S02]  /*53f0*/  FSEL R149, R51, -INF , !P0 ;  /* 0xff80000033957808 */ /* 0x000fe40004000000 */
[----:B------:R-:W3:Y:S01]  /*5400*/  MUFU.TANH R35, R35 ;  /* 0x0000002300237308 */ /* 0x000ee20000002400 */
[----:B--2---:R-:W-:Y:S01]  /*5410*/  FFMA.FTZ R32, R21, UR6, R34 ;  /* 0x0000000615207c23 */ /* 0x004fe20008010022 */
[----:B------:R-:W-:Y:S02]  /*5420*/  FSEL R34, R33, -INF , !P3 ;  /* 0xff80000021227808 */ /* 0x000fe40005800000 */
[C---:B------:R-:W-:Y:S02]  /*5430*/  ISETP.GE.AND P6, PT, R17.reuse, R4, PT ;  /* 0x000000041100720c */ /* 0x040fe40003fc6270 */
[----:B------:R-:W-:Y:S02]  /*5440*/  FSEL R32, R32, -INF , !P2 ;  /* 0xff80000020207808 */ /* 0x000fe40005000000 */
[----:B------:R-:W2:Y:S01]  /*5450*/  MUFU.TANH R108, R108 ;  /* 0x0000006c006c7308 */ /* 0x000ea20000002400 */
[C---:B------:R-:W-:Y:S01]  /*5460*/  ISETP.GE.AND P2, PT, R17.reuse, R8, PT ;  /* 0x000000081100720c */ /* 0x040fe20003f46270 */
[----:B-1----:R-:W-:Y:S01]  /*5470*/  FFMA.FTZ R136, R16, UR6, R14 ;  /* 0x0000000610887c23 */ /* 0x002fe2000801000e */
[----:B------:R-:W-:-:S02]  /*5480*/  ISETP.GE.AND P5, PT, R17, R3, PT ;  /* 0x000000031100720c */ /* 0x000fc40003fa6270 */
[----:B------:R-:W-:Y:S02]  /*5490*/  ISETP.GE.AND P3, PT, R17, R2, PT ;  /* 0x000000021100720c */ /* 0x000fe40003f66270 */
[----:B------:R-:W-:Y:S01]  /*54a0*/  I2FP.F32.S32 R17, R17 ;  /* 0x0000001100117245 */ /* 0x000fe20000201400 */
[----:B------:R-:W1:Y:S01]  /*54b0*/  MUFU.TANH R5, R5 ;  /* 0x0000000500057308 */ /* 0x000e620000002400 */
[----:B------:R-:W-:Y:S01]  /*54c0*/  I2FP.F32.S32 R14, R63 ;  /* 0x0000003f000e7245 */ /* 0x000fe20000201400 */
[----:B---3--:R-:W-:Y:S01]  /*54d0*/  FFMA.FTZ R35, R16, UR6, R35 ;  /* 0x0000000610237c23 */ /* 0x008fe20008010023 */
[----:B------:R-:W-:Y:S02]  /*54e0*/  ISETP.GE.AND P0, PT, R63, R4, PT ;  /* 0x000000043f00720c */ /* 0x000fe40003f06270 */
[----:B------:R-:W-:Y:S02]  /*54f0*/  FSEL R136, R136, -INF , !P4 ;  /* 0xff80000088887808 */ /* 0x000fe40006000000 */
[----:B------:R-:W-:Y:S01]  /*5500*/  FSEL R126, R35, -INF , !P1 ;  /* 0xff800000237e7808 */ /* 0x000fe20004800000 */
[----:B------:R-:W3:Y:S01]  /*5510*/  MUFU.TANH R58, R58 ;  /* 0x0000003a003a7308 */ /* 0x000ee20000002400 */
[----:B--2---:R-:W-:Y:S01]  /*5520*/  FFMA.FTZ R33, R17, UR6, R108 ;  /* 0x0000000611217c23 */ /* 0x004fe2000801006c */
[C---:B------:R-:W-:Y:S01]  /*5530*/  ISETP.GE.AND P1, PT, R63.reuse, R8, PT ;  /* 0x000000083f00720c */ /* 0x040fe20003f26270 */
[----:B------:R-:W-:Y:S01]  /*5540*/  FFMA.FTZ R35, R14, UR6, R141 ;  /* 0x000000060e237c23 */ /* 0x000fe2000801008d */
[----:B------:R-:W-:-:S02]  /*5550*/  ISETP.GE.AND P4, PT, R63, R3, PT ;  /* 0x000000033f00720c */ /* 0x000fc40003f86270 */
[----:B------:R-:W-:Y:S02]  /*5560*/  FSEL R33, R33, -INF , !P2 ;  /* 0xff80000021217808 */ /* 0x000fe40005000000 */
[----:B------:R-:W2:Y:S01]  /*5570*/  MUFU.TANH R43, R43 ;  /* 0x0000002b002b7308 */ /* 0x000ea20000002400 */
[----:B-1----:R-:W-:Y:S01]  /*5580*/  FFMA.FTZ R5, R14, UR6, R5 ;  /* 0x000000060e057c23 */ /* 0x002fe20008010005 */
[C---:B------:R-:W-:Y:S01]  /*5590*/  ISETP.GE.AND P2, PT, R63.reuse, R2, PT ;  /* 0x000000023f00720c */ /* 0x040fe20003f46270 */
[----:B------:R-:W-:Y:S01]  /*55a0*/  VIADD R63, R63, 0x79 ;  /* 0x000000793f3f7836 */ /* 0x000fe20000000000 */
[----:B------:R-:W-:Y:S02]  /*55b0*/  FSEL R35, R35, -INF , !P1 ;  /* 0xff80000023237808 */ /* 0x000fe40004800000 */
[----:B------:R-:W-:Y:S02]  /*55c0*/  FSEL R48, R5, -INF , !P0 ;  /* 0xff80000005307808 */ /* 0x000fe40004000000 */
[----:B------:R-:W1:Y:S01]  /*55d0*/  MUFU.TANH R77, R77 ;  /* 0x0000004d004d7308 */ /* 0x000e620000002400 */
[----:B---3--:R-:W-:Y:S01]  /*55e0*/  FFMA.FTZ R58, R17, UR6, R58 ;  /* 0x00000006113a7c23 */ /* 0x008fe2000801003a */
[----:B------:R-:W-:-:S02]  /*55f0*/  PLOP3.LUT P0, PT, PT, PT, UP0, 0x80, 0x0 ;  /* 0x000000000000781c */ /* 0x000fc40003f0f008 */
[----:B------:R-:W-:Y:S02]  /*5600*/  ISETP.GE.AND P1, PT, R63, R2, PT ;  /* 0x000000023f00720c */ /* 0x000fe40003f26270 */
[----:B------:R-:W-:Y:S02]  /*5610*/  FSEL R143, R58, -INF , !P5 ;  /* 0xff8000003a8f7808 */ /* 0x000fe40006800000 */
[----:B------:R-:W3:Y:S01]  /*5620*/  MUFU.TANH R140, R140 ;  /* 0x0000008c008c7308 */ /* 0x000ee20000002400 */
[----:B--2---:R-:W-:Y:S01]  /*5630*/  FFMA.FTZ R43, R17, UR6, R43 ;  /* 0x00000006112b7c23 */ /* 0x004fe2000801002b */
[----:B------:R-:W-:-:S04]  /*5640*/  ISETP.GE.AND P5, PT, R63, R4, PT ;  /* 0x000000043f00720c */ /* 0x000fc80003fa6270 */
[----:B------:R-:W-:Y:S02]  /*5650*/  FSEL R132, R43, -INF , !P3 ;  /* 0xff8000002b847808 */ /* 0x000fe40005800000 */
[----:B------:R-:W2:Y:S01]  /*5660*/  MUFU.TANH R9, R9 ;  /* 0x0000000900097308 */ /* 0x000ea20000002400 */
[----:B-1----:R-:W-:Y:S01]  /*5670*/  FFMA.FTZ R77, R17, UR6, R77 ;  /* 0x00000006114d7c23 */ /* 0x002fe2000801004d */
[----:B------:R-:W-:Y:S01]  /*5680*/  BAR.SYNC.DEFER_BLOCKING 0x0 ;  /* 0x0000000000007b1d */ /* 0x000fe20000010000 */
[----:B------:R-:W-:-:S03]  /*5690*/  ISETP.GE.AND P3, PT, R63, R3, PT ;  /* 0x000000033f00720c */ /* 0x000fc60003f66270 */
[----:B------:R-:W-:Y:S02]  /*56a0*/  FSEL R124, R77, -INF , !P6 ;  /* 0xff8000004d7c7808 */ /* 0x000fe40007000000 */
[----:B------:R-:W1:Y:S01]  /*56b0*/  MUFU.TANH R57, R57 ;  /* 0x0000003900397308 */ /* 0x000e620000002400 */
[----:B------:R-:W-:Y:S01]  /*56c0*/  ISETP.GE.AND P6, PT, R63, R8, PT ;  /* 0x000000083f00720c */ /* 0x000fe20003fc6270 */
[----:B---3--:R-:W-:Y:S01]  /*56d0*/  FFMA.FTZ R140, R14, UR6, R140 ;  /* 0x000000060e8c7c23 */ /* 0x008fe2000801008c */
[----:B------:R-:W-:-:S05]  /*56e0*/  I2FP.F32.S32 R63, R63 ;  /* 0x0000003f003f7245 */ /* 0x000fca0000201400 */
[----:B------:R-:W3:Y:S01]  /*56f0*/  MUFU.TANH R76, R76 ;  /* 0x0000004c004c7308 */ /* 0x000ee20000002400 */
[----:B--2---:R-:W-:Y:S01]  /*5700*/  FFMA.FTZ R14, R14, UR6, R9 ;  /* 0x000000060e0e7c23 */ /* 0x004fe20008010009 */
[----:B------:R-:W-:-:S04]  /*5710*/  FSEL R9, R140, -INF , !P4 ;  /* 0xff8000008c097808 */ /* 0x000fc80006000000 */
[----:B------:R-:W-:Y:S02]  /*5720*/  FSEL R14, R14, -INF , !P2 ;  /* 0xff8000000e0e7808 */ /* 0x000fe40005000000 */
[----:B------:R-:W2:Y:S01]  /*5730*/  MUFU.TANH R111, R111 ;  /* 0x0000006f006f7308 */ /* 0x000ea20000002400 */
[----:B-1----:R-:W-:-:S05]  /*5740*/  FFMA.FTZ R57, R63, UR6, R57 ;  /* 0x000000063f397c23 */ /* 0x002fca0008010039 */
[----:B------:R-:W-:Y:S02]  /*5750*/  FSEL R141, R57, -INF , !P3 ;  /* 0xff800000398d7808 */ /* 0x000fe40005800000 */
[----:B------:R-:W1:Y:S01]  /*5760*/  MUFU.TANH R41, R41 ;  /* 0x0000002900297308 */ /* 0x000e620000002400 */
[----:B---3--:R-:W-:-:S05]  /*5770*/  FFMA.FTZ R76, R63, UR6, R76 ;  /* 0x000000063f4c7c23 */ /* 0x008fca000801004c */
[----:B------:R-:W-:Y:S01]  /*5780*/  FSEL R5, R76, -INF , !P6 ;  /* 0xff8000004c057808 */ /* 0x000fe20007000000 */
[----:B--2---:R-:W-:-:S05]  /*5790*/  FFMA.FTZ R111, R63, UR6, R111 ;  /* 0x000000063f6f7c23 */ /* 0x004fca000801006f */
[----:B------:R-:W-:Y:S01]  /*57a0*/  FSEL R116, R111, -INF , !P5 ;  /* 0xff8000006f747808 */ /* 0x000fe20006800000 */
[----:B-1----:R-:W-:-:S05]  /*57b0*/  FFMA.FTZ R41, R63, UR6, R41 ;  /* 0x000000063f297c23 */ /* 0x002fca0008010029 */
        /* <DEDUP_REMOVED lines=59> */
.L_x_680:
[----:B------:R-:W-:Y:S05]  /*5b70*/  BSYNC B0 ;  /* 0x0000000000007941 */ /* 0x000fea0003800000 */
.L_x_679:
[----:B------:R-:W0:Y:S02]  /*5b80*/  LDGDEPBAR ;  /* 0x00000000000079af */ /* 0x000e240000000000 */
.L_x_678:
[----:B--2---:R-:W-:Y:S01]  /*5b90*/  FMNMX.FTZ R16, R35, R55, !PT ;  /* 0x0000003723107209 */ /* 0x004fe20007810000 */
[----:B------:R-:W-:Y:S01]  /*5ba0*/  ULDC UR12, c[0x0][0x2ec] ;  /* 0x0000bb00000c7ab9 */ /* 0x000fe20000000800 */
[----:B------:R-:W-:Y:S02]  /*5bb0*/  LEA R239, R239, UR4, 0x1 ;  /* 0x00000004efef7c11 */ /* 0x000fe4000f8e08ff */
[----:B------:R-:W-:Y:S02]  /*5bc0*/  FMNMX.FTZ R16, R53, R16, !PT ;  /* 0x0000001035107209 */ /* 0x000fe40007810000 */
[----:B------:R-:W-:Y:S02]  /*5bd0*/  LEA R234, R0, R239, 0x1 ;  /* 0x000000ef00ea7211 */ /* 0x000fe400078e08ff */
        /* <DEDUP_REMOVED lines=26> */
[----:B-1----:R-:W-:-:S04]  /*5d80*/  FMNMX.FTZ R20, R34, R17, !PT ;  /* 0x0000001122147209 */ /* 0x002fc80007810000 */
[----:B------:R-:W-:-:S04]  /*5d90*/  FMNMX.FTZ R20, R33, R20, !PT ;  /* 0x0000001421147209 */ /* 0x000fc80007810000 */
[----:B------:R-:W-:-:S05]  /*5da0*/  FMNMX.FTZ R20, R5, R20, !PT ;  /* 0x0000001405147209 */ /* 0x000fca0007810000 */
[----:B------:R-:W1:Y:S02]  /*5db0*/  SHFL.BFLY PT, R17, R20, 0x2, 0x1f ;  /* 0x0c401f0014117f89 */ /* 0x000e6400000e0000 */
[----:B-1----:R-:W-:-:S05]  /*5dc0*/  FMNMX.FTZ R17, R20, R17, !PT ;  /* 0x0000001114117209 */ /* 0x002fca0007810000 */
[----:B------:R-:W1:Y:S02]  /*5dd0*/  SHFL.BFLY PT, R130, R17, 0x1, 0x1f ;  /* 0x0c201f0011827f89 */ /* 0x000e6400000e0000 */
[----:B-1----:R-:W-:Y:S02]  /*5de0*/  FMNMX.FTZ R130, R17, R130, !PT ;  /* 0x0000008211827209 */ /* 0x002fe40007810000 */
[----:B------:R-:W-:Y:S02]  /*5df0*/  FMNMX.FTZ R17, R48, R40, !PT ;  /* 0x0000002830117209 */ /* 0x000fe40007810000 */
[C---:B------:R-:W-:Y:S01]  /*5e00*/  FSETP.NEU.FTZ.AND P1, PT, R130.reuse, -INF , PT ;  /* 0xff8000008200780b */ /* 0x040fe20003f3d000 */
[----:B------:R-:W-:Y:S01]  /*5e10*/  FMUL.FTZ R16, R130, UR12 ;  /* 0x0000000c82107c20 */ /* 0x000fe20008410000 */
[----:B------:R-:W-:-:S04]  /*5e20*/  FMNMX.FTZ R17, R38, R17, !PT ;  /* 0x0000001126117209 */ /* 0x000fc80007810000 */
[----:B------:R-:W-:Y:S02]  /*5e30*/  FMNMX.FTZ R17, R36, R17, !PT ;  /* 0x0000001124117209 */ /* 0x000fe40007810000 */
[----:B------:R-:W-:Y:S02]  /*5e40*/  FSEL R16, R16, RZ, P1 ;  /* 0x000000ff10107208 */ /* 0x000fe40000800000 */
[----:B------:R-:W-:-:S03]  /*5e50*/  FMNMX.FTZ R17, R56, R17, !PT ;  /* 0x0000001138117209 */ /* 0x000fc60007810000 */
        /* <DEDUP_REMOVED lines=42> */
[----:B------:R-:W-:Y:S01]  /*6100*/  FFMA.FTZ R57, R5, UR12, -R16 ;  /* 0x0000000c05397c23 */ /* 0x000fe20008010810 */
[----:B------:R-:W-:Y:S01]  /*6110*/  FMNMX.FTZ R16, R9, R25, !PT ;  /* 0x0000001909107209 */ /* 0x000fe20007810000 */
[----:B------:R-:W-:Y:S01]  /*6120*/  MUFU.EX2 R123, R123 ;  /* 0x0000007b007b7308 */ /* 0x000fe20000000800 */
[----:B------:R-:W-:-:S02]  /*6130*/  FMNMX.FTZ R17, R186, R17, !PT ;  /* 0x00000011ba117209 */ /* 0x000fc40007810000 */
        /* <DEDUP_REMOVED lines=38> */
[----:B------:R-:W-:Y:S02]  /*63a0*/  MUFU.EX2 R80, R80 ;  /* 0x0000005000507308 */ /* 0x000fe40000000800 */
[----:B------:R-:W3:Y:S01]  /*63b0*/  SHFL.BFLY PT, R17, R20, 0x2, 0x1f ;  /* 0x0c401f0014117f89 */ /* 0x000ee200000e0000 */
[----:B------:R-:W-:-:S04]  /*63c0*/  FMNMX.FTZ R16, R137, R16, !PT ;  /* 0x0000001089107209 */ /* 0x000fc80007810000 */
[----:B------:R-:W-:Y:S01]  /*63d0*/  FMNMX.FTZ R16, R127, R16, !PT ;  /* 0x000000107f107209 */ /* 0x000fe20007810000 */
[----:B------:R-:W-:Y:S03]  /*63e0*/  MUFU.EX2 R79, R79 ;  /* 0x0000004f004f7308 */ /* 0x000fe60000000800 */
[----:B------:R-:W-:-:S04]  /*63f0*/  FMNMX.FTZ R16, R135, R16, !PT ;  /* 0x0000001087107209 */ /* 0x000fc80007810000 */
[----:B------:R-:W-:Y:S01]  /*6400*/  FMNMX.FTZ R16, R139, R16, !PT ;  /* 0x000000108b107209 */ /* 0x000fe20007810000 */
[----:B------:R-:W-:Y:S03]  /*6410*/  MUFU.EX2 R78, R78 ;  /* 0x0000004e004e7308 */ /* 0x000fe60000000800 */
[----:B------:R-:W-:-:S04]  /*6420*/  FMNMX.FTZ R16, R147, R16, !PT ;  /* 0x0000001093107209 */ /* 0x000fc80007810000 */
[----:B------:R-:W-:Y:S01]  /*6430*/  FMNMX.FTZ R16, R145, R16, !PT ;  /* 0x0000001091107209 */ /* 0x000fe20007810000 */
[----:B------:R-:W-:Y:S01]  /*6440*/  MUFU.EX2 R77, R77 ;  /* 0x0000004d004d7308 */ /* 0x000fe20000000800 */
[----:B---3--:R-:W-:Y:S02]  /*6450*/  FMNMX.FTZ R17, R20, R17, !PT ;  /* 0x0000001114117209 */ /* 0x008fe40007810000 */
[----:B------:R-:W-:-:S03]  /*6460*/  FMNMX.FTZ R16, R153, R16, !PT ;  /* 0x0000001099107209 */ /* 0x000fc60007810000 */
[----:B------:R-:W3:Y:S01]  /*6470*/  SHFL.BFLY PT, R20, R17, 0x1, 0x1f ;  /* 0x0c201f0011147f89 */ /* 0x000ee200000e0000 */
[----:B------:R-:W-:Y:S01]  /*6480*/  FMNMX.FTZ R16, R165, R16, !PT ;  /* 0x00000010a5107209 */ /* 0x000fe20007810000 */
[----:B------:R-:W-:Y:S03]  /*6490*/  MUFU.EX2 R76, R76 ;  /* 0x0000004c004c7308 */ /* 0x000fe60000000800 */
[----:B------:R-:W-:-:S04]  /*64a0*/  FMNMX.FTZ R16, R163, R16, !PT ;  /* 0x00000010a3107209 */ /* 0x000fc80007810000 */
[----:B------:R-:W-:Y:S01]  /*64b0*/  FMNMX.FTZ R16, R161, R16, !PT ;  /* 0x00000010a1107209 */ /* 0x000fe20007810000 */
[----:B------:R-:W-:Y:S03]  /*64c0*/  MUFU.EX2 R75, R75 ;  /* 0x0000004b004b7308 */ /* 0x000fe60000000800 */
[----:B------:R-:W-:-:S04]  /*64d0*/  FMNMX.FTZ R16, R155, R16, !PT ;  /* 0x000000109b107209 */ /* 0x000fc80007810000 */
[----:B------:R-:W-:Y:S01]  /*64e0*/  FMNMX.FTZ R16, R149, R16, !PT ;  /* 0x0000001095107209 */ /* 0x000fe20007810000 */
[----:B------:R-:W-:Y:S03]  /*64f0*/  MUFU.EX2 R74, R74 ;  /* 0x0000004a004a7308 */ /* 0x000fe60000000800 */
[----:B------:R-:W-:Y:S02]  /*6500*/  FMNMX.FTZ R16, R143, R16, !PT ;  /* 0x000000108f107209 */ /* 0x000fe40007810000 */
[----:B---3--:R-:W-:Y:S02]  /*6510*/  FMNMX.FTZ R129, R17, R20, !PT ;  /* 0x0000001411817209 */ /* 0x008fe40007810000 */
[----:B------:R-:W-:Y:S01]  /*6520*/  FMNMX.FTZ R17, R14, R12, !PT ;  /* 0x0000000c0e117209 */ /* 0x000fe20007810000 */
[----:B------:R-:W-:Y:S01]  /*6530*/  MUFU.EX2 R73, R73 ;  /* 0x0000004900497308 */ /* 0x000fe20000000800 */
[----:B------:R-:W-:Y:S01]  /*6540*/  FMNMX.FTZ R16, R141, R16, !PT ;  /* 0x000000108d107209 */ /* 0x000fe20007810000 */
[----:B------:R-:W-:Y:S01]  /*6550*/  FMUL.FTZ R121, R129, UR12 ;  /* 0x0000000c81797c20 */ /* 0x000fe20008410000 */
[----:B------:R-:W-:-:S02]  /*6560*/  FMNMX.FTZ R17, R90, R17, !PT ;  /* 0x000000115a117209 */ /* 0x000fc40007810000 */
[----:B------:R-:W-:Y:S01]  /*6570*/  FSETP.NEU.FTZ.AND P1, PT, R129, -INF , PT ;  /* 0xff8000008100780b */ /* 0x000fe20003f3d000 */
[----:B------:R-:W3:Y:S01]  /*6580*/  SHFL.BFLY PT, R5, R16, 0x2, 0x1f ;  /* 0x0c401f0010057f89 */ /* 0x000ee200000e0000 */
[----:B------:R-:W-:Y:S01]  /*6590*/  FMNMX.FTZ R17, R26, R17, !PT ;  /* 0x000000111a117209 */ /* 0x000fe20007810000 */
[----:B------:R-:W-:Y:S01]  /*65a0*/  MUFU.EX2 R72, R72 ;  /* 0x0000004800487308 */ /* 0x000fe20000000800 */
        /* <DEDUP_REMOVED lines=14> */
[----:B------:R-:W-:Y:S01]  /*6690*/  LDSM.16.MT88.4 R188, [R239+0x4000] ;  /* 0x00400000efbc783b */ /* 0x000fe20000004200 */
[----:B------:R-:W-:Y:S01]  /*66a0*/  FMNMX.FTZ R17, R100, R17, !PT ;  /* 0x0000001164117209 */ /* 0x000fe20007810000 */
[--C-:B------:R-:W-:Y:S01]  /*66b0*/  FFMA.FTZ R97, R56, UR12, -R121.reuse ;  /* 0x0000000c38617c23 */ /* 0x100fe20008010879 */
[--C-:B------:R-:W-:Y:S01]  /*66c0*/  FFMA.FTZ R56, R102, UR12, -R121.reuse ;  /* 0x0000000c66387c23 */ /* 0x100fe20008010879 */
[----:B---3--:R-:W-:Y:S01]  /*66d0*/  FMNMX.FTZ R5, R16, R5, !PT ;  /* 0x0000000510057209 */ /* 0x008fe20007810000 */
[--C-:B------:R-:W-:Y:S01]  /*66e0*/  FFMA.FTZ R115, R48, UR12, -R121.reuse ;  /* 0x0000000c30737c23 */ /* 0x100fe20008010879 */
[----:B------:R-:W-:Y:S01]  /*66f0*/  FMNMX.FTZ R17, R30, R17, !PT ;  /* 0x000000111e117209 */ /* 0x000fe20007810000 */
[--C-:B------:R-:W-:Y:S01]  /*6700*/  FFMA.FTZ R114, R40, UR12, -R121.reuse ;  /* 0x0000000c28727c23 */ /* 0x100fe20008010879 */
[--C-:B------:R-:W-:Y:S01]  /*6710*/  FFMA.FTZ R113, R38, UR12, -R121.reuse ;  /* 0x0000000c26717c23 */ /* 0x100fe20008010879 */
[----:B------:R-:W3:Y:S01]  /*6720*/  SHFL.BFLY PT, R16, R5, 0x1, 0x1f ;  /* 0x0c201f0005107f89 */ /* 0x000ee200000e0000 */
[----:B------:R-:W-:Y:S01]  /*6730*/  FMNMX.FTZ R17, R28, R17, !PT ;  /* 0x000000111c117209 */ /* 0x000fe20007810000 */
[----:B------:R-:W-:Y:S01]  /*6740*/  MUFU.EX2 R115, R115 ;  /* 0x0000007300737308 */ /* 0x000fe20000000800 */
[--C-:B------:R-:W-:Y:S01]  /*6750*/  FFMA.FTZ R92, R54, UR12, -R121.reuse ;  /* 0x0000000c365c7c23 */ /* 0x100fe20008010879 */
[--C-:B------:R-:W-:Y:S01]  /*6760*/  FFMA.FTZ R54, R82, UR12, -R121.reuse ;  /* 0x0000000c52367c23 */ /* 0x100fe20008010879 */
[----:B------:R-:W-:Y:S01]  /*6770*/  FMNMX.FTZ R17, R120, R17, !PT ;  /* 0x0000001178117209 */ /* 0x000fe20007810000 */
[--C-:B------:R-:W-:Y:S01]  /*6780*/  FFMA.FTZ R40, R198, UR12, -R121.reuse ;  /* 0x0000000cc6287c23 */ /* 0x100fe20008010879 */
[--C-:B------:R-:W-:Y:S01]  /*6790*/  FFMA.FTZ R39, R196, UR12, -R121.reuse ;  /* 0x0000000cc4277c23 */ /* 0x100fe20008010879 */
[----:B-1----:R-:W-:Y:S01]  /*67a0*/  F2FP.F16.F32.PACK_AB R196, R118, R123 ;  /* 0x0000007b76c4723e */ /* 0x002fe200000000ff */
[--C-:B------:R-:W-:Y:S01]  /*67b0*/  FFMA.FTZ R93, R52, UR12, -R121.reuse ;  /* 0x0000000c345d7c23 */ /* 0x100fe20008010879 */
[----:B------:R-:W-:Y:S01]  /*67c0*/  FMNMX.FTZ R17, R134, R17, !PT ;  /* 0x0000001186117209 */ /* 0x000fe20007810000 */
[----:B------:R-:W1:Y:S01]  /*67d0*/  MUFU.EX2 R114, R114 ;  /* 0x0000007200727308 */ /* 0x000e620000000800 */
[----:B--2---:R-:W-:Y:S01]  /*67e0*/  F2FP.F16.F32.PACK_AB R198, R108, R117 ;  /* 0x000000756cc6723e */ /* 0x004fe200000000ff */
[--C-:B------:R-:W-:Y:S01]  /*67f0*/  FFMA.FTZ R45, R192, UR12, -R121.reuse ;  /* 0x0000000cc02d7c23 */ /* 0x100fe20008010879 */
[----:B------:R-:W-:Y:S01]  /*6800*/  FMNMX.FTZ R17, R176, R17, !PT ;  /* 0x00000011b0117209 */ /* 0x000fe20007810000 */
[--C-:B------:R-:W-:Y:S01]  /*6810*/  FFMA.FTZ R38, R194, UR12, -R121.reuse ;  /* 0x0000000cc2267c23 */ /* 0x100fe20008010879 */
[--C-:B------:R-:W-:Y:S01]  /*6820*/  FFMA.FTZ R41, R200, UR12, -R121.reuse ;  /* 0x0000000cc8297c23 */ /* 0x100fe20008010879 */
[--C-:B------:R-:W-:Y:S01]  /*6830*/  FFMA.FTZ R37, R32, UR12, -R121.reuse ;  /* 0x0000000c20257c23 */ /* 0x100fe20008010879 */
[----:B------:R-:W-:Y:S01]  /*6840*/  FMNMX.FTZ R17, R174, R17, !PT ;  /* 0x00000011ae117209 */ /* 0x000fe20007810000 */
[----:B------:R-:W-:Y:S01]  /*6850*/  MUFU.EX2 R113, R113 ;  /* 0x0000007100717308 */ /* 0x000fe20000000800 */
[--C-:B------:R-:W-:Y:S01]  /*6860*/  FFMA.FTZ R52, R128, UR12, -R121.reuse ;  /* 0x0000000c80347c23 */ /* 0x100fe20008010879 */
[--C-:B------:R-:W-:Y:S01]  /*6870*/  FFMA.FTZ R51, R122, UR12, -R121.reuse ;  /* 0x0000000c7a337c23 */ /* 0x100fe20008010879 */
[----:B------:R-:W-:Y:S01]  /*6880*/  FMNMX.FTZ R17, R144, R17, !PT ;  /* 0x0000001190117209 */ /* 0x000fe20007810000 */
[--C-:B------:R-:W-:Y:S01]  /*6890*/  FFMA.FTZ R49, R186, UR12, -R121.reuse ;  /* 0x0000000cba317c23 */ /* 0x100fe20008010879 */
[----:B---3--:R-:W-:Y:S01]  /*68a0*/  FMNMX.FTZ R5, R5, R16, !PT ;  /* 0x0000001005057209 */ /* 0x008fe20007810000 */
[--C-:B------:R-:W-:Y:S01]  /*68b0*/  FFMA.FTZ R48, R184, UR12, -R121.reuse ;  /* 0x0000000cb8307c23 */ /* 0x100fe20008010879 */
[----:B------:R-:W-:Y:S01]  /*68c0*/  FMNMX.FTZ R17, R172, R17, !PT ;  /* 0x00000011ac117209 */ /* 0x000fe20007810000 */
[----:B------:R-:W2:Y:S01]  /*68d0*/  MUFU.EX2 R106, R106 ;  /* 0x0000006a006a7308 */ /* 0x000ea20000000800 */
[C---:B------:R-:W-:Y:S01]  /*68e0*/  FSETP.NEU.FTZ.AND P1, PT, R5.reuse, -INF , PT ;  /* 0xff8000000500780b */ /* 0x040fe20003f3d000 */
[----:B------:R-:W-:Y:S01]  /*68f0*/  FMUL.FTZ R142, R5, UR12 ;  /* 0x0000000c058e7c20 */ /* 0x000fe20008410000 */
[----:B------:R-:W-:Y:S01]  /*6900*/  FMNMX.FTZ R17, R150, R17, !PT ;  /* 0x0000001196117209 */ /* 0x000fe20007810000 */
[--C-:B------:R-:W-:Y:S01]  /*6910*/  FFMA.FTZ R47, R180, UR12, -R121.reuse ;  /* 0x0000000cb42f7c23 */ /* 0x100fe20008010879 */
[----:B-1----:R-:W-:Y:S01]  /*6920*/  F2FP.F16.F32.PACK_AB R197, R114, R115 ;  /* 0x0000007372c5723e */ /* 0x002fe200000000ff */
[--C-:B------:R-:W-:Y:S01]  /*6930*/  FFMA.FTZ R46, R178, UR12, -R121.reuse ;  /* 0x0000000cb22e7c23 */ /* 0x100fe20008010879 */
[----:B------:R-:W-:Y:S01]  /*6940*/  FMNMX.FTZ R17, R160, R17, !PT ;  /* 0x00000011a0117209 */ /* 0x000fe20007810000 */
[----:B------:R-:W-:Y:S01]  /*6950*/  MUFU.EX2 R97, R97 ;  /* 0x0000006100617308 */ /* 0x000fe20000000800 */
[----:B------:R-:W-:Y:S01]  /*6960*/  FSEL R142, R142, RZ, P1 ;  /* 0x000000ff8e8e7208 */ /* 0x000fe20000800000 */
[----:B------:R-:W-:Y:S01]  /*6970*/  FADD.FTZ R118, R123, R118 ;  /* 0x000000767b767221 */ /* 0x000fe20000010000 */
[----:B------:R-:W-:Y:S01]  /*6980*/  FMNMX.FTZ R17, R162, R17, !PT ;  /* 0x00000011a2117209 */ /* 0x000fe20007810000 */
[----:B------:R-:W-:Y:S01]  /*6990*/  FADD.FTZ R114, R115, R114 ;  /* 0x0000007273727221 */ /* 0x000fe20000010000 */
[----:B------:R-:W-:Y:S01]  /*69a0*/  FFMA.FTZ R126, R126, UR12, -R121 ;  /* 0x0000000c7e7e7c23 */ /* 0x000fe20008010879 */
        /* <DEDUP_REMOVED lines=12> */
[----:B------:R-:W-:Y:S01]  /*6a70*/  MUFU.EX2 R112, R112 ;  /* 0x0000007000707308 */ /* 0x000fe20000000800 */
[----:B------:R-:W-:Y:S01]  /*6a80*/  FMNMX.FTZ R17, R164, R17, !PT ;  /* 0x00000011a4117209 */ /* 0x000fe20007810000 */
[--C-:B------:R-:W-:Y:S01]  /*6a90*/  FFMA.FTZ R34, R89, UR12, -R142.reuse ;  /* 0x0000000c59227c23 */ /* 0x100fe2000801088e */
[--C-:B------:R-:W-:Y:S01]  /*6aa0*/  FFMA.FTZ R82, R27, UR12, -R142.reuse ;  /* 0x0000000c1b527c23 */ /* 0x100fe2000801088e */
[--C-:B------:R-:W-:Y:S01]  /*6ab0*/  FFMA.FTZ R0, R19, UR12, -R142.reuse ;  /* 0x0000000c13007c23 */ /* 0x100fe2000801088e */
[----:B------:R-:W-:Y:S01]  /*6ac0*/  FMNMX.FTZ R17, R154, R17, !PT ;  /* 0x000000119a117209 */ /* 0x000fe20007810000 */
[--C-:B------:R-:W-:Y:S01]  /*6ad0*/  FFMA.FTZ R91, R85, UR12, -R142.reuse ;  /* 0x0000000c555b7c23 */ /* 0x100fe2000801088e */
[----:B--2---:R-:W-:Y:S01]  /*6ae0*/  F2FP.F16.F32.PACK_AB R199, R106, R113 ;  /* 0x000000716ac7723e */ /* 0x004fe200000000ff */
[----:B------:R-:W1:Y:S01]  /*6af0*/  MUFU.EX2 R111, R111 ;  /* 0x0000006f006f7308 */ /* 0x000e620000000800 */
[----:B------:R-:W-:Y:S01]  /*6b00*/  FMNMX.FTZ R17, R152, R17, !PT ;  /* 0x0000001198117209 */ /* 0x000fe20007810000 */
[--C-:B------:R-:W-:Y:S01]  /*6b10*/  FFMA.FTZ R35, R105, UR12, -R142.reuse ;  /* 0x0000000c69237c23 */ /* 0x100fe2000801088e */
[--C-:B------:R-:W-:Y:S01]  /*6b20*/  FFMA.FTZ R32, R125, UR12, -R142.reuse ;  /* 0x0000000c7d207c23 */ /* 0x100fe2000801088e */
[--C-:B------:R-:W-:Y:S01]  /*6b30*/  FFMA.FTZ R85, R31, UR12, -R142.reuse ;  /* 0x0000000c1f557c23 */ /* 0x100fe2000801088e */
[----:B------:R-:W-:Y:S01]  /*6b40*/  FMNMX.FTZ R17, R148, R17, !PT ;  /* 0x0000001194117209 */ /* 0x000fe20007810000 */
[----:B------:R-:W-:Y:S01]  /*6b50*/  HMMA.16816.F32 R192, R196, R188, RZ ;  /* 0x000000bcc4c0723c */ /* 0x000fe200000018ff */
        /* <DEDUP_REMOVED lines=8> */
[--C-:B------:R-:W-:Y:S01]  /*6be0*/  FFMA.FTZ R153, R153, UR12, -R142.reuse ;  /* 0x0000000c99997c23 */ /* 0x100fe2000801088e */
[----:B------:R-:W2:Y:S01]  /*6bf0*/  MUFU.EX2 R104, R104 ;  /* 0x0000006800687308 */ /* 0x000ea20000000800 */
[----:B------:R-:W-:Y:S01]  /*6c00*/  FMNMX.FTZ R17, R136, R17, !PT ;  /* 0x0000001188117209 */ /* 0x000fe20007810000 */
[----:B------:R-:W-:Y:S01]  /*6c10*/  FFMA.FTZ R163, R163, UR12, -R142 ;  /* 0x0000000ca3a37c23 */ /* 0x000fe2000801088e */
[----:B-1----:R-:W-:Y:S01]  /*6c20*/  F2FP.F16.F32.PACK_AB R204, R111, R112 ;  /* 0x000000706fcc723e */ /* 0x002fe200000000ff */
[----:B------:R-:W-:Y:S01]  /*6c30*/  FADD.FTZ R112, R112, R111 ;  /* 0x0000006f70707221 */ /* 0x000fe20000010000 */
[----:B------:R-:W-:Y:S01]  /*6c40*/  FMNMX.FTZ R16, R132, R17, !PT ;  /* 0x0000001184107209 */ /* 0x000fe20007810000 */
[----:B------:R-:W-:Y:S01]  /*6c50*/  FADD.FTZ R117, R117, R118 ;  /* 0x0000007675757221 */ /* 0x000fe20000010000 */
[----:B------:R-:W-:Y:S01]  /*6c60*/  FADD.FTZ R113, R113, R114 ;  /* 0x0000007271717221 */ /* 0x000fe20000010000 */
[----:B------:R-:W-:Y:S01]  /*6c70*/  MUFU.EX2 R96, R96 ;  /* 0x0000006000607308 */ /* 0x000fe20000000800 */
[----:B------:R-:W-:Y:S01]  /*6c80*/  FMNMX.FTZ R16, R131, R16, !PT ;  /* 0x0000001083107209 */ /* 0x000fe20007810000 */
[----:B------:R-:W-:Y:S01]  /*6c90*/  FADD.FTZ R108, R108, R117 ;  /* 0x000000756c6c7221 */ /* 0x000fe20000010000 */
[----:B------:R-:W-:Y:S01]  /*6ca0*/  FADD.FTZ R106, R106, R113 ;  /* 0x000000716a6a7221 */ /* 0x000fe20000010000 */
[--C-:B------:R-:W-:Y:S01]  /*6cb0*/  FFMA.FTZ R180, R141, UR12, -R142.reuse ;  /* 0x0000000c8db47c23 */ /* 0x100fe2000801088e */
[--C-:B------:R-:W-:Y:S01]  /*6cc0*/  FFMA.FTZ R155, R155, UR12, -R142.reuse ;  /* 0x0000000c9b9b7c23 */ /* 0x100fe2000801088e */
[----:B------:R-:W1:Y:S01]  /*6cd0*/  SHFL.BFLY PT, R9, R16, 0x2, 0x1f ;  /* 0x0c401f0010097f89 */ /* 0x000e6200000e0000 */
[----:B------:R-:W-:Y:S01]  /*6ce0*/  FFMA.FTZ R143, R143, UR12, -R142 ;  /* 0x0000000c8f8f7c23 */ /* 0x000fe2000801088e */
[----:B------:R-:W3:Y:S01]  /*6cf0*/  MUFU.EX2 R91, R91 ;  /* 0x0000005b005b7308 */ /* 0x000ee20000000800 */
[----:B--2---:R-:W-:Y:S01]  /*6d00*/  F2FP.F16.F32.PACK_AB R206, R104, R107 ;  /* 0x0000006b68ce723e */ /* 0x004fe200000000ff */
[--C-:B------:R-:W-:Y:S01]  /*6d10*/  FFMA.FTZ R181, R116, UR12, -R121.reuse ;  /* 0x0000000c74b57c23 */ /* 0x100fe20008010879 */
[----:B------:R-:W-:-:S05]  /*6d20*/  FFMA.FTZ R124, R124, UR12, -R121 ;  /* 0x0000000c7c7c7c23 */ /* 0x000fca0008010879 */
[----:B------:R-:W-:Y:S08]  /*6d30*/  MUFU.EX2 R87, R87 ;  /* 0x0000005700577308 */ /* 0x000ff00000000800 */
[----:B------:R-:W2:Y:S01]  /*6d40*/  MUFU.EX2 R82, R82 ;  /* 0x0000005200527308 */ /* 0x000ea20000000800 */
[----:B---3--:R-:W-:Y:S02]  /*6d50*/  F2FP.F16.F32.PACK_AB R20, R91, R96 ;  /* 0x000000605b14723e */ /* 0x008fe400000000ff */
[----:B-1----:R-:W-:-:S05]  /*6d60*/  FMNMX.FTZ R13, R16, R9, !PT ;  /* 0x00000009100d7209 */ /* 0x002fca0007810000 */
[----:B------:R-:W-:Y:S01]  /*6d70*/  MUFU.EX2 R92, R92 ;  /* 0x0000005c005c7308 */ /* 0x000fe20000000800 */
[----:B------:R-:W1:Y:S07]  /*6d80*/  SHFL.BFLY PT, R16, R13, 0x1, 0x1f ;  /* 0x0c201f000d107f89 */ /* 0x000e6e00000e0000 */
[----:B------:R-:W-:Y:S01]  /*6d90*/  MUFU.EX2 R93, R93 ;  /* 0x0000005d005d7308 */ /* 0x000fe20000000800 */
[----:B--2---:R-:W-:-:S07]  /*6da0*/  F2FP.F16.F32.PACK_AB R22, R82, R87 ;  /* 0x000000575216723e */ /* 0x004fce00000000ff */
[----:B------:R-:W-:Y:S08]  /*6db0*/  MUFU.EX2 R84, R84 ;  /* 0x0000005400547308 */ /* 0x000ff00000000800 */
[----:B------:R-:W-:Y:S01]  /*6dc0*/  MUFU.EX2 R81, R81 ;  /* 0x0000005100517308 */ /* 0x000fe20000000800 */
[----:B-1----:R-:W-:-:S04]  /*6dd0*/  FMNMX.FTZ R9, R13, R16, !PT ;  /* 0x000000100d097209 */ /* 0x002fc80007810000 */
[C---:B------:R-:W-:Y:S01]  /*6de0*/  FSETP.NEU.FTZ.AND P1, PT, R9.reuse, -INF , PT ;  /* 0xff8000000900780b */ /* 0x040fe20003f3d000 */
[----:B------:R-:W-:Y:S02]  /*6df0*/  FMUL.FTZ R13, R9, UR12 ;  /* 0x0000000c090d7c20 */ /* 0x000fe40008410000 */
[----:B------:R-:W-:Y:S03]  /*6e00*/  MUFU.EX2 R36, R36 ;  /* 0x0000002400247308 */ /* 0x000fe60000000800 */
[----:B------:R-:W-:-:S05]  /*6e10*/  FSEL R133, R13, RZ, P1 ;  /* 0x000000ff0d857208 */ /* 0x000fca0000800000 */
[----:B------:R-:W-:Y:S01]  /*6e20*/  MUFU.EX2 R35, R35 ;  /* 0x0000002300237308 */ /* 0x000fe20000000800 */
[--C-:B------:R-:W-:Y:S01]  /*6e30*/  FFMA.FTZ R110, R14, UR12, -R133.reuse ;  /* 0x0000000c0e6e7c23 */ /* 0x100fe20008010885 */
[--C-:B------:R-:W-:Y:S01]  /*6e40*/  FFMA.FTZ R119, R12, UR12, -R133.reuse ;  /* 0x0000000c0c777c23 */ /* 0x100fe20008010885 */
[--C-:B------:R-:W-:Y:S01]  /*6e50*/  FFMA.FTZ R109, R90, UR12, -R133.reuse ;  /* 0x0000000c5a6d7c23 */ /* 0x100fe20008010885 */
[----:B------:R-:W1:Y:S01]  /*6e60*/  LDSM.16.MT88.4 R12, [R234+0x4000] ;  /* 0x00400000ea0c783b */ /* 0x000e620000004200 */
[--C-:B------:R-:W-:Y:S01]  /*6e70*/  FFMA.FTZ R102, R26, UR12, -R133.reuse ;  /* 0x0000000c1a667c23 */ /* 0x100fe20008010885 */
[--C-:B------:R-:W-:Y:S01]  /*6e80*/  FFMA.FTZ R101, R94, UR12, -R133.reuse ;  /* 0x0000000c5e657c23 */ /* 0x100fe20008010885 */
[--C-:B------:R-:W-:Y:S01]  /*6e90*/  FFMA.FTZ R94, R18, UR12, -R133.reuse ;  /* 0x0000000c125e7c23 */ /* 0x100fe20008010885 */
[----:B------:R-:W-:Y:S01]  /*6ea0*/  MUFU.EX2 R110, R110 ;  /* 0x0000006e006e7308 */ /* 0x000fe20000000800 */
[--C-:B------:R-:W-:Y:S01]  /*6eb0*/  FFMA.FTZ R89, R24, UR12, -R133.reuse ;  /* 0x0000000c18597c23 */ /* 0x100fe20008010885 */
[----:B------:R-:W2:Y:S01]  /*6ec0*/  LDSM.16.MT88.4 R16, [R239+0x4400] ;  /* 0x00440000ef10783b */ /* 0x000ea20000004200 */
[--C-:B------:R-:W-:Y:S01]  /*6ed0*/  FFMA.FTZ R88, R88, UR12, -R133.reuse ;  /* 0x0000000c58587c23 */ /* 0x100fe20008010885 */
[--C-:B------:R-:W-:Y:S01]  /*6ee0*/  FFMA.FTZ R90, R103, UR12, -R142.reuse ;  /* 0x0000000c675a7c23 */ /* 0x100fe2000801088e */
[--C-:B------:R-:W-:Y:S01]  /*6ef0*/  FFMA.FTZ R105, R100, UR12, -R133.reuse ;  /* 0x0000000c64697c23 */ /* 0x100fe20008010885 */
[----:B------:R-:W3:Y:S01]  /*6f00*/  LDSM.16.MT88.4 R24, [R234+0x4400] ;  /* 0x00440000ea18783b */ /* 0x000ee20000004200 */
[--C-:B------:R-:W-:Y:S01]  /*6f10*/  FFMA.FTZ R103, R29, UR12, -R142.reuse ;  /* 0x0000000c1d677c23 */ /* 0x100fe2000801088e */
[----:B------:R-:W4:Y:S01]  /*6f20*/  MUFU.EX2 R119, R119 ;  /* 0x0000007700777308 */ /* 0x000f220000000800 */
[--C-:B------:R-:W-:Y:S01]  /*6f30*/  FFMA.FTZ R100, R30, UR12, -R133.reuse ;  /* 0x0000000c1e647c23 */ /* 0x100fe20008010885 */
[--C-:B------:R-:W-:Y:S01]  /*6f40*/  FFMA.FTZ R125, R28, UR12, -R133.reuse ;  /* 0x0000000c1c7d7c23 */ /* 0x100fe20008010885 */
[--C-:B------:R-:W-:Y:S01]  /*6f50*/  FFMA.FTZ R120, R120, UR12, -R133.reuse ;  /* 0x0000000c78787c23 */ /* 0x100fe20008010885 */
[----:B------:R-:W-:Y:S01]  /*6f60*/  LDSM.16.MT88.4 R28, [R234+0x4800] ;  /* 0x00480000ea1c783b */ /* 0x000fe20000004200 */
        /* <DEDUP_REMOVED lines=11> */
[----:B------:R-:W5:Y:S01]  /*7020*/  MUFU.EX2 R102, R102 ;  /* 0x0000006600667308 */ /* 0x000f620000000800 */
[----:B----4-:R-:W-:Y:S01]  /*7030*/  F2FP.F16.F32.PACK_AB R205, R119, R110 ;  /* 0x0000006e77cd723e */ /* 0x010fe200000000ff */
[--C-:B------:R-:W-:Y:S01]  /*7040*/  FFMA.FTZ R165, R170, UR12, -R133.reuse ;  /* 0x0000000caaa57c23 */ /* 0x100fe20008010885 */
[--C-:B------:R-:W-:Y:S01]  /*7050*/  FFMA.FTZ R168, R168, UR12, -R133.reuse ;  /* 0x0000000ca8a87c23 */ /* 0x100fe20008010885 */
[--C-:B------:R-:W-:Y:S01]  /*7060*/  FFMA.FTZ R166, R166, UR12, -R133.reuse ;  /* 0x0000000ca6a67c23 */ /* 0x100fe20008010885 */
[--C-:B------:R-:W-:Y:S01]  /*7070*/  FFMA.FTZ R167, R164, UR12, -R133.reuse ;  /* 0x0000000ca4a77c23 */ /* 0x100fe20008010885 */
[--C-:B------:R-:W-:Y:S01]  /*7080*/  FFMA.FTZ R164, R161, UR12, -R142.reuse ;  /* 0x0000000ca1a47c23 */ /* 0x100fe2000801088e */
[----:B------:R-:W-:Y:S01]  /*7090*/  FFMA.FTZ R170, R149, UR12, -R142 ;  /* 0x0000000c95aa7c23 */ /* 0x000fe2000801088e */
[----:B------:R-:W-:Y:S01]  /*70a0*/  MUFU.EX2 R101, R101 ;  /* 0x0000006500657308 */ /* 0x000fe20000000800 */
[--C-:B------:R-:W-:Y:S01]  /*70b0*/  FFMA.FTZ R149, R154, UR12, -R133.reuse ;  /* 0x0000000c9a957c23 */ /* 0x100fe20008010885 */
[--C-:B------:R-:W-:Y:S01]  /*70c0*/  FFMA.FTZ R152, R152, UR12, -R133.reuse ;  /* 0x0000000c98987c23 */ /* 0x100fe20008010885 */
[--C-:B------:R-:W-:Y:S01]  /*70d0*/  FFMA.FTZ R148, R148, UR12, -R133.reuse ;  /* 0x0000000c94947c23 */ /* 0x100fe20008010885 */
[----:B-1----:R-:W-:Y:S01]  /*70e0*/  HMMA.16816.F32 R200, R196, R12, RZ ;  /* 0x0000000cc4c8723c */ /* 0x002fe200000018ff */
[----:B------:R-:W-:Y:S01]  /*70f0*/  FFMA.FTZ R161, R146, UR12, -R133 ;  /* 0x0000000c92a17c23 */ /* 0x000fe20008010885 */
[----:B------:R-:W-:Y:S01]  /*7100*/  FADD.FTZ R110, R110, R119 ;  /* 0x000000776e6e7221 */ /* 0x000fe20000010000 */
[--C-:B------:R-:W-:Y:S01]  /*7110*/  FFMA.FTZ R138, R138, UR12, -R133.reuse ;  /* 0x0000000c8a8a7c23 */ /* 0x100fe20008010885 */
[----:B------:R-:W1:Y:S01]  /*7120*/  MUFU.EX2 R94, R94 ;  /* 0x0000005e005e7308 */ /* 0x000e620000000800 */
[----:B-----5:R-:W-:Y:S01]  /*7130*/  F2FP.F16.F32.PACK_AB R207, R102, R109 ;  /* 0x0000006d66cf723e */ /* 0x020fe200000000ff */
[----:B------:R-:W-:Y:S01]  /*7140*/  FADD.FTZ R109, R109, R110 ;  /* 0x0000006e6d6d7221 */ /* 0x000fe20000010000 */
[--C-:B------:R-:W-:Y:S01]  /*7150*/  FFMA.FTZ R141, R136, UR12, -R133.reuse ;  /* 0x0000000c888d7c23 */ /* 0x100fe20008010885 */
[--C-:B------:R-:W-:Y:S01]  /*7160*/  FFMA.FTZ R132, R132, UR12, -R133.reuse ;  /* 0x0000000c84847c23 */ /* 0x100fe20008010885 */
[----:B------:R-:W-:Y:S01]  /*7170*/  FFMA.FTZ R183, R131, UR12, -R133 ;  /* 0x0000000c83b77c23 */ /* 0x000fe20008010885 */
[----:B------:R-:W-:-:S02]  /*7180*/  FADD.FTZ R102, R102, R109 ;  /* 0x0000006d66667221 */ /* 0x000fc40000010000 */
[C---:B------:R-:W-:Y:S01]  /*7190*/  HMMA.16816.F32 R216, R204.reuse, R188, RZ ;  /* 0x000000bcccd8723c */ /* 0x040fe200000018ff */
[----:B------:R-:W-:Y:S05]  /*71a0*/  MUFU.EX2 R89, R89 ;  /* 0x0000005900597308 */ /* 0x000fea0000000800 */
[C---:B------:R-:W-:Y:S03]  /*71b0*/  HMMA.16816.F32 R208, R204.reuse, R12, RZ ;  /* 0x0000000cccd0723c */ /* 0x040fe600000018ff */
[----:B------:R-:W4:Y:S01]  /*71c0*/  MUFU.EX2 R88, R88 ;  /* 0x0000005800587308 */ /* 0x000f220000000800 */
[C---:B-1----:R-:W-:Y:S01]  /*71d0*/  F2FP.F16.F32.PACK_AB R21, R94.reuse, R101 ;  /* 0x000000655e15723e */ /* 0x042fe200000000ff */
[----:B------:R-:W-:Y:S01]  /*71e0*/  FADD.FTZ R101, R101, R102 ;  /* 0x0000006665657221 */ /* 0x000fe20000010000 */
[----:B------:R-:W-:Y:S03]  /*71f0*/  HMMA.16816.F32 R212, R204, R190, RZ ;  /* 0x000000beccd4723c */ /* 0x000fe600000018ff */
[----:B------:R-:W-:-:S02]  /*7200*/  FADD.FTZ R94, R94, R101 ;  /* 0x000000655e5e7221 */ /* 0x000fc40000010000 */
[----:B------:R-:W-:Y:S01]  /*7210*/  MUFU.EX2 R34, R34 ;  /* 0x0000002200227308 */ /* 0x000fe20000000800 */
[----:B------:R-:W-:Y:S06]  /*7220*/  HMMA.16816.F32 R204, R204, R14, RZ ;  /* 0x0000000ecccc723c */ /* 0x000fec00000018ff */
[----:B------:R-:W-:Y:S01]  /*7230*/  HMMA.16816.F32 R188, R196, R190, RZ ;  /* 0x000000bec4bc723c */ /* 0x000fe200000018ff */
[----:B------:R-:W-:Y:S01]  /*7240*/  MUFU.EX2 R105, R105 ;  /* 0x0000006900697308 */ /* 0x000fe20000000800 */
[----:B----4-:R-:W-:Y:S01]  /*7250*/  F2FP.F16.F32.PACK_AB R23, R88, R89 ;  /* 0x000000595817723e */ /* 0x010fe200000000ff */
[----:B------:R-:W-:-:S03]  /*7260*/  FADD.FTZ R89, R89, R94 ;  /* 0x0000005e59597221 */ /* 0x000fc60000010000 */
[----:B------:R-:W-:Y:S01]  /*7270*/  HMMA.16816.F32 R196, R196, R14, RZ ;  /* 0x0000000ec4c4723c */ /* 0x000fe200000018ff */
[----:B------:R-:W1:Y:S01]  /*7280*/  LDSM.16.MT88.4 R12, [R239+0x4800] ;  /* 0x00480000ef0c783b */ /* 0x000e620000004200 */
[----:B------:R-:W-:Y:S01]  /*7290*/  FADD.FTZ R88, R88, R89 ;  /* 0x0000005958587221 */ /* 0x000fe20000010000 */
[----:B------:R-:W4:Y:S03]  /*72a0*/  MUFU.EX2 R100, R100 ;  /* 0x0000006400647308 */ /* 0x000f260000000800 */
[C---:B--2---:R-:W-:Y:S05]  /*72b0*/  HMMA.16816.F32 R216, R20.reuse, R16, R216 ;  /* 0x0000001014d8723c */ /* 0x044fea00000018d8 */
[----:B------:R-:W-:Y:S01]  /*72c0*/  MUFU.EX2 R125, R125 ;  /* 0x0000007d007d7308 */ /* 0x000fe20000000800 */
[C---:B---3--:R-:W-:Y:S06]  /*72d0*/  HMMA.16816.F32 R208, R20.reuse, R24, R208 ;  /* 0x0000001814d0723c */ /* 0x048fec00000018d0 */
[C---:B------:R-:W-:Y:S01]  /*72e0*/  HMMA.16816.F32 R212, R20.reuse, R18, R212 ;  /* 0x0000001214d4723c */ /* 0x040fe200000018d4 */
[----:B------:R-:W2:Y:S05]  /*72f0*/  MUFU.EX2 R120, R120 ;  /* 0x0000007800787308 */ /* 0x000eaa0000000800 */
[----:B------:R-:W-:Y:S03]  /*7300*/  HMMA.16816.F32 R204, R20, R26, R204 ;  /* 0x0000001a14cc723c */ /* 0x000fe600000018cc */
[----:B------:R-:W-:Y:S04]  /*7310*/  MUFU.EX2 R83, R83 ;  /* 0x0000005300537308 */ /* 0x000fe80000000800 */
[----:B------:R-:W-:Y:S01]  /*7320*/  F2FP.F16.F32.PACK_AB R20, R98, R99 ;  /* 0x000000636214723e */ /* 0x000fe200000000ff */
[----:B------:R-:W-:Y:S01]  /*7330*/  FADD.FTZ R99, R99, R108 ;  /* 0x0000006c63637221 */ /* 0x000fe20000010000 */
[----:B------:R-:W-:Y:S01]  /*7340*/  F2FP.F16.F32.PACK_AB R21, R92, R97 ;  /* 0x000000615c15723e */ /* 0x000fe200000000ff */
[----:B------:R-:W-:Y:S01]  /*7350*/  FADD.FTZ R97, R97, R106 ;  /* 0x0000006a61617221 */ /* 0x000fe20000010000 */
[----:B------:R-:W-:Y:S01]  /*7360*/  F2FP.F16.F32.PACK_AB R22, R86, R95 ;  /* 0x0000005f5616723e */ /* 0x000fe200000000ff */
[----:B------:R-:W3:Y:S01]  /*7370*/  MUFU.EX2 R56, R56 ;  /* 0x0000003800387308 */ /* 0x000ee20000000800 */
[----:B------:R-:W-:Y:S01]  /*7380*/  F2FP.F16.F32.PACK_AB R23, R84, R93 ;  /* 0x0000005d5417723e */ /* 0x000fe200000000ff */
[----:B------:R-:W-:Y:S01]  /*7390*/  FADD.FTZ R98, R98, R99 ;  /* 0x0000006362627221 */ /* 0x000fe20000010000 */
[----:B------:R-:W-:-:S03]  /*73a0*/  FADD.FTZ R92, R92, R97 ;  /* 0x000000615c5c7221 */ /* 0x000fc60000010000 */
[----:B------:R-:W-:Y:S01]  /*73b0*/  FADD.FTZ R95, R95, R98 ;  /* 0x000000625f5f7221 */ /* 0x000fe20000010000 */
[----:B------:R-:W-:Y:S01]  /*73c0*/  FADD.FTZ R93, R93, R92 ;  /* 0x0000005c5d5d7221 */ /* 0x000fe20000010000 */
[----:B------:R-:W-:Y:S01]  /*73d0*/  MUFU.EX2 R55, R55 ;  /* 0x0000003700377308 */ /* 0x000fe20000000800 */
[----:B------:R-:W-:Y:S01]  /*73e0*/  HMMA.16816.F32 R192, R20, R16, R192 ;  /* 0x0000001014c0723c */ /* 0x000fe200000018c0 */
[----:B------:R-:W-:Y:S01]  /*73f0*/  FADD.FTZ R95, R86, R95 ;  /* 0x0000005f565f7221 */ /* 0x000fe20000010000 */
[----:B------:R-:W-:-:S04]  /*7400*/  FADD.FTZ R84, R84, R93 ;  /* 0x0000005d54547221 */ /* 0x000fc80000010000 */
[C---:B------:R-:W-:Y:S01]  /*7410*/  HMMA.16816.F32 R200, R20.reuse, R24, R200 ;  /* 0x0000001814c8723c */ /* 0x040fe200000018c8 */
[----:B------:R-:W5:Y:S01]  /*7420*/  MUFU.EX2 R54, R54 ;  /* 0x0000003600367308 */ /* 0x000f620000000800 */
[----:B------:R-:W-:Y:S02]  /*7430*/  F2FP.F16.F32.PACK_AB R16, R36, R81 ;  /* 0x000000512410723e */ /* 0x000fe400000000ff */
[C---:B----4-:R-:W-:Y:S01]  /*7440*/  F2FP.F16.F32.PACK_AB R17, R100.reuse, R105 ;  /* 0x000000696411723e */ /* 0x050fe200000000ff */
[----:B------:R-:W-:Y:S01]  /*7450*/  FADD.FTZ R105, R105, R88 ;  /* 0x0000005869697221 */ /* 0x000fe20000010000 */
[----:B------:R-:W-:Y:S03]  /*7460*/  HMMA.16816.F32 R188, R20, R18, R188 ;  /* 0x0000001214bc723c */ /* 0x000fe600000018bc */
[----:B------:R-:W-:Y:S01]  /*7470*/  MUFU.EX2 R33, R33 ;  /* 0x0000002100217308 */ /* 0x000fe20000000800 */
[----:B------:R-:W-:-:S02]  /*7480*/  FADD.FTZ R100, R100, R105 ;  /* 0x0000006964647221 */ /* 0x000fc40000010000 */
[----:B------:R-:W-:Y:S01]  /*7490*/  HMMA.16816.F32 R196, R20, R26, R196 ;  /* 0x0000001a14c4723c */ /* 0x000fe200000018c4 */
[----:B------:R-:W4:Y:S01]  /*74a0*/  LDSM.16.MT88.4 R20, [R239+0x4c00] ;  /* 0x004c0000ef14783b */ /* 0x000f220000004200 */
[----:B------:R-:W-:Y:S02]  /*74b0*/  F2FP.F16.F32.PACK_AB R18, R34, R35 ;  /* 0x000000232212723e */ /* 0x000fe400000000ff */
[----:B--2---:R-:W-:Y:S01]  /*74c0*/  F2FP.F16.F32.PACK_AB R19, R120, R125 ;  /* 0x0000007d7813723e */ /* 0x004fe200000000ff */
[----:B------:R-:W2:Y:S01]  /*74d0*/  LDSM.16.MT88.4 R24, [R234+0x4c00] ;  /* 0x004c0000ea18783b */ /* 0x000ea20000004200 */
[----:B------:R-:W5:Y:S01]  /*74e0*/  MUFU.EX2 R32, R32 ;  /* 0x0000002000207308 */ /* 0x000f620000000800 */
[----:B------:R-:W-:-:S04]  /*74f0*/  FADD.FTZ R125, R125, R100 ;  /* 0x000000647d7d7221 */ /* 0x000fc80000010000 */
[C---:B-1----:R-:W-:Y:S01]  /*7500*/  HMMA.16816.F32 R216, R16.reuse, R12, R216 ;  /* 0x0000000c10d8723c */ /* 0x042fe200000018d8 */
[----:B------:R-:W-:Y:S02]  /*7510*/  FADD.FTZ R125, R120, R125 ;  /* 0x0000007d787d7221 */ /* 0x000fe40000010000 */
[----:B------:R-:W-:Y:S03]  /*7520*/  MUFU.EX2 R0, R0 ;  /* 0x0000000000007308 */ /* 0x000fe60000000800 */
[C---:B------:R-:W-:Y:S05]  /*7530*/  HMMA.16816.F32 R208, R16.reuse, R28, R208 ;  /* 0x0000001c10d0723c */ /* 0x040fea00000018d0 */
[----:B------:R-:W-:Y:S01]  /*7540*/  MUFU.EX2 R85, R85 ;  /* 0x0000005500557308 */ /* 0x000fe20000000800 */
[C---:B------:R-:W-:Y:S06]  /*7550*/  HMMA.16816.F32 R212, R16.reuse, R14, R212 ;  /* 0x0000000e10d4723c */ /* 0x040fec00000018d4 */
[----:B------:R-:W-:Y:S01]  /*7560*/  HMMA.16816.F32 R204, R16, R30, R204 ;  /* 0x0000001e10cc723c */ /* 0x000fe200000018cc */
[----:B------:R-:W-:Y:S06]  /*7570*/  MUFU.EX2 R134, R134 ;  /* 0x0000008600867308 */ /* 0x000fec0000000800 */
[----:B------:R-:W-:Y:S01]  /*7580*/  F2FP.F16.F32.PACK_AB R16, R79, R80 ;  /* 0x000000504f10723e */ /* 0x000fe200000000ff */
[----:B------:R-:W-:Y:S01]  /*7590*/  FADD.FTZ R80, R80, R95 ;  /* 0x0000005f50507221 */ /* 0x000fe20000010000 */
[----:B------:R-:W1:Y:S01]  /*75a0*/  MUFU.EX2 R135, R135 ;  /* 0x0000008700877308 */ /* 0x000e620000000800 */
[----:B---3--:R-:W-:Y:S01]  /*75b0*/  F2FP.F16.F32.PACK_AB R17, R56, R83 ;  /* 0x000000533811723e */ /* 0x008fe200000000ff */
[----:B------:R-:W-:Y:S01]  /*75c0*/  FADD.FTZ R83, R83, R84 ;  /* 0x0000005453537221 */ /* 0x000fe20000010000 */
[----:B------:R-:W-:Y:S01]  /*75d0*/  F2FP.F16.F32.PACK_AB R18, R77, R78 ;  /* 0x0000004e4d12723e */ /* 0x000fe200000000ff */
[----:B------:R-:W-:Y:S01]  /*75e0*/  FADD.FTZ R79, R79, R80 ;  /* 0x000000504f4f7221 */ /* 0x000fe20000010000 */
[----:B-----5:R-:W-:Y:S01]  /*75f0*/  F2FP.F16.F32.PACK_AB R19, R54, R55 ;  /* 0x000000373613723e */ /* 0x020fe200000000ff */
[----:B------:R-:W-:-:S02]  /*7600*/  FADD.FTZ R56, R56, R83 ;  /* 0x0000005338387221 */ /* 0x000fc40000010000 */
[----:B------:R-:W-:Y:S01]  /*7610*/  MUFU.EX2 R140, R140 ;  /* 0x0000008c008c7308 */ /* 0x000fe20000000800 */
[----:B------:R-:W-:Y:S01]  /*7620*/  FADD.FTZ R78, R78, R79 ;  /* 0x0000004f4e4e7221 */ /* 0x000fe20000010000 */
[----:B------:R-:W-:Y:S02]  /*7630*/  FADD.FTZ R55, R55, R56 ;  /* 0x0000003837377221 */ /* 0x000fe40000010000 */
[C---:B------:R-:W-:Y:S01]  /*7640*/  HMMA.16816.F32 R192, R16.reuse, R12, R192 ;  /* 0x0000000c10c0723c */ /* 0x040fe200000018c0 */
[----:B------:R-:W-:Y:S01]  /*7650*/  FADD.FTZ R77, R77, R78 ;  /* 0x0000004e4d4d7221 */ /* 0x000fe20000010000 */
[----:B------:R-:W-:Y:S02]  /*7660*/  FADD.FTZ R54, R54, R55 ;  /* 0x0000003736367221 */ /* 0x000fe40000010000 */
[----:B------:R-:W3:Y:S02]  /*7670*/  MUFU.EX2 R137, R137 ;  /* 0x0000008900897308 */ /* 0x000ee40000000800 */
[----:B------:R-:W-:Y:S01]  /*7680*/  HMMA.16816.F32 R188, R16, R14, R188 ;  /* 0x0000000e10bc723c */ /* 0x000fe200000018bc */
[----:B------:R-:W-:-:S02]  /*7690*/  F2FP.F16.F32.PACK_AB R12, R32, R33 ;  /* 0x00000021200c723e */ /* 0x000fc400000000ff */
[----:B-1----:R-:W-:Y:S01]  /*76a0*/  F2FP.F16.F32.PACK_AB R13, R135, R134 ;  /* 0x00000086870d723e */ /* 0x002fe200000000ff */
[----:B------:R-:W-:Y:S02]  /*76b0*/  FADD.FTZ R134, R134, R125 ;  /* 0x0000007d86867221 */ /* 0x000fe40000010000 */
[----:B------:R-:W-:Y:S01]  /*76c0*/  HMMA.16816.F32 R200, R16, R28, R200 ;  /* 0x0000001c10c8723c */ /* 0x000fe200000018c8 */
[----:B------:R-:W-:Y:S01]  /*76d0*/  MUFU.EX2 R53, R53 ;  /* 0x0000003500357308 */ /* 0x000fe20000000800 */
[----:B------:R-:W-:Y:S01]  /*76e0*/  F2FP.F16.F32.PACK_AB R14, R85, R0 ;  /* 0x00000000550e723e */ /* 0x000fe200000000ff */
[----:B------:R-:W-:-:S03]  /*76f0*/  FADD.FTZ R135, R135, R134 ;  /* 0x0000008687877221 */ /* 0x000fc60000010000 */
[----:B------:R-:W-:Y:S01]  /*7700*/  HMMA.16816.F32 R196, R16, R30, R196 ;  /* 0x0000001e10c4723c */ /* 0x000fe200000018c4 */
[----:B------:R-:W1:Y:S02]  /*7710*/  LDSM.16.MT88.4 R16, [R239+0x5000] ;  /* 0x00500000ef10783b */ /* 0x000e640000004200 */
[----:B------:R-:W5:Y:S01]  /*7720*/  MUFU.EX2 R52, R52 ;  /* 0x0000003400347308 */ /* 0x000f620000000800 */
[----:B---3--:R-:W-:Y:S01]  /*7730*/  F2FP.F16.F32.PACK_AB R15, R137, R140 ;  /* 0x0000008c890f723e */ /* 0x008fe200000000ff */
[----:B------:R-:W3:Y:S01]  /*7740*/  LDSM.16.MT88.4 R28, [R234+0x5000] ;  /* 0x00500000ea1c783b */ /* 0x000ee20000004200 */
[----:B------:R-:W-:-:S04]  /*7750*/  FADD.FTZ R140, R140, R135 ;  /* 0x000000878c8c7221 */ /* 0x000fc80000010000 */
[----:B------:R-:W-:Y:S01]  /*7760*/  FADD.FTZ R140, R137, R140 ;  /* 0x0000008c898c7221 */ /* 0x000fe20000010000 */
[----:B------:R-:W-:Y:S01]  /*7770*/  MUFU.EX2 R51, R51 ;  /* 0x0000003300337308 */ /* 0x000fe20000000800 */
[C---:B----4-:R-:W-:Y:S06]  /*7780*/  HMMA.16816.F32 R216, R12.reuse, R20, R216 ;  /* 0x000000140cd8723c */ /* 0x050fec00000018d8 */
[C---:B------:R-:W-:Y:S01]  /*7790*/  HMMA.16816.F32 R212, R12.reuse, R22, R212 ;  /* 0x000000160cd4723c */ /* 0x040fe200000018d4 */
[----:B------:R-:W4:Y:S05]  /*77a0*/  MUFU.EX2 R50, R50 ;  /* 0x0000003200327308 */ /* 0x000f2a0000000800 */
[C---:B--2---:R-:W-:Y:S03]  /*77b0*/  HMMA.16816.F32 R208, R12.reuse, R24, R208 ;  /* 0x000000180cd0723c */ /* 0x044fe600000018d0 */
[----:B------:R-:W-:Y:S03]  /*77c0*/  MUFU.EX2 R90, R90 ;  /* 0x0000005a005a7308 */ /* 0x000fe60000000800 */
[----:B------:R-:W-:Y:S05]  /*77d0*/  HMMA.16816.F32 R204, R12, R26, R204 ;  /* 0x0000001a0ccc723c */ /* 0x000fea00000018cc */
[----:B------:R-:W2:Y:S02]  /*77e0*/  MUFU.EX2 R103, R103 ;  /* 0x0000006700677308 */ /* 0x000ea40000000800 */
[----:B------:R-:W-:Y:S01]  /*77f0*/  F2FP.F16.F32.PACK_AB R12, R75, R76 ;  /* 0x0000004c4b0c723e */ /* 0x000fe200000000ff */
[----:B------:R-:W-:Y:S01]  /*7800*/  FADD.FTZ R76, R76, R77 ;  /* 0x0000004d4c4c7221 */ /* 0x000fe20000010000 */
[----:B-----5:R-:W-:Y:S01]  /*7810*/  F2FP.F16.F32.PACK_AB R13, R52, R53 ;  /* 0x00000035340d723e */ /* 0x020fe200000000ff */
[----:B------:R-:W-:Y:S01]  /*7820*/  FADD.FTZ R53, R53, R54 ;  /* 0x0000003635357221 */ /* 0x000fe20000010000 */
[----:B------:R-:W-:Y:S01]  /*7830*/  F2FP.F16.F32.PACK_AB R14, R73, R74 ;  /* 0x0000004a490e723e */ /* 0x000fe200000000ff */
[----:B------:R-:W-:Y:S01]  /*7840*/  FADD.FTZ R75, R75, R76 ;  /* 0x0000004c4b4b7221 */ /* 0x000fe20000010000 */
[----:B------:R-:W-:Y:S01]  /*7850*/  MUFU.EX2 R122, R122 ;  /* 0x0000007a007a7308 */ /* 0x000fe20000000800 */
[----:B----4-:R-:W-:Y:S01]  /*7860*/  F2FP.F16.F32.PACK_AB R15, R50, R51 ;  /* 0x00000033320f723e */ /* 0x010fe200000000ff */
[----:B------:R-:W-:Y:S01]  /*7870*/  FADD.FTZ R52, R52, R53 ;  /* 0x0000003534347221 */ /* 0x000fe20000010000 */
[----:B------:R-:W-:-:S03]  /*7880*/  FADD.FTZ R74, R74, R75 ;  /* 0x0000004b4a4a7221 */ /* 0x000fc60000010000 */
[----:B------:R-:W-:Y:S01]  /*7890*/  FADD.FTZ R51, R51, R52 ;  /* 0x0000003433337221 */ /* 0x000fe20000010000 */
[----:B------:R-:W-:Y:S01]  /*78a0*/  FADD.FTZ R73, R73, R74 ;  /* 0x0000004a49497221 */ /* 0x000fe20000010000 */
[----:B------:R-:W4:Y:S01]  /*78b0*/  MUFU.EX2 R127, R127 ;  /* 0x0000007f007f7308 */ /* 0x000f220000000800 */
[----:B------:R-:W-:Y:S01]  /*78c0*/  HMMA.16816.F32 R192, R12, R20, R192 ;  /* 0x000000140cc0723c */ /* 0x000fe200000018c0 */
[----:B------:R-:W-:-:S05]  /*78d0*/  FADD.FTZ R50, R50, R51 ;  /* 0x0000003332327221 */ /* 0x000fca0000010000 */
[----:B------:R-:W-:Y:S01]  /*78e0*/  HMMA.16816.F32 R188, R12, R22, R188 ;  /* 0x000000160cbc723c */ /* 0x000fe200000018bc */
[----:B------:R-:W-:Y:S01]  /*78f0*/  MUFU.EX2 R147, R147 ;  /* 0x0000009300937308 */ /* 0x000fe20000000800 */
[----:B--2---:R-:W-:-:S04]  /*7900*/  F2FP.F16.F32.PACK_AB R20, R103, R90 ;  /* 0x0000005a6714723e */ /* 0x004fc800000000ff */
[C---:B------:R-:W-:Y:S03]  /*7910*/  HMMA.16816.F32 R200, R12.reuse, R24, R200 ;  /* 0x000000180cc8723c */ /* 0x040fe600000018c8 */
[----:B------:R-:W2:Y:S01]  /*7920*/  MUFU.EX2 R150, R150 ;  /* 0x0000009600967308 */ /* 0x000ea20000000800 */
[----:B----4-:R-:W-:Y:S02]  /*7930*/  F2FP.F16.F32.PACK_AB R22, R127, R122 ;  /* 0x0000007a7f16723e */ /* 0x010fe400000000ff */
[----:B------:R-:W-:Y:S01]  /*7940*/  HMMA.16816.F32 R196, R12, R26, R196 ;  /* 0x0000001a0cc4723c */ /* 0x000fe200000018c4 */
[----:B------:R-:W4:Y:S04]  /*7950*/  LDSM.16.MT88.4 R12, [R239+0x5400] ;  /* 0x00540000ef0c783b */ /* 0x000f280000004200 */
[----:B------:R-:W-:Y:S08]  /*7960*/  MUFU.EX2 R160, R160 ;  /* 0x000000a000a07308 */ /* 0x000ff00000000800 */
[----:B------:R-:W5:Y:S01]  /*7970*/  MUFU.EX2 R151, R151 ;  /* 0x0000009700977308 */ /* 0x000f620000000800 */
[----:B--2---:R-:W-:Y:S01]  /*7980*/  F2FP.F16.F32.PACK_AB R21, R150, R147 ;  /* 0x000000939615723e */ /* 0x004fe200000000ff */
[----:B------:R-:W-:-:S04]  /*7990*/  FADD.FTZ R147, R147, R140 ;  /* 0x0000008c93937221 */ /* 0x000fc80000010000 */
[----:B------:R-:W-:Y:S02]  /*79a0*/  FADD.FTZ R147, R150, R147 ;  /* 0x0000009396937221 */ /* 0x000fe40000010000 */
[----:B------:R-:W2:Y:S08]  /*79b0*/  MUFU.EX2 R71, R71 ;  /* 0x0000004700477308 */ /* 0x000eb00000000800 */
[----:B------:R-:W-:Y:S01]  /*79c0*/  MUFU.EX2 R70, R70 ;  /* 0x0000004600467308 */ /* 0x000fe20000000800 */
[----:B-----5:R-:W-:Y:S01]  /*79d0*/  F2FP.F16.F32.PACK_AB R23, R151, R160 ;  /* 0x000000a09717723e */ /* 0x020fe200000000ff */
[----:B------:R-:W-:-:S04]  /*79e0*/  FADD.FTZ R160, R160, R147 ;  /* 0x00000093a0a07221 */ /* 0x000fc80000010000 */
[----:B------:R-:W-:Y:S02]  /*79f0*/  FADD.FTZ R160, R151, R160 ;  /* 0x000000a097a07221 */ /* 0x000fe40000010000 */
[----:B------:R-:W5:Y:S01]  /*7a00*/  MUFU.EX2 R69, R69 ;  /* 0x0000004500457308 */ /* 0x000f620000000800 */
[----:B-1----:R-:W-:Y:S01]  /*7a10*/  HMMA.16816.F32 R216, R20, R16, R216 ;  /* 0x0000001014d8723c */ /* 0x002fe200000018d8 */
[----:B--2---:R-:W-:Y:S01]  /*7a20*/  F2FP.F16.F32.PACK_AB R24, R71, R72 ;  /* 0x000000484718723e */ /* 0x004fe200000000ff */
[----:B------:R-:W-:-:S04]  /*7a30*/  FADD.FTZ R72, R72, R73 ;  /* 0x0000004948487221 */ /* 0x000fc80000010000 */
[----:B------:R-:W-:Y:S01]  /*7a40*/  HMMA.16816.F32 R212, R20, R18, R212 ;  /* 0x0000001214d4723c */ /* 0x000fe200000018d4 */
[----:B------:R-:W-:Y:S01]  /*7a50*/  MUFU.EX2 R49, R49 ;  /* 0x0000003100317308 */ /* 0x000fe20000000800 */
[----:B------:R-:W-:-:S04]  /*7a60*/  FADD.FTZ R71, R71, R72 ;  /* 0x0000004847477221 */ /* 0x000fc80000010000 */
[C---:B---3--:R-:W-:Y:S03]  /*7a70*/  HMMA.16816.F32 R208, R20.reuse, R28, R208 ;  /* 0x0000001c14d0723c */ /* 0x048fe600000018d0 */
[----:B------:R-:W1:Y:S01]  /*7a80*/  MUFU.EX2 R48, R48 ;  /* 0x0000003000307308 */ /* 0x000e620000000800 */
[C---:B-----5:R-:W-:Y:S01]  /*7a90*/  F2FP.F16.F32.PACK_AB R26, R69.reuse, R70 ;  /* 0x00000046451a723e */ /* 0x060fe200000000ff */
[----:B------:R-:W-:Y:S01]  /*7aa0*/  FADD.FTZ R70, R70, R71 ;  /* 0x0000004746467221 */ /* 0x000fe20000010000 */
[----:B------:R-:W-:Y:S01]  /*7ab0*/  HMMA.16816.F32 R204, R20, R30, R204 ;  /* 0x0000001e14cc723c */ /* 0x000fe200000018cc */
[----:B------:R-:W2:Y:S02]  /*7ac0*/  LDSM.16.MT88.4 R20, [R234+0x5400] ;  /* 0x00540000ea14783b */ /* 0x000ea40000004200 */
[----:B------:R-:W-:Y:S02]  /*7ad0*/  FADD.FTZ R69, R69, R70 ;  /* 0x0000004645457221 */ /* 0x000fe40000010000 */
[----:B------:R-:W-:Y:S08]  /*7ae0*/  MUFU.EX2 R47, R47 ;  /* 0x0000002f002f7308 */ /* 0x000ff00000000800 */
[----:B------:R-:W3:Y:S01]  /*7af0*/  MUFU.EX2 R46, R46 ;  /* 0x0000002e002e7308 */ /* 0x000ee20000000800 */
[----:B-1----:R-:W-:Y:S01]  /*7b00*/  F2FP.F16.F32.PACK_AB R25, R48, R49 ;  /* 0x000000313019723e */ /* 0x002fe200000000ff */
[----:B------:R-:W-:-:S04]  /*7b10*/  FADD.FTZ R49, R49, R50 ;  /* 0x0000003231317221 */ /* 0x000fc80000010000 */
[----:B------:R-:W-:Y:S02]  /*7b20*/  FADD.FTZ R48, R48, R49 ;  /* 0x0000003130307221 */ /* 0x000fe40000010000 */
[----:B------:R-:W-:Y:S08]  /*7b30*/  MUFU.EX2 R128, R128 ;  /* 0x0000008000807308 */ /* 0x000ff00000000800 */
[----:B------:R-:W1:Y:S01]  /*7b40*/  MUFU.EX2 R139, R139 ;  /* 0x0000008b008b7308 */ /* 0x000e620000000800 */
[----:B---3--:R-:W-:Y:S01]  /*7b50*/  F2FP.F16.F32.PACK_AB R27, R46, R47 ;  /* 0x0000002f2e1b723e */ /* 0x008fe200000000ff */
[----:B------:R-:W-:-:S04]  /*7b60*/  FADD.FTZ R47, R47, R48 ;  /* 0x000000302f2f7221 */ /* 0x000fc80000010000 */
[----:B------:R-:W-:Y:S02]  /*7b70*/  FADD.FTZ R46, R46, R47 ;  /* 0x0000002f2e2e7221 */ /* 0x000fe40000010000 */
[----:B------:R-:W-:Y:S01]  /*7b80*/  MUFU.EX2 R144, R144 ;  /* 0x0000009000907308 */ /* 0x000fe20000000800 */
[C---:B------:R-:W-:Y:S06]  /*7b90*/  HMMA.16816.F32 R192, R24.reuse, R16, R192 ;  /* 0x0000001018c0723c */ /* 0x040fec00000018c0 */
[----:B------:R-:W-:Y:S01]  /*7ba0*/  HMMA.16816.F32 R188, R24, R18, R188 ;  /* 0x0000001218bc723c */ /* 0x000fe200000018bc */
[----:B------:R-:W3:Y:S01]  /*7bb0*/  MUFU.EX2 R145, R145 ;  /* 0x0000009100917308 */ /* 0x000ee20000000800 */
[----:B-1----:R-:W-:-:S04]  /*7bc0*/  F2FP.F16.F32.PACK_AB R16, R139, R128 ;  /* 0x000000808b10723e */ /* 0x002fc800000000ff */
[C---:B------:R-:W-:Y:S03]  /*7bd0*/  HMMA.16816.F32 R200, R24.reuse, R28, R200 ;  /* 0x0000001c18c8723c */ /* 0x040fe600000018c8 */
[----:B------:R-:W-:Y:S03]  /*7be0*/  MUFU.EX2 R165, R165 ;  /* 0x000000a500a57308 */ /* 0x000fe60000000800 */
[----:B------:R-:W-:Y:S01]  /*7bf0*/  HMMA.16816.F32 R196, R24, R30, R196 ;  /* 0x0000001e18c4723c */ /* 0x000fe200000018c4 */
[----:B------:R-:W1:Y:S04]  /*7c00*/  LDSM.16.MT88.4 R24, [R239+0x5800] ;  /* 0x00580000ef18783b */ /* 0x000e680000004200 */
[----:B------:R-:W5:Y:S01]  /*7c10*/  MUFU.EX2 R168, R168 ;  /* 0x000000a800a87308 */ /* 0x000f620000000800 */
[----:B------:R-:W1:Y:S01]  /*7c20*/  LDSM.16.MT88.4 R28, [R234+0x5800] ;  /* 0x00580000ea1c783b */ /* 0x000e620000004200 */
[----:B---3--:R-:W-:-:S06]  /*7c30*/  F2FP.F16.F32.PACK_AB R18, R145, R144 ;  /* 0x000000909112723e */ /* 0x008fcc00000000ff */
[----:B------:R-:W-:Y:S08]  /*7c40*/  MUFU.EX2 R166, R166 ;  /* 0x000000a600a67308 */ /* 0x000ff00000000800 */
[----:B------:R-:W3:Y:S01]  /*7c50*/  MUFU.EX2 R167, R167 ;  /* 0x000000a700a77308 */ /* 0x000ee20000000800 */
[----:B-----5:R-:W-:Y:S01]  /*7c60*/  F2FP.F16.F32.PACK_AB R17, R168, R165 ;  /* 0x000000a5a811723e */ /* 0x020fe200000000ff */
[----:B------:R-:W-:-:S04]  /*7c70*/  FADD.FTZ R165, R165, R160 ;  /* 0x000000a0a5a57221 */ /* 0x000fc80000010000 */
[----:B------:R-:W-:Y:S02]  /*7c80*/  FADD.FTZ R165, R168, R165 ;  /* 0x000000a5a8a57221 */ /* 0x000fe40000010000 */
[----:B------:R-:W-:Y:S08]  /*7c90*/  MUFU.EX2 R68, R68 ;  /* 0x0000004400447308 */ /* 0x000ff00000000800 */
[----:B------:R-:W5:Y:S01]  /*7ca0*/  MUFU.EX2 R67, R67 ;  /* 0x0000004300437308 */ /* 0x000f620000000800 */
[----:B---3--:R-:W-:Y:S01]  /*7cb0*/  F2FP.F16.F32.PACK_AB R19, R167, R166 ;  /* 0x000000a6a713723e */ /* 0x008fe200000000ff */
[----:B------:R-:W-:-:S04]  /*7cc0*/  FADD.FTZ R166, R166, R165 ;  /* 0x000000a5a6a67221 */ /* 0x000fc80000010000 */
[----:B------:R-:W-:Y:S02]  /*7cd0*/  FADD.FTZ R166, R167, R166 ;  /* 0x000000a6a7a67221 */ /* 0x000fe40000010000 */
[----:B------:R-:W-:Y:S01]  /*7ce0*/  MUFU.EX2 R66, R66 ;  /* 0x0000004200427308 */ /* 0x000fe20000000800 */
[C---:B----4-:R-:W-:Y:S06]  /*7cf0*/  HMMA.16816.F32 R216, R16.reuse, R12, R216 ;  /* 0x0000000c10d8723c */ /* 0x050fec00000018d8 */
[C---:B------:R-:W-:Y:S01]  /*7d00*/  HMMA.16816.F32 R212, R16.reuse, R14, R212 ;  /* 0x0000000e10d4723c */ /* 0x040fe200000018d4 */
[----:B------:R-:W3:Y:S05]  /*7d10*/  MUFU.EX2 R65, R65 ;  /* 0x0000004100417308 */ /* 0x000eea0000000800 */
[C---:B--2---:R-:W-:Y:S03]  /*7d20*/  HMMA.16816.F32 R208, R16.reuse, R20, R208 ;  /* 0x0000001410d0723c */ /* 0x044fe600000018d0 */
[----:B------:R-:W-:Y:S03]  /*7d30*/  MUFU.EX2 R45, R45 ;  /* 0x0000002d002d7308 */ /* 0x000fe60000000800 */
[----:B------:R-:W-:Y:S05]  /*7d40*/  HMMA.16816.F32 R204, R16, R22, R204 ;  /* 0x0000001610cc723c */ /* 0x000fea00000018cc */
[----:B------:R-:W2:Y:S02]  /*7d50*/  MUFU.EX2 R44, R44 ;  /* 0x0000002c002c7308 */ /* 0x000ea40000000800 */
[----:B-----5:R-:W-:Y:S01]  /*7d60*/  F2FP.F16.F32.PACK_AB R16, R67, R68 ;  /* 0x000000444310723e */ /* 0x020fe200000000ff */
[----:B------:R-:W-:Y:S01]  /*7d70*/  FADD.FTZ R68, R68, R69 ;  /* 0x0000004544447221 */ /* 0x000fe20000010000 */
[----:B---3--:R-:W-:-:S03]  /*7d80*/  F2FP.F16.F32.PACK_AB R18, R65, R66 ;  /* 0x000000424112723e */ /* 0x008fc600000000ff */
[----:B------:R-:W-:Y:S01]  /*7d90*/  FADD.FTZ R67, R67, R68 ;  /* 0x0000004443437221 */ /* 0x000fe20000010000 */
[----:B------:R-:W-:Y:S03]  /*7da0*/  MUFU.EX2 R43, R43 ;  /* 0x0000002b002b7308 */ /* 0x000fe60000000800 */
[----:B------:R-:W-:-:S04]  /*7db0*/  FADD.FTZ R66, R66, R67 ;  /* 0x0000004342427221 */ /* 0x000fc80000010000 */
[----:B------:R-:W-:Y:S01]  /*7dc0*/  FADD.FTZ R65, R65, R66 ;  /* 0x0000004241417221 */ /* 0x000fe20000010000 */
[----:B------:R-:W3:Y:S01]  /*7dd0*/  MUFU.EX2 R42, R42 ;  /* 0x0000002a002a7308 */ /* 0x000ee20000000800 */
[----:B--2---:R-:W-:Y:S01]  /*7de0*/  F2FP.F16.F32.PACK_AB R17, R44, R45 ;  /* 0x0000002d2c11723e */ /* 0x004fe200000000ff */
[----:B------:R-:W-:-:S04]  /*7df0*/  FADD.FTZ R45, R45, R46 ;  /* 0x0000002e2d2d7221 */ /* 0x000fc80000010000 */
[----:B------:R-:W-:Y:S02]  /*7e00*/  FADD.FTZ R44, R44, R45 ;  /* 0x0000002d2c2c7221 */ /* 0x000fe40000010000 */
[----:B------:R-:W-:Y:S08]  /*7e10*/  MUFU.EX2 R153, R153 ;  /* 0x0000009900997308 */ /* 0x000ff00000000800 */
[----:B------:R-:W2:Y:S01]  /*7e20*/  MUFU.EX2 R162, R162 ;  /* 0x000000a200a27308 */ /* 0x000ea20000000800 */
[----:B---3--:R-:W-:Y:S01]  /*7e30*/  F2FP.F16.F32.PACK_AB R19, R42, R43 ;  /* 0x0000002b2a13723e */ /* 0x008fe200000000ff */
[----:B------:R-:W-:-:S04]  /*7e40*/  FADD.FTZ R43, R43, R44 ;  /* 0x0000002c2b2b7221 */ /* 0x000fc80000010000 */
[----:B------:R-:W-:Y:S02]  /*7e50*/  FADD.FTZ R42, R42, R43 ;  /* 0x0000002b2a2a7221 */ /* 0x000fe40000010000 */
[----:B------:R-:W-:Y:S01]  /*7e60*/  MUFU.EX2 R163, R163 ;  /* 0x000000a300a37308 */ /* 0x000fe20000000800 */
[C---:B------:R-:W-:Y:S06]  /*7e70*/  HMMA.16816.F32 R200, R16.reuse, R20, R200 ;  /* 0x0000001410c8723c */ /* 0x040fec00000018c8 */
[C---:B------:R-:W-:Y:S01]  /*7e80*/  HMMA.16816.F32 R192, R16.reuse, R12, R192 ;  /* 0x0000000c10c0723c */ /* 0x040fe200000018c0 */
[----:B------:R-:W3:Y:S05]  /*7e90*/  MUFU.EX2 R164, R164 ;  /* 0x000000a400a47308 */ /* 0x000eea0000000800 */
[----:B------:R-:W-:Y:S01]  /*7ea0*/  HMMA.16816.F32 R188, R16, R14, R188 ;  /* 0x0000000e10bc723c */ /* 0x000fe200000018bc */
[----:B--2---:R-:W-:-:S02]  /*7eb0*/  F2FP.F16.F32.PACK_AB R12, R162, R153 ;  /* 0x00000099a20c723e */ /* 0x004fc400000000ff */
[----:B------:R-:W-:Y:S03]  /*7ec0*/  MUFU.EX2 R149, R149 ;  /* 0x0000009500957308 */ /* 0x000fe60000000800 */
[----:B------:R-:W-:Y:S01]  /*7ed0*/  HMMA.16816.F32 R196, R16, R22, R196 ;  /* 0x0000001610c4723c */ /* 0x000fe200000018c4 */
[----:B------:R-:W2:Y:S04]  /*7ee0*/  LDSM.16.MT88.4 R20, [R239+0x5c00] ;  /* 0x005c0000ef14783b */ /* 0x000ea80000004200 */
[----:B------:R-:W4:Y:S01]  /*7ef0*/  MUFU.EX2 R152, R152 ;  /* 0x0000009800987308 */ /* 0x000f220000000800 */
[----:B---3--:R-:W-:Y:S01]  /*7f00*/  F2FP.F16.F32.PACK_AB R14, R164, R163 ;  /* 0x000000a3a40e723e */ /* 0x008fe200000000ff */
[----:B------:R-:W3:Y:S06]  /*7f10*/  LDSM.16.MT88.4 R16, [R234+0x5c00] ;  /* 0x005c0000ea10783b */ /* 0x000eec0000004200 */
[----:B------:R-:W-:Y:S08]  /*7f20*/  MUFU.EX2 R148, R148 ;  /* 0x0000009400947308 */ /* 0x000ff00000000800 */
[----:B------:R-:W5:Y:S01]  /*7f30*/  MUFU.EX2 R161, R161 ;  /* 0x000000a100a17308 */ /* 0x000f620000000800 */
[----:B----4-:R-:W-:Y:S01]  /*7f40*/  F2FP.F16.F32.PACK_AB R13, R152, R149 ;  /* 0x00000095980d723e */ /* 0x010fe200000000ff */
[----:B------:R-:W-:-:S04]  /*7f50*/  FADD.FTZ R149, R149, R166 ;  /* 0x000000a695957221 */ /* 0x000fc80000010000 */
[----:B------:R-:W-:Y:S02]  /*7f60*/  FADD.FTZ R149, R152, R149 ;  /* 0x0000009598957221 */ /* 0x000fe40000010000 */
[----:B------:R-:W-:Y:S08]  /*7f70*/  MUFU.EX2 R64, R64 ;  /* 0x0000004000407308 */ /* 0x000ff00000000800 */
[----:B------:R-:W4:Y:S01]  /*7f80*/  MUFU.EX2 R63, R63 ;  /* 0x0000003f003f7308 */ /* 0x000f220000000800 */
[----:B-----5:R-:W-:Y:S01]  /*7f90*/  F2FP.F16.F32.PACK_AB R15, R161, R148 ;  /* 0x00000094a10f723e */ /* 0x020fe200000000ff */
[----:B------:R-:W-:-:S04]  /*7fa0*/  FADD.FTZ R148, R148, R149 ;  /* 0x0000009594947221 */ /* 0x000fc80000010000 */
[----:B------:R-:W-:Y:S02]  /*7fb0*/  FADD.FTZ R161, R161, R148 ;  /* 0x00000094a1a17221 */ /* 0x000fe40000010000 */
[----:B------:R-:W-:Y:S01]  /*7fc0*/  MUFU.EX2 R62, R62 ;  /* 0x0000003e003e7308 */ /* 0x000fe20000000800 */
[C---:B-1----:R-:W-:Y:S06]  /*7fd0*/  HMMA.16816.F32 R216, R12.reuse, R24, R216 ;  /* 0x000000180cd8723c */ /* 0x042fec00000018d8 */
[C---:B------:R-:W-:Y:S01]  /*7fe0*/  HMMA.16816.F32 R212, R12.reuse, R26, R212 ;  /* 0x0000001a0cd4723c */ /* 0x040fe200000018d4 */
[----:B------:R-:W1:Y:S05]  /*7ff0*/  MUFU.EX2 R61, R61 ;  /* 0x0000003d003d7308 */ /* 0x000e6a0000000800 */
[C---:B------:R-:W-:Y:S03]  /*8000*/  HMMA.16816.F32 R208, R12.reuse, R28, R208 ;  /* 0x0000001c0cd0723c */ /* 0x040fe600000018d0 */
[----:B------:R-:W-:Y:S03]  /*8010*/  MUFU.EX2 R41, R41 ;  /* 0x0000002900297308 */ /* 0x000fe60000000800 */
[----:B------:R-:W-:Y:S05]  /*8020*/  HMMA.16816.F32 R204, R12, R30, R204 ;  /* 0x0000001e0ccc723c */ /* 0x000fea00000018cc */
[----:B------:R-:W5:Y:S02]  /*8030*/  MUFU.EX2 R40, R40 ;  /* 0x0000002800287308 */ /* 0x000f640000000800 */
[----:B----4-:R-:W-:Y:S01]  /*8040*/  F2FP.F16.F32.PACK_AB R12, R63, R64 ;  /* 0x000000403f0c723e */ /* 0x010fe200000000ff */
[----:B------:R-:W-:Y:S01]  /*8050*/  FADD.FTZ R64, R64, R65 ;  /* 0x0000004140407221 */ /* 0x000fe20000010000 */
[----:B-1----:R-:W-:-:S03]  /*8060*/  F2FP.F16.F32.PACK_AB R14, R61, R62 ;  /* 0x0000003e3d0e723e */ /* 0x002fc600000000ff */
[----:B------:R-:W-:Y:S01]  /*8070*/  FADD.FTZ R63, R63, R64 ;  /* 0x000000403f3f7221 */ /* 0x000fe20000010000 */
[----:B------:R-:W-:Y:S03]  /*8080*/  MUFU.EX2 R39, R39 ;  /* 0x0000002700277308 */ /* 0x000fe60000000800 */
[----:B------:R-:W-:-:S04]  /*8090*/  FADD.FTZ R62, R62, R63 ;  /* 0x0000003f3e3e7221 */ /* 0x000fc80000010000 */
[----:B------:R-:W-:Y:S01]  /*80a0*/  FADD.FTZ R61, R61, R62 ;  /* 0x0000003e3d3d7221 */ /* 0x000fe20000010000 */
[----:B------:R-:W1:Y:S01]  /*80b0*/  MUFU.EX2 R38, R38 ;  /* 0x0000002600267308 */ /* 0x000e620000000800 */
[----:B-----5:R-:W-:Y:S01]  /*80c0*/  F2FP.F16.F32.PACK_AB R13, R40, R41 ;  /* 0x00000029280d723e */ /* 0x020fe200000000ff */
[----:B------:R-:W-:-:S04]  /*80d0*/  FADD.FTZ R41, R41, R42 ;  /* 0x0000002a29297221 */ /* 0x000fc80000010000 */
[----:B------:R-:W-:Y:S02]  /*80e0*/  FADD.FTZ R40, R40, R41 ;  /* 0x0000002928287221 */ /* 0x000fe40000010000 */
[----:B------:R-:W-:Y:S08]  /*80f0*/  MUFU.EX2 R60, R60 ;  /* 0x0000003c003c7308 */ /* 0x000ff00000000800 */
[----:B------:R-:W4:Y:S01]  /*8100*/  MUFU.EX2 R59, R59 ;  /* 0x0000003b003b7308 */ /* 0x000f220000000800 */
[----:B-1----:R-:W-:Y:S01]  /*8110*/  F2FP.F16.F32.PACK_AB R15, R38, R39 ;  /* 0x00000027260f723e */ /* 0x002fe200000000ff */
[----:B------:R-:W-:-:S04]  /*8120*/  FADD.FTZ R39, R39, R40 ;  /* 0x0000002827277221 */ /* 0x000fc80000010000 */
[----:B------:R-:W-:Y:S02]  /*8130*/  FADD.FTZ R38, R38, R39 ;  /* 0x0000002726267221 */ /* 0x000fe40000010000 */
[C---:B------:R-:W-:Y:S01]  /*8140*/  HMMA.16816.F32 R200, R12.reuse, R28, R200 ;  /* 0x0000001c0cc8723c */ /* 0x040fe200000018c8 */
[----:B------:R-:W-:Y:S05]  /*8150*/  MUFU.EX2 R37, R37 ;  /* 0x0000002500257308 */ /* 0x000fea0000000800 */
[C---:B------:R-:W-:Y:S01]  /*8160*/  HMMA.16816.F32 R192, R12.reuse, R24, R192 ;  /* 0x000000180cc0723c */ /* 0x040fe200000018c0 */
[----:B------:R-:W-:Y:S02]  /*8170*/  FADD.FTZ R29, R107, R112 ;  /* 0x000000706b1d7221 */ /* 0x000fe40000010000 */
[----:B------:R-:W-:Y:S02]  /*8180*/  MUFU.EX2 R155, R155 ;  /* 0x0000009b009b7308 */ /* 0x000fe40000000800 */
[----:B------:R-:W-:Y:S01]  /*8190*/  FADD.FTZ R29, R104, R29 ;  /* 0x0000001d681d7221 */ /* 0x000fe20000010000 */
[----:B------:R-:W-:Y:S03]  /*81a0*/  HMMA.16816.F32 R188, R12, R26, R188 ;  /* 0x0000001a0cbc723c */ /* 0x000fe600000018bc */
[----:B------:R-:W-:-:S02]  /*81b0*/  FADD.FTZ R96, R96, R29 ;  /* 0x0000001d60607221 */ /* 0x000fc40000010000 */
[----:B------:R-:W1:Y:S01]  /*81c0*/  MUFU.EX2 R170, R170 ;  /* 0x000000aa00aa7308 */ /* 0x000e620000000800 */
[----:B------:R-:W-:Y:S01]  /*81d0*/  HMMA.16816.F32 R196, R12, R30, R196 ;  /* 0x0000001e0cc4723c */ /* 0x000fe200000018c4 */
[----:B------:R-:W-:-:S04]  /*81e0*/  FADD.FTZ R96, R91, R96 ;  /* 0x000000605b607221 */ /* 0x000fc80000010000 */
[----:B------:R-:W-:Y:S02]  /*81f0*/  FADD.FTZ R87, R87, R96 ;  /* 0x0000006057577221 */ /* 0x000fe40000010000 */
[----:B------:R-:W-:Y:S01]  /*8200*/  MUFU.EX2 R138, R138 ;  /* 0x0000008a008a7308 */ /* 0x000fe20000000800 */
[----:B----4-:R-:W-:Y:S01]  /*8210*/  F2FP.F16.F32.PACK_AB R12, R59, R60 ;  /* 0x0000003c3b0c723e */ /* 0x010fe200000000ff */
[----:B------:R-:W-:Y:S01]  /*8220*/  FADD.FTZ R82, R82, R87 ;  /* 0x0000005752527221 */ /* 0x000fe20000010000 */
[----:B------:R-:W-:-:S03]  /*8230*/  FADD.FTZ R60, R60, R61 ;  /* 0x0000003d3c3c7221 */ /* 0x000fc60000010000 */
[----:B------:R-:W-:Y:S01]  /*8240*/  FADD.FTZ R81, R81, R82 ;  /* 0x0000005251517221 */ /* 0x000fe20000010000 */
[----:B------:R-:W-:Y:S01]  /*8250*/  FADD.FTZ R59, R59, R60 ;  /* 0x0000003c3b3b7221 */ /* 0x000fe20000010000 */
[----:B------:R-:W4:Y:S01]  /*8260*/  MUFU.EX2 R141, R141 ;  /* 0x0000008d008d7308 */ /* 0x000f220000000800 */
[----:B-1----:R-:W-:Y:S01]  /*8270*/  F2FP.F16.F32.PACK_AB R24, R170, R155 ;  /* 0x0000009baa18723e */ /* 0x002fe200000000ff */
[----:B------:R-:W-:-:S04]  /*8280*/  FADD.FTZ R36, R36, R81 ;  /* 0x0000005124247221 */ /* 0x000fc80000010000 */
[----:B------:R-:W-:Y:S02]  /*8290*/  FADD.FTZ R35, R35, R36 ;  /* 0x0000002423237221 */ /* 0x000fe40000010000 */
[----:B------:R-:W1:Y:S02]  /*82a0*/  MUFU.EX2 R126, R126 ;  /* 0x0000007e007e7308 */ /* 0x000e640000000800 */
        /* <DEDUP_REMOVED lines=10> */
[----:B------:R-:W-:Y:S01]  /*8350*/  FADD.FTZ R85, R85, R0 ;  /* 0x0000000055557221 */ /* 0x000fe20000010000 */
[----:B------:R-:W-:-:S03]  /*8360*/  FADD.FTZ R37, R37, R38 ;  /* 0x0000002625257221 */ /* 0x000fc60000010000 */
[----:B------:R-:W-:Y:S01]  /*8370*/  FADD.FTZ R90, R90, R85 ;  /* 0x000000555a5a7221 */ /* 0x000fe20000010000 */
[----:B------:R-:W-:Y:S01]  /*8380*/  FADD.FTZ R37, R126, R37 ;  /* 0x000000257e257221 */ /* 0x000fe20000010000 */
[----:B------:R-:W-:Y:S02]  /*8390*/  MUFU.EX2 R143, R143 ;  /* 0x0000008f008f7308 */ /* 0x000fe40000000800 */
[----:B------:R-:W-:-:S04]  /*83a0*/  FADD.FTZ R103, R103, R90 ;  /* 0x0000005a67677221 */ /* 0x000fc80000010000 */
[----:B------:R-:W-:Y:S02]  /*83b0*/  FADD.FTZ R122, R122, R103 ;  /* 0x000000677a7a7221 */ /* 0x000fe40000010000 */
[----:B------:R-:W1:Y:S01]  /*83c0*/  MUFU.EX2 R180, R180 ;  /* 0x000000b400b47308 */ /* 0x000e620000000800 */
[----:B----4-:R-:W-:Y:S01]  /*83d0*/  F2FP.F16.F32.PACK_AB R14, R57, R58 ;  /* 0x0000003a390e723e */ /* 0x010fe200000000ff */
[----:B------:R-:W-:Y:S01]  /*83e0*/  FADD.FTZ R127, R127, R122 ;  /* 0x0000007a7f7f7221 */ /* 0x000fe20000010000 */
[----:B------:R-:W-:-:S03]  /*83f0*/  FADD.FTZ R58, R58, R59 ;  /* 0x0000003b3a3a7221 */ /* 0x000fc60000010000 */
[----:B------:R-:W-:Y:S01]  /*8400*/  FADD.FTZ R128, R128, R127 ;  /* 0x0000007f80807221 */ /* 0x000fe20000010000 */
[----:B------:R-:W-:Y:S01]  /*8410*/  FADD.FTZ R179, R57, R58 ;  /* 0x0000003a39b37221 */ /* 0x000fe20000010000 */
[----:B------:R-:W-:Y:S02]  /*8420*/  MUFU.EX2 R132, R132 ;  /* 0x0000008400847308 */ /* 0x000fe40000000800 */
[----:B------:R-:W-:-:S04]  /*8430*/  FADD.FTZ R139, R139, R128 ;  /* 0x000000808b8b7221 */ /* 0x000fc80000010000 */
[----:B------:R-:W-:Y:S02]  /*8440*/  FADD.FTZ R144, R144, R139 ;  /* 0x0000008b90907221 */ /* 0x000fe40000010000 */
[----:B------:R-:W4:Y:S01]  /*8450*/  MUFU.EX2 R183, R183 ;  /* 0x000000b700b77308 */ /* 0x000f220000000800 */
[----:B-1----:R-:W-:Y:S01]  /*8460*/  F2FP.F16.F32.PACK_AB R26, R180, R143 ;  /* 0x0000008fb41a723e */ /* 0x002fe200000000ff */
[----:B------:R-:W-:-:S04]  /*8470*/  FADD.FTZ R144, R145, R144 ;  /* 0x0000009091907221 */ /* 0x000fc80000010000 */
[----:B------:R-:W-:Y:S02]  /*8480*/  FADD.FTZ R153, R153, R144 ;  /* 0x0000009099997221 */ /* 0x000fe40000010000 */
        /* <DEDUP_REMOVED lines=9> */
[----:B--2---:R-:W-:Y:S02]  /*8520*/  HMMA.16816.F32 R216, R24, R20, R216 ;  /* 0x0000001418d8723c */ /* 0x004fe400000018d8 */
[----:B------:R-:W-:-:S04]  /*8530*/  FADD.FTZ R170, R170, R155 ;  /* 0x0000009baaaa7221 */ /* 0x000fc80000010000 */
[----:B------:R-:W-:Y:S01]  /*8540*/  FADD.FTZ R143, R143, R170 ;  /* 0x000000aa8f8f7221 */ /* 0x000fe20000010000 */
[----:B------:R-:W-:Y:S01]  /*8550*/  HMMA.16816.F32 R212, R24, R22, R212 ;  /* 0x0000001618d4723c */ /* 0x000fe200000018d4 */
[----:B-1----:R-:W-:Y:S01]  /*8560*/  F2FP.F16.F32.PACK_AB R15, R181, R28 ;  /* 0x0000001cb50f723e */ /* 0x002fe200000000ff */
[----:B------:R-:W-:Y:S01]  /*8570*/  FADD.FTZ R28, R28, R37 ;  /* 0x000000251c1c7221 */ /* 0x000fe20000010000 */
[----:B------:R-:W-:-:S03]  /*8580*/  FADD.FTZ R180, R180, R143 ;  /* 0x0000008fb4b47221 */ /* 0x000fc60000010000 */
[----:B---3--:R-:W-:Y:S01]  /*8590*/  HMMA.16816.F32 R208, R24, R16, R208 ;  /* 0x0000001018d0723c */ /* 0x008fe200000018d0 */
[----:B------:R-:W-:-:S05]  /*85a0*/  FADD.FTZ R181, R181, R28 ;  /* 0x0000001cb5b57221 */ /* 0x000fca0000010000 */
        /* <DEDUP_REMOVED lines=8> */
[----:B------:R-:W-:Y:S01]  /*8630*/  UIADD3 UR13, UR22, -0x2, URZ ;  /* 0xfffffffe160d7890 */ /* 0x000fe2000fffe03f */
[----:B------:R-:W-:Y:S01]  /*8640*/  ISETP.GE.AND P1, PT, R236, UR4, PT ;  /* 0x00000004ec007c0c */ /* 0x000fe2000bf26270 */
[----:B------:R-:W-:-:S04]  /*8650*/  DEPBAR.LE SB0, 0x0 ;  /* 0x000080000000791a */ /* 0x000fc80000000000 */
[----:B------:R-:W-:Y:S01]  /*8660*/  USHF.R.S32.HI UR5, URZ, 0x1f, UR13 ;  /* 0x0000001f3f057899 */ /* 0x000fe2000801140d */
[----:B------:R-:W-:Y:S01]  /*8670*/  IMAD.U32 R25, RZ, RZ, UR13 ;  /* 0x0000000dff197e24 */ /* 0x000fe2000f8e00ff */
[----:B------:R-:W-:Y:S01]  /*8680*/  UIMAD UR4, UR28, UR13, URZ ;  /* 0x0000000d1c0472a4 */ /* 0x000fe2000f8e023f */
[----:B------:R-:W-:Y:S01]  /*8690*/  BAR.SYNC.DEFER_BLOCKING 0x0 ;  /* 0x0000000000007b1d */ /* 0x000fe20000010000 */
[----:B------:R-:W-:Y:S02]  /*86a0*/  IMAD.U32 R21, RZ, RZ, UR8 ;  /* 0x00000008ff157e24 */ /* 0x000fe4000f8e00ff */
[----:B------:R-:W-:Y:S01]  /*86b0*/  UIMAD UR4, UR5, UR29, UR4 ;  /* 0x0000001d050472a4 */ /* 0x000fe2000f8e0204 */
[----:B------:R-:W-:-:S04]  /*86c0*/  IMAD.WIDE.U32 R24, R25, UR29, R10 ;  /* 0x0000001d19187c25 */ /* 0x000fc8000f8e000a */
[----:B------:R-:W1:Y:S01]  /*86d0*/  @!P1 LDC.64 R18, c[0x0][0x220] ;  /* 0x00008800ff129b82 */ /* 0x000e620000000a00 */
[----:B------:R-:W-:Y:S01]  /*86e0*/  VOTEU.ALL UP0, P1 ;  /* 0x00000000003f7886 */ /* 0x000fe20000800000 */
[----:B------:R-:W-:Y:S01]  /*86f0*/  IMAD.U32 R23, RZ, RZ, UR8 ;  /* 0x00000008ff177e24 */ /* 0x000fe2000f8e00ff */
[----:B------:R-:W-:Y:S01]  /*8700*/  @!P1 LEA R21, P0, R21, R24, 0x6 ;  /* 0x0000001815159211 */ /* 0x000fe200078030ff */
[----:B------:R-:W-:Y:S02]  /*8710*/  IMAD.U32 R22, RZ, RZ, UR9 ;  /* 0x00000009ff167e24 */ /* 0x000fe4000f8e00ff */
[----:B------:R-:W-:Y:S01]  /*8720*/  VIADD R25, R25, UR4 ;  /* 0x0000000419197c36 */ /* 0x000fe20008000000 */
[----:B------:R-:W-:Y:S01]  /*8730*/  @!UP0 UIMAD UR4, UR9, 0x60, URZ ;  /* 0x00000060090488a4 */ /* 0x000fe2000f8e023f */
[----:B------:R-:W2:Y:S01]  /*8740*/  @!P1 LDC.64 R16, c[0x0][0x220] ;  /* 0x00008800ff109b82 */ /* 0x000ea20000000a00 */
[----:B------:R-:W-:Y:S01]  /*8750*/  IMAD.U32 R0, RZ, RZ, UR8 ;  /* 0x00000008ff007e24 */ /* 0x000fe2000f8e00ff */
[----:B------:R-:W-:Y:S01]  /*8760*/  UISETP.GE.AND UP0, UPT, UR22, 0x3, UPT ;  /* 0x000000031600788c */ /* 0x000fe2000bf06270 */
[----:B------:R-:W-:-:S02]  /*8770*/  @!P1 LEA.HI.X R22, R23, R25, R22, 0x6, P0 ;  /* 0x0000001917169211 */ /* 0x000fc400000f3416 */
[----:B------:R-:W-:Y:S01]  /*8780*/  @!P1 IADD3 R20, P0, R24, UR30, RZ ;  /* 0x0000001e18149c10 */ /* 0x000fe2000ff1e0ff */
[----:B------:R-:W-:Y:S02]  /*8790*/  @!P1 IMAD.WIDE.U32 R28, R0, 0x60, R24 ;  /* 0x00000060001c9825 */ /* 0x000fe400078e0018 */
[----:B------:R-:W3:Y:S02]  /*87a0*/  @!P1 LDC.64 R14, c[0x0][0x220] ;  /* 0x00008800ff0e9b82 */ /* 0x000ee40000000a00 */
[----:B------:R-:W-:Y:S01]  /*87b0*/  @!P1 VIADD R0, R29, UR4 ;  /* 0x000000041d009c36 */ /* 0x000fe20008000000 */
[----:B------:R-:W-:Y:S04]  /*87c0*/  @P1 STS [R229+0x4000], RZ ;  /* 0x004000ffe5001388 */ /* 0x000fe80000000800 */
[----:B------:R-:W-:Y:S01]  /*87d0*/  @P1 STS [R229+0x4004], RZ ;  /* 0x004004ffe5001388 */ /* 0x000fe20000000800 */
[----:B------:R-:W4:Y:S01]  /*87e0*/  @!P1 LDC.64 R12, c[0x0][0x220] ;  /* 0x00008800ff0c9b82 */ /* 0x000f220000000a00 */
[----:B-1----:R-:W-:-:S02]  /*87f0*/  @!P1 LEA R26, P3, R24, R18, 0x1 ;  /* 0x00000012181a9211 */ /* 0x002fc400078608ff */
[----:B------:R-:W-:Y:S01]  /*8800*/  @!P1 IADD3.X R18, R25, UR27, RZ, P0, !PT ;  /* 0x0000001b19129c10 */ /* 0x000fe200087fe4ff */
[----:B------:R-:W-:Y:S01]  /*8810*/  @P1 STS.64 [R229+0x4008], RZ ;  /* 0x004008ffe5001388 */ /* 0x000fe20000000a00 */
        /* <DEDUP_REMOVED lines=26> */
[----:B------:R-:W-:Y:S04]  /*89c0*/  LDSM.16.M88.4 R112, [R159+0x1000] ;  /* 0x001000009f70783b */ /* 0x000fe80000000200 */
[----:B------:R-:W3:Y:S04]  /*89d0*/  LDSM.16.M88.4 R56, [R158+0x2800] ;  /* 0x002800009e38783b */ /* 0x000ee80000000200 */
[----:B------:R-:W-:Y:S04]  /*89e0*/  LDSM.16.M88.4 R92, [R157+0x1000] ;  /* 0x001000009d5c783b */ /* 0x000fe80000000200 */
[----:B------:R-:W-:Y:S04]  /*89f0*/  LDSM.16.M88.4 R132, [R156+0x800] ;  /* 0x000800009c84783b */ /* 0x000fe80000000200 */
[----:B------:R-:W4:Y:S04]  /*8a00*/  LDSM.16.M88.4 R28, [R159] ;  /* 0x000000009f1c783b */ /* 0x000f280000000200 */
[----:B------:R-:W2:Y:S04]  /*8a10*/  LDSM.16.M88.4 R32, [R158+0x2c00] ;  /* 0x002c00009e20783b */ /* 0x000ea80000000200 */
[----:B------:R-:W5:Y:S04]  /*8a20*/  LDSM.16.M88.4 R124, [R158+0x3000] ;  /* 0x003000009e7c783b */ /* 0x000f680000000200 */
[----:B------:R-:W5:Y:S04]  /*8a30*/  LDSM.16.M88.4 R96, [R157] ;  /* 0x000000009d60783b */ /* 0x000f680000000200 */
[----:B-1----:R-:W1:Y:S04]  /*8a40*/  LDSM.16.M88.4 R24, [R156+0xc00] ;  /* 0x000c00009c18783b */ /* 0x002e680000000200 */
[----:B------:R-:W1:Y:S04]  /*8a50*/  LDSM.16.M88.4 R120, [R156+0x1000] ;  /* 0x001000009c78783b */ /* 0x000e680000000200 */
[----:B------:R-:W-:Y:S01]  /*8a60*/  LDSM.16.M88.4 R44, [R156] ;  /* 0x000000009c2c783b */ /* 0x000fe20000000200 */
[-C--:B---3--:R-:W-:Y:S03]  /*8a70*/  HMMA.16816.F32 R12, R112, R58.reuse, RZ ;  /* 0x0000003a700c723c */ /* 0x088fe600000018ff */
[----:B------:R-:W-:Y:S04]  /*8a80*/  LDSM.16.M88.4 R68, [R158+0x2400] ;  /* 0x002400009e44783b */ /* 0x000fe80000000200 */
[----:B------:R-:W-:Y:S04]  /*8a90*/  LDSM.16.M88.4 R108, [R158+0x3400] ;  /* 0x003400009e6c783b */ /* 0x000fe80000000200 */
[----:B------:R-:W-:Y:S01]  /*8aa0*/  LDSM.16.M88.4 R104, [R158+0x3800] ;  /* 0x003800009e68783b */ /* 0x000fe20000000200 */
[C---:B----4-:R-:W-:Y:S03]  /*8ab0*/  HMMA.16816.F32 R20, R28.reuse, R58, RZ ;  /* 0x0000003a1c14723c */ /* 0x050fe600000018ff */
[----:B------:R-:W-:Y:S04]  /*8ac0*/  LDSM.16.M88.4 R100, [R158+0x3c00] ;  /* 0x003c00009e64783b */ /* 0x000fe80000000200 */
[----:B------:R-:W-:Y:S01]  /*8ad0*/  LDSM.16.M88.4 R88, [R156+0x400] ;  /* 0x000400009c58783b */ /* 0x000fe20000000200 */
[----:B--2---:R-:W-:Y:S03]  /*8ae0*/  HMMA.16816.F32 R16, R28, R32, RZ ;  /* 0x000000201c10723c */ /* 0x004fe600000018ff */
[----:B------:R-:W-:Y:S03]  /*8af0*/  LDSM.16.M88.4 R84, [R156+0x1400] ;  /* 0x001400009c54783b */ /* 0x000fe60000000200 */
[----:B------:R-:W-:Y:S01]  /*8b00*/  HMMA.16816.F32 R12, R92, R134, R12 ;  /* 0x000000865c0c723c */ /* 0x000fe2000000180c */
[----:B------:R-:W-:Y:S04]  /*8b10*/  LDSM.16.M88.4 R116, [R156+0x1c00] ;  /* 0x001c00009c74783b */ /* 0x000fe80000000200 */
[----:B------:R-:W0:Y:S01]  /*8b20*/  LDGDEPBAR ;  /* 0x00000000000079af */ /* 0x000e220000000000 */
[----:B-----5:R-:W-:Y:S06]  /*8b30*/  HMMA.16816.F32 R80, R112, R124, RZ ;  /* 0x0000007c7050723c */ /* 0x020fec00000018ff */
[C---:B------:R-:W-:Y:S06]  /*8b40*/  HMMA.16816.F32 R20, R96.reuse, R134, R20 ;  /* 0x000000866014723c */ /* 0x040fec0000001814 */
[----:B-1----:R-:W-:Y:S06]  /*8b50*/  HMMA.16816.F32 R16, R96, R24, R16 ;  /* 0x000000186010723c */ /* 0x002fec0000001810 */
[----:B------:R-:W-:Y:S01]  /*8b60*/  FMUL.FTZ R13, R13, UR7 ;  /* 0x000000070d0d7c20 */ /* 0x000fe20008410000 */
[----:B------:R-:W-:Y:S01]  /*8b70*/  FMUL.FTZ R0, R12, UR7 ;  /* 0x000000070c007c20 */ /* 0x000fe20008410000 */
[----:B------:R-:W-:Y:S01]  /*8b80*/  FMUL.FTZ R128, R14, UR7 ;  /* 0x000000070e807c20 */ /* 0x000fe20008410000 */
[----:B------:R-:W-:Y:S01]  /*8b90*/  FMUL.FTZ R136, R15, UR7 ;  /* 0x000000070f887c20 */ /* 0x000fe20008410000 */
[----:B------:R1:W-:Y:S01]  /*8ba0*/  MUFU.TANH R131, R13 ;  /* 0x0000000d00837308 */ /* 0x0003e20000002400 */
[C---:B------:R-:W-:Y:S06]  /*8bb0*/  HMMA.16816.F32 R48, R112.reuse, R32, RZ ;  /* 0x000000207030723c */ /* 0x040fec00000018ff */
[-C--:B------:R-:W-:Y:S01]  /*8bc0*/  HMMA.16816.F32 R40, R112, R34.reuse, RZ ;  /* 0x000000227028723c */ /* 0x080fe200000018ff */
[----:B------:R-:W-:Y:S01]  /*8bd0*/  FMUL.FTZ R20, R20, UR7 ;  /* 0x0000000714147c20 */ /* 0x000fe20008410000 */
[----:B------:R-:W-:Y:S01]  /*8be0*/  FMUL.FTZ R21, R21, UR7 ;  /* 0x0000000715157c20 */ /* 0x000fe20008410000 */
[----:B------:R-:W-:Y:S01]  /*8bf0*/  FMUL.FTZ R22, R22, UR7 ;  /* 0x0000000716167c20 */ /* 0x000fe20008410000 */
[----:B------:R-:W-:Y:S01]  /*8c00*/  FMUL.FTZ R23, R23, UR7 ;  /* 0x0000000717177c20 */ /* 0x000fe20008410000 */
[----:B------:R-:W-:Y:S01]  /*8c10*/  MUFU.TANH R134, R20 ;  /* 0x0000001400867308 */ /* 0x000fe20000002400 */
[C---:B------:R-:W-:Y:S01]  /*8c20*/  HMMA.16816.F32 R32, R28.reuse, R34, RZ ;  /* 0x000000221c20723c */ /* 0x040fe200000018ff */
[----:B------:R-:W-:Y:S01]  /*8c30*/  FMUL.FTZ R16, R16, UR7 ;  /* 0x0000000710107c20 */ /* 0x000fe20008410000 */
[----:B------:R-:W-:Y:S01]  /*8c40*/  FMUL.FTZ R17, R17, UR7 ;  /* 0x0000000711117c20 */ /* 0x000fe20008410000 */
[----:B------:R-:W-:Y:S01]  /*8c50*/  FMUL.FTZ R141, R18, UR7 ;  /* 0x00000007128d7c20 */ /* 0x000fe20008410000 */
[----:B-1----:R-:W1:Y:S02]  /*8c60*/  LDSM.16.M88.4 R12, [R158+0x2000] ;  /* 0x002000009e0c783b */ /* 0x002e640000000200 */
[----:B------:R-:W-:Y:S01]  /*8c70*/  HMMA.16816.F32 R36, R28, R124, RZ ;  /* 0x0000007c1c24723c */ /* 0x000fe200000018ff */
[----:B------:R-:W-:Y:S05]  /*8c80*/  MUFU.TANH R137, R21 ;  /* 0x0000001500897308 */ /* 0x000fea0000002400 */
[C---:B------:R-:W-:Y:S03]  /*8c90*/  HMMA.16816.F32 R80, R92.reuse, R120, R80 ;  /* 0x000000785c50723c */ /* 0x040fe60000001850 */
[----:B------:R-:W-:Y:S03]  /*8ca0*/  MUFU.TANH R135, R22 ;  /* 0x0000001600877308 */ /* 0x000fe60000002400 */
[C---:B------:R-:W-:Y:S05]  /*8cb0*/  HMMA.16816.F32 R48, R92.reuse, R24, R48 ;  /* 0x000000185c30723c */ /* 0x040fea0000001830 */
[----:B------:R2:W-:Y:S01]  /*8cc0*/  MUFU.TANH R138, R23 ;  /* 0x00000017008a7308 */ /* 0x0005e20000002400 */
[-C--:B------:R-:W-:Y:S06]  /*8cd0*/  HMMA.16816.F32 R40, R92, R26.reuse, R40 ;  /* 0x0000001a5c28723c */ /* 0x080fec0000001828 */
[C---:B------:R-:W-:Y:S01]  /*8ce0*/  HMMA.16816.F32 R32, R96.reuse, R26, R32 ;  /* 0x0000001a6020723c */ /* 0x040fe20000001820 */
[----:B------:R-:W3:Y:S05]  /*8cf0*/  MUFU.TANH R139, R16 ;  /* 0x00000010008b7308 */ /* 0x000eea0000002400 */
[----:B------:R-:W-:Y:S01]  /*8d00*/  HMMA.16816.F32 R36, R96, R120, R36 ;  /* 0x000000786024723c */ /* 0x000fe20000001824 */
[----:B------:R-:W-:Y:S01]  /*8d10*/  FMUL.FTZ R164, R80, UR7 ;  /* 0x0000000750a47c20 */ /* 0x000fe20008410000 */
[----:B------:R-:W-:Y:S01]  /*8d20*/  FMUL.FTZ R162, R81, UR7 ;  /* 0x0000000751a27c20 */ /* 0x000fe20008410000 */
[----:B------:R4:W-:Y:S01]  /*8d30*/  MUFU.TANH R140, R17 ;  /* 0x00000011008c7308 */ /* 0x0009e20000002400 */
[----:B------:R-:W-:Y:S01]  /*8d40*/  FMUL.FTZ R166, R82, UR7 ;  /* 0x0000000752a67c20 */ /* 0x000fe20008410000 */
[----:B------:R-:W-:Y:S01]  /*8d50*/  FMUL.FTZ R168, R83, UR7 ;  /* 0x0000000753a87c20 */ /* 0x000fe20008410000 */
[----:B------:R-:W-:Y:S01]  /*8d60*/  FMUL.FTZ R48, R48, UR7 ;  /* 0x0000000730307c20 */ /* 0x000fe20008410000 */
[----:B------:R-:W-:Y:S01]  /*8d70*/  FMUL.FTZ R120, R19, UR7 ;  /* 0x0000000713787c20 */ /* 0x000fe20008410000 */
[-C--:B-1----:R-:W-:Y:S01]  /*8d80*/  HMMA.16816.F32 R24, R28, R12.reuse, RZ ;  /* 0x0000000c1c18723c */ /* 0x082fe200000018ff */
[----:B------:R-:W1:Y:S01]  /*8d90*/  LDSM.16.M88.4 R80, [R156+0x1800] ;  /* 0x001800009c50783b */ /* 0x000e620000000200 */
[----:B------:R-:W-:Y:S01]  /*8da0*/  FMUL.FTZ R49, R49, UR7 ;  /* 0x0000000731317c20 */ /* 0x000fe20008410000 */
[----:B------:R-:W-:Y:S01]  /*8db0*/  FMUL.FTZ R50, R50, UR7 ;  /* 0x0000000732327c20 */ /* 0x000fe20008410000 */
[----:B------:R-:W-:Y:S01]  /*8dc0*/  FMUL.FTZ R51, R51, UR7 ;  /* 0x0000000733337c20 */ /* 0x000fe20008410000 */
[----:B------:R-:W-:Y:S01]  /*8dd0*/  FMUL.FTZ R40, R40, UR7 ;  /* 0x0000000728287c20 */ /* 0x000fe20008410000 */
[C---:B--2---:R-:W-:Y:S01]  /*8de0*/  HMMA.16816.F32 R20, R112.reuse, R12, RZ ;  /* 0x0000000c7014723c */ /* 0x044fe200000018ff */
[----:B------:R-:W-:Y:S01]  /*8df0*/  FMUL.FTZ R41, R41, UR7 ;  /* 0x0000000729297c20 */ /* 0x000fe20008410000 */
[----:B------:R-:W-:Y:S01]  /*8e00*/  FMUL.FTZ R42, R42, UR7 ;  /* 0x000000072a2a7c20 */ /* 0x000fe20008410000 */
[----:B------:R-:W-:Y:S01]  /*8e10*/  FMUL.FTZ R43, R43, UR7 ;  /* 0x000000072b2b7c20 */ /* 0x000fe20008410000 */
[----:B------:R-:W-:Y:S01]  /*8e20*/  FMUL.FTZ R32, R32, UR7 ;  /* 0x0000000720207c20 */ /* 0x000fe20008410000 */
[----:B------:R-:W-:Y:S01]  /*8e30*/  FMUL.FTZ R33, R33, UR7 ;  /* 0x0000000721217c20 */ /* 0x000fe20008410000 */
[-C--:B----4-:R-:W-:Y:S01]  /*8e40*/  HMMA.16816.F32 R16, R112, R14.reuse, RZ ;  /* 0x0000000e7010723c */ /* 0x090fe200000018ff */
[----:B------:R-:W-:Y:S01]  /*8e50*/  FMUL.FTZ R34, R34, UR7 ;  /* 0x0000000722227c20 */ /* 0x000fe20008410000 */
[----:B------:R-:W-:Y:S01]  /*8e60*/  FMUL.FTZ R35, R35, UR7 ;  /* 0x0000000723237c20 */ /* 0x000fe20008410000 */
[----:B------:R-:W-:Y:S01]  /*8e70*/  MUFU.TANH R121, R48 ;  /* 0x0000003000797308 */ /* 0x000fe20000002400 */
[----:B------:R-:W-:Y:S01]  /*8e80*/  FMUL.FTZ R36, R36, UR7 ;  /* 0x0000000724247c20 */ /* 0x000fe20008410000 */
[----:B------:R-:W-:Y:S01]  /*8e90*/  FMUL.FTZ R37, R37, UR7 ;  /* 0x0000000725257c20 */ /* 0x000fe20008410000 */
[----:B------:R-:W-:Y:S01]  /*8ea0*/  HMMA.16816.F32 R12, R28, R14, RZ ;  /* 0x0000000e1c0c723c */ /* 0x000fe200000018ff */
[----:B------:R-:W-:Y:S01]  /*8eb0*/  FMUL.FTZ R161, R38, UR7 ;  /* 0x0000000726a17c20 */ /* 0x000fe20008410000 */
[----:B------:R-:W-:Y:S01]  /*8ec0*/  FMUL.FTZ R160, R39, UR7 ;  /* 0x0000000727a07c20 */ /* 0x000fe20008410000 */
[----:B------:R-:W-:-:S04]  /*8ed0*/  DEPBAR.LE SB0, 0x0 ;  /* 0x000080000000791a */ /* 0x000fc80000000000 */
[----:B------:R-:W-:Y:S01]  /*8ee0*/  MUFU.TANH R142, R49 ;  /* 0x00000031008e7308 */ /* 0x000fe20000002400 */
[-C--:B------:R-:W-:Y:S06]  /*8ef0*/  HMMA.16816.F32 R24, R96, R44.reuse, R24 ;  /* 0x0000002c6018723c */ /* 0x080fec0000001818 */
[C---:B------:R-:W-:Y:S01]  /*8f00*/  HMMA.16816.F32 R20, R92.reuse, R44, R20 ;  /* 0x0000002c5c14723c */ /* 0x040fe20000001814 */
[----:B------:R-:W-:Y:S05]  /*8f10*/  MUFU.TANH R143, R50 ;  /* 0x00000032008f7308 */ /* 0x000fea0000002400 */
[-C--:B------:R-:W-:Y:S03]  /*8f20*/  HMMA.16816.F32 R16, R92, R46.reuse, R16 ;  /* 0x0000002e5c10723c */ /* 0x080fe60000001810 */
[----:B------:R2:W-:Y:S03]  /*8f30*/  MUFU.TANH R144, R51 ;  /* 0x0000003300907308 */ /* 0x0005e60000002400 */
[----:B------:R-:W-:Y:S05]  /*8f40*/  HMMA.16816.F32 R12, R96, R46, R12 ;  /* 0x0000002e600c723c */ /* 0x000fea000000180c */
[----:B------:R-:W-:Y:S01]  /*8f50*/  MUFU.TANH R146, R40 ;  /* 0x0000002800927308 */ /* 0x000fe20000002400 */
[----:B------:R-:W-:Y:S01]  /*8f60*/  HMMA.16816.F32 R60, R28, R56, RZ ;  /* 0x000000381c3c723c */ /* 0x000fe200000018ff */
[----:B------:R-:W-:Y:S01]  /*8f70*/  FMUL.FTZ R165, R24, UR7 ;  /* 0x0000000718a57c20 */ /* 0x000fe20008410000 */
[----:B------:R-:W-:Y:S01]  /*8f80*/  FMUL.FTZ R169, R25, UR7 ;  /* 0x0000000719a97c20 */ /* 0x000fe20008410000 */
[----:B------:R-:W-:Y:S01]  /*8f90*/  FMUL.FTZ R24, R26, UR7 ;  /* 0x000000071a187c20 */ /* 0x000fe20008410000 */
[----:B------:R-:W-:-:S02]  /*8fa0*/  FMUL.FTZ R27, R27, UR7 ;  /* 0x000000071b1b7c20 */ /* 0x000fc40008410000 */
[C---:B------:R-:W-:Y:S01]  /*8fb0*/  HMMA.16816.F32 R76, R28.reuse, R68, RZ ;  /* 0x000000441c4c723c */ /* 0x040fe200000018ff */
        /* <DEDUP_REMOVED lines=10> */
[C---:B------:R-:W-:Y:S05]  /*9060*/  HMMA.16816.F32 R52, R28.reuse, R126, RZ ;  /* 0x0000007e1c34723c */ /* 0x040fea00000018ff */
[----:B------:R4:W-:Y:S01]  /*9070*/  MUFU.TANH R147, R43 ;  /* 0x0000002b00937308 */ /* 0x0009e20000002400 */
[C---:B--2---:R-:W-:Y:S06]  /*9080*/  HMMA.16816.F32 R48, R28.reuse, R108, RZ ;  /* 0x0000006c1c30723c */ /* 0x044fec00000018ff */
[----:B------:R-:W-:Y:S01]  /*9090*/  HMMA.16816.F32 R44, R28, R110, RZ ;  /* 0x0000006e1c2c723c */ /* 0x000fe200000018ff */
[----:B------:R-:W-:Y:S05]  /*90a0*/  MUFU.TANH R152, R32 ;  /* 0x0000002000987308 */ /* 0x000fea0000002400 */
[----:B------:R-:W-:Y:S03]  /*90b0*/  HMMA.16816.F32 R72, R112, R68, RZ ;  /* 0x000000447048723c */ /* 0x000fe600000018ff */
[----:B------:R-:W-:Y:S03]  /*90c0*/  MUFU.TANH R150, R33 ;  /* 0x0000002100967308 */ /* 0x000fe60000002400 */
[----:B----4-:R-:W-:Y:S05]  /*90d0*/  HMMA.16816.F32 R40, R28, R104, RZ ;  /* 0x000000681c28723c */ /* 0x010fea00000018ff */
[----:B------:R-:W-:Y:S01]  /*90e0*/  MUFU.TANH R153, R34 ;  /* 0x0000002200997308 */ /* 0x000fe20000002400 */
[----:B------:R-:W-:Y:S06]  /*90f0*/  HMMA.16816.F32 R68, R112, R70, RZ ;  /* 0x000000467044723c */ /* 0x000fec00000018ff */
[C---:B------:R-:W-:Y:S01]  /*9100*/  HMMA.16816.F32 R76, R96.reuse, R88, R76 ;  /* 0x00000058604c723c */ /* 0x040fe2000000184c */
[----:B------:R2:W-:Y:S05]  /*9110*/  MUFU.TANH R151, R35 ;  /* 0x0000002300977308 */ /* 0x0005ea0000002400 */
[C---:B------:R-:W-:Y:S03]  /*9120*/  HMMA.16816.F32 R64, R96.reuse, R90, R64 ;  /* 0x0000005a6040723c */ /* 0x040fe60000001840 */
[----:B------:R-:W-:Y:S03]  /*9130*/  MUFU.TANH R155, R36 ;  /* 0x00000024009b7308 */ /* 0x000fe60000002400 */
[----:B------:R-:W-:Y:S05]  /*9140*/  HMMA.16816.F32 R60, R96, R132, R60 ;  /* 0x00000084603c723c */ /* 0x000fea000000183c */
[----:B------:R4:W-:Y:S01]  /*9150*/  MUFU.TANH R154, R37 ;  /* 0x00000025009a7308 */ /* 0x0009e20000002400 */
[----:B--2---:R-:W-:Y:S06]  /*9160*/  HMMA.16816.F32 R32, R28, R100, RZ ;  /* 0x000000641c20723c */ /* 0x004fec00000018ff */
[C---:B------:R-:W-:Y:S01]  /*9170*/  HMMA.16816.F32 R52, R96.reuse, R122, R52 ;  /* 0x0000007a6034723c */ /* 0x040fe20000001834 */
[----:B------:R-:W-:Y:S01]  /*9180*/  MUFU.TANH R172, R16 ;  /* 0x0000001000ac7308 */ /* 0x000fe20000002400 */
[----:B------:R-:W-:Y:S01]  /*9190*/  FMUL.FTZ R76, R76, UR7 ;  /* 0x000000074c4c7c20 */ /* 0x000fe20008410000 */
[----:B------:R-:W-:Y:S01]  /*91a0*/  FMUL.FTZ R78, R78, UR7 ;  /* 0x000000074e4e7c20 */ /* 0x000fe20008410000 */
[----:B------:R-:W-:Y:S01]  /*91b0*/  FMUL.FTZ R77, R77, UR7 ;  /* 0x000000074d4d7c20 */ /* 0x000fe20008410000 */
[----:B------:R-:W-:Y:S01]  /*91c0*/  FMUL.FTZ R79, R79, UR7 ;  /* 0x000000074f4f7c20 */ /* 0x000fe20008410000 */
[----:B------:R-:W-:Y:S01]  /*91d0*/  HMMA.16816.F32 R48, R96, R84, R48 ;  /* 0x000000546030723c */ /* 0x000fe20000001830 */
[----:B------:R-:W-:Y:S01]  /*91e0*/  FMUL.FTZ R178, R67, UR7 ;  /* 0x0000000743b27c20 */ /* 0x000fe20008410000 */
[----:B------:R-:W-:Y:S01]  /*91f0*/  FMUL.FTZ R184, R66, UR7 ;  /* 0x0000000742b87c20 */ /* 0x000fe20008410000 */
[----:B------:R-:W-:Y:S01]  /*9200*/  MUFU.TANH R173, R17 ;  /* 0x0000001100ad7308 */ /* 0x000fe20000002400 */
[----:B------:R-:W-:-:S02]  /*9210*/  FMUL.FTZ R185, R65, UR7 ;  /* 0x0000000741b97c20 */ /* 0x000fc40008410000 */
[C---:B----4-:R-:W-:Y:S01]  /*9220*/  HMMA.16816.F32 R36, R28.reuse, R106, RZ ;  /* 0x0000006a1c24723c */ /* 0x050fe200000018ff */
[----:B------:R-:W-:Y:S01]  /*9230*/  FMUL.FTZ R149, R60, UR7 ;  /* 0x000000073c957c20 */ /* 0x000fe20008410000 */
[----:B------:R-:W-:Y:S01]  /*9240*/  FMUL.FTZ R177, R61, UR7 ;  /* 0x000000073db17c20 */ /* 0x000fe20008410000 */
[----:B------:R-:W-:Y:S02]  /*9250*/  FMUL.FTZ R176, R62, UR7 ;  /* 0x000000073eb07c20 */ /* 0x000fe40008410000 */
[----:B------:R-:W-:Y:S01]  /*9260*/  MUFU.TANH R25, R20 ;  /* 0x0000001400197308 */ /* 0x000fe20000002400 */
[----:B------:R-:W-:Y:S06]  /*9270*/  HMMA.16816.F32 R28, R28, R102, RZ ;  /* 0x000000661c1c723c */ /* 0x000fec00000018ff */
[----:B-1----:R-:W-:Y:S01]  /*9280*/  HMMA.16816.F32 R40, R96, R80, R40 ;  /* 0x000000506028723c */ /* 0x002fe20000001828 */
[----:B------:R-:W-:Y:S01]  /*9290*/  MUFU.TANH R170, R21 ;  /* 0x0000001500aa7308 */ /* 0x000fe20000002400 */
[----:B------:R-:W-:Y:S01]  /*92a0*/  FMUL.FTZ R60, R55, UR7 ;  /* 0x00000007373c7c20 */ /* 0x000fe20008410000 */
[----:B------:R-:W-:-:S03]  /*92b0*/  FMUL.FTZ R62, R54, UR7 ;  /* 0x00000007363e7c20 */ /* 0x000fc60008410000 */
[C---:B------:R-:W-:Y:S03]  /*92c0*/  HMMA.16816.F32 R32, R96.reuse, R116, R32 ;  /* 0x000000746020723c */ /* 0x040fe60000001820 */
[----:B------:R-:W-:Y:S03]  /*92d0*/  MUFU.TANH R26, R22 ;  /* 0x00000016001a7308 */ /* 0x000fe60000002400 */
[C---:B------:R-:W-:Y:S05]  /*92e0*/  HMMA.16816.F32 R44, R96.reuse, R86, R44 ;  /* 0x00000056602c723c */ /* 0x040fea000000182c */
[----:B------:R-:W-:Y:S01]  /*92f0*/  MUFU.TANH R171, R23 ;  /* 0x0000001700ab7308 */ /* 0x000fe20000002400 */
[C---:B------:R-:W-:Y:S06]  /*9300*/  HMMA.16816.F32 R36, R96.reuse, R82, R36 ;  /* 0x000000526024723c */ /* 0x040fec0000001824 */
[----:B------:R-:W-:Y:S01]  /*9310*/  HMMA.16816.F32 R28, R96, R118, R28 ;  /* 0x00000076601c723c */ /* 0x000fe2000000181c */
[----:B------:R1:W-:Y:S05]  /*9320*/  MUFU.TANH R96, R18 ;  /* 0x0000001200607308 */ /* 0x0003ea0000002400 */
[C---:B------:R-:W-:Y:S01]  /*9330*/  HMMA.16816.F32 R72, R92.reuse, R88, R72 ;  /* 0x000000585c48723c */ /* 0x040fe20000001848 */
[----:B------:R-:W-:Y:S01]  /*9340*/  FMUL.FTZ R97, R14, UR7 ;  /* 0x000000070e617c20 */ /* 0x000fe20008410000 */
[----:B------:R-:W-:Y:S01]  /*9350*/  FMUL.FTZ R67, R32, UR7 ;  /* 0x0000000720437c20 */ /* 0x000fe20008410000 */
[----:B------:R-:W-:Y:S03]  /*9360*/  MUFU.TANH R136, R136 ;  /* 0x0000008800887308 */ /* 0x000fe60000002400 */
[----:B------:R-:W-:Y:S01]  /*9370*/  HMMA.16816.F32 R68, R92, R90, R68 ;  /* 0x0000005a5c44723c */ /* 0x000fe20000001844 */
[----:B------:R-:W-:Y:S01]  /*9380*/  FMUL.FTZ R88, R19, UR7 ;  /* 0x0000000713587c20 */ /* 0x000fe20008410000 */
[----:B------:R-:W-:Y:S01]  /*9390*/  FMUL.FTZ R89, R12, UR7 ;  /* 0x000000070c597c20 */ /* 0x000fe20008410000 */
[----:B------:R-:W-:-:S02]  /*93a0*/  FMUL.FTZ R55, R45, UR7 ;  /* 0x000000072d377c20 */ /* 0x000fc40008410000 */
[----:B------:R-:W2:Y:S01]  /*93b0*/  MUFU.TANH R141, R141 ;  /* 0x0000008d008d7308 */ /* 0x000ea20000002400 */
[C---:B-1----:R-:W-:Y:S01]  /*93c0*/  HMMA.16816.F32 R16, R112.reuse, R108, RZ ;  /* 0x0000006c7010723c */ /* 0x042fe200000018ff */
[----:B------:R-:W-:Y:S01]  /*93d0*/  FMUL.FTZ R90, R13, UR7 ;  /* 0x000000070d5a7c20 */ /* 0x000fe20008410000 */
[----:B------:R-:W-:Y:S01]  /*93e0*/  FMUL.FTZ R91, R15, UR7 ;  /* 0x000000070f5b7c20 */ /* 0x000fe20008410000 */
[----:B------:R-:W-:Y:S01]  /*93f0*/  FMUL.FTZ R37, R37, UR7 ;  /* 0x0000000725257c20 */ /* 0x000fe20008410000 */
[----:B------:R-:W-:Y:S02]  /*9400*/  FMUL.FTZ R36, R36, UR7 ;  /* 0x0000000724247c20 */ /* 0x000fe40008410000 */
[----:B------:R-:W-:Y:S01]  /*9410*/  HMMA.16816.F32 R12, R112, R104, RZ ;  /* 0x00000068700c723c */ /* 0x000fe200000018ff */
[----:B------:R-:W1:Y:S01]  /*9420*/  MUFU.TANH R120, R120 ;  /* 0x0000007800787308 */ /* 0x000e620000002400 */
[----:B------:R-:W-:Y:S01]  /*9430*/  FMUL.FTZ R29, R29, UR7 ;  /* 0x000000071d1d7c20 */ /* 0x000fe20008410000 */
[----:B------:R-:W-:-:S03]  /*9440*/  FMUL.FTZ R31, R31, UR7 ;  /* 0x000000071f1f7c20 */ /* 0x000fc60008410000 */
[C---:B------:R-:W-:Y:S01]  /*9450*/  HMMA.16816.F32 R20, R112.reuse, R100, RZ ;  /* 0x000000647014723c */ /* 0x040fe200000018ff */
[----:B------:R-:W-:Y:S01]  /*9460*/  FMUL.FTZ R73, R73, UR7 ;  /* 0x0000000749497c20 */ /* 0x000fe20008410000 */
[----:B------:R-:W-:Y:S01]  /*9470*/  FMUL.FTZ R104, R49, UR7 ;  /* 0x0000000731687c20 */ /* 0x000fe20008410000 */
[----:B------:R-:W4:Y:S01]  /*9480*/  MUFU.TANH R161, R161 ;  /* 0x000000a100a17308 */ /* 0x000f220000002400 */
[----:B------:R-:W-:Y:S02]  /*9490*/  FMUL.FTZ R74, R74, UR7 ;  /* 0x000000074a4a7c20 */ /* 0x000fe40008410000 */
[----:B------:R-:W-:Y:S01]  /*94a0*/  HMMA.16816.F32 R56, R112, R56, RZ ;  /* 0x000000387038723c */ /* 0x000fe200000018ff */
[----:B------:R-:W-:-:S04]  /*94b0*/  FMUL.FTZ R69, R69, UR7 ;  /* 0x0000000745457c20 */ /* 0x000fc80008410000 */
[----:B------:R-:W5:Y:S01]  /*94c0*/  MUFU.TANH R166, R166 ;  /* 0x000000a600a67308 */ /* 0x000f620000002400 */
[C---:B------:R-:W-:Y:S06]  /*94d0*/  HMMA.16816.F32 R124, R112.reuse, R126, RZ ;  /* 0x0000007e707c723c */ /* 0x040fec00000018ff */
[----:B------:R-:W-:Y:S01]  /*94e0*/  HMMA.16816.F32 R108, R112, R110, RZ ;  /* 0x0000006e706c723c */ /* 0x000fe200000018ff */
[----:B------:R-:W-:Y:S05]  /*94f0*/  MUFU.TANH R160, R160 ;  /* 0x000000a000a07308 */ /* 0x000fea0000002400 */
[C---:B------:R-:W-:Y:S03]  /*9500*/  HMMA.16816.F32 R16, R92.reuse, R84, R16 ;  /* 0x000000545c10723c */ /* 0x040fe60000001810 */
[----:B------:R-:W5:Y:S03]  /*9510*/  MUFU.TANH R164, R164 ;  /* 0x000000a400a47308 */ /* 0x000f660000002400 */
[C---:B------:R-:W-:Y:S01]  /*9520*/  HMMA.16816.F32 R12, R92.reuse, R80, R12 ;  /* 0x000000505c0c723c */ /* 0x040fe2000000180c */
[----:B------:R-:W-:Y:S01]  /*9530*/  FMUL.FTZ R84, R72, UR7 ;  /* 0x0000000748547c20 */ /* 0x000fe20008410000 */
[----:B------:R-:W-:Y:S01]  /*9540*/  FMUL.FTZ R72, R75, UR7 ;  /* 0x000000074b487c20 */ /* 0x000fe20008410000 */
[----:B------:R-:W-:Y:S01]  /*9550*/  FMUL.FTZ R75, R68, UR7 ;  /* 0x00000007444b7c20 */ /* 0x000fe20008410000 */
[----:B------:R-:W-:Y:S01]  /*9560*/  FMUL.FTZ R68, R70, UR7 ;  /* 0x0000000746447c20 */ /* 0x000fe20008410000 */
[----:B------:R-:W-:Y:S01]  /*9570*/  FMUL.FTZ R70, R51, UR7 ;  /* 0x0000000733467c20 */ /* 0x000fe20008410000 */
[C---:B------:R-:W-:Y:S01]  /*9580*/  HMMA.16816.F32 R20, R92.reuse, R116, R20 ;  /* 0x000000745c14723c */ /* 0x040fe20000001814 */
[----:B------:R-:W-:Y:S01]  /*9590*/  IMAD.U32 R51, RZ, RZ, UR13 ;  /* 0x0000000dff337e24 */ /* 0x000fe2000f8e00ff */
[----:B------:R3:W-:Y:S01]  /*95a0*/  MUFU.TANH R81, R73 ;  /* 0x0000004900517308 */ /* 0x0007e20000002400 */
[----:B------:R-:W-:Y:S01]  /*95b0*/  FMUL.FTZ R80, R50, UR7 ;  /* 0x0000000732507c20 */ /* 0x000fe20008410000 */
[----:B------:R-:W-:Y:S01]  /*95c0*/  FMUL.FTZ R85, R64, UR7 ;  /* 0x0000000740557c20 */ /* 0x000fe20008410000 */
[----:B------:R-:W-:Y:S01]  /*95d0*/  IMAD R51, R51, 0x80, R182 ;  /* 0x0000008033337824 */ /* 0x000fe200078e02b6 */
[----:B------:R-:W-:Y:S01]  /*95e0*/  HMMA.16816.F32 R56, R92, R132, R56 ;  /* 0x000000845c38723c */ /* 0x000fe20000001838 */
[----:B------:R-:W-:-:S03]  /*95f0*/  FMUL.FTZ R117, R41, UR7 ;  /* 0x0000000729757c20 */ /* 0x000fc60008410000 */
[----:B------:R-:W5:Y:S02]  /*9600*/  MUFU.TANH R162, R162 ;  /* 0x000000a200a27308 */ /* 0x000f640000002400 */
[C---:B------:R-:W-:Y:S01]  /*9610*/  HMMA.16816.F32 R124, R92.reuse, R122, R124 ;  /* 0x0000007a5c7c723c */ /* 0x040fe2000000187c */
[----:B------:R-:W-:Y:S01]  /*9620*/  FMUL.FTZ R100, R19, UR7 ;  /* 0x0000000713647c20 */ /* 0x000fe20008410000 */
[----:B------:R-:W-:Y:S02]  /*9630*/  VIADD R19, R51, 0x29 ;  /* 0x0000002933137836 */ /* 0x000fe40000000000 */
[----:B------:R-:W-:Y:S01]  /*9640*/  FMUL.FTZ R116, R17, UR7 ;  /* 0x0000000711747c20 */ /* 0x000fe20008410000 */
[----:B------:R-:W-:Y:S01]  /*9650*/  FMUL.FTZ R133, R63, UR7 ;  /* 0x000000073f857c20 */ /* 0x000fe20008410000 */
[----:B------:R-:W-:Y:S01]  /*9660*/  FMUL.FTZ R105, R18, UR7 ;  /* 0x0000000712697c20 */ /* 0x000fe20008410000 */
[----:B------:R-:W-:Y:S01]  /*9670*/  HMMA.16816.F32 R108, R92, R86, R108 ;  /* 0x000000565c6c723c */ /* 0x000fe2000000186c */
[----:B------:R-:W-:Y:S01]  /*9680*/  FMUL.FTZ R98, R12, UR7 ;  /* 0x000000070c627c20 */ /* 0x000fe20008410000 */
[----:B------:R-:W-:Y:S01]  /*9690*/  I2FP.F32.S32 R12, R19 ;  /* 0x00000013000c7245 */ /* 0x000fe20000201400 */
[----:B------:R-:W-:Y:S01]  /*96a0*/  FMUL.FTZ R123, R16, UR7 ;  /* 0x00000007107b7c20 */ /* 0x000fe20008410000 */
[C---:B------:R-:W-:Y:S01]  /*96b0*/  ISETP.GE.AND P2, PT, R19.reuse, R8, PT ;  /* 0x000000081300720c */ /* 0x040fe20003f46270 */
[----:B------:R-:W-:Y:S01]  /*96c0*/  FMUL.FTZ R101, R14, UR7 ;  /* 0x000000070e657c20 */ /* 0x000fe20008410000 */
[----:B------:R-:W-:Y:S01]  /*96d0*/  ISETP.GE.AND P3, PT, R19, R4, PT ;  /* 0x000000041300720c */ /* 0x000fe20003f66270 */
[----:B------:R-:W-:Y:S01]  /*96e0*/  FMUL.FTZ R86, R71, UR7 ;  /* 0x0000000747567c20 */ /* 0x000fe20008410000 */
[----:B------:R-:W-:Y:S01]  /*96f0*/  ISETP.GE.AND P5, PT, R19, R3, PT ;  /* 0x000000031300720c */ /* 0x000fe20003fa6270 */
[----:B------:R-:W-:Y:S01]  /*9700*/  FMUL.FTZ R63, R21, UR7 ;  /* 0x00000007153f7c20 */ /* 0x000fe20008410000 */
[----:B------:R-:W-:Y:S01]  /*9710*/  ISETP.GE.AND P6, PT, R19, R2, PT ;  /* 0x000000021300720c */ /* 0x000fe20003fc6270 */
[----:B------:R2:W-:Y:S01]  /*9720*/  MUFU.TANH R17, R86 ;  /* 0x0000005600117308 */ /* 0x0005e20000002400 */
        /* <DEDUP_REMOVED lines=8> */
[----:B------:R-:W-:Y:S01]  /*97b0*/  ISETP.GE.AND P4, PT, R21, R4, PT ;  /* 0x000000041500720c */ /* 0x000fe20003f86270 */
[----:B---3--:R-:W-:Y:S01]  /*97c0*/  FMUL.FTZ R73, R125, UR7 ;  /* 0x000000077d497c20 */ /* 0x008fe20008410000 */
[-C--:B------:R-:W-:Y:S01]  /*97d0*/  I2FP.F32.S32 R18, R21.reuse ;  /* 0x0000001500127245 */ /* 0x080fe20000201400 */
[----:B------:R-:W-:Y:S01]  /*97e0*/  FMUL.FTZ R125, R127, UR7 ;  /* 0x000000077f7d7c20 */ /* 0x000fe20008410000 */
[-C--:B------:R-:W-:Y:S01]  /*97f0*/  I2FP.F32.S32 R14, R21.reuse ;  /* 0x00000015000e7245 */ /* 0x080fe20000201400 */
[----:B------:R-:W-:Y:S01]  /*9800*/  FMUL.FTZ R127, R53, UR7 ;  /* 0x00000007357f7c20 */ /* 0x000fe20008410000 */
[----:B------:R-:W-:Y:S01]  /*9810*/  I2FP.F32.S32 R16, R21 ;  /* 0x0000001500107245 */ /* 0x000fe20000201400 */
[----:B------:R-:W-:Y:S01]  /*9820*/  FMUL.FTZ R56, R126, UR7 ;  /* 0x000000077e387c20 */ /* 0x000fe20008410000 */
[----:B--2---:R-:W-:Y:S01]  /*9830*/  FMUL.FTZ R86, R23, UR7 ;  /* 0x0000000717567c20 */ /* 0x004fe20008410000 */
[-C--:B------:R-:W-:Y:S01]  /*9840*/  I2FP.F32.S32 R23, R19.reuse ;  /* 0x0000001300177245 */ /* 0x080fe20000201400 */
[----:B------:R-:W-:Y:S01]  /*9850*/  FMUL.FTZ R53, R46, UR7 ;  /* 0x000000072e357c20 */ /* 0x000fe20008410000 */
[----:B------:R-:W-:Y:S01]  /*9860*/  I2FP.F32.S32 R19, R19 ;  /* 0x0000001300137245 */ /* 0x000fe20000201400 */
[----:B------:R-:W-:Y:S01]  /*9870*/  FMUL.FTZ R126, R48, UR7 ;  /* 0x00000007307e7c20 */ /* 0x000fe20008410000 */
[----:B------:R-:W-:Y:S01]  /*9880*/  FFMA.FTZ R35, R18, UR6, R139 ;  /* 0x0000000612237c23 */ /* 0x000fe2000801008b */
[----:B------:R-:W-:Y:S01]  /*9890*/  FFMA.FTZ R32, R23, UR6, R138 ;  /* 0x0000000617207c23 */ /* 0x000fe2000801008a */
[----:B------:R-:W-:Y:S01]  /*98a0*/  FFMA.FTZ R46, R14, UR6, R141 ;  /* 0x000000060e2e7c23 */ /* 0x000fe2000801008d */
[----:B-1----:R-:W-:Y:S01]  /*98b0*/  FMUL.FTZ R69, R33, UR7 ;  /* 0x0000000721457c20 */ /* 0x002fe20008410000 */
[----:B------:R-:W-:Y:S01]  /*98c0*/  FFMA.FTZ R33, R12, UR6, R137 ;  /* 0x000000060c217c23 */ /* 0x000fe20008010089 */
[----:B------:R-:W-:Y:S01]  /*98d0*/  FFMA.FTZ R136, R19, UR6, R136 ;  /* 0x0000000613887c23 */ /* 0x000fe20008010088 */
[----:B------:R-:W-:Y:S01]  /*98e0*/  VIADD R19, R51, 0x31 ;  /* 0x0000003133137836 */ /* 0x000fe20000000000 */
[----:B------:R-:W-:Y:S01]  /*98f0*/  FSEL R32, R32, -INF , !P3 ;  /* 0xff80000020207808 */ /* 0x000fe20005800000 */
[----:B------:R-:W-:Y:S01]  /*9900*/  FFMA.FTZ R12, R23, UR6, R131 ;  /* 0x00000006170c7c23 */ /* 0x000fe20008010083 */
[----:B------:R-:W-:Y:S01]  /*9910*/  FSEL R33, R33, -INF , !P2 ;  /* 0xff80000021217808 */ /* 0x000fe20005000000 */
[----:B------:R-:W-:Y:S01]  /*9920*/  FFMA.FTZ R223, R16, UR6, R143 ;  /* 0x0000000610df7c23 */ /* 0x000fe2000801008f */
[C---:B------:R-:W-:Y:S01]  /*9930*/  ISETP.GE.AND P2, PT, R21.reuse, R3, PT ;  /* 0x000000031500720c */ /* 0x040fe20003f46270 */
[----:B------:R1:W-:Y:S01]  /*9940*/  MUFU.TANH R22, R149 ;  /* 0x0000009500167308 */ /* 0x0003e20000002400 */
[----:B------:R-:W-:Y:S01]  /*9950*/  ISETP.GE.AND P3, PT, R21, R2, PT ;  /* 0x000000021500720c */ /* 0x000fe20003f66270 */
[----:B------:R-:W-:Y:S01]  /*9960*/  FFMA.FTZ R14, R14, UR6, R121 ;  /* 0x000000060e0e7c23 */ /* 0x000fe20008010079 */
[-C--:B------:R-:W-:Y:S01]  /*9970*/  I2FP.F32.S32 R21, R19.reuse ;  /* 0x0000001300157245 */ /* 0x080fe20000201400 */
[----:B------:R-:W-:Y:S01]  /*9980*/  FMUL.FTZ R163, R57, UR7 ;  /* 0x0000000739a37c20 */ /* 0x000fe20008410000 */
[----:B------:R-:W-:Y:S01]  /*9990*/  I2FP.F32.S32 R41, R19 ;  /* 0x0000001300297245 */ /* 0x000fe20000201400 */
[----:B------:R-:W-:Y:S01]  /*99a0*/  FMUL.FTZ R132, R124, UR7 ;  /* 0x000000077c847c20 */ /* 0x000fe20008410000 */
[----:B------:R-:W-:Y:S01]  /*99b0*/  FSEL R12, R12, -INF , !P5 ;  /* 0xff8000000c0c7808 */ /* 0x000fe20006800000 */
[C---:B------:R-:W-:Y:S01]  /*99c0*/  FFMA.FTZ R48, R21.reuse, UR6, R120 ;  /* 0x0000000615307c23 */ /* 0x040fe20008010078 */
[----:B------:R-:W-:Y:S01]  /*99d0*/  FFMA.FTZ R16, R21, UR6, R142 ;  /* 0x0000000615107c23 */ /* 0x000fe2000801008e */
[----:B------:R-:W-:Y:S01]  /*99e0*/  VIADD R21, R51, 0x38 ;  /* 0x0000003833157836 */ /* 0x000fe20000000000 */
[----:B------:R-:W-:Y:S01]  /*99f0*/  FSEL R35, R35, -INF , !P0 ;  /* 0xff80000023237808 */ /* 0x000fe20004000000 */
[----:B------:R-:W-:Y:S01]  /*9a00*/  FFMA.FTZ R41, R41, UR6, R140 ;  /* 0x0000000629297c23 */ /* 0x000fe2000801008c */
[----:B------:R-:W-:Y:S01]  /*9a10*/  FSEL R46, R46, -INF , !P4 ;  /* 0xff8000002e2e7808 */ /* 0x000fe20006000000 */
[----:B------:R2:W-:Y:S01]  /*9a20*/  MUFU.TANH R120, R163 ;  /* 0x000000a300787308 */ /* 0x0005e20000002400 */
[----:B------:R-:W-:Y:S01]  /*9a30*/  ISETP.GE.AND P5, PT, R19, R8, PT ;  /* 0x000000081300720c */ /* 0x000fe20003fa6270 */
[----:B------:R-:W-:Y:S01]  /*9a40*/  FMUL.FTZ R124, R42, UR7 ;  /* 0x000000072a7c7c20 */ /* 0x000fe20008410000 */
[----:B-1----:R-:W-:Y:S01]  /*9a50*/  FSEL R149, R136, -INF , !P6 ;  /* 0xff80000088957808 */ /* 0x002fe20007000000 */
[----:B------:R-:W-:Y:S01]  /*9a60*/  FMUL.FTZ R167, R59, UR7 ;  /* 0x000000073ba77c20 */ /* 0x000fe20008410000 */
[----:B------:R-:W-:Y:S01]  /*9a70*/  ISETP.GE.AND P6, PT, R19, R4, PT ;  /* 0x000000041300720c */ /* 0x000fe20003fc6270 */
[----:B------:R-:W-:Y:S01]  /*9a80*/  FMUL.FTZ R87, R13, UR7 ;  /* 0x000000070d577c20 */ /* 0x000fe20008410000 */
[C---:B------:R-:W-:Y:S01]  /*9a90*/  ISETP.GE.AND P0, PT, R19.reuse, R3, PT ;  /* 0x000000031300720c */ /* 0x040fe20003f06270 */
[----:B------:R-:W-:Y:S01]  /*9aa0*/  MUFU.TANH R168, R168 ;  /* 0x000000a800a87308 */ /* 0x000fe20000002400 */
[----:B------:R-:W-:Y:S01]  /*9ab0*/  ISETP.GE.AND P4, PT, R19, R2, PT ;  /* 0x000000021300720c */ /* 0x000fe20003f86270 */
[----:B------:R-:W-:Y:S01]  /*9ac0*/  FMUL.FTZ R59, R44, UR7 ;  /* 0x000000072c3b7c20 */ /* 0x000fe20008410000 */
[----:B------:R-:W-:Y:S01]  /*9ad0*/  I2FP.F32.S32 R19, R19 ;  /* 0x0000001300137245 */ /* 0x000fe20000201400 */
[----:B------:R-:W-:Y:S01]  /*9ae0*/  FMUL.FTZ R99, R15, UR7 ;  /* 0x000000070f637c20 */ /* 0x000fe20008410000 */
[-C--:B------:R-:W-:Y:S01]  /*9af0*/  I2FP.F32.S32 R43, R21.reuse ;  /* 0x00000015002b7245 */ /* 0x080fe20000201400 */
[----:B------:R-:W-:Y:S01]  /*9b00*/  FMUL.FTZ R57, R34, UR7 ;  /* 0x0000000722397c20 */ /* 0x000fe20008410000 */
[----:B------:R-:W-:Y:S01]  /*9b10*/  I2FP.F32.S32 R18, R21 ;  /* 0x0000001500127245 */ /* 0x000fe20000201400 */
[----:B------:R-:W-:Y:S01]  /*9b20*/  FFMA.FTZ R144, R19, UR6, R144 ;  /* 0x0000000613907c23 */ /* 0x000fe20008010090 */
[----:B------:R-:W-:Y:S01]  /*9b30*/  FSEL R14, R14, -INF , !P2 ;  /* 0xff8000000e0e7808 */ /* 0x000fe20005000000 */
[----:B------:R-:W-:Y:S01]  /*9b40*/  FFMA.FTZ R43, R43, UR6, R152 ;  /* 0x000000062b2b7c23 */ /* 0x000fe20008010098 */
[----:B------:R-:W-:Y:S01]  /*9b50*/  FSEL R223, R223, -INF , !P3 ;  /* 0xff800000dfdf7808 */ /* 0x000fe20005800000 */
[----:B------:R-:W-:Y:S01]  /*9b60*/  FFMA.FTZ R50, R18, UR6, R153 ;  /* 0x0000000612327c23 */ /* 0x000fe20008010099 */
[----:B------:R-:W-:Y:S01]  /*9b70*/  FSEL R41, R41, -INF , !P5 ;  /* 0xff80000029297808 */ /* 0x000fe20006800000 */
[----:B------:R-:W-:Y:S01]  /*9b80*/  VIADD R19, R51, 0x40 ;  /* 0x0000004033137836 */ /* 0x000fe20000000000 */
[----:B------:R-:W-:Y:S01]  /*9b90*/  FSEL R48, R48, -INF , !P6 ;  /* 0xff80000030307808 */ /* 0x000fe20007000000 */
[----:B------:R-:W1:Y:S01]  /*9ba0*/  MUFU.TANH R169, R169 ;  /* 0x000000a900a97308 */ /* 0x000e620000002400 */
[C---:B------:R-:W-:Y:S01]  /*9bb0*/  ISETP.GE.AND P2, PT, R21.reuse, R8, PT ;  /* 0x000000081500720c */ /* 0x040fe20003f46270 */
[----:B------:R-:W-:Y:S01]  /*9bc0*/  FFMA.FTZ R18, R18, UR6, R146 ;  /* 0x0000000612127c23 */ /* 0x000fe20008010092 */
[C---:B------:R-:W-:Y:S01]  /*9bd0*/  ISETP.GE.AND P3, PT, R21.reuse, R4, PT ;  /* 0x000000041500720c */ /* 0x040fe20003f66270 */
[----:B------:R-:W-:Y:S01]  /*9be0*/  FMUL.FTZ R65, R20, UR7 ;  /* 0x0000000714417c20 */ /* 0x000fe20008410000 */
[----:B------:R-:W-:Y:S01]  /*9bf0*/  ISETP.GE.AND P5, PT, R21, R3, PT ;  /* 0x000000031500720c */ /* 0x000fe20003fa6270 */
[----:B------:R-:W-:Y:S01]  /*9c00*/  FMUL.FTZ R109, R109, UR7 ;  /* 0x000000076d6d7c20 */ /* 0x000fe20008410000 */
[----:B------:R-:W-:Y:S01]  /*9c10*/  ISETP.GE.AND P6, PT, R21, R2, PT ;  /* 0x000000021500720c */ /* 0x000fe20003fc6270 */
[----:B------:R-:W3:Y:S01]  /*9c20*/  MUFU.TANH R27, R27 ;  /* 0x0000001b001b7308 */ /* 0x000ee20000002400 */
[----:B------:R-:W-:Y:S01]  /*9c30*/  I2FP.F32.S32 R21, R21 ;  /* 0x0000001500157245 */ /* 0x000fe20000201400 */
[----:B------:R-:W-:Y:S01]  /*9c40*/  FMUL.FTZ R111, R111, UR7 ;  /* 0x000000076f6f7c20 */ /* 0x000fe20008410000 */
[----:B------:R-:W-:Y:S01]  /*9c50*/  FSEL R16, R16, -INF , !P0 ;  /* 0xff80000010107808 */ /* 0x000fe20004000000 */
[----:B------:R-:W-:Y:S01]  /*9c60*/  FMUL.FTZ R110, R110, UR7 ;  /* 0x000000076e6e7c20 */ /* 0x000fe20008410000 */
[----:B--2---:R-:W-:Y:S01]  /*9c70*/  FSEL R163, R144, -INF , !P4 ;  /* 0xff80000090a37808 */ /* 0x004fe20006000000 */
[----:B------:R-:W-:Y:S01]  /*9c80*/  FFMA.FTZ R148, R21, UR6, R148 ;  /* 0x0000000615947c23 */ /* 0x000fe20008010094 */
[----:B------:R-:W-:Y:S01]  /*9c90*/  FSEL R43, R43, -INF , !P2 ;  /* 0xff8000002b2b7808 */ /* 0x000fe20005000000 */
[----:B------:R-:W-:Y:S01]  /*9ca0*/  VIADD R21, R51, 0x41 ;  /* 0x0000004133157836 */ /* 0x000fe20000000000 */
[----:B------:R-:W-:Y:S01]  /*9cb0*/  FSEL R50, R50, -INF , !P3 ;  /* 0xff80000032327808 */ /* 0x000fe20005800000 */
[----:B------:R2:W-:Y:S01]  /*9cc0*/  MUFU.TANH R64, R72 ;  /* 0x0000004800407308 */ /* 0x0005e20000002400 */
[----:B------:R-:W-:-:S02]  /*9cd0*/  I2FP.F32.S32 R42, R19 ;  /* 0x00000013002a7245 */ /* 0x000fc40000201400 */
[C---:B------:R-:W-:Y:S02]  /*9ce0*/  ISETP.GE.AND P0, PT, R19.reuse, R8, PT ;  /* 0x000000081300720c */ /* 0x040fe40003f06270 */
[C---:B------:R-:W-:Y:S01]  /*9cf0*/  ISETP.GE.AND P4, PT, R19.reuse, R4, PT ;  /* 0x000000041300720c */ /* 0x040fe20003f86270 */
[----:B------:R-:W-:Y:S01]  /*9d00*/  FFMA.FTZ R45, R42, UR6, R155 ;  /* 0x000000062a2d7c23 */ /* 0x000fe2000801009b */
[C---:B------:R-:W-:Y:S01]  /*9d10*/  ISETP.GE.AND P2, PT, R19.reuse, R3, PT ;  /* 0x000000031300720c */ /* 0x040fe20003f46270 */
[----:B------:R-:W3:Y:S01]  /*9d20*/  MUFU.TANH R97, R97 ;  /* 0x0000006100617308 */ /* 0x000ee20000002400 */
[-C--:B------:R-:W-:Y:S02]  /*9d30*/  I2FP.F32.S32 R140, R19.reuse ;  /* 0x00000013008c7245 */ /* 0x080fe40000201400 */
[----:B------:R-:W-:Y:S02]  /*9d40*/  ISETP.GE.AND P3, PT, R19, R2, PT ;  /* 0x000000021300720c */ /* 0x000fe40003f66270 */
[----:B------:R-:W-:-:S02]  /*9d50*/  I2FP.F32.S32 R19, R19 ;  /* 0x0000001300137245 */ /* 0x000fc40000201400 */
[----:B------:R-:W-:Y:S01]  /*9d60*/  I2FP.F32.S32 R23, R21 ;  /* 0x0000001500177245 */ /* 0x000fe20000201400 */
[----:B------:R1:W-:Y:S01]  /*9d70*/  MUFU.TANH R13, R85 ;  /* 0x00000055000d7308 */ /* 0x0003e20000002400 */
[----:B--2---:R-:W-:Y:S01]  /*9d80*/  FMUL.FTZ R72, R52, UR7 ;  /* 0x0000000734487c20 */ /* 0x004fe20008410000 */
[----:B----4-:R-:W-:Y:S01]  /*9d90*/  FFMA.FTZ R52, R140, UR6, R161 ;  /* 0x000000068c347c23 */ /* 0x010fe200080100a1 */
[----:B-----5:R-:W-:Y:S01]  /*9da0*/  FFMA.FTZ R166, R19, UR6, R166 ;  /* 0x0000000613a67c23 */ /* 0x020fe200080100a6 */
[----:B------:R-:W-:Y:S01]  /*9db0*/  VIADD R19, R51, 0x1 ;  /* 0x0000000133137836 */ /* 0x000fe20000000000 */
[----:B------:R-:W-:Y:S01]  /*9dc0*/  FSEL R18, R18, -INF , !P5 ;  /* 0xff80000012127808 */ /* 0x000fe20006800000 */
[----:B------:R-:W-:Y:S01]  /*9dd0*/  FFMA.FTZ R140, R140, UR6, R164 ;  /* 0x000000068c8c7c23 */ /* 0x000fe200080100a4 */
[----:B------:R-:W-:Y:S01]  /*9de0*/  FSEL R45, R45, -INF , !P0 ;  /* 0xff8000002d2d7808 */ /* 0x000fe20004000000 */
[----:B------:R2:W-:Y:S01]  /*9df0*/  MUFU.TANH R139, R167 ;  /* 0x000000a7008b7308 */ /* 0x0005e20000002400 */
[----:B------:R-:W-:Y:S01]  /*9e00*/  FSEL R52, R52, -INF , !P4 ;  /* 0xff80000034347808 */ /* 0x000fe20006000000 */
[----:B------:R-:W-:Y:S01]  /*9e10*/  FFMA.FTZ R54, R23, UR6, R160 ;  /* 0x0000000617367c23 */ /* 0x000fe200080100a0 */
[----:B------:R-:W-:Y:S01]  /*9e20*/  ISETP.GE.AND P5, PT, R21, R8, PT ;  /* 0x000000081500720c */ /* 0x000fe20003fa6270 */
[----:B------:R-:W-:Y:S01]  /*9e30*/  FFMA.FTZ R136, R23, UR6, R162 ;  /* 0x0000000617887c23 */ /* 0x000fe200080100a2 */
[----:B------:R-:W-:Y:S01]  /*9e40*/  ISETP.GE.AND P0, PT, R21, R3, PT ;  /* 0x000000031500720c */ /* 0x000fe20003f06270 */
[----:B------:R-:W-:Y:S01]  /*9e50*/  VIADD R23, R51, 0x8 ;  /* 0x0000000833177836 */ /* 0x000fe20000000000 */
[----:B------:R-:W-:Y:S01]  /*9e60*/  ISETP.GE.AND P4, PT, R21, R2, PT ;  /* 0x000000021500720c */ /* 0x000fe20003f86270 */
[----:B------:R-:W4:Y:S01]  /*9e70*/  MUFU.TANH R89, R89 ;  /* 0x0000005900597308 */ /* 0x000f220000002400 */
[----:B-1----:R-:W-:Y:S01]  /*9e80*/  FMUL.FTZ R85, R47, UR7 ;  /* 0x000000072f557c20 */ /* 0x002fe20008410000 */
[----:B------:R-:W-:-:S02]  /*9e90*/  I2FP.F32.S32 R47, R21 ;  /* 0x00000015002f7245 */ /* 0x000fc40000201400 */
[----:B------:R-:W-:Y:S02]  /*9ea0*/  I2FP.F32.S32 R42, R19 ;  /* 0x00000013002a7245 */ /* 0x000fe40000201400 */
[----:B------:R-:W-:Y:S01]  /*9eb0*/  FSEL R140, R140, -INF , !P2 ;  /* 0xff8000008c8c7808 */ /* 0x000fe20005000000 */
[----:B------:R-:W-:Y:S01]  /*9ec0*/  FFMA.FTZ R47, R47, UR6, R154 ;  /* 0x000000062f2f7c23 */ /* 0x000fe2000801009a */
[----:B------:R-:W1:Y:S01]  /*9ed0*/  MUFU.TANH R90, R90 ;  /* 0x0000005a005a7308 */ /* 0x000e620000002400 */
[----:B--2---:R-:W-:Y:S01]  /*9ee0*/  FSEL R167, R148, -INF , !P6 ;  /* 0xff80000094a77808 */ /* 0x004fe20007000000 */
[C---:B------:R-:W-:Y:S01]  /*9ef0*/  FFMA.FTZ R49, R42.reuse, UR6, R169 ;  /* 0x000000062a317c23 */ /* 0x040fe200080100a9 */
[----:B------:R-:W-:Y:S01]  /*9f00*/  ISETP.GE.AND P6, PT, R21, R4, PT ;  /* 0x000000041500720c */ /* 0x000fe20003fc6270 */
[C---:B---3--:R-:W-:Y:S01]  /*9f10*/  FFMA.FTZ R27, R42.reuse, UR6, R27 ;  /* 0x000000062a1b7c23 */ /* 0x048fe2000801001b */
[----:B------:R-:W-:Y:S01]  /*9f20*/  I2FP.F32.S32 R21, R21 ;  /* 0x0000001500157245 */ /* 0x000fe20000201400 */
[----:B------:R-:W-:Y:S01]  /*9f30*/  FFMA.FTZ R170, R42, UR6, R170 ;  /* 0x000000062aaa7c23 */ /* 0x000fe200080100aa */
[----:B------:R-:W-:Y:S01]  /*9f40*/  FSEL R221, R166, -INF , !P3 ;  /* 0xff800000a6dd7808 */ /* 0x000fe20005800000 */
[----:B------:R-:W-:Y:S01]  /*9f50*/  MUFU.TANH R91, R91 ;  /* 0x0000005b005b7308 */ /* 0x000fe20000002400 */
[----:B------:R-:W-:Y:S01]  /*9f60*/  ISETP.GE.AND P2, PT, R19, R8, PT ;  /* 0x000000081300720c */ /* 0x000fe20003f46270 */
[----:B------:R-:W-:Y:S01]  /*9f70*/  FFMA.FTZ R168, R21, UR6, R168 ;  /* 0x0000000615a87c23 */ /* 0x000fe200080100a8 */
[----:B------:R-:W-:Y:S01]  /*9f80*/  ISETP.GE.AND P3, PT, R19, R4, PT ;  /* 0x000000041300720c */ /* 0x000fe20003f66270 */
[----:B------:R-:W-:Y:S01]  /*9f90*/  VIADD R21, R51, 0x9 ;  /* 0x0000000933157836 */ /* 0x000fe20000000000 */
[----:B------:R-:W-:-:S02]  /*9fa0*/  FSEL R136, R136, -INF , !P0 ;  /* 0xff80000088887808 */ /* 0x000fc40004000000 */
[----:B------:R-:W-:Y:S01]  /*9fb0*/  FSEL R187, R168, -INF , !P4 ;  /* 0xff800000a8bb7808 */ /* 0x000fe20006000000 */
[----:B------:R-:W2:Y:S01]  /*9fc0*/  MUFU.TANH R76, R76 ;  /* 0x0000004c004c7308 */ /* 0x000ea20000002400 */
[----:B------:R-:W-:Y:S02]  /*9fd0*/  FSEL R49, R49, -INF , !P2 ;  /* 0xff80000031317808 */ /* 0x000fe40005000000 */
[----:B------:R-:W-:Y:S02]  /*9fe0*/  FSEL R47, R47, -INF , !P5 ;  /* 0xff8000002f2f7808 */ /* 0x000fe40006800000 */
[----:B------:R-:W-:Y:S02]  /*9ff0*/  FSEL R54, R54, -INF , !P6 ;  /* 0xff80000036367808 */ /* 0x000fe40007000000 */
[C---:B------:R-:W-:Y:S01]  /*a000*/  ISETP.GE.AND P0, PT, R23.reuse, R8, PT ;  /* 0x000000081700720c */ /* 0x040fe20003f06270 */
[----:B------:R3:W-:Y:S01]  /*a010*/  MUFU.TANH R141, R72 ;  /* 0x00000048008d7308 */ /* 0x0007e20000002400 */
[----:B------:R-:W-:-:S02]  /*a020*/  ISETP.GE.AND P4, PT, R23, R4, PT ;  /* 0x000000041700720c */ /* 0x000fc40003f86270 */
[----:B------:R-:W-:Y:S02]  /*a030*/  ISETP.GE.AND P2, PT, R23, R3, PT ;  /* 0x000000031700720c */ /* 0x000fe40003f46270 */
[----:B------:R-:W-:Y:S02]  /*a040*/  I2FP.F32.S32 R44, R23 ;  /* 0x00000017002c7245 */ /* 0x000fe40000201400 */
[C---:B------:R-:W-:Y:S01]  /*a050*/  ISETP.GE.AND P5, PT, R19.reuse, R3, PT ;  /* 0x000000031300720c */ /* 0x040fe20003fa6270 */
[----:B------:R5:W-:Y:S01]  /*a060*/  MUFU.TANH R137, R56 ;  /* 0x0000003800897308 */ /* 0x000be20000002400 */
[----:B------:R-:W-:Y:S02]  /*a070*/  ISETP.GE.AND P6, PT, R19, R2, PT ;  /* 0x000000021300720c */ /* 0x000fe40003fc6270 */
[----:B------:R-:W-:Y:S02]  /*a080*/  I2FP.F32.S32 R19, R21 ;  /* 0x0000001500137245 */ /* 0x000fe40000201400 */
[----:B------:R-:W-:-:S02]  /*a090*/  FSEL R170, R170, -INF , !P5 ;  /* 0xff800000aaaa7808 */ /* 0x000fc40006800000 */
[----:B------:R-:W-:Y:S01]  /*a0a0*/  ISETP.GE.AND P5, PT, R21, R8, PT ;  /* 0x000000081500720c */ /* 0x000fe20003fa6270 */
[----:B------:R-:W-:Y:S01]  /*a0b0*/  MUFU.TANH R88, R88 ;  /* 0x0000005800587308 */ /* 0x000fe20000002400 */
[----:B---3--:R-:W-:-:S05]  /*a0c0*/  I2FP.F32.S32 R72, R23 ;  /* 0x0000001700487245 */ /* 0x008fca0000201400 */
[C---:B------:R-:W-:Y:S01]  /*a0d0*/  FFMA.FTZ R97, R72.reuse, UR6, R97 ;  /* 0x0000000648617c23 */ /* 0x040fe20008010061 */
[----:B------:R-:W-:Y:S01]  /*a0e0*/  FFMA.FTZ R96, R72, UR6, R96 ;  /* 0x0000000648607c23 */ /* 0x000fe20008010060 */
[----:B------:R-:W3:Y:S01]  /*a0f0*/  MUFU.TANH R78, R78 ;  /* 0x0000004e004e7308 */ /* 0x000ee20000002400 */
[----:B-----5:R-:W-:Y:S01]  /*a100*/  FSEL R56, R27, -INF , !P3 ;  /* 0xff8000001b387808 */ /* 0x020fe20005800000 */
[----:B------:R-:W-:Y:S01]  /*a110*/  FFMA.FTZ R27, R42, UR6, R171 ;  /* 0x000000062a1b7c23 */ /* 0x000fe200080100ab */
[----:B------:R-:W-:Y:S01]  /*a120*/  ISETP.GE.AND P3, PT, R23, R2, PT ;  /* 0x000000021700720c */ /* 0x000fe20003f66270 */
[----:B------:R-:W-:Y:S01]  /*a130*/  VIADD R23, R51, 0x10 ;  /* 0x0000001033177836 */ /* 0x000fe20000000000 */
[----:B------:R-:W-:Y:S01]  /*a140*/  I2FP.F32.S32 R42, R21 ;  /* 0x00000015002a7245 */ /* 0x000fe20000201400 */
[----:B------:R-:W-:Y:S01]  /*a150*/  FMUL.FTZ R171, R39, UR7 ;  /* 0x0000000727ab7c20 */ /* 0x000fe20008410000 */
[----:B------:R-:W-:Y:S01]  /*a160*/  FSEL R27, R27, -INF , !P6 ;  /* 0xff8000001b1b7808 */ /* 0x000fe20007000000 */
[----:B------:R4:W-:Y:S01]  /*a170*/  MUFU.TANH R121, R73 ;  /* 0x0000004900797308 */ /* 0x0009e20000002400 */
[----:B------:R-:W-:-:S07]  /*a180*/  ISETP.GE.AND P6, PT, R21, R4, PT ;  /* 0x000000041500720c */ /* 0x000fce0003fc6270 */
[----:B------:R5:W-:Y:S08]  /*a190*/  MUFU.TANH R144, R62 ;  /* 0x0000003e00907308 */ /* 0x000bf00000002400 */
[----:B------:R-:W-:Y:S01]  /*a1a0*/  MUFU.TANH R77, R77 ;  /* 0x0000004d004d7308 */ /* 0x000fe20000002400 */
[----:B----4-:R-:W-:Y:S01]  /*a1b0*/  FFMA.FTZ R73, R44, UR6, R89 ;  /* 0x000000062c497c23 */ /* 0x010fe20008010059 */
[----:B------:R-:W-:Y:S01]  /*a1c0*/  FFMA.FTZ R44, R72, UR6, R172 ;  /* 0x00000006482c7c23 */ /* 0x000fe200080100ac */
[----:B-1----:R-:W-:Y:S01]  /*a1d0*/  FFMA.FTZ R72, R19, UR6, R90 ;  /* 0x0000000613487c23 */ /* 0x002fe2000801005a */
[----:B------:R-:W-:-:S02]  /*a1e0*/  VIADD R19, R51, 0x11 ;  /* 0x0000001133137836 */ /* 0x000fc40000000000 */
[----:B------:R-:W-:Y:S02]  /*a1f0*/  FSEL R73, R73, -INF , !P0 ;  /* 0xff80000049497808 */ /* 0x000fe40004000000 */
[----:B------:R-:W-:Y:S01]  /*a200*/  MUFU.TANH R79, R79 ;  /* 0x0000004f004f7308 */ /* 0x000fe20000002400 */
[----:B-----5:R-:W-:Y:S02]  /*a210*/  FSEL R62, R97, -INF , !P4 ;  /* 0xff800000613e7808 */ /* 0x020fe40006000000 */
[----:B------:R-:W-:Y:S02]  /*a220*/  I2FP.F32.S32 R97, R23 ;  /* 0x0000001700617245 */ /* 0x000fe40000201400 */
[----:B------:R-:W-:Y:S02]  /*a230*/  FSEL R44, R44, -INF , !P2 ;  /* 0xff8000002c2c7808 */ /* 0x000fe40005000000 */
[----:B------:R-:W-:Y:S01]  /*a240*/  ISETP.GE.AND P2, PT, R23, R8, PT ;  /* 0x000000081700720c */ /* 0x000fe20003f46270 */
[----:B------:R-:W1:Y:S01]  /*a250*/  MUFU.TANH R84, R84 ;  /* 0x0000005400547308 */ /* 0x000e620000002400 */
[----:B--2---:R-:W-:Y:S01]  /*a260*/  FFMA.FTZ R76, R97, UR6, R76 ;  /* 0x00000006614c7c23 */ /* 0x004fe2000801004c */
[----:B------:R-:W-:-:S02]  /*a270*/  ISETP.GE.AND P0, PT, R21, R3, PT ;  /* 0x000000031500720c */ /* 0x000fc40003f06270 */
[----:B------:R-:W-:Y:S02]  /*a280*/  ISETP.GE.AND P4, PT, R21, R2, PT ;  /* 0x000000021500720c */ /* 0x000fe40003f86270 */
[----:B------:R-:W-:Y:S02]  /*a290*/  FSEL R21, R96, -INF , !P3 ;  /* 0xff80000060157808 */ /* 0x000fe40005800000 */
[----:B------:R-:W2:Y:S01]  /*a2a0*/  MUFU.TANH R74, R74 ;  /* 0x0000004a004a7308 */ /* 0x000ea20000002400 */
[----:B------:R-:W-:Y:S02]  /*a2b0*/  FSEL R72, R72, -INF , !P5 ;  /* 0xff80000048487808 */ /* 0x000fe40006800000 */
[C---:B------:R-:W-:Y:S02]  /*a2c0*/  ISETP.GE.AND P3, PT, R23.reuse, R4, PT ;  /* 0x000000041700720c */ /* 0x040fe40003f66270 */
[----:B------:R-:W-:-:S03]  /*a2d0*/  ISETP.GE.AND P5, PT, R23, R3, PT ;  /* 0x000000031700720c */ /* 0x000fc60003fa6270 */
[----:B------:R4:W-:Y:S08]  /*a2e0*/  MUFU.TANH R90, R60 ;  /* 0x0000003c005a7308 */ /* 0x0009f00000002400 */
[----:B------:R5:W-:Y:S08]  /*a2f0*/  MUFU.TANH R66, R75 ;  /* 0x0000004b00427308 */ /* 0x000bf00000002400 */
[----:B------:R2:W-:Y:S01]  /*a300*/  MUFU.TANH R131, R132 ;  /* 0x0000008400837308 */ /* 0x0005e20000002400 */
[----:B----4-:R-:W-:Y:S01]  /*a310*/  FFMA.FTZ R60, R42, UR6, R91 ;  /* 0x000000062a3c7c23 */ /* 0x010fe2000801005b */
[----:B------:R-:W-:-:S04]  /*a320*/  I2FP.F32.S32 R91, R23 ;  /* 0x00000017005b7245 */ /* 0x000fc80000201400 */
[----:B------:R-:W-:Y:S01]  /*a330*/  FSEL R60, R60, -INF , !P6 ;  /* 0xff8000003c3c7808 */ /* 0x000fe20007000000 */
[----:B---3--:R-:W-:Y:S01]  /*a340*/  FFMA.FTZ R78, R91, UR6, R78 ;  /* 0x000000065b4e7c23 */ /* 0x008fe2000801004e */
[----:B------:R-:W-:Y:S01]  /*a350*/  ISETP.GE.AND P6, PT, R23, R2, PT ;  /* 0x000000021700720c */ /* 0x000fe20003fc6270 */
[----:B------:R3:W-:Y:S01]  /*a360*/  MUFU.TANH R97, R80 ;  /* 0x0000005000617308 */ /* 0x0007e20000002400 */
[----:B-----5:R-:W-:Y:S01]  /*a370*/  FMUL.FTZ R75, R40, UR7 ;  /* 0x00000007284b7c20 */ /* 0x020fe20008410000 */
[C---:B------:R-:W-:Y:S01]  /*a380*/  FFMA.FTZ R23, R42.reuse, UR6, R88 ;  /* 0x000000062a177c23 */ /* 0x040fe20008010058 */
[C---:B-1----:R-:W-:Y:S01]  /*a390*/  FFMA.FTZ R84, R91.reuse, UR6, R84 ;  /* 0x000000065b547c23 */ /* 0x042fe20008010054 */
[----:B--2---:R-:W-:Y:S01]  /*a3a0*/  FFMA.FTZ R74, R91, UR6, R74 ;  /* 0x000000065b4a7c23 */ /* 0x004fe2000801004a */
[----:B------:R-:W-:Y:S02]  /*a3b0*/  VIADD R91, R51, 0x18 ;  /* 0x00000018335b7836 */ /* 0x000fe40000000000 */
[----:B------:R-:W-:Y:S01]  /*a3c0*/  FSEL R23, R23, -INF , !P4 ;  /* 0xff80000017177808 */ /* 0x000fe20006000000 */
[----:B------:R-:W-:Y:S01]  /*a3d0*/  FFMA.FTZ R132, R42, UR6, R173 ;  /* 0x000000062a847c23 */ /* 0x000fe200080100ad */
[----:B------:R-:W1:Y:S01]  /*a3e0*/  MUFU.TANH R40, R184 ;  /* 0x000000b800287308 */ /* 0x000e620000002400 */
[----:B------:R-:W-:-:S02]  /*a3f0*/  I2FP.F32.S32 R42, R19 ;  /* 0x00000013002a7245 */ /* 0x000fc40000201400 */
[C---:B------:R-:W-:Y:S02]  /*a400*/  ISETP.GE.AND P4, PT, R19.reuse, R4, PT ;  /* 0x000000041300720c */ /* 0x040fe40003f86270 */
[----:B------:R-:W-:Y:S01]  /*a410*/  FSEL R132, R132, -INF , !P0 ;  /* 0xff80000084847808 */ /* 0x000fe20004000000 */
[----:B------:R-:W-:Y:S01]  /*a420*/  FFMA.FTZ R42, R42, UR6, R77 ;  /* 0x000000062a2a7c23 */ /* 0x000fe2000801004d */
[----:B------:R-:W-:Y:S01]  /*a430*/  ISETP.GE.AND P0, PT, R19, R8, PT ;  /* 0x000000081300720c */ /* 0x000fe20003f06270 */
[----:B------:R-:W2:Y:S01]  /*a440*/  MUFU.TANH R68, R68 ;  /* 0x0000004400447308 */ /* 0x000ea20000002400 */
[----:B---3--:R-:W-:Y:S01]  /*a450*/  FSEL R80, R76, -INF , !P2 ;  /* 0xff8000004c507808 */ /* 0x008fe20005000000 */
[----:B------:R-:W-:Y:S01]  /*a460*/  VIADD R77, R51, 0x19 ;  /* 0x00000019334d7836 */ /* 0x000fe20000000000 */
[----:B------:R-:W-:Y:S02]  /*a470*/  I2FP.F32.S32 R76, R19 ;  /* 0x00000013004c7245 */ /* 0x000fe40000201400 */
[----:B------:R-:W-:-:S03]  /*a480*/  ISETP.GE.AND P2, PT, R19, R3, PT ;  /* 0x000000031300720c */ /* 0x000fc60003f46270 */
[----:B------:R3:W-:Y:S01]  /*a490*/  MUFU.TANH R152, R70 ;  /* 0x0000004600987308 */ /* 0x0007e20000002400 */
[----:B------:R-:W-:-:S07]  /*a4a0*/  FFMA.FTZ R64, R76, UR6, R64 ;  /* 0x000000064c407c23 */ /* 0x000fce0008010040 */
[----:B------:R-:W4:Y:S08]  /*a4b0*/  MUFU.TANH R15, R185 ;  /* 0x000000b9000f7308 */ /* 0x000f300000002400 */
[----:B------:R5:W4:Y:S01]  /*a4c0*/  MUFU.TANH R34, R178 ;  /* 0x000000b200227308 */ /* 0x000b220000002400 */
[----:B---3--:R-:W-:Y:S01]  /*a4d0*/  FFMA.FTZ R70, R76, UR6, R79 ;  /* 0x000000064c467c23 */ /* 0x008fe2000801004f */
[----:B------:R-:W-:Y:S01]  /*a4e0*/  FSEL R79, R42, -INF , !P0 ;  /* 0xff8000002a4f7808 */ /* 0x000fe20004000000 */
[----:B------:R-:W-:Y:S01]  /*a4f0*/  FFMA.FTZ R42, R76, UR6, R81 ;  /* 0x000000064c2a7c23 */ /* 0x000fe20008010051 */
[----:B------:R-:W-:Y:S01]  /*a500*/  ISETP.GE.AND P0, PT, R91, R3, PT ;  /* 0x000000035b00720c */ /* 0x000fe20003f06270 */
[----:B------:R-:W-:Y:S01]  /*a510*/  VIADD R81, R51, 0x20 ;  /* 0x0000002033517836 */ /* 0x000fe20000000000 */
[----:B------:R-:W-:-:S02]  /*a520*/  FSEL R70, R70, -INF , !P4 ;  /* 0xff80000046467808 */ /* 0x000fc40006000000 */
[----:B------:R3:W-:Y:S01]  /*a530*/  MUFU.TANH R89, R126 ;  /* 0x0000007e00597308 */ /* 0x0007e20000002400 */
[----:B------:R-:W-:Y:S02]  /*a540*/  ISETP.GE.AND P4, PT, R91, R2, PT ;  /* 0x000000025b00720c */ /* 0x000fe40003f86270 */
[----:B------:R-:W-:Y:S02]  /*a550*/  FSEL R42, R42, -INF , !P2 ;  /* 0xff8000002a2a7808 */ /* 0x000fe40005000000 */
[----:B------:R-:W-:Y:S02]  /*a560*/  ISETP.GE.AND P2, PT, R77, R8, PT ;  /* 0x000000084d00720c */ /* 0x000fe40003f46270 */
[----:B------:R-:W-:Y:S01]  /*a570*/  I2FP.F32.S32 R153, R81 ;  /* 0x0000005100997245 */ /* 0x000fe20000201400 */
[----:B------:R1:W4:Y:S01]  /*a580*/  MUFU.TANH R143, R176 ;  /* 0x000000b0008f7308 */ /* 0x0003220000002400 */
[----:B-----5:R-:W-:Y:S02]  /*a590*/  FSEL R178, R78, -INF , !P3 ;  /* 0xff8000004eb27808 */ /* 0x020fe40005800000 */
[----:B------:R-:W-:-:S02]  /*a5a0*/  ISETP.GE.AND P3, PT, R19, R2, PT ;  /* 0x000000021300720c */ /* 0x000fc40003f66270 */
[----:B------:R-:W-:Y:S02]  /*a5b0*/  FSEL R19, R74, -INF , !P6 ;  /* 0xff8000004a137808 */ /* 0x000fe40007000000 */
[C---:B------:R-:W-:Y:S01]  /*a5c0*/  ISETP.GE.AND P6, PT, R91.reuse, R4, PT ;  /* 0x000000045b00720c */ /* 0x040fe20003fc6270 */
[----:B------:R-:W-:Y:S01]  /*a5d0*/  MUFU.TANH R142, R175 ;  /* 0x000000af008e7308 */ /* 0x000fe20000002400 */
[----:B---3--:R-:W-:Y:S02]  /*a5e0*/  FSEL R126, R84, -INF , !P5 ;  /* 0xff800000547e7808 */ /* 0x008fe40006800000 */
[----:B------:R-:W-:Y:S02]  /*a5f0*/  ISETP.GE.AND P5, PT, R91, R8, PT ;  /* 0x000000085b00720c */ /* 0x000fe40003fa6270 */
[-C--:B------:R-:W-:Y:S02]  /*a600*/  I2FP.F32.S32 R78, R91.reuse ;  /* 0x0000005b004e7245 */ /* 0x080fe40000201400 */
[----:B------:R-:W-:Y:S01]  /*a610*/  I2FP.F32.S32 R91, R91 ;  /* 0x0000005b005b7245 */ /* 0x000fe20000201400 */
[----:B------:R-:W3:Y:S01]  /*a620*/  MUFU.TANH R146, R174 ;  /* 0x000000ae00927308 */ /* 0x000ee20000002400 */
[----:B------:R-:W-:Y:S01]  /*a630*/  I2FP.F32.S32 R74, R77 ;  /* 0x0000004d004a7245 */ /* 0x000fe20000201400 */
[----:B------:R-:W-:Y:S01]  /*a640*/  FFMA.FTZ R78, R78, UR6, R13 ;  /* 0x000000064e4e7c23 */ /* 0x000fe2000801000d */
[----:B------:R-:W-:Y:S01]  /*a650*/  I2FP.F32.S32 R84, R51 ;  /* 0x0000003300547245 */ /* 0x000fe20000201400 */
[C---:B-1----:R-:W-:Y:S01]  /*a660*/  FFMA.FTZ R176, R91.reuse, UR6, R40 ;  /* 0x000000065bb07c23 */ /* 0x042fe20008010028 */
[C---:B------:R-:W-:Y:S01]  /*a670*/  FFMA.FTZ R40, R91.reuse, UR6, R66 ;  /* 0x000000065b287c23 */ /* 0x040fe20008010042 */
[----:B--2---:R-:W-:Y:S01]  /*a680*/  FFMA.FTZ R13, R91, UR6, R68 ;  /* 0x000000065b0d7c23 */ /* 0x004fe20008010044 */
[----:B------:R-:W-:Y:S01]  /*a690*/  I2FP.F32.S32 R91, R77 ;  /* 0x0000004d005b7245 */ /* 0x000fe20000201400 */
[----:B----4-:R-:W-:Y:S01]  /*a6a0*/  FFMA.FTZ R66, R74, UR6, R15 ;  /* 0x000000064a427c23 */ /* 0x010fe2000801000f */
[----:B------:R-:W1:Y:S01]  /*a6b0*/  MUFU.TANH R20, R177 ;  /* 0x000000b100147308 */ /* 0x000e620000002400 */
[----:B------:R-:W-:-:S02]  /*a6c0*/  FSEL R15, R64, -INF , !P3 ;  /* 0xff800000400f7808 */ /* 0x000fc40005800000 */
[----:B------:R-:W-:Y:S01]  /*a6d0*/  FFMA.FTZ R34, R91, UR6, R34 ;  /* 0x000000065b227c23 */ /* 0x000fe20008010022 */
[----:B------:R-:W-:Y:S01]  /*a6e0*/  ISETP.GE.AND P3, PT, R77, R4, PT ;  /* 0x000000044d00720c */ /* 0x000fe20003f66270 */
[----:B------:R-:W-:Y:S01]  /*a6f0*/  FFMA.FTZ R17, R91, UR6, R17 ;  /* 0x000000065b117c23 */ /* 0x000fe20008010011 */
[----:B------:R-:W-:Y:S02]  /*a700*/  FSEL R78, R78, -INF , !P5 ;  /* 0xff8000004e4e7808 */ /* 0x000fe40006800000 */
[----:B------:R-:W2:Y:S01]  /*a710*/  MUFU.TANH R133, R133 ;  /* 0x0000008500857308 */ /* 0x000ea20000002400 */
[----:B------:R-:W-:Y:S02]  /*a720*/  FSEL R176, R176, -INF , !P6 ;  /* 0xff800000b0b07808 */ /* 0x000fe40007000000 */
[C---:B------:R-:W-:Y:S02]  /*a730*/  ISETP.GE.AND P5, PT, R77.reuse, R3, PT ;  /* 0x000000034d00720c */ /* 0x040fe40003fa6270 */
[----:B------:R-:W-:-:S02]  /*a740*/  ISETP.GE.AND P6, PT, R77, R2, PT ;  /* 0x000000024d00720c */ /* 0x000fc40003fc6270 */
[----:B------:R-:W-:Y:S01]  /*a750*/  FSEL R40, R40, -INF , !P0 ;  /* 0xff80000028287808 */ /* 0x000fe20004000000 */
[----:B------:R-:W4:Y:S01]  /*a760*/  MUFU.TANH R0, R0 ;  /* 0x0000000000007308 */ /* 0x000f220000002400 */
[----:B------:R-:W-:Y:S02]  /*a770*/  FSEL R13, R13, -INF , !P4 ;  /* 0xff8000000d0d7808 */ /* 0x000fe40006000000 */
[----:B------:R-:W-:Y:S02]  /*a780*/  FSEL R77, R66, -INF , !P2 ;  /* 0xff800000424d7808 */ /* 0x000fe40005000000 */
[----:B------:R-:W-:Y:S01]  /*a790*/  FSEL R68, R34, -INF , !P3 ;  /* 0xff80000022447808 */ /* 0x000fe20005800000 */
[----:B------:R-:W-:Y:S01]  /*a7a0*/  FFMA.FTZ R34, R91, UR6, R58 ;  /* 0x000000065b227c23 */ /* 0x000fe2000801003a */
[C---:B------:R-:W-:Y:S01]  /*a7b0*/  ISETP.GE.AND P0, PT, R81.reuse, R8, PT ;  /* 0x000000085100720c */ /* 0x040fe20003f06270 */
[----:B------:R-:W5:Y:S01]  /*a7c0*/  MUFU.TANH R128, R128 ;  /* 0x0000008000807308 */ /* 0x000f620000002400 */
[----:B------:R-:W-:Y:S01]  /*a7d0*/  ISETP.GE.AND P4, PT, R81, R4, PT ;  /* 0x000000045100720c */ /* 0x000fe20003f86270 */
[----:B------:R-:W-:Y:S01]  /*a7e0*/  VIADD R91, R51, 0x28 ;  /* 0x00000028335b7836 */ /* 0x000fe20000000000 */
[----:B------:R-:W-:-:S02]  /*a7f0*/  ISETP.GE.AND P2, PT, R81, R3, PT ;  /* 0x000000035100720c */ /* 0x000fc40003f46270 */
[----:B------:R-:W-:Y:S02]  /*a800*/  ISETP.GE.AND P3, PT, R81, R2, PT ;  /* 0x000000025100720c */ /* 0x000fe40003f66270 */
[----:B------:R-:W-:Y:S01]  /*a810*/  I2FP.F32.S32 R64, R81 ;  /* 0x0000005100407245 */ /* 0x000fe20000201400 */
[----:B------:R-:W-:Y:S01]  /*a820*/  VIADD R81, R51, 0x21 ;  /* 0x0000002133517836 */ /* 0x000fe20000000000 */
[----:B------:R2:W-:Y:S01]  /*a830*/  MUFU.TANH R138, R75 ;  /* 0x0000004b008a7308 */ /* 0x0005e20000002400 */
[----:B------:R-:W-:Y:S02]  /*a840*/  FSEL R34, R34, -INF , !P5 ;  /* 0xff80000022227808 */ /* 0x000fe40006800000 */
[C---:B------:R-:W-:Y:S01]  /*a850*/  FFMA.FTZ R66, R64.reuse, UR6, R143 ;  /* 0x0000000640427c23 */ /* 0x040fe2000801008f */
[----:B------:R-:W-:Y:S01]  /*a860*/  I2FP.F32.S32 R143, R81 ;  /* 0x00000051008f7245 */ /* 0x000fe20000201400 */
[----:B---3--:R-:W-:Y:S01]  /*a870*/  FFMA.FTZ R146, R64, UR6, R146 ;  /* 0x0000000640927c23 */ /* 0x008fe20008010092 */
[----:B------:R-:W-:-:S02]  /*a880*/  FSEL R17, R17, -INF , !P6 ;  /* 0xff80000011117808 */ /* 0x000fc40007000000 */
[----:B------:R-:W-:Y:S01]  /*a890*/  FSEL R66, R66, -INF , !P4 ;  /* 0xff80000042427808 */ /* 0x000fe20006000000 */
[----:B-1----:R-:W-:Y:S01]  /*a8a0*/  FFMA.FTZ R20, R143, UR6, R20 ;  /* 0x000000068f147c23 */ /* 0x002fe20008010014 */
[C---:B------:R-:W-:Y:S01]  /*a8b0*/  ISETP.GE.AND P5, PT, R81.reuse, R8, PT ;  /* 0x000000085100720c */ /* 0x040fe20003fa6270 */
[----:B------:R1:W-:Y:S01]  /*a8c0*/  MUFU.TANH R155, R71 ;  /* 0x00000047009b7308 */ /* 0x0003e20000002400 */
[C---:B------:R-:W-:Y:S02]  /*a8d0*/  ISETP.GE.AND P6, PT, R81.reuse, R4, PT ;  /* 0x000000045100720c */ /* 0x040fe40003fc6270 */
[----:B------:R-:W-:Y:S02]  /*a8e0*/  ISETP.GE.AND P4, PT, R81, R2, PT ;  /* 0x000000025100720c */ /* 0x000fe40003f86270 */
[----:B------:R-:W-:Y:S01]  /*a8f0*/  I2FP.F32.S32 R143, R91 ;  /* 0x0000005b008f7245 */ /* 0x000fe20000201400 */
[----:B--2---:R-:W-:Y:S01]  /*a900*/  FFMA.FTZ R75, R153, UR6, R22 ;  /* 0x00000006994b7c23 */ /* 0x004fe20008010016 */
[----:B------:R-:W-:Y:S01]  /*a910*/  FFMA.FTZ R22, R64, UR6, R142 ;  /* 0x0000000640167c23 */ /* 0x000fe2000801008e */
[----:B------:R-:W-:Y:S01]  /*a920*/  I2FP.F32.S32 R64, R81 ;  /* 0x0000005100407245 */ /* 0x000fe20000201400 */
[----:B------:R-:W-:Y:S01]  /*a930*/  MUFU.TANH R125, R125 ;  /* 0x0000007d007d7308 */ /* 0x000fe20000002400 */
[----:B------:R-:W-:Y:S01]  /*a940*/  FFMA.FTZ R74, R143, UR6, R134 ;  /* 0x000000068f4a7c23 */ /* 0x000fe20008010086 */
[----:B------:R-:W-:-:S02]  /*a950*/  FSEL R75, R75, -INF , !P0 ;  /* 0xff8000004b4b7808 */ /* 0x000fc40004000000 */
[----:B------:R-:W-:Y:S01]  /*a960*/  ISETP.GE.AND P0, PT, R81, R3, PT ;  /* 0x000000035100720c */ /* 0x000fe20003f06270 */
[----:B------:R-:W-:Y:S02]  /*a970*/  VIADD R81, R51, 0x48 ;  /* 0x0000004833517836 */ /* 0x000fe40000000000 */
[----:B------:R-:W-:Y:S01]  /*a980*/  FFMA.FTZ R58, R64, UR6, R133 ;  /* 0x00000006403a7c23 */ /* 0x000fe20008010085 */
[----:B------:R-:W-:Y:S01]  /*a990*/  I2FP.F32.S32 R133, R91 ;  /* 0x0000005b00857245 */ /* 0x000fe20000201400 */
[----:B------:R-:W2:Y:S01]  /*a9a0*/  MUFU.TANH R127, R127 ;  /* 0x0000007f007f7308 */ /* 0x000ea20000002400 */
[----:B-1----:R-:W-:Y:S01]  /*a9b0*/  FSEL R71, R20, -INF , !P5 ;  /* 0xff80000014477808 */ /* 0x002fe20006800000 */
[----:B------:R-:W-:Y:S01]  /*a9c0*/  FFMA.FTZ R20, R64, UR6, R120 ;  /* 0x0000000640147c23 */ /* 0x000fe20008010078 */
[----:B------:R-:W-:Y:S01]  /*a9d0*/  FSEL R22, R22, -INF , !P2 ;  /* 0xff80000016167808 */ /* 0x000fe20005000000 */
[----:B------:R-:W-:Y:S01]  /*a9e0*/  FFMA.FTZ R139, R64, UR6, R139 ;  /* 0x00000006408b7c23 */ /* 0x000fe2000801008b */
[----:B------:R-:W-:Y:S01]  /*a9f0*/  I2FP.F32.S32 R76, R81 ;  /* 0x00000051004c7245 */ /* 0x000fe20000201400 */
[----:B----4-:R-:W-:Y:S01]  /*aa00*/  FFMA.FTZ R0, R133, UR6, R0 ;  /* 0x0000000685007c23 */ /* 0x010fe20008010000 */
[----:B------:R-:W-:Y:S01]  /*aa10*/  ISETP.GE.AND P2, PT, R91, R8, PT ;  /* 0x000000085b00720c */ /* 0x000fe20003f46270 */
[----:B-----5:R-:W-:Y:S01]  /*aa20*/  FFMA.FTZ R128, R133, UR6, R128 ;  /* 0x0000000685807c23 */ /* 0x020fe20008010080 */
[----:B------:R-:W-:Y:S01]  /*aa30*/  FSEL R161, R146, -INF , !P3 ;  /* 0xff80000092a17808 */ /* 0x000fe20005800000 */
[----:B------:R-:W-:Y:S01]  /*aa40*/  FFMA.FTZ R141, R76, UR6, R141 ;  /* 0x000000064c8d7c23 */ /* 0x000fe2000801008d */
[----:B------:R-:W-:Y:S01]  /*aa50*/  FSEL R58, R58, -INF , !P6 ;  /* 0xff8000003a3a7808 */ /* 0x000fe20007000000 */
[C---:B------:R-:W-:Y:S01]  /*aa60*/  FFMA.FTZ R144, R76.reuse, UR6, R144 ;  /* 0x000000064c907c23 */ /* 0x040fe20008010090 */
[C---:B------:R-:W-:Y:S01]  /*aa70*/  ISETP.GE.AND P3, PT, R91.reuse, R4, PT ;  /* 0x000000045b00720c */ /* 0x040fe20003f66270 */
[C---:B------:R-:W-:Y:S01]  /*aa80*/  FFMA.FTZ R131, R76.reuse, UR6, R131 ;  /* 0x000000064c837c23 */ /* 0x040fe20008010083 */
[C---:B------:R-:W-:Y:S01]  /*aa90*/  ISETP.GE.AND P5, PT, R91.reuse, R3, PT ;  /* 0x000000035b00720c */ /* 0x040fe20003fa6270 */
[----:B------:R1:W-:Y:S01]  /*aaa0*/  MUFU.TANH R160, R67 ;  /* 0x0000004300a07308 */ /* 0x0003e20000002400 */
[----:B------:R-:W-:Y:S01]  /*aab0*/  ISETP.GE.AND P6, PT, R91, R2, PT ;  /* 0x000000025b00720c */ /* 0x000fe20003fc6270 */
[----:B------:R-:W-:Y:S01]  /*aac0*/  FFMA.FTZ R137, R76, UR6, R137 ;  /* 0x000000064c897c23 */ /* 0x000fe20008010089 */
[----:B------:R-:W-:Y:S01]  /*aad0*/  FSEL R20, R20, -INF , !P0 ;  /* 0xff80000014147808 */ /* 0x000fe20004000000 */
[----:B------:R-:W-:Y:S01]  /*aae0*/  FFMA.FTZ R64, R133, UR6, R135 ;  /* 0x0000000685407c23 */ /* 0x000fe20008010087 */
[----:B------:R-:W-:-:S02]  /*aaf0*/  FSEL R139, R139, -INF , !P4 ;  /* 0xff8000008b8b7808 */ /* 0x000fc40006000000 */
[----:B------:R-:W-:Y:S01]  /*ab00*/  FSEL R74, R74, -INF , !P2 ;  /* 0xff8000004a4a7808 */ /* 0x000fe20005000000 */
[----:B------:R3:W-:Y:S01]  /*ab10*/  MUFU.TANH R91, R99 ;  /* 0x00000063005b7308 */ /* 0x0007e20000002400 */
[C---:B------:R-:W-:Y:S02]  /*ab20*/  ISETP.GE.AND P0, PT, R81.reuse, R8, PT ;  /* 0x000000085100720c */ /* 0x040fe40003f06270 */
[C---:B------:R-:W-:Y:S02]  /*ab30*/  ISETP.GE.AND P4, PT, R81.reuse, R4, PT ;  /* 0x000000045100720c */ /* 0x040fe40003f86270 */
[----:B------:R-:W-:Y:S02]  /*ab40*/  ISETP.GE.AND P2, PT, R81, R3, PT ;  /* 0x000000035100720c */ /* 0x000fe40003f46270 */
[----:B------:R-:W-:Y:S01]  /*ab50*/  FSEL R120, R0, -INF , !P5 ;  /* 0xff80000000787808 */ /* 0x000fe20006800000 */
[----:B------:R-:W4:Y:S01]  /*ab60*/  MUFU.TANH R165, R165 ;  /* 0x000000a500a57308 */ /* 0x000f220000002400 */
[C---:B-1----:R-:W-:Y:S01]  /*ab70*/  VIADD R67, R51.reuse, 0x39 ;  /* 0x0000003933437836 */ /* 0x042fe20000000000 */
[----:B------:R-:W-:-:S02]  /*ab80*/  ISETP.GE.AND P5, PT, R51, R8, PT ;  /* 0x000000083300720c */ /* 0x000fc40003fa6270 */
[----:B------:R-:W-:Y:S02]  /*ab90*/  FSEL R143, R128, -INF , !P6 ;  /* 0xff800000808f7808 */ /* 0x000fe40007000000 */
[----:B------:R-:W-:Y:S02]  /*aba0*/  FSEL R128, R144, -INF , !P4 ;  /* 0xff80000090807808 */ /* 0x000fe40006000000 */
[----:B------:R-:W-:Y:S01]  /*abb0*/  FSEL R134, R131, -INF , !P2 ;  /* 0xff80000083867808 */ /* 0x000fe20005000000 */
[----:B---3--:R-:W-:Y:S01]  /*abc0*/  VIADD R99, R51, 0x49 ;  /* 0x0000004933637836 */ /* 0x008fe20000000000 */
[----:B------:R-:W-:Y:S01]  /*abd0*/  FSEL R51, R141, -INF , !P0 ;  /* 0xff8000008d337808 */ /* 0x000fe20004000000 */
[----:B------:R1:W-:Y:S01]  /*abe0*/  MUFU.TANH R154, R69 ;  /* 0x00000045009a7308 */ /* 0x0003e20000002400 */
[----:B------:R-:W-:Y:S02]  /*abf0*/  FSEL R64, R64, -INF , !P3 ;  /* 0xff80000040407808 */ /* 0x000fe40005800000 */
[----:B------:R-:W-:-:S02]  /*ac00*/  ISETP.GE.AND P6, PT, R99, R8, PT ;  /* 0x000000086300720c */ /* 0x000fc40003fc6270 */
[C---:B------:R-:W-:Y:S02]  /*ac10*/  ISETP.GE.AND P0, PT, R99.reuse, R4, PT ;  /* 0x000000046300720c */ /* 0x040fe40003f06270 */
[C---:B------:R-:W-:Y:S01]  /*ac20*/  ISETP.GE.AND P4, PT, R99.reuse, R3, PT ;  /* 0x000000036300720c */ /* 0x040fe20003f86270 */
[----:B------:R-:W3:Y:S01]  /*ac30*/  MUFU.TANH R123, R123 ;  /* 0x0000007b007b7308 */ /* 0x000ee20000002400 */
[-C--:B------:R-:W-:Y:S02]  /*ac40*/  ISETP.GE.AND P2, PT, R99, R2.reuse, PT ;  /* 0x000000026300720c */ /* 0x080fe40003f46270 */
[----:B------:R-:W-:Y:S02]  /*ac50*/  I2FP.F32.S32 R76, R99 ;  /* 0x00000063004c7245 */ /* 0x000fe40000201400 */
[----:B------:R-:W-:Y:S02]  /*ac60*/  I2FP.F32.S32 R99, R67 ;  /* 0x0000004300637245 */ /* 0x000fe40000201400 */
[----:B------:R-:W-:Y:S01]  /*ac70*/  ISETP.GE.AND P3, PT, R81, R2, PT ;  /* 0x000000025100720c */ /* 0x000fe20003f66270 */
[----:B--2---:R-:W-:Y:S01]  /*ac80*/  FFMA.FTZ R127, R76, UR6, R127 ;  /* 0x000000064c7f7c23 */ /* 0x004fe2000801007f */
[----:B-1----:R-:W-:-:S02]  /*ac90*/  IMAD.U32 R69, RZ, RZ, UR13 ;  /* 0x0000000dff457e24 */ /* 0x002fc4000f8e00ff */
[C---:B------:R-:W-:Y:S01]  /*aca0*/  FFMA.FTZ R172, R76.reuse, UR6, R90 ;  /* 0x000000064cac7c23 */ /* 0x040fe2000801005a */
[C---:B------:R-:W-:Y:S01]  /*acb0*/  FFMA.FTZ R121, R76.reuse, UR6, R121 ;  /* 0x000000064c797c23 */ /* 0x040fe20008010079 */
[----:B------:R-:W-:Y:S01]  /*acc0*/  FFMA.FTZ R125, R76, UR6, R125 ;  /* 0x000000064c7d7c23 */ /* 0x000fe2000801007d */
[----:B------:R-:W-:Y:S01]  /*acd0*/  FFMA.FTZ R76, R99, UR6, R150 ;  /* 0x00000006634c7c23 */ /* 0x000fe20008010096 */
[----:B------:R-:W-:Y:S01]  /*ace0*/  IMAD R150, R69, 0x80, R182 ;  /* 0x0000008045967824 */ /* 0x000fe200078e02b6 */
[----:B------:R-:W1:Y:S01]  /*acf0*/  MUFU.TANH R105, R105 ;  /* 0x0000006900697308 */ /* 0x000e620000002400 */
[-C--:B------:R-:W-:Y:S01]  /*ad00*/  I2FP.F32.S32 R142, R67.reuse ;  /* 0x00000043008e7245 */ /* 0x080fe20000201400 */
[----:B----4-:R-:W-:Y:S01]  /*ad10*/  FFMA.FTZ R81, R84, UR6, R165 ;  /* 0x0000000654517c23 */ /* 0x010fe200080100a5 */
[----:B------:R-:W-:Y:S01]  /*ad20*/  VIADD R99, R150, 0x50 ;  /* 0x0000005096637836 */ /* 0x000fe20000000000 */
[----:B------:R-:W-:Y:S02]  /*ad30*/  I2FP.F32.S32 R0, R67 ;  /* 0x0000004300007245 */ /* 0x000fe40000201400 */
[----:B------:R-:W-:Y:S01]  /*ad40*/  FFMA.FTZ R147, R142, UR6, R147 ;  /* 0x000000068e937c23 */ /* 0x000fe20008010093 */
[----:B------:R-:W-:Y:S01]  /*ad50*/  FSEL R172, R172, -INF , !P0 ;  /* 0xff800000acac7808 */ /* 0x000fe20004000000 */
[----:B------:R-:W2:Y:S01]  /*ad60*/  MUFU.TANH R104, R104 ;  /* 0x0000006800687308 */ /* 0x000ea20000002400 */
[----:B------:R-:W-:Y:S01]  /*ad70*/  I2FP.F32.S32 R144, R99 ;  /* 0x0000006300907245 */ /* 0x000fe20000201400 */
[C---:B------:R-:W-:Y:S01]  /*ad80*/  FFMA.FTZ R151, R0.reuse, UR6, R151 ;  /* 0x0000000600977c23 */ /* 0x040fe20008010097 */
[----:B------:R-:W-:Y:S01]  /*ad90*/  FSEL R81, R81, -INF , !P5 ;  /* 0xff80000051517808 */ /* 0x000fe20006800000 */
[----:B------:R-:W-:Y:S01]  /*ada0*/  FFMA.FTZ R0, R0, UR6, R145 ;  /* 0x0000000600007c23 */ /* 0x000fe20008010091 */
[C---:B------:R-:W-:Y:S01]  /*adb0*/  ISETP.GE.AND P0, PT, R67.reuse, R2, PT ;  /* 0x000000024300720c */ /* 0x040fe20003f06270 */
[C---:B---3--:R-:W-:Y:S01]  /*adc0*/  FFMA.FTZ R142, R144.reuse, UR6, R123 ;  /* 0x00000006908e7c23 */ /* 0x048fe2000801007b */
[----:B------:R-:W-:Y:S01]  /*add0*/  ISETP.GE.AND P5, PT, R67, R4, PT ;  /* 0x000000044300720c */ /* 0x000fe20003fa6270 */
[----:B------:R3:W-:Y:S01]  /*ade0*/  MUFU.TANH R84, R63 ;  /* 0x0000003f00547308 */ /* 0x0007e20000002400 */
[----:B------:R-:W-:Y:S01]  /*adf0*/  FSEL R185, R137, -INF , !P3 ;  /* 0xff80000089b97808 */ /* 0x000fe20005800000 */
[----:B-1----:R-:W-:Y:S01]  /*ae00*/  FFMA.FTZ R105, R144, UR6, R105 ;  /* 0x0000000690697c23 */ /* 0x002fe20008010069 */
[----:B------:R-:W-:-:S02]  /*ae10*/  FSEL R173, R147, -INF , !P0 ;  /* 0xff80000093ad7808 */ /* 0x000fc40004000000 */
[----:B------:R-:W-:Y:S02]  /*ae20*/  FSEL R174, R151, -INF , !P5 ;  /* 0xff80000097ae7808 */ /* 0x000fe40006800000 */
[----:B------:R-:W-:Y:S01]  /*ae30*/  ISETP.GE.AND P3, PT, R67, R8, PT ;  /* 0x000000084300720c */ /* 0x000fe20003f66270 */
[----:B------:R-:W-:Y:S01]  /*ae40*/  MUFU.TANH R166, R59 ;  /* 0x0000003b00a67308 */ /* 0x000fe20000002400 */
[----:B------:R-:W-:Y:S02]  /*ae50*/  ISETP.GE.AND P5, PT, R99, R2, PT ;  /* 0x000000026300720c */ /* 0x000fe40003fa6270 */
[----:B------:R-:W-:Y:S02]  /*ae60*/  FSEL R146, R121, -INF , !P4 ;  /* 0xff80000079927808 */ /* 0x000fe40006000000 */
[----:B------:R-:W-:Y:S02]  /*ae70*/  ISETP.GE.AND P4, PT, R99, R8, PT ;  /* 0x000000086300720c */ /* 0x000fe40003f86270 */
[----:B------:R-:W-:Y:S01]  /*ae80*/  FSEL R175, R125, -INF , !P2 ;  /* 0xff8000007daf7808 */ /* 0x000fe20005000000 */
[----:B------:R-:W-:Y:S01]  /*ae90*/  MUFU.TANH R164, R55 ;  /* 0x0000003700a47308 */ /* 0x000fe20000002400 */
[----:B---3--:R-:W-:Y:S01]  /*aea0*/  IMAD R63, R69, 0x80, R182 ;  /* 0x00000080453f7824 */ /* 0x008fe200078e02b6 */
[----:B------:R-:W-:-:S02]  /*aeb0*/  FSEL R76, R76, -INF , !P3 ;  /* 0xff8000004c4c7808 */ /* 0x000fc40005800000 */
[----:B------:R-:W-:Y:S01]  /*aec0*/  FSEL R165, R105, -INF , !P5 ;  /* 0xff80000069a57808 */ /* 0x000fe20006800000 */
[----:B------:R-:W-:Y:S01]  /*aed0*/  VIADD R123, R63, 0x51 ;  /* 0x000000513f7b7836 */ /* 0x000fe20000000000 */
[----:B------:R-:W-:Y:S01]  /*aee0*/  ISETP.GE.AND P2, PT, R99, R4, PT ;  /* 0x000000046300720c */ /* 0x000fe20003f46270 */
[C---:B------:R-:W-:Y:S01]  /*aef0*/  VIADD R137, R63.reuse, 0x60 ;  /* 0x000000603f897836 */ /* 0x040fe20000000000 */
[----:B------:R-:W-:Y:S01]  /*af00*/  MUFU.TANH R117, R117 ;  /* 0x0000007500757308 */ /* 0x000fe20000002400 */
[C---:B------:R-:W-:Y:S01]  /*af10*/  VIADD R153, R63.reuse, 0x58 ;  /* 0x000000583f997836 */ /* 0x040fe20000000000 */
[----:B------:R-:W-:Y:S01]  /*af20*/  I2FP.F32.S32 R147, R123 ;  /* 0x0000007b00937245 */ /* 0x000fe20000201400 */
[C---:B------:R-:W-:Y:S01]  /*af30*/  VIADD R151, R63.reuse, 0x59 ;  /* 0x000000593f977836 */ /* 0x040fe20000000000 */
[----:B------:R-:W-:Y:S01]  /*af40*/  I2FP.F32.S32 R135, R137 ;  /* 0x0000008900877245 */ /* 0x000fe20000201400 */
[----:B------:R-:W-:Y:S01]  /*af50*/  VIADD R133, R63, 0x61 ;  /* 0x000000613f857836 */ /* 0x000fe20000000000 */
[----:B------:R-:W-:Y:S01]  /*af60*/  I2FP.F32.S32 R145, R153 ;  /* 0x0000009900917245 */ /* 0x000fe20000201400 */
[----:B--2---:R-:W-:Y:S01]  /*af70*/  FFMA.FTZ R69, R147, UR6, R104 ;  /* 0x0000000693457c23 */ /* 0x004fe20008010068 */
[----:B------:R1:W-:Y:S01]  /*af80*/  MUFU.TANH R148, R57 ;  /* 0x0000003900947308 */ /* 0x0003e20000002400 */
[----:B------:R-:W-:Y:S01]  /*af90*/  ISETP.GE.AND P3, PT, R99, R3, PT ;  /* 0x000000036300720c */ /* 0x000fe20003f66270 */
[C---:B------:R-:W-:Y:S01]  /*afa0*/  HMMA.16816.F32 R104, R112.reuse, R106, RZ ;  /* 0x0000006a7068723c */ /* 0x040fe200000018ff */
[----:B------:R-:W-:Y:S01]  /*afb0*/  I2FP.F32.S32 R141, R151 ;  /* 0x00000097008d7245 */ /* 0x000fe20000201400 */
[C---:B------:R-:W-:Y:S01]  /*afc0*/  VIADD R121, R63.reuse, 0x69 ;  /* 0x000000693f797836 */ /* 0x040fe20000000000 */
[C---:B------:R-:W-:Y:S01]  /*afd0*/  ISETP.GE.AND P0, PT, R63.reuse, R3, PT ;  /* 0x000000033f00720c */ /* 0x040fe20003f06270 */
[----:B------:R-:W-:Y:S01]  /*afe0*/  VIADD R99, R63, 0x71 ;  /* 0x000000713f637836 */ /* 0x000fe20000000000 */
[----:B------:R-:W-:Y:S01]  /*aff0*/  FSEL R142, R142, -INF , !P3 ;  /* 0xff8000008e8e7808 */ /* 0x000fe20005800000 */
[----:B------:R-:W2:Y:S01]  /*b000*/  MUFU.TANH R162, R36 ;  /* 0x0000002400a27308 */ /* 0x000ea20000002400 */
[-C--:B------:R-:W-:Y:S01]  /*b010*/  ISETP.GE.AND P3, PT, R153, R8.reuse, PT ;  /* 0x000000089900720c */ /* 0x080fe20003f66270 */
[----:B------:R-:W-:Y:S01]  /*b020*/  HMMA.16816.F32 R112, R112, R102, RZ ;  /* 0x000000667070723c */ /* 0x000fe200000018ff */
[----:B------:R-:W-:Y:S01]  /*b030*/  ISETP.GE.AND P5, PT, R151, R8, PT ;  /* 0x000000089700720c */ /* 0x000fe20003fa6270 */
[----:B------:R-:W-:Y:S01]  /*b040*/  FFMA.FTZ R152, R147, UR6, R152 ;  /* 0x0000000693987c23 */ /* 0x000fe20008010098 */
[----:B------:R-:W-:-:S03]  /*b050*/  I2FP.F32.S32 R169, R150 ;  /* 0x0000009600a97245 */ /* 0x000fc60000201400 */
[----:B------:R3:W-:Y:S01]  /*b060*/  MUFU.TANH R90, R65 ;  /* 0x00000041005a7308 */ /* 0x0007e20000002400 */
[----:B-1----:R-:W-:Y:S01]  /*b070*/  FSEL R57, R127, -INF , !P6 ;  /* 0xff8000007f397808 */ /* 0x002fe20007000000 */
[----:B------:R-:W-:Y:S01]  /*b080*/  VIADD R127, R63, 0x68 ;  /* 0x000000683f7f7836 */ /* 0x000fe20000000000 */
[----:B------:R-:W-:Y:S01]  /*b090*/  ISETP.GE.AND P6, PT, R67, R3, PT ;  /* 0x000000034300720c */ /* 0x000fe20003fc6270 */
[----:B------:R-:W-:Y:S01]  /*b0a0*/  FMUL.FTZ R67, R108, UR7 ;  /* 0x000000076c437c20 */ /* 0x000fe20008410000 */
[----:B------:R-:W-:Y:S01]  /*b0b0*/  FFMA.FTZ R108, R144, UR6, R97 ;  /* 0x00000006906c7c23 */ /* 0x000fe20008010061 */
[C---:B------:R-:W-:Y:S01]  /*b0c0*/  VIADD R97, R63.reuse, 0x78 ;  /* 0x000000783f617836 */ /* 0x040fe20000000000 */
[----:B------:R-:W-:Y:S01]  /*b0d0*/  FSEL R0, R0, -INF , !P6 ;  /* 0xff80000000007808 */ /* 0x000fe20007000000 */
[----:B------:R-:W-:Y:S01]  /*b0e0*/  MUFU.TANH R37, R37 ;  /* 0x0000002500257308 */ /* 0x000fe20000002400 */
[----:B------:R-:W-:Y:S01]  /*b0f0*/  ISETP.GE.AND P6, PT, R63, R4, PT ;  /* 0x000000043f00720c */ /* 0x000fe20003fc6270 */
[----:B------:R-:W-:Y:S01]  /*b100*/  HMMA.16816.F32 R104, R92, R82, R104 ;  /* 0x000000525c68723c */ /* 0x000fe20000001868 */
[----:B------:R-:W-:-:S02]  /*b110*/  FSEL R108, R108, -INF , !P2 ;  /* 0xff8000006c6c7808 */ /* 0x000fc40005000000 */
[-C--:B------:R-:W-:Y:S02]  /*b120*/  ISETP.GE.AND P2, PT, R123, R8.reuse, PT ;  /* 0x000000087b00720c */ /* 0x080fe40003f46270 */
[----:B------:R-:W-:Y:S01]  /*b130*/  I2FP.F32.S32 R131, R127 ;  /* 0x0000007f00837245 */ /* 0x000fe20000201400 */
[----:B------:R1:W4:Y:S01]  /*b140*/  MUFU.TANH R96, R101 ;  /* 0x0000006500607308 */ /* 0x0003220000002400 */
[----:B---3--:R-:W-:Y:S01]  /*b150*/  FFMA.FTZ R65, R144, UR6, R89 ;  /* 0x0000000690417c23 */ /* 0x008fe20008010059 */
[----:B------:R-:W-:Y:S01]  /*b160*/  VIADD R89, R63, 0x79 ;  /* 0x000000793f597836 */ /* 0x000fe20000000000 */
[----:B------:R-:W-:Y:S01]  /*b170*/  FSEL R69, R69, -INF , !P2 ;  /* 0xff80000045457808 */ /* 0x000fe20005000000 */
[----:B--2---:R-:W-:Y:S01]  /*b180*/  FFMA.FTZ R55, R131, UR6, R162 ;  /* 0x0000000683377c23 */ /* 0x004fe200080100a2 */
[----:B------:R-:W-:Y:S01]  /*b190*/  ISETP.GE.AND P2, PT, R137, R8, PT ;  /* 0x000000088900720c */ /* 0x000fe20003f46270 */
[----:B------:R-:W-:Y:S01]  /*b1a0*/  HMMA.16816.F32 R112, R92, R118, R112 ;  /* 0x000000765c70723c */ /* 0x000fe20000001870 */
[----:B------:R-:W-:Y:S01]  /*b1b0*/  FSEL R65, R65, -INF , !P4 ;  /* 0xff80000041417808 */ /* 0x000fe20006000000 */
[----:B------:R2:W-:Y:S01]  /*b1c0*/  MUFU.TANH R88, R61 ;  /* 0x0000003d00587308 */ /* 0x0005e20000002400 */
[----:B------:R-:W-:-:S02]  /*b1d0*/  ISETP.GE.AND P4, PT, R63, R2, PT ;  /* 0x000000023f00720c */ /* 0x000fc40003f86270 */
[----:B------:R-:W-:Y:S02]  /*b1e0*/  I2FP.F32.S32 R83, R99 ;  /* 0x0000006300537245 */ /* 0x000fe40000201400 */
[----:B------:R-:W-:-:S03]  /*b1f0*/  I2FP.F32.S32 R82, R97 ;  /* 0x0000006100527245 */ /* 0x000fc60000201400 */
[----:B------:R3:W5:Y:S01]  /*b200*/  MUFU.TANH R144, R67 ;  /* 0x0000004300907308 */ /* 0x0007620000002400 */
[----:B-1----:R-:W-:Y:S02]  /*b210*/  VIADD R101, R63, 0x70 ;  /* 0x000000703f657836 */ /* 0x002fe40000000000 */
[----:B------:R-:W-:Y:S01]  /*b220*/  FFMA.FTZ R63, R145, UR6, R166 ;  /* 0x00000006913f7c23 */ /* 0x000fe200080100a6 */
[C---:B------:R-:W-:Y:S01]  /*b230*/  FFMA.FTZ R154, R83.reuse, UR6, R154 ;  /* 0x00000006539a7c23 */ /* 0x040fe2000801009a */
[----:B------:R-:W-:Y:S01]  /*b240*/  FMUL.FTZ R104, R104, UR7 ;  /* 0x0000000768687c20 */ /* 0x000fe20008410000 */
[----:B------:R-:W-:Y:S01]  /*b250*/  FMUL.FTZ R106, R106, UR7 ;  /* 0x000000076a6a7c20 */ /* 0x000fe20008410000 */
[----:B------:R-:W-:Y:S01]  /*b260*/  I2FP.F32.S32 R125, R101 ;  /* 0x00000065007d7245 */ /* 0x000fe20000201400 */
[----:B------:R-:W-:Y:S01]  /*b270*/  FFMA.FTZ R84, R83, UR6, R84 ;  /* 0x0000000653547c23 */ /* 0x000fe20008010054 */
[----:B------:R-:W-:Y:S01]  /*b280*/  FSEL R63, R63, -INF , !P3 ;  /* 0xff8000003f3f7808 */ /* 0x000fe20005800000 */
[----:B--2---:R-:W-:Y:S01]  /*b290*/  FFMA.FTZ R61, R135, UR6, R138 ;  /* 0x00000006873d7c23 */ /* 0x004fe2000801008a */
[----:B------:R-:W-:Y:S01]  /*b2a0*/  I2FP.F32.S32 R138, R133 ;  /* 0x00000085008a7245 */ /* 0x000fe20000201400 */
[----:B------:R-:W1:Y:S01]  /*b2b0*/  MUFU.TANH R24, R24 ;  /* 0x0000001800187308 */ /* 0x000e620000002400 */
[-C--:B------:R-:W-:Y:S01]  /*b2c0*/  ISETP.GE.AND P3, PT, R133, R8.reuse, PT ;  /* 0x000000088500720c */ /* 0x080fe20003f66270 */
[----:B----4-:R-:W-:Y:S01]  /*b2d0*/  FFMA.FTZ R96, R135, UR6, R96 ;  /* 0x0000000687607c23 */ /* 0x010fe20008010060 */
[----:B------:R-:W-:Y:S01]  /*b2e0*/  FSEL R61, R61, -INF , !P2 ;  /* 0xff8000003d3d7808 */ /* 0x000fe20005000000 */
[----:B------:R-:W-:Y:S01]  /*b2f0*/  FFMA.FTZ R59, R138, UR6, R117 ;  /* 0x000000068a3b7c23 */ /* 0x000fe20008010075 */
[-C--:B------:R-:W-:Y:S01]  /*b300*/  ISETP.GE.AND P2, PT, R121, R8.reuse, PT ;  /* 0x000000087900720c */ /* 0x080fe20003f46270 */
[----:B---3--:R-:W-:Y:S01]  /*b310*/  FFMA.FTZ R67, R141, UR6, R164 ;  /* 0x000000068d437c23 */ /* 0x008fe200080100a4 */
[----:B------:R-:W-:Y:S01]  /*b320*/  FMUL.FTZ R164, R28, UR7 ;  /* 0x000000071ca47c20 */ /* 0x000fe20008410000 */
[----:B------:R-:W-:Y:S01]  /*b330*/  I2FP.F32.S32 R28, R121 ;  /* 0x00000079001c7245 */ /* 0x000fe20000201400 */
[----:B------:R2:W3:Y:S01]  /*b340*/  MUFU.TANH R36, R53 ;  /* 0x0000003500247308 */ /* 0x0004e20000002400 */
[----:B------:R-:W-:Y:S01]  /*b350*/  FSEL R59, R59, -INF , !P3 ;  /* 0xff8000003b3b7808 */ /* 0x000fe20005800000 */
[----:B-----5:R-:W-:Y:S01]  /*b360*/  FFMA.FTZ R144, R145, UR6, R144 ;  /* 0x0000000691907c23 */ /* 0x020fe20008010090 */
[----:B------:R-:W-:Y:S01]  /*b370*/  FSEL R67, R67, -INF , !P5 ;  /* 0xff80000043437808 */ /* 0x000fe20006800000 */
[----:B------:R-:W-:Y:S01]  /*b380*/  FFMA.FTZ R162, R28, UR6, R37 ;  /* 0x000000061ca27c23 */ /* 0x000fe20008010025 */
[----:B------:R-:W-:Y:S01]  /*b390*/  FFMA.FTZ R37, R125, UR6, R160 ;  /* 0x000000067d257c23 */ /* 0x000fe200080100a0 */
[-C--:B------:R-:W-:Y:S01]  /*b3a0*/  ISETP.GE.AND P5, PT, R127, R8.reuse, PT ;  /* 0x000000087f00720c */ /* 0x080fe20003fa6270 */
[----:B------:R-:W-:Y:S01]  /*b3b0*/  FMUL.FTZ R115, R115, UR7 ;  /* 0x0000000773737c20 */ /* 0x000fe20008410000 */
[----:B------:R-:W4:Y:S01]  /*b3c0*/  MUFU.TANH R117, R164 ;  /* 0x000000a400757308 */ /* 0x000f220000002400 */
[-C--:B------:R-:W-:Y:S01]  /*b3d0*/  ISETP.GE.AND P3, PT, R101, R8.reuse, PT ;  /* 0x000000086500720c */ /* 0x080fe20003f66270 */
[----:B-1----:R-:W-:Y:S01]  /*b3e0*/  FFMA.FTZ R24, R169, UR6, R24 ;  /* 0x00000006a9187c23 */ /* 0x002fe20008010018 */
[----:B------:R-:W-:Y:S01]  /*b3f0*/  FSEL R55, R55, -INF , !P5 ;  /* 0xff80000037377808 */ /* 0x000fe20006800000 */
[----:B------:R-:W-:Y:S01]  /*b400*/  FMUL.FTZ R114, R114, UR7 ;  /* 0x0000000772727c20 */ /* 0x000fe20008410000 */
[----:B------:R-:W-:Y:S01]  /*b410*/  FSEL R37, R37, -INF , !P3 ;  /* 0xff80000025257808 */ /* 0x000fe20005800000 */
[----:B------:R-:W-:Y:S01]  /*b420*/  FFMA.FTZ R91, R138, UR6, R91 ;  /* 0x000000068a5b7c23 */ /* 0x000fe2000801005b */
[-C--:B------:R-:W-:Y:S01]  /*b430*/  ISETP.GE.AND P5, PT, R99, R8.reuse, PT ;  /* 0x000000086300720c */ /* 0x080fe20003fa6270 */
[----:B------:R1:W5:Y:S01]  /*b440*/  MUFU.TANH R160, R85 ;  /* 0x0000005500a07308 */ /* 0x0003620000002400 */
[----:B--2---:R-:W-:Y:S01]  /*b450*/  FSEL R53, R162, -INF , !P2 ;  /* 0xff800000a2357808 */ /* 0x004fe20005000000 */
[----:B---3--:R-:W-:Y:S01]  /*b460*/  FFMA.FTZ R36, R145, UR6, R36 ;  /* 0x0000000691247c23 */ /* 0x008fe20008010024 */
[-C--:B------:R-:W-:Y:S01]  /*b470*/  ISETP.GE.AND P2, PT, R97, R8.reuse, PT ;  /* 0x000000086100720c */ /* 0x080fe20003f46270 */
[----:B------:R-:W-:Y:S01]  /*b480*/  FFMA.FTZ R90, R125, UR6, R90 ;  /* 0x000000067d5a7c23 */ /* 0x000fe2000801005a */
[----:B------:R-:W-:Y:S01]  /*b490*/  ISETP.GE.AND P3, PT, R89, R8, PT ;  /* 0x000000085900720c */ /* 0x000fe20003f66270 */
[----:B------:R-:W-:Y:S01]  /*b4a0*/  FMUL.FTZ R8, R38, UR7 ;  /* 0x0000000726087c20 */ /* 0x000fe20008410000 */
[----:B------:R-:W-:Y:S01]  /*b4b0*/  FSEL R224, R24, -INF , !P6 ;  /* 0xff80000018e07808 */ /* 0x000fe20007000000 */
[----:B------:R-:W2:Y:S01]  /*b4c0*/  MUFU.TANH R124, R124 ;  /* 0x0000007c007c7308 */ /* 0x000ea20000002400 */
[----:B----4-:R-:W-:Y:S01]  /*b4d0*/  FFMA.FTZ R39, R82, UR6, R117 ;  /* 0x0000000652277c23 */ /* 0x010fe20008010075 */
[----:B------:R-:W-:Y:S01]  /*b4e0*/  FSEL R117, R154, -INF , !P5 ;  /* 0xff8000009a757808 */ /* 0x000fe20006800000 */
[----:B------:R-:W-:Y:S01]  /*b4f0*/  FFMA.FTZ R38, R138, UR6, R155 ;  /* 0x000000068a267c23 */ /* 0x000fe2000801009b */
[----:B------:R-:W-:Y:S01]  /*b500*/  ISETP.GE.AND P5, PT, R123, R4, PT ;  /* 0x000000047b00720c */ /* 0x000fe20003fa6270 */
[----:B------:R-:W-:Y:S01]  /*b510*/  FFMA.FTZ R88, R125, UR6, R88 ;  /* 0x000000067d587c23 */ /* 0x000fe20008010058 */
[----:B------:R-:W-:-:S02]  /*b520*/  FSEL R39, R39, -INF , !P2 ;  /* 0xff80000027277808 */ /* 0x000fc40005000000 */
[----:B------:R-:W3:Y:S01]  /*b530*/  MUFU.TANH R8, R8 ;  /* 0x0000000800087308 */ /* 0x000ee20000002400 */
[----:B-1----:R-:W-:Y:S01]  /*b540*/  FMUL.FTZ R85, R30, UR7 ;  /* 0x000000071e557c20 */ /* 0x002fe20008410000 */
[-C--:B------:R-:W-:Y:S01]  /*b550*/  ISETP.GE.AND P2, PT, R153, R4.reuse, PT ;  /* 0x000000049900720c */ /* 0x080fe20003f46270 */
[----:B-----5:R-:W-:Y:S01]  /*b560*/  FFMA.FTZ R160, R141, UR6, R160 ;  /* 0x000000068da07c23 */ /* 0x020fe200080100a0 */
[-C--:B------:R-:W-:Y:S02]  /*b570*/  ISETP.GE.AND P6, PT, R151, R4.reuse, PT ;  /* 0x000000049700720c */ /* 0x080fe40003fc6270 */
[----:B------:R-:W-:Y:S02]  /*b580*/  FSEL R222, R152, -INF , !P5 ;  /* 0xff80000098de7808 */ /* 0x000fe40006800000 */
[----:B------:R-:W1:Y:S01]  /*b590*/  MUFU.TANH R171, R171 ;  /* 0x000000ab00ab7308 */ /* 0x000e620000002400 */
[----:B--2---:R-:W-:Y:S01]  /*b5a0*/  FFMA.FTZ R124, R135, UR6, R124 ;  /* 0x00000006877c7c23 */ /* 0x004fe2000801007c */
[----:B------:R-:W-:-:S02]  /*b5b0*/  ISETP.GE.AND P5, PT, R137, R4, PT ;  /* 0x000000048900720c */ /* 0x000fc40003fa6270 */
[----:B------:R-:W-:Y:S02]  /*b5c0*/  FSEL R220, R36, -INF , !P2 ;  /* 0xff80000024dc7808 */ /* 0x000fe40005000000 */
[-C--:B------:R-:W-:Y:S02]  /*b5d0*/  ISETP.GE.AND P2, PT, R133, R4.reuse, PT ;  /* 0x000000048500720c */ /* 0x080fe40003f46270 */
[----:B------:R-:W2:Y:S01]  /*b5e0*/  MUFU.TANH R122, R122 ;  /* 0x0000007a007a7308 */ /* 0x000ea20000002400 */
[----:B------:R-:W-:Y:S01]  /*b5f0*/  FSEL R186, R160, -INF , !P6 ;  /* 0xff800000a0ba7808 */ /* 0x000fe20007000000 */
[----:B---3--:R-:W-:Y:S01]  /*b600*/  FFMA.FTZ R36, R131, UR6, R8 ;  /* 0x0000000683247c23 */ /* 0x008fe20008010008 */
[-C--:B------:R-:W-:Y:S01]  /*b610*/  ISETP.GE.AND P6, PT, R127, R4.reuse, PT ;  /* 0x000000047f00720c */ /* 0x080fe20003fc6270 */
[----:B------:R-:W-:Y:S01]  /*b620*/  FFMA.FTZ R8, R125, UR6, R148 ;  /* 0x000000067d087c23 */ /* 0x000fe20008010094 */
[----:B------:R-:W-:Y:S02]  /*b630*/  FSEL R184, R124, -INF , !P5 ;  /* 0xff8000007cb87808 */ /* 0x000fe40006800000 */
[----:B------:R-:W-:Y:S01]  /*b640*/  ISETP.GE.AND P5, PT, R121, R4, PT ;  /* 0x000000047900720c */ /* 0x000fe20003fa6270 */
[----:B------:R-:W3:Y:S01]  /*b650*/  MUFU.TANH R85, R85 ;  /* 0x0000005500557308 */ /* 0x000ee20000002400 */
[----:B-1----:R-:W-:Y:S01]  /*b660*/  FFMA.FTZ R30, R28, UR6, R171 ;  /* 0x000000061c1e7c23 */ /* 0x002fe200080100ab */
[----:B------:R-:W-:-:S02]  /*b670*/  FSEL R38, R38, -INF , !P2 ;  /* 0xff80000026267808 */ /* 0x000fc40005000000 */
[----:B------:R-:W-:Y:S02]  /*b680*/  I2FP.F32.S32 R24, R89 ;  /* 0x0000005900187245 */ /* 0x000fe40000201400 */
[-C--:B------:R-:W-:Y:S02]  /*b690*/  ISETP.GE.AND P2, PT, R101, R4.reuse, PT ;  /* 0x000000046500720c */ /* 0x080fe40003f46270 */
[----:B------:R-:W1:Y:S01]  /*b6a0*/  MUFU.TANH R29, R29 ;  /* 0x0000001d001d7308 */ /* 0x000e620000002400 */
[----:B------:R-:W-:Y:S01]  /*b6b0*/  FSEL R36, R36, -INF , !P6 ;  /* 0xff80000024247808 */ /* 0x000fe20007000000 */
[----:B--2---:R-:W-:Y:S01]  /*b6c0*/  FFMA.FTZ R122, R83, UR6, R122 ;  /* 0x00000006537a7c23 */ /* 0x004fe2000801007a */
[-C--:B------:R-:W-:Y:S02]  /*b6d0*/  ISETP.GE.AND P6, PT, R99, R4.reuse, PT ;  /* 0x000000046300720c */ /* 0x080fe40003fc6270 */
[----:B------:R-:W-:Y:S02]  /*b6e0*/  FSEL R30, R30, -INF , !P5 ;  /* 0xff8000001e1e7808 */ /* 0x000fe40006800000 */
[----:B------:R-:W-:Y:S01]  /*b6f0*/  ISETP.GE.AND P5, PT, R97, R4, PT ;  /* 0x000000046100720c */ /* 0x000fe20003fa6270 */
[----:B------:R-:W2:Y:S01]  /*b700*/  MUFU.TANH R31, R31 ;  /* 0x0000001f001f7308 */ /* 0x000ea20000002400 */
[----:B---3--:R-:W-:Y:S01]  /*b710*/  FFMA.FTZ R85, R82, UR6, R85 ;  /* 0x0000000652557c23 */ /* 0x008fe20008010055 */
[----:B------:R-:W-:-:S02]  /*b720*/  FSEL R8, R8, -INF , !P2 ;  /* 0xff80000008087808 */ /* 0x000fc40005000000 */
[----:B------:R-:W-:Y:S01]  /*b730*/  ISETP.GE.AND P2, PT, R89, R4, PT ;  /* 0x000000045900720c */ /* 0x000fe20003f46270 */
[----:B------:R-:W-:Y:S01]  /*b740*/  FFMA.FTZ R4, R169, UR6, R25 ;  /* 0x00000006a9047c23 */ /* 0x000fe20008010019 */
[----:B------:R-:W-:Y:S01]  /*b750*/  FSEL R124, R122, -INF , !P6 ;  /* 0xff8000007a7c7808 */ /* 0x000fe20007000000 */
[----:B------:R-:W-:Y:S01]  /*b760*/  FMUL.FTZ R25, R105, UR7 ;  /* 0x0000000769197c20 */ /* 0x000fe20008410000 */
[----:B------:R-:W3:Y:S01]  /*b770*/  MUFU.TANH R87, R87 ;  /* 0x0000005700577308 */ /* 0x000ee20000002400 */
[----:B-1----:R-:W-:Y:S01]  /*b780*/  FFMA.FTZ R29, R24, UR6, R29 ;  /* 0x00000006181d7c23 */ /* 0x002fe2000801001d */
[----:B------:R-:W-:Y:S01]  /*b790*/  FSEL R122, R85, -INF , !P5 ;  /* 0xff800000557a7808 */ /* 0x000fe20006800000 */
[----:B------:R-:W-:Y:S01]  /*b7a0*/  FMUL.FTZ R85, R112, UR7 ;  /* 0x0000000770557c20 */ /* 0x000fe20008410000 */
[C---:B------:R-:W-:Y:S02]  /*b7b0*/  ISETP.GE.AND P6, PT, R123.reuse, R3, PT ;  /* 0x000000037b00720c */ /* 0x040fe40003fc6270 */
[----:B------:R-:W-:-:S02]  /*b7c0*/  ISETP.GE.AND P5, PT, R123, R2, PT ;  /* 0x000000027b00720c */ /* 0x000fc40003fa6270 */
[----:B------:R-:W1:Y:S01]  /*b7d0*/  MUFU.TANH R148, R109 ;  /* 0x0000006d00947308 */ /* 0x000e620000002400 */
[----:B--2---:R-:W-:Y:S01]  /*b7e0*/  FFMA.FTZ R31, R24, UR6, R31 ;  /* 0x00000006181f7c23 */ /* 0x004fe2000801001f */
[----:B------:R-:W-:Y:S01]  /*b7f0*/  FSEL R102, R29, -INF , !P3 ;  /* 0xff8000001d667808 */ /* 0x000fe20005800000 */
[----:B------:R-:W-:Y:S01]  /*b800*/  FMUL.FTZ R29, R107, UR7 ;  /* 0x000000076b1d7c20 */ /* 0x000fe20008410000 */
[-C--:B------:R-:W-:Y:S02]  /*b810*/  ISETP.GE.AND P3, PT, R153, R3.reuse, PT ;  /* 0x000000039900720c */ /* 0x080fe40003f66270 */
[----:B------:R-:W-:Y:S01]  /*b820*/  FSEL R123, R31, -INF , !P2 ;  /* 0xff8000001f7b7808 */ /* 0x000fe20005000000 */
[----:B------:R-:W-:Y:S01]  /*b830*/  FFMA.FTZ R31, R169, UR6, R26 ;  /* 0x00000006a91f7c23 */ /* 0x000fe2000801001a */
[----:B------:R-:W2:Y:S01]  /*b840*/  MUFU.TANH R104, R104 ;  /* 0x0000006800687308 */ /* 0x000ea20000002400 */
[----:B------:R-:W-:Y:S01]  /*b850*/  FSEL R154, R144, -INF , !P3 ;  /* 0xff800000909a7808 */ /* 0x000fe20005800000 */
[----:B---3--:R-:W-:Y:S01]  /*b860*/  FFMA.FTZ R87, R138, UR6, R87 ;  /* 0x000000068a577c23 */ /* 0x008fe20008010057 */
[----:B------:R-:W-:-:S02]  /*b870*/  ISETP.GE.AND P3, PT, R133, R3, PT ;  /* 0x000000038500720c */ /* 0x000fc40003f66270 */
[----:B------:R-:W-:Y:S02]  /*b880*/  FSEL R4, R4, -INF , !P0 ;  /* 0xff80000004047808 */ /* 0x000fe40004000000 */
[-C--:B------:R-:W-:Y:S01]  /*b890*/  ISETP.GE.AND P0, PT, R151, R3.reuse, PT ;  /* 0x000000039700720c */ /* 0x080fe20003f06270 */
[----:B------:R-:W3:Y:S01]  /*b8a0*/  MUFU.TANH R26, R111 ;  /* 0x0000006f001a7308 */ /* 0x000ee20000002400 */
[----:B-1----:R-:W-:Y:S01]  /*b8b0*/  FFMA.FTZ R148, R141, UR6, R148 ;  /* 0x000000068d947c23 */ /* 0x002fe20008010094 */
[----:B------:R-:W-:Y:S01]  /*b8c0*/  FSEL R164, R87, -INF , !P3 ;  /* 0xff80000057a47808 */ /* 0x000fe20005800000 */
[----:B------:R-:W-:Y:S01]  /*b8d0*/  FMUL.FTZ R87, R113, UR7 ;  /* 0x0000000771577c20 */ /* 0x000fe20008410000 */
[----:B------:R-:W-:Y:S02]  /*b8e0*/  ISETP.GE.AND P2, PT, R153, R2, PT ;  /* 0x000000029900720c */ /* 0x000fe40003f46270 */
[----:B------:R-:W-:Y:S02]  /*b8f0*/  FSEL R168, R148, -INF , !P0 ;  /* 0xff80000094a87808 */ /* 0x000fe40004000000 */
[----:B------:R-:W1:Y:S01]  /*b900*/  MUFU.TANH R116, R116 ;  /* 0x0000007400747308 */ /* 0x000e620000002400 */
[----:B--2---:R-:W-:Y:S01]  /*b910*/  FFMA.FTZ R104, R131, UR6, R104 ;  /* 0x0000000683687c23 */ /* 0x004fe20008010068 */
[----:B------:R-:W-:-:S02]  /*b920*/  ISETP.GE.AND P0, PT, R127, R3, PT ;  /* 0x000000037f00720c */ /* 0x000fc40003f06270 */
[----:B------:R-:W-:Y:S02]  /*b930*/  FSEL R31, R31, -INF , !P4 ;  /* 0xff8000001f1f7808 */ /* 0x000fe40006000000 */
[----:B------:R-:W-:Y:S02]  /*b940*/  FSEL R162, R104, -INF , !P0 ;  /* 0xff80000068a27808 */ /* 0x000fe40004000000 */
[----:B------:R-:W2:Y:S01]  /*b950*/  MUFU.TANH R100, R100 ;  /* 0x0000006400647308 */ /* 0x000ea20000002400 */
[----:B---3--:R-:W-:Y:S01]  /*b960*/  FFMA.FTZ R169, R141, UR6, R26 ;  /* 0x000000068da97c23 */ /* 0x008fe2000801001a */
[----:B------:R-:W-:Y:S02]  /*b970*/  ISETP.GE.AND P0, PT, R99, R3, PT ;  /* 0x000000036300720c */ /* 0x000fe40003f06270 */
[----:B------:R-:W-:Y:S02]  /*b980*/  ISETP.GE.AND P4, PT, R151, R2, PT ;  /* 0x000000029700720c */ /* 0x000fe40003f86270 */
[----:B------:R-:W-:-:S02]  /*b990*/  FSEL R148, R84, -INF , !P0 ;  /* 0xff80000054947808 */ /* 0x000fc40004000000 */
[----:B------:R-:W3:Y:S01]  /*b9a0*/  MUFU.TANH R29, R29 ;  /* 0x0000001d001d7308 */ /* 0x000ee20000002400 */
[----:B-1----:R-:W-:Y:S01]  /*b9b0*/  FFMA.FTZ R116, R147, UR6, R116 ;  /* 0x0000000693747c23 */ /* 0x002fe20008010074 */
[----:B------:R-:W-:Y:S02]  /*b9c0*/  PLOP3.LUT P0, PT, PT, PT, UP0, 0x80, 0x0 ;  /* 0x000000000000781c */ /* 0x000fe40003f0f008 */
[----:B------:R-:W-:Y:S02]  /*b9d0*/  FSEL R169, R169, -INF , !P4 ;  /* 0xff800000a9a97808 */ /* 0x000fe40006000000 */
[----:B------:R-:W-:Y:S02]  /*b9e0*/  FSEL R152, R116, -INF , !P6 ;  /* 0xff80000074987808 */ /* 0x000fe40007000000 */
[----:B------:R-:W1:Y:S01]  /*b9f0*/  MUFU.TANH R110, R110 ;  /* 0x0000006e006e7308 */ /* 0x000e620000002400 */
[----:B--2---:R-:W-:Y:S01]  /*ba00*/  FFMA.FTZ R100, R147, UR6, R100 ;  /* 0x0000000693647c23 */ /* 0x004fe20008010064 */
[----:B------:R-:W-:-:S02]  /*ba10*/  ISETP.GE.AND P6, PT, R137, R3, PT ;  /* 0x000000038900720c */ /* 0x000fc40003fc6270 */
[-C--:B------:R-:W-:Y:S02]  /*ba20*/  ISETP.GE.AND P4, PT, R127, R2.reuse, PT ;  /* 0x000000027f00720c */ /* 0x080fe40003f86270 */
        /* <DEDUP_REMOVED lines=8> */
[-C--:B------:R-:W-:Y:S02]  /*bab0*/  ISETP.GE.AND P5, PT, R121, R2.reuse, PT ;  /* 0x000000027900720c */ /* 0x080fe40003fa6270 */
[----:B------:R-:W-:Y:S02]  /*bac0*/  FSEL R150, R90, -INF , !P3 ;  /* 0xff8000005a967808 */ /* 0x000fe40005800000 */
[----:B------:R-:W-:Y:S02]  /*bad0*/  FSEL R171, R110, -INF , !P2 ;  /* 0xff8000006eab7808 */ /* 0x000fe40005000000 */
[----:B------:R-:W1:Y:S01]  /*bae0*/  MUFU.TANH R26, R106 ;  /* 0x0000006a001a7308 */ /* 0x000e620000002400 */
[----:B--2---:R-:W-:Y:S01]  /*baf0*/  FFMA.FTZ R98, R135, UR6, R98 ;  /* 0x0000000687627c23 */ /* 0x004fe20008010062 */
[----:B------:R-:W-:-:S02]  /*bb00*/  ISETP.GE.AND P2, PT, R133, R2, PT ;  /* 0x000000028500720c */ /* 0x000fc40003f46270 */
[----:B------:R-:W-:Y:S02]  /*bb10*/  FSEL R147, R147, -INF , !P5 ;  /* 0xff80000093937808 */ /* 0x000fe40006800000 */
[----:B------:R-:W-:Y:S02]  /*bb20*/  FSEL R166, R98, -INF , !P6 ;  /* 0xff80000062a67808 */ /* 0x000fe40007000000 */
[----:B------:R-:W2:Y:S01]  /*bb30*/  MUFU.TANH R86, R86 ;  /* 0x0000005600567308 */ /* 0x000ea20000002400 */
[----:B------:R-:W-:Y:S01]  /*bb40*/  FSEL R153, R91, -INF , !P2 ;  /* 0xff8000005b997808 */ /* 0x000fe20005000000 */
[----:B---3--:R-:W-:Y:S01]  /*bb50*/  FFMA.FTZ R25, R28, UR6, R25 ;  /* 0x000000061c197c23 */ /* 0x008fe20008010019 */
[----:B------:R-:W-:Y:S02]  /*bb60*/  ISETP.GE.AND P6, PT, R121, R3, PT ;  /* 0x000000037900720c */ /* 0x000fe40003fc6270 */
[----:B------:R-:W-:Y:S02]  /*bb70*/  ISETP.GE.AND P2, PT, R101, R2, PT ;  /* 0x000000026500720c */ /* 0x000fe40003f46270 */
[----:B------:R-:W-:Y:S01]  /*bb80*/  FSEL R160, R25, -INF , !P6 ;  /* 0xff80000019a07808 */ /* 0x000fe20007000000 */
[----:B------:R-:W3:Y:S01]  /*bb90*/  MUFU.TANH R85, R85 ;  /* 0x0000005500557308 */ /* 0x000ee20000002400 */
[----:B-1----:R-:W-:Y:S01]  /*bba0*/  FFMA.FTZ R26, R131, UR6, R26 ;  /* 0x00000006831a7c23 */ /* 0x002fe2000801001a */
[----:B------:R-:W-:-:S02]  /*bbb0*/  FSEL R141, R88, -INF , !P2 ;  /* 0xff800000588d7808 */ /* 0x000fc40005000000 */
[-C--:B------:R-:W-:Y:S02]  /*bbc0*/  ISETP.GE.AND P6, PT, R97, R3.reuse, PT ;  /* 0x000000036100720c */ /* 0x080fe40003fc6270 */
[----:B------:R-:W-:Y:S02]  /*bbd0*/  FSEL R151, R26, -INF , !P4 ;  /* 0xff8000001a977808 */ /* 0x000fe40006000000 */
[----:B------:R-:W1:Y:S01]  /*bbe0*/  MUFU.TANH R87, R87 ;  /* 0x0000005700577308 */ /* 0x000e620000002400 */
[----:B--2---:R-:W-:Y:S01]  /*bbf0*/  FFMA.FTZ R86, R83, UR6, R86 ;  /* 0x0000000653567c23 */ /* 0x004fe20008010056 */
[-C--:B------:R-:W-:Y:S02]  /*bc00*/  ISETP.GE.AND P4, PT, R99, R2.reuse, PT ;  /* 0x000000026300720c */ /* 0x080fe40003f86270 */
[----:B------:R-:W-:Y:S01]  /*bc10*/  ISETP.GE.AND P5, PT, R89, R3, PT ;  /* 0x000000035900720c */ /* 0x000fe20003fa6270 */
[----:B------:R-:W-:Y:S01]  /*bc20*/  BAR.SYNC.DEFER_BLOCKING 0x0 ;  /* 0x0000000000007b1d */ /* 0x000fe20000010000 */
[----:B------:R-:W-:-:S02]  /*bc30*/  ISETP.GE.AND P3, PT, R97, R2, PT ;  /* 0x000000026100720c */ /* 0x000fc40003f66270 */
[----:B------:R-:W-:Y:S01]  /*bc40*/  ISETP.GE.AND P2, PT, R89, R2, PT ;  /* 0x000000025900720c */ /* 0x000fe20003f46270 */
[----:B---3--:R-:W-:Y:S01]  /*bc50*/  FFMA.FTZ R85, R82, UR6, R85 ;  /* 0x0000000652557c23 */ /* 0x008fe20008010055 */
[----:B------:R-:W-:Y:S01]  /*bc60*/  FSEL R137, R86, -INF , !P4 ;  /* 0xff80000056897808 */ /* 0x000fe20006000000 */
[----:B------:R-:W2:Y:S03]  /*bc70*/  MUFU.TANH R29, R114 ;  /* 0x00000072001d7308 */ /* 0x000ea60000002400 */
[----:B------:R-:W-:Y:S01]  /*bc80*/  FSEL R144, R85, -INF , !P6 ;  /* 0xff80000055907808 */ /* 0x000fe20007000000 */
[----:B-1----:R-:W-:-:S04]  /*bc90*/  FFMA.FTZ R87, R24, UR6, R87 ;  /* 0x0000000618577c23 */ /* 0x002fc80008010057 */
[----:B------:R-:W1:Y:S01]  /*bca0*/  MUFU.TANH R115, R115 ;  /* 0x0000007300737308 */ /* 0x000e620000002400 */
[----:B------:R-:W-:Y:S01]  /*bcb0*/  FSEL R138, R87, -INF , !P5 ;  /* 0xff800000578a7808 */ /* 0x000fe20006800000 */
[----:B--2---:R-:W-:-:S05]  /*bcc0*/  FFMA.FTZ R29, R82, UR6, R29 ;  /* 0x00000006521d7c23 */ /* 0x004fca000801001d */
[----:B------:R-:W-:Y:S01]  /*bcd0*/  FSEL R135, R29, -INF , !P3 ;  /* 0xff8000001d877808 */ /* 0x000fe20005800000 */
[----:B-1----:R-:W-:-:S05]  /*bce0*/  FFMA.FTZ R115, R24, UR6, R115 ;  /* 0x0000000618737c23 */ /* 0x002fca0008010073 */
        /* <DEDUP_REMOVED lines=21> */
[----:B-1----:R-:W-:Y:S02]  /*be40*/  @!P1 LEA R28, P4, R86, R28, 0x1 ;  /* 0x0000001c561c9211 */ /* 0x002fe400078808ff */
        /* <DEDUP_REMOVED lines=10> */
[----:B---3--:R-:W-:Y:S02]  /*bef0*/  @!P1 LEA R88, P3, R82, R24, 0x1 ;  /* 0x0000001852589211 */ /* 0x008fe400078608ff */
[----:B------:R-:W-:Y:S01]  /*bf00*/  @!P1 IADD3.X R24, R87, UR15, RZ, P2, !PT ;  /* 0x0000000f57189c10 */ /* 0x000fe200097fe4ff */
[----:B------:R2:W-:Y:S01]  /*bf10*/  @P1 STS.128 [R229+0x2800], RZ ;  /* 0x002800ffe5001388 */ /* 0x0005e20000000c00 */
[----:B----4-:R-:W-:Y:S02]  /*bf20*/  @!P1 LEA R2, P2, R84, R2, 0x1 ;  /* 0x0000000254029211 */ /* 0x010fe400078408ff */
        /* <DEDUP_REMOVED lines=24> */
.L_x_684:
[----:B------:R-:W-:Y:S05]  /*c0b0*/  BSYNC B0 ;  /* 0x0000000000007941 */ /* 0x000fea0003800000 */
.L_x_683:
[----:B------:R-:W0:Y:S02]  /*c0c0*/  LDGDEPBAR ;  /* 0x00000000000079af */ /* 0x000e240000000000 */
.L_x_682:
[----:B--2---:R-:W-:Y:S01]  /*c0d0*/  FMNMX.FTZ R2, R130, R81, !PT ;  /* 0x0000005182027209 */ /* 0x004fe20007810000 */
[----:B------:R-:W-:Y:S01]  /*c0e0*/  @UP0 UIADD3 UR7, UR22, -0x3, URZ ;  /* 0xfffffffd16070890 */ /* 0x000fe2000fffe03f */
[----:B------:R-:W-:Y:S02]  /*c0f0*/  UMOV UR5, UR13 ;  /* 0x0000000d00057c82 */ /* 0x000fe40008000000 */
        /* <DEDUP_REMOVED lines=30> */
[----:B-1----:R-:W-:-:S05]  /*c2e0*/  FMNMX.FTZ R24, R102, R3, !PT ;  /* 0x0000000366187209 */ /* 0x002fca0007810000 */
        /* <DEDUP_REMOVED lines=54> */
[----:B------:R-:W-:Y:S02]  /*c650*/  MUFU.EX2 R116, R116 ;  /* 0x0000007400747308 */ /* 0x000fe40000000800 */
[----:B------:R-:W-:-:S04]  /*c660*/  FMNMX.FTZ R3, R174, R3, !PT ;  /* 0x00000003ae037209 */ /* 0x000fc80007810000 */
[----:B------:R-:W-:Y:S02]  /*c670*/  FMNMX.FTZ R3, R52, R3, !PT ;  /* 0x0000000334037209 */ /* 0x000fe40007810000 */
[----:B------:R-:W1:Y:S02]  /*c680*/  MUFU.EX2 R115, R115 ;  /* 0x0000007300737308 */ /* 0x000e640000000800 */
[----:B------:R-:W-:-:S04]  /*c690*/  FMNMX.FTZ R3, R54, R3, !PT ;  /* 0x0000000336037209 */ /* 0x000fc80007810000 */
[----:B------:R-:W-:Y:S02]  /*c6a0*/  FMNMX.FTZ R3, R128, R3, !PT ;  /* 0x0000000380037209 */ /* 0x000fe40007810000 */
[----:B------:R-:W-:Y:S02]  /*c6b0*/  MUFU.EX2 R114, R114 ;  /* 0x0000007200727308 */ /* 0x000fe40000000800 */
[----:B------:R-:W-:-:S04]  /*c6c0*/  FMNMX.FTZ R3, R172, R3, !PT ;  /* 0x00000003ac037209 */ /* 0x000fc80007810000 */
[----:B------:R-:W-:Y:S02]  /*c6d0*/  FMNMX.FTZ R3, R108, R3, !PT ;  /* 0x000000036c037209 */ /* 0x000fe40007810000 */
[----:B------:R-:W2:Y:S01]  /*c6e0*/  MUFU.EX2 R101, R101 ;  /* 0x0000006500657308 */ /* 0x000ea20000000800 */
[----:B-1----:R-:W-:Y:S02]  /*c6f0*/  F2FP.F16.F32.PACK_AB R28, R115, R116 ;  /* 0x00000074731c723e */ /* 0x002fe400000000ff */
        /* <DEDUP_REMOVED lines=15> */
[----:B------:R-:W-:-:S05]  /*c7f0*/  FMNMX.FTZ R24, R123, R24, !PT ;  /* 0x000000187b187209 */ /* 0x000fca0007810000 */
[----:B------:R-:W1:Y:S01]  /*c800*/  SHFL.BFLY PT, R3, R24, 0x2, 0x1f ;  /* 0x0c401f0018037f89 */ /* 0x000e6200000e0000 */
[----:B------:R-:W-:Y:S08]  /*c810*/  MUFU.EX2 R95, R95 ;  /* 0x0000005f005f7308 */ /* 0x000ff00000000800 */
[----:B------:R-:W-:Y:S08]  /*c820*/  MUFU.EX2 R94, R94 ;  /* 0x0000005e005e7308 */ /* 0x000ff00000000800 */
[----:B------:R-:W-:Y:S01]  /*c830*/  MUFU.EX2 R93, R93 ;  /* 0x0000005d005d7308 */ /* 0x000fe20000000800 */
[----:B-1----:R-:W-:-:S07]  /*c840*/  FMNMX.FTZ R3, R24, R3, !PT ;  /* 0x0000000318037209 */ /* 0x002fce0007810000 */
[----:B------:R-:W-:Y:S01]  /*c850*/  MUFU.EX2 R92, R92 ;  /* 0x0000005c005c7308 */ /* 0x000fe20000000800 */
[----:B------:R-:W1:Y:S07]  /*c860*/  SHFL.BFLY PT, R24, R3, 0x1, 0x1f ;  /* 0x0c201f0003187f89 */ /* 0x000e6e00000e0000 */
[----:B------:R-:W-:Y:S08]  /*c870*/  MUFU.EX2 R91, R91 ;  /* 0x0000005b005b7308 */ /* 0x000ff00000000800 */
[----:B------:R-:W-:Y:S08]  /*c880*/  MUFU.EX2 R90, R90 ;  /* 0x0000005a005a7308 */ /* 0x000ff00000000800 */
[----:B------:R-:W-:Y:S01]  /*c890*/  MUFU.EX2 R89, R89 ;  /* 0x0000005900597308 */ /* 0x000fe20000000800 */
[----:B-1----:R-:W-:-:S02]  /*c8a0*/  FMNMX.FTZ R125, R3, R24, !PT ;  /* 0x00000018037d7209 */ /* 0x002fc40007810000 */
[----:B------:R-:W-:Y:S02]  /*c8b0*/  FMNMX.FTZ R3, R5, R4, !PT ;  /* 0x0000000405037209 */ /* 0x000fe40007810000 */
[----:B------:R-:W-:Y:S01]  /*c8c0*/  FMNMX.FTZ R24, R9, R31, !PT ;  /* 0x0000001f09187209 */ /* 0x000fe20007810000 */
[----:B------:R-:W-:Y:S01]  /*c8d0*/  FMUL.FTZ R127, R125, UR12 ;  /* 0x0000000c7d7f7c20 */ /* 0x000fe20008410000 */
        /* <DEDUP_REMOVED lines=59> */
[----:B------:R-:W-:Y:S02]  /*cc90*/  FSETP.NEU.FTZ.AND P3, PT, R125, -INF , PT ;  /* 0xff8000007d00780b */ /* 0x000fe40003f7d000 */
        /* <DEDUP_REMOVED lines=20> */
[----:B--2---:R-:W-:Y:S01]  /*cde0*/  F2FP.F16.F32.PACK_AB R30, R101, R114 ;  /* 0x00000072651e723e */ /* 0x004fe200000000ff */
[--C-:B------:R-:W-:Y:S01]  /*cdf0*/  FFMA.FTZ R71, R178, UR12, -R127.reuse ;  /* 0x0000000cb2477c23 */ /* 0x100fe2000801087f */
[----:B------:R-:W-:Y:S01]  /*ce00*/  FMNMX.FTZ R2, R138, R3, !PT ;  /* 0x000000038a027209 */ /* 0x000fe20007810000 */
[--C-:B------:R-:W-:Y:S01]  /*ce10*/  FFMA.FTZ R70, R70, UR12, -R127.reuse ;  /* 0x0000000c46467c23 */ /* 0x100fe2000801087f */
[----:B------:R-:W1:Y:S01]  /*ce20*/  MUFU.EX2 R110, R110 ;  /* 0x0000006e006e7308 */ /* 0x000e620000000800 */
[--C-:B------:R-:W-:Y:S01]  /*ce30*/  FFMA.FTZ R69, R176, UR12, -R127.reuse ;  /* 0x0000000cb0457c23 */ /* 0x100fe2000801087f */
[--C-:B------:R-:W-:Y:S01]  /*ce40*/  FFMA.FTZ R68, R68, UR12, -R127.reuse ;  /* 0x0000000c44447c23 */ /* 0x100fe2000801087f */
[----:B------:R-:W2:Y:S01]  /*ce50*/  SHFL.BFLY PT, R3, R2, 0x2, 0x1f ;  /* 0x0c401f0002037f89 */ /* 0x000ea200000e0000 */
        /* <DEDUP_REMOVED lines=13> */
[----:B-1----:R-:W-:Y:S01]  /*cf30*/  F2FP.F16.F32.PACK_AB R29, R110, R112 ;  /* 0x000000706e1d723e */ /* 0x002fe200000000ff */
[--C-:B------:R-:W-:Y:S01]  /*cf40*/  FFMA.FTZ R53, R220, UR12, -R127.reuse ;  /* 0x0000000cdc357c23 */ /* 0x100fe2000801087f */
[--C-:B------:R-:W-:Y:S01]  /*cf50*/  FFMA.FTZ R52, R186, UR12, -R127.reuse ;  /* 0x0000000cba347c23 */ /* 0x100fe2000801087f */
[--C-:B------:R-:W-:Y:S01]  /*cf60*/  FFMA.FTZ R51, R184, UR12, -R127.reuse ;  /* 0x0000000cb8337c23 */ /* 0x100fe2000801087f */
[--C-:B------:R-:W-:Y:S01]  /*cf70*/  FFMA.FTZ R122, R122, UR12, -R127.reuse ;  /* 0x0000000c7a7a7c23 */ /* 0x100fe2000801087f */
[----:B------:R-:W-:-:S02]  /*cf80*/  FFMA.FTZ R123, R123, UR12, -R127 ;  /* 0x0000000c7b7b7c23 */ /* 0x000fc4000801087f */
[----:B------:R-:W-:Y:S01]  /*cf90*/  MUFU.EX2 R71, R71 ;  /* 0x0000004700477308 */ /* 0x000fe20000000800 */
[----:B--2---:R-:W-:-:S05]  /*cfa0*/  FMNMX.FTZ R2, R2, R3, !PT ;  /* 0x0000000302027209 */ /* 0x004fca0007810000 */
[----:B------:R-:W1:Y:S02]  /*cfb0*/  SHFL.BFLY PT, R103, R2, 0x1, 0x1f ;  /* 0x0c201f0002677f89 */ /* 0x000e6400000e0000 */
[----:B------:R-:W-:Y:S08]  /*cfc0*/  MUFU.EX2 R70, R70 ;  /* 0x0000004600467308 */ /* 0x000ff00000000800 */
[----:B------:R-:W-:Y:S08]  /*cfd0*/  MUFU.EX2 R69, R69 ;  /* 0x0000004500457308 */ /* 0x000ff00000000800 */
[----:B------:R-:W-:Y:S01]  /*cfe0*/  MUFU.EX2 R68, R68 ;  /* 0x0000004400447308 */ /* 0x000fe20000000800 */
[----:B-1----:R-:W-:-:S07]  /*cff0*/  FMNMX.FTZ R103, R2, R103, !PT ;  /* 0x0000006702677209 */ /* 0x002fce0007810000 */
[----:B------:R-:W-:Y:S01]  /*d000*/  MUFU.EX2 R67, R67 ;  /* 0x0000004300437308 */ /* 0x000fe20000000800 */
[----:B------:R-:W-:Y:S02]  /*d010*/  FMNMX.FTZ R2, R155, R24, !PT ;  /* 0x000000189b027209 */ /* 0x000fe40007810000 */
[C---:B------:R-:W-:Y:S01]  /*d020*/  FSETP.NEU.FTZ.AND P2, PT, R103.reuse, -INF , PT ;  /* 0xff8000006700780b */ /* 0x040fe20003f5d000 */
[----:B------:R-:W-:Y:S01]  /*d030*/  FMUL.FTZ R145, R103, UR12 ;  /* 0x0000000c67917c20 */ /* 0x000fe20008410000 */
[----:B------:R-:W-:Y:S02]  /*d040*/  FMNMX.FTZ R2, R153, R2, !PT ;  /* 0x0000000299027209 */ /* 0x000fe40007810000 */
[----:B------:R-:W-:Y:S01]  /*d050*/  FSEL R118, R103, RZ, P2 ;  /* 0x000000ff67767208 */ /* 0x000fe20001000000 */
[----:B------:R-:W-:Y:S01]  /*d060*/  MUFU.EX2 R66, R66 ;  /* 0x0000004200427308 */ /* 0x000fe20000000800 */
[----:B------:R-:W-:Y:S02]  /*d070*/  FMNMX.FTZ R2, R151, R2, !PT ;  /* 0x0000000297027209 */ /* 0x000fe40007810000 */
[----:B------:R-:W-:Y:S01]  /*d080*/  FSEL R145, R145, RZ, P2 ;  /* 0x000000ff91917208 */ /* 0x000fe20001000000 */
[----:B------:R-:W-:Y:S01]  /*d090*/  FADD.FTZ R118, R5, -R118 ;  /* 0x8000007605767221 */ /* 0x000fe20000010000 */
[----:B------:R-:W-:-:S02]  /*d0a0*/  FMNMX.FTZ R2, R147, R2, !PT ;  /* 0x0000000293027209 */ /* 0x000fc40007810000 */
[----:B------:R-:W-:Y:S01]  /*d0b0*/  FSEL R5, R104, RZ, P4 ;  /* 0x000000ff68057208 */ /* 0x000fe20002000000 */
        /* <DEDUP_REMOVED lines=12> */
[----:B------:R-:W-:Y:S01]  /*d180*/  FMUL.FTZ R118, R118, UR12 ;  /* 0x0000000c76767c20 */ /* 0x000fe20008410000 */
[----:B------:R-:W-:Y:S01]  /*d190*/  FMNMX.FTZ R3, R131, R2, !PT ;  /* 0x0000000283037209 */ /* 0x000fe20007810000 */
[----:B------:R-:W-:Y:S01]  /*d1a0*/  MUFU.EX2 R111, R111 ;  /* 0x0000006f006f7308 */ /* 0x000fe20000000800 */
[--C-:B------:R-:W-:Y:S01]  /*d1b0*/  FFMA.FTZ R32, R12, UR12, -R145.reuse ;  /* 0x0000000c0c207c23 */ /* 0x100fe20008010891 */
[----:B------:R-:W-:Y:S01]  /*d1c0*/  FSEL R12, R125, RZ, P3 ;  /* 0x000000ff7d0c7208 */ /* 0x000fe20001800000 */
[----:B------:R-:W-:Y:S01]  /*d1d0*/  FFMA.FTZ R35, R14, UR12, -R145 ;  /* 0x0000000c0e237c23 */ /* 0x000fe20008010891 */
[----:B------:R-:W1:Y:S01]  /*d1e0*/  SHFL.BFLY PT, R2, R3, 0x2, 0x1f ;  /* 0x0c401f0003027f89 */ /* 0x000e6200000e0000 */
[----:B------:R-:W-:Y:S01]  /*d1f0*/  FADD.FTZ R5, R130, -R5 ;  /* 0x8000000582057221 */ /* 0x000fe20000010000 */
[--C-:B------:R-:W-:Y:S01]  /*d200*/  FFMA.FTZ R47, R126, UR12, -R145.reuse ;  /* 0x0000000c7e2f7c23 */ /* 0x100fe20008010891 */
[----:B------:R-:W-:Y:S01]  /*d210*/  FADD.FTZ R12, R129, -R12 ;  /* 0x8000000c810c7221 */ /* 0x000fe20000010000 */
[----:B------:R-:W2:Y:S01]  /*d220*/  MUFU.EX2 R109, R109 ;  /* 0x0000006d006d7308 */ /* 0x000ea20000000800 */
[----:B------:R-:W-:Y:S01]  /*d230*/  FMUL.FTZ R5, R5, UR12 ;  /* 0x0000000c05057c20 */ /* 0x000fe20008410000 */
[--C-:B------:R-:W-:Y:S01]  /*d240*/  FFMA.FTZ R41, R120, UR12, -R145.reuse ;  /* 0x0000000c78297c23 */ /* 0x100fe20008010891 */
[----:B------:R-:W-:Y:S01]  /*d250*/  FMUL.FTZ R119, R12, UR12 ;  /* 0x0000000c0c777c20 */ /* 0x000fe20008410000 */
        /* <DEDUP_REMOVED lines=12> */
[----:B------:R-:W3:Y:S01]  /*d320*/  MUFU.EX2 R44, R44 ;  /* 0x0000002c002c7308 */ /* 0x000ee20000000800 */
[----:B--2---:R-:W-:-:S02]  /*d330*/  F2FP.F16.F32.PACK_AB R12, R109, R111 ;  /* 0x0000006f6d0c723e */ /* 0x004fc400000000ff */
[-C--:B------:R-:W-:Y:S02]  /*d340*/  MOV R129, R125.reuse ;  /* 0x0000007d00817202 */ /* 0x080fe40000000f00 */
[----:B-1----:R-:W-:Y:S02]  /*d350*/  FMNMX.FTZ R2, R3, R2, !PT ;  /* 0x0000000203027209 */ /* 0x002fe40007810000 */
[-C--:B------:R-:W-:Y:S01]  /*d360*/  MOV R130, R104.reuse ;  /* 0x0000006800827202 */ /* 0x080fe20000000f00 */
[----:B------:R-:W1:Y:S01]  /*d370*/  MUFU.EX2 R118, R118 ;  /* 0x0000007600767308 */ /* 0x000e620000000800 */
[----:B------:R-:W-:Y:S01]  /*d380*/  @P0 MOV R129, R125 ;  /* 0x0000007d00810202 */ /* 0x000fe20000000f00 */
[----:B------:R-:W2:Y:S01]  /*d390*/  SHFL.BFLY PT, R3, R2, 0x1, 0x1f ;  /* 0x0c201f0002037f89 */ /* 0x000ea200000e0000 */
[----:B------:R-:W-:-:S05]  /*d3a0*/  @P0 MOV R130, R104 ;  /* 0x0000006800820202 */ /* 0x000fca0000000f00 */
[----:B------:R-:W4:Y:S01]  /*d3b0*/  MUFU.EX2 R120, R5 ;  /* 0x0000000500787308 */ /* 0x000f220000000800 */
[----:B---3--:R-:W-:-:S07]  /*d3c0*/  F2FP.F16.F32.PACK_AB R14, R44, R107 ;  /* 0x0000006b2c0e723e */ /* 0x008fce00000000ff */
[----:B------:R-:W3:Y:S01]  /*d3d0*/  MUFU.EX2 R119, R119 ;  /* 0x0000007700777308 */ /* 0x000ee20000000800 */
        /* <DEDUP_REMOVED lines=8> */
[----:B------:R-:W-:Y:S01]  /*d460*/  MUFU.EX2 R47, R47 ;  /* 0x0000002f002f7308 */ /* 0x000fe20000000800 */
[----:B--2---:R-:W-:Y:S01]  /*d470*/  FMNMX.FTZ R102, R2, R3, !PT ;  /* 0x0000000302667209 */ /* 0x004fe20007810000 */
[-C--:B----4-:R-:W-:Y:S01]  /*d480*/  FMUL.FTZ R192, R192, R120.reuse ;  /* 0x00000078c0c07220 */ /* 0x090fe20000410000 */
[-C--:B------:R-:W-:Y:S01]  /*d490*/  FMUL.FTZ R193, R193, R120.reuse ;  /* 0x00000078c1c17220 */ /* 0x080fe20000410000 */
[-C--:B------:R-:W-:Y:S01]  /*d4a0*/  FMUL.FTZ R188, R188, R120.reuse ;  /* 0x00000078bcbc7220 */ /* 0x080fe20000410000 */
[C---:B------:R-:W-:Y:S01]  /*d4b0*/  FSETP.NEU.FTZ.AND P1, PT, R102.reuse, -INF , PT ;  /* 0xff8000006600780b */ /* 0x040fe20003f3d000 */
[C---:B------:R-:W-:Y:S01]  /*d4c0*/  FMUL.FTZ R132, R102.reuse, UR12 ;  /* 0x0000000c66847c20 */ /* 0x040fe20008410000 */
[-C--:B------:R-:W-:Y:S01]  /*d4d0*/  FMUL.FTZ R189, R189, R120.reuse ;  /* 0x00000078bdbd7220 */ /* 0x080fe20000410000 */
[----:B------:R-:W1:Y:S01]  /*d4e0*/  MUFU.EX2 R42, R42 ;  /* 0x0000002a002a7308 */ /* 0x000e620000000800 */
[----:B------:R-:W-:Y:S01]  /*d4f0*/  FSEL R0, R102, RZ, P1 ;  /* 0x000000ff66007208 */ /* 0x000fe20000800000 */
[-C--:B---3--:R-:W-:Y:S01]  /*d500*/  FMUL.FTZ R194, R194, R119.reuse ;  /* 0x00000077c2c27220 */ /* 0x088fe20000410000 */
[----:B------:R-:W-:Y:S01]  /*d510*/  FSEL R132, R132, RZ, P1 ;  /* 0x000000ff84847208 */ /* 0x000fe20000800000 */
[-C--:B------:R-:W-:Y:S01]  /*d520*/  FMUL.FTZ R195, R195, R119.reuse ;  /* 0x00000077c3c37220 */ /* 0x080fe20000410000 */
[-C--:B------:R-:W-:Y:S01]  /*d530*/  FMUL.FTZ R190, R190, R119.reuse ;  /* 0x00000077bebe7220 */ /* 0x080fe20000410000 */
[----:B------:R-:W-:Y:S01]  /*d540*/  FADD.FTZ R117, R9, -R0 ;  /* 0x8000000009757221 */ /* 0x000fe20000010000 */
[----:B------:R-:W-:Y:S01]  /*d550*/  FMUL.FTZ R191, R191, R119 ;  /* 0x00000077bfbf7220 */ /* 0x000fe20000410000 */
[--C-:B------:R-:W-:Y:S01]  /*d560*/  FFMA.FTZ R106, R27, UR12, -R132.reuse ;  /* 0x0000000c1b6a7c23 */ /* 0x100fe20008010884 */
[--C-:B------:R-:W-:Y:S01]  /*d570*/  FFMA.FTZ R105, R21, UR12, -R132.reuse ;  /* 0x0000000c15697c23 */ /* 0x100fe20008010884 */
[--C-:B------:R-:W-:Y:S01]  /*d580*/  FFMA.FTZ R2, R23, UR12, -R132.reuse ;  /* 0x0000000c17027c23 */ /* 0x100fe20008010884 */
[----:B------:R-:W2:Y:S01]  /*d590*/  LDSM.16.MT88.4 R24, [R239+0x4000] ;  /* 0x00400000ef18783b */ /* 0x000ea20000004200 */
[--C-:B------:R-:W-:Y:S01]  /*d5a0*/  FFMA.FTZ R108, R31, UR12, -R132.reuse ;  /* 0x0000000c1f6c7c23 */ /* 0x100fe20008010884 */
[----:B------:R-:W-:Y:S01]  /*d5b0*/  FMUL.FTZ R117, R117, UR12 ;  /* 0x0000000c75757c20 */ /* 0x000fe20008410000 */
[----:B------:R-:W-:Y:S01]  /*d5c0*/  MUFU.EX2 R106, R106 ;  /* 0x0000006a006a7308 */ /* 0x000fe20000000800 */
[----:B------:R-:W3:Y:S01]  /*d5d0*/  LDSM.16.MT88.4 R20, [R234+0x4000] ;  /* 0x00400000ea14783b */ /* 0x000ee20000004200 */
[--C-:B------:R-:W-:Y:S01]  /*d5e0*/  FFMA.FTZ R0, R15, UR12, -R132.reuse ;  /* 0x0000000c0f007c23 */ /* 0x100fe20008010884 */
[--C-:B------:R-:W-:Y:S01]  /*d5f0*/  FFMA.FTZ R121, R13, UR12, -R132.reuse ;  /* 0x0000000c0d797c23 */ /* 0x100fe20008010884 */
[--C-:B------:R-:W-:Y:S01]  /*d600*/  FFMA.FTZ R3, R19, UR12, -R132.reuse ;  /* 0x0000000c13037c23 */ /* 0x100fe20008010884 */
[--C-:B------:R-:W-:Y:S01]  /*d610*/  FFMA.FTZ R126, R17, UR12, -R132.reuse ;  /* 0x0000000c117e7c23 */ /* 0x100fe20008010884 */
[----:B------:R-:W-:Y:S01]  /*d620*/  F2FP.F16.F32.PACK_AB R31, R72, R113 ;  /* 0x00000071481f723e */ /* 0x000fe200000000ff */
[----:B------:R-:W4:Y:S01]  /*d630*/  LDSM.16.MT88.4 R16, [R239+0x4400] ;  /* 0x00440000ef10783b */ /* 0x000f220000004200 */
[----:B------:R-:W5:Y:S01]  /*d640*/  MUFU.EX2 R108, R108 ;  /* 0x0000006c006c7308 */ /* 0x000f620000000800 */
[-C--:B------:R-:W-:Y:S01]  /*d650*/  FMUL.FTZ R200, R200, R120.reuse ;  /* 0x00000078c8c87220 */ /* 0x080fe20000410000 */
[-C--:B------:R-:W-:Y:S01]  /*d660*/  FMUL.FTZ R201, R201, R120.reuse ;  /* 0x00000078c9c97220 */ /* 0x080fe20000410000 */
[-C--:B------:R-:W-:Y:S01]  /*d670*/  FMUL.FTZ R202, R202, R119.reuse ;  /* 0x00000077caca7220 */ /* 0x080fe20000410000 */
[-C--:B------:R-:W-:Y:S01]  /*d680*/  FMUL.FTZ R203, R203, R119.reuse ;  /* 0x00000077cbcb7220 */ /* 0x080fe20000410000 */
[-C--:B------:R-:W-:Y:S01]  /*d690*/  FMUL.FTZ R196, R196, R120.reuse ;  /* 0x00000078c4c47220 */ /* 0x080fe20000410000 */
[----:B------:R-:W-:Y:S01]  /*d6a0*/  FMUL.FTZ R197, R197, R120 ;  /* 0x00000078c5c57220 */ /* 0x000fe20000410000 */
[-C--:B------:R-:W-:Y:S01]  /*d6b0*/  FMUL.FTZ R198, R198, R119.reuse ;  /* 0x00000077c6c67220 */ /* 0x080fe20000410000 */
[----:B------:R-:W-:Y:S01]  /*d6c0*/  MUFU.EX2 R105, R105 ;  /* 0x0000006900697308 */ /* 0x000fe20000000800 */
[----:B------:R-:W-:Y:S01]  /*d6d0*/  FMUL.FTZ R199, R199, R119 ;  /* 0x00000077c7c77220 */ /* 0x000fe20000410000 */
[----:B-1----:R-:W-:Y:S01]  /*d6e0*/  F2FP.F16.F32.PACK_AB R36, R42, R47 ;  /* 0x0000002f2a24723e */ /* 0x002fe200000000ff */
[--C-:B------:R-:W-:Y:S01]  /*d6f0*/  FFMA.FTZ R136, R161, UR12, -R132.reuse ;  /* 0x0000000ca1887c23 */ /* 0x100fe20008010884 */
[--C-:B------:R-:W-:Y:S01]  /*d700*/  FFMA.FTZ R139, R139, UR12, -R132.reuse ;  /* 0x0000000c8b8b7c23 */ /* 0x100fe20008010884 */
[--C-:B------:R-:W-:Y:S01]  /*d710*/  FFMA.FTZ R143, R143, UR12, -R132.reuse ;  /* 0x0000000c8f8f7c23 */ /* 0x100fe20008010884 */
[--C-:B------:R-:W-:Y:S01]  /*d720*/  FFMA.FTZ R140, R149, UR12, -R132.reuse ;  /* 0x0000000c958c7c23 */ /* 0x100fe20008010884 */
[--C-:B------:R-:W-:Y:S01]  /*d730*/  FFMA.FTZ R149, R146, UR12, -R145.reuse ;  /* 0x0000000c92957c23 */ /* 0x100fe20008010891 */
[----:B------:R-:W1:Y:S01]  /*d740*/  MUFU.EX2 R2, R2 ;  /* 0x0000000200027308 */ /* 0x000e620000000800 */
[----:B-----5:R-:W-:Y:S01]  /*d750*/  F2FP.F16.F32.PACK_AB R13, R106, R108 ;  /* 0x0000006c6a0d723e */ /* 0x020fe200000000ff */
[----:B------:R-:W-:Y:S01]  /*d760*/  FFMA.FTZ R161, R152, UR12, -R145 ;  /* 0x0000000c98a17c23 */ /* 0x000fe20008010891 */
[--C-:B------:R-:W-:Y:S01]  /*d770*/  FFMA.FTZ R146, R223, UR12, -R132.reuse ;  /* 0x0000000cdf927c23 */ /* 0x100fe20008010884 */
[--C-:B------:R-:W-:Y:S01]  /*d780*/  FFMA.FTZ R163, R163, UR12, -R132.reuse ;  /* 0x0000000ca3a37c23 */ /* 0x100fe20008010884 */
[--C-:B------:R-:W-:Y:S01]  /*d790*/  FFMA.FTZ R167, R167, UR12, -R132.reuse ;  /* 0x0000000ca7a77c23 */ /* 0x100fe20008010884 */
[----:B------:R-:W-:Y:S01]  /*d7a0*/  FFMA.FTZ R152, R173, UR12, -R132 ;  /* 0x0000000cad987c23 */ /* 0x000fe20008010884 */
[----:B------:R-:W-:Y:S01]  /*d7b0*/  FFMA.FTZ R116, R179, R120, R116 ;  /* 0x00000078b3747223 */ /* 0x000fe20000010074 */
[----:B------:R-:W5:Y:S01]  /*d7c0*/  MUFU.EX2 R117, R117 ;  /* 0x0000007500757308 */ /* 0x000f620000000800 */
[----:B------:R-:W-:Y:S01]  /*d7d0*/  FFMA.FTZ R119, R181, R119, R112 ;  /* 0x00000077b5777223 */ /* 0x000fe20000010070 */
[----:B------:R-:W-:Y:S01]  /*d7e0*/  FFMA.FTZ R118, R180, R118, R111 ;  /* 0x00000076b4767223 */ /* 0x000fe2000001006f */
[----:B------:R-:W-:Y:S01]  /*d7f0*/  FADD.FTZ R115, R115, R116 ;  /* 0x0000007473737221 */ /* 0x000fe20000010000 */
[----:B------:R-:W-:Y:S01]  /*d800*/  FFMA.FTZ R173, R168, UR12, -R145 ;  /* 0x0000000ca8ad7c23 */ /* 0x000fe20008010891 */
[C---:B--2---:R-:W-:Y:S01]  /*d810*/  HMMA.16816.F32 R192, R28.reuse, R24, R192 ;  /* 0x000000181cc0723c */ /* 0x044fe200000018c0 */
[----:B------:R-:W-:Y:S01]  /*d820*/  FADD.FTZ R110, R110, R119 ;  /* 0x000000776e6e7221 */ /* 0x000fe20000010000 */
[----:B------:R-:W-:Y:S01]  /*d830*/  FADD.FTZ R118, R109, R118 ;  /* 0x000000766d767221 */ /* 0x000fe20000010000 */
[----:B------:R-:W-:Y:S01]  /*d840*/  MUFU.EX2 R45, R45 ;  /* 0x0000002d002d7308 */ /* 0x000fe20000000800 */
[----:B-1----:R-:W-:Y:S01]  /*d850*/  F2FP.F16.F32.PACK_AB R15, R2, R105 ;  /* 0x00000069020f723e */ /* 0x002fe200000000ff */
[----:B------:R-:W-:Y:S01]  /*d860*/  FADD.FTZ R114, R114, R115 ;  /* 0x0000007372727221 */ /* 0x000fe20000010000 */
[----:B------:R-:W-:Y:S01]  /*d870*/  HMMA.16816.F32 R188, R28, R26, R188 ;  /* 0x0000001a1cbc723c */ /* 0x000fe200000018bc */
[----:B------:R-:W-:Y:S01]  /*d880*/  FADD.FTZ R113, R113, R110 ;  /* 0x0000006e71717221 */ /* 0x000fe20000010000 */
[----:B------:R-:W-:Y:S01]  /*d890*/  FADD.FTZ R107, R107, R118 ;  /* 0x000000766b6b7221 */ /* 0x000fe20000010000 */
[----:B------:R-:W-:Y:S01]  /*d8a0*/  FADD.FTZ R101, R101, R114 ;  /* 0x0000007265657221 */ /* 0x000fe20000010000 */
[----:B------:R-:W-:Y:S01]  /*d8b0*/  FFMA.FTZ R169, R169, UR12, -R132 ;  /* 0x0000000ca9a97c23 */ /* 0x000fe20008010884 */
[----:B------:R-:W1:Y:S01]  /*d8c0*/  MUFU.EX2 R40, R40 ;  /* 0x0000002800287308 */ /* 0x000e620000000800 */
[-C--:B-----5:R-:W-:Y:S01]  /*d8d0*/  FMUL.FTZ R218, R218, R117.reuse ;  /* 0x00000075dada7220 */ /* 0x0a0fe20000410000 */
[-C--:B------:R-:W-:Y:S01]  /*d8e0*/  FMUL.FTZ R219, R219, R117.reuse ;  /* 0x00000075dbdb7220 */ /* 0x080fe20000410000 */
[-C--:B------:R-:W-:Y:S01]  /*d8f0*/  FMUL.FTZ R214, R214, R117.reuse ;  /* 0x00000075d6d67220 */ /* 0x080fe20000410000 */
[-C--:B------:R-:W-:Y:S01]  /*d900*/  FMUL.FTZ R215, R215, R117.reuse ;  /* 0x00000075d7d77220 */ /* 0x080fe20000410000 */
[-C--:B------:R-:W-:Y:S01]  /*d910*/  FMUL.FTZ R210, R210, R117.reuse ;  /* 0x00000075d2d27220 */ /* 0x080fe20000410000 */
[-C--:B------:R-:W-:Y:S01]  /*d920*/  FMUL.FTZ R211, R211, R117.reuse ;  /* 0x00000075d3d37220 */ /* 0x080fe20000410000 */
[-C--:B------:R-:W-:Y:S01]  /*d930*/  FMUL.FTZ R206, R206, R117.reuse ;  /* 0x00000075cece7220 */ /* 0x080fe20000410000 */
[-C--:B------:R-:W-:Y:S01]  /*d940*/  FMUL.FTZ R207, R207, R117.reuse ;  /* 0x00000075cfcf7220 */ /* 0x080fe20000410000 */
[C---:B------:R-:W-:Y:S01]  /*d950*/  HMMA.16816.F32 R216, R12.reuse, R24, R216 ;  /* 0x000000180cd8723c */ /* 0x040fe200000018d8 */
[----:B------:R-:W-:Y:S01]  /*d960*/  MUFU.EX2 R3, R3 ;  /* 0x0000000300037308 */ /* 0x000fe20000000800 */
[----:B------:R-:W-:Y:S01]  /*d970*/  FFMA.FTZ R117, R183, R117, R108 ;  /* 0x00000075b7757223 */ /* 0x000fe2000001006c */
[----:B------:R-:W-:Y:S01]  /*d980*/  FADD.FTZ R72, R72, R113 ;  /* 0x0000007148487221 */ /* 0x000fe20000010000 */
[----:B------:R-:W-:Y:S01]  /*d990*/  FADD.FTZ R44, R44, R107 ;  /* 0x0000006b2c2c7221 */ /* 0x000fe20000010000 */
[----:B------:R-:W-:Y:S01]  /*d9a0*/  FFMA.FTZ R153, R153, UR12, -R132 ;  /* 0x0000000c99997c23 */ /* 0x000fe20008010884 */
[C---:B------:R-:W-:Y:S01]  /*d9b0*/  HMMA.16816.F32 R212, R12.reuse, R26, R212 ;  /* 0x0000001a0cd4723c */ /* 0x040fe200000018d4 */
[----:B------:R-:W-:Y:S01]  /*d9c0*/  LDSM.16.MT88.4 R24, [R239+0x4800] ;  /* 0x00480000ef18783b */ /* 0x000fe20000004200 */
[----:B-1----:R-:W-:Y:S01]  /*d9d0*/  F2FP.F16.F32.PACK_AB R38, R40, R45 ;  /* 0x0000002d2826723e */ /* 0x002fe200000000ff */
[----:B------:R-:W1:Y:S01]  /*d9e0*/  MUFU.EX2 R0, R0 ;  /* 0x0000000000007308 */ /* 0x000e620000000800 */
[----:B------:R-:W-:Y:S01]  /*d9f0*/  FADD.FTZ R106, R106, R117 ;  /* 0x000000756a6a7221 */ /* 0x000fe20000010000 */
[----:B------:R-:W-:Y:S01]  /*da00*/  FADD.FTZ R47, R47, R44 ;  /* 0x0000002c2f2f7221 */ /* 0x000fe20000010000 */
[C---:B---3--:R-:W-:Y:S01]  /*da10*/  HMMA.16816.F32 R208, R12.reuse, R20, R208 ;  /* 0x000000140cd0723c */ /* 0x048fe200000018d0 */
[----:B------:R-:W-:Y:S01]  /*da20*/  FFMA.FTZ R151, R151, UR12, -R132 ;  /* 0x0000000c97977c23 */ /* 0x000fe20008010884 */
[----:B------:R-:W-:Y:S01]  /*da30*/  FADD.FTZ R105, R105, R106 ;  /* 0x0000006a69697221 */ /* 0x000fe20000010000 */
[----:B------:R-:W-:Y:S01]  /*da40*/  FADD.FTZ R42, R42, R47 ;  /* 0x0000002f2a2a7221 */ /* 0x000fe20000010000 */
[----:B------:R-:W-:Y:S01]  /*da50*/  FFMA.FTZ R168, R147, UR12, -R132 ;  /* 0x0000000c93a87c23 */ /* 0x000fe20008010884 */
[----:B------:R-:W-:Y:S01]  /*da60*/  MUFU.EX2 R121, R121 ;  /* 0x0000007900797308 */ /* 0x000fe20000000800 */
[----:B------:R-:W-:Y:S01]  /*da70*/  HMMA.16816.F32 R204, R12, R22, R204 ;  /* 0x000000160ccc723c */ /* 0x000fe200000018cc */
[----:B------:R-:W2:Y:S01]  /*da80*/  LDSM.16.MT88.4 R12, [R234+0x4400] ;  /* 0x00440000ea0c783b */ /* 0x000ea20000004200 */
[----:B------:R-:W-:Y:S01]  /*da90*/  FADD.FTZ R2, R2, R105 ;  /* 0x0000006902027221 */ /* 0x000fe20000010000 */
[----:B------:R-:W-:Y:S01]  /*daa0*/  FADD.FTZ R45, R45, R42 ;  /* 0x0000002a2d2d7221 */ /* 0x000fe20000010000 */
[--C-:B------:R-:W-:Y:S01]  /*dab0*/  FFMA.FTZ R137, R137, UR12, -R132.reuse ;  /* 0x0000000c89897c23 */ /* 0x100fe20008010884 */
[----:B------:R-:W-:Y:S01]  /*dac0*/  FFMA.FTZ R135, R135, UR12, -R132 ;  /* 0x0000000c87877c23 */ /* 0x000fe20008010884 */
[C---:B------:R-:W-:Y:S01]  /*dad0*/  HMMA.16816.F32 R200, R28.reuse, R20, R200 ;  /* 0x000000141cc8723c */ /* 0x040fe200000018c8 */
[----:B------:R-:W3:Y:S01]  /*dae0*/  MUFU.EX2 R126, R126 ;  /* 0x0000007e007e7308 */ /* 0x000ee20000000800 */
[----:B-1----:R-:W-:Y:S01]  /*daf0*/  F2FP.F16.F32.PACK_AB R37, R0, R3 ;  /* 0x000000030025723e */ /* 0x002fe200000000ff */
[----:B------:R-:W-:Y:S01]  /*db00*/  FADD.FTZ R3, R3, R2 ;  /* 0x0000000203037221 */ /* 0x000fe20000010000 */
[----:B------:R-:W-:Y:S01]  /*db10*/  FADD.FTZ R40, R40, R45 ;  /* 0x0000002d28287221 */ /* 0x000fe20000010000 */
[----:B------:R-:W-:Y:S01]  /*db20*/  MOV R9, R102 ;  /* 0x0000006600097202 */ /* 0x000fe20000000f00 */
[----:B------:R-:W-:Y:S01]  /*db30*/  HMMA.16816.F32 R196, R28, R22, R196 ;  /* 0x000000161cc4723c */ /* 0x000fe200000018c4 */
[----:B------:R-:W1:Y:S01]  /*db40*/  LDSM.16.MT88.4 R20, [R234+0x4800] ;  /* 0x00480000ea14783b */ /* 0x000e620000004200 */
[----:B------:R-:W-:Y:S01]  /*db50*/  FADD.FTZ R0, R0, R3 ;  /* 0x0000000300007221 */ /* 0x000fe20000010000 */
[----:B------:R-:W-:Y:S01]  /*db60*/  MUFU.EX2 R43, R43 ;  /* 0x0000002b002b7308 */ /* 0x000fe20000000800 */
[----:B------:R-:W-:-:S02]  /*db70*/  MOV R5, R103 ;  /* 0x0000006700057202 */ /* 0x000fc40000000f00 */
[----:B------:R-:W-:Y:S02]  /*db80*/  @P0 MOV R9, R102 ;  /* 0x0000006600090202 */ /* 0x000fe40000000f00 */
[----:B------:R-:W-:-:S03]  /*db90*/  @P0 MOV R5, R103 ;  /* 0x0000006700050202 */ /* 0x000fc60000000f00 */
[----:B------:R-:W5:Y:S01]  /*dba0*/  MUFU.EX2 R34, R34 ;  /* 0x0000002200227308 */ /* 0x000f620000000800 */
[----:B---3--:R-:W-:Y:S01]  /*dbb0*/  F2FP.F16.F32.PACK_AB R39, R126, R121 ;  /* 0x000000797e27723e */ /* 0x008fe200000000ff */
[----:B------:R-:W-:-:S04]  /*dbc0*/  FADD.FTZ R121, R121, R0 ;  /* 0x0000000079797221 */ /* 0x000fc80000010000 */
[----:B------:R-:W-:Y:S02]  /*dbd0*/  FADD.FTZ R121, R126, R121 ;  /* 0x000000797e797221 */ /* 0x000fe40000010000 */
[C---:B----4-:R-:W-:Y:S01]  /*dbe0*/  HMMA.16816.F32 R216, R36.reuse, R16, R216 ;  /* 0x0000001024d8723c */ /* 0x050fe200000018d8 */
[----:B------:R-:W-:Y:S05]  /*dbf0*/  MUFU.EX2 R41, R41 ;  /* 0x0000002900297308 */ /* 0x000fea0000000800 */
[C---:B------:R-:W-:Y:S03]  /*dc00*/  HMMA.16816.F32 R212, R36.reuse, R18, R212 ;  /* 0x0000001224d4723c */ /* 0x040fe600000018d4 */
[----:B------:R-:W3:Y:S01]  /*dc10*/  MUFU.EX2 R32, R32 ;  /* 0x0000002000207308 */ /* 0x000ee20000000800 */
[C---:B-----5:R-:W-:Y:S01]  /*dc20*/  F2FP.F16.F32.PACK_AB R28, R34.reuse, R43 ;  /* 0x0000002b221c723e */ /* 0x060fe200000000ff */
[----:B------:R-:W-:Y:S01]  /*dc30*/  FADD.FTZ R43, R43, R40 ;  /* 0x000000282b2b7221 */ /* 0x000fe20000010000 */
[----:B--2---:R-:W-:Y:S03]  /*dc40*/  HMMA.16816.F32 R208, R36, R12, R208 ;  /* 0x0000000c24d0723c */ /* 0x004fe600000018d0 */
[----:B------:R-:W-:-:S02]  /*dc50*/  FADD.FTZ R34, R34, R43 ;  /* 0x0000002b22227221 */ /* 0x000fc40000010000 */
[----:B------:R-:W-:Y:S01]  /*dc60*/  MUFU.EX2 R136, R136 ;  /* 0x0000008800887308 */ /* 0x000fe20000000800 */
[----:B------:R-:W-:Y:S07]  /*dc70*/  HMMA.16816.F32 R204, R36, R14, R204 ;  /* 0x0000000e24cc723c */ /* 0x000fee00000018cc */
[----:B------:R-:W2:Y:S01]  /*dc80*/  MUFU.EX2 R139, R139 ;  /* 0x0000008b008b7308 */ /* 0x000ea20000000800 */
[----:B------:R-:W-:Y:S01]  /*dc90*/  F2FP.F16.F32.PACK_AB R36, R99, R100 ;  /* 0x000000646324723e */ /* 0x000fe200000000ff */
[----:B------:R-:W-:Y:S01]  /*dca0*/  FADD.FTZ R100, R100, R101 ;  /* 0x0000006564647221 */ /* 0x000fe20000010000 */
[----:B------:R-:W-:Y:S01]  /*dcb0*/  F2FP.F16.F32.PACK_AB R37, R70, R71 ;  /* 0x000000474625723e */ /* 0x000fe200000000ff */
[----:B------:R-:W-:Y:S01]  /*dcc0*/  FADD.FTZ R71, R71, R72 ;  /* 0x0000004847477221 */ /* 0x000fe20000010000 */
[----:B------:R-:W-:Y:S01]  /*dcd0*/  F2FP.F16.F32.PACK_AB R38, R97, R98 ;  /* 0x000000626126723e */ /* 0x000fe200000000ff */
[----:B------:R-:W-:Y:S01]  /*dce0*/  FADD.FTZ R99, R99, R100 ;  /* 0x0000006463637221 */ /* 0x000fe20000010000 */
[----:B------:R-:W-:Y:S01]  /*dcf0*/  F2FP.F16.F32.PACK_AB R39, R68, R69 ;  /* 0x000000454427723e */ /* 0x000fe200000000ff */
[----:B------:R-:W-:Y:S01]  /*dd00*/  MUFU.EX2 R143, R143 ;  /* 0x0000008f008f7308 */ /* 0x000fe20000000800 */
[----:B---3--:R-:W-:Y:S01]  /*dd10*/  F2FP.F16.F32.PACK_AB R30, R32, R41 ;  /* 0x00000029201e723e */ /* 0x008fe200000000ff */
[----:B------:R-:W-:Y:S01]  /*dd20*/  FADD.FTZ R70, R70, R71 ;  /* 0x0000004746467221 */ /* 0x000fe20000010000 */
[----:B------:R-:W-:Y:S01]  /*dd30*/  FADD.FTZ R98, R98, R99 ;  /* 0x0000006362627221 */ /* 0x000fe20000010000 */
[----:B------:R-:W-:-:S02]  /*dd40*/  FADD.FTZ R41, R41, R34 ;  /* 0x0000002229297221 */ /* 0x000fc40000010000 */
[C---:B------:R-:W-:Y:S01]  /*dd50*/  HMMA.16816.F32 R192, R36.reuse, R16, R192 ;  /* 0x0000001024c0723c */ /* 0x040fe200000018c0 */
[----:B------:R-:W-:Y:S01]  /*dd60*/  FADD.FTZ R69, R69, R70 ;  /* 0x0000004645457221 */ /* 0x000fe20000010000 */
[----:B------:R-:W3:Y:S01]  /*dd70*/  MUFU.EX2 R140, R140 ;  /* 0x0000008c008c7308 */ /* 0x000ee20000000800 */
[----:B--2---:R-:W-:Y:S01]  /*dd80*/  F2FP.F16.F32.PACK_AB R29, R139, R136 ;  /* 0x000000888b1d723e */ /* 0x004fe200000000ff */
[----:B------:R-:W-:Y:S01]  /*dd90*/  FADD.FTZ R97, R97, R98 ;  /* 0x0000006261617221 */ /* 0x000fe20000010000 */
[----:B------:R-:W-:Y:S01]  /*dda0*/  FADD.FTZ R68, R68, R69 ;  /* 0x0000004544447221 */ /* 0x000fe20000010000 */
[C---:B------:R-:W-:Y:S01]  /*ddb0*/  HMMA.16816.F32 R188, R36.reuse, R18, R188 ;  /* 0x0000001224bc723c */ /* 0x040fe200000018bc */
[----:B------:R-:W2:Y:S01]  /*ddc0*/  LDSM.16.MT88.4 R16, [R239+0x4c00] ;  /* 0x004c0000ef10783b */ /* 0x000ea20000004200 */
[----:B------:R-:W-:Y:S01]  /*ddd0*/  FADD.FTZ R136, R136, R121 ;  /* 0x0000007988887221 */ /* 0x000fe20000010000 */
[----:B------:R-:W-:Y:S01]  /*dde0*/  FADD.FTZ R32, R32, R41 ;  /* 0x0000002920207221 */ /* 0x000fe20000010000 */
[----:B------:R-:W-:Y:S02]  /*ddf0*/  MUFU.EX2 R65, R65 ;  /* 0x0000004100417308 */ /* 0x000fe40000000800 */
[----:B------:R-:W-:Y:S01]  /*de00*/  HMMA.16816.F32 R200, R36, R12, R200 ;  /* 0x0000000c24c8723c */ /* 0x000fe200000018c8 */
[----:B------:R-:W-:-:S05]  /*de10*/  FADD.FTZ R136, R139, R136 ;  /* 0x000000888b887221 */ /* 0x000fca0000010000 */
[----:B------:R-:W4:Y:S01]  /*de20*/  MUFU.EX2 R64, R64 ;  /* 0x0000004000407308 */ /* 0x000f220000000800 */
[----:B------:R-:W-:Y:S01]  /*de30*/  HMMA.16816.F32 R196, R36, R14, R196 ;  /* 0x0000000e24c4723c */ /* 0x000fe200000018c4 */
[----:B------:R-:W5:Y:S01]  /*de40*/  LDSM.16.MT88.4 R12, [R234+0x4c00] ;  /* 0x004c0000ea0c783b */ /* 0x000f620000004200 */
[----:B---3--:R-:W-:Y:S01]  /*de50*/  F2FP.F16.F32.PACK_AB R31, R140, R143 ;  /* 0x0000008f8c1f723e */ /* 0x008fe200000000ff */
[----:B------:R-:W-:-:S04]  /*de60*/  FADD.FTZ R143, R143, R136 ;  /* 0x000000888f8f7221 */ /* 0x000fc80000010000 */
[----:B------:R-:W-:Y:S01]  /*de70*/  MUFU.EX2 R35, R35 ;  /* 0x0000002300237308 */ /* 0x000fe20000000800 */
[----:B------:R-:W-:Y:S01]  /*de80*/  F2FP.F16.F32.PACK_AB R36, R95, R96 ;  /* 0x000000605f24723e */ /* 0x000fe200000000ff */
[C---:B------:R-:W-:Y:S01]  /*de90*/  HMMA.16816.F32 R216, R28.reuse, R24, R216 ;  /* 0x000000181cd8723c */ /* 0x040fe200000018d8 */
[----:B------:R-:W-:Y:S01]  /*dea0*/  F2FP.F16.F32.PACK_AB R37, R66, R67 ;  /* 0x000000434225723e */ /* 0x000fe200000000ff */
[----:B------:R-:W-:Y:S01]  /*deb0*/  FADD.FTZ R96, R96, R97 ;  /* 0x0000006160607221 */ /* 0x000fe20000010000 */
[----:B------:R-:W-:Y:S01]  /*dec0*/  F2FP.F16.F32.PACK_AB R38, R93, R94 ;  /* 0x0000005e5d26723e */ /* 0x000fe200000000ff */
[----:B------:R-:W-:Y:S01]  /*ded0*/  FADD.FTZ R67, R67, R68 ;  /* 0x0000004443437221 */ /* 0x000fe20000010000 */
[----:B------:R-:W-:Y:S01]  /*dee0*/  FADD.FTZ R143, R140, R143 ;  /* 0x0000008f8c8f7221 */ /* 0x000fe20000010000 */
[----:B------:R-:W3:Y:S01]  /*def0*/  MUFU.EX2 R8, R8 ;  /* 0x0000000800087308 */ /* 0x000ee20000000800 */
[----:B------:R-:W-:Y:S01]  /*df00*/  HMMA.16816.F32 R212, R28, R26, R212 ;  /* 0x0000001a1cd4723c */ /* 0x000fe200000018d4 */
[----:B----4-:R-:W-:Y:S01]  /*df10*/  F2FP.F16.F32.PACK_AB R39, R64, R65 ;  /* 0x000000414027723e */ /* 0x010fe200000000ff */
[----:B------:R-:W-:Y:S01]  /*df20*/  FADD.FTZ R95, R95, R96 ;  /* 0x000000605f5f7221 */ /* 0x000fe20000010000 */
[----:B------:R-:W-:-:S03]  /*df30*/  FADD.FTZ R66, R66, R67 ;  /* 0x0000004342427221 */ /* 0x000fc60000010000 */
[----:B-1----:R-:W-:Y:S01]  /*df40*/  HMMA.16816.F32 R208, R28, R20, R208 ;  /* 0x000000141cd0723c */ /* 0x002fe200000018d0 */
[----:B------:R-:W-:Y:S01]  /*df50*/  MUFU.EX2 R33, R33 ;  /* 0x0000002100217308 */ /* 0x000fe20000000800 */
[----:B------:R-:W-:Y:S01]  /*df60*/  FADD.FTZ R94, R94, R95 ;  /* 0x0000005f5e5e7221 */ /* 0x000fe20000010000 */
[----:B------:R-:W-:-:S03]  /*df70*/  FADD.FTZ R65, R65, R66 ;  /* 0x0000004241417221 */ /* 0x000fc60000010000 */
[----:B------:R-:W-:Y:S01]  /*df80*/  HMMA.16816.F32 R204, R28, R22, R204 ;  /* 0x000000161ccc723c */ /* 0x000fe200000018cc */
[----:B------:R-:W-:Y:S01]  /*df90*/  FADD.FTZ R93, R93, R94 ;  /* 0x0000005e5d5d7221 */ /* 0x000fe20000010000 */
[----:B------:R-:W-:Y:S01]  /*dfa0*/  FADD.FTZ R64, R64, R65 ;  /* 0x0000004140407221 */ /* 0x000fe20000010000 */
[----:B------:R-:W1:Y:S03]  /*dfb0*/  MUFU.EX2 R4, R4 ;  /* 0x0000000400047308 */ /* 0x000e660000000800 */
[----:B------:R-:W-:Y:S01]  /*dfc0*/  HMMA.16816.F32 R192, R36, R24, R192 ;  /* 0x0000001824c0723c */ /* 0x000fe200000018c0 */
[----:B---3--:R-:W-:Y:S01]  /*dfd0*/  F2FP.F16.F32.PACK_AB R28, R8, R35 ;  /* 0x00000023081c723e */ /* 0x008fe200000000ff */
[----:B------:R-:W-:-:S03]  /*dfe0*/  FADD.FTZ R35, R35, R32 ;  /* 0x0000002023237221 */ /* 0x000fc60000010000 */
[----:B------:R-:W-:Y:S01]  /*dff0*/  MUFU.EX2 R146, R146 ;  /* 0x0000009200927308 */ /* 0x000fe20000000800 */
[----:B------:R-:W-:Y:S01]  /*e000*/  HMMA.16816.F32 R188, R36, R26, R188 ;  /* 0x0000001a24bc723c */ /* 0x000fe200000018bc */
[----:B------:R-:W3:Y:S01]  /*e010*/  LDSM.16.MT88.4 R24, [R239+0x5000] ;  /* 0x00500000ef18783b */ /* 0x000ee20000004200 */
[----:B------:R-:W-:-:S04]  /*e020*/  FADD.FTZ R8, R8, R35 ;  /* 0x0000002308087221 */ /* 0x000fc80000010000 */
[----:B------:R-:W-:Y:S01]  /*e030*/  HMMA.16816.F32 R200, R36, R20, R200 ;  /* 0x0000001424c8723c */ /* 0x000fe200000018c8 */
[----:B------:R-:W4:Y:S01]  /*e040*/  MUFU.EX2 R163, R163 ;  /* 0x000000a300a37308 */ /* 0x000f220000000800 */
[----:B-1----:R-:W-:Y:S01]  /*e050*/  F2FP.F16.F32.PACK_AB R30, R4, R33 ;  /* 0x00000021041e723e */ /* 0x002fe200000000ff */
[----:B------:R-:W-:-:S03]  /*e060*/  FADD.FTZ R33, R33, R8 ;  /* 0x0000000821217221 */ /* 0x000fc60000010000 */
[----:B------:R-:W-:Y:S01]  /*e070*/  HMMA.16816.F32 R196, R36, R22, R196 ;  /* 0x0000001624c4723c */ /* 0x000fe200000018c4 */
[----:B------:R-:W1:Y:S01]  /*e080*/  LDSM.16.MT88.4 R20, [R234+0x5000] ;  /* 0x00500000ea14783b */ /* 0x000e620000004200 */
[----:B------:R-:W-:Y:S01]  /*e090*/  FADD.FTZ R33, R4, R33 ;  /* 0x0000002104217221 */ /* 0x000fe20000010000 */
[----:B------:R-:W-:Y:S04]  /*e0a0*/  MUFU.EX2 R167, R167 ;  /* 0x000000a700a77308 */ /* 0x000fe80000000800 */
[--C-:B------:R-:W-:Y:S01]  /*e0b0*/  FFMA.FTZ R36, R166, UR12, -R145.reuse ;  /* 0x0000000ca6247c23 */ /* 0x100fe20008010891 */
[--C-:B------:R-:W-:Y:S01]  /*e0c0*/  FFMA.FTZ R37, R221, UR12, -R132.reuse ;  /* 0x0000000cdd257c23 */ /* 0x100fe20008010884 */
[--C-:B------:R-:W-:Y:S01]  /*e0d0*/  FFMA.FTZ R38, R187, UR12, -R132.reuse ;  /* 0x0000000cbb267c23 */ /* 0x100fe20008010884 */
[--C-:B------:R-:W-:Y:S01]  /*e0e0*/  FFMA.FTZ R39, R185, UR12, -R132.reuse ;  /* 0x0000000cb9277c23 */ /* 0x100fe20008010884 */
[----:B------:R-:W2:Y:S01]  /*e0f0*/  MUFU.EX2 R152, R152 ;  /* 0x0000009800987308 */ /* 0x000ea20000000800 */
[----:B----4-:R-:W-:Y:S01]  /*e100*/  F2FP.F16.F32.PACK_AB R29, R163, R146 ;  /* 0x00000092a31d723e */ /* 0x010fe200000000ff */
[--C-:B------:R-:W-:Y:S01]  /*e110*/  FFMA.FTZ R166, R175, UR12, -R132.reuse ;  /* 0x0000000cafa67c23 */ /* 0x100fe20008010884 */
[--C-:B------:R-:W-:Y:S01]  /*e120*/  FFMA.FTZ R185, R160, UR12, -R145.reuse ;  /* 0x0000000ca0b97c23 */ /* 0x100fe20008010891 */
[----:B------:R-:W-:Y:S01]  /*e130*/  FFMA.FTZ R175, R164, UR12, -R145 ;  /* 0x0000000ca4af7c23 */ /* 0x000fe20008010891 */
[--C-:B------:R-:W-:Y:S01]  /*e140*/  FFMA.FTZ R160, R165, UR12, -R132.reuse ;  /* 0x0000000ca5a07c23 */ /* 0x100fe20008010884 */
[--C-:B------:R-:W-:Y:S01]  /*e150*/  FFMA.FTZ R165, R177, UR12, -R132.reuse ;  /* 0x0000000cb1a57c23 */ /* 0x100fe20008010884 */
[--C-:B------:R-:W-:Y:S01]  /*e160*/  FFMA.FTZ R164, R171, UR12, -R132.reuse ;  /* 0x0000000caba47c23 */ /* 0x100fe20008010884 */
[----:B------:R-:W-:Y:S01]  /*e170*/  MUFU.EX2 R63, R63 ;  /* 0x0000003f003f7308 */ /* 0x000fe20000000800 */
[----:B------:R-:W-:Y:S01]  /*e180*/  FADD.FTZ R146, R146, R143 ;  /* 0x0000008f92927221 */ /* 0x000fe20000010000 */
[--C-:B------:R-:W-:Y:S01]  /*e190*/  FFMA.FTZ R171, R148, UR12, -R145.reuse ;  /* 0x0000000c94ab7c23 */ /* 0x100fe20008010891 */
[----:B------:R-:W-:Y:S01]  /*e1a0*/  FFMA.FTZ R148, R155, UR12, -R132 ;  /* 0x0000000c9b947c23 */ /* 0x000fe20008010884 */
[----:B------:R-:W-:Y:S01]  /*e1b0*/  FFMA.FTZ R145, R138, UR12, -R145 ;  /* 0x0000000c8a917c23 */ /* 0x000fe20008010891 */
[----:B------:R-:W-:Y:S01]  /*e1c0*/  FADD.FTZ R146, R163, R146 ;  /* 0x00000092a3927221 */ /* 0x000fe20000010000 */
[--C-:B------:R-:W-:Y:S01]  /*e1d0*/  FFMA.FTZ R138, R141, UR12, -R132.reuse ;  /* 0x0000000c8d8a7c23 */ /* 0x100fe20008010884 */
[----:B------:R-:W-:Y:S01]  /*e1e0*/  FFMA.FTZ R132, R131, UR12, -R132 ;  /* 0x0000000c83847c23 */ /* 0x000fe20008010884 */
[----:B------:R-:W4:Y:S01]  /*e1f0*/  MUFU.EX2 R62, R62 ;  /* 0x0000003e003e7308 */ /* 0x000f220000000800 */
[----:B--2---:R-:W-:Y:S01]  /*e200*/  F2FP.F16.F32.PACK_AB R31, R152, R167 ;  /* 0x000000a7981f723e */ /* 0x004fe200000000ff */
[----:B------:R-:W-:Y:S01]  /*e210*/  FADD.FTZ R167, R167, R146 ;  /* 0x00000092a7a77221 */ /* 0x000fe20000010000 */
[----:B------:R-:W-:-:S03]  /*e220*/  FFMA.FTZ R131, R124, UR12, -R127 ;  /* 0x0000000c7c837c23 */ /* 0x000fc6000801087f */
[----:B------:R-:W-:Y:S02]  /*e230*/  FADD.FTZ R152, R152, R167 ;  /* 0x000000a798987221 */ /* 0x000fe40000010000 */
[----:B------:R-:W-:Y:S01]  /*e240*/  MUFU.EX2 R61, R61 ;  /* 0x0000003d003d7308 */ /* 0x000fe20000000800 */
[C---:B------:R-:W-:Y:S06]  /*e250*/  HMMA.16816.F32 R216, R28.reuse, R16, R216 ;  /* 0x000000101cd8723c */ /* 0x040fec00000018d8 */
[C---:B------:R-:W-:Y:S01]  /*e260*/  HMMA.16816.F32 R212, R28.reuse, R18, R212 ;  /* 0x000000121cd4723c */ /* 0x040fe200000018d4 */
[----:B------:R-:W2:Y:S05]  /*e270*/  MUFU.EX2 R60, R60 ;  /* 0x0000003c003c7308 */ /* 0x000eaa0000000800 */
[C---:B-----5:R-:W-:Y:S03]  /*e280*/  HMMA.16816.F32 R208, R28.reuse, R12, R208 ;  /* 0x0000000c1cd0723c */ /* 0x060fe600000018d0 */
[----:B------:R-:W-:Y:S03]  /*e290*/  MUFU.EX2 R128, R128 ;  /* 0x0000008000807308 */ /* 0x000fe60000000800 */
[----:B------:R-:W-:Y:S05]  /*e2a0*/  HMMA.16816.F32 R204, R28, R14, R204 ;  /* 0x0000000e1ccc723c */ /* 0x000fea00000018cc */
[----:B------:R-:W5:Y:S02]  /*e2b0*/  MUFU.EX2 R133, R133 ;  /* 0x0000008500857308 */ /* 0x000f640000000800 */
[----:B------:R-:W-:Y:S01]  /*e2c0*/  F2FP.F16.F32.PACK_AB R28, R91, R92 ;  /* 0x0000005c5b1c723e */ /* 0x000fe200000000ff */
[----:B------:R-:W-:Y:S01]  /*e2d0*/  FADD.FTZ R92, R92, R93 ;  /* 0x0000005d5c5c7221 */ /* 0x000fe20000010000 */
[----:B----4-:R-:W-:Y:S01]  /*e2e0*/  F2FP.F16.F32.PACK_AB R29, R62, R63 ;  /* 0x0000003f3e1d723e */ /* 0x010fe200000000ff */
[----:B------:R-:W-:Y:S01]  /*e2f0*/  FADD.FTZ R63, R63, R64 ;  /* 0x000000403f3f7221 */ /* 0x000fe20000010000 */
[----:B------:R-:W-:Y:S01]  /*e300*/  F2FP.F16.F32.PACK_AB R30, R89, R90 ;  /* 0x0000005a591e723e */ /* 0x000fe200000000ff */
[----:B------:R-:W-:Y:S01]  /*e310*/  FADD.FTZ R91, R91, R92 ;  /* 0x0000005c5b5b7221 */ /* 0x000fe20000010000 */
[----:B------:R-:W-:Y:S01]  /*e320*/  MUFU.EX2 R134, R134 ;  /* 0x0000008600867308 */ /* 0x000fe20000000800 */
[----:B--2---:R-:W-:Y:S01]  /*e330*/  F2FP.F16.F32.PACK_AB R31, R60, R61 ;  /* 0x0000003d3c1f723e */ /* 0x004fe200000000ff */
[----:B------:R-:W-:Y:S01]  /*e340*/  FADD.FTZ R62, R62, R63 ;  /* 0x0000003f3e3e7221 */ /* 0x000fe20000010000 */
[----:B------:R-:W-:-:S03]  /*e350*/  FADD.FTZ R90, R90, R91 ;  /* 0x0000005b5a5a7221 */ /* 0x000fc60000010000 */
[----:B------:R-:W-:Y:S01]  /*e360*/  FADD.FTZ R61, R61, R62 ;  /* 0x0000003e3d3d7221 */ /* 0x000fe20000010000 */
[----:B------:R-:W-:Y:S01]  /*e370*/  FADD.FTZ R89, R89, R90 ;  /* 0x0000005a59597221 */ /* 0x000fe20000010000 */
[----:B------:R-:W2:Y:S01]  /*e380*/  MUFU.EX2 R149, R149 ;  /* 0x0000009500957308 */ /* 0x000ea20000000800 */
[----:B------:R-:W-:Y:S01]  /*e390*/  HMMA.16816.F32 R192, R28, R16, R192 ;  /* 0x000000101cc0723c */ /* 0x000fe200000018c0 */
[----:B------:R-:W-:-:S05]  /*e3a0*/  FADD.FTZ R60, R60, R61 ;  /* 0x0000003d3c3c7221 */ /* 0x000fca0000010000 */
[----:B------:R-:W-:Y:S01]  /*e3b0*/  HMMA.16816.F32 R188, R28, R18, R188 ;  /* 0x000000121cbc723c */ /* 0x000fe200000018bc */
[----:B------:R-:W-:Y:S01]  /*e3c0*/  MUFU.EX2 R37, R37 ;  /* 0x0000002500257308 */ /* 0x000fe20000000800 */
[----:B-----5:R-:W-:Y:S01]  /*e3d0*/  F2FP.F16.F32.PACK_AB R16, R133, R128 ;  /* 0x000000808510723e */ /* 0x020fe200000000ff */
[----:B------:R-:W-:-:S03]  /*e3e0*/  FADD.FTZ R128, R128, R33 ;  /* 0x0000002180807221 */ /* 0x000fc60000010000 */
[C---:B------:R-:W-:Y:S01]  /*e3f0*/  HMMA.16816.F32 R200, R28.reuse, R12, R200 ;  /* 0x0000000c1cc8723c */ /* 0x040fe200000018c8 */
[----:B------:R-:W-:Y:S02]  /*e400*/  FADD.FTZ R133, R133, R128 ;  /* 0x0000008085857221 */ /* 0x000fe40000010000 */
[----:B------:R-:W4:Y:S01]  /*e410*/  MUFU.EX2 R38, R38 ;  /* 0x0000002600267308 */ /* 0x000f220000000800 */
[C---:B--2---:R-:W-:Y:S01]  /*e420*/  F2FP.F16.F32.PACK_AB R18, R149.reuse, R134 ;  /* 0x000000869512723e */ /* 0x044fe200000000ff */
[----:B------:R-:W-:Y:S01]  /*e430*/  FADD.FTZ R134, R134, R133 ;  /* 0x0000008586867221 */ /* 0x000fe20000010000 */
[----:B------:R-:W-:Y:S01]  /*e440*/  HMMA.16816.F32 R196, R28, R14, R196 ;  /* 0x0000000e1cc4723c */ /* 0x000fe200000018c4 */
[----:B------:R-:W2:Y:S02]  /*e450*/  LDSM.16.MT88.4 R12, [R239+0x5400] ;  /* 0x00540000ef0c783b */ /* 0x000ea40000004200 */
[----:B------:R-:W-:Y:S02]  /*e460*/  FADD.FTZ R149, R149, R134 ;  /* 0x0000008695957221 */ /* 0x000fe40000010000 */
[----:B------:R-:W-:Y:S02]  /*e470*/  MUFU.EX2 R39, R39 ;  /* 0x0000002700277308 */ /* 0x000fe40000000800 */
[----:B------:R-:W-:Y:S01]  /*e480*/  F2FP.F16.F32.PACK_AB R28, R87, R88 ;  /* 0x00000058571c723e */ /* 0x000fe200000000ff */
[----:B------:R-:W-:Y:S01]  /*e490*/  FADD.FTZ R88, R88, R89 ;  /* 0x0000005958587221 */ /* 0x000fe20000010000 */
[----:B------:R-:W-:-:S03]  /*e4a0*/  F2FP.F16.F32.PACK_AB R30, R85, R86 ;  /* 0x00000056551e723e */ /* 0x000fc600000000ff */
[----:B------:R-:W-:Y:S01]  /*e4b0*/  FADD.FTZ R87, R87, R88 ;  /* 0x0000005857577221 */ /* 0x000fe20000010000 */
[----:B------:R-:W5:Y:S01]  /*e4c0*/  MUFU.EX2 R166, R166 ;  /* 0x000000a600a67308 */ /* 0x000f620000000800 */
[----:B----4-:R-:W-:Y:S01]  /*e4d0*/  F2FP.F16.F32.PACK_AB R17, R38, R37 ;  /* 0x000000252611723e */ /* 0x010fe200000000ff */
[----:B------:R-:W-:Y:S01]  /*e4e0*/  FADD.FTZ R37, R37, R152 ;  /* 0x0000009825257221 */ /* 0x000fe20000010000 */
[----:B------:R-:W-:-:S03]  /*e4f0*/  FADD.FTZ R86, R86, R87 ;  /* 0x0000005756567221 */ /* 0x000fc60000010000 */
[----:B------:R-:W-:Y:S01]  /*e500*/  FADD.FTZ R38, R38, R37 ;  /* 0x0000002526267221 */ /* 0x000fe20000010000 */
[----:B------:R-:W-:Y:S01]  /*e510*/  FADD.FTZ R85, R85, R86 ;  /* 0x0000005655557221 */ /* 0x000fe20000010000 */
[----:B------:R-:W-:Y:S08]  /*e520*/  MUFU.EX2 R59, R59 ;  /* 0x0000003b003b7308 */ /* 0x000ff00000000800 */
[----:B------:R-:W4:Y:S01]  /*e530*/  MUFU.EX2 R58, R58 ;  /* 0x0000003a003a7308 */ /* 0x000f220000000800 */
[----:B-----5:R-:W-:Y:S01]  /*e540*/  F2FP.F16.F32.PACK_AB R19, R166, R39 ;  /* 0x00000027a613723e */ /* 0x020fe200000000ff */
[----:B------:R-:W-:-:S04]  /*e550*/  FADD.FTZ R39, R39, R38 ;  /* 0x0000002627277221 */ /* 0x000fc80000010000 */
[----:B------:R-:W-:Y:S02]  /*e560*/  FADD.FTZ R39, R166, R39 ;  /* 0x00000027a6277221 */ /* 0x000fe40000010000 */
[----:B------:R-:W-:Y:S01]  /*e570*/  MUFU.EX2 R57, R57 ;  /* 0x0000003900397308 */ /* 0x000fe20000000800 */
[C---:B---3--:R-:W-:Y:S06]  /*e580*/  HMMA.16816.F32 R216, R16.reuse, R24, R216 ;  /* 0x0000001810d8723c */ /* 0x048fec00000018d8 */
[----:B------:R-:W-:Y:S01]  /*e590*/  HMMA.16816.F32 R212, R16, R26, R212 ;  /* 0x0000001a10d4723c */ /* 0x000fe200000018d4 */
[----:B------:R-:W3:Y:S01]  /*e5a0*/  MUFU.EX2 R56, R56 ;  /* 0x0000003800387308 */ /* 0x000ee20000000800 */
[----:B----4-:R-:W-:Y:S01]  /*e5b0*/  F2FP.F16.F32.PACK_AB R29, R58, R59 ;  /* 0x0000003b3a1d723e */ /* 0x010fe200000000ff */
[----:B------:R-:W-:-:S03]  /*e5c0*/  FADD.FTZ R59, R59, R60 ;  /* 0x0000003c3b3b7221 */ /* 0x000fc60000010000 */
[C---:B-1----:R-:W-:Y:S01]  /*e5d0*/  HMMA.16816.F32 R208, R16.reuse, R20, R208 ;  /* 0x0000001410d0723c */ /* 0x042fe200000018d0 */
[----:B------:R-:W-:Y:S02]  /*e5e0*/  FADD.FTZ R58, R58, R59 ;  /* 0x0000003b3a3a7221 */ /* 0x000fe40000010000 */
[----:B------:R-:W-:Y:S03]  /*e5f0*/  MUFU.EX2 R142, R142 ;  /* 0x0000008e008e7308 */ /* 0x000fe60000000800 */
[----:B------:R-:W-:Y:S01]  /*e600*/  HMMA.16816.F32 R204, R16, R22, R204 ;  /* 0x0000001610cc723c */ /* 0x000fe200000018cc */
[----:B------:R-:W1:Y:S04]  /*e610*/  LDSM.16.MT88.4 R16, [R234+0x5400] ;  /* 0x00540000ea10783b */ /* 0x000e680000004200 */
[----:B------:R-:W4:Y:S01]  /*e620*/  MUFU.EX2 R161, R161 ;  /* 0x000000a100a17308 */ /* 0x000f220000000800 */
[----:B---3--:R-:W-:Y:S01]  /*e630*/  F2FP.F16.F32.PACK_AB R31, R56, R57 ;  /* 0x00000039381f723e */ /* 0x008fe200000000ff */
[----:B------:R-:W-:-:S04]  /*e640*/  FADD.FTZ R57, R57, R58 ;  /* 0x0000003a39397221 */ /* 0x000fc80000010000 */
[----:B------:R-:W-:Y:S02]  /*e650*/  FADD.FTZ R56, R56, R57 ;  /* 0x0000003938387221 */ /* 0x000fe40000010000 */
[----:B------:R-:W-:Y:S01]  /*e660*/  MUFU.EX2 R154, R154 ;  /* 0x0000009a009a7308 */ /* 0x000fe20000000800 */
[C---:B------:R-:W-:Y:S06]  /*e670*/  HMMA.16816.F32 R192, R28.reuse, R24, R192 ;  /* 0x000000181cc0723c */ /* 0x040fec00000018c0 */
[----:B------:R-:W-:Y:S01]  /*e680*/  HMMA.16816.F32 R188, R28, R26, R188 ;  /* 0x0000001a1cbc723c */ /* 0x000fe200000018bc */
[----:B------:R-:W3:Y:S01]  /*e690*/  MUFU.EX2 R173, R173 ;  /* 0x000000ad00ad7308 */ /* 0x000ee20000000800 */
[----:B----4-:R-:W-:Y:S01]  /*e6a0*/  F2FP.F16.F32.PACK_AB R24, R161, R142 ;  /* 0x0000008ea118723e */ /* 0x010fe200000000ff */
[----:B------:R-:W-:-:S03]  /*e6b0*/  FADD.FTZ R142, R142, R149 ;  /* 0x000000958e8e7221 */ /* 0x000fc60000010000 */
[C---:B------:R-:W-:Y:S01]  /*e6c0*/  HMMA.16816.F32 R200, R28.reuse, R20, R200 ;  /* 0x000000141cc8723c */ /* 0x040fe200000018c8 */
[----:B------:R-:W-:Y:S02]  /*e6d0*/  FADD.FTZ R161, R161, R142 ;  /* 0x0000008ea1a17221 */ /* 0x000fe40000010000 */
[----:B------:R-:W-:Y:S03]  /*e6e0*/  MUFU.EX2 R160, R160 ;  /* 0x000000a000a07308 */ /* 0x000fe60000000800 */
[----:B------:R-:W-:Y:S01]  /*e6f0*/  HMMA.16816.F32 R196, R28, R22, R196 ;  /* 0x000000161cc4723c */ /* 0x000fe200000018c4 */
[----:B------:R-:W4:Y:S04]  /*e700*/  LDSM.16.MT88.4 R20, [R239+0x5800] ;  /* 0x00580000ef14783b */ /* 0x000f280000004200 */
[----:B------:R-:W5:Y:S01]  /*e710*/  MUFU.EX2 R165, R165 ;  /* 0x000000a500a57308 */ /* 0x000f620000000800 */
[----:B------:R-:W4:Y:S01]  /*e720*/  LDSM.16.MT88.4 R28, [R234+0x5800] ;  /* 0x00580000ea1c783b */ /* 0x000f220000004200 */
[----:B---3--:R-:W-:Y:S01]  /*e730*/  F2FP.F16.F32.PACK_AB R26, R173, R154 ;  /* 0x0000009aad1a723e */ /* 0x008fe200000000ff */
[----:B------:R-:W-:-:S04]  /*e740*/  FADD.FTZ R154, R154, R161 ;  /* 0x000000a19a9a7221 */ /* 0x000fc80000010000 */
[----:B------:R-:W-:Y:S01]  /*e750*/  FADD.FTZ R173, R173, R154 ;  /* 0x0000009aadad7221 */ /* 0x000fe20000010000 */
        /* <DEDUP_REMOVED lines=11> */
[C---:B--2---:R-:W-:Y:S06]  /*e810*/  HMMA.16816.F32 R216, R24.reuse, R12, R216 ;  /* 0x0000000c18d8723c */ /* 0x044fec00000018d8 */
[C---:B------:R-:W-:Y:S01]  /*e820*/  HMMA.16816.F32 R212, R24.reuse, R14, R212 ;  /* 0x0000000e18d4723c */ /* 0x040fe200000018d4 */
[----:B------:R-:W2:Y:S05]  /*e830*/  MUFU.EX2 R52, R52 ;  /* 0x0000003400347308 */ /* 0x000eaa0000000800 */
[C---:B-1----:R-:W-:Y:S03]  /*e840*/  HMMA.16816.F32 R208, R24.reuse, R16, R208 ;  /* 0x0000001018d0723c */ /* 0x042fe600000018d0 */
[----:B------:R-:W-:Y:S03]  /*e850*/  MUFU.EX2 R36, R36 ;  /* 0x0000002400247308 */ /* 0x000fe60000000800 */
[----:B------:R-:W-:Y:S05]  /*e860*/  HMMA.16816.F32 R204, R24, R18, R204 ;  /* 0x0000001218cc723c */ /* 0x000fea00000018cc */
[----:B------:R-:W1:Y:S02]  /*e870*/  MUFU.EX2 R175, R175 ;  /* 0x000000af00af7308 */ /* 0x000e640000000800 */
[----:B------:R-:W-:Y:S01]  /*e880*/  F2FP.F16.F32.PACK_AB R24, R83, R84 ;  /* 0x000000545318723e */ /* 0x000fe200000000ff */
[----:B------:R-:W-:Y:S01]  /*e890*/  FADD.FTZ R84, R84, R85 ;  /* 0x0000005554547221 */ /* 0x000fe20000010000 */
[----:B-----5:R-:W-:Y:S01]  /*e8a0*/  F2FP.F16.F32.PACK_AB R25, R54, R55 ;  /* 0x000000373619723e */ /* 0x020fe200000000ff */
        /* <DEDUP_REMOVED lines=14> */
[----:B-1----:R-:W-:Y:S01]  /*e990*/  F2FP.F16.F32.PACK_AB R12, R175, R36 ;  /* 0x00000024af0c723e */ /* 0x002fe200000000ff */
[----:B------:R-:W-:-:S03]  /*e9a0*/  FADD.FTZ R36, R36, R173 ;  /* 0x000000ad24247221 */ /* 0x000fc60000010000 */
[C---:B------:R-:W-:Y:S01]  /*e9b0*/  HMMA.16816.F32 R200, R24.reuse, R16, R200 ;  /* 0x0000001018c8723c */ /* 0x040fe200000018c8 */
[----:B------:R-:W-:Y:S02]  /*e9c0*/  FADD.FTZ R175, R175, R36 ;  /* 0x00000024afaf7221 */ /* 0x000fe40000010000 */
[----:B------:R-:W1:Y:S01]  /*e9d0*/  MUFU.EX2 R153, R153 ;  /* 0x0000009900997308 */ /* 0x000e620000000800 */
        /* <DEDUP_REMOVED lines=10> */
[----:B------:R-:W3:Y:S01]  /*ea80*/  MUFU.EX2 R168, R168 ;  /* 0x000000a800a87308 */ /* 0x000ee20000000800 */
[----:B-1----:R-:W-:Y:S01]  /*ea90*/  F2FP.F16.F32.PACK_AB R13, R153, R148 ;  /* 0x00000094990d723e */ /* 0x002fe200000000ff */
[----:B------:R-:W-:Y:S01]  /*eaa0*/  FADD.FTZ R148, R148, R169 ;  /* 0x000000a994947221 */ /* 0x000fe20000010000 */
[----:B------:R-:W-:-:S03]  /*eab0*/  FADD.FTZ R78, R78, R79 ;  /* 0x0000004f4e4e7221 */ /* 0x000fc60000010000 */
[----:B------:R-:W-:Y:S01]  /*eac0*/  FADD.FTZ R148, R153, R148 ;  /* 0x0000009499947221 */ /* 0x000fe20000010000 */
[----:B------:R-:W-:Y:S01]  /*ead0*/  FADD.FTZ R77, R77, R78 ;  /* 0x0000004e4d4d7221 */ /* 0x000fe20000010000 */
[----:B------:R-:W-:Y:S08]  /*eae0*/  MUFU.EX2 R51, R51 ;  /* 0x0000003300337308 */ /* 0x000ff00000000800 */
[----:B------:R-:W1:Y:S01]  /*eaf0*/  MUFU.EX2 R50, R50 ;  /* 0x0000003200327308 */ /* 0x000e620000000800 */
[----:B---3--:R-:W-:Y:S01]  /*eb00*/  F2FP.F16.F32.PACK_AB R15, R168, R151 ;  /* 0x00000097a80f723e */ /* 0x008fe200000000ff */
[----:B------:R-:W-:-:S04]  /*eb10*/  FADD.FTZ R151, R151, R148 ;  /* 0x0000009497977221 */ /* 0x000fc80000010000 */
[----:B------:R-:W-:Y:S02]  /*eb20*/  FADD.FTZ R151, R168, R151 ;  /* 0x00000097a8977221 */ /* 0x000fe40000010000 */
[----:B------:R-:W-:Y:S01]  /*eb30*/  MUFU.EX2 R49, R49 ;  /* 0x0000003100317308 */ /* 0x000fe20000000800 */
[C---:B----4-:R-:W-:Y:S06]  /*eb40*/  HMMA.16816.F32 R216, R12.reuse, R20, R216 ;  /* 0x000000140cd8723c */ /* 0x050fec00000018d8 */
[----:B------:R-:W-:Y:S01]  /*eb50*/  HMMA.16816.F32 R212, R12, R22, R212 ;  /* 0x000000160cd4723c */ /* 0x000fe200000018d4 */
[----:B------:R-:W3:Y:S01]  /*eb60*/  MUFU.EX2 R48, R48 ;  /* 0x0000003000307308 */ /* 0x000ee20000000800 */
[----:B-1----:R-:W-:Y:S01]  /*eb70*/  F2FP.F16.F32.PACK_AB R25, R50, R51 ;  /* 0x000000333219723e */ /* 0x002fe200000000ff */
[----:B------:R-:W-:-:S03]  /*eb80*/  FADD.FTZ R51, R51, R52 ;  /* 0x0000003433337221 */ /* 0x000fc60000010000 */
[C---:B------:R-:W-:Y:S01]  /*eb90*/  HMMA.16816.F32 R208, R12.reuse, R28, R208 ;  /* 0x0000001c0cd0723c */ /* 0x040fe200000018d0 */
[----:B------:R-:W-:Y:S02]  /*eba0*/  FADD.FTZ R50, R50, R51 ;  /* 0x0000003332327221 */ /* 0x000fe40000010000 */
[----:B------:R-:W-:Y:S03]  /*ebb0*/  MUFU.EX2 R75, R75 ;  /* 0x0000004b004b7308 */ /* 0x000fe60000000800 */
[----:B------:R-:W-:Y:S01]  /*ebc0*/  HMMA.16816.F32 R204, R12, R30, R204 ;  /* 0x0000001e0ccc723c */ /* 0x000fe200000018cc */
[----:B------:R-:W1:Y:S04]  /*ebd0*/  LDSM.16.MT88.4 R12, [R234+0x5c00] ;  /* 0x005c0000ea0c783b */ /* 0x000e680000004200 */
[----:B------:R-:W-:Y:S01]  /*ebe0*/  MUFU.EX2 R46, R46 ;  /* 0x0000002e002e7308 */ /* 0x000fe20000000800 */
[----:B---3--:R-:W-:Y:S01]  /*ebf0*/  F2FP.F16.F32.PACK_AB R27, R48, R49 ;  /* 0x00000031301b723e */ /* 0x008fe200000000ff */
[----:B------:R-:W-:-:S04]  /*ec00*/  FADD.FTZ R49, R49, R50 ;  /* 0x0000003231317221 */ /* 0x000fc80000010000 */
[----:B------:R-:W-:Y:S02]  /*ec10*/  FADD.FTZ R49, R48, R49 ;  /* 0x0000003130317221 */ /* 0x000fe40000010000 */
[----:B------:R-:W-:Y:S01]  /*ec20*/  MUFU.EX2 R150, R150 ;  /* 0x0000009600967308 */ /* 0x000fe20000000800 */
[C---:B------:R-:W-:Y:S06]  /*ec30*/  HMMA.16816.F32 R200, R24.reuse, R28, R200 ;  /* 0x0000001c18c8723c */ /* 0x040fec00000018c8 */
[C---:B------:R-:W-:Y:S01]  /*ec40*/  HMMA.16816.F32 R192, R24.reuse, R20, R192 ;  /* 0x0000001418c0723c */ /* 0x040fe200000018c0 */
[----:B------:R-:W3:Y:S05]  /*ec50*/  MUFU.EX2 R171, R171 ;  /* 0x000000ab00ab7308 */ /* 0x000eea0000000800 */
[C---:B------:R-:W-:Y:S03]  /*ec60*/  HMMA.16816.F32 R188, R24.reuse, R22, R188 ;  /* 0x0000001618bc723c */ /* 0x040fe600000018bc */
[----:B------:R-:W-:Y:S03]  /*ec70*/  MUFU.EX2 R138, R138 ;  /* 0x0000008a008a7308 */ /* 0x000fe60000000800 */
[----:B------:R-:W-:Y:S05]  /*ec80*/  HMMA.16816.F32 R196, R24, R30, R196 ;  /* 0x0000001e18c4723c */ /* 0x000fea00000018c4 */
[----:B------:R-:W4:Y:S01]  /*ec90*/  MUFU.EX2 R137, R137 ;  /* 0x0000008900897308 */ /* 0x000f220000000800 */
[----:B---3--:R-:W-:Y:S01]  /*eca0*/  F2FP.F16.F32.PACK_AB R20, R171, R150 ;  /* 0x00000096ab14723e */ /* 0x008fe200000000ff */
[----:B------:R-:W-:Y:S01]  /*ecb0*/  FADD.FTZ R150, R150, R185 ;  /* 0x000000b996967221 */ /* 0x000fe20000010000 */
[----:B------:R-:W-:Y:S01]  /*ecc0*/  F2FP.F16.F32.PACK_AB R24, R75, R76 ;  /* 0x0000004c4b18723e */ /* 0x000fe200000000ff */
[----:B------:R-:W-:-:S02]  /*ecd0*/  FADD.FTZ R76, R76, R77 ;  /* 0x0000004d4c4c7221 */ /* 0x000fc40000010000 */
[----:B------:R-:W-:Y:S02]  /*ece0*/  FADD.FTZ R171, R171, R150 ;  /* 0x00000096abab7221 */ /* 0x000fe40000010000 */
[----:B------:R-:W3:Y:S01]  /*ecf0*/  MUFU.EX2 R131, R131 ;  /* 0x0000008300837308 */ /* 0x000ee20000000800 */
[----:B------:R-:W-:-:S07]  /*ed00*/  FADD.FTZ R75, R75, R76 ;  /* 0x0000004c4b4b7221 */ /* 0x000fce0000010000 */
[----:B------:R-:W-:Y:S01]  /*ed10*/  MUFU.EX2 R74, R74 ;  /* 0x0000004a004a7308 */ /* 0x000fe20000000800 */
[----:B----4-:R-:W-:Y:S01]  /*ed20*/  F2FP.F16.F32.PACK_AB R21, R137, R138 ;  /* 0x0000008a8915723e */ /* 0x010fe200000000ff */
[----:B------:R-:W-:-:S04]  /*ed30*/  FADD.FTZ R138, R138, R151 ;  /* 0x000000978a8a7221 */ /* 0x000fc80000010000 */
[----:B------:R-:W-:Y:S02]  /*ed40*/  FADD.FTZ R138, R137, R138 ;  /* 0x0000008a898a7221 */ /* 0x000fe40000010000 */
[----:B------:R-:W4:Y:S01]  /*ed50*/  MUFU.EX2 R73, R73 ;  /* 0x0000004900497308 */ /* 0x000f220000000800 */
[----:B---3--:R-:W-:Y:S01]  /*ed60*/  F2FP.F16.F32.PACK_AB R25, R131, R46 ;  /* 0x0000002e8319723e */ /* 0x008fe200000000ff */
[----:B------:R-:W-:-:S04]  /*ed70*/  FADD.FTZ R46, R46, R49 ;  /* 0x000000312e2e7221 */ /* 0x000fc80000010000 */
[----:B------:R-:W-:Y:S02]  /*ed80*/  FADD.FTZ R131, R131, R46 ;  /* 0x0000002e83837221 */ /* 0x000fe40000010000 */
[----:B------:R-:W-:Y:S08]  /*ed90*/  MUFU.EX2 R144, R144 ;  /* 0x0000009000907308 */ /* 0x000ff00000000800 */
[----:B------:R-:W3:Y:S01]  /*eda0*/  MUFU.EX2 R145, R145 ;  /* 0x0000009100917308 */ /* 0x000ee20000000800 */
[----:B----4-:R-:W-:Y:S01]  /*edb0*/  F2FP.F16.F32.PACK_AB R26, R73, R74 ;  /* 0x0000004a491a723e */ /* 0x010fe200000000ff */
[----:B------:R-:W-:-:S04]  /*edc0*/  FADD.FTZ R74, R74, R75 ;  /* 0x0000004b4a4a7221 */ /* 0x000fc80000010000 */
[----:B------:R-:W-:Y:S02]  /*edd0*/  FADD.FTZ R179, R73, R74 ;  /* 0x0000004a49b37221 */ /* 0x000fe40000010000 */
[----:B------:R-:W-:Y:S08]  /*ede0*/  MUFU.EX2 R135, R135 ;  /* 0x0000008700877308 */ /* 0x000ff00000000800 */
        /* <DEDUP_REMOVED lines=9> */
[C---:B--2---:R-:W-:Y:S06]  /*ee80*/  HMMA.16816.F32 R216, R20.reuse, R16, R216 ;  /* 0x0000001014d8723c */ /* 0x044fec00000018d8 */
[----:B------:R-:W-:Y:S01]  /*ee90*/  HMMA.16816.F32 R212, R20, R18, R212 ;  /* 0x0000001214d4723c */ /* 0x000fe200000018d4 */
[----:B---3--:R-:W-:Y:S01]  /*eea0*/  F2FP.F16.F32.PACK_AB R27, R29, R28 ;  /* 0x0000001c1d1b723e */ /* 0x008fe200000000ff */
[----:B------:R-:W-:-:S04]  /*eeb0*/  FADD.FTZ R28, R28, R131 ;  /* 0x000000831c1c7221 */ /* 0x000fc80000010000 */
[----:B-1----:R-:W-:Y:S01]  /*eec0*/  HMMA.16816.F32 R208, R20, R12, R208 ;  /* 0x0000000c14d0723c */ /* 0x002fe200000018d0 */
[----:B------:R-:W-:-:S05]  /*eed0*/  FADD.FTZ R181, R29, R28 ;  /* 0x0000001c1db57221 */ /* 0x000fca0000010000 */
[----:B------:R-:W-:Y:S06]  /*eee0*/  HMMA.16816.F32 R204, R20, R14, R204 ;  /* 0x0000000e14cc723c */ /* 0x000fec00000018cc */
[C---:B------:R-:W-:Y:S06]  /*eef0*/  HMMA.16816.F32 R192, R24.reuse, R16, R192 ;  /* 0x0000001018c0723c */ /* 0x040fec00000018c0 */
[C---:B------:R-:W-:Y:S06]  /*ef00*/  HMMA.16816.F32 R188, R24.reuse, R18, R188 ;  /* 0x0000001218bc723c */ /* 0x040fec00000018bc */
[C---:B------:R-:W-:Y:S06]  /*ef10*/  HMMA.16816.F32 R200, R24.reuse, R12, R200 ;  /* 0x0000000c18c8723c */ /* 0x040fec00000018c8 */
[----:B------:R-:W-:Y:S01]  /*ef20*/  HMMA.16816.F32 R196, R24, R14, R196 ;  /* 0x0000000e18c4723c */ /* 0x000fe200000018c4 */
[----:B------:R-:W-:-:S08]  /*ef30*/  NOP ;  /* 0x0000000000007918 */ /* 0x000fd00000000000 */
[----:B------:R-:W-:-:S15]  /*ef40*/  @P0 BRA `(.L_x_685) ;  /* 0x0000000000040947 */ /* 0x000fde0003800000 */
.L_x_681:
[----:B------:R-:W-:-:S12]  /*ef50*/  UIADD3 UR7, UR5, -0x1, URZ ;  /* 0xffffffff05077890 */ /* 0x000fd8000fffe03f */
.L_x_685:
        /* <DEDUP_REMOVED lines=8> */
[----:B------:R-:W-:Y:S01]  /*efe0*/  IMAD.MOV.U32 R187, RZ, RZ, R130 ;  /* 0x000000ffffbb7224 */ /* 0x000fe200078e0082 */
[----:B------:R-:W-:Y:S01]  /*eff0*/  UIMAD.WIDE.U32 UR32, UR10, 0x60, URZ ;  /* 0x000000600a2078a5 */ /* 0x000fe2000f8e003f */
[----:B------:R-:W-:Y:S01]  /*f000*/  MOV R184, R9 ;  /* 0x0000000900b87202 */ /* 0x000fe20000000f00 */
[----:B------:R-:W-:Y:S01]  /*f010*/  UIMAD UR26, UR11, 0x60, URZ ;  /* 0x000000600b1a78a4 */ /* 0x000fe2000f8e023f */
[----:B------:R-:W-:Y:S01]  /*f020*/  IMAD.MOV.U32 R186, RZ, RZ, R5 ;  /* 0x000000ffffba7224 */ /* 0x000fe200078e0005 */
[----:B------:R-:W-:Y:S01]  /*f030*/  MOV R240, R6 ;  /* 0x0000000600f07202 */ /* 0x000fe20000000f00 */
[----:B------:R-:W-:Y:S01]  /*f040*/  USHF.L.U64.HI UR22, UR10, 0x6, UR11 ;  /* 0x000000060a167899 */ /* 0x000fe2000801020b */
[----:B------:R-:W-:Y:S01]  /*f050*/  MOV R241, R11 ;  /* 0x0000000b00f17202 */ /* 0x000fe20000000f00 */
[----:B------:R-:W-:Y:S01]  /*f060*/  USHF.L.U32 UR13, UR8, 0x6, URZ ;  /* 0x00000006080d7899 */ /* 0x000fe2000800063f */
[----:B------:R-:W1:Y:S01]  /*f070*/  @!P1 LDC.64 R226, c[0x0][0x220] ;  /* 0x00008800ffe29b82 */ /* 0x000e620000000a00 */
[----:B------:R-:W-:-:S02]  /*f080*/  UIADD3 UR11, UR9, UR25, URZ ;  /* 0x00000019090b7290 */ /* 0x000fc4000fffe03f */
[----:B------:R-:W-:Y:S02]  /*f090*/  USHF.L.U32 UR23, UR10, 0x6, URZ ;  /* 0x000000060a177899 */ /* 0x000fe4000800063f */
[----:B------:R-:W-:Y:S01]  /*f0a0*/  UIADD3 UR26, UR26, UR33, URZ ;  /* 0x000000211a1a7290 */ /* 0x000fe2000fffe03f */
[----:B------:R-:W-:Y:S02]  /*f0b0*/  ULDC UR5, c[0x0][0x39c] ;  /* 0x0000e70000057ab9 */ /* 0x000fe40000000800 */
[----:B------:R-:W2:Y:S01]  /*f0c0*/  @!P1 LDC.64 R224, c[0x0][0x220] ;  /* 0x00008800ffe09b82 */ /* 0x000ea20000000a00 */
[----:B------:R-:W-:Y:S01]  /*f0d0*/  ULDC UR4, c[0x0][0x2ec] ;  /* 0x0000bb0000047ab9 */ /* 0x000fe20000000800 */
[----:B------:R-:W-:-:S06]  /*f0e0*/  ULDC.64 UR8, c[0x0][0x248] ;  /* 0x0000920000087ab9 */ /* 0x000fcc0000000a00 */
[----:B------:R-:W3:Y:S08]  /*f0f0*/  @!P1 LDC.64 R222, c[0x0][0x220] ;  /* 0x00008800ffde9b82 */ /* 0x000ef00000000a00 */
[----:B------:R-:W4:Y:S01]  /*f100*/  @!P1 LDC.64 R220, c[0x0][0x220] ;  /* 0x00008800ffdc9b82 */ /* 0x000f220000000a00 */
[----:B------:R-:W-:Y:S05]  /*f110*/  BRA `(.L_x_687) ;  /* 0x0000000000d47947 */ /* 0x000fea0003800000 */
.L_x_689:
        /* <DEDUP_REMOVED lines=22> */
[----:B---3--:R-:W-:Y:S02]  /*f280*/  @!P1 LEA R142, P5, R130, R136, 0x1 ;  /* 0x00000088828e9211 */ /* 0x008fe400078a08ff */
        /* <DEDUP_REMOVED lines=30> */
.L_x_687:
        /* <DEDUP_REMOVED lines=12> */
[C---:B------:R-:W-:Y:S02]  /*f530*/  @!P1 IADD3.X R34, R32.reuse, UR27, RZ, P3, !PT ;  /* 0x0000001b20229c10 */ /* 0x040fe40009ffe4ff */
[C---:B--2---:R-:W-:Y:S01]  /*f540*/  @!P1 LEA R46, P3, R31.reuse, R224, 0x1 ;  /* 0x000000e01f2e9211 */ /* 0x044fe200078608ff */
[----:B------:R-:W-:Y:S01]  /*f550*/  @P1 STS.64 [R229+0x4008], RZ ;  /* 0x004008ffe5001388 */ /* 0x000fe20000000a00 */
[----:B------:R-:W-:Y:S02]  /*f560*/  @!P1 IADD3.X R36, R32, UR12, RZ, P2, !PT ;  /* 0x0000000c20249c10 */ /* 0x000fe400097fe4ff */
[----:B------:R-:W-:Y:S02]  /*f570*/  @!P1 LEA.HI.X R47, R31, R225, R34, 0x1, P3 ;  /* 0x000000e11f2f9211 */ /* 0x000fe400018f0c22 */
[C---:B---3--:R-:W-:Y:S01]  /*f580*/  @!P1 LEA R44, P2, R33.reuse, R222, 0x1 ;  /* 0x000000de212c9211 */ /* 0x048fe200078408ff */
[----:B------:R-:W-:Y:S01]  /*f590*/  @P1 STS [R229+0x4000], RZ ;  /* 0x004000ffe5001388 */ /* 0x000fe20000000800 */
[----:B------:R-:W-:Y:S02]  /*f5a0*/  @!P1 IADD3 R35, P0, R40, UR24, RZ ;  /* 0x0000001828239c10 */ /* 0x000fe4000ff1e0ff */
[----:B------:R-:W-:Y:S01]  /*f5b0*/  @!P1 LEA.HI.X R45, R33, R223, R36, 0x1, P2 ;  /* 0x000000df212d9211 */ /* 0x000fe200010f0c24 */
[----:B------:R-:W-:Y:S01]  /*f5c0*/  @P1 STS [R229+0x4004], RZ ;  /* 0x004004ffe5001388 */ /* 0x000fe20000000800 */
[----:B------:R-:W-:Y:S02]  /*f5d0*/  @!P1 IADD3.X R38, R32, UR11, RZ, P0, !PT ;  /* 0x0000000b20269c10 */ /* 0x000fe400087fe4ff */
        /* <DEDUP_REMOVED lines=25> */
[----:B------:R-:W-:Y:S08]  /*f770*/  LDSM.16.M88.4 R128, [R159+0x1000] ;  /* 0x001000009f80783b */ /* 0x000ff00000000200 */
[----:B------:R-:W-:Y:S08]  /*f780*/  LDSM.16.M88.4 R144, [R157] ;  /* 0x000000009d90783b */ /* 0x000ff00000000200 */
[----:B------:R-:W-:Y:S08]  /*f790*/  LDSM.16.M88.4 R168, [R156] ;  /* 0x000000009ca8783b */ /* 0x000ff00000000200 */
[----:B------:R-:W-:Y:S08]  /*f7a0*/  LDSM.16.M88.4 R132, [R157+0x1000] ;  /* 0x001000009d84783b */ /* 0x000ff00000000200 */
[----:B------:R-:W-:Y:S08]  /*f7b0*/  LDSM.16.M88.4 R164, [R158+0x2400] ;  /* 0x002400009ea4783b */ /* 0x000ff00000000200 */
[----:B------:R-:W-:Y:S08]  /*f7c0*/  LDSM.16.M88.4 R172, [R156+0x400] ;  /* 0x000400009cac783b */ /* 0x000ff00000000200 */
[----:B------:R-:W4:Y:S08]  /*f7d0*/  LDSM.16.M88.4 R64, [R158+0x2c00] ;  /* 0x002c00009e40783b */ /* 0x000f300000000200 */
[----:B------:R-:W-:Y:S08]  /*f7e0*/  LDSM.16.M88.4 R68, [R156+0xc00] ;  /* 0x000c00009c44783b */ /* 0x000ff00000000200 */
[----:B------:R-:W-:Y:S08]  /*f7f0*/  LDSM.16.M88.4 R92, [R156+0x1000] ;  /* 0x001000009c5c783b */ /* 0x000ff00000000200 */
[----:B------:R-:W5:Y:S08]  /*f800*/  LDSM.16.M88.4 R112, [R158+0x3400] ;  /* 0x003400009e70783b */ /* 0x000f700000000200 */
[----:B------:R-:W1:Y:S08]  /*f810*/  LDSM.16.M88.4 R88, [R158+0x3800] ;  /* 0x003800009e58783b */ /* 0x000e700000000200 */
[----:B------:R-:W2:Y:S08]  /*f820*/  LDSM.16.M88.4 R80, [R158+0x3c00] ;  /* 0x003c00009e50783b */ /* 0x000eb00000000200 */
[----:B------:R-:W2:Y:S01]  /*f830*/  LDSM.16.M88.4 R120, [R156+0x1c00] ;  /* 0x001c00009c78783b */ /* 0x000ea20000000200 */
[C---:B---3--:R-:W-:Y:S06]  /*f840*/  HMMA.16816.F32 R148, R136.reuse, R152, RZ ;  /* 0x000000988894723c */ /* 0x048fec00000018ff */
[C---:B------:R-:W-:Y:S06]  /*f850*/  HMMA.16816.F32 R160, R136.reuse, R154, RZ ;  /* 0x0000009a88a0723c */ /* 0x040fec00000018ff */
[C---:B----4-:R-:W-:Y:S06]  /*f860*/  HMMA.16816.F32 R52, R136.reuse, R64, RZ ;  /* 0x000000408834723c */ /* 0x050fec00000018ff */
[C---:B------:R-:W-:Y:S06]  /*f870*/  HMMA.16816.F32 R60, R136.reuse, R66, RZ ;  /* 0x00000042883c723c */ /* 0x040fec00000018ff */
[----:B-----5:R-:W-:Y:S06]  /*f880*/  HMMA.16816.F32 R84, R136, R112, RZ ;  /* 0x000000708854723c */ /* 0x020fec00000018ff */
[----:B------:R-:W-:Y:S06]  /*f890*/  HMMA.16816.F32 R160, R144, R170, R160 ;  /* 0x000000aa90a0723c */ /* 0x000fec00000018a0 */
[C---:B------:R-:W-:Y:S06]  /*f8a0*/  HMMA.16816.F32 R116, R136.reuse, R114, RZ ;  /* 0x000000728874723c */ /* 0x040fec00000018ff */
[C---:B-1----:R-:W-:Y:S06]  /*f8b0*/  HMMA.16816.F32 R108, R136.reuse, R88, RZ ;  /* 0x00000058886c723c */ /* 0x042fec00000018ff */
[C---:B--2---:R-:W-:Y:S06]  /*f8c0*/  HMMA.16816.F32 R100, R136.reuse, R80, RZ ;  /* 0x000000508864723c */ /* 0x044fec00000018ff */
[----:B------:R-:W-:Y:S01]  /*f8d0*/  FMUL.FTZ R160, R160, UR5 ;  /* 0x00000005a0a07c20 */ /* 0x000fe20008410000 */
[----:B------:R-:W-:Y:S01]  /*f8e0*/  FMUL.FTZ R162, R162, UR5 ;  /* 0x00000005a2a27c20 */ /* 0x000fe20008410000 */
[----:B------:R-:W-:Y:S02]  /*f8f0*/  HMMA.16816.F32 R96, R136, R82, RZ ;  /* 0x000000528860723c */ /* 0x000fe400000018ff */
[----:B------:R-:W-:Y:S04]  /*f900*/  MUFU.TANH R9, R160 ;  /* 0x000000a000097308 */ /* 0x000fe80000002400 */
[C---:B------:R-:W-:Y:S06]  /*f910*/  HMMA.16816.F32 R148, R144.reuse, R168, R148 ;  /* 0x000000a89094723c */ /* 0x040fec0000001894 */
[----:B------:R-:W-:Y:S01]  /*f920*/  MUFU.TANH R10, R162 ;  /* 0x000000a2000a7308 */ /* 0x000fe20000002400 */
[C---:B------:R-:W-:Y:S06]  /*f930*/  HMMA.16816.F32 R52, R144.reuse, R68, R52 ;  /* 0x000000449034723c */ /* 0x040fec0000001834 */
[----:B------:R-:W-:Y:S06]  /*f940*/  HMMA.16816.F32 R60, R144, R70, R60 ;  /* 0x00000046903c723c */ /* 0x000fec000000183c */
[C---:B------:R-:W-:Y:S05]  /*f950*/  HMMA.16816.F32 R56, R128.reuse, R64, RZ ;  /* 0x000000408038723c */ /* 0x040fea00000018ff */
[----:B------:R-:W-:Y:S01]  /*f960*/  FMUL.FTZ R0, R148, UR5 ;  /* 0x0000000594007c20 */ /* 0x000fe20008410000 */
[----:B------:R-:W-:Y:S01]  /*f970*/  FMUL.FTZ R2, R150, UR5 ;  /* 0x0000000596027c20 */ /* 0x000fe20008410000 */
[----:B------:R-:W-:Y:S01]  /*f980*/  FMUL.FTZ R127, R149, UR5 ;  /* 0x00000005957f7c20 */ /* 0x000fe20008410000 */
[----:B------:R-:W-:Y:S03]  /*f990*/  HMMA.16816.F32 R64, R128, R66, RZ ;  /* 0x000000428040723c */ /* 0x000fe600000018ff */
[----:B------:R-:W-:Y:S01]  /*f9a0*/  FMUL.FTZ R124, R151, UR5 ;  /* 0x00000005977c7c20 */ /* 0x000fe20008410000 */
[----:B------:R-:W-:Y:S01]  /*f9b0*/  MUFU.TANH R5, R127 ;  /* 0x0000007f00057308 */ /* 0x000fe20000002400 */
[----:B------:R-:W-:Y:S01]  /*f9c0*/  FMUL.FTZ R53, R53, UR5 ;  /* 0x0000000535357c20 */ /* 0x000fe20008410000 */
[----:B------:R-:W-:Y:S08]  /*f9d0*/  HMMA.16816.F32 R148, R136, R164, RZ ;  /* 0x000000a48894723c */ /* 0x000ff000000018ff */
[----:B------:R1:W-:Y:S01]  /*f9e0*/  MUFU.TANH R6, R124 ;  /* 0x0000007c00067308 */ /* 0x0003e20000002400 */
[----:B------:R-:W-:Y:S03]  /*f9f0*/  HMMA.16816.F32 R140, R128, R152, RZ ;  /* 0x00000098808c723c */ /* 0x000fe600000018ff */
[----:B------:R-:W-:Y:S03]  /*fa00*/  FMUL.FTZ R61, R61, UR5 ;  /* 0x000000053d3d7c20 */ /* 0x000fe60008410000 */
[C---:B------:R-:W-:Y:S03]  /*fa10*/  HMMA.16816.F32 R56, R132.reuse, R68, R56 ;  /* 0x000000448438723c */ /* 0x040fe60000001838 */
[----:B------:R-:W2:Y:S03]  /*fa20*/  MUFU.TANH R0, R0 ;  /* 0x0000000000007308 */ /* 0x000ea60000002400 */
[----:B------:R-:W-:Y:S07]  /*fa30*/  HMMA.16816.F32 R64, R132, R70, R64 ;  /* 0x000000468440723c */ /* 0x000fee0000001840 */
[----:B------:R-:W3:Y:S01]  /*fa40*/  MUFU.TANH R2, R2 ;  /* 0x0000000200027308 */ /* 0x000ee20000002400 */
[----:B------:R-:W-:Y:S09]  /*fa50*/  HMMA.16816.F32 R148, R144, R172, R148 ;  /* 0x000000ac9094723c */ /* 0x000ff20000001894 */
[----:B------:R-:W-:Y:S01]  /*fa60*/  MUFU.TANH R53, R53 ;  /* 0x0000003500357308 */ /* 0x000fe20000002400 */
[----:B------:R-:W-:Y:S06]  /*fa70*/  HMMA.16816.F32 R152, R128, R154, RZ ;  /* 0x0000009a8098723c */ /* 0x000fec00000018ff */
[----:B------:R-:W-:Y:S03]  /*fa80*/  HMMA.16816.F32 R140, R132, R168, R140 ;  /* 0x000000a8848c723c */ /* 0x000fe6000000188c */
[----:B------:R-:W-:Y:S03]  /*fa90*/  MUFU.TANH R61, R61 ;  /* 0x0000003d003d7308 */ /* 0x000fe60000002400 */
[----:B------:R-:W-:Y:S05]  /*faa0*/  HMMA.16816.F32 R104, R128, R88, RZ ;  /* 0x000000588068723c */ /* 0x000fea00000018ff */
[----:B------:R-:W-:Y:S01]  /*fab0*/  FMUL.FTZ R150, R150, UR5 ;  /* 0x0000000596967c20 */ /* 0x000fe20008410000 */
[----:B------:R-:W-:Y:S03]  /*fac0*/  HMMA.16816.F32 R100, R144, R120, R100 ;  /* 0x000000789064723c */ /* 0x000fe60000001864 */
[----:B------:R-:W-:Y:S03]  /*fad0*/  MUFU.TANH R18, R150 ;  /* 0x0000009600127308 */ /* 0x000fe60000002400 */
[----:B------:R-:W-:Y:S06]  /*fae0*/  HMMA.16816.F32 R152, R132, R170, R152 ;  /* 0x000000aa8498723c */ /* 0x000fec0000001898 */
[----:B------:R-:W-:Y:S01]  /*faf0*/  FMUL.FTZ R169, R141, UR5 ;  /* 0x000000058da97c20 */ /* 0x000fe20008410000 */
[----:B------:R-:W-:Y:S01]  /*fb00*/  FMUL.FTZ R168, R143, UR5 ;  /* 0x000000058fa87c20 */ /* 0x000fe20008410000 */
[----:B------:R-:W-:Y:S03]  /*fb10*/  FMUL.FTZ R3, R140, UR5 ;  /* 0x000000058c037c20 */ /* 0x000fe60008410000 */
[----:B------:R-:W-:Y:S01]  /*fb20*/  FMUL.FTZ R4, R142, UR5 ;  /* 0x000000058e047c20 */ /* 0x000fe20008410000 */
[----:B------:R-:W-:Y:S01]  /*fb30*/  MUFU.TANH R7, R169 ;  /* 0x000000a900077308 */ /* 0x000fe20000002400 */
[----:B------:R-:W-:Y:S06]  /*fb40*/  HMMA.16816.F32 R140, R128, R164, RZ ;  /* 0x000000a4808c723c */ /* 0x000fec00000018ff */
[----:B------:R-:W-:Y:S03]  /*fb50*/  HMMA.16816.F32 R96, R144, R122, R96 ;  /* 0x0000007a9060723c */ /* 0x000fe60000001860 */
[----:B------:R4:W-:Y:S02]  /*fb60*/  MUFU.TANH R8, R168 ;  /* 0x000000a800087308 */ /* 0x0009e40000002400 */
[----:B------:R-:W-:Y:S08]  /*fb70*/  FMUL.FTZ R153, R153, UR5 ;  /* 0x0000000599997c20 */ /* 0x000ff00008410000 */
[----:B------:R-:W5:Y:S01]  /*fb80*/  MUFU.TANH R3, R3 ;  /* 0x0000000300037308 */ /* 0x000f620000002400 */
[----:B------:R-:W-:Y:S01]  /*fb90*/  FMUL.FTZ R155, R155, UR5 ;  /* 0x000000059b9b7c20 */ /* 0x000fe20008410000 */
[----:B-1----:R-:W-:Y:S01]  /*fba0*/  FMUL.FTZ R124, R154, UR5 ;  /* 0x000000059a7c7c20 */ /* 0x002fe20008410000 */
[----:B------:R-:W-:Y:S01]  /*fbb0*/  FMUL.FTZ R154, R161, UR5 ;  /* 0x00000005a19a7c20 */ /* 0x000fe20008410000 */
[----:B------:R-:W-:Y:S01]  /*fbc0*/  FMUL.FTZ R127, R152, UR5 ;  /* 0x00000005987f7c20 */ /* 0x000fe20008410000 */
[----:B------:R-:W-:Y:S05]  /*fbd0*/  FMUL.FTZ R152, R163, UR5 ;  /* 0x00000005a3987c20 */ /* 0x000fea0008410000 */
[----:B------:R1:W-:Y:S01]  /*fbe0*/  MUFU.TANH R12, R124 ;  /* 0x0000007c000c7308 */ /* 0x0003e20000002400 */
[----:B------:R-:W2:Y:S01]  /*fbf0*/  LDSM.16.M88.4 R160, [R158+0x2800] ;  /* 0x002800009ea0783b */ /* 0x000ea20000000200 */
[----:B----4-:R-:W-:Y:S08]  /*fc00*/  HMMA.16816.F32 R168, R136, R166, RZ ;  /* 0x000000a688a8723c */ /* 0x010ff000000018ff */
[----:B------:R-:W-:Y:S01]  /*fc10*/  MUFU.TANH R13, R154 ;  /* 0x0000009a000d7308 */ /* 0x000fe20000002400 */
[----:B------:R-:W-:Y:S06]  /*fc20*/  HMMA.16816.F32 R140, R132, R172, R140 ;  /* 0x000000ac848c723c */ /* 0x000fec000000188c */
[----:B------:R-:W-:Y:S03]  /*fc30*/  HMMA.16816.F32 R164, R128, R166, RZ ;  /* 0x000000a680a4723c */ /* 0x000fe600000018ff */
[----:B------:R-:W-:Y:S02]  /*fc40*/  MUFU.TANH R14, R152 ;  /* 0x00000098000e7308 */ /* 0x000fe40000002400 */
[----:B-1----:R-:W-:Y:S08]  /*fc50*/  FMUL.FTZ R124, R148, UR5 ;  /* 0x00000005947c7c20 */ /* 0x002ff00008410000 */
[----:B------:R-:W-:Y:S01]  /*fc60*/  MUFU.TANH R15, R153 ;  /* 0x00000099000f7308 */ /* 0x000fe20000002400 */
[-C--:B------:R-:W-:Y:S09]  /*fc70*/  HMMA.16816.F32 R168, R144, R174.reuse, R168 ;  /* 0x000000ae90a8723c */ /* 0x080ff200000018a8 */
[----:B------:R1:W-:Y:S02]  /*fc80*/  MUFU.TANH R16, R155 ;  /* 0x0000009b00107308 */ /* 0x0003e40000002400 */
[----:B------:R-:W-:Y:S01]  /*fc90*/  FMUL.FTZ R140, R140, UR5 ;  /* 0x000000058c8c7c20 */ /* 0x000fe20008410000 */
[----:B------:R-:W-:Y:S01]  /*fca0*/  FMUL.FTZ R173, R141, UR5 ;  /* 0x000000058dad7c20 */ /* 0x000fe20008410000 */
[----:B------:R-:W-:Y:S01]  /*fcb0*/  FMUL.FTZ R172, R143, UR5 ;  /* 0x000000058fac7c20 */ /* 0x000fe20008410000 */
[----:B------:R-:W-:Y:S05]  /*fcc0*/  HMMA.16816.F32 R164, R132, R174, R164 ;  /* 0x000000ae84a4723c */ /* 0x000fea00000018a4 */
[----:B------:R4:W-:Y:S01]  /*fcd0*/  MUFU.TANH R11, R127 ;  /* 0x0000007f000b7308 */ /* 0x0009e20000002400 */
[-C--:B--2---:R-:W-:Y:S09]  /*fce0*/  HMMA.16816.F32 R44, R136, R162.reuse, RZ ;  /* 0x000000a2882c723c */ /* 0x084ff200000018ff */
[----:B------:R2:W-:Y:S01]  /*fcf0*/  MUFU.TANH R17, R124 ;  /* 0x0000007c00117308 */ /* 0x0005e20000002400 */
[----:B-1----:R-:W1:Y:S01]  /*fd00*/  LDSM.16.M88.4 R152, [R156+0x800] ;  /* 0x000800009c98783b */ /* 0x002e620000000200 */
[----:B------:R-:W-:Y:S01]  /*fd10*/  FMUL.FTZ R168, R168, UR5 ;  /* 0x00000005a8a87c20 */ /* 0x000fe20008410000 */
[----:B------:R-:W-:Y:S02]  /*fd20*/  HMMA.16816.F32 R48, R128, R162, RZ ;  /* 0x000000a28030723c */ /* 0x000fe400000018ff */
[----:B------:R-:W-:Y:S05]  /*fd30*/  FMUL.FTZ R170, R170, UR5 ;  /* 0x00000005aaaa7c20 */ /* 0x000fea0008410000 */
[----:B------:R-:W-:Y:S01]  /*fd40*/  MUFU.TANH R19, R140 ;  /* 0x0000008c00137308 */ /* 0x000fe20000002400 */
[----:B----4-:R-:W-:Y:S03]  /*fd50*/  FMUL.FTZ R127, R142, UR5 ;  /* 0x000000058e7f7c20 */ /* 0x010fe60008410000 */
[----:B------:R-:W-:Y:S01]  /*fd60*/  FMUL.FTZ R142, R149, UR5 ;  /* 0x00000005958e7c20 */ /* 0x000fe20008410000 */
[----:B------:R-:W-:Y:S05]  /*fd70*/  FMUL.FTZ R31, R165, UR5 ;  /* 0x00000005a51f7c20 */ /* 0x000fea0008410000 */
[----:B------:R4:W-:Y:S01]  /*fd80*/  MUFU.TANH R21, R142 ;  /* 0x0000008e00157308 */ /* 0x0009e20000002400 */
[----:B--2---:R-:W-:Y:S01]  /*fd90*/  FMUL.FTZ R124, R151, UR5 ;  /* 0x00000005977c7c20 */ /* 0x004fe20008410000 */
[----:B------:R-:W-:Y:S01]  /*fda0*/  FMUL.FTZ R32, R167, UR5 ;  /* 0x00000005a7207c20 */ /* 0x000fe20008410000 */
[-C--:B------:R-:W-:Y:S07]  /*fdb0*/  HMMA.16816.F32 R148, R136, R160.reuse, RZ ;  /* 0x000000a08894723c */ /* 0x080fee00000018ff */
[----:B------:R2:W-:Y:S10]  /*fdc0*/  MUFU.TANH R20, R127 ;  /* 0x0000007f00147308 */ /* 0x0005f40000002400 */
[----:B------:R3:W-:Y:S01]  /*fdd0*/  MUFU.TANH R22, R124 ;  /* 0x0000007c00167308 */ /* 0x0007e20000002400 */
[----:B----4-:R-:W-:Y:S09]  /*fde0*/  HMMA.16816.F32 R140, R128, R160, RZ ;  /* 0x000000a0808c723c */ /* 0x010ff200000018ff */
[----:B------:R-:W4:Y:S01]  /*fdf0*/  MUFU.TANH R4, R4 ;  /* 0x0000000400047308 */ /* 0x000f220000002400 */
[C---:B-1----:R-:W-:Y:S05]  /*fe00*/  HMMA.16816.F32 R44, R144.reuse, R154, R44 ;  /* 0x0000009a902c723c */ /* 0x042fea000000182c */
[----:B--2---:R-:W-:Y:S01]  /*fe10*/  FMUL.FTZ R127, R164, UR5 ;  /* 0x00000005a47f7c20 */ /* 0x004fe20008410000 */
[----:B------:R-:W-:Y:S03]  /*fe20*/  HMMA.16816.F32 R148, R144, R152, R148 ;  /* 0x000000989094723c */ /* 0x000fe60000001894 */
[----:B------:R-:W1:Y:S02]  /*fe30*/  MUFU.TANH R23, R173 ;  /* 0x000000ad00177308 */ /* 0x000e640000002400 */
[----:B---3--:R-:W-:Y:S01]  /*fe40*/  FMUL.FTZ R124, R166, UR5 ;  /* 0x00000005a67c7c20 */ /* 0x008fe20008410000 */
[C---:B------:R-:W-:Y:S07]  /*fe50*/  HMMA.16816.F32 R48, R132.reuse, R154, R48 ;  /* 0x0000009a8430723c */ /* 0x040fee0000001830 */
[----:B------:R-:W-:Y:S01]  /*fe60*/  MUFU.TANH R27, R127 ;  /* 0x0000007f001b7308 */ /* 0x000fe20000002400 */
[----:B------:R-:W-:Y:S01]  /*fe70*/  FMUL.FTZ R161, R169, UR5 ;  /* 0x00000005a9a17c20 */ /* 0x000fe20008410000 */
[----:B------:R-:W-:Y:S01]  /*fe80*/  HMMA.16816.F32 R140, R132, R152, R140 ;  /* 0x00000098848c723c */ /* 0x000fe2000000188c */
[----:B------:R-:W2:Y:S07]  /*fe90*/  LDSM.16.M88.4 R152, [R156+0x1400] ;  /* 0x001400009c98783b */ /* 0x000eae0000000200 */
[----:B------:R3:W-:Y:S03]  /*fea0*/  MUFU.TANH R28, R124 ;  /* 0x0000007c001c7308 */ /* 0x0007e60000002400 */
[----:B------:R-:W-:Y:S01]  /*feb0*/  FMUL.FTZ R160, R171, UR5 ;  /* 0x00000005aba07c20 */ /* 0x000fe20008410000 */
[----:B------:R-:W-:Y:S01]  /*fec0*/  FMUL.FTZ R41, R44, UR5 ;  /* 0x000000052c297c20 */ /* 0x000fe20008410000 */
[----:B------:R-:W-:Y:S01]  /*fed0*/  FMUL.FTZ R42, R46, UR5 ;  /* 0x000000052e2a7c20 */ /* 0x000fe20008410000 */
[----:B------:R-:W-:Y:S01]  /*fee0*/  FMUL.FTZ R45, R45, UR5 ;  /* 0x000000052d2d7c20 */ /* 0x000fe20008410000 */
[----:B------:R-:W-:Y:S03]  /*fef0*/  FMUL.FTZ R33, R148, UR5 ;  /* 0x0000000594217c20 */ /* 0x000fe60008410000 */
[----:B------:R-:W1:Y:S01]  /*ff00*/  MUFU.TANH R24, R172 ;  /* 0x000000ac00187308 */ /* 0x000e620000002400 */
[----:B------:R-:W-:Y:S01]  /*ff10*/  FMUL.FTZ R34, R150, UR5 ;  /* 0x0000000596227c20 */ /* 0x000fe20008410000 */
[----:B------:R-:W-:Y:S01]  /*ff20*/  FMUL.FTZ R37, R149, UR5 ;  /* 0x0000000595257c20 */ /* 0x000fe20008410000 */
[----:B------:R-:W-:Y:S01]  /*ff30*/  FMUL.FTZ R38, R151, UR5 ;  /* 0x0000000597267c20 */ /* 0x000fe20008410000 */
[----:B------:R-:W-:Y:S01]  /*ff40*/  FMUL.FTZ R46, R47, UR5 ;  /* 0x000000052f2e7c20 */ /* 0x000fe20008410000 */
[----:B------:R-:W5:Y:S01]  /*ff50*/  LDSM.16.M88.4 R148, [R158+0x3000] ;  /* 0x003000009e94783b */ /* 0x000f620000000200 */
[----:B------:R-:W-:Y:S01]  /*ff60*/  FMUL.FTZ R43, R48, UR5 ;  /* 0x00000005302b7c20 */ /* 0x000fe20008410000 */
[----:B------:R-:W-:Y:S03]  /*ff70*/  FMUL.FTZ R44, R50, UR5 ;  /* 0x00000005322c7c20 */ /* 0x000fe60008410000 */
[----:B------:R-:W1:Y:S01]  /*ff80*/  MUFU.TANH R25, R168 ;  /* 0x000000a800197308 */ /* 0x000e620000002400 */
[C---:B---3--:R-:W-:Y:S03]  /*ff90*/  HMMA.16816.F32 R124, R128.reuse, R80, RZ ;  /* 0x00000050807c723c */ /* 0x048fe600000018ff */
[----:B------:R-:W-:Y:S01]  /*ffa0*/  FMUL.FTZ R35, R140, UR5 ;  /* 0x000000058c237c20 */ /* 0x000fe20008410000 */
[----:B------:R-:W-:Y:S01]  /*ffb0*/  FMUL.FTZ R36, R142, UR5 ;  /* 0x000000058e247c20 */ /* 0x000fe20008410000 */
[----:B------:R-:W-:Y:S01]  /*ffc0*/  FMUL.FTZ R39, R141, UR5 ;  /* 0x000000058d277c20 */ /* 0x000fe20008410000 */
[----:B------:R-:W-:Y:S03]  /*ffd0*/  FMUL.FTZ R40, R143, UR5 ;  /* 0x000000058f287c20 */ /* 0x000fe60008410000 */
[----:B------:R-:W3:Y:S01]  /*ffe0*/  MUFU.TANH R26, R170 ;  /* 0x000000aa001a7308 */ /* 0x000ee20000002400 */
[C---:B------:R-:W-:Y:S01]  /*fff0*/  HMMA.16816.F32 R140, R128.reuse, R112, RZ ;  /* 0x00000070808c723c */ /* 0x040fe200000018ff */
[----:B------:R-:W-:Y:S01]  /*10000*/  FMUL.FTZ R47, R49, UR5 ;  /* 0x00000005312f7c20 */ /* 0x000fe20008410000 */
[----:B------:R-:W-:Y:S01]  /*10010*/  FMUL.FTZ R48, R51, UR5 ;  /* 0x0000000533307c20 */ /* 0x000fe20008410000 */
[----:B------:R-:W-:Y:S03]  /*10020*/  FMUL.FTZ R49, R52, UR5 ;  /* 0x0000000534317c20 */ /* 0x000fe60008410000 */
[----:B------:R-:W-:Y:S03]  /*10030*/  HMMA.16816.F32 R112, R128, R114, RZ ;  /* 0x000000728070723c */ /* 0x000fe600000018ff */
[----:B------:R-:W3:Y:S02]  /*10040*/  MUFU.TANH R29, R161 ;  /* 0x000000a1001d7308 */ /* 0x000ee40000002400 */
[----:B------:R-:W-:Y:S01]  /*10050*/  FMUL.FTZ R50, R54, UR5 ;  /* 0x0000000536327c20 */ /* 0x000fe20008410000 */
[----:B------:R-:W-:Y:S01]  /*10060*/  FMUL.FTZ R51, R56, UR5 ;  /* 0x0000000538337c20 */ /* 0x000fe20008410000 */
[----:B--2---:R-:W-:Y:S06]  /*10070*/  HMMA.16816.F32 R116, R144, R154, R116 ;  /* 0x0000009a9074723c */ /* 0x004fec0000001874 */
[----:B------:R-:W2:Y:S01]  /*10080*/  MUFU.TANH R30, R160 ;  /* 0x000000a0001e7308 */ /* 0x000ea20000002400 */
[----:B------:R-:W-:Y:S01]  /*10090*/  FMUL.FTZ R52, R58, UR5 ;  /* 0x000000053a347c20 */ /* 0x000fe20008410000 */
[----:B------:R-:W-:Y:S08]  /*100a0*/  HMMA.16816.F32 R124, R132, R120, R124 ;  /* 0x00000078847c723c */ /* 0x000ff0000000187c */
[----:B------:R-:W2:Y:S01]  /*100b0*/  MUFU.TANH R31, R31 ;  /* 0x0000001f001f7308 */ /* 0x000ea20000002400 */
[----:B------:R-:W-:Y:S05]  /*100c0*/  HMMA.16816.F32 R84, R144, R152, R84 ;  /* 0x000000989054723c */ /* 0x000fea0000001854 */
[----:B------:R-:W-:Y:S01]  /*100d0*/  FMUL.FTZ R54, R55, UR5 ;  /* 0x0000000537367c20 */ /* 0x000fe20008410000 */
[C---:B-----5:R-:W-:Y:S03]  /*100e0*/  HMMA.16816.F32 R68, R136.reuse, R148, RZ ;  /* 0x000000948844723c */ /* 0x060fe600000018ff */
[----:B------:R-:W5:Y:S02]  /*100f0*/  MUFU.TANH R32, R32 ;  /* 0x0000002000207308 */ /* 0x000f640000002400 */
[----:B------:R-:W-:Y:S01]  /*10100*/  FMUL.FTZ R55, R57, UR5 ;  /* 0x0000000539377c20 */ /* 0x000fe20008410000 */
[----:B------:R-:W-:Y:S01]  /*10110*/  HMMA.16816.F32 R76, R136, R150, RZ ;  /* 0x00000096884c723c */ /* 0x000fe200000018ff */
[----:B------:R-:W-:Y:S01]  /*10120*/  FMUL.FTZ R121, R117, UR5 ;  /* 0x0000000575797c20 */ /* 0x000fe20008410000 */
[----:B------:R-:W-:Y:S05]  /*10130*/  FMUL.FTZ R56, R59, UR5 ;  /* 0x000000053b387c20 */ /* 0x000fea0008410000 */
[----:B------:R-:W5:Y:S01]  /*10140*/  MUFU.TANH R33, R33 ;  /* 0x0000002100217308 */ /* 0x000f620000002400 */
[----:B------:R-:W-:Y:S01]  /*10150*/  FMUL.FTZ R57, R60, UR5 ;  /* 0x000000053c397c20 */ /* 0x000fe20008410000 */
[C---:B------:R-:W-:Y:S08]  /*10160*/  HMMA.16816.F32 R72, R128.reuse, R148, RZ ;  /* 0x000000948048723c */ /* 0x040ff000000018ff */
[----:B------:R-:W5:Y:S01]  /*10170*/  MUFU.TANH R34, R34 ;  /* 0x0000002200227308 */ /* 0x000f620000002400 */
[----:B------:R-:W-:Y:S02]  /*10180*/  HMMA.16816.F32 R148, R128, R150, RZ ;  /* 0x000000968094723c */ /* 0x000fe400000018ff */
[----:B------:R-:W-:Y:S01]  /*10190*/  FMUL.FTZ R81, R84, UR5 ;  /* 0x0000000554517c20 */ /* 0x000fe20008410000 */
[----:B------:R-:W-:Y:S01]  /*101a0*/  FMUL.FTZ R58, R62, UR5 ;  /* 0x000000053e3a7c20 */ /* 0x000fe20008410000 */
[----:B------:R-:W-:Y:S02]  /*101b0*/  FMUL.FTZ R59, R64, UR5 ;  /* 0x00000005403b7c20 */ /* 0x000fe40008410000 */
[C---:B------:R-:W-:Y:S03]  /*101c0*/  HMMA.16816.F32 R68, R144.reuse, R92, R68 ;  /* 0x0000005c9044723c */ /* 0x040fe60000001844 */
[----:B------:R-:W5:Y:S02]  /*101d0*/  MUFU.TANH R35, R35 ;  /* 0x0000002300237308 */ /* 0x000f640000002400 */
[----:B------:R-:W-:Y:S01]  /*101e0*/  FMUL.FTZ R60, R66, UR5 ;  /* 0x00000005423c7c20 */ /* 0x000fe20008410000 */
[----:B------:R-:W-:Y:S07]  /*101f0*/  HMMA.16816.F32 R76, R144, R94, R76 ;  /* 0x0000005e904c723c */ /* 0x000fee000000184c */
[----:B------:R-:W5:Y:S01]  /*10200*/  MUFU.TANH R36, R36 ;  /* 0x0000002400247308 */ /* 0x000f620000002400 */
[----:B------:R-:W-:Y:S01]  /*10210*/  FMUL.FTZ R62, R63, UR5 ;  /* 0x000000053f3e7c20 */ /* 0x000fe20008410000 */
[C---:B------:R-:W-:Y:S08]  /*10220*/  HMMA.16816.F32 R72, R132.reuse, R92, R72 ;  /* 0x0000005c8448723c */ /* 0x040ff00000001848 */
[----:B------:R-:W5:Y:S01]  /*10230*/  MUFU.TANH R37, R37 ;  /* 0x0000002500257308 */ /* 0x000f620000002400 */
[----:B------:R-:W-:Y:S03]  /*10240*/  HMMA.16816.F32 R148, R132, R94, R148 ;  /* 0x0000005e8494723c */ /* 0x000fe60000001894 */
[----:B------:R-:W-:Y:S03]  /*10250*/  FMUL.FTZ R63, R65, UR5 ;  /* 0x00000005413f7c20 */ /* 0x000fe60008410000 */
[-C--:B------:R-:W-:Y:S03]  /*10260*/  HMMA.16816.F32 R92, R136, R90.reuse, RZ ;  /* 0x0000005a885c723c */ /* 0x080fe600000018ff */
[----:B------:R-:W5:Y:S01]  /*10270*/  MUFU.TANH R38, R38 ;  /* 0x0000002600267308 */ /* 0x000f620000002400 */
[----:B------:R-:W4:Y:S01]  /*10280*/  LDSM.16.M88.4 R136, [R156+0x1800] ;  /* 0x001800009c88783b */ /* 0x000f220000000200 */
[----:B------:R-:W-:Y:S01]  /*10290*/  FMUL.FTZ R64, R67, UR5 ;  /* 0x0000000543407c20 */ /* 0x000fe20008410000 */
[----:B------:R-:W-:Y:S07]  /*102a0*/  DEPBAR.LE SB0, 0x0 ;  /* 0x000080000000791a */ /* 0x000fee0000000000 */
[----:B------:R-:W5:Y:S01]  /*102b0*/  MUFU.TANH R39, R39 ;  /* 0x0000002700277308 */ /* 0x000f620000002400 */
[----:B------:R-:W-:Y:S01]  /*102c0*/  BAR.SYNC.DEFER_BLOCKING 0x0 ;  /* 0x0000000000007b1d */ /* 0x000fe20000010000 */
[----:B------:R-:W-:Y:S03]  /*102d0*/  HMMA.16816.F32 R88, R128, R90, RZ ;  /* 0x0000005a8058723c */ /* 0x000fe600000018ff */
[----:B------:R-:W-:Y:S01]  /*102e0*/  FMUL.FTZ R65, R68, UR5 ;  /* 0x0000000544417c20 */ /* 0x000fe20008410000 */
[----:B------:R-:W-:Y:S01]  /*102f0*/  FMUL.FTZ R66, R70, UR5 ;  /* 0x0000000546427c20 */ /* 0x000fe20008410000 */
[----:B------:R-:W-:Y:S03]  /*10300*/  FMUL.FTZ R67, R72, UR5 ;  /* 0x0000000548437c20 */ /* 0x000fe60008410000 */
[----:B------:R-:W5:Y:S01]  /*10310*/  MUFU.TANH R40, R40 ;  /* 0x0000002800287308 */ /* 0x000f620000002400 */
[----:B------:R-:W-:Y:S05]  /*10320*/  HMMA.16816.F32 R112, R132, R154, R112 ;  /* 0x0000009a8470723c */ /* 0x000fea0000001870 */
[----:B------:R-:W-:Y:S01]  /*10330*/  FMUL.FTZ R68, R74, UR5 ;  /* 0x000000054a447c20 */ /* 0x000fe20008410000 */
[----:B------:R-:W-:Y:S03]  /*10340*/  HMMA.16816.F32 R128, R128, R82, RZ ;  /* 0x000000528080723c */ /* 0x000fe600000018ff */
[----:B------:R-:W5:Y:S02]  /*10350*/  MUFU.TANH R41, R41 ;  /* 0x0000002900297308 */ /* 0x000f640000002400 */
[----:B------:R-:W-:Y:S01]  /*10360*/  FMUL.FTZ R69, R69, UR5 ;  /* 0x0000000545457c20 */ /* 0x000fe20008410000 */
[C---:B------:R-:W-:Y:S07]  /*10370*/  HMMA.16816.F32 R140, R132.reuse, R152, R140 ;  /* 0x00000098848c723c */ /* 0x040fee000000188c */
[----:B------:R-:W5:Y:S01]  /*10380*/  MUFU.TANH R42, R42 ;  /* 0x0000002a002a7308 */ /* 0x000f620000002400 */
[----:B------:R-:W-:Y:S03]  /*10390*/  FMUL.FTZ R70, R71, UR5 ;  /* 0x0000000547467c20 */ /* 0x000fe60008410000 */
[----:B------:R-:W-:Y:S01]  /*103a0*/  FMUL.FTZ R71, R73, UR5 ;  /* 0x0000000549477c20 */ /* 0x000fe20008410000 */
[----:B------:R-:W-:Y:S01]  /*103b0*/  FMUL.FTZ R72, R75, UR5 ;  /* 0x000000054b487c20 */ /* 0x000fe20008410000 */
[----:B------:R-:W-:Y:S04]  /*103c0*/  FMUL.FTZ R73, R76, UR5 ;  /* 0x000000054c497c20 */ /* 0x000fe80008410000 */
[----:B------:R-:W5:Y:S01]  /*103d0*/  MUFU.TANH R43, R43 ;  /* 0x0000002b002b7308 */ /* 0x000f620000002400 */
[----:B----4-:R-:W-:Y:S03]  /*103e0*/  HMMA.16816.F32 R104, R132, R136, R104 ;  /* 0x000000888468723c */ /* 0x010fe60000001868 */
[----:B------:R-:W-:Y:S01]  /*103f0*/  FMUL.FTZ R117, R114, UR5 ;  /* 0x0000000572757c20 */ /* 0x000fe20008410000 */
[----:B------:R-:W-:Y:S01]  /*10400*/  FMUL.FTZ R114, R102, UR5 ;  /* 0x0000000566727c20 */ /* 0x000fe20008410000 */
[----:B------:R-:W-:Y:S01]  /*10410*/  FMUL.FTZ R74, R78, UR5 ;  /* 0x000000054e4a7c20 */ /* 0x000fe20008410000 */
[C---:B------:R-:W-:Y:S03]  /*10420*/  HMMA.16816.F32 R92, R144.reuse, R138, R92 ;  /* 0x0000008a905c723c */ /* 0x040fe6000000185c */
[----:B------:R-:W4:Y:S02]  /*10430*/  MUFU.TANH R44, R44 ;  /* 0x0000002c002c7308 */ /* 0x000f240000002400 */
[----:B------:R-:W-:Y:S01]  /*10440*/  FMUL.FTZ R75, R148, UR5 ;  /* 0x00000005944b7c20 */ /* 0x000fe20008410000 */
[----:B------:R-:W-:Y:S07]  /*10450*/  HMMA.16816.F32 R108, R144, R136, R108 ;  /* 0x00000088906c723c */ /* 0x000fee000000186c */
[----:B------:R-:W4:Y:S01]  /*10460*/  MUFU.TANH R45, R45 ;  /* 0x0000002d002d7308 */ /* 0x000f220000002400 */
[----:B------:R-:W-:Y:S01]  /*10470*/  FMUL.FTZ R84, R142, UR5 ;  /* 0x000000058e547c20 */ /* 0x000fe20008410000 */
[C---:B------:R-:W-:Y:S08]  /*10480*/  HMMA.16816.F32 R136, R132.reuse, R138, R88 ;  /* 0x0000008a8488723c */ /* 0x040ff00000001858 */
[----:B------:R-:W4:Y:S01]  /*10490*/  MUFU.TANH R46, R46 ;  /* 0x0000002e002e7308 */ /* 0x000f220000002400 */
[----:B------:R-:W-:Y:S03]  /*104a0*/  HMMA.16816.F32 R128, R132, R122, R128 ;  /* 0x0000007a8480723c */ /* 0x000fe60000001880 */
[----:B------:R-:W-:Y:S01]  /*104b0*/  FMUL.FTZ R89, R116, UR5 ;  /* 0x0000000574597c20 */ /* 0x000fe20008410000 */
[----:B------:R-:W-:Y:S05]  /*104c0*/  FMUL.FTZ R116, R105, UR5 ;  /* 0x0000000569747c20 */ /* 0x000fea0008410000 */
[----:B------:R-:W4:Y:S02]  /*104d0*/  MUFU.TANH R47, R47 ;  /* 0x0000002f002f7308 */ /* 0x000f240000002400 */
[----:B------:R-:W-:Y:S01]  /*104e0*/  FMUL.FTZ R105, R92, UR5 ;  /* 0x000000055c697c20 */ /* 0x000fe20008410000 */
[----:B------:R-:W-:Y:S01]  /*104f0*/  FMUL.FTZ R142, R113, UR5 ;  /* 0x00000005718e7c20 */ /* 0x000fe20008410000 */
[----:B------:R-:W-:Y:S01]  /*10500*/  FMUL.FTZ R123, R110, UR5 ;  /* 0x000000056e7b7c20 */ /* 0x000fe20008410000 */
[----:B------:R-:W-:Y:S01]  /*10510*/  FMUL.FTZ R110, R95, UR5 ;  /* 0x000000055f6e7c20 */ /* 0x000fe20008410000 */
[----:B------:R-:W-:Y:S04]  /*10520*/  MOV R95, UR7 ;  /* 0x00000007005f7c02 */ /* 0x000fe80008000f00 */
[----:B------:R1:W-:Y:S01]  /*10530*/  MUFU.TANH R92, R117 ;  /* 0x00000075005c7308 */ /* 0x0003e20000002400 */
[----:B------:R-:W-:Y:S01]  /*10540*/  FMUL.FTZ R113, R100, UR5 ;  /* 0x0000000564717c20 */ /* 0x000fe20008410000 */
[----:B------:R-:W-:Y:S01]  /*10550*/  FMUL.FTZ R88, R143, UR5 ;  /* 0x000000058f587c20 */ /* 0x000fe20008410000 */
[----:B------:R-:W-:Y:S01]  /*10560*/  LEA R177, R95, R182, 0x7 ;  /* 0x000000b65fb17211 */ /* 0x000fe200078e38ff */
[----:B------:R-:W-:Y:S01]  /*10570*/  FMUL.FTZ R143, R119, UR5 ;  /* 0x00000005778f7c20 */ /* 0x000fe20008410000 */
[----:B------:R-:W-:Y:S01]  /*10580*/  FMUL.FTZ R119, R125, UR5 ;  /* 0x000000057d777c20 */ /* 0x000fe20008410000 */
[----:B------:R-:W-:Y:S01]  /*10590*/  FMUL.FTZ R122, R98, UR5 ;  /* 0x00000005627a7c20 */ /* 0x000fe20008410000 */
[----:B------:R-:W-:Y:S03]  /*105a0*/  IADD3 R100, R177, 0x1, RZ ;  /* 0x00000001b1647810 */ /* 0x000fe60007ffe0ff */
[----:B------:R-:W4:Y:S01]  /*105b0*/  MUFU.TANH R48, R48 ;  /* 0x0000003000307308 */ /* 0x000f220000002400 */
[----:B------:R-:W-:Y:S01]  /*105c0*/  FMUL.FTZ R125, R97, UR5 ;  /* 0x00000005617d7c20 */ /* 0x000fe20008410000 */
[----:B------:R-:W-:Y:S01]  /*105d0*/  IADD3 R97, R177, 0x8, RZ ;  /* 0x00000008b1617810 */ /* 0x000fe20007ffe0ff */
[----:B------:R-:W-:Y:S01]  /*105e0*/  FMUL.FTZ R134, R124, UR5 ;  /* 0x000000057c867c20 */ /* 0x000fe20008410000 */
[----:B------:R-:W-:Y:S01]  /*105f0*/  I2FP.F32.S32 R98, R100 ;  /* 0x0000006400627245 */ /* 0x000fe20000201400 */
[----:B------:R-:W-:Y:S01]  /*10600*/  FMUL.FTZ R124, R126, UR5 ;  /* 0x000000057e7c7c20 */ /* 0x000fe20008410000 */
[----:B------:R-:W-:Y:S01]  /*10610*/  FMUL.FTZ R126, R99, UR5 ;  /* 0x00000005637e7c20 */ /* 0x000fe20008410000 */
[----:B------:R-:W-:Y:S03]  /*10620*/  IADD3 R99, R177, 0x9, RZ ;  /* 0x00000009b1637810 */ /* 0x000fe60007ffe0ff */
[----:B------:R-:W4:Y:S01]  /*10630*/  MUFU.TANH R49, R49 ;  /* 0x0000003100317308 */ /* 0x000f220000002400 */
[----:B-1----:R-:W-:Y:S01]  /*10640*/  FMUL.FTZ R117, R101, UR5 ;  /* 0x0000000565757c20 */ /* 0x002fe20008410000 */
[----:B------:R-:W-:Y:S01]  /*10650*/  I2FP.F32.S32 R101, R177 ;  /* 0x000000b100657245 */ /* 0x000fe20000201400 */
[----:B------:R-:W-:Y:S01]  /*10660*/  FMUL.FTZ R132, R108, UR5 ;  /* 0x000000056c847c20 */ /* 0x000fe20008410000 */
[----:B------:R-:W-:Y:S01]  /*10670*/  I2FP.F32.S32 R100, R97 ;  /* 0x0000006100647245 */ /* 0x000fe20000201400 */
[----:B------:R-:W-:Y:S01]  /*10680*/  FMUL.FTZ R108, R109, UR5 ;  /* 0x000000056d6c7c20 */ /* 0x000fe20008410000 */
[----:B------:R-:W-:Y:S01]  /*10690*/  I2FP.F32.S32 R102, R99 ;  /* 0x0000006300667245 */ /* 0x000fe20000201400 */
[C---:B------:R-:W-:Y:S03]  /*106a0*/  FFMA.FTZ R0, R101.reuse, UR6, R0 ;  /* 0x0000000665007c23 */ /* 0x040fe60008010000 */
[----:B------:R-:W1:Y:S01]  /*106b0*/  MUFU.TANH R50, R50 ;  /* 0x0000003200327308 */ /* 0x000e620000002400 */
[C---:B------:R-:W-:Y:S01]  /*106c0*/  FFMA.FTZ R2, R101.reuse, UR6, R2 ;  /* 0x0000000665027c23 */ /* 0x040fe20008010002 */
[C---:B------:R-:W-:Y:S01]  /*106d0*/  FFMA.FTZ R3, R101.reuse, UR6, R3 ;  /* 0x0000000665037c23 */ /* 0x040fe20008010003 */
[----:B------:R-:W-:Y:S01]  /*106e0*/  FFMA.FTZ R4, R101, UR6, R4 ;  /* 0x0000000665047c23 */ /* 0x000fe20008010004 */
[C---:B------:R-:W-:Y:S01]  /*106f0*/  FFMA.FTZ R5, R98.reuse, UR6, R5 ;  /* 0x0000000662057c23 */ /* 0x040fe20008010005 */
[C---:B------:R-:W-:Y:S01]  /*10700*/  FFMA.FTZ R6, R98.reuse, UR6, R6 ;  /* 0x0000000662067c23 */ /* 0x040fe20008010006 */
[C---:B------:R-:W-:Y:S01]  /*10710*/  FFMA.FTZ R7, R98.reuse, UR6, R7 ;  /* 0x0000000662077c23 */ /* 0x040fe20008010007 */
[----:B------:R-:W-:Y:S03]  /*10720*/  FFMA.FTZ R8, R98, UR6, R8 ;  /* 0x0000000662087c23 */ /* 0x000fe60008010008 */
[----:B------:R-:W1:Y:S01]  /*10730*/  MUFU.TANH R51, R51 ;  /* 0x0000003300337308 */ /* 0x000e620000002400 */
[C---:B------:R-:W-:Y:S01]  /*10740*/  IADD3 R98, R177.reuse, 0x10, RZ ;  /* 0x00000010b1627810 */ /* 0x040fe20007ffe0ff */
[C---:B------:R-:W-:Y:S01]  /*10750*/  FFMA.FTZ R9, R100.reuse, UR6, R9 ;  /* 0x0000000664097c23 */ /* 0x040fe20008010009 */
[C---:B------:R-:W-:Y:S01]  /*10760*/  FFMA.FTZ R10, R100.reuse, UR6, R10 ;  /* 0x00000006640a7c23 */ /* 0x040fe2000801000a */
[C---:B------:R-:W-:Y:S01]  /*10770*/  FFMA.FTZ R11, R100.reuse, UR6, R11 ;  /* 0x00000006640b7c23 */ /* 0x040fe2000801000b */
[----:B------:R-:W-:Y:S01]  /*10780*/  FFMA.FTZ R12, R100, UR6, R12 ;  /* 0x00000006640c7c23 */ /* 0x000fe2000801000c */
[C---:B------:R-:W-:Y:S01]  /*10790*/  IADD3 R99, R177.reuse, 0x11, RZ ;  /* 0x00000011b1637810 */ /* 0x040fe20007ffe0ff */
[C---:B------:R-:W-:Y:S03]  /*107a0*/  FFMA.FTZ R13, R102.reuse, UR6, R13 ;  /* 0x00000006660d7c23 */ /* 0x040fe6000801000d */
[----:B------:R-:W1:Y:S01]  /*107b0*/  MUFU.TANH R52, R52 ;  /* 0x0000003400347308 */ /* 0x000e620000002400 */
[----:B------:R-:W-:Y:S01]  /*107c0*/  I2FP.F32.S32 R100, R98 ;  /* 0x0000006200647245 */ /* 0x000fe20000201400 */
[C---:B------:R-:W-:Y:S01]  /*107d0*/  FFMA.FTZ R14, R102.reuse, UR6, R14 ;  /* 0x00000006660e7c23 */ /* 0x040fe2000801000e */
[C---:B------:R-:W-:Y:S01]  /*107e0*/  FFMA.FTZ R15, R102.reuse, UR6, R15 ;  /* 0x00000006660f7c23 */ /* 0x040fe2000801000f */
[----:B------:R-:W-:Y:S01]  /*107f0*/  FFMA.FTZ R16, R102, UR6, R16 ;  /* 0x0000000666107c23 */ /* 0x000fe20008010010 */
[C---:B------:R-:W-:Y:S01]  /*10800*/  IADD3 R101, R177.reuse, 0x18, RZ ;  /* 0x00000018b1657810 */ /* 0x040fe20007ffe0ff */
[C---:B------:R-:W-:Y:S01]  /*10810*/  FFMA.FTZ R17, R100.reuse, UR6, R17 ;  /* 0x0000000664117c23 */ /* 0x040fe20008010011 */
[----:B------:R-:W-:Y:S03]  /*10820*/  I2FP.F32.S32 R102, R99 ;  /* 0x0000006300667245 */ /* 0x000fe60000201400 */
[----:B------:R2:W-:Y:S01]  /*10830*/  MUFU.TANH R98, R123 ;  /* 0x0000007b00627308 */ /* 0x0005e20000002400 */
[C---:B------:R-:W-:Y:S01]  /*10840*/  FFMA.FTZ R18, R100.reuse, UR6, R18 ;  /* 0x0000000664127c23 */ /* 0x040fe20008010012 */
[C---:B------:R-:W-:Y:S01]  /*10850*/  FFMA.FTZ R19, R100.reuse, UR6, R19 ;  /* 0x0000000664137c23 */ /* 0x040fe20008010013 */
[----:B------:R-:W-:Y:S01]  /*10860*/  FFMA.FTZ R20, R100, UR6, R20 ;  /* 0x0000000664147c23 */ /* 0x000fe20008010014 */
[----:B------:R-:W-:Y:S01]  /*10870*/  I2FP.F32.S32 R176, R101 ;  /* 0x0000006500b07245 */ /* 0x000fe20000201400 */
[C---:B------:R-:W-:Y:S01]  /*10880*/  FFMA.FTZ R21, R102.reuse, UR6, R21 ;  /* 0x0000000666157c23 */ /* 0x040fe20008010015 */
[C---:B------:R-:W-:Y:S01]  /*10890*/  FFMA.FTZ R22, R102.reuse, UR6, R22 ;  /* 0x0000000666167c23 */ /* 0x040fe20008010016 */
[C---:B------:R-:W-:Y:S03]  /*108a0*/  FFMA.FTZ R23, R102.reuse, UR6, R23 ;  /* 0x0000000666177c23 */ /* 0x040fe60008010017 */
[----:B------:R-:W1:Y:S01]  /*108b0*/  MUFU.TANH R54, R54 ;  /* 0x0000003600367308 */ /* 0x000e620000002400 */
[----:B------:R-:W-:Y:S01]  /*108c0*/  FFMA.FTZ R24, R102, UR6, R24 ;  /* 0x0000000666187c23 */ /* 0x000fe20008010018 */
[----:B------:R-:W-:Y:S01]  /*108d0*/  IADD3 R101, R177, 0x20, RZ ;  /* 0x00000020b1657810 */ /* 0x000fe20007ffe0ff */
[C---:B------:R-:W-:Y:S01]  /*108e0*/  FFMA.FTZ R25, R176.reuse, UR6, R25 ;  /* 0x00000006b0197c23 */ /* 0x040fe20008010019 */
[C---:B---3--:R-:W-:Y:S01]  /*108f0*/  FFMA.FTZ R26, R176.reuse, UR6, R26 ;  /* 0x00000006b01a7c23 */ /* 0x048fe2000801001a */
[C---:B------:R-:W-:Y:S01]  /*10900*/  FFMA.FTZ R27, R176.reuse, UR6, R27 ;  /* 0x00000006b01b7c23 */ /* 0x040fe2000801001b */
[----:B------:R-:W-:Y:S01]  /*10910*/  FFMA.FTZ R28, R176, UR6, R28 ;  /* 0x00000006b01c7c23 */ /* 0x000fe2000801001c */
[----:B------:R-:W-:Y:S03]  /*10920*/  I2FP.F32.S32 R176, R101 ;  /* 0x0000006500b07245 */ /* 0x000fe60000201400 */
[----:B------:R-:W3:Y:S01]  /*10930*/  MUFU.TANH R55, R55 ;  /* 0x0000003700377308 */ /* 0x000ee20000002400 */
[----:B------:R-:W-:Y:S01]  /*10940*/  FMUL.FTZ R90, R118, UR5 ;  /* 0x00000005765a7c20 */ /* 0x000fe20008410000 */
[----:B------:R-:W-:Y:S01]  /*10950*/  FMUL.FTZ R118, R103, UR5 ;  /* 0x0000000567767c20 */ /* 0x000fe20008410000 */
[----:B------:R-:W-:Y:S01]  /*10960*/  IADD3 R103, R177, 0x19, RZ ;  /* 0x00000019b1677810 */ /* 0x000fe20007ffe0ff */
[----:B------:R-:W-:Y:S01]  /*10970*/  FMUL.FTZ R111, R111, UR5 ;  /* 0x000000056f6f7c20 */ /* 0x000fe20008410000 */
[C---:B--2---:R-:W-:Y:S01]  /*10980*/  IADD3 R123, R177.reuse, 0x21, RZ ;  /* 0x00000021b17b7810 */ /* 0x044fe20007ffe0ff */
[----:B------:R-:W-:Y:S01]  /*10990*/  FMUL.FTZ R76, R150, UR5 ;  /* 0x00000005964c7c20 */ /* 0x000fe20008410000 */
[----:B------:R-:W-:Y:S03]  /*109a0*/  I2FP.F32.S32 R102, R103 ;  /* 0x0000006700667245 */ /* 0x000fe60000201400 */
[----:B------:R2:W-:Y:S01]  /*109b0*/  MUFU.TANH R101, R108 ;  /* 0x0000006c00657308 */ /* 0x0005e20000002400 */
[----:B------:R-:W-:Y:S01]  /*109c0*/  IADD3 R103, R177, 0x28, RZ ;  /* 0x00000028b1677810 */ /* 0x000fe20007ffe0ff */
[----:B------:R-:W-:Y:S01]  /*109d0*/  FMUL.FTZ R77, R77, UR5 ;  /* 0x000000054d4d7c20 */ /* 0x000fe20008410000 */
[----:B------:R-:W-:Y:S01]  /*109e0*/  I2FP.F32.S32 R178, R123 ;  /* 0x0000007b00b27245 */ /* 0x000fe20000201400 */
[C---:B------:R-:W-:Y:S01]  /*109f0*/  FFMA.FTZ R29, R102.reuse, UR6, R29 ;  /* 0x00000006661d7c23 */ /* 0x040fe2000801001d */
[C---:B------:R-:W-:Y:S01]  /*10a00*/  FFMA.FTZ R30, R102.reuse, UR6, R30 ;  /* 0x00000006661e7c23 */ /* 0x040fe2000801001e */
[C---:B------:R-:W-:Y:S01]  /*10a10*/  FFMA.FTZ R31, R102.reuse, UR6, R31 ;  /* 0x00000006661f7c23 */ /* 0x040fe2000801001f */
[----:B-----5:R-:W-:Y:S03]  /*10a20*/  FFMA.FTZ R32, R102, UR6, R32 ;  /* 0x0000000666207c23 */ /* 0x020fe60008010020 */
[----:B------:R-:W5:Y:S01]  /*10a30*/  MUFU.TANH R56, R56 ;  /* 0x0000003800387308 */ /* 0x000f620000002400 */
[C---:B------:R-:W-:Y:S01]  /*10a40*/  FFMA.FTZ R33, R176.reuse, UR6, R33 ;  /* 0x00000006b0217c23 */ /* 0x040fe20008010021 */
[C---:B------:R-:W-:Y:S01]  /*10a50*/  FFMA.FTZ R34, R176.reuse, UR6, R34 ;  /* 0x00000006b0227c23 */ /* 0x040fe20008010022 */
[C---:B------:R-:W-:Y:S01]  /*10a60*/  FFMA.FTZ R35, R176.reuse, UR6, R35 ;  /* 0x00000006b0237c23 */ /* 0x040fe20008010023 */
[----:B------:R-:W-:Y:S01]  /*10a70*/  FFMA.FTZ R36, R176, UR6, R36 ;  /* 0x00000006b0247c23 */ /* 0x000fe20008010024 */
[C---:B------:R-:W-:Y:S01]  /*10a80*/  IADD3 R123, R177.reuse, 0x29, RZ ;  /* 0x00000029b17b7810 */ /* 0x040fe20007ffe0ff */
[C---:B------:R-:W-:Y:S01]  /*10a90*/  FFMA.FTZ R37, R178.reuse, UR6, R37 ;  /* 0x00000006b2257c23 */ /* 0x040fe20008010025 */
[C---:B------:R-:W-:Y:S03]  /*10aa0*/  FFMA.FTZ R38, R178.reuse, UR6, R38 ;  /* 0x00000006b2267c23 */ /* 0x040fe60008010026 */
[----:B------:R1:W-:Y:S01]  /*10ab0*/  MUFU.TANH R102, R111 ;  /* 0x0000006f00667308 */ /* 0x0003e20000002400 */
[----:B--2---:R-:W-:Y:S01]  /*10ac0*/  I2FP.F32.S32 R108, R103 ;  /* 0x00000067006c7245 */ /* 0x004fe20000201400 */
[C---:B------:R-:W-:Y:S01]  /*10ad0*/  FFMA.FTZ R39, R178.reuse, UR6, R39 ;  /* 0x00000006b2277c23 */ /* 0x040fe20008010027 */
[----:B------:R-:W-:Y:S01]  /*10ae0*/  FFMA.FTZ R40, R178, UR6, R40 ;  /* 0x00000006b2287c23 */ /* 0x000fe20008010028 */
[----:B------:R-:W-:Y:S01]  /*10af0*/  IADD3 R178, R177, 0x30, RZ ;  /* 0x00000030b1b27810 */ /* 0x000fe20007ffe0ff */
[----:B------:R-:W-:Y:S01]  /*10b00*/  FMUL.FTZ R78, R79, UR5 ;  /* 0x000000054f4e7c20 */ /* 0x000fe20008410000 */
[----:B------:R-:W-:Y:S01]  /*10b10*/  I2FP.F32.S32 R176, R123 ;  /* 0x0000007b00b07245 */ /* 0x000fe20000201400 */
[C---:B------:R-:W-:Y:S03]  /*10b20*/  FFMA.FTZ R41, R108.reuse, UR6, R41 ;  /* 0x000000066c297c23 */ /* 0x040fe60008010029 */
[----:B------:R2:W-:Y:S01]  /*10b30*/  MUFU.TANH R103, R116 ;  /* 0x0000007400677308 */ /* 0x0005e20000002400 */
[C---:B------:R-:W-:Y:S01]  /*10b40*/  FFMA.FTZ R42, R108.reuse, UR6, R42 ;  /* 0x000000066c2a7c23 */ /* 0x040fe2000801002a */
[C---:B------:R-:W-:Y:S01]  /*10b50*/  FFMA.FTZ R43, R108.reuse, UR6, R43 ;  /* 0x000000066c2b7c23 */ /* 0x040fe2000801002b */
[----:B----4-:R-:W-:Y:S01]  /*10b60*/  FFMA.FTZ R44, R108, UR6, R44 ;  /* 0x000000066c2c7c23 */ /* 0x010fe2000801002c */
[C---:B------:R-:W-:Y:S01]  /*10b70*/  IADD3 R123, R177.reuse, 0x31, RZ ;  /* 0x00000031b17b7810 */ /* 0x040fe20007ffe0ff */
[C---:B------:R-:W-:Y:S01]  /*10b80*/  FFMA.FTZ R45, R176.reuse, UR6, R45 ;  /* 0x00000006b02d7c23 */ /* 0x040fe2000801002d */
[----:B------:R-:W-:Y:S01]  /*10b90*/  I2FP.F32.S32 R108, R178 ;  /* 0x000000b2006c7245 */ /* 0x000fe20000201400 */
[C---:B------:R-:W-:Y:S03]  /*10ba0*/  FFMA.FTZ R46, R176.reuse, UR6, R46 ;  /* 0x00000006b02e7c23 */ /* 0x040fe6000801002e */
[----:B------:R-:W4:Y:S01]  /*10bb0*/  MUFU.TANH R57, R57 ;  /* 0x0000003900397308 */ /* 0x000f220000002400 */
[C---:B------:R-:W-:Y:S01]  /*10bc0*/  FFMA.FTZ R47, R176.reuse, UR6, R47 ;  /* 0x00000006b02f7c23 */ /* 0x040fe2000801002f */
[----:B------:R-:W-:Y:S01]  /*10bd0*/  FFMA.FTZ R48, R176, UR6, R48 ;  /* 0x00000006b0307c23 */ /* 0x000fe20008010030 */
[----:B-1----:R-:W-:Y:S01]  /*10be0*/  IADD3 R111, R177, 0x38, RZ ;  /* 0x00000038b16f7810 */ /* 0x002fe20007ffe0ff */
[C---:B------:R-:W-:Y:S01]  /*10bf0*/  FFMA.FTZ R49, R108.reuse, UR6, R49 ;  /* 0x000000066c317c23 */ /* 0x040fe20008010031 */
[C---:B------:R-:W-:Y:S01]  /*10c00*/  FFMA.FTZ R50, R108.reuse, UR6, R50 ;  /* 0x000000066c327c23 */ /* 0x040fe20008010032 */
[C---:B------:R-:W-:Y:S01]  /*10c10*/  FFMA.FTZ R51, R108.reuse, UR6, R51 ;  /* 0x000000066c337c23 */ /* 0x040fe20008010033 */
[----:B------:R-:W-:Y:S03]  /*10c20*/  FFMA.FTZ R52, R108, UR6, R52 ;  /* 0x000000066c347c23 */ /* 0x000fe60008010034 */
[----:B------:R-:W1:Y:S01]  /*10c30*/  MUFU.TANH R58, R58 ;  /* 0x0000003a003a7308 */ /* 0x000e620000002400 */
[----:B--2---:R-:W-:Y:S01]  /*10c40*/  I2FP.F32.S32 R116, R123 ;  /* 0x0000007b00747245 */ /* 0x004fe20000201400 */
[----:B------:R-:W-:Y:S01]  /*10c50*/  FMUL.FTZ R79, R149, UR5 ;  /* 0x00000005954f7c20 */ /* 0x000fe20008410000 */
[----:B------:R-:W-:Y:S01]  /*10c60*/  IADD3 R123, R177, 0x39, RZ ;  /* 0x00000039b17b7810 */ /* 0x000fe20007ffe0ff */
[----:B------:R-:W-:Y:S01]  /*10c70*/  FMUL.FTZ R80, R151, UR5 ;  /* 0x0000000597507c20 */ /* 0x000fe20008410000 */
[----:B------:R-:W-:Y:S01]  /*10c80*/  I2FP.F32.S32 R108, R111 ;  /* 0x0000006f006c7245 */ /* 0x000fe20000201400 */
[C---:B------:R-:W-:Y:S01]  /*10c90*/  FFMA.FTZ R53, R116.reuse, UR6, R53 ;  /* 0x0000000674357c23 */ /* 0x040fe20008010035 */
[C---:B------:R-:W-:Y:S03]  /*10ca0*/  FFMA.FTZ R54, R116.reuse, UR6, R54 ;  /* 0x0000000674367c23 */ /* 0x040fe60008010036 */
[----:B------:R-:W2:Y:S01]  /*10cb0*/  MUFU.TANH R59, R59 ;  /* 0x0000003b003b7308 */ /* 0x000ea20000002400 */
[C---:B---3--:R-:W-:Y:S01]  /*10cc0*/  FFMA.FTZ R55, R116.reuse, UR6, R55 ;  /* 0x0000000674377c23 */ /* 0x048fe20008010037 */
[----:B-----5:R-:W-:Y:S01]  /*10cd0*/  FFMA.FTZ R56, R116, UR6, R56 ;  /* 0x0000000674387c23 */ /* 0x020fe20008010038 */
[----:B------:R-:W-:Y:S01]  /*10ce0*/  I2FP.F32.S32 R116, R123 ;  /* 0x0000007b00747245 */ /* 0x000fe20000201400 */
[----:B----4-:R-:W-:Y:S01]  /*10cf0*/  FFMA.FTZ R57, R108, UR6, R57 ;  /* 0x000000066c397c23 */ /* 0x010fe20008010039 */
[C---:B------:R-:W-:Y:S01]  /*10d00*/  IADD3 R111, R177.reuse, 0x40, RZ ;  /* 0x00000040b16f7810 */ /* 0x040fe20007ffe0ff */
[----:B------:R-:W-:Y:S01]  /*10d10*/  FMUL.FTZ R82, R86, UR5 ;  /* 0x0000000556527c20 */ /* 0x000fe20008410000 */
[----:B------:R-:W-:Y:S03]  /*10d20*/  IADD3 R123, R177, 0x41, RZ ;  /* 0x00000041b17b7810 */ /* 0x000fe60007ffe0ff */
[----:B------:R-:W3:Y:S01]  /*10d30*/  MUFU.TANH R60, R60 ;  /* 0x0000003c003c7308 */ /* 0x000ee20000002400 */
[----:B-1----:R-:W-:Y:S01]  /*10d40*/  FFMA.FTZ R58, R108, UR6, R58 ;  /* 0x000000066c3a7c23 */ /* 0x002fe2000801003a */
[----:B------:R-:W-:Y:S01]  /*10d50*/  FMNMX.FTZ R178, R0, R187, !PT ;  /* 0x000000bb00b27209 */ /* 0x000fe20007810000 */
[----:B------:R-:W-:Y:S01]  /*10d60*/  FMUL.FTZ R83, R140, UR5 ;  /* 0x000000058c537c20 */ /* 0x000fe20008410000 */
[----:B------:R-:W-:Y:S01]  /*10d70*/  FMNMX.FTZ R243, R2, R185, !PT ;  /* 0x000000b902f37209 */ /* 0x000fe20007810000 */
[----:B------:R-:W-:Y:S01]  /*10d80*/  FMUL.FTZ R109, R93, UR5 ;  /* 0x000000055d6d7c20 */ /* 0x000fe20008410000 */
[----:B------:R-:W-:Y:S01]  /*10d90*/  FMNMX.FTZ R178, R5, R178, !PT ;  /* 0x000000b205b27209 */ /* 0x000fe20007810000 */
[----:B------:R-:W-:Y:S03]  /*10da0*/  FMUL.FTZ R85, R85, UR5 ;  /* 0x0000000555557c20 */ /* 0x000fe60008410000 */
[----:B------:R-:W1:Y:S01]  /*10db0*/  MUFU.TANH R62, R62 ;  /* 0x0000003e003e7308 */ /* 0x000e620000002400 */
[----:B--2---:R-:W-:Y:S01]  /*10dc0*/  FFMA.FTZ R59, R108, UR6, R59 ;  /* 0x000000066c3b7c23 */ /* 0x004fe2000801003b */
[----:B------:R-:W-:Y:S01]  /*10dd0*/  FMNMX.FTZ R243, R6, R243, !PT ;  /* 0x000000f306f37209 */ /* 0x000fe20007810000 */
[----:B------:R-:W-:Y:S01]  /*10de0*/  FMUL.FTZ R86, R87, UR5 ;  /* 0x0000000557567c20 */ /* 0x000fe20008410000 */
[----:B------:R-:W-:Y:S01]  /*10df0*/  FMNMX.FTZ R178, R9, R178, !PT ;  /* 0x000000b209b27209 */ /* 0x000fe20007810000 */
[----:B------:R-:W-:Y:S01]  /*10e00*/  FMUL.FTZ R133, R115, UR5 ;  /* 0x0000000573857c20 */ /* 0x000fe20008410000 */
[----:B------:R-:W-:Y:S01]  /*10e10*/  FMUL.FTZ R87, R141, UR5 ;  /* 0x000000058d577c20 */ /* 0x000fe20008410000 */
[----:B------:R-:W-:Y:S03]  /*10e20*/  FMUL.FTZ R115, R137, UR5 ;  /* 0x0000000589737c20 */ /* 0x000fe60008410000 */
[----:B------:R-:W2:Y:S01]  /*10e30*/  MUFU.TANH R63, R63 ;  /* 0x0000003f003f7308 */ /* 0x000ea20000002400 */
[----:B---3--:R-:W-:Y:S01]  /*10e40*/  FFMA.FTZ R60, R108, UR6, R60 ;  /* 0x000000066c3c7c23 */ /* 0x008fe2000801003c */
[----:B------:R-:W-:Y:S01]  /*10e50*/  I2FP.F32.S32 R108, R111 ;  /* 0x0000006f006c7245 */ /* 0x000fe20000201400 */
[----:B------:R-:W-:Y:S01]  /*10e60*/  FFMA.FTZ R61, R116, UR6, R61 ;  /* 0x00000006743d7c23 */ /* 0x000fe2000801003d */
[----:B------:R-:W-:Y:S01]  /*10e70*/  IADD3 R111, R177, 0x48, RZ ;  /* 0x00000048b16f7810 */ /* 0x000fe20007ffe0ff */
[----:B------:R-:W-:Y:S01]  /*10e80*/  FMUL.FTZ R91, R112, UR5 ;  /* 0x00000005705b7c20 */ /* 0x000fe20008410000 */
[----:B------:R-:W-:Y:S01]  /*10e90*/  FMNMX.FTZ R178, R13, R178, !PT ;  /* 0x000000b20db27209 */ /* 0x000fe20007810000 */
[----:B------:R-:W-:Y:S03]  /*10ea0*/  FMUL.FTZ R140, R106, UR5 ;  /* 0x000000056a8c7c20 */ /* 0x000fe60008410000 */
[----:B------:R-:W3:Y:S01]  /*10eb0*/  MUFU.TANH R64, R64 ;  /* 0x0000004000407308 */ /* 0x000ee20000002400 */
[----:B-1----:R-:W-:Y:S01]  /*10ec0*/  FFMA.FTZ R62, R116, UR6, R62 ;  /* 0x00000006743e7c23 */ /* 0x002fe2000801003e */
[----:B------:R-:W-:Y:S01]  /*10ed0*/  I2FP.F32.S32 R176, R111 ;  /* 0x0000006f00b07245 */ /* 0x000fe20000201400 */
[----:B------:R-:W-:Y:S01]  /*10ee0*/  FMUL.FTZ R106, R94, UR5 ;  /* 0x000000055e6a7c20 */ /* 0x000fe20008410000 */
[----:B------:R-:W-:Y:S01]  /*10ef0*/  FMNMX.FTZ R178, R17, R178, !PT ;  /* 0x000000b211b27209 */ /* 0x000fe20007810000 */
[----:B------:R-:W-:Y:S01]  /*10f00*/  FMUL.FTZ R141, R104, UR5 ;  /* 0x00000005688d7c20 */ /* 0x000fe20008410000 */
[----:B------:R-:W-:Y:S01]  /*10f10*/  IADD3 R111, R177, 0x50, RZ ;  /* 0x00000050b16f7810 */ /* 0x000fe20007ffe0ff */
[----:B------:R-:W-:Y:S03]  /*10f20*/  FMUL.FTZ R104, R107, UR5 ;  /* 0x000000056b687c20 */ /* 0x000fe60008410000 */
[----:B------:R-:W1:Y:S01]  /*10f30*/  MUFU.TANH R65, R65 ;  /* 0x0000004100417308 */ /* 0x000e620000002400 */
[----:B--2---:R-:W-:Y:S01]  /*10f40*/  FFMA.FTZ R63, R116, UR6, R63 ;  /* 0x00000006743f7c23 */ /* 0x004fe2000801003f */
[----:B------:R-:W-:Y:S01]  /*10f50*/  FMNMX.FTZ R178, R21, R178, !PT ;  /* 0x000000b215b27209 */ /* 0x000fe20007810000 */
[----:B------:R-:W-:Y:S01]  /*10f60*/  FMUL.FTZ R107, R136, UR5 ;  /* 0x00000005886b7c20 */ /* 0x000fe20008410000 */
[----:B------:R-:W-:Y:S01]  /*10f70*/  FMUL.FTZ R135, R138, UR5 ;  /* 0x000000058a877c20 */ /* 0x000fe20008410000 */
[----:B------:R-:W-:Y:S01]  /*10f80*/  FMUL.FTZ R112, R139, UR5 ;  /* 0x000000058b707c20 */ /* 0x000fe20008410000 */
[----:B------:R-:W-:Y:S01]  /*10f90*/  FMNMX.FTZ R178, R25, R178, !PT ;  /* 0x000000b219b27209 */ /* 0x000fe20007810000 */
[----:B------:R-:W-:Y:S03]  /*10fa0*/  FMUL.FTZ R120, R127, UR5 ;  /* 0x000000057f787c20 */ /* 0x000fe60008410000 */
[----:B------:R-:W2:Y:S01]  /*10fb0*/  MUFU.TANH R66, R66 ;  /* 0x0000004200427308 */ /* 0x000ea20000002400 */
[----:B---3--:R-:W-:Y:S01]  /*10fc0*/  FFMA.FTZ R64, R116, UR6, R64 ;  /* 0x0000000674407c23 */ /* 0x008fe20008010040 */
[----:B------:R-:W-:Y:S02]  /*10fd0*/  I2FP.F32.S32 R116, R123 ;  /* 0x0000007b00747245 */ /* 0x000fe40000201400 */
[----:B------:R-:W-:Y:S02]  /*10fe0*/  IADD3 R123, R177, 0x49, RZ ;  /* 0x00000049b17b7810 */ /* 0x000fe40007ffe0ff */
[----:B------:R-:W-:Y:S04]  /*10ff0*/  FMNMX.FTZ R178, R29, R178, !PT ;  /* 0x000000b21db27209 */ /* 0x000fe80007810000 */
[----:B------:R-:W3:Y:S01]  /*11000*/  MUFU.TANH R67, R67 ;  /* 0x0000004300437308 */ /* 0x000ee20000002400 */
[C---:B-1----:R-:W-:Y:S01]  /*11010*/  FFMA.FTZ R65, R108.reuse, UR6, R65 ;  /* 0x000000066c417c23 */ /* 0x042fe20008010041 */
[----:B------:R-:W-:Y:S04]  /*11020*/  FMNMX.FTZ R178, R33, R178, !PT ;  /* 0x000000b221b27209 */ /* 0x000fe80007810000 */
[----:B------:R-:W-:Y:S04]  /*11030*/  FMNMX.FTZ R178, R37, R178, !PT ;  /* 0x000000b225b27209 */ /* 0x000fe80007810000 */
[----:B------:R-:W1:Y:S01]  /*11040*/  MUFU.TANH R68, R68 ;  /* 0x0000004400447308 */ /* 0x000e620000002400 */
[C---:B--2---:R-:W-:Y:S01]  /*11050*/  FFMA.FTZ R66, R108.reuse, UR6, R66 ;  /* 0x000000066c427c23 */ /* 0x044fe20008010042 */
[----:B------:R-:W-:Y:S04]  /*11060*/  FMNMX.FTZ R178, R41, R178, !PT ;  /* 0x000000b229b27209 */ /* 0x000fe80007810000 */
[----:B------:R-:W-:Y:S04]  /*11070*/  FMNMX.FTZ R238, R45, R178, !PT ;  /* 0x000000b22dee7209 */ /* 0x000fe80007810000 */
[----:B------:R-:W2:Y:S01]  /*11080*/  MUFU.TANH R69, R69 ;  /* 0x0000004500457308 */ /* 0x000ea20000002400 */
[C---:B---3--:R-:W-:Y:S01]  /*11090*/  FFMA.FTZ R67, R108.reuse, UR6, R67 ;  /* 0x000000066c437c23 */ /* 0x048fe20008010043 */
[----:B------:R-:W-:Y:S04]  /*110a0*/  FMNMX.FTZ R238, R49, R238, !PT ;  /* 0x000000ee31ee7209 */ /* 0x000fe80007810000 */
[----:B------:R-:W-:Y:S04]  /*110b0*/  FMNMX.FTZ R238, R53, R238, !PT ;  /* 0x000000ee35ee7209 */ /* 0x000fe80007810000 */
[----:B------:R-:W3:Y:S01]  /*110c0*/  MUFU.TANH R70, R70 ;  /* 0x0000004600467308 */ /* 0x000ee20000002400 */
[----:B-1----:R-:W-:Y:S01]  /*110d0*/  FFMA.FTZ R68, R108, UR6, R68 ;  /* 0x000000066c447c23 */ /* 0x002fe20008010044 */
[----:B------:R-:W-:Y:S04]  /*110e0*/  FMNMX.FTZ R238, R57, R238, !PT ;  /* 0x000000ee39ee7209 */ /* 0x000fe80007810000 */
[----:B------:R-:W-:Y:S04]  /*110f0*/  FMNMX.FTZ R238, R61, R238, !PT ;  /* 0x000000ee3dee7209 */ /* 0x000fe80007810000 */
[----:B------:R-:W1:Y:S01]  /*11100*/  MUFU.TANH R71, R71 ;  /* 0x0000004700477308 */ /* 0x000e620000002400 */
[C---:B--2---:R-:W-:Y:S01]  /*11110*/  FFMA.FTZ R69, R116.reuse, UR6, R69 ;  /* 0x0000000674457c23 */ /* 0x044fe20008010045 */
[----:B------:R-:W-:Y:S04]  /*11120*/  FMNMX.FTZ R238, R65, R238, !PT ;  /* 0x000000ee41ee7209 */ /* 0x000fe80007810000 */
[----:B------:R-:W-:Y:S04]  /*11130*/  FMNMX.FTZ R238, R69, R238, !PT ;  /* 0x000000ee45ee7209 */ /* 0x000fe80007810000 */
[----:B------:R-:W2:Y:S01]  /*11140*/  MUFU.TANH R72, R72 ;  /* 0x0000004800487308 */ /* 0x000ea20000002400 */
[C---:B---3--:R-:W-:Y:S09]  /*11150*/  FFMA.FTZ R70, R116.reuse, UR6, R70 ;  /* 0x0000000674467c23 */ /* 0x048ff20008010046 */
[----:B------:R-:W3:Y:S01]  /*11160*/  MUFU.TANH R73, R73 ;  /* 0x0000004900497308 */ /* 0x000ee20000002400 */
[C---:B-1----:R-:W-:Y:S09]  /*11170*/  FFMA.FTZ R71, R116.reuse, UR6, R71 ;  /* 0x0000000674477c23 */ /* 0x042ff20008010047 */
[----:B------:R-:W1:Y:S01]  /*11180*/  MUFU.TANH R74, R74 ;  /* 0x0000004a004a7308 */ /* 0x000e620000002400 */
[----:B--2---:R-:W-:Y:S01]  /*11190*/  FFMA.FTZ R72, R116, UR6, R72 ;  /* 0x0000000674487c23 */ /* 0x004fe20008010048 */
[----:B------:R-:W-:Y:S02]  /*111a0*/  I2FP.F32.S32 R116, R123 ;  /* 0x0000007b00747245 */ /* 0x000fe40000201400 */
[----:B------:R-:W-:Y:S06]  /*111b0*/  IADD3 R123, R177, 0x51, RZ ;  /* 0x00000051b17b7810 */ /* 0x000fec0007ffe0ff */
[----:B------:R-:W2:Y:S01]  /*111c0*/  MUFU.TANH R75, R75 ;  /* 0x0000004b004b7308 */ /* 0x000ea20000002400 */
[C---:B---3--:R-:W-:Y:S05]  /*111d0*/  FFMA.FTZ R73, R176.reuse, UR6, R73 ;  /* 0x00000006b0497c23 */ /* 0x048fea0008010049 */
[----:B------:R-:W-:Y:S04]  /*111e0*/  FMNMX.FTZ R238, R73, R238, !PT ;  /* 0x000000ee49ee7209 */ /* 0x000fe80007810000 */
[----:B------:R-:W3:Y:S01]  /*111f0*/  MUFU.TANH R76, R76 ;  /* 0x0000004c004c7308 */ /* 0x000ee20000002400 */
[C---:B-1----:R-:W-:Y:S09]  /*11200*/  FFMA.FTZ R74, R176.reuse, UR6, R74 ;  /* 0x00000006b04a7c23 */ /* 0x042ff2000801004a */
[----:B------:R-:W1:Y:S01]  /*11210*/  MUFU.TANH R77, R77 ;  /* 0x0000004d004d7308 */ /* 0x000e620000002400 */
[C---:B--2---:R-:W-:Y:S09]  /*11220*/  FFMA.FTZ R75, R176.reuse, UR6, R75 ;  /* 0x00000006b04b7c23 */ /* 0x044ff2000801004b */
[----:B------:R-:W2:Y:S01]  /*11230*/  MUFU.TANH R78, R78 ;  /* 0x0000004e004e7308 */ /* 0x000ea20000002400 */
[----:B---3--:R-:W-:Y:S01]  /*11240*/  FFMA.FTZ R76, R176, UR6, R76 ;  /* 0x00000006b04c7c23 */ /* 0x008fe2000801004c */
[----:B------:R-:W-:Y:S02]  /*11250*/  I2FP.F32.S32 R176, R123 ;  /* 0x0000007b00b07245 */ /* 0x000fe40000201400 */
[----:B------:R-:W-:Y:S06]  /*11260*/  FMNMX.FTZ R123, R10, R243, !PT ;  /* 0x000000f30a7b7209 */ /* 0x000fec0007810000 */
[----:B------:R-:W3:Y:S01]  /*11270*/  MUFU.TANH R79, R79 ;  /* 0x0000004f004f7308 */ /* 0x000ee20000002400 */
[----:B------:R-:W-:Y:S01]  /*11280*/  FMNMX.FTZ R123, R14, R123, !PT ;  /* 0x0000007b0e7b7209 */ /* 0x000fe20007810000 */
[----:B-1----:R-:W-:Y:S03]  /*11290*/  FFMA.FTZ R77, R116, UR6, R77 ;  /* 0x00000006744d7c23 */ /* 0x002fe6000801004d */
[----:B------:R-:W-:Y:S02]  /*112a0*/  FMNMX.FTZ R123, R18, R123, !PT ;  /* 0x0000007b127b7209 */ /* 0x000fe40007810000 */
[----:B------:R-:W-:Y:S03]  /*112b0*/  FMNMX.FTZ R238, R77, R238, !PT ;  /* 0x000000ee4dee7209 */ /* 0x000fe60007810000 */
[----:B------:R-:W1:Y:S01]  /*112c0*/  MUFU.TANH R80, R80 ;  /* 0x0000005000507308 */ /* 0x000e620000002400 */
[----:B--2---:R-:W-:Y:S01]  /*112d0*/  FFMA.FTZ R78, R116, UR6, R78 ;  /* 0x00000006744e7c23 */ /* 0x004fe2000801004e */
[----:B------:R-:W-:Y:S04]  /*112e0*/  FMNMX.FTZ R123, R22, R123, !PT ;  /* 0x0000007b167b7209 */ /* 0x000fe80007810000 */
[----:B------:R-:W-:Y:S04]  /*112f0*/  FMNMX.FTZ R123, R26, R123, !PT ;  /* 0x0000007b1a7b7209 */ /* 0x000fe80007810000 */
[----:B------:R-:W2:Y:S01]  /*11300*/  MUFU.TANH R81, R81 ;  /* 0x0000005100517308 */ /* 0x000ea20000002400 */
[----:B---3--:R-:W-:Y:S01]  /*11310*/  FFMA.FTZ R79, R116, UR6, R79 ;  /* 0x00000006744f7c23 */ /* 0x008fe2000801004f */
[----:B------:R-:W-:Y:S04]  /*11320*/  FMNMX.FTZ R123, R30, R123, !PT ;  /* 0x0000007b1e7b7209 */ /* 0x000fe80007810000 */
[----:B------:R-:W-:Y:S04]  /*11330*/  FMNMX.FTZ R123, R34, R123, !PT ;  /* 0x0000007b227b7209 */ /* 0x000fe80007810000 */
[----:B------:R-:W3:Y:S01]  /*11340*/  MUFU.TANH R82, R82 ;  /* 0x0000005200527308 */ /* 0x000ee20000002400 */
[----:B-1----:R-:W-:Y:S01]  /*11350*/  FFMA.FTZ R80, R116, UR6, R80 ;  /* 0x0000000674507c23 */ /* 0x002fe20008010050 */
[----:B------:R-:W-:Y:S02]  /*11360*/  I2FP.F32.S32 R116, R111 ;  /* 0x0000006f00747245 */ /* 0x000fe40000201400 */
[----:B------:R-:W-:Y:S06]  /*11370*/  FMNMX.FTZ R123, R38, R123, !PT ;  /* 0x0000007b267b7209 */ /* 0x000fec0007810000 */
[----:B------:R1:W-:Y:S01]  /*11380*/  MUFU.TANH R93, R121 ;  /* 0x00000079005d7308 */ /* 0x0003e20000002400 */
[----:B--2---:R-:W-:Y:S01]  /*11390*/  FFMA.FTZ R81, R116, UR6, R81 ;  /* 0x0000000674517c23 */ /* 0x004fe20008010051 */
[----:B------:R-:W-:Y:S02]  /*113a0*/  FMNMX.FTZ R243, R42, R123, !PT ;  /* 0x0000007b2af37209 */ /* 0x000fe40007810000 */
[----:B------:R-:W-:Y:S02]  /*113b0*/  IADD3 R123, R177, 0x61, RZ ;  /* 0x00000061b17b7810 */ /* 0x000fe40007ffe0ff */
[----:B------:R-:W-:Y:S04]  /*113c0*/  FMNMX.FTZ R243, R46, R243, !PT ;  /* 0x000000f32ef37209 */ /* 0x000fe80007810000 */
[----:B------:R-:W2:Y:S01]  /*113d0*/  MUFU.TANH R83, R83 ;  /* 0x0000005300537308 */ /* 0x000ea20000002400 */
[----:B---3--:R-:W-:Y:S01]  /*113e0*/  FFMA.FTZ R82, R116, UR6, R82 ;  /* 0x0000000674527c23 */ /* 0x008fe20008010052 */
[----:B------:R-:W-:Y:S02]  /*113f0*/  I2FP.F32.S32 R178, R123 ;  /* 0x0000007b00b27245 */ /* 0x000fe40000201400 */
[----:B------:R-:W-:Y:S02]  /*11400*/  FMNMX.FTZ R123, R50, R243, !PT ;  /* 0x000000f3327b7209 */ /* 0x000fe40007810000 */
[----:B------:R-:W-:Y:S04]  /*11410*/  FMNMX.FTZ R238, R81, R238, !PT ;  /* 0x000000ee51ee7209 */ /* 0x000fe80007810000 */
[----:B------:R-:W3:Y:S01]  /*11420*/  MUFU.TANH R84, R84 ;  /* 0x0000005400547308 */ /* 0x000ee20000002400 */
[----:B-1----:R-:W-:Y:S01]  /*11430*/  FMUL.FTZ R121, R96, UR5 ;  /* 0x0000000560797c20 */ /* 0x002fe20008410000 */
[----:B------:R-:W-:Y:S04]  /*11440*/  FMNMX.FTZ R123, R54, R123, !PT ;  /* 0x0000007b367b7209 */ /* 0x000fe80007810000 */
[----:B------:R-:W-:Y:S04]  /*11450*/  FMNMX.FTZ R123, R58, R123, !PT ;  /* 0x0000007b3a7b7209 */ /* 0x000fe80007810000 */
[----:B------:R-:W1:Y:S01]  /*11460*/  MUFU.TANH R85, R85 ;  /* 0x0000005500557308 */ /* 0x000e620000002400 */
[----:B--2---:R-:W-:Y:S01]  /*11470*/  FFMA.FTZ R83, R116, UR6, R83 ;  /* 0x0000000674537c23 */ /* 0x004fe20008010053 */
[----:B------:R-:W-:Y:S02]  /*11480*/  FMNMX.FTZ R243, R62, R123, !PT ;  /* 0x0000007b3ef37209 */ /* 0x000fe40007810000 */
[C---:B------:R-:W-:Y:S02]  /*11490*/  IADD3 R123, R177.reuse, 0x69, RZ ;  /* 0x00000069b17b7810 */ /* 0x040fe40007ffe0ff */
[----:B------:R-:W-:Y:S04]  /*114a0*/  FMNMX.FTZ R243, R66, R243, !PT ;  /* 0x000000f342f37209 */ /* 0x000fe80007810000 */
[----:B------:R2:W-:Y:S01]  /*114b0*/  MUFU.TANH R111, R115 ;  /* 0x00000073006f7308 */ /* 0x0005e20000002400 */
[----:B---3--:R-:W-:Y:S01]  /*114c0*/  FFMA.FTZ R84, R116, UR6, R84 ;  /* 0x0000000674547c23 */ /* 0x008fe20008010054 */
[----:B------:R-:W-:Y:S04]  /*114d0*/  IADD3 R116, R177, 0x58, RZ ;  /* 0x00000058b1747810 */ /* 0x000fe80007ffe0ff */
[----:B------:R-:W-:Y:S04]  /*114e0*/  I2FP.F32.S32 R116, R116 ;  /* 0x0000007400747245 */ /* 0x000fe80000201400 */
[----:B------:R-:W3:Y:S01]  /*114f0*/  MUFU.TANH R86, R86 ;  /* 0x0000005600567308 */ /* 0x000ee20000002400 */
[C---:B-1----:R-:W-:Y:S05]  /*11500*/  FFMA.FTZ R85, R176.reuse, UR6, R85 ;  /* 0x00000006b0557c23 */ /* 0x042fea0008010055 */
[----:B------:R-:W-:Y:S04]  /*11510*/  FMNMX.FTZ R238, R85, R238, !PT ;  /* 0x000000ee55ee7209 */ /* 0x000fe80007810000 */
[----:B------:R-:W1:Y:S01]  /*11520*/  MUFU.TANH R87, R87 ;  /* 0x0000005700577308 */ /* 0x000e620000002400 */
[----:B--2---:R-:W-:Y:S09]  /*11530*/  IADD3 R115, R177, 0x59, RZ ;  /* 0x00000059b1737810 */ /* 0x004ff20007ffe0ff */
[----:B------:R-:W2:Y:S01]  /*11540*/  MUFU.TANH R88, R88 ;  /* 0x0000005800587308 */ /* 0x000ea20000002400 */
[C---:B---3--:R-:W-:Y:S09]  /*11550*/  FFMA.FTZ R86, R176.reuse, UR6, R86 ;  /* 0x00000006b0567c23 */ /* 0x048ff20008010056 */
[----:B------:R-:W3:Y:S01]  /*11560*/  MUFU.TANH R89, R89 ;  /* 0x0000005900597308 */ /* 0x000ee20000002400 */
[C---:B-1----:R-:W-:Y:S09]  /*11570*/  FFMA.FTZ R87, R176.reuse, UR6, R87 ;  /* 0x00000006b0577c23 */ /* 0x042ff20008010057 */
[----:B------:R-:W1:Y:S01]  /*11580*/  MUFU.TANH R90, R90 ;  /* 0x0000005a005a7308 */ /* 0x000e620000002400 */
[----:B--2---:R-:W-:Y:S01]  /*11590*/  FFMA.FTZ R88, R176, UR6, R88 ;  /* 0x00000006b0587c23 */ /* 0x004fe20008010058 */
[----:B------:R-:W-:Y:S08]  /*115a0*/  I2FP.F32.S32 R176, R115 ;  /* 0x0000007300b07245 */ /* 0x000ff00000201400 */
[----:B------:R-:W2:Y:S01]  /*115b0*/  MUFU.TANH R91, R91 ;  /* 0x0000005b005b7308 */ /* 0x000ea20000002400 */
[C---:B---3--:R-:W-:Y:S05]  /*115c0*/  FFMA.FTZ R89, R116.reuse, UR6, R89 ;  /* 0x0000000674597c23 */ /* 0x048fea0008010059 */
[----:B------:R-:W-:Y:S04]  /*115d0*/  FMNMX.FTZ R238, R89, R238, !PT ;  /* 0x000000ee59ee7209 */ /* 0x000fe80007810000 */
[----:B------:R-:W3:Y:S01]  /*115e0*/  MUFU.TANH R94, R143 ;  /* 0x0000008f005e7308 */ /* 0x000ee20000002400 */
[C---:B-1----:R-:W-:Y:S09]  /*115f0*/  FFMA.FTZ R90, R116.reuse, UR6, R90 ;  /* 0x00000006745a7c23 */ /* 0x042ff2000801005a */
[----:B------:R-:W1:Y:S01]  /*11600*/  MUFU.TANH R95, R142 ;  /* 0x0000008e005f7308 */ /* 0x000e620000002400 */
[C---:B--2---:R-:W-:Y:S01]  /*11610*/  FFMA.FTZ R91, R116.reuse, UR6, R91 ;  /* 0x00000006745b7c23 */ /* 0x044fe2000801005b */
[----:B------:R-:W-:Y:S01]  /*11620*/  FFMA.FTZ R92, R116, UR6, R92 ;  /* 0x00000006745c7c23 */ /* 0x000fe2000801005c */
[C---:B------:R-:W-:Y:S07]  /*11630*/  FFMA.FTZ R93, R176.reuse, UR6, R93 ;  /* 0x00000006b05d7c23 */ /* 0x040fee000801005d */
[----:B------:R-:W2:Y:S01]  /*11640*/  MUFU.TANH R96, R133 ;  /* 0x0000008500607308 */ /* 0x000ea20000002400 */
[C---:B---3--:R-:W-:Y:S01]  /*11650*/  FFMA.FTZ R94, R176.reuse, UR6, R94 ;  /* 0x00000006b05e7c23 */ /* 0x048fe2000801005e */
[----:B------:R-:W-:Y:S08]  /*11660*/  FMNMX.FTZ R238, R93, R238, !PT ;  /* 0x000000ee5dee7209 */ /* 0x000ff00007810000 */
[----:B------:R-:W3:Y:S01]  /*11670*/  MUFU.TANH R97, R132 ;  /* 0x0000008400617308 */ /* 0x000ee20000002400 */
[C---:B-1----:R-:W-:Y:S09]  /*11680*/  FFMA.FTZ R95, R176.reuse, UR6, R95 ;  /* 0x00000006b05f7c23 */ /* 0x042ff2000801005f */
[----:B------:R-:W1:Y:S01]  /*11690*/  MUFU.TANH R99, R141 ;  /* 0x0000008d00637308 */ /* 0x000e620000002400 */
[----:B--2---:R-:W-:Y:S01]  /*116a0*/  FFMA.FTZ R96, R176, UR6, R96 ;  /* 0x00000006b0607c23 */ /* 0x004fe20008010060 */
[----:B------:R-:W-:Y:S04]  /*116b0*/  IADD3 R176, R177, 0x60, RZ ;  /* 0x00000060b1b07810 */ /* 0x000fe80007ffe0ff */
[----:B------:R-:W-:Y:S04]  /*116c0*/  I2FP.F32.S32 R176, R176 ;  /* 0x000000b000b07245 */ /* 0x000fe80000201400 */
[----:B------:R-:W2:Y:S01]  /*116d0*/  MUFU.TANH R100, R140 ;  /* 0x0000008c00647308 */ /* 0x000ea20000002400 */
[C---:B---3--:R-:W-:Y:S01]  /*116e0*/  FFMA.FTZ R97, R176.reuse, UR6, R97 ;  /* 0x00000006b0617c23 */ /* 0x048fe20008010061 */
[C---:B------:R-:W-:Y:S08]  /*116f0*/  FFMA.FTZ R98, R176.reuse, UR6, R98 ;  /* 0x00000006b0627c23 */ /* 0x040ff00008010062 */
[----:B------:R-:W3:Y:S01]  /*11700*/  MUFU.TANH R104, R104 ;  /* 0x0000006800687308 */ /* 0x000ee20000002400 */
[C---:B-1----:R-:W-:Y:S01]  /*11710*/  FFMA.FTZ R99, R176.reuse, UR6, R99 ;  /* 0x00000006b0637c23 */ /* 0x042fe20008010063 */
[----:B------:R-:W-:Y:S08]  /*11720*/  FMNMX.FTZ R238, R97, R238, !PT ;  /* 0x000000ee61ee7209 */ /* 0x000ff00007810000 */
[----:B------:R-:W1:Y:S01]  /*11730*/  MUFU.TANH R105, R105 ;  /* 0x0000006900697308 */ /* 0x000e620000002400 */
[----:B--2---:R-:W-:Y:S01]  /*11740*/  FFMA.FTZ R100, R176, UR6, R100 ;  /* 0x00000006b0647c23 */ /* 0x004fe20008010064 */
[C---:B------:R-:W-:Y:S01]  /*11750*/  FFMA.FTZ R101, R178.reuse, UR6, R101 ;  /* 0x00000006b2657c23 */ /* 0x040fe20008010065 */
[C---:B------:R-:W-:Y:S01]  /*11760*/  FFMA.FTZ R102, R178.reuse, UR6, R102 ;  /* 0x00000006b2667c23 */ /* 0x040fe20008010066 */
[C---:B------:R-:W-:Y:S01]  /*11770*/  FFMA.FTZ R103, R178.reuse, UR6, R103 ;  /* 0x00000006b2677c23 */ /* 0x040fe20008010067 */
[----:B------:R-:W-:Y:S02]  /*11780*/  IADD3 R176, R177, 0x68, RZ ;  /* 0x00000068b1b07810 */ /* 0x000fe40007ffe0ff */
[----:B------:R-:W-:Y:S03]  /*11790*/  FMNMX.FTZ R238, R101, R238, !PT ;  /* 0x000000ee65ee7209 */ /* 0x000fe60007810000 */
[----:B------:R-:W2:Y:S01]  /*117a0*/  MUFU.TANH R106, R106 ;  /* 0x0000006a006a7308 */ /* 0x000ea20000002400 */
[----:B---3--:R-:W-:Y:S01]  /*117b0*/  FFMA.FTZ R104, R178, UR6, R104 ;  /* 0x00000006b2687c23 */ /* 0x008fe20008010068 */
[----:B------:R-:W-:Y:S02]  /*117c0*/  I2FP.F32.S32 R178, R123 ;  /* 0x0000007b00b27245 */ /* 0x000fe40000201400 */
[----:B------:R-:W-:Y:S02]  /*117d0*/  FMNMX.FTZ R123, R70, R243, !PT ;  /* 0x000000f3467b7209 */ /* 0x000fe40007810000 */
[----:B------:R-:W-:Y:S04]  /*117e0*/  I2FP.F32.S32 R176, R176 ;  /* 0x000000b000b07245 */ /* 0x000fe80000201400 */
[----:B------:R-:W3:Y:S01]  /*117f0*/  MUFU.TANH R107, R107 ;  /* 0x0000006b006b7308 */ /* 0x000ee20000002400 */
[----:B------:R-:W-:Y:S01]  /*11800*/  FMNMX.FTZ R123, R74, R123, !PT ;  /* 0x0000007b4a7b7209 */ /* 0x000fe20007810000 */
[----:B-1----:R-:W-:Y:S03]  /*11810*/  FFMA.FTZ R105, R176, UR6, R105 ;  /* 0x00000006b0697c23 */ /* 0x002fe60008010069 */
[----:B------:R-:W-:Y:S02]  /*11820*/  FMNMX.FTZ R243, R78, R123, !PT ;  /* 0x0000007b4ef37209 */ /* 0x000fe40007810000 */
[C---:B------:R-:W-:Y:S03]  /*11830*/  IADD3 R123, R177.reuse, 0x70, RZ ;  /* 0x00000070b17b7810 */ /* 0x040fe60007ffe0ff */
        /* <DEDUP_REMOVED lines=10> */
[----:B------:R-:W-:Y:S01]  /*118e0*/  I2FP.F32.S32 R176, R123 ;  /* 0x0000007b00b07245 */ /* 0x000fe20000201400 */
[----:B------:R-:W-:Y:S01]  /*118f0*/  FMUL.FTZ R123, R128, UR5 ;  /* 0x00000005807b7c20 */ /* 0x000fe20008410000 */
[----:B------:R-:W-:Y:S06]  /*11900*/  FMNMX.FTZ R243, R98, R243, !PT ;  /* 0x000000f362f37209 */ /* 0x000fec0007810000 */
[----:B------:R-:W1:Y:S01]  /*11910*/  MUFU.TANH R112, R112 ;  /* 0x0000007000707308 */ /* 0x000e620000002400 */
[----:B--2---:R-:W-:Y:S01]  /*11920*/  FFMA.FTZ R109, R178, UR6, R109 ;  /* 0x00000006b26d7c23 */ /* 0x004fe2000801006d */
[----:B------:R-:W-:Y:S04]  /*11930*/  FMNMX.FTZ R243, R102, R243, !PT ;  /* 0x000000f366f37209 */ /* 0x000fe80007810000 */
[----:B------:R-:W-:Y:S04]  /*11940*/  FMNMX.FTZ R243, R106, R243, !PT ;  /* 0x000000f36af37209 */ /* 0x000fe80007810000 */
[----:B------:R2:W-:Y:S01]  /*11950*/  MUFU.TANH R116, R124 ;  /* 0x0000007c00747308 */ /* 0x0005e20000002400 */
[C---:B---3--:R-:W-:Y:S01]  /*11960*/  FFMA.FTZ R110, R178.reuse, UR6, R110 ;  /* 0x00000006b26e7c23 */ /* 0x048fe2000801006e */
[----:B------:R-:W-:Y:S04]  /*11970*/  FFMA.FTZ R111, R178, UR6, R111 ;  /* 0x00000006b26f7c23 */ /* 0x000fe8000801006f */
[----:B------:R-:W-:Y:S04]  /*11980*/  FMNMX.FTZ R243, R110, R243, !PT ;  /* 0x000000f36ef37209 */ /* 0x000fe80007810000 */
[----:B------:R-:W3:Y:S01]  /*11990*/  MUFU.TANH R113, R113 ;  /* 0x0000007100717308 */ /* 0x000ee20000002400 */
[----:B-1----:R-:W-:Y:S01]  /*119a0*/  FFMA.FTZ R112, R178, UR6, R112 ;  /* 0x00000006b2707c23 */ /* 0x002fe20008010070 */
[C---:B------:R-:W-:Y:S04]  /*119b0*/  IADD3 R178, R177.reuse, 0x71, RZ ;  /* 0x00000071b1b27810 */ /* 0x040fe80007ffe0ff */
[----:B------:R-:W-:Y:S04]  /*119c0*/  I2FP.F32.S32 R178, R178 ;  /* 0x000000b200b27245 */ /* 0x000fe80000201400 */
[----:B------:R-:W1:Y:S01]  /*119d0*/  MUFU.TANH R114, R114 ;  /* 0x0000007200727308 */ /* 0x000e620000002400 */
[----:B--2---:R-:W-:Y:S09]  /*119e0*/  FMUL.FTZ R124, R130, UR5 ;  /* 0x00000005827c7c20 */ /* 0x004ff20008410000 */
[----:B------:R-:W2:Y:S01]  /*119f0*/  MUFU.TANH R115, R134 ;  /* 0x0000008600737308 */ /* 0x000ea20000002400 */
[C---:B---3--:R-:W-:Y:S09]  /*11a00*/  FFMA.FTZ R113, R176.reuse, UR6, R113 ;  /* 0x00000006b0717c23 */ /* 0x048ff20008010071 */
[----:B------:R-:W3:Y:S01]  /*11a10*/  MUFU.TANH R117, R117 ;  /* 0x0000007500757308 */ /* 0x000ee20000002400 */
[----:B-1----:R-:W-:Y:S05]  /*11a20*/  FFMA.FTZ R114, R176, UR6, R114 ;  /* 0x00000006b0727c23 */ /* 0x002fea0008010072 */
[----:B------:R-:W-:Y:S04]  /*11a30*/  FMNMX.FTZ R243, R114, R243, !PT ;  /* 0x000000f372f37209 */ /* 0x000fe80007810000 */
[----:B------:R-:W1:Y:S01]  /*11a40*/  MUFU.TANH R118, R118 ;  /* 0x0000007600767308 */ /* 0x000e620000002400 */
[C---:B--2---:R-:W-:Y:S01]  /*11a50*/  FFMA.FTZ R115, R176.reuse, UR6, R115 ;  /* 0x00000006b0737c23 */ /* 0x044fe20008010073 */
[----:B------:R-:W-:Y:S01]  /*11a60*/  FFMA.FTZ R116, R176, UR6, R116 ;  /* 0x00000006b0747c23 */ /* 0x000fe20008010074 */
[C---:B------:R-:W-:Y:S02]  /*11a70*/  IADD3 R176, R177.reuse, 0x78, RZ ;  /* 0x00000078b1b07810 */ /* 0x040fe40007ffe0ff */
[----:B------:R-:W-:Y:S02]  /*11a80*/  IADD3 R177, R177, 0x79, RZ ;  /* 0x00000079b1b17810 */ /* 0x000fe40007ffe0ff */
[----:B------:R-:W-:Y:S03]  /*11a90*/  I2FP.F32.S32 R176, R176 ;  /* 0x000000b000b07245 */ /* 0x000fe60000201400 */
[----:B------:R-:W2:Y:S01]  /*11aa0*/  MUFU.TANH R119, R119 ;  /* 0x0000007700777308 */ /* 0x000ea20000002400 */
[C---:B---3--:R-:W-:Y:S01]  /*11ab0*/  FFMA.FTZ R117, R178.reuse, UR6, R117 ;  /* 0x00000006b2757c23 */ /* 0x048fe20008010075 */
[----:B------:R-:W-:Y:S08]  /*11ac0*/  I2FP.F32.S32 R177, R177 ;  /* 0x000000b100b17245 */ /* 0x000ff00000201400 */
[----:B------:R-:W3:Y:S01]  /*11ad0*/  MUFU.TANH R120, R120 ;  /* 0x0000007800787308 */ /* 0x000ee20000002400 */
[----:B-1----:R-:W-:Y:S05]  /*11ae0*/  FFMA.FTZ R118, R178, UR6, R118 ;  /* 0x00000006b2767c23 */ /* 0x002fea0008010076 */
[----:B------:R-:W-:Y:S04]  /*11af0*/  FMNMX.FTZ R243, R118, R243, !PT ;  /* 0x000000f376f37209 */ /* 0x000fe80007810000 */
[----:B------:R-:W1:Y:S01]  /*11b00*/  MUFU.TANH R121, R121 ;  /* 0x0000007900797308 */ /* 0x000e620000002400 */
[C---:B--2---:R-:W-:Y:S09]  /*11b10*/  FFMA.FTZ R119, R178.reuse, UR6, R119 ;  /* 0x00000006b2777c23 */ /* 0x044ff20008010077 */
[----:B------:R-:W2:Y:S01]  /*11b20*/  MUFU.TANH R122, R122 ;  /* 0x0000007a007a7308 */ /* 0x000ea20000002400 */
[----:B---3--:R-:W-:Y:S01]  /*11b30*/  FFMA.FTZ R120, R178, UR6, R120 ;  /* 0x00000006b2787c23 */ /* 0x008fe20008010078 */
[----:B------:R-:W-:Y:S04]  /*11b40*/  FMNMX.FTZ R178, R105, R238, !PT ;  /* 0x000000ee69b27209 */ /* 0x000fe80007810000 */
[----:B------:R-:W-:Y:S04]  /*11b50*/  FMNMX.FTZ R178, R109, R178, !PT ;  /* 0x000000b26db27209 */ /* 0x000fe80007810000 */
[----:B------:R-:W3:Y:S01]  /*11b60*/  MUFU.TANH R123, R123 ;  /* 0x0000007b007b7308 */ /* 0x000ee20000002400 */
[C---:B-1----:R-:W-:Y:S01]  /*11b70*/  FFMA.FTZ R121, R176.reuse, UR6, R121 ;  /* 0x00000006b0797c23 */ /* 0x042fe20008010079 */
[----:B------:R-:W-:Y:S04]  /*11b80*/  FMNMX.FTZ R178, R113, R178, !PT ;  /* 0x000000b271b27209 */ /* 0x000fe80007810000 */
[----:B------:R-:W-:Y:S04]  /*11b90*/  FMNMX.FTZ R178, R117, R178, !PT ;  /* 0x000000b275b27209 */ /* 0x000fe80007810000 */
[----:B------:R-:W1:Y:S01]  /*11ba0*/  MUFU.TANH R124, R124 ;  /* 0x0000007c007c7308 */ /* 0x000e620000002400 */
[----:B--2---:R-:W-:Y:S05]  /*11bb0*/  FFMA.FTZ R122, R176, UR6, R122 ;  /* 0x00000006b07a7c23 */ /* 0x004fea000801007a */
[----:B------:R-:W-:Y:S04]  /*11bc0*/  FMNMX.FTZ R243, R122, R243, !PT ;  /* 0x000000f37af37209 */ /* 0x000fe80007810000 */
[----:B------:R-:W2:Y:S01]  /*11bd0*/  MUFU.TANH R125, R125 ;  /* 0x0000007d007d7308 */ /* 0x000ea20000002400 */
[C---:B---3--:R-:W-:Y:S09]  /*11be0*/  FFMA.FTZ R123, R176.reuse, UR6, R123 ;  /* 0x00000006b07b7c23 */ /* 0x048ff2000801007b */
[----:B------:R-:W3:Y:S01]  /*11bf0*/  MUFU.TANH R126, R126 ;  /* 0x0000007e007e7308 */ /* 0x000ee20000002400 */
[----:B-1----:R-:W-:Y:S01]  /*11c00*/  FFMA.FTZ R124, R176, UR6, R124 ;  /* 0x00000006b07c7c23 */ /* 0x002fe2000801007c */
[----:B------:R-:W-:Y:S01]  /*11c10*/  FMNMX.FTZ R176, R121, R178, !PT ;  /* 0x000000b279b07209 */ /* 0x000fe20007810000 */
[----:B--2---:R-:W-:Y:S05]  /*11c20*/  FFMA.FTZ R125, R177, UR6, R125 ;  /* 0x00000006b17d7c23 */ /* 0x004fea000801007d */
[----:B------:R-:W-:Y:S01]  /*11c30*/  FMNMX.FTZ R176, R125, R176, !PT ;  /* 0x000000b07db07209 */ /* 0x000fe20007810000 */
[----:B---3--:R-:W-:Y:S01]  /*11c40*/  FFMA.FTZ R126, R177, UR6, R126 ;  /* 0x00000006b17e7c23 */ /* 0x008fe2000801007e */
[----:B------:R-:W-:Y:S06]  /*11c50*/  @P2 BRA `(.L_x_689) ;  /* 0xffffffd400302947 */ /* 0x000fec000383ffff */
.L_x_688:
[----:B-1----:R-:W-:Y:S01]  /*11c60*/  LDSM.16.MT88.4 R144, [R234+0x4000] ;  /* 0x00400000ea90783b */ /* 0x002fe20000004200 */
[----:B------:R-:W-:Y:S01]  /*11c70*/  FMNMX.FTZ R136, R3, R186, !PT ;  /* 0x000000ba03887209 */ /* 0x000fe20007810000 */
[----:B------:R-:W-:Y:S01]  /*11c80*/  FMUL.FTZ R127, R129, UR5 ;  /* 0x00000005817f7c20 */ /* 0x000fe20008410000 */
[----:B------:R-:W-:Y:S01]  /*11c90*/  FMNMX.FTZ R243, R126, R243, !PT ;  /* 0x000000f37ef37209 */ /* 0x000fe20007810000 */
[----:B------:R-:W-:Y:S01]  /*11ca0*/  FMUL.FTZ R128, R131, UR5 ;  /* 0x0000000583807c20 */ /* 0x000fe20008410000 */
[----:B------:R-:W-:Y:S01]  /*11cb0*/  FMNMX.FTZ R136, R7, R136, !PT ;  /* 0x0000008807887209 */ /* 0x000fe20007810000 */
[----:B------:R-:W-:Y:S02]  /*11cc0*/  UIADD3 UR7, UR7, -0x1, URZ ;  /* 0xffffffff07077890 */ /* 0x000fe4000fffe03f */
[----:B------:R-:W1:Y:S01]  /*11cd0*/  MUFU.TANH R127, R127 ;  /* 0x0000007f007f7308 */ /* 0x000e620000002400 */
[----:B------:R-:W-:Y:S01]  /*11ce0*/  LDSM.16.MT88.4 R140, [R239+0x4400] ;  /* 0x00440000ef8c783b */ /* 0x000fe20000004200 */
[----:B------:R-:W-:Y:S04]  /*11cf0*/  FMNMX.FTZ R136, R11, R136, !PT ;  /* 0x000000880b887209 */ /* 0x000fe80007810000 */
[----:B------:R-:W-:Y:S04]  /*11d00*/  FMNMX.FTZ R136, R15, R136, !PT ;  /* 0x000000880f887209 */ /* 0x000fe80007810000 */
[----:B------:R-:W2:Y:S01]  /*11d10*/  MUFU.TANH R128, R128 ;  /* 0x0000008000807308 */ /* 0x000ea20000002400 */
[----:B------:R-:W-:Y:S01]  /*11d20*/  LDSM.16.MT88.4 R148, [R234+0x4400] ;  /* 0x00440000ea94783b */ /* 0x000fe20000004200 */
[----:B------:R-:W-:Y:S04]  /*11d30*/  FMNMX.FTZ R136, R19, R136, !PT ;  /* 0x0000008813887209 */ /* 0x000fe80007810000 */
[----:B------:R-:W-:Y:S03]  /*11d40*/  FMNMX.FTZ R136, R23, R136, !PT ;  /* 0x0000008817887209 */ /* 0x000fe60007810000 */
[----:B------:R-:W-:Y:S01]  /*11d50*/  LDSM.16.MT88.4 R160, [R234+0x4800] ;  /* 0x00480000eaa0783b */ /* 0x000fe20000004200 */
[----:B------:R-:W-:Y:S04]  /*11d60*/  FMNMX.FTZ R136, R27, R136, !PT ;  /* 0x000000881b887209 */ /* 0x000fe80007810000 */
[----:B------:R-:W-:Y:S03]  /*11d70*/  FMNMX.FTZ R136, R31, R136, !PT ;  /* 0x000000881f887209 */ /* 0x000fe60007810000 */
[----:B------:R-:W3:Y:S01]  /*11d80*/  SHFL.BFLY PT, R133, R176, 0x2, 0x1f ;  /* 0x0c401f00b0857f89 */ /* 0x000ee200000e0000 */
[----:B------:R-:W-:Y:S07]  /*11d90*/  FMNMX.FTZ R136, R35, R136, !PT ;  /* 0x0000008823887209 */ /* 0x000fee0007810000 */
[----:B------:R-:W4:Y:S01]  /*11da0*/  SHFL.BFLY PT, R132, R243, 0x2, 0x1f ;  /* 0x0c401f00f3847f89 */ /* 0x000f2200000e0000 */
[----:B------:R-:W-:Y:S04]  /*11db0*/  FMNMX.FTZ R136, R39, R136, !PT ;  /* 0x0000008827887209 */ /* 0x000fe80007810000 */
[----:B------:R-:W-:Y:S04]  /*11dc0*/  FMNMX.FTZ R136, R43, R136, !PT ;  /* 0x000000882b887209 */ /* 0x000fe80007810000 */
[----:B------:R-:W-:Y:S04]  /*11dd0*/  FMNMX.FTZ R136, R47, R136, !PT ;  /* 0x000000882f887209 */ /* 0x000fe80007810000 */
[----:B------:R-:W-:Y:S04]  /*11de0*/  FMNMX.FTZ R136, R51, R136, !PT ;  /* 0x0000008833887209 */ /* 0x000fe80007810000 */
[----:B------:R-:W-:Y:S04]  /*11df0*/  FMNMX.FTZ R136, R55, R136, !PT ;  /* 0x0000008837887209 */ /* 0x000fe80007810000 */
[----:B------:R-:W-:Y:S04]  /*11e00*/  FMNMX.FTZ R136, R59, R136, !PT ;  /* 0x000000883b887209 */ /* 0x000fe80007810000 */
[----:B------:R-:W-:Y:S04]  /*11e10*/  FMNMX.FTZ R136, R63, R136, !PT ;  /* 0x000000883f887209 */ /* 0x000fe80007810000 */
[----:B------:R-:W-:Y:S01]  /*11e20*/  FMNMX.FTZ R136, R67, R136, !PT ;  /* 0x0000008843887209 */ /* 0x000fe20007810000 */
[C---:B-1----:R-:W-:Y:S01]  /*11e30*/  FFMA.FTZ R127, R177.reuse, UR6, R127 ;  /* 0x00000006b17f7c23 */ /* 0x042fe2000801007f */
[----:B---3--:R-:W-:Y:S01]  /*11e40*/  FMNMX.FTZ R135, R176, R133, !PT ;  /* 0x00000085b0877209 */ /* 0x008fe20007810000 */
[----:B--2---:R-:W-:Y:S01]  /*11e50*/  FFMA.FTZ R128, R177, UR6, R128 ;  /* 0x00000006b1807c23 */ /* 0x004fe20008010080 */
[----:B------:R-:W-:Y:S02]  /*11e60*/  FMNMX.FTZ R136, R71, R136, !PT ;  /* 0x0000008847887209 */ /* 0x000fe40007810000 */
[----:B----4-:R-:W-:Y:S01]  /*11e70*/  FMNMX.FTZ R134, R243, R132, !PT ;  /* 0x00000084f3867209 */ /* 0x010fe20007810000 */
[----:B------:R-:W1:Y:S01]  /*11e80*/  SHFL.BFLY PT, R130, R135, 0x1, 0x1f ;  /* 0x0c201f0087827f89 */ /* 0x000e6200000e0000 */
[----:B------:R-:W-:Y:S07]  /*11e90*/  FMNMX.FTZ R136, R75, R136, !PT ;  /* 0x000000884b887209 */ /* 0x000fee0007810000 */
[----:B------:R-:W2:Y:S01]  /*11ea0*/  SHFL.BFLY PT, R133, R134, 0x1, 0x1f ;  /* 0x0c201f0086857f89 */ /* 0x000ea200000e0000 */
[----:B------:R-:W-:Y:S04]  /*11eb0*/  FMNMX.FTZ R136, R79, R136, !PT ;  /* 0x000000884f887209 */ /* 0x000fe80007810000 */
[----:B------:R-:W-:Y:S04]  /*11ec0*/  FMNMX.FTZ R136, R83, R136, !PT ;  /* 0x0000008853887209 */ /* 0x000fe80007810000 */
[----:B------:R-:W-:Y:S04]  /*11ed0*/  FMNMX.FTZ R136, R87, R136, !PT ;  /* 0x0000008857887209 */ /* 0x000fe80007810000 */
[----:B------:R-:W-:Y:S04]  /*11ee0*/  FMNMX.FTZ R136, R91, R136, !PT ;  /* 0x000000885b887209 */ /* 0x000fe80007810000 */
[----:B------:R-:W-:Y:S02]  /*11ef0*/  FMNMX.FTZ R136, R95, R136, !PT ;  /* 0x000000885f887209 */ /* 0x000fe40007810000 */
[----:B-1----:R-:W-:Y:S02]  /*11f00*/  FMNMX.FTZ R130, R135, R130, !PT ;  /* 0x0000008287827209 */ /* 0x002fe40007810000 */
[----:B------:R-:W-:Y:S02]  /*11f10*/  FMNMX.FTZ R136, R99, R136, !PT ;  /* 0x0000008863887209 */ /* 0x000fe40007810000 */
[----:B--2---:R-:W-:Y:S01]  /*11f20*/  FMNMX.FTZ R129, R134, R133, !PT ;  /* 0x0000008586817209 */ /* 0x004fe20007810000 */
[C---:B------:R-:W-:Y:S01]  /*11f30*/  FADD.FTZ R132, -R130.reuse, R187 ;  /* 0x000000bb82847221 */ /* 0x040fe20000010100 */
[C---:B------:R-:W-:Y:S01]  /*11f40*/  FMUL.FTZ R131, R130.reuse, UR4 ;  /* 0x0000000482837c20 */ /* 0x040fe20008410000 */
[----:B------:R-:W-:Y:S02]  /*11f50*/  FSETP.NEU.FTZ.AND P0, PT, R130, -INF , PT ;  /* 0xff8000008200780b */ /* 0x000fe40003f1d000 */
[----:B------:R-:W-:Y:S01]  /*11f60*/  FMUL.FTZ R133, R132, UR4 ;  /* 0x0000000484857c20 */ /* 0x000fe20008410000 */
[----:B------:R-:W-:Y:S01]  /*11f70*/  FADD.FTZ R134, -R129, R185 ;  /* 0x000000b981867221 */ /* 0x000fe20000010100 */
[----:B------:R-:W-:Y:S02]  /*11f80*/  FSEL R132, R131, RZ, P0 ;  /* 0x000000ff83847208 */ /* 0x000fe40000000000 */
[----:B------:R-:W-:Y:S01]  /*11f90*/  FSETP.NEU.FTZ.AND P0, PT, R129, -INF , PT ;  /* 0xff8000008100780b */ /* 0x000fe20003f1d000 */
[----:B------:R-:W-:Y:S01]  /*11fa0*/  FMUL.FTZ R135, R134, UR4 ;  /* 0x0000000486877c20 */ /* 0x000fe20008410000 */
        /* <DEDUP_REMOVED lines=8> */
[----:B------:R2:W3:Y:S01]  /*12030*/  MUFU.EX2 R131, R135 ;  /* 0x0000008700837308 */ /* 0x0004e20000000800 */
[----:B------:R-:W-:Y:S01]  /*12040*/  FMUL.FTZ R5, R129, UR4 ;  /* 0x0000000481057c20 */ /* 0x000fe20008410000 */
[--C-:B------:R-:W-:Y:S01]  /*12050*/  FFMA.FTZ R134, R13, UR4, -R132.reuse ;  /* 0x000000040d867c23 */ /* 0x100fe20008010884 */
[--C-:B------:R-:W-:Y:S01]  /*12060*/  FFMA.FTZ R176, R69, UR4, -R132.reuse ;  /* 0x0000000445b07c23 */ /* 0x100fe20008010884 */
[--C-:B------:R-:W-:Y:S01]  /*12070*/  FFMA.FTZ R174, R61, UR4, -R132.reuse ;  /* 0x000000043dae7c23 */ /* 0x100fe20008010884 */
[--C-:B------:R-:W-:Y:S01]  /*12080*/  FFMA.FTZ R61, R73, UR4, -R132.reuse ;  /* 0x00000004493d7c23 */ /* 0x100fe20008010884 */
[----:B------:R-:W-:Y:S01]  /*12090*/  FSEL R13, R5, RZ, P0 ;  /* 0x000000ff050d7208 */ /* 0x000fe20000000000 */
[--C-:B------:R-:W-:Y:S03]  /*120a0*/  FFMA.FTZ R73, R97, UR4, -R132.reuse ;  /* 0x0000000461497c23 */ /* 0x100fe60008010884 */
[----:B------:R-:W-:Y:S01]  /*120b0*/  MUFU.EX2 R167, R167 ;  /* 0x000000a700a77308 */ /* 0x000fe20000000800 */
[--C-:B------:R-:W-:Y:S01]  /*120c0*/  FFMA.FTZ R244, R101, UR4, -R132.reuse ;  /* 0x0000000465f47c23 */ /* 0x100fe20008010884 */
[C---:B-1----:R-:W-:Y:S01]  /*120d0*/  FMUL.FTZ R192, R133.reuse, R192 ;  /* 0x000000c085c07220 */ /* 0x042fe20000410000 */
[--C-:B------:R-:W-:Y:S01]  /*120e0*/  FFMA.FTZ R97, R18, UR4, -R13.reuse ;  /* 0x0000000412617c23 */ /* 0x100fe2000801080d */
[--C-:B------:R-:W-:Y:S01]  /*120f0*/  FFMA.FTZ R252, R22, UR4, -R13.reuse ;  /* 0x0000000416fc7c23 */ /* 0x100fe2000801080d */
[--C-:B------:R-:W-:Y:S01]  /*12100*/  FFMA.FTZ R101, R26, UR4, -R13.reuse ;  /* 0x000000041a657c23 */ /* 0x100fe2000801080d */
[--C-:B------:R-:W-:Y:S01]  /*12110*/  FFMA.FTZ R30, R30, UR4, -R13.reuse ;  /* 0x000000041e1e7c23 */ /* 0x100fe2000801080d */
[----:B------:R-:W-:Y:S03]  /*12120*/  FMUL.FTZ R193, R133, R193 ;  /* 0x000000c185c17220 */ /* 0x000fe60000410000 */
[----:B------:R-:W-:Y:S01]  /*12130*/  MUFU.EX2 R165, R165 ;  /* 0x000000a500a57308 */ /* 0x000fe20000000800 */
[--C-:B--2---:R-:W-:Y:S01]  /*12140*/  FFMA.FTZ R135, R21, UR4, -R132.reuse ;  /* 0x0000000415877c23 */ /* 0x104fe20008010884 */
[C---:B------:R-:W-:Y:S01]  /*12150*/  FMUL.FTZ R188, R133.reuse, R188 ;  /* 0x000000bc85bc7220 */ /* 0x040fe20000410000 */
[C---:B------:R-:W-:Y:S01]  /*12160*/  FMUL.FTZ R189, R133.reuse, R189 ;  /* 0x000000bd85bd7220 */ /* 0x040fe20000410000 */
[----:B------:R-:W-:Y:S01]  /*12170*/  FMUL.FTZ R200, R133, R200 ;  /* 0x000000c885c87220 */ /* 0x000fe20000410000 */
[C---:B---3--:R-:W-:Y:S01]  /*12180*/  FMUL.FTZ R194, R131.reuse, R194 ;  /* 0x000000c283c27220 */ /* 0x048fe20000410000 */
[----:B------:R-:W-:Y:S01]  /*12190*/  FMUL.FTZ R195, R131, R195 ;  /* 0x000000c383c37220 */ /* 0x000fe20000410000 */
[----:B------:R-:W-:Y:S03]  /*121a0*/  FMUL.FTZ R201, R133, R201 ;  /* 0x000000c985c97220 */ /* 0x000fe60000410000 */
[----:B------:R-:W1:Y:S01]  /*121b0*/  MUFU.EX2 R134, R134 ;  /* 0x0000008600867308 */ /* 0x000e620000000800 */
[C---:B------:R-:W-:Y:S01]  /*121c0*/  FMUL.FTZ R190, R131.reuse, R190 ;  /* 0x000000be83be7220 */ /* 0x040fe20000410000 */
[----:B------:R-:W-:Y:S01]  /*121d0*/  FMUL.FTZ R191, R131, R191 ;  /* 0x000000bf83bf7220 */ /* 0x000fe20000410000 */
[C---:B------:R-:W-:Y:S01]  /*121e0*/  FMUL.FTZ R196, R133.reuse, R196 ;  /* 0x000000c485c47220 */ /* 0x040fe20000410000 */
[----:B------:R-:W-:Y:S01]  /*121f0*/  FMUL.FTZ R197, R133, R197 ;  /* 0x000000c585c57220 */ /* 0x000fe20000410000 */
[C---:B------:R-:W-:Y:S01]  /*12200*/  FMUL.FTZ R202, R131.reuse, R202 ;  /* 0x000000ca83ca7220 */ /* 0x040fe20000410000 */
[C---:B------:R-:W-:Y:S01]  /*12210*/  FMUL.FTZ R203, R131.reuse, R203 ;  /* 0x000000cb83cb7220 */ /* 0x040fe20000410000 */
[C---:B------:R-:W-:Y:S03]  /*12220*/  FMUL.FTZ R198, R131.reuse, R198 ;  /* 0x000000c683c67220 */ /* 0x040fe60000410000 */
[----:B------:R-:W-:Y:S01]  /*12230*/  MUFU.EX2 R164, R164 ;  /* 0x000000a400a47308 */ /* 0x000fe20000000800 */
[----:B------:R-:W-:Y:S01]  /*12240*/  FMUL.FTZ R199, R131, R199 ;  /* 0x000000c783c77220 */ /* 0x000fe20000410000 */
[--C-:B------:R-:W-:Y:S01]  /*12250*/  FFMA.FTZ R177, R78, UR4, -R13.reuse ;  /* 0x000000044eb17c23 */ /* 0x100fe2000801080d */
[--C-:B------:R-:W-:Y:S01]  /*12260*/  FFMA.FTZ R172, R53, UR4, -R132.reuse ;  /* 0x0000000435ac7c23 */ /* 0x100fe20008010884 */
[--C-:B------:R-:W-:Y:S01]  /*12270*/  FFMA.FTZ R53, R57, UR4, -R132.reuse ;  /* 0x0000000439357c23 */ /* 0x100fe20008010884 */
[--C-:B------:R-:W-:Y:S01]  /*12280*/  FFMA.FTZ R57, R65, UR4, -R132.reuse ;  /* 0x0000000441397c23 */ /* 0x100fe20008010884 */
[--C-:B------:R-:W-:Y:S01]  /*12290*/  FFMA.FTZ R178, R77, UR4, -R132.reuse ;  /* 0x000000044db27c23 */ /* 0x100fe20008010884 */
[--C-:B------:R-:W-:Y:S03]  /*122a0*/  FFMA.FTZ R245, R110, UR4, -R13.reuse ;  /* 0x000000046ef57c23 */ /* 0x100fe6000801080d */
[----:B------:R-:W-:Y:S01]  /*122b0*/  MUFU.EX2 R135, R135 ;  /* 0x0000008700877308 */ /* 0x000fe20000000800 */
[----:B-1----:R-:W-:Y:S01]  /*122c0*/  F2FP.F16.F32.PACK_AB R154, R134, R165 ;  /* 0x000000a5869a723e */ /* 0x002fe200000000ff */
        /* <DEDUP_REMOVED lines=20> */
[----:B------:R-:W-:Y:S01]  /*12410*/  FMNMX.FTZ R136, R103, R136, !PT ;  /* 0x0000008867887209 */ /* 0x000fe20007810000 */
[--C-:B------:R-:W-:Y:S03]  /*12420*/  FFMA.FTZ R242, R93, UR4, -R132.reuse ;  /* 0x000000045df27c23 */ /* 0x100fe60008010884 */
[----:B------:R-:W1:Y:S01]  /*12430*/  MUFU.EX2 R0, R0 ;  /* 0x0000000000007308 */ /* 0x000e620000000800 */
[--C-:B------:R-:W-:Y:S01]  /*12440*/  FFMA.FTZ R93, R6, UR4, -R13.reuse ;  /* 0x00000004065d7c23 */ /* 0x100fe2000801080d */
[----:B------:R-:W-:Y:S01]  /*12450*/  FMNMX.FTZ R136, R107, R136, !PT ;  /* 0x000000886b887209 */ /* 0x000fe20007810000 */
        /* <DEDUP_REMOVED lines=13> */
[----:B------:R-:W2:Y:S01]  /*12530*/  MUFU.EX2 R93, R93 ;  /* 0x0000005d005d7308 */ /* 0x000ea20000000800 */
[----:B-1----:R-:W-:Y:S01]  /*12540*/  F2FP.F16.F32.PACK_AB R152, R167, R0 ;  /* 0x00000000a798723e */ /* 0x002fe200000000ff */
[--C-:B------:R-:W-:Y:S01]  /*12550*/  FFMA.FTZ R65, R81, UR4, -R132.reuse ;  /* 0x0000000451417c23 */ /* 0x100fe20008010884 */
[--C-:B------:R-:W-:Y:S01]  /*12560*/  FFMA.FTZ R81, R113, UR4, -R132.reuse ;  /* 0x0000000471517c23 */ /* 0x100fe20008010884 */
[--C-:B------:R-:W-:Y:S01]  /*12570*/  FFMA.FTZ R113, R42, UR4, -R13.reuse ;  /* 0x000000042a717c23 */ /* 0x100fe2000801080d */
[----:B------:R-:W-:Y:S01]  /*12580*/  FFMA.FTZ R132, R125, UR4, -R132 ;  /* 0x000000047d847c23 */ /* 0x000fe20008010884 */
[--C-:B------:R-:W-:Y:S01]  /*12590*/  FFMA.FTZ R125, R62, UR4, -R13.reuse ;  /* 0x000000043e7d7c23 */ /* 0x100fe2000801080d */
[--C-:B------:R-:W-:Y:S03]  /*125a0*/  FFMA.FTZ R62, R74, UR4, -R13.reuse ;  /* 0x000000044a3e7c23 */ /* 0x100fe6000801080d */
[----:B------:R-:W-:Y:S01]  /*125b0*/  MUFU.EX2 R89, R89 ;  /* 0x0000005900597308 */ /* 0x000fe20000000800 */
[--C-:B------:R-:W-:Y:S01]  /*125c0*/  FFMA.FTZ R74, R98, UR4, -R13.reuse ;  /* 0x00000004624a7c23 */ /* 0x100fe2000801080d */
[----:B------:R-:W-:Y:S01]  /*125d0*/  FFMA.FTZ R13, R126, UR4, -R13 ;  /* 0x000000047e0d7c23 */ /* 0x000fe2000801080d */
[----:B------:R-:W-:Y:S01]  /*125e0*/  FMNMX.FTZ R136, R111, R136, !PT ;  /* 0x000000886f887209 */ /* 0x000fe20007810000 */
[----:B------:R-:W-:Y:S03]  /*125f0*/  FFMA.FTZ R0, R179, R133, R0 ;  /* 0x00000085b3007223 */ /* 0x000fe60000010000 */
[----:B------:R-:W-:Y:S03]  /*12600*/  FMNMX.FTZ R136, R115, R136, !PT ;  /* 0x0000008873887209 */ /* 0x000fe60007810000 */
[----:B------:R-:W1:Y:S01]  /*12610*/  MUFU.EX2 R250, R250 ;  /* 0x000000fa00fa7308 */ /* 0x000e620000000800 */
[----:B--2---:R-:W-:Y:S01]  /*12620*/  F2FP.F16.F32.PACK_AB R153, R93, R2 ;  /* 0x000000025d99723e */ /* 0x004fe200000000ff */
[----:B------:R-:W-:Y:S01]  /*12630*/  FFMA.FTZ R2, R181, R131, R2 ;  /* 0x00000083b5027223 */ /* 0x000fe20000010002 */
[----:B------:R-:W-:Y:S03]  /*12640*/  FMNMX.FTZ R136, R119, R136, !PT ;  /* 0x0000008877887209 */ /* 0x000fe60007810000 */
[----:B------:R-:W-:Y:S01]  /*12650*/  FADD.FTZ R2, R93, R2 ;  /* 0x000000025d027221 */ /* 0x000fe20000010000 */
[----:B------:R-:W-:Y:S03]  /*12660*/  FMNMX.FTZ R136, R123, R136, !PT ;  /* 0x000000887b887209 */ /* 0x000fe60007810000 */
[----:B------:R-:W-:Y:S01]  /*12670*/  MUFU.EX2 R97, R97 ;  /* 0x0000006100617308 */ /* 0x000fe20000000800 */
[----:B------:R-:W-:Y:S09]  /*12680*/  FMNMX.FTZ R9, R127, R136, !PT ;  /* 0x000000887f097209 */ /* 0x000ff20007810000 */
[----:B------:R-:W-:Y:S01]  /*12690*/  MUFU.EX2 R252, R252 ;  /* 0x000000fc00fc7308 */ /* 0x000fe20000000800 */
[----:B------:R-:W2:Y:S01]  /*126a0*/  SHFL.BFLY PT, R136, R9, 0x2, 0x1f ;  /* 0x0c401f0009887f89 */ /* 0x000ea200000e0000 */
[C---:B-1----:R-:W-:Y:S01]  /*126b0*/  F2FP.F16.F32.PACK_AB R155, R250.reuse, R89 ;  /* 0x00000059fa9b723e */ /* 0x042fe200000000ff */
[----:B------:R-:W-:Y:S04]  /*126c0*/  FADD.FTZ R89, R89, R2 ;  /* 0x0000000259597221 */ /* 0x000fe80000010000 */
[----:B------:R-:W-:Y:S03]  /*126d0*/  FADD.FTZ R250, R250, R89 ;  /* 0x00000059fafa7221 */ /* 0x000fe60000010000 */
[----:B------:R-:W-:Y:S01]  /*126e0*/  MUFU.EX2 R101, R101 ;  /* 0x0000006500657308 */ /* 0x000fe20000000800 */
[C---:B------:R-:W-:Y:S06]  /*126f0*/  HMMA.16816.F32 R200, R152.reuse, R144, R200 ;  /* 0x0000009098c8723c */ /* 0x040fec00000018c8 */
[C---:B------:R-:W-:Y:S03]  /*12700*/  HMMA.16816.F32 R196, R152.reuse, R146, R196 ;  /* 0x0000009298c4723c */ /* 0x040fe600000018c4 */
[----:B------:R-:W-:Y:S10]  /*12710*/  MUFU.EX2 R168, R168 ;  /* 0x000000a800a87308 */ /* 0x000ff40000000800 */
[----:B------:R-:W-:Y:S01]  /*12720*/  MUFU.EX2 R171, R171 ;  /* 0x000000ab00ab7308 */ /* 0x000fe20000000800 */
[----:B--2---:R-:W-:Y:S02]  /*12730*/  FMNMX.FTZ R136, R9, R136, !PT ;  /* 0x0000008809887209 */ /* 0x004fe40007810000 */
[----:B------:R-:W-:Y:S03]  /*12740*/  FMNMX.FTZ R9, R4, R184, !PT ;  /* 0x000000b804097209 */ /* 0x000fe60007810000 */
[----:B------:R-:W1:Y:S04]  /*12750*/  SHFL.BFLY PT, R5, R136, 0x1, 0x1f ;  /* 0x0c201f0088057f89 */ /* 0x000e6800000e0000 */
[----:B------:R-:W-:Y:S01]  /*12760*/  MUFU.EX2 R170, R170 ;  /* 0x000000aa00aa7308 */ /* 0x000fe20000000800 */
[----:B------:R-:W-:Y:S04]  /*12770*/  FMNMX.FTZ R9, R8, R9, !PT ;  /* 0x0000000908097209 */ /* 0x000fe80007810000 */
[----:B------:R-:W-:Y:S05]  /*12780*/  FMNMX.FTZ R9, R12, R9, !PT ;  /* 0x000000090c097209 */ /* 0x000fea0007810000 */
[----:B------:R-:W2:Y:S01]  /*12790*/  MUFU.EX2 R173, R173 ;  /* 0x000000ad00ad7308 */ /* 0x000ea20000000800 */
[----:B------:R-:W-:Y:S04]  /*127a0*/  FMNMX.FTZ R9, R16, R9, !PT ;  /* 0x0000000910097209 */ /* 0x000fe80007810000 */
[----:B------:R-:W-:Y:S05]  /*127b0*/  FMNMX.FTZ R17, R20, R9, !PT ;  /* 0x0000000914117209 */ /* 0x000fea0007810000 */
[----:B------:R-:W-:Y:S01]  /*127c0*/  MUFU.EX2 R105, R105 ;  /* 0x0000006900697308 */ /* 0x000fe20000000800 */
[----:B------:R-:W-:Y:S04]  /*127d0*/  FMNMX.FTZ R17, R24, R17, !PT ;  /* 0x0000001118117209 */ /* 0x000fe80007810000 */
[----:B------:R-:W-:Y:S02]  /*127e0*/  FMNMX.FTZ R17, R28, R17, !PT ;  /* 0x000000111c117209 */ /* 0x000fe40007810000 */
[----:B-1----:R-:W-:Y:S03]  /*127f0*/  FMNMX.FTZ R5, R136, R5, !PT ;  /* 0x0000000588057209 */ /* 0x002fe60007810000 */
[----:B------:R-:W1:Y:S01]  /*12800*/  MUFU.EX2 R109, R109 ;  /* 0x0000006d006d7308 */ /* 0x000e620000000800 */
[----:B------:R-:W3:Y:S01]  /*12810*/  LDSM.16.MT88.4 R136, [R239+0x4000] ;  /* 0x00400000ef88783b */ /* 0x000ee20000004200 */
[----:B--2---:R-:W-:Y:S02]  /*12820*/  F2FP.F16.F32.PACK_AB R22, R173, R170 ;  /* 0x000000aaad16723e */ /* 0x004fe400000000ff */
[----:B------:R-:W-:Y:S01]  /*12830*/  FMNMX.FTZ R17, R32, R17, !PT ;  /* 0x0000001120117209 */ /* 0x000fe20007810000 */
[C---:B------:R-:W-:Y:S01]  /*12840*/  FADD.FTZ R9, -R5.reuse, R186 ;  /* 0x000000ba05097221 */ /* 0x040fe20000010100 */
[----:B------:R-:W-:Y:S04]  /*12850*/  FSETP.NEU.FTZ.AND P0, PT, R5, -INF , PT ;  /* 0xff8000000500780b */ /* 0x000fe80003f1d000 */
[----:B------:R-:W-:Y:S01]  /*12860*/  MUFU.EX2 R186, R30 ;  /* 0x0000001e00ba7308 */ /* 0x000fe20000000800 */
[----:B------:R-:W-:Y:S01]  /*12870*/  FMNMX.FTZ R17, R36, R17, !PT ;  /* 0x0000001124117209 */ /* 0x000fe20007810000 */
[----:B------:R-:W-:Y:S03]  /*12880*/  FMUL.FTZ R6, R9, UR4 ;  /* 0x0000000409067c20 */ /* 0x000fe60008410000 */
[----:B------:R-:W-:Y:S05]  /*12890*/  FMNMX.FTZ R17, R40, R17, !PT ;  /* 0x0000001128117209 */ /* 0x000fea0007810000 */
[----:B------:R-:W2:Y:S01]  /*128a0*/  MUFU.EX2 R10, R6 ;  /* 0x00000006000a7308 */ /* 0x000ea20000000800 */
[----:B-1----:R-:W-:Y:S02]  /*128b0*/  F2FP.F16.F32.PACK_AB R21, R109, R105 ;  /* 0x000000696d15723e */ /* 0x002fe400000000ff */
[----:B------:R-:W-:Y:S04]  /*128c0*/  FMNMX.FTZ R17, R44, R17, !PT ;  /* 0x000000112c117209 */ /* 0x000fe80007810000 */
[----:B------:R-:W-:Y:S03]  /*128d0*/  FMNMX.FTZ R17, R48, R17, !PT ;  /* 0x0000001130117209 */ /* 0x000fe60007810000 */
[----:B------:R-:W-:Y:S01]  /*128e0*/  MUFU.EX2 R113, R113 ;  /* 0x0000007100717308 */ /* 0x000fe20000000800 */
[----:B------:R-:W-:Y:S04]  /*128f0*/  FMNMX.FTZ R17, R52, R17, !PT ;  /* 0x0000001134117209 */ /* 0x000fe80007810000 */
[----:B------:R-:W-:Y:S05]  /*12900*/  FMNMX.FTZ R17, R56, R17, !PT ;  /* 0x0000001138117209 */ /* 0x000fea0007810000 */
[----:B------:R-:W-:Y:S01]  /*12910*/  MUFU.EX2 R117, R117 ;  /* 0x0000007500757308 */ /* 0x000fe20000000800 */
[C---:B--2---:R-:W-:Y:S01]  /*12920*/  FMUL.FTZ R216, R10.reuse, R216 ;  /* 0x000000d80ad87220 */ /* 0x044fe20000410000 */
[C---:B------:R-:W-:Y:S01]  /*12930*/  FMUL.FTZ R217, R10.reuse, R217 ;  /* 0x000000d90ad97220 */ /* 0x040fe20000410000 */
[C---:B------:R-:W-:Y:S01]  /*12940*/  FMUL.FTZ R212, R10.reuse, R212 ;  /* 0x000000d40ad47220 */ /* 0x040fe20000410000 */
[C---:B------:R-:W-:Y:S01]  /*12950*/  FMUL.FTZ R213, R10.reuse, R213 ;  /* 0x000000d50ad57220 */ /* 0x040fe20000410000 */
[C---:B------:R-:W-:Y:S01]  /*12960*/  FMUL.FTZ R208, R10.reuse, R208 ;  /* 0x000000d00ad07220 */ /* 0x040fe20000410000 */
[C---:B------:R-:W-:Y:S01]  /*12970*/  FMUL.FTZ R209, R10.reuse, R209 ;  /* 0x000000d10ad17220 */ /* 0x040fe20000410000 */
[C---:B------:R-:W-:Y:S03]  /*12980*/  FMUL.FTZ R204, R10.reuse, R204 ;  /* 0x000000cc0acc7220 */ /* 0x040fe60000410000 */
[----:B------:R-:W-:Y:S01]  /*12990*/  MUFU.EX2 R49, R49 ;  /* 0x0000003100317308 */ /* 0x000fe20000000800 */
[C---:B---3--:R-:W-:Y:S03]  /*129a0*/  HMMA.16816.F32 R192, R152.reuse, R136, R192 ;  /* 0x0000008898c0723c */ /* 0x048fe600000018c0 */
[----:B------:R-:W-:Y:S01]  /*129b0*/  FMUL.FTZ R205, R10, R205 ;  /* 0x000000cd0acd7220 */ /* 0x000fe20000410000 */
[----:B------:R-:W-:Y:S02]  /*129c0*/  FMNMX.FTZ R17, R60, R17, !PT ;  /* 0x000000113c117209 */ /* 0x000fe40007810000 */
[----:B------:R-:W-:Y:S03]  /*129d0*/  HMMA.16816.F32 R188, R152, R138, R188 ;  /* 0x0000008a98bc723c */ /* 0x000fe600000018bc */
[----:B------:R-:W-:Y:S02]  /*129e0*/  MUFU.EX2 R172, R172 ;  /* 0x000000ac00ac7308 */ /* 0x000fe40000000800 */
[----:B------:R-:W-:Y:S02]  /*129f0*/  FMNMX.FTZ R17, R64, R17, !PT ;  /* 0x0000001140117209 */ /* 0x000fe40007810000 */
[----:B------:R-:W-:Y:S06]  /*12a00*/  F2FP.F16.F32.PACK_AB R152, R135, R164 ;  /* 0x000000a48798723e */ /* 0x000fec00000000ff */
[----:B------:R-:W-:Y:S01]  /*12a10*/  MUFU.EX2 R53, R53 ;  /* 0x0000003500357308 */ /* 0x000fe20000000800 */
[----:B------:R-:W-:Y:S02]  /*12a20*/  F2FP.F16.F32.PACK_AB R154, R169, R166 ;  /* 0x000000a6a99a723e */ /* 0x000fe400000000ff */
[----:B------:R-:W-:Y:S01]  /*12a30*/  F2FP.F16.F32.PACK_AB R153, R252, R97 ;  /* 0x00000061fc99723e */ /* 0x000fe200000000ff */
[----:B------:R-:W-:Y:S01]  /*12a40*/  FADD.FTZ R97, R97, R250 ;  /* 0x000000fa61617221 */ /* 0x000fe20000010000 */
[----:B------:R-:W-:Y:S05]  /*12a50*/  F2FP.F16.F32.PACK_AB R155, R186, R101 ;  /* 0x00000065ba9b723e */ /* 0x000fea00000000ff */
[----:B------:R-:W1:Y:S01]  /*12a60*/  MUFU.EX2 R174, R174 ;  /* 0x000000ae00ae7308 */ /* 0x000e620000000800 */
[----:B------:R-:W-:Y:S01]  /*12a70*/  FMNMX.FTZ R17, R68, R17, !PT ;  /* 0x0000001144117209 */ /* 0x000fe20007810000 */
[----:B------:R-:W-:Y:S01]  /*12a80*/  FADD.FTZ R252, R252, R97 ;  /* 0x00000061fcfc7221 */ /* 0x000fe20000010000 */
[C---:B------:R-:W-:Y:S07]  /*12a90*/  HMMA.16816.F32 R192, R152.reuse, R140, R192 ;  /* 0x0000008c98c0723c */ /* 0x040fee00000018c0 */
[----:B------:R-:W-:Y:S01]  /*12aa0*/  MUFU.EX2 R50, R50 ;  /* 0x0000003200327308 */ /* 0x000fe20000000800 */
[----:B------:R-:W-:Y:S03]  /*12ab0*/  FMNMX.FTZ R17, R72, R17, !PT ;  /* 0x0000001148117209 */ /* 0x000fe60007810000 */
[----:B------:R-:W-:Y:S01]  /*12ac0*/  FADD.FTZ R101, R101, R252 ;  /* 0x000000fc65657221 */ /* 0x000fe20000010000 */
[C---:B------:R-:W-:Y:S05]  /*12ad0*/  HMMA.16816.F32 R188, R152.reuse, R142, R188 ;  /* 0x0000008e98bc723c */ /* 0x040fea00000018bc */
[----:B------:R-:W2:Y:S01]  /*12ae0*/  MUFU.EX2 R121, R121 ;  /* 0x0000007900797308 */ /* 0x000ea20000000800 */
[C---:B------:R-:W-:Y:S05]  /*12af0*/  HMMA.16816.F32 R200, R152.reuse, R148, R200 ;  /* 0x0000009498c8723c */ /* 0x040fea00000018c8 */
[----:B-1----:R-:W-:Y:S01]  /*12b00*/  F2FP.F16.F32.PACK_AB R30, R174, R53 ;  /* 0x00000035ae1e723e */ /* 0x002fe200000000ff */
[----:B------:R-:W-:Y:S03]  /*12b10*/  HMMA.16816.F32 R196, R152, R150, R196 ;  /* 0x0000009698c4723c */ /* 0x000fe600000018c4 */
[----:B------:R-:W-:Y:S01]  /*12b20*/  MUFU.EX2 R54, R54 ;  /* 0x0000003600367308 */ /* 0x000fe20000000800 */
[----:B------:R-:W-:Y:S01]  /*12b30*/  LDSM.16.MT88.4 R152, [R239+0x4800] ;  /* 0x00480000ef98783b */ /* 0x000fe20000004200 */
[----:B------:R-:W-:Y:S01]  /*12b40*/  FMNMX.FTZ R17, R76, R17, !PT ;  /* 0x000000114c117209 */ /* 0x000fe20007810000 */
[----:B------:R-:W-:Y:S07]  /*12b50*/  FADD.FTZ R186, R186, R101 ;  /* 0x00000065baba7221 */ /* 0x000fee0000010000 */
[----:B------:R-:W-:Y:S01]  /*12b60*/  MUFU.EX2 R125, R125 ;  /* 0x0000007d007d7308 */ /* 0x000fe20000000800 */
[----:B--2---:R-:W-:Y:S01]  /*12b70*/  F2FP.F16.F32.PACK_AB R29, R121, R50 ;  /* 0x00000032791d723e */ /* 0x004fe200000000ff */
[----:B------:R-:W-:Y:S01]  /*12b80*/  FADD.FTZ R186, R105, R186 ;  /* 0x000000ba69ba7221 */ /* 0x000fe20000010000 */
[----:B------:R-:W-:Y:S03]  /*12b90*/  FMNMX.FTZ R17, R80, R17, !PT ;  /* 0x0000001150117209 */ /* 0x000fe60007810000 */
[----:B------:R-:W-:Y:S04]  /*12ba0*/  FADD.FTZ R186, R109, R186 ;  /* 0x000000ba6dba7221 */ /* 0x000fe80000010000 */
[----:B------:R-:W-:Y:S01]  /*12bb0*/  MUFU.EX2 R57, R57 ;  /* 0x0000003900397308 */ /* 0x000fe20000000800 */
[----:B------:R-:W-:Y:S01]  /*12bc0*/  FMNMX.FTZ R17, R84, R17, !PT ;  /* 0x0000001154117209 */ /* 0x000fe20007810000 */
[----:B------:R-:W-:Y:S03]  /*12bd0*/  FADD.FTZ R186, R113, R186 ;  /* 0x000000ba71ba7221 */ /* 0x000fe60000010000 */
[----:B------:R-:W-:Y:S05]  /*12be0*/  FMNMX.FTZ R17, R88, R17, !PT ;  /* 0x0000001158117209 */ /* 0x000fea0007810000 */
        /* <DEDUP_REMOVED lines=9> */
[----:B------:R-:W-:Y:S01]  /*12c80*/  MUFU.EX2 R58, R58 ;  /* 0x0000003a003a7308 */ /* 0x000fe20000000800 */
[----:B------:R-:W-:Y:S04]  /*12c90*/  FMNMX.FTZ R17, R116, R17, !PT ;  /* 0x0000001174117209 */ /* 0x000fe80007810000 */
[----:B------:R-:W-:Y:S05]  /*12ca0*/  FMNMX.FTZ R17, R120, R17, !PT ;  /* 0x0000001178117209 */ /* 0x000fea0007810000 */
[----:B------:R-:W2:Y:S01]  /*12cb0*/  MUFU.EX2 R175, R175 ;  /* 0x000000af00af7308 */ /* 0x000ea20000000800 */
[----:B-1----:R-:W-:Y:S02]  /*12cc0*/  F2FP.F16.F32.PACK_AB R38, R178, R61 ;  /* 0x0000003db226723e */ /* 0x002fe400000000ff */
[----:B------:R-:W-:Y:S04]  /*12cd0*/  FMNMX.FTZ R17, R124, R17, !PT ;  /* 0x000000117c117209 */ /* 0x000fe80007810000 */
[----:B------:R-:W-:Y:S03]  /*12ce0*/  FMNMX.FTZ R9, R128, R17, !PT ;  /* 0x0000001180097209 */ /* 0x000fe60007810000 */
[----:B------:R-:W-:Y:S02]  /*12cf0*/  MUFU.EX2 R62, R62 ;  /* 0x0000003e003e7308 */ /* 0x000fe40000000800 */
[----:B------:R-:W1:Y:S08]  /*12d00*/  SHFL.BFLY PT, R6, R9, 0x2, 0x1f ;  /* 0x0c401f0009067f89 */ /* 0x000e7000000e0000 */
[----:B------:R-:W-:Y:S01]  /*12d10*/  MUFU.EX2 R177, R177 ;  /* 0x000000b100b17308 */ /* 0x000fe20000000800 */
[----:B--2---:R-:W-:Y:S09]  /*12d20*/  F2FP.F16.F32.PACK_AB R37, R175, R58 ;  /* 0x0000003aaf25723e */ /* 0x004ff200000000ff */
[----:B------:R-:W-:Y:S10]  /*12d30*/  MUFU.EX2 R65, R65 ;  /* 0x0000004100417308 */ /* 0x000ff40000000800 */
[----:B------:R-:W-:Y:S01]  /*12d40*/  MUFU.EX2 R238, R238 ;  /* 0x000000ee00ee7308 */ /* 0x000fe20000000800 */
[----:B-1----:R-:W-:Y:S09]  /*12d50*/  FMNMX.FTZ R17, R9, R6, !PT ;  /* 0x0000000609117209 */ /* 0x002ff20007810000 */
[----:B------:R-:W-:Y:S01]  /*12d60*/  MUFU.EX2 R69, R69 ;  /* 0x0000004500457308 */ /* 0x000fe20000000800 */
[----:B------:R-:W1:Y:S09]  /*12d70*/  SHFL.BFLY PT, R6, R17, 0x1, 0x1f ;  /* 0x0c201f0011067f89 */ /* 0x000e7200000e0000 */
[----:B------:R-:W2:Y:S10]  /*12d80*/  MUFU.EX2 R242, R242 ;  /* 0x000000f200f27308 */ /* 0x000eb40000000800 */
[----:B------:R-:W-:Y:S10]  /*12d90*/  MUFU.EX2 R66, R66 ;  /* 0x0000004200427308 */ /* 0x000ff40000000800 */
[----:B------:R-:W-:Y:S01]  /*12da0*/  MUFU.EX2 R185, R185 ;  /* 0x000000b900b97308 */ /* 0x000fe20000000800 */
[----:B-1----:R-:W-:Y:S01]  /*12db0*/  FMNMX.FTZ R9, R17, R6, !PT ;  /* 0x0000000611097209 */ /* 0x002fe20007810000 */
[----:B------:R-:W-:Y:S01]  /*12dc0*/  FMUL.FTZ R6, R5, UR4 ;  /* 0x0000000405067c20 */ /* 0x000fe20008410000 */
[----:B--2---:R-:W-:Y:S03]  /*12dd0*/  F2FP.F16.F32.PACK_AB R46, R242, R69 ;  /* 0x00000045f22e723e */ /* 0x004fe600000000ff */
[C---:B------:R-:W-:Y:S01]  /*12de0*/  FADD.FTZ R14, -R9.reuse, R184 ;  /* 0x000000b8090e7221 */ /* 0x040fe20000010100 */
[----:B------:R-:W-:Y:S03]  /*12df0*/  FSEL R6, R6, RZ, P0 ;  /* 0x000000ff06067208 */ /* 0x000fe60000000000 */
[----:B------:R-:W-:Y:S01]  /*12e00*/  MUFU.EX2 R70, R70 ;  /* 0x0000004600467308 */ /* 0x000fe20000000800 */
[----:B------:R-:W-:Y:S01]  /*12e10*/  FSETP.NEU.FTZ.AND P0, PT, R9, -INF , PT ;  /* 0xff8000000900780b */ /* 0x000fe20003f1d000 */
[----:B------:R-:W-:Y:S01]  /*12e20*/  FMUL.FTZ R17, R14, UR4 ;  /* 0x000000040e117c20 */ /* 0x000fe20008410000 */
[----:B------:R-:W-:Y:S01]  /*12e30*/  MOV R184, R9 ;  /* 0x0000000900b87202 */ /* 0x000fe20000000f00 */
[--C-:B------:R-:W-:Y:S01]  /*12e40*/  FFMA.FTZ R110, R19, UR4, -R6.reuse ;  /* 0x00000004136e7c23 */ /* 0x100fe20008010806 */
[--C-:B------:R-:W-:Y:S01]  /*12e50*/  FFMA.FTZ R90, R31, UR4, -R6.reuse ;  /* 0x000000041f5a7c23 */ /* 0x100fe20008010806 */
[----:B------:R-:W-:Y:S01]  /*12e60*/  F2FP.F16.F32.PACK_AB R31, R125, R54 ;  /* 0x000000367d1f723e */ /* 0x000fe200000000ff */
[--C-:B------:R-:W-:Y:S03]  /*12e70*/  FFMA.FTZ R94, R35, UR4, -R6.reuse ;  /* 0x00000004235e7c23 */ /* 0x100fe60008010806 */
[----:B------:R-:W1:Y:S01]  /*12e80*/  MUFU.EX2 R14, R17 ;  /* 0x00000011000e7308 */ /* 0x000e620000000800 */
[--C-:B------:R-:W-:Y:S01]  /*12e90*/  FFMA.FTZ R249, R39, UR4, -R6.reuse ;  /* 0x0000000427f97c23 */ /* 0x100fe20008010806 */
[----:B------:R-:W-:Y:S01]  /*12ea0*/  F2FP.F16.F32.PACK_AB R39, R177, R62 ;  /* 0x0000003eb127723e */ /* 0x000fe200000000ff */
[--C-:B------:R-:W-:Y:S01]  /*12eb0*/  FFMA.FTZ R118, R7, UR4, -R6.reuse ;  /* 0x0000000407767c23 */ /* 0x100fe20008010806 */
[--C-:B------:R-:W-:Y:S01]  /*12ec0*/  FFMA.FTZ R3, R3, UR4, -R6.reuse ;  /* 0x0000000403037c23 */ /* 0x100fe20008010806 */
[--C-:B------:R-:W-:Y:S01]  /*12ed0*/  FFMA.FTZ R114, R11, UR4, -R6.reuse ;  /* 0x000000040b727c23 */ /* 0x100fe20008010806 */
[--C-:B------:R-:W-:Y:S01]  /*12ee0*/  FFMA.FTZ R11, R23, UR4, -R6.reuse ;  /* 0x00000004170b7c23 */ /* 0x100fe20008010806 */
[----:B------:R-:W-:Y:S03]  /*12ef0*/  F2FP.F16.F32.PACK_AB R23, R117, R113 ;  /* 0x000000717517723e */ /* 0x000fe600000000ff */
[----:B------:R-:W-:Y:S01]  /*12f00*/  MUFU.EX2 R110, R110 ;  /* 0x0000006e006e7308 */ /* 0x000fe20000000800 */
[--C-:B------:R-:W-:Y:S01]  /*12f10*/  FFMA.FTZ R106, R15, UR4, -R6.reuse ;  /* 0x000000040f6a7c23 */ /* 0x100fe20008010806 */
[--C-:B------:R-:W-:Y:S01]  /*12f20*/  FFMA.FTZ R15, R27, UR4, -R6.reuse ;  /* 0x000000041b0f7c23 */ /* 0x100fe20008010806 */
[--C-:B------:R-:W-:Y:S01]  /*12f30*/  FFMA.FTZ R126, R71, UR4, -R6.reuse ;  /* 0x00000004477e7c23 */ /* 0x100fe20008010806 */
[--C-:B------:R-:W-:Y:S01]  /*12f40*/  FFMA.FTZ R98, R43, UR4, -R6.reuse ;  /* 0x000000042b627c23 */ /* 0x100fe20008010806 */
[--C-:B------:R-:W-:Y:S01]  /*12f50*/  FFMA.FTZ R251, R47, UR4, -R6.reuse ;  /* 0x000000042ffb7c23 */ /* 0x100fe20008010806 */
[----:B------:R-:W-:Y:S01]  /*12f60*/  FMUL.FTZ R7, R9, UR4 ;  /* 0x0000000409077c20 */ /* 0x000fe20008410000 */
[--C-:B------:R-:W-:Y:S03]  /*12f70*/  FFMA.FTZ R102, R55, UR4, -R6.reuse ;  /* 0x0000000437667c23 */ /* 0x100fe60008010806 */
[----:B------:R-:W-:Y:S01]  /*12f80*/  MUFU.EX2 R3, R3 ;  /* 0x0000000300037308 */ /* 0x000fe20000000800 */
[C---:B-1----:R-:W-:Y:S01]  /*12f90*/  FMUL.FTZ R218, R14.reuse, R218 ;  /* 0x000000da0eda7220 */ /* 0x042fe20000410000 */
[C---:B------:R-:W-:Y:S01]  /*12fa0*/  FMUL.FTZ R219, R14.reuse, R219 ;  /* 0x000000db0edb7220 */ /* 0x040fe20000410000 */
[C---:B------:R-:W-:Y:S01]  /*12fb0*/  FMUL.FTZ R214, R14.reuse, R214 ;  /* 0x000000d60ed67220 */ /* 0x040fe20000410000 */
[C---:B------:R-:W-:Y:S01]  /*12fc0*/  FMUL.FTZ R215, R14.reuse, R215 ;  /* 0x000000d70ed77220 */ /* 0x040fe20000410000 */
[C---:B------:R-:W-:Y:S01]  /*12fd0*/  FMUL.FTZ R210, R14.reuse, R210 ;  /* 0x000000d20ed27220 */ /* 0x040fe20000410000 */
[C---:B------:R-:W-:Y:S01]  /*12fe0*/  FMUL.FTZ R211, R14.reuse, R211 ;  /* 0x000000d30ed37220 */ /* 0x040fe20000410000 */
[C---:B------:R-:W-:Y:S03]  /*12ff0*/  FMUL.FTZ R206, R14.reuse, R206 ;  /* 0x000000ce0ece7220 */ /* 0x040fe60000410000 */
[----:B------:R-:W1:Y:S01]  /*13000*/  MUFU.EX2 R118, R118 ;  /* 0x0000007600767308 */ /* 0x000e620000000800 */
[----:B------:R-:W-:Y:S01]  /*13010*/  FMUL.FTZ R207, R14, R207 ;  /* 0x000000cf0ecf7220 */ /* 0x000fe20000410000 */
[----:B------:R-:W-:Y:S01]  /*13020*/  FSEL R7, R7, RZ, P0 ;  /* 0x000000ff07077208 */ /* 0x000fe20000000000 */
[--C-:B------:R-:W-:Y:S01]  /*13030*/  FFMA.FTZ R51, R51, UR4, -R6.reuse ;  /* 0x0000000433337c23 */ /* 0x100fe20008010806 */
[--C-:B------:R-:W-:Y:S01]  /*13040*/  FFMA.FTZ R75, R75, UR4, -R6.reuse ;  /* 0x000000044b4b7c23 */ /* 0x100fe20008010806 */
[----:B------:R-:W-:Y:S01]  /*13050*/  F2FP.F16.F32.PACK_AB R45, R185, R66 ;  /* 0x00000042b92d723e */ /* 0x000fe200000000ff */
[--C-:B------:R-:W-:Y:S01]  /*13060*/  FFMA.FTZ R111, R111, UR4, -R6.reuse ;  /* 0x000000046f6f7c23 */ /* 0x100fe20008010806 */
[--C-:B------:R-:W-:Y:S03]  /*13070*/  FFMA.FTZ R71, R28, UR4, -R7.reuse ;  /* 0x000000041c477c23 */ /* 0x100fe60008010807 */
[----:B------:R-:W-:Y:S01]  /*13080*/  MUFU.EX2 R114, R114 ;  /* 0x0000007200727308 */ /* 0x000fe20000000800 */
[----:B------:R-:W-:Y:S01]  /*13090*/  F2FP.F16.F32.PACK_AB R28, R172, R49 ;  /* 0x00000031ac1c723e */ /* 0x000fe200000000ff */
        /* <DEDUP_REMOVED lines=9> */
[----:B------:R-:W-:Y:S01]  /*13130*/  FFMA.FTZ R63, R67, UR4, -R6 ;  /* 0x00000004433f7c23 */ /* 0x000fe20008010806 */
[--C-:B------:R-:W-:Y:S01]  /*13140*/  FFMA.FTZ R67, R20, UR4, -R7.reuse ;  /* 0x0000000414437c23 */ /* 0x100fe20008010807 */
[----:B------:R-:W-:Y:S01]  /*13150*/  F2FP.F16.F32.PACK_AB R20, R171, R168 ;  /* 0x000000a8ab14723e */ /* 0x000fe200000000ff */
[--C-:B------:R-:W-:Y:S01]  /*13160*/  FFMA.FTZ R52, R52, UR4, -R7.reuse ;  /* 0x0000000434347c23 */ /* 0x100fe20008010807 */
[----:B------:R-:W-:Y:S03]  /*13170*/  FFMA.FTZ R68, R68, UR4, -R7 ;  /* 0x0000000444447c23 */ /* 0x000fe60008010807 */
[----:B------:R-:W-:Y:S01]  /*13180*/  MUFU.EX2 R4, R4 ;  /* 0x0000000400047308 */ /* 0x000fe20000000800 */
[----:B------:R-:W-:Y:S01]  /*13190*/  FFMA.FTZ R3, R180, R10, R3 ;  /* 0x0000000ab4037223 */ /* 0x000fe20000010003 */
[----:B------:R-:W-:Y:S01]  /*131a0*/  FADD.FTZ R117, R117, R186 ;  /* 0x000000ba75757221 */ /* 0x000fe20000010000 */
[----:B------:R-:W-:Y:S01]  /*131b0*/  MOV R186, R5 ;  /* 0x0000000500ba7202 */ /* 0x000fe20000000f00 */
[C---:B------:R-:W-:Y:S06]  /*131c0*/  HMMA.16816.F32 R192, R20.reuse, R152, R192 ;  /* 0x0000009814c0723c */ /* 0x040fec00000018c0 */
[----:B------:R-:W1:Y:S01]  /*131d0*/  MUFU.EX2 R55, R55 ;  /* 0x0000003700377308 */ /* 0x000e620000000800 */
[----:B--2---:R-:W-:Y:S01]  /*131e0*/  F2FP.F16.F32.PACK_AB R18, R106, R114 ;  /* 0x000000726a12723e */ /* 0x004fe200000000ff */
[C---:B------:R-:W-:Y:S03]  /*131f0*/  HMMA.16816.F32 R188, R20.reuse, R154, R188 ;  /* 0x0000009a14bc723c */ /* 0x040fe600000018bc */
[----:B------:R-:W-:Y:S05]  /*13200*/  FADD.FTZ R3, R118, R3 ;  /* 0x0000000376037221 */ /* 0x000fea0000010000 */
[----:B------:R-:W2:Y:S01]  /*13210*/  MUFU.EX2 R122, R122 ;  /* 0x0000007a007a7308 */ /* 0x000ea20000000800 */
[C---:B------:R-:W-:Y:S03]  /*13220*/  HMMA.16816.F32 R200, R20.reuse, R160, R200 ;  /* 0x000000a014c8723c */ /* 0x040fe600000018c8 */
[----:B------:R-:W-:Y:S01]  /*13230*/  FADD.FTZ R3, R114, R3 ;  /* 0x0000000372037221 */ /* 0x000fe20000010000 */
[----:B------:R-:W-:Y:S02]  /*13240*/  FADD.FTZ R50, R50, R117 ;  /* 0x0000007532327221 */ /* 0x000fe40000010000 */
[----:B------:R-:W-:Y:S03]  /*13250*/  HMMA.16816.F32 R196, R20, R162, R196 ;  /* 0x000000a214c4723c */ /* 0x000fe600000018c4 */
[----:B------:R-:W3:Y:S01]  /*13260*/  MUFU.EX2 R12, R12 ;  /* 0x0000000c000c7308 */ /* 0x000ee20000000800 */
[----:B------:R-:W4:Y:S01]  /*13270*/  LDSM.16.MT88.4 R20, [R234+0x4c00] ;  /* 0x004c0000ea14783b */ /* 0x000f220000004200 */
[----:B-1----:R-:W-:Y:S01]  /*13280*/  F2FP.F16.F32.PACK_AB R17, R55, R4 ;  /* 0x000000043711723e */ /* 0x002fe200000000ff */
[----:B------:R-:W-:Y:S01]  /*13290*/  FFMA.FTZ R4, R183, R14, R4 ;  /* 0x0000000eb7047223 */ /* 0x000fe20000010004 */
[----:B------:R-:W-:Y:S01]  /*132a0*/  FADD.FTZ R3, R106, R3 ;  /* 0x000000036a037221 */ /* 0x000fe20000010000 */
[----:B------:R-:W-:Y:S05]  /*132b0*/  FADD.FTZ R121, R121, R50 ;  /* 0x0000003279797221 */ /* 0x000fea0000010000 */
[----:B------:R-:W1:Y:S01]  /*132c0*/  MUFU.EX2 R11, R11 ;  /* 0x0000000b000b7308 */ /* 0x000e620000000800 */
[----:B------:R-:W-:Y:S01]  /*132d0*/  FADD.FTZ R55, R55, R4 ;  /* 0x0000000437377221 */ /* 0x000fe20000010000 */
[----:B------:R-:W-:Y:S01]  /*132e0*/  FADD.FTZ R54, R54, R121 ;  /* 0x0000007936367221 */ /* 0x000fe20000010000 */
[----:B------:R-:W-:Y:S02]  /*132f0*/  FFMA.FTZ R124, R124, UR4, -R7 ;  /* 0x000000047c7c7c23 */ /* 0x000fe40008010807 */
[----:B--2---:R-:W-:Y:S01]  /*13300*/  FADD.FTZ R55, R122, R55 ;  /* 0x000000377a377221 */ /* 0x004fe20000010000 */
[----:B------:R-:W-:Y:S04]  /*13310*/  FADD.FTZ R125, R125, R54 ;  /* 0x000000367d7d7221 */ /* 0x000fe80000010000 */
[----:B------:R-:W-:Y:S01]  /*13320*/  MUFU.EX2 R15, R15 ;  /* 0x0000000f000f7308 */ /* 0x000fe20000000800 */
[C---:B---3--:R-:W-:Y:S01]  /*13330*/  F2FP.F16.F32.PACK_AB R19, R12.reuse, R122 ;  /* 0x0000007a0c13723e */ /* 0x048fe200000000ff */
[----:B------:R-:W-:Y:S01]  /*13340*/  FADD.FTZ R12, R12, R55 ;  /* 0x000000370c0c7221 */ /* 0x000fe20000010000 */
[----:B------:R-:W-:Y:S04]  /*13350*/  FADD.FTZ R58, R58, R125 ;  /* 0x0000007d3a3a7221 */ /* 0x000fe80000010000 */
[----:B------:R-:W-:Y:S03]  /*13360*/  FADD.FTZ R175, R175, R58 ;  /* 0x0000003aafaf7221 */ /* 0x000fe60000010000 */
[----:B------:R-:W2:Y:S01]  /*13370*/  MUFU.EX2 R90, R90 ;  /* 0x0000005a005a7308 */ /* 0x000ea20000000800 */
[C---:B------:R-:W-:Y:S05]  /*13380*/  HMMA.16816.F32 R216, R16.reuse, R136, R216 ;  /* 0x0000008810d8723c */ /* 0x040fea00000018d8 */
[----:B------:R-:W-:Y:S01]  /*13390*/  FADD.FTZ R62, R62, R175 ;  /* 0x000000af3e3e7221 */ /* 0x000fe20000010000 */
[C---:B------:R-:W-:Y:S03]  /*133a0*/  HMMA.16816.F32 R212, R16.reuse, R138, R212 ;  /* 0x0000008a10d4723c */ /* 0x040fe600000018d4 */
[----:B------:R-:W-:Y:S02]  /*133b0*/  MUFU.EX2 R67, R67 ;  /* 0x0000004300437308 */ /* 0x000fe40000000800 */
[--C-:B------:R-:W-:Y:S01]  /*133c0*/  FFMA.FTZ R136, R24, UR4, -R7.reuse ;  /* 0x0000000418887c23 */ /* 0x100fe20008010807 */
[C---:B------:R-:W-:Y:S07]  /*133d0*/  HMMA.16816.F32 R208, R16.reuse, R144, R208 ;  /* 0x0000009010d0723c */ /* 0x040fee00000018d0 */
[----:B------:R-:W-:Y:S01]  /*133e0*/  MUFU.EX2 R71, R71 ;  /* 0x0000004700477308 */ /* 0x000fe20000000800 */
[----:B-1----:R-:W-:Y:S01]  /*133f0*/  F2FP.F16.F32.PACK_AB R24, R11, R110 ;  /* 0x0000006e0b18723e */ /* 0x002fe200000000ff */
[----:B------:R-:W-:Y:S01]  /*13400*/  HMMA.16816.F32 R204, R16, R146, R204 ;  /* 0x0000009210cc723c */ /* 0x000fe200000018cc */
[----:B------:R-:W1:Y:S07]  /*13410*/  LDSM.16.MT88.4 R16, [R239+0x4c00] ;  /* 0x004c0000ef10783b */ /* 0x000e6e0000004200 */
[----:B------:R-:W3:Y:S03]  /*13420*/  MUFU.EX2 R136, R136 ;  /* 0x0000008800887308 */ /* 0x000ee60000000800 */
[----:B--2---:R-:W-:Y:S01]  /*13430*/  F2FP.F16.F32.PACK_AB R26, R90, R15 ;  /* 0x0000000f5a1a723e */ /* 0x004fe200000000ff */
[C---:B----4-:R-:W-:Y:S05]  /*13440*/  HMMA.16816.F32 R200, R28.reuse, R20, R200 ;  /* 0x000000141cc8723c */ /* 0x050fea00000018c8 */
[--C-:B------:R-:W-:Y:S01]  /*13450*/  FFMA.FTZ R138, R32, UR4, -R7.reuse ;  /* 0x00000004208a7c23 */ /* 0x100fe20008010807 */
[----:B------:R-:W-:Y:S01]  /*13460*/  MUFU.EX2 R94, R94 ;  /* 0x0000005e005e7308 */ /* 0x000fe20000000800 */
[C---:B------:R-:W-:Y:S04]  /*13470*/  HMMA.16816.F32 R196, R28.reuse, R22, R196 ;  /* 0x000000161cc4723c */ /* 0x040fe800000018c4 */
[--C-:B------:R-:W-:Y:S01]  /*13480*/  FFMA.FTZ R137, R44, UR4, -R7.reuse ;  /* 0x000000042c897c23 */ /* 0x100fe20008010807 */
[--C-:B------:R-:W-:Y:S01]  /*13490*/  FFMA.FTZ R144, R79, UR4, -R6.reuse ;  /* 0x000000044f907c23 */ /* 0x100fe20008010806 */
[--C-:B------:R-:W-:Y:S03]  /*134a0*/  FFMA.FTZ R79, R83, UR4, -R6.reuse ;  /* 0x00000004534f7c23 */ /* 0x100fe60008010806 */
[----:B------:R-:W2:Y:S02]  /*134b0*/  MUFU.EX2 R138, R138 ;  /* 0x0000008a008a7308 */ /* 0x000ea40000000800 */
[----:B---3--:R-:W-:Y:S01]  /*134c0*/  F2FP.F16.F32.PACK_AB R25, R136, R67 ;  /* 0x000000438819723e */ /* 0x008fe200000000ff */
[--C-:B------:R-:W-:Y:S01]  /*134d0*/  FFMA.FTZ R83, R36, UR4, -R7.reuse ;  /* 0x0000000424537c23 */ /* 0x100fe20008010807 */
[----:B------:R-:W-:Y:S01]  /*134e0*/  F2FP.F16.F32.PACK_AB R36, R176, R57 ;  /* 0x00000039b024723e */ /* 0x000fe200000000ff */
[--C-:B------:R-:W-:Y:S01]  /*134f0*/  FFMA.FTZ R146, R95, UR4, -R6.reuse ;  /* 0x000000045f927c23 */ /* 0x100fe20008010806 */
[--C-:B------:R-:W-:Y:S04]  /*13500*/  FFMA.FTZ R95, R64, UR4, -R7.reuse ;  /* 0x00000004405f7c23 */ /* 0x100fe80008010807 */
[----:B------:R-:W3:Y:S01]  /*13510*/  MUFU.EX2 R249, R249 ;  /* 0x000000f900f97308 */ /* 0x000ee20000000800 */
[----:B------:R-:W-:Y:S01]  /*13520*/  FFMA.FTZ R64, R107, UR4, -R6 ;  /* 0x000000046b407c23 */ /* 0x000fe20008010806 */
[--C-:B------:R-:W-:Y:S01]  /*13530*/  FFMA.FTZ R107, R80, UR4, -R7.reuse ;  /* 0x00000004506b7c23 */ /* 0x100fe20008010807 */
[--C-:B------:R-:W-:Y:S01]  /*13540*/  FFMA.FTZ R80, R84, UR4, -R7.reuse ;  /* 0x0000000454507c23 */ /* 0x100fe20008010807 */
[----:B------:R-:W-:Y:S01]  /*13550*/  F2FP.F16.F32.PACK_AB R44, R238, R65 ;  /* 0x00000041ee2c723e */ /* 0x000fe200000000ff */
[--C-:B------:R-:W-:Y:S01]  /*13560*/  FFMA.FTZ R84, R92, UR4, -R7.reuse ;  /* 0x000000045c547c23 */ /* 0x100fe20008010807 */
[----:B------:R-:W-:Y:S01]  /*13570*/  FFMA.FTZ R139, R96, UR4, -R7 ;  /* 0x00000004608b7c23 */ /* 0x000fe20008010807 */
[----:B------:R-:W-:Y:S03]  /*13580*/  FADD.FTZ R110, R110, R3 ;  /* 0x000000036e6e7221 */ /* 0x000fe60000010000 */
[----:B------:R-:W-:Y:S01]  /*13590*/  MUFU.EX2 R98, R98 ;  /* 0x0000006200627308 */ /* 0x000fe20000000800 */
[----:B--2---:R-:W-:Y:S01]  /*135a0*/  F2FP.F16.F32.PACK_AB R27, R138, R71 ;  /* 0x000000478a1b723e */ /* 0x004fe200000000ff */
[----:B------:R-:W-:Y:S01]  /*135b0*/  FADD.FTZ R67, R67, R12 ;  /* 0x0000000c43437221 */ /* 0x000fe20000010000 */
[----:B------:R-:W-:Y:S01]  /*135c0*/  FADD.FTZ R110, R11, R110 ;  /* 0x0000006e0b6e7221 */ /* 0x000fe20000010000 */
[----:B-1----:R-:W-:Y:S03]  /*135d0*/  HMMA.16816.F32 R192, R28, R16, R192 ;  /* 0x000000101cc0723c */ /* 0x002fe600000018c0 */
[----:B------:R-:W-:Y:S03]  /*135e0*/  FADD.FTZ R136, R136, R67 ;  /* 0x0000004388887221 */ /* 0x000fe60000010000 */
[----:B------:R-:W1:Y:S01]  /*135f0*/  MUFU.EX2 R251, R251 ;  /* 0x000000fb00fb7308 */ /* 0x000e620000000800 */
[----:B---3--:R-:W-:Y:S01]  /*13600*/  F2FP.F16.F32.PACK_AB R32, R249, R94 ;  /* 0x0000005ef920723e */ /* 0x008fe200000000ff */
[C---:B------:R-:W-:Y:S05]  /*13610*/  HMMA.16816.F32 R216, R24.reuse, R140, R216 ;  /* 0x0000008c18d8723c */ /* 0x040fea00000018d8 */
[----:B------:R-:W-:Y:S03]  /*13620*/  FADD.FTZ R15, R15, R110 ;  /* 0x0000006e0f0f7221 */ /* 0x000fe60000010000 */
[----:B------:R-:W-:Y:S01]  /*13630*/  MUFU.EX2 R83, R83 ;  /* 0x0000005300537308 */ /* 0x000fe20000000800 */
[C---:B------:R-:W-:Y:S03]  /*13640*/  HMMA.16816.F32 R212, R24.reuse, R142, R212 ;  /* 0x0000008e18d4723c */ /* 0x040fe600000018d4 */
[--C-:B------:R-:W-:Y:S01]  /*13650*/  FFMA.FTZ R140, R40, UR4, -R7.reuse ;  /* 0x00000004288c7c23 */ /* 0x100fe20008010807 */
[----:B------:R-:W-:Y:S02]  /*13660*/  FADD.FTZ R71, R71, R136 ;  /* 0x0000008847477221 */ /* 0x000fe40000010000 */
[C---:B------:R-:W-:Y:S03]  /*13670*/  HMMA.16816.F32 R208, R24.reuse, R148, R208 ;  /* 0x0000009418d0723c */ /* 0x040fe600000018d0 */
[----:B------:R-:W-:Y:S02]  /*13680*/  MUFU.EX2 R137, R137 ;  /* 0x0000008900897308 */ /* 0x000fe40000000800 */
[----:B-1----:R-:W-:Y:S01]  /*13690*/  F2FP.F16.F32.PACK_AB R34, R251, R98 ;  /* 0x00000062fb22723e */ /* 0x002fe200000000ff */
[----:B------:R-:W-:Y:S01]  /*136a0*/  HMMA.16816.F32 R204, R24, R150, R204 ;  /* 0x0000009618cc723c */ /* 0x000fe200000018cc */
[----:B------:R-:W1:Y:S06]  /*136b0*/  LDSM.16.MT88.4 R24, [R239+0x5000] ;  /* 0x00500000ef18783b */ /* 0x000e6c0000004200 */
[----:B------:R-:W2:Y:S01]  /*136c0*/  MUFU.EX2 R140, R140 ;  /* 0x0000008c008c7308 */ /* 0x000ea20000000800 */
[--C-:B------:R-:W-:Y:S01]  /*136d0*/  FFMA.FTZ R142, R87, UR4, -R6.reuse ;  /* 0x00000004578e7c23 */ /* 0x100fe20008010806 */
[----:B------:R-:W-:Y:S01]  /*136e0*/  HMMA.16816.F32 R188, R28, R18, R188 ;  /* 0x000000121cbc723c */ /* 0x000fe200000018bc */
[----:B------:R-:W3:Y:S07]  /*136f0*/  LDSM.16.MT88.4 R28, [R234+0x5000] ;  /* 0x00500000ea1c783b */ /* 0x000eee0000004200 */
[----:B------:R-:W4:Y:S03]  /*13700*/  MUFU.EX2 R48, R48 ;  /* 0x0000003000307308 */ /* 0x000f260000000800 */
[--C-:B------:R-:W-:Y:S01]  /*13710*/  FFMA.FTZ R87, R91, UR4, -R6.reuse ;  /* 0x000000045b577c23 */ /* 0x100fe20008010806 */
[--C-:B------:R-:W-:Y:S01]  /*13720*/  FFMA.FTZ R91, R56, UR4, -R7.reuse ;  /* 0x00000004385b7c23 */ /* 0x100fe20008010807 */
[--C-:B------:R-:W-:Y:S01]  /*13730*/  FFMA.FTZ R56, R60, UR4, -R7.reuse ;  /* 0x000000043c387c23 */ /* 0x100fe20008010807 */
[--C-:B------:R-:W-:Y:S01]  /*13740*/  FFMA.FTZ R60, R99, UR4, -R6.reuse ;  /* 0x00000004633c7c23 */ /* 0x100fe20008010806 */
[--C-:B------:R-:W-:Y:S03]  /*13750*/  FFMA.FTZ R99, R103, UR4, -R6.reuse ;  /* 0x0000000467637c23 */ /* 0x100fe60008010806 */
[----:B------:R-:W-:Y:S01]  /*13760*/  MUFU.EX2 R51, R51 ;  /* 0x0000003300337308 */ /* 0x000fe20000000800 */
[----:B--2---:R-:W-:Y:S01]  /*13770*/  F2FP.F16.F32.PACK_AB R33, R140, R83 ;  /* 0x000000538c21723e */ /* 0x004fe200000000ff */
[--C-:B------:R-:W-:Y:S01]  /*13780*/  FFMA.FTZ R103, R72, UR4, -R7.reuse ;  /* 0x0000000448677c23 */ /* 0x100fe20008010807 */
[--C-:B------:R-:W-:Y:S01]  /*13790*/  FFMA.FTZ R72, R76, UR4, -R7.reuse ;  /* 0x000000044c487c23 */ /* 0x100fe20008010807 */
[--C-:B------:R-:W-:Y:S01]  /*137a0*/  FFMA.FTZ R76, R115, UR4, -R6.reuse ;  /* 0x00000004734c7c23 */ /* 0x100fe20008010806 */
[--C-:B------:R-:W-:Y:S01]  /*137b0*/  FFMA.FTZ R115, R119, UR4, -R6.reuse ;  /* 0x0000000477737c23 */ /* 0x100fe20008010806 */
[----:B------:R-:W-:Y:S01]  /*137c0*/  FFMA.FTZ R119, R88, UR4, -R7 ;  /* 0x0000000458777c23 */ /* 0x000fe20008010807 */
[----:B------:R-:W-:Y:S03]  /*137d0*/  FADD.FTZ R15, R90, R15 ;  /* 0x0000000f5a0f7221 */ /* 0x000fe60000010000 */
[----:B------:R-:W2:Y:S01]  /*137e0*/  MUFU.EX2 R102, R102 ;  /* 0x0000006600667308 */ /* 0x000ea20000000800 */
[----:B----4-:R-:W-:Y:S01]  /*137f0*/  F2FP.F16.F32.PACK_AB R35, R48, R137 ;  /* 0x000000893023723e */ /* 0x010fe200000000ff */
[----:B------:R-:W-:Y:S01]  /*13800*/  FADD.FTZ R138, R138, R71 ;  /* 0x000000478a8a7221 */ /* 0x000fe20000010000 */
[--C-:B------:R-:W-:Y:S01]  /*13810*/  FFMA.FTZ R88, R123, UR4, -R6.reuse ;  /* 0x000000047b587c23 */ /* 0x100fe20008010806 */
[----:B------:R-:W-:Y:S01]  /*13820*/  FFMA.FTZ R6, R127, UR4, -R6 ;  /* 0x000000047f067c23 */ /* 0x000fe20008010806 */
[----:B------:R-:W-:Y:S01]  /*13830*/  FADD.FTZ R94, R94, R15 ;  /* 0x0000000f5e5e7221 */ /* 0x000fe20000010000 */
[----:B------:R-:W-:Y:S01]  /*13840*/  FADD.FTZ R83, R83, R138 ;  /* 0x0000008a53537221 */ /* 0x000fe20000010000 */
[----:B------:R-:W-:Y:S03]  /*13850*/  FADD.FTZ R177, R177, R62 ;  /* 0x0000003eb1b17221 */ /* 0x000fe60000010000 */
[----:B------:R-:W-:Y:S01]  /*13860*/  MUFU.EX2 R8, R8 ;  /* 0x0000000800087308 */ /* 0x000fe20000000800 */
[C---:B------:R-:W-:Y:S05]  /*13870*/  HMMA.16816.F32 R216, R32.reuse, R152, R216 ;  /* 0x0000009820d8723c */ /* 0x040fea00000018d8 */
[----:B------:R-:W-:Y:S01]  /*13880*/  FADD.FTZ R249, R249, R94 ;  /* 0x0000005ef9f97221 */ /* 0x000fe20000010000 */
[C---:B------:R-:W-:Y:S03]  /*13890*/  HMMA.16816.F32 R212, R32.reuse, R154, R212 ;  /* 0x0000009a20d4723c */ /* 0x040fe600000018d4 */
[----:B------:R-:W4:Y:S02]  /*138a0*/  MUFU.EX2 R59, R59 ;  /* 0x0000003b003b7308 */ /* 0x000f240000000800 */
[----:B--2---:R-:W-:Y:S01]  /*138b0*/  F2FP.F16.F32.PACK_AB R40, R102, R51 ;  /* 0x000000336628723e */ /* 0x004fe200000000ff */
[C---:B------:R-:W-:Y:S07]  /*138c0*/  HMMA.16816.F32 R208, R32.reuse, R160, R208 ;  /* 0x000000a020d0723c */ /* 0x040fee00000018d0 */
[----:B------:R-:W-:Y:S01]  /*138d0*/  MUFU.EX2 R52, R52 ;  /* 0x0000003400347308 */ /* 0x000fe20000000800 */
[----:B------:R-:W-:Y:S01]  /*138e0*/  FADD.FTZ R140, R140, R83 ;  /* 0x000000538c8c7221 */ /* 0x000fe20000010000 */
[----:B------:R-:W-:Y:S01]  /*138f0*/  HMMA.16816.F32 R204, R32, R162, R204 ;  /* 0x000000a220cc723c */ /* 0x000fe200000018cc */
[----:B------:R-:W2:Y:S07]  /*13900*/  LDSM.16.MT88.4 R32, [R239+0x5400] ;  /* 0x00540000ef20783b */ /* 0x000eae0000004200 */
[----:B------:R-:W5:Y:S01]  /*13910*/  MUFU.EX2 R91, R91 ;  /* 0x0000005b005b7308 */ /* 0x000f620000000800 */
[C---:B-1----:R-:W-:Y:S05]  /*13920*/  HMMA.16816.F32 R192, R36.reuse, R24, R192 ;  /* 0x0000001824c0723c */ /* 0x042fea00000018c0 */
[----:B----4-:R-:W-:Y:S01]  /*13930*/  F2FP.F16.F32.PACK_AB R42, R59, R8 ;  /* 0x000000083b2a723e */ /* 0x010fe200000000ff */
[C---:B------:R-:W-:Y:S03]  /*13940*/  HMMA.16816.F32 R188, R36.reuse, R26, R188 ;  /* 0x0000001a24bc723c */ /* 0x040fe600000018bc */
[----:B------:R-:W-:Y:S02]  /*13950*/  MUFU.EX2 R56, R56 ;  /* 0x0000003800387308 */ /* 0x000fe40000000800 */
[----:B------:R-:W-:Y:S01]  /*13960*/  FADD.FTZ R98, R98, R249 ;  /* 0x000000f962627221 */ /* 0x000fe20000010000 */
[C---:B---3--:R-:W-:Y:S07]  /*13970*/  HMMA.16816.F32 R200, R36.reuse, R28, R200 ;  /* 0x0000001c24c8723c */ /* 0x048fee00000018c8 */
[----:B------:R-:W1:Y:S01]  /*13980*/  MUFU.EX2 R95, R95 ;  /* 0x0000005f005f7308 */ /* 0x000e620000000800 */
[----:B-----5:R-:W-:Y:S01]  /*13990*/  F2FP.F16.F32.PACK_AB R41, R91, R52 ;  /* 0x000000345b29723e */ /* 0x020fe200000000ff */
[----:B------:R-:W-:Y:S01]  /*139a0*/  HMMA.16816.F32 R196, R36, R30, R196 ;  /* 0x0000001e24c4723c */ /* 0x000fe200000018c4 */
[----:B------:R-:W3:Y:S07]  /*139b0*/  LDSM.16.MT88.4 R36, [R234+0x5400] ;  /* 0x00540000ea24783b */ /* 0x000eee0000004200 */
[----:B------:R-:W-:Y:S03]  /*139c0*/  MUFU.EX2 R63, R63 ;  /* 0x0000003f003f7308 */ /* 0x000fe60000000800 */
[----:B------:R-:W-:Y:S01]  /*139d0*/  FADD.FTZ R137, R137, R140 ;  /* 0x0000008c89897221 */ /* 0x000fe20000010000 */
[----:B------:R-:W-:Y:S01]  /*139e0*/  FADD.FTZ R98, R251, R98 ;  /* 0x00000062fb627221 */ /* 0x000fe20000010000 */
[----:B------:R-:W-:Y:S02]  /*139f0*/  FADD.FTZ R66, R66, R177 ;  /* 0x000000b142427221 */ /* 0x000fe40000010000 */
[----:B------:R-:W-:Y:S01]  /*13a00*/  FADD.FTZ R137, R48, R137 ;  /* 0x0000008930897221 */ /* 0x000fe20000010000 */
[----:B------:R-:W-:Y:S02]  /*13a10*/  FADD.FTZ R51, R51, R98 ;  /* 0x0000006233337221 */ /* 0x000fe40000010000 */
[----:B------:R-:W4:Y:S01]  /*13a20*/  MUFU.EX2 R126, R126 ;  /* 0x0000007e007e7308 */ /* 0x000f220000000800 */
[----:B-1----:R-:W-:Y:S01]  /*13a30*/  F2FP.F16.F32.PACK_AB R43, R95, R56 ;  /* 0x000000385f2b723e */ /* 0x002fe200000000ff */
[----:B------:R-:W-:Y:S01]  /*13a40*/  FADD.FTZ R52, R52, R137 ;  /* 0x0000008934347221 */ /* 0x000fe20000010000 */
[----:B------:R-:W-:Y:S01]  /*13a50*/  FADD.FTZ R51, R102, R51 ;  /* 0x0000003366337221 */ /* 0x000fe20000010000 */
[----:B------:R-:W-:Y:S02]  /*13a60*/  FADD.FTZ R185, R185, R66 ;  /* 0x00000042b9b97221 */ /* 0x000fe40000010000 */
[----:B------:R-:W-:Y:S01]  /*13a70*/  FADD.FTZ R91, R91, R52 ;  /* 0x000000345b5b7221 */ /* 0x000fe20000010000 */
[----:B------:R-:W-:Y:S03]  /*13a80*/  FADD.FTZ R8, R8, R51 ;  /* 0x0000003308087221 */ /* 0x000fe60000010000 */
[----:B------:R-:W-:Y:S01]  /*13a90*/  MUFU.EX2 R75, R75 ;  /* 0x0000004b004b7308 */ /* 0x000fe20000000800 */
[C---:B------:R-:W-:Y:S05]  /*13aa0*/  HMMA.16816.F32 R216, R40.reuse, R16, R216 ;  /* 0x0000001028d8723c */ /* 0x040fea00000018d8 */
[----:B------:R-:W-:Y:S01]  /*13ab0*/  FADD.FTZ R56, R56, R91 ;  /* 0x0000005b38387221 */ /* 0x000fe20000010000 */
[C---:B------:R-:W-:Y:S03]  /*13ac0*/  HMMA.16816.F32 R212, R40.reuse, R18, R212 ;  /* 0x0000001228d4723c */ /* 0x040fe600000018d4 */
[----:B------:R-:W1:Y:S01]  /*13ad0*/  MUFU.EX2 R144, R144 ;  /* 0x0000009000907308 */ /* 0x000e620000000800 */
[----:B------:R-:W5:Y:S01]  /*13ae0*/  LDSM.16.MT88.4 R16, [R239+0x5800] ;  /* 0x00580000ef10783b */ /* 0x000f620000004200 */
[----:B------:R-:W-:Y:S01]  /*13af0*/  FADD.FTZ R8, R59, R8 ;  /* 0x000000083b087221 */ /* 0x000fe20000010000 */
[C---:B------:R-:W-:Y:S07]  /*13b00*/  HMMA.16816.F32 R208, R40.reuse, R20, R208 ;  /* 0x0000001428d0723c */ /* 0x040fee00000018d0 */
[----:B------:R-:W-:Y:S01]  /*13b10*/  MUFU.EX2 R68, R68 ;  /* 0x0000004400447308 */ /* 0x000fe20000000800 */
[----:B------:R-:W-:Y:S01]  /*13b20*/  FADD.FTZ R95, R95, R56 ;  /* 0x000000385f5f7221 */ /* 0x000fe20000010000 */
[----:B------:R-:W-:Y:S01]  /*13b30*/  HMMA.16816.F32 R204, R40, R22, R204 ;  /* 0x0000001628cc723c */ /* 0x000fe200000018cc */
[----:B------:R-:W5:Y:S07]  /*13b40*/  LDSM.16.MT88.4 R20, [R234+0x5800] ;  /* 0x00580000ea14783b */ /* 0x000f6e0000004200 */
[----:B------:R-:W2:Y:S03]  /*13b50*/  MUFU.EX2 R103, R103 ;  /* 0x0000006700677308 */ /* 0x000ea60000000800 */
[----:B----4-:R-:W-:Y:S01]  /*13b60*/  F2FP.F16.F32.PACK_AB R40, R126, R63 ;  /* 0x0000003f7e28723e */ /* 0x010fe200000000ff */
[----:B------:R-:W-:Y:S01]  /*13b70*/  FADD.FTZ R63, R63, R8 ;  /* 0x000000083f3f7221 */ /* 0x000fe20000010000 */
[----:B-1----:R-:W-:Y:S03]  /*13b80*/  F2FP.F16.F32.PACK_AB R42, R144, R75 ;  /* 0x0000004b902a723e */ /* 0x002fe600000000ff */
[----:B------:R-:W-:Y:S02]  /*13b90*/  FADD.FTZ R126, R126, R63 ;  /* 0x0000003f7e7e7221 */ /* 0x000fe40000010000 */
[----:B------:R-:W-:Y:S02]  /*13ba0*/  MUFU.EX2 R72, R72 ;  /* 0x0000004800487308 */ /* 0x000fe40000000800 */
[----:B------:R-:W-:Y:S04]  /*13bb0*/  FADD.FTZ R75, R75, R126 ;  /* 0x0000007e4b4b7221 */ /* 0x000fe80000010000 */
[----:B------:R-:W-:Y:S04]  /*13bc0*/  FADD.FTZ R144, R144, R75 ;  /* 0x0000004b90907221 */ /* 0x000fe80000010000 */
[----:B------:R-:W1:Y:S01]  /*13bd0*/  MUFU.EX2 R107, R107 ;  /* 0x0000006b006b7308 */ /* 0x000e620000000800 */
[C---:B--2---:R-:W-:Y:S01]  /*13be0*/  F2FP.F16.F32.PACK_AB R41, R103.reuse, R68 ;  /* 0x000000446729723e */ /* 0x044fe200000000ff */
[----:B------:R-:W-:Y:S04]  /*13bf0*/  FADD.FTZ R68, R68, R95 ;  /* 0x0000005f44447221 */ /* 0x000fe80000010000 */
[----:B------:R-:W-:Y:S04]  /*13c00*/  FADD.FTZ R103, R103, R68 ;  /* 0x0000004467677221 */ /* 0x000fe80000010000 */
[----:B------:R-:W-:Y:S10]  /*13c10*/  MUFU.EX2 R79, R79 ;  /* 0x0000004f004f7308 */ /* 0x000ff40000000800 */
[----:B------:R-:W2:Y:S01]  /*13c20*/  MUFU.EX2 R142, R142 ;  /* 0x0000008e008e7308 */ /* 0x000ea20000000800 */
[C---:B-1----:R-:W-:Y:S01]  /*13c30*/  F2FP.F16.F32.PACK_AB R43, R107.reuse, R72 ;  /* 0x000000486b2b723e */ /* 0x042fe200000000ff */
[----:B------:R-:W-:Y:S04]  /*13c40*/  FADD.FTZ R72, R72, R103 ;  /* 0x0000006748487221 */ /* 0x000fe80000010000 */
[----:B------:R-:W-:Y:S04]  /*13c50*/  FADD.FTZ R107, R107, R72 ;  /* 0x000000486b6b7221 */ /* 0x000fe80000010000 */
[----:B------:R-:W-:Y:S01]  /*13c60*/  MUFU.EX2 R87, R87 ;  /* 0x0000005700577308 */ /* 0x000fe20000000800 */
[C---:B------:R-:W-:Y:S06]  /*13c70*/  HMMA.16816.F32 R216, R40.reuse, R24, R216 ;  /* 0x0000001828d8723c */ /* 0x040fec00000018d8 */
[C---:B------:R-:W-:Y:S03]  /*13c80*/  HMMA.16816.F32 R212, R40.reuse, R26, R212 ;  /* 0x0000001a28d4723c */ /* 0x040fe600000018d4 */
[----:B------:R-:W1:Y:S01]  /*13c90*/  MUFU.EX2 R146, R146 ;  /* 0x0000009200927308 */ /* 0x000e620000000800 */
[----:B------:R-:W4:Y:S02]  /*13ca0*/  LDSM.16.MT88.4 R24, [R239+0x5c00] ;  /* 0x005c0000ef18783b */ /* 0x000f240000004200 */
[C---:B------:R-:W-:Y:S07]  /*13cb0*/  HMMA.16816.F32 R208, R40.reuse, R28, R208 ;  /* 0x0000001c28d0723c */ /* 0x040fee00000018d0 */
[----:B------:R-:W-:Y:S01]  /*13cc0*/  MUFU.EX2 R80, R80 ;  /* 0x0000005000507308 */ /* 0x000fe20000000800 */
[----:B------:R-:W-:Y:S01]  /*13cd0*/  HMMA.16816.F32 R204, R40, R30, R204 ;  /* 0x0000001e28cc723c */ /* 0x000fe200000018cc */
[----:B------:R-:W4:Y:S08]  /*13ce0*/  LDSM.16.MT88.4 R28, [R234+0x5c00] ;  /* 0x005c0000ea1c783b */ /* 0x000f300000004200 */
[----:B------:R-:W3:Y:S02]  /*13cf0*/  MUFU.EX2 R119, R119 ;  /* 0x0000007700777308 */ /* 0x000ee40000000800 */
[----:B--2---:R-:W-:Y:S01]  /*13d00*/  F2FP.F16.F32.PACK_AB R40, R142, R79 ;  /* 0x0000004f8e28723e */ /* 0x004fe200000000ff */
[----:B------:R-:W-:Y:S01]  /*13d10*/  FADD.FTZ R79, R79, R144 ;  /* 0x000000904f4f7221 */ /* 0x000fe20000010000 */
[----:B-1----:R-:W-:Y:S03]  /*13d20*/  F2FP.F16.F32.PACK_AB R42, R146, R87 ;  /* 0x00000057922a723e */ /* 0x002fe600000000ff */
[----:B------:R-:W-:Y:S03]  /*13d30*/  FADD.FTZ R142, R142, R79 ;  /* 0x0000004f8e8e7221 */ /* 0x000fe60000010000 */
[----:B------:R-:W-:Y:S01]  /*13d40*/  MUFU.EX2 R84, R84 ;  /* 0x0000005400547308 */ /* 0x000fe20000000800 */
[----:B------:R-:W-:Y:S04]  /*13d50*/  FADD.FTZ R87, R87, R142 ;  /* 0x0000008e57577221 */ /* 0x000fe80000010000 */
[----:B------:R-:W-:Y:S05]  /*13d60*/  FADD.FTZ R87, R146, R87 ;  /* 0x0000005792577221 */ /* 0x000fea0000010000 */
[----:B------:R-:W1:Y:S01]  /*13d70*/  MUFU.EX2 R139, R139 ;  /* 0x0000008b008b7308 */ /* 0x000e620000000800 */
[C---:B---3--:R-:W-:Y:S01]  /*13d80*/  F2FP.F16.F32.PACK_AB R41, R119.reuse, R80 ;  /* 0x000000507729723e */ /* 0x048fe200000000ff */
[----:B------:R-:W-:Y:S04]  /*13d90*/  FADD.FTZ R80, R80, R107 ;  /* 0x0000006b50507221 */ /* 0x000fe80000010000 */
[----:B------:R-:W-:Y:S04]  /*13da0*/  FADD.FTZ R119, R119, R80 ;  /* 0x0000005077777221 */ /* 0x000fe80000010000 */
[----:B------:R-:W2:Y:S10]  /*13db0*/  MUFU.EX2 R187, R187 ;  /* 0x000000bb00bb7308 */ /* 0x000eb40000000800 */
[----:B------:R-:W-:Y:S01]  /*13dc0*/  MUFU.EX2 R73, R73 ;  /* 0x0000004900497308 */ /* 0x000fe20000000800 */
[C---:B-1----:R-:W-:Y:S01]  /*13dd0*/  F2FP.F16.F32.PACK_AB R43, R139.reuse, R84 ;  /* 0x000000548b2b723e */ /* 0x042fe200000000ff */
[----:B------:R-:W-:Y:S04]  /*13de0*/  FADD.FTZ R84, R84, R119 ;  /* 0x0000007754547221 */ /* 0x000fe80000010000 */
[----:B------:R-:W-:Y:S04]  /*13df0*/  FADD.FTZ R139, R139, R84 ;  /* 0x000000548b8b7221 */ /* 0x000fe80000010000 */
[----:B------:R-:W1:Y:S01]  /*13e00*/  MUFU.EX2 R244, R244 ;  /* 0x000000f400f47308 */ /* 0x000e620000000800 */
[C---:B------:R-:W-:Y:S03]  /*13e10*/  HMMA.16816.F32 R216, R40.reuse, R32, R216 ;  /* 0x0000002028d8723c */ /* 0x040fe600000018d8 */
[C---:B--2---:R-:W-:Y:S01]  /*13e20*/  F2FP.F16.F32.PACK_AB R47, R187.reuse, R70 ;  /* 0x00000046bb2f723e */ /* 0x044fe200000000ff */
[----:B------:R-:W-:Y:S01]  /*13e30*/  FADD.FTZ R70, R70, R185 ;  /* 0x000000b946467221 */ /* 0x000fe20000010000 */
[----:B------:R-:W-:Y:S01]  /*13e40*/  MOV R185, R129 ;  /* 0x0000008100b97202 */ /* 0x000fe20000000f00 */
[C---:B------:R-:W-:Y:S03]  /*13e50*/  HMMA.16816.F32 R212, R40.reuse, R34, R212 ;  /* 0x0000002228d4723c */ /* 0x040fe600000018d4 */
[----:B------:R-:W-:Y:S02]  /*13e60*/  MUFU.EX2 R77, R77 ;  /* 0x0000004d004d7308 */ /* 0x000fe40000000800 */
[----:B------:R-:W-:Y:S01]  /*13e70*/  FADD.FTZ R187, R187, R70 ;  /* 0x00000046bbbb7221 */ /* 0x000fe20000010000 */
[C---:B------:R-:W-:Y:S07]  /*13e80*/  HMMA.16816.F32 R208, R40.reuse, R36, R208 ;  /* 0x0000002428d0723c */ /* 0x040fee00000018d0 */
[----:B------:R-:W2:Y:S01]  /*13e90*/  MUFU.EX2 R246, R246 ;  /* 0x000000f600f67308 */ /* 0x000ea20000000800 */
[----:B------:R-:W-:Y:S09]  /*13ea0*/  HMMA.16816.F32 R204, R40, R38, R204 ;  /* 0x0000002628cc723c */ /* 0x000ff200000018cc */
[----:B------:R-:W-:Y:S01]  /*13eb0*/  MUFU.EX2 R74, R74 ;  /* 0x0000004a004a7308 */ /* 0x000fe20000000800 */
[C---:B------:R-:W-:Y:S05]  /*13ec0*/  HMMA.16816.F32 R192, R44.reuse, R32, R192 ;  /* 0x000000202cc0723c */ /* 0x040fea00000018c0 */
[----:B------:R-:W-:Y:S01]  /*13ed0*/  FADD.FTZ R42, R167, R0 ;  /* 0x00000000a72a7221 */ /* 0x000fe20000010000 */
[C---:B------:R-:W-:Y:S03]  /*13ee0*/  HMMA.16816.F32 R188, R44.reuse, R34, R188 ;  /* 0x000000222cbc723c */ /* 0x040fe600000018bc */
[----:B------:R-:W3:Y:S02]  /*13ef0*/  MUFU.EX2 R243, R243 ;  /* 0x000000f300f37308 */ /* 0x000ee40000000800 */
[----:B------:R-:W-:Y:S01]  /*13f00*/  FADD.FTZ R165, R165, R42 ;  /* 0x0000002aa5a57221 */ /* 0x000fe20000010000 */
[C---:B------:R-:W-:Y:S07]  /*13f10*/  HMMA.16816.F32 R200, R44.reuse, R36, R200 ;  /* 0x000000242cc8723c */ /* 0x040fee00000018c8 */
[----:B------:R-:W-:Y:S01]  /*13f20*/  MUFU.EX2 R78, R78 ;  /* 0x0000004e004e7308 */ /* 0x000fe20000000800 */
[----:B------:R-:W-:Y:S01]  /*13f30*/  FADD.FTZ R165, R134, R165 ;  /* 0x000000a586a57221 */ /* 0x000fe20000010000 */
[----:B------:R-:W-:Y:S08]  /*13f40*/  HMMA.16816.F32 R196, R44, R38, R196 ;  /* 0x000000262cc4723c */ /* 0x000ff000000018c4 */
[----:B------:R-:W5:Y:S03]  /*13f50*/  MUFU.EX2 R245, R245 ;  /* 0x000000f500f57308 */ /* 0x000f660000000800 */
[----:B------:R-:W-:Y:S01]  /*13f60*/  FADD.FTZ R164, R164, R165 ;  /* 0x000000a5a4a47221 */ /* 0x000fe20000010000 */
[----:B-1----:R-:W-:Y:S01]  /*13f70*/  F2FP.F16.F32.PACK_AB R44, R244, R73 ;  /* 0x00000049f42c723e */ /* 0x002fe200000000ff */
[----:B------:R-:W-:Y:S02]  /*13f80*/  FFMA.FTZ R40, R116, UR4, -R7 ;  /* 0x0000000474287c23 */ /* 0x000fe40008010807 */
[----:B------:R-:W-:Y:S01]  /*13f90*/  FADD.FTZ R135, R135, R164 ;  /* 0x000000a487877221 */ /* 0x000fe20000010000 */
[----:B--2---:R-:W-:Y:S02]  /*13fa0*/  F2FP.F16.F32.PACK_AB R46, R246, R77 ;  /* 0x0000004df62e723e */ /* 0x004fe400000000ff */
[----:B------:R1:W-:Y:S01]  /*13fb0*/  MUFU.EX2 R123, R6 ;  /* 0x00000006007b7308 */ /* 0x0003e20000000800 */
[----:B---3--:R-:W-:Y:S01]  /*13fc0*/  F2FP.F16.F32.PACK_AB R45, R243, R74 ;  /* 0x0000004af32d723e */ /* 0x008fe200000000ff */
[----:B------:R-:W-:Y:S01]  /*13fd0*/  FADD.FTZ R166, R166, R135 ;  /* 0x00000087a6a67221 */ /* 0x000fe20000010000 */
[----:B------:R-:W-:Y:S01]  /*13fe0*/  FFMA.FTZ R41, R120, UR4, -R7 ;  /* 0x0000000478297c23 */ /* 0x000fe20008010807 */
[----:B------:R-:W-:Y:S01]  /*13ff0*/  FADD.FTZ R74, R74, R187 ;  /* 0x000000bb4a4a7221 */ /* 0x000fe20000010000 */
[----:B------:R-:W-:Y:S01]  /*14000*/  MOV R187, R130 ;  /* 0x0000008200bb7202 */ /* 0x000fe20000000f00 */
[----:B------:R-:W-:Y:S04]  /*14010*/  FADD.FTZ R169, R169, R166 ;  /* 0x000000a6a9a97221 */ /* 0x000fe80000010000 */
[----:B------:R-:W-:Y:S01]  /*14020*/  MUFU.EX2 R60, R60 ;  /* 0x0000003c003c7308 */ /* 0x000fe20000000800 */
[----:B-----5:R-:W-:Y:S01]  /*14030*/  F2FP.F16.F32.PACK_AB R47, R245, R78 ;  /* 0x0000004ef52f723e */ /* 0x020fe200000000ff */
[----:B------:R-:W-:Y:S01]  /*14040*/  FADD.FTZ R168, R168, R169 ;  /* 0x000000a9a8a87221 */ /* 0x000fe20000010000 */
[----:B------:R-:W-:Y:S03]  /*14050*/  FADD.FTZ R243, R243, R74 ;  /* 0x0000004af3f37221 */ /* 0x000fe60000010000 */
[----:B------:R-:W-:Y:S01]  /*14060*/  FADD.FTZ R171, R171, R168 ;  /* 0x000000a8abab7221 */ /* 0x000fe20000010000 */
[----:B------:R-:W-:Y:S03]  /*14070*/  FADD.FTZ R78, R78, R243 ;  /* 0x000000f34e4e7221 */ /* 0x000fe60000010000 */
[----:B------:R-:W2:Y:S01]  /*14080*/  MUFU.EX2 R99, R99 ;  /* 0x0000006300637308 */ /* 0x000ea20000000800 */
[C---:B------:R-:W-:Y:S03]  /*14090*/  HMMA.16816.F32 R192, R44.reuse, R16, R192 ;  /* 0x000000102cc0723c */ /* 0x040fe600000018c0 */
[----:B------:R-:W-:Y:S01]  /*140a0*/  FADD.FTZ R170, R170, R171 ;  /* 0x000000abaaaa7221 */ /* 0x000fe20000010000 */
[----:B-1----:R-:W-:Y:S01]  /*140b0*/  FFMA.FTZ R6, R108, UR4, -R7 ;  /* 0x000000046c067c23 */ /* 0x002fe20008010807 */
[----:B------:R-:W-:Y:S01]  /*140c0*/  FADD.FTZ R245, R245, R78 ;  /* 0x0000004ef5f57221 */ /* 0x000fe20000010000 */
[C---:B------:R-:W-:Y:S03]  /*140d0*/  HMMA.16816.F32 R188, R44.reuse, R18, R188 ;  /* 0x000000122cbc723c */ /* 0x040fe600000018bc */
[----:B------:R-:W-:Y:S02]  /*140e0*/  MUFU.EX2 R64, R64 ;  /* 0x0000004000407308 */ /* 0x000fe40000000800 */
[----:B------:R-:W-:Y:S01]  /*140f0*/  FADD.FTZ R170, R173, R170 ;  /* 0x000000aaadaa7221 */ /* 0x000fe20000010000 */
[C---:B------:R-:W-:Y:S07]  /*14100*/  HMMA.16816.F32 R200, R44.reuse, R20, R200 ;  /* 0x000000142cc8723c */ /* 0x040fee00000018c8 */
[----:B------:R-:W1:Y:S01]  /*14110*/  MUFU.EX2 R111, R111 ;  /* 0x0000006f006f7308 */ /* 0x000e620000000800 */
[----:B------:R-:W-:Y:S01]  /*14120*/  FADD.FTZ R49, R49, R170 ;  /* 0x000000aa31317221 */ /* 0x000fe20000010000 */
[----:B------:R-:W-:Y:S08]  /*14130*/  HMMA.16816.F32 R196, R44, R22, R196 ;  /* 0x000000162cc4723c */ /* 0x000ff000000018c4 */
[----:B------:R-:W-:Y:S03]  /*14140*/  MUFU.EX2 R6, R6 ;  /* 0x0000000600067308 */ /* 0x000fe60000000800 */
[----:B------:R-:W-:Y:S01]  /*14150*/  FADD.FTZ R172, R172, R49 ;  /* 0x00000031acac7221 */ /* 0x000fe20000010000 */
[--C-:B------:R-:W-:Y:S01]  /*14160*/  FFMA.FTZ R44, R100, UR4, -R7.reuse ;  /* 0x00000004642c7c23 */ /* 0x100fe20008010807 */
[--C-:B------:R-:W-:Y:S01]  /*14170*/  FFMA.FTZ R45, R104, UR4, -R7.reuse ;  /* 0x00000004682d7c23 */ /* 0x100fe20008010807 */
[--C-:B------:R-:W-:Y:S01]  /*14180*/  FFMA.FTZ R47, R112, UR4, -R7.reuse ;  /* 0x00000004702f7c23 */ /* 0x100fe20008010807 */
[----:B------:R-:W-:Y:S03]  /*14190*/  FADD.FTZ R53, R53, R172 ;  /* 0x000000ac35357221 */ /* 0x000fe60000010000 */
[----:B------:R-:W-:Y:S01]  /*141a0*/  MUFU.EX2 R44, R44 ;  /* 0x0000002c002c7308 */ /* 0x000fe20000000800 */
[----:B--2---:R-:W-:Y:S01]  /*141b0*/  F2FP.F16.F32.PACK_AB R36, R99, R60 ;  /* 0x0000003c6324723e */ /* 0x004fe200000000ff */
[----:B------:R-:W-:Y:S01]  /*141c0*/  FFMA.FTZ R7, R128, UR4, -R7 ;  /* 0x0000000480077c23 */ /* 0x000fe20008010807 */
[----:B------:R-:W-:Y:S01]  /*141d0*/  FADD.FTZ R174, R174, R53 ;  /* 0x00000035aeae7221 */ /* 0x000fe20000010000 */
[----:B-1----:R-:W-:Y:S01]  /*141e0*/  F2FP.F16.F32.PACK_AB R38, R111, R64 ;  /* 0x000000406f26723e */ /* 0x002fe200000000ff */
[----:B------:R-:W-:Y:S02]  /*141f0*/  FADD.FTZ R60, R60, R87 ;  /* 0x000000573c3c7221 */ /* 0x000fe40000010000 */
[----:B------:R-:W-:Y:S03]  /*14200*/  FADD.FTZ R57, R57, R174 ;  /* 0x000000ae39397221 */ /* 0x000fe60000010000 */
[----:B------:R-:W1:Y:S01]  /*14210*/  MUFU.EX2 R45, R45 ;  /* 0x0000002d002d7308 */ /* 0x000e620000000800 */
[----:B------:R-:W-:Y:S01]  /*14220*/  FADD.FTZ R99, R99, R60 ;  /* 0x0000003c63637221 */ /* 0x000fe20000010000 */
[----:B------:R-:W-:Y:S03]  /*14230*/  FADD.FTZ R176, R176, R57 ;  /* 0x00000039b0b07221 */ /* 0x000fe60000010000 */
[----:B------:R-:W-:Y:S01]  /*14240*/  FADD.FTZ R64, R64, R99 ;  /* 0x0000006340407221 */ /* 0x000fe20000010000 */
[----:B------:R-:W-:Y:S04]  /*14250*/  FADD.FTZ R61, R61, R176 ;  /* 0x000000b03d3d7221 */ /* 0x000fe80000010000 */
[----:B------:R-:W2:Y:S01]  /*14260*/  MUFU.EX2 R47, R47 ;  /* 0x0000002f002f7308 */ /* 0x000ea20000000800 */
[----:B------:R-:W-:Y:S01]  /*14270*/  FADD.FTZ R111, R111, R64 ;  /* 0x000000406f6f7221 */ /* 0x000fe20000010000 */
[----:B------:R-:W-:Y:S04]  /*14280*/  FADD.FTZ R178, R178, R61 ;  /* 0x0000003db2b27221 */ /* 0x000fe80000010000 */
[----:B------:R-:W-:Y:S04]  /*14290*/  FADD.FTZ R65, R65, R178 ;  /* 0x000000b241417221 */ /* 0x000fe80000010000 */
[----:B------:R-:W-:Y:S01]  /*142a0*/  MUFU.EX2 R81, R81 ;  /* 0x0000005100517308 */ /* 0x000fe20000000800 */
[C---:B-1----:R-:W-:Y:S01]  /*142b0*/  F2FP.F16.F32.PACK_AB R37, R45.reuse, R44 ;  /* 0x0000002c2d25723e */ /* 0x042fe200000000ff */
[----:B------:R-:W-:Y:S01]  /*142c0*/  FADD.FTZ R44, R44, R139 ;  /* 0x0000008b2c2c7221 */ /* 0x000fe20000010000 */
[----:B------:R-:W-:Y:S03]  /*142d0*/  FADD.FTZ R238, R238, R65 ;  /* 0x00000041eeee7221 */ /* 0x000fe60000010000 */
[----:B------:R-:W-:Y:S01]  /*142e0*/  FADD.FTZ R45, R45, R44 ;  /* 0x0000002c2d2d7221 */ /* 0x000fe20000010000 */
[----:B------:R-:W-:Y:S03]  /*142f0*/  FADD.FTZ R69, R69, R238 ;  /* 0x000000ee45457221 */ /* 0x000fe60000010000 */
[----:B------:R-:W1:Y:S01]  /*14300*/  MUFU.EX2 R248, R248 ;  /* 0x000000f800f87308 */ /* 0x000e620000000800 */
[C---:B--2---:R-:W-:Y:S01]  /*14310*/  F2FP.F16.F32.PACK_AB R39, R47.reuse, R6 ;  /* 0x000000062f27723e */ /* 0x044fe200000000ff */
[----:B------:R-:W-:Y:S01]  /*14320*/  FADD.FTZ R6, R6, R45 ;  /* 0x0000002d06067221 */ /* 0x000fe20000010000 */
[----:B------:R-:W-:Y:S03]  /*14330*/  FADD.FTZ R242, R242, R69 ;  /* 0x00000045f2f27221 */ /* 0x000fe60000010000 */
[----:B------:R-:W-:Y:S01]  /*14340*/  FADD.FTZ R47, R47, R6 ;  /* 0x000000062f2f7221 */ /* 0x000fe20000010000 */
[----:B------:R-:W-:Y:S03]  /*14350*/  FADD.FTZ R73, R73, R242 ;  /* 0x000000f249497221 */ /* 0x000fe60000010000 */
[----:B------:R-:W-:Y:S01]  /*14360*/  MUFU.EX2 R85, R85 ;  /* 0x0000005500557308 */ /* 0x000fe20000000800 */
[C---:B------:R-:W-:Y:S05]  /*14370*/  HMMA.16816.F32 R216, R36.reuse, R16, R216 ;  /* 0x0000001024d8723c */ /* 0x040fea00000018d8 */
[----:B------:R-:W-:Y:S01]  /*14380*/  FADD.FTZ R244, R244, R73 ;  /* 0x00000049f4f47221 */ /* 0x000fe20000010000 */
[C---:B------:R-:W-:Y:S03]  /*14390*/  HMMA.16816.F32 R212, R36.reuse, R18, R212 ;  /* 0x0000001224d4723c */ /* 0x040fe600000018d4 */
[----:B------:R-:W2:Y:S02]  /*143a0*/  MUFU.EX2 R132, R132 ;  /* 0x0000008400847308 */ /* 0x000ea40000000800 */
[----:B-1----:R-:W-:Y:S01]  /*143b0*/  F2FP.F16.F32.PACK_AB R32, R248, R81 ;  /* 0x00000051f820723e */ /* 0x002fe200000000ff */
[C---:B------:R-:W-:Y:S07]  /*143c0*/  HMMA.16816.F32 R208, R36.reuse, R20, R208 ;  /* 0x0000001424d0723c */ /* 0x040fee00000018d0 */
[----:B------:R-:W-:Y:S01]  /*143d0*/  MUFU.EX2 R82, R82 ;  /* 0x0000005200527308 */ /* 0x000fe20000000800 */
[----:B------:R-:W-:Y:S01]  /*143e0*/  FADD.FTZ R77, R77, R244 ;  /* 0x000000f44d4d7221 */ /* 0x000fe20000010000 */
[----:B------:R-:W-:Y:S08]  /*143f0*/  HMMA.16816.F32 R204, R36, R22, R204 ;  /* 0x0000001624cc723c */ /* 0x000ff000000018cc */
[----:B------:R-:W1:Y:S03]  /*14400*/  MUFU.EX2 R247, R247 ;  /* 0x000000f700f77308 */ /* 0x000e660000000800 */
[----:B--2---:R-:W-:Y:S01]  /*14410*/  F2FP.F16.F32.PACK_AB R34, R132, R85 ;  /* 0x000000558422723e */ /* 0x004fe200000000ff */
[----:B------:R-:W-:Y:S04]  /*14420*/  FADD.FTZ R246, R246, R77 ;  /* 0x0000004df6f67221 */ /* 0x000fe80000010000 */
[----:B------:R-:W-:Y:S02]  /*14430*/  FADD.FTZ R81, R81, R246 ;  /* 0x000000f651517221 */ /* 0x000fe40000010000 */
[----:B------:R-:W-:Y:S02]  /*14440*/  MUFU.EX2 R86, R86 ;  /* 0x0000005600567308 */ /* 0x000fe40000000800 */
[----:B------:R-:W-:Y:S04]  /*14450*/  FADD.FTZ R248, R248, R81 ;  /* 0x00000051f8f87221 */ /* 0x000fe80000010000 */
[----:B------:R-:W-:Y:S04]  /*14460*/  FADD.FTZ R85, R85, R248 ;  /* 0x000000f855557221 */ /* 0x000fe80000010000 */
[----:B------:R-:W2:Y:S01]  /*14470*/  MUFU.EX2 R13, R13 ;  /* 0x0000000d000d7308 */ /* 0x000ea20000000800 */
[C---:B-1----:R-:W-:Y:S01]  /*14480*/  F2FP.F16.F32.PACK_AB R33, R247.reuse, R82 ;  /* 0x00000052f721723e */ /* 0x042fe200000000ff */
[----:B------:R-:W-:Y:S01]  /*14490*/  FADD.FTZ R82, R82, R245 ;  /* 0x000000f552527221 */ /* 0x000fe20000010000 */
[----:B------:R-:W-:Y:S03]  /*144a0*/  FADD.FTZ R179, R132, R85 ;  /* 0x0000005584b37221 */ /* 0x000fe60000010000 */
[----:B------:R-:W-:Y:S04]  /*144b0*/  FADD.FTZ R247, R247, R82 ;  /* 0x00000052f7f77221 */ /* 0x000fe80000010000 */
[----:B------:R-:W-:Y:S10]  /*144c0*/  MUFU.EX2 R76, R76 ;  /* 0x0000004c004c7308 */ /* 0x000ff40000000800 */
[----:B------:R-:W1:Y:S01]  /*144d0*/  MUFU.EX2 R115, R115 ;  /* 0x0000007300737308 */ /* 0x000e620000000800 */
[C---:B--2---:R-:W-:Y:S01]  /*144e0*/  F2FP.F16.F32.PACK_AB R35, R13.reuse, R86 ;  /* 0x000000560d23723e */ /* 0x044fe200000000ff */
[----:B------:R-:W-:Y:S04]  /*144f0*/  FADD.FTZ R86, R86, R247 ;  /* 0x000000f756567221 */ /* 0x000fe80000010000 */
[----:B------:R-:W-:Y:S02]  /*14500*/  FADD.FTZ R181, R13, R86 ;  /* 0x000000560db57221 */ /* 0x000fe40000010000 */
[C---:B----4-:R-:W-:Y:S02]  /*14510*/  HMMA.16816.F32 R192, R32.reuse, R24, R192 ;  /* 0x0000001820c0723c */ /* 0x050fe400000018c0 */
[----:B------:R-:W2:Y:S04]  /*14520*/  MUFU.EX2 R88, R88 ;  /* 0x0000005800587308 */ /* 0x000ea80000000800 */
[C---:B------:R-:W-:Y:S06]  /*14530*/  HMMA.16816.F32 R188, R32.reuse, R26, R188 ;  /* 0x0000001a20bc723c */ /* 0x040fec00000018bc */
[----:B------:R-:W-:Y:S01]  /*14540*/  MUFU.EX2 R40, R40 ;  /* 0x0000002800287308 */ /* 0x000fe20000000800 */
[----:B-1----:R-:W-:Y:S01]  /*14550*/  F2FP.F16.F32.PACK_AB R16, R115, R76 ;  /* 0x0000004c7310723e */ /* 0x002fe200000000ff */
[C---:B------:R-:W-:Y:S08]  /*14560*/  HMMA.16816.F32 R200, R32.reuse, R28, R200 ;  /* 0x0000001c20c8723c */ /* 0x040ff000000018c8 */
[----:B------:R-:W1:Y:S01]  /*14570*/  MUFU.EX2 R41, R41 ;  /* 0x0000002900297308 */ /* 0x000e620000000800 */
[----:B------:R-:W-:Y:S03]  /*14580*/  HMMA.16816.F32 R196, R32, R30, R196 ;  /* 0x0000001e20c4723c */ /* 0x000fe600000018c4 */
[----:B--2---:R-:W-:Y:S01]  /*14590*/  F2FP.F16.F32.PACK_AB R18, R123, R88 ;  /* 0x000000587b12723e */ /* 0x004fe200000000ff */
[----:B------:R-:W-:Y:S05]  /*145a0*/  FADD.FTZ R76, R76, R111 ;  /* 0x0000006f4c4c7221 */ /* 0x000fea0000010000 */
[----:B------:R-:W-:Y:S02]  /*145b0*/  MUFU.EX2 R0, R124 ;  /* 0x0000007c00007308 */ /* 0x000fe40000000800 */
[----:B------:R-:W-:Y:S08]  /*145c0*/  FADD.FTZ R115, R115, R76 ;  /* 0x0000004c73737221 */ /* 0x000ff00000010000 */
[----:B------:R-:W2:Y:S01]  /*145d0*/  MUFU.EX2 R7, R7 ;  /* 0x0000000700077308 */ /* 0x000ea20000000800 */
[C---:B-1----:R-:W-:Y:S01]  /*145e0*/  F2FP.F16.F32.PACK_AB R17, R41.reuse, R40 ;  /* 0x000000282911723e */ /* 0x042fe200000000ff */
[----:B------:R-:W-:Y:S01]  /*145f0*/  FADD.FTZ R40, R40, R47 ;  /* 0x0000002f28287221 */ /* 0x000fe20000010000 */
[----:B------:R-:W-:Y:S03]  /*14600*/  FADD.FTZ R88, R88, R115 ;  /* 0x0000007358587221 */ /* 0x000fe60000010000 */
[----:B------:R-:W-:Y:S01]  /*14610*/  FADD.FTZ R41, R41, R40 ;  /* 0x0000002829297221 */ /* 0x000fe20000010000 */
[----:B------:R-:W-:Y:S01]  /*14620*/  FADD.FTZ R180, R123, R88 ;  /* 0x000000587bb47221 */ /* 0x000fe20000010000 */
[C---:B--2---:R-:W-:Y:S02]  /*14630*/  F2FP.F16.F32.PACK_AB R19, R7.reuse, R0 ;  /* 0x000000000713723e */ /* 0x044fe400000000ff */
[----:B------:R-:W-:Y:S04]  /*14640*/  FADD.FTZ R0, R0, R41 ;  /* 0x0000002900007221 */ /* 0x000fe80000010000 */
[----:B------:R-:W-:Y:S01]  /*14650*/  FADD.FTZ R183, R7, R0 ;  /* 0x0000000007b77221 */ /* 0x000fe20000010000 */
[C---:B------:R-:W-:Y:S06]  /*14660*/  HMMA.16816.F32 R216, R16.reuse, R24, R216 ;  /* 0x0000001810d8723c */ /* 0x040fec00000018d8 */
[C---:B------:R-:W-:Y:S06]  /*14670*/  HMMA.16816.F32 R212, R16.reuse, R26, R212 ;  /* 0x0000001a10d4723c */ /* 0x040fec00000018d4 */
[C---:B------:R-:W-:Y:S06]  /*14680*/  HMMA.16816.F32 R208, R16.reuse, R28, R208 ;  /* 0x0000001c10d0723c */ /* 0x040fec00000018d0 */
[----:B------:R-:W-:Y:S01]  /*14690*/  HMMA.16816.F32 R204, R16, R30, R204 ;  /* 0x0000001e10cc723c */ /* 0x000fe200000018cc */
[----:B------:R-:W-:Y:S11]  /*146a0*/  @!UPT UIADD3 URZ, URZ, URZ, URZ ;  /* 0x0000003f3f3ff290 */ /* 0x000ff6000fffe03f */
[----:B------:R-:W-:Y:S01]  /*146b0*/  @!UPT UIADD3 URZ, URZ, URZ, URZ ;  /* 0x0000003f3f3ff290 */ /* 0x000fe2000fffe03f */
[----:B------:R-:W-:Y:S11]  /*146c0*/  @P2 BRA `(.L_x_687) ;  /* 0xffffffac00682947 */ /* 0x000ff6000383ffff */
.L_x_686:
        /* <DEDUP_REMOVED lines=19> */
[----:B-----5:R-:W-:Y:S02]  /*14800*/  FADD.FTZ R183, R4, R183 ;  /* 0x000000b704b77221 */ /* 0x020fe40000010000 */
[----:B------:R-:W2:Y:S01]  /*14810*/  SHFL.BFLY PT, R8, R13, 0x1, 0x1f ;  /* 0x0c201f000d087f89 */ /* 0x000ea200000e0000 */
[----:B------:R-:W-:Y:S01]  /*14820*/  LEA.HI R4, R11, R0, RZ, 0x5 ;  /* 0x000000000b047211 */ /* 0x000fe200078f28ff */
[----:B------:R-:W-:Y:S01]  /*14830*/  FADD.FTZ R7, R7, R180 ;  /* 0x000000b407077221 */ /* 0x000fe20000010000 */
[----:B------:R-:W-:Y:S02]  /*14840*/  SHF.R.S32.HI R3, RZ, 0x2, R2 ;  /* 0x00000002ff037819 */ /* 0x000fe40000011402 */
[----:B------:R-:W-:Y:S02]  /*14850*/  SHF.R.S32.HI R12, RZ, 0x5, R4 ;  /* 0x00000005ff0c7819 */ /* 0x000fe40000011404 */
[----:B------:R-:W-:Y:S01]  /*14860*/  SHF.R.S32.HI R6, RZ, 0x1f, R3 ;  /* 0x0000001fff067819 */ /* 0x000fe20000011403 */
[----:B------:R3:W4:Y:S03]  /*14870*/  SHFL.BFLY PT, R14, R7, 0x1, 0x1f ;  /* 0x0c201f00070e7f89 */ /* 0x00072600000e0000 */
[----:B------:R-:W-:-:S04]  /*14880*/  LEA.HI R6, R6, R3, RZ, 0x3 ;  /* 0x0000000306067211 */ /* 0x000fc800078f18ff */
[----:B------:R-:W-:-:S05]  /*14890*/  LOP3.LUT R6, R6, 0xfffffff8, RZ, 0xc0, !PT ;  /* 0xfffffff806067812 */ /* 0x000fca00078ec0ff */
[----:B------:R-:W-:Y:S02]  /*148a0*/  IMAD.IADD R6, R3, 0x1, -R6 ;  /* 0x0000000103067824 */ /* 0x000fe400078e0a06 */
[----:B-1----:R-:W-:Y:S01]  /*148b0*/  FADD.FTZ R10, R15, R10 ;  /* 0x0000000a0f0a7221 */ /* 0x002fe20000010000 */
[----:B------:R-:W-:Y:S01]  /*148c0*/  LOP3.LUT R15, R2, 0xfffffffc, RZ, 0xc0, !PT ;  /* 0xfffffffc020f7812 */ /* 0x000fe200078ec0ff */
[----:B--2---:R-:W-:Y:S01]  /*148d0*/  FADD.FTZ R8, R13, R8 ;  /* 0x000000080d087221 */ /* 0x004fe20000010000 */
[----:B------:R-:W-:-:S03]  /*148e0*/  LEA.HI R17, R6, R6, RZ, 0x1 ;  /* 0x0000000606117211 */ /* 0x000fc600078f08ff */
[----:B------:R-:W-:Y:S01]  /*148f0*/  IMAD.IADD R15, R0, 0x1, -R15 ;  /* 0x00000001000f7824 */ /* 0x000fe200078e0a0f */
[----:B------:R-:W-:Y:S02]  /*14900*/  SHF.R.S32.HI R11, RZ, 0x1, R17 ;  /* 0x00000001ff0b7819 */ /* 0x000fe40000011411 */
[----:B------:R-:W-:Y:S01]  /*14910*/  LOP3.LUT R17, R17, 0x3fffffe, RZ, 0xc0, !PT ;  /* 0x03fffffe11117812 */ /* 0x000fe200078ec0ff */
[----:B------:R-:W-:Y:S02]  /*14920*/  IMAD R12, R12, 0x100, R15 ;  /* 0x000001000c0c7824 */ /* 0x000fe400078e020f */
[----:B------:R-:W-:Y:S02]  /*14930*/  IMAD.SHL.U32 R13, R11, 0x40, RZ ;  /* 0x000000400b0d7824 */ /* 0x000fe400078e00ff */
[----:B------:R-:W-:Y:S02]  /*14940*/  IMAD.IADD R17, R6, 0x1, -R17 ;  /* 0x0000000106117824 */ /* 0x000fe400078e0a11 */
[----:B------:R3:W1:Y:S01]  /*14950*/  SHFL.BFLY PT, R6, R183, 0x1, 0x1f ;  /* 0x0c201f00b7067f89 */ /* 0x00066200000e0000 */
[----:B------:R-:W-:Y:S01]  /*14960*/  LOP3.LUT R13, R13, 0xc0, RZ, 0xc0, !PT ;  /* 0x000000c00d0d7812 */ /* 0x000fe200078ec0ff */
[----:B------:R-:W-:-:S03]  /*14970*/  IMAD R12, R17, 0x10, R12 ;  /* 0x00000010110c7824 */ /* 0x000fc600078e020c */
[----:B------:R-:W-:-:S05]  /*14980*/  LEA.HI R13, R13, R13, RZ, 0x1d ;  /* 0x0000000d0d0d7211 */ /* 0x000fca00078fe8ff */
[----:B------:R-:W-:Y:S01]  /*14990*/  IMAD.U32 R13, R12, 0x2, R13 ;  /* 0x000000020c0d7824 */ /* 0x000fe200078e000d */
[----:B------:R-:W-:-:S04]  /*149a0*/  LOP3.LUT R12, R11, 0x1, RZ, 0xc0, !PT ;  /* 0x000000010b0c7812 */ /* 0x000fc800078ec0ff */
[----:B------:R-:W-:Y:S01]  /*149b0*/  LEA R13, R13, UR7, 0x1 ;  /* 0x000000070d0d7c11 */ /* 0x000fe2000f8e08ff */
[----:B----4-:R-:W-:Y:S06]  /*149c0*/  @P0 BRA `(.L_x_690) ;  /* 0x0000000000200947 */ /* 0x010fec0003800000 */
[----:B------:R-:W2:Y:S01]  /*149d0*/  S2UR UR7, SR_CTAID.Y ;  /* 0x00000000000779c3 */ /* 0x000ea20000002600 */
[----:B------:R-:W-:Y:S01]  /*149e0*/  ULDC.64 UR4, c[0x0][0x290] ;  /* 0x0000a40000047ab9 */ /* 0x000fe20000000a00 */
[----:B--2---:R-:W-:Y:S02]  /*149f0*/  USHF.R.S32.HI UR6, URZ, 0x1f, UR7 ;  /* 0x0000001f3f067899 */ /* 0x004fe40008011407 */
[----:B------:R-:W-:Y:S02]  /*14a00*/  UIMAD.WIDE.U32 UR8, UR7, UR4, URZ ;  /* 0x00000004070872a5 */ /* 0x000fe4000f8e003f */
[----:B------:R-:W-:-:S04]  /*14a10*/  UIMAD UR6, UR6, UR4, URZ ;  /* 0x00000004060672a4 */ /* 0x000fc8000f8e023f */
[----:B------:R-:W-:Y:S01]  /*14a20*/  UIMAD UR6, UR7, UR5, UR6 ;  /* 0x00000005070672a4 */ /* 0x000fe2000f8e0206 */
[----:B------:R-:W-:-:S03]  /*14a30*/  UMOV UR4, UR8 ;  /* 0x0000000800047c82 */ /* 0x000fc60008000000 */
[----:B------:R-:W-:-:S12]  /*14a40*/  UIADD3 UR6, UR9, UR6, URZ ;  /* 0x0000000609067290 */ /* 0x000fd8000fffe03f */
.L_x_690:
[----:B------:R-:W-:Y:S01]  /*14a50*/  ULDC.U8 UR5, c[0x0][0x3d8] ;  /* 0x0000f60000057ab9 */ /* 0x000fe20000000000 */
[----:B------:R-:W-:Y:S01]  /*14a60*/  ULDC.U8 UR8, c[0x0][0x3d9] ;  /* 0x0000f64000087ab9 */ /* 0x000fe20000000000 */
[----:B------:R-:W-:Y:S01]  /*14a70*/  ISETP.NE.AND P2, PT, RZ, UR5, PT ;  /* 0x00000005ff007c0c */ /* 0x000fe2000bf45270 */
[----:B---3--:R-:W-:Y:S01]  /*14a80*/  FADD.FTZ R7, R7, R14 ;  /* 0x0000000e07077221 */ /* 0x008fe20000010000 */
        /* <DEDUP_REMOVED lines=10> */
[----:B------:R-:W2:Y:S01]  /*14b30*/  S2UR UR5, SR_CTAID.Y ;  /* 0x00000000000579c3 */ /* 0x000ea20000002600 */
[----:B------:R-:W-:Y:S01]  /*14b40*/  ULDC UR7, c[0x0][0x2c4] ;  /* 0x0000b10000077ab9 */ /* 0x000fe20000000800 */
[----:B------:R-:W-:Y:S01]  /*14b50*/  PLOP3.LUT P6, PT, PT, PT, PT, 0x80, 0x0 ;  /* 0x000000000000781c */ /* 0x000fe20003fcf070 */
[----:B--2---:R-:W-:-:S04]  /*14b60*/  UIMAD UR5, UR5, UR7, URZ ;  /* 0x00000007050572a4 */ /* 0x004fc8000f8e023f */
[----:B------:R-:W-:-:S04]  /*14b70*/  USEL UR17, UR5, UR17, !UP0 ;  /* 0x0000001105117287 */ /* 0x000fc8000c000000 */
[----:B------:R-:W-:Y:S02]  /*14b80*/  USHF.R.S32.HI UR5, URZ, 0x1f, UR17 ;  /* 0x0000001f3f057899 */ /* 0x000fe40008011411 */
[----:B------:R-:W-:-:S04]  /*14b90*/  IMAD.U32 R18, RZ, RZ, UR17 ;  /* 0x00000011ff127e24 */ /* 0x000fc8000f8e00ff */
[----:B------:R-:W-:-:S07]  /*14ba0*/  MOV R19, UR5 ;  /* 0x0000000500137c02 */ /* 0x000fce0008000f00 */
.L_x_691:
[----:B------:R-:W-:Y:S01]  /*14bb0*/  ISETP.NE.AND P1, PT, RZ, UR8, PT ;  /* 0x00000008ff007c0c */ /* 0x000fe2000bf25270 */
[----:B-1----:R-:W-:Y:S01]  /*14bc0*/  FADD.FTZ R6, R183, R6 ;  /* 0x00000006b7067221 */ /* 0x002fe20000010000 */
        /* <DEDUP_REMOVED lines=9> */
[----:B------:R-:W-:Y:S01]  /*14c60*/  @P5 MUFU.LG2 R10, R10 ;  /* 0x0000000a000a5308 */ /* 0x000fe20000000c00 */
[----:B------:R-:W-:-:S02]  /*14c70*/  MOV R17, 0x3f800000 ;  /* 0x3f80000000117802 */ /* 0x000fc40000000f00 */
[----:B------:R-:W-:Y:S01]  /*14c80*/  @!P1 PLOP3.LUT P0, PT, P2, PT, PT, 0x80, 0x0 ;  /* 0x000000000000981c */ /* 0x000fe2000170f070 */
[----:B------:R-:W4:Y:S01]  /*14c90*/  @!P1 LDC R21, c[0x0][0x270] ;  /* 0x00009c00ff159b82 */ /* 0x000f220000000800 */
[----:B------:R-:W-:Y:S02]  /*14ca0*/  FSETP.NE.FTZ.AND P2, PT, R6, RZ, PT ;  /* 0x000000ff0600720b */ /* 0x000fe40003f55000 */
[----:B------:R-:W-:Y:S01]  /*14cb0*/  MOV R14, 0x3f800000 ;  /* 0x3f800000000e7802 */ /* 0x000fe20000000f00 */
[----:B------:R-:W5:Y:S01]  /*14cc0*/  @P4 MUFU.RCP R17, R8 ;  /* 0x0000000800114308 */ /* 0x000f620000001000 */
        /* <DEDUP_REMOVED lines=11> */
[----:B------:R-:W3:Y:S01]  /*14d80*/  @P4 LDC R22, c[0x0][0x2e8] ;  /* 0x0000ba00ff164b82 */ /* 0x000ee20000000800 */
[----:B------:R-:W-:-:S02]  /*14d90*/  F2FP.F16.F32.PACK_AB R188, R189, R188 ;  /* 0x000000bcbdbc723e */ /* 0x000fc400000000ff */
[----:B------:R-:W-:Y:S01]  /*14da0*/  F2FP.F16.F32.PACK_AB R200, R201, R200 ;  /* 0x000000c8c9c8723e */ /* 0x000fe200000000ff */
[----:B------:R-:W2:Y:S01]  /*14db0*/  @P2 MUFU.RCP R15, R6 ;  /* 0x00000006000f2308 */ /* 0x000ea20000001000 */
[C---:B-----5:R-:W-:Y:S01]  /*14dc0*/  FMUL.FTZ R194, R17.reuse, R194 ;  /* 0x000000c211c27220 */ /* 0x060fe20000410000 */
        /* <DEDUP_REMOVED lines=24> */
[----:B------:R-:W1:Y:S01]  /*14f50*/  @!P1 LDC R14, c[0x0][0x2c4] ;  /* 0x0000b100ff0e9b82 */ /* 0x000e620000000800 */
[----:B------:R-:W-:Y:S01]  /*14f60*/  F2FP.F16.F32.PACK_AB R190, R191, R190 ;  /* 0x000000bebfbe723e */ /* 0x000fe200000000ff */
[----:B------:R-:W-:Y:S01]  /*14f70*/  STS [R13], R192 ;  /* 0x000000c00d007388 */ /* 0x000fe20000000800 */
[----:B------:R-:W-:Y:S01]  /*14f80*/  IADD3 R15, R13, R12, RZ ;  /* 0x0000000c0d0f7210 */ /* 0x000fe20007ffe0ff */
[----:B------:R-:W2:Y:S01]  /*14f90*/  @P4 MUFU.LG2 R8, R8 ;  /* 0x0000000800084308 */ /* 0x000ea20000000c00 */
[----:B------:R-:W-:Y:S01]  /*14fa0*/  F2FP.F16.F32.PACK_AB R216, R217, R216 ;  /* 0x000000d8d9d8723e */ /* 0x000fe200000000ff */
[----:B------:R-:W-:Y:S01]  /*14fb0*/  STS [R13+0x200], R194 ;  /* 0x000200c20d007388 */ /* 0x000fe20000000800 */
[----:B------:R-:W-:Y:S01]  /*14fc0*/  F2FP.F16.F32.PACK_AB R218, R219, R218 ;  /* 0x000000dadbda723e */ /* 0x000fe200000000ff */
[----:B------:R-:W5:Y:S01]  /*14fd0*/  @P5 LDC R29, c[0x0][0x2e8] ;  /* 0x0000ba00ff1d5b82 */ /* 0x000f620000000800 */
[----:B------:R-:W-:Y:S01]  /*14fe0*/  F2FP.F16.F32.PACK_AB R212, R213, R212 ;  /* 0x000000d4d5d4723e */ /* 0x000fe200000000ff */
[----:B------:R-:W-:Y:S01]  /*14ff0*/  STS [R15], R188 ;  /* 0x000000bc0f007388 */ /* 0x000fe20000000800 */
[----:B------:R-:W-:Y:S01]  /*15000*/  F2FP.F16.F32.PACK_AB R214, R215, R214 ;  /* 0x000000d6d7d6723e */ /* 0x000fe200000000ff */
[----:B------:R-:W-:Y:S01]  /*15010*/  @P3 MUFU.LG2 R7, R7 ;  /* 0x0000000700073308 */ /* 0x000fe20000000c00 */
[----:B------:R-:W-:Y:S01]  /*15020*/  F2FP.F16.F32.PACK_AB R202, R203, R202 ;  /* 0x000000cacbca723e */ /* 0x000fe200000000ff */
[----:B------:R-:W-:Y:S01]  /*15030*/  STS [R15+0x200], R190 ;  /* 0x000200be0f007388 */ /* 0x000fe20000000800 */
[----:B------:R-:W-:-:S02]  /*15040*/  F2FP.F16.F32.PACK_AB R196, R197, R196 ;  /* 0x000000c4c5c4723e */ /* 0x000fc400000000ff */
[----:B------:R-:W-:Y:S01]  /*15050*/  F2FP.F16.F32.PACK_AB R198, R17, R198 ;  /* 0x000000c611c6723e */ /* 0x000fe200000000ff */
[----:B------:R-:W-:Y:S01]  /*15060*/  STS [R13+0x1000], R216 ;  /* 0x001000d80d007388 */ /* 0x000fe20000000800 */
[----:B------:R-:W-:Y:S01]  /*15070*/  IADD3 R23, R12, R11, RZ ;  /* 0x0000000b0c177210 */ /* 0x000fe20007ffe0ff */
[----:B------:R-:W4:Y:S01]  /*15080*/  @P1 LDC.64 R16, c[0x0][0x2c0] ;  /* 0x0000b000ff101b82 */ /* 0x000f220000000a00 */
[----:B------:R-:W-:Y:S01]  /*15090*/  F2FP.F16.F32.PACK_AB R208, R209, R208 ;  /* 0x000000d0d1d0723e */ /* 0x000fe200000000ff */
[----:B------:R3:W-:Y:S01]  /*150a0*/  STS [R13+0x1200], R218 ;  /* 0x001200da0d007388 */ /* 0x0007e20000000800 */
[----:B------:R-:W-:Y:S01]  /*150b0*/  F2FP.F16.F32.PACK_AB R210, R211, R210 ;  /* 0x000000d2d3d2723e */ /* 0x000fe200000000ff */
[----:B------:R-:W3:Y:S01]  /*150c0*/  @P2 MUFU.LG2 R6, R6 ;  /* 0x0000000600062308 */ /* 0x000ee20000000c00 */
[----:B------:R-:W-:Y:S01]  /*150d0*/  F2FP.F16.F32.PACK_AB R204, R205, R204 ;  /* 0x000000cccdcc723e */ /* 0x000fe200000000ff */
[----:B------:R-:W-:Y:S01]  /*150e0*/  STS [R15+0x1000], R212 ;  /* 0x001000d40f007388 */ /* 0x000fe20000000800 */
[----:B------:R-:W-:Y:S01]  /*150f0*/  F2FP.F16.F32.PACK_AB R206, R207, R206 ;  /* 0x000000cecfce723e */ /* 0x000fe200000000ff */
[----:B-1----:R-:W1:Y:S01]  /*15100*/  @P0 LDC R14, c[0x0][0x2e4] ;  /* 0x0000b900ff0e0b82 */ /* 0x002e620000000800 */
[----:B------:R-:W-:Y:S01]  /*15110*/  @P1 MOV R31, 0x1 ;  /* 0x00000001001f1802 */ /* 0x000fe20000000f00 */
[----:B------:R5:W-:Y:S01]  /*15120*/  STS [R15+0x1200], R214 ;  /* 0x001200d60f007388 */ /* 0x000be20000000800 */
[----:B--2---:R-:W-:-:S03]  /*15130*/  @P4 FMUL.FTZ R8, R8, 0.69314718246459960938 ;  /* 0x3f31721808084820 */ /* 0x004fc60000410000 */
[----:B------:R-:W-:Y:S04]  /*15140*/  STS [R11], R200 ;  /* 0x000000c80b007388 */ /* 0x000fe80000000800 */
[----:B------:R-:W-:Y:S01]  /*15150*/  STS [R11+0x200], R202 ;  /* 0x000200ca0b007388 */ /* 0x000fe20000000800 */
[----:B---3--:R-:W-:-:S03]  /*15160*/  @P2 FMUL.FTZ R6, R6, 0.69314718246459960938 ;  /* 0x3f31721806062820 */ /* 0x008fc60000410000 */
[----:B------:R-:W-:Y:S01]  /*15170*/  STS [R23], R196 ;  /* 0x000000c417007388 */ /* 0x000fe20000000800 */
[----:B----4-:R-:W-:-:S03]  /*15180*/  @P1 IMAD R17, R17, R16, RZ ;  /* 0x0000001011111224 */ /* 0x010fc600078e02ff */
[----:B------:R-:W-:Y:S01]  /*15190*/  STS [R23+0x200], R198 ;  /* 0x000200c617007388 */ /* 0x000fe20000000800 */
[----:B------:R-:W2:Y:S03]  /*151a0*/  @P1 LDC R13, c[0x0][0x2c0] ;  /* 0x0000b000ff0d1b82 */ /* 0x000ea60000000800 */
[----:B------:R-:W-:Y:S01]  /*151b0*/  STS [R11+0x1000], R208 ;  /* 0x001000d00b007388 */ /* 0x000fe20000000800 */
[----:B-1----:R-:W-:Y:S01]  /*151c0*/  @!P1 IMAD R31, R14, R21, RZ ;  /* 0x000000150e1f9224 */ /* 0x002fe200078e02ff */
[----:B------:R-:W-:Y:S02]  /*151d0*/  @!P1 MOV R17, R14 ;  /* 0x0000000e00119202 */ /* 0x000fe40000000f00 */
[----:B------:R1:W-:Y:S01]  /*151e0*/  STS [R11+0x1200], R210 ;  /* 0x001200d20b007388 */ /* 0x0003e20000000800 */
[----:B------:R-:W3:Y:S01]  /*151f0*/  @P3 LDC R16, c[0x0][0x2e8] ;  /* 0x0000ba00ff103b82 */ /* 0x000ee20000000800 */
[----:B------:R-:W-:-:S02]  /*15200*/  IMAD R20, R20, R31, RZ ;  /* 0x0000001f14147224 */ /* 0x000fc400078e02ff */
[----:B------:R-:W-:Y:S01]  /*15210*/  @P5 FMUL.FTZ R21, R10, 0.69314718246459960938 ;  /* 0x3f3172180a155820 */ /* 0x000fe20000410000 */
[----:B------:R4:W-:Y:S01]  /*15220*/  STS [R23+0x1000], R204 ;  /* 0x001000cc17007388 */ /* 0x0009e20000000800 */
[----:B------:R-:W-:Y:S01]  /*15230*/  MOV R14, 0x7f800000 ;  /* 0x7f800000000e7802 */ /* 0x000fe20000000f00 */
[----:B------:R-:W-:Y:S01]  /*15240*/  @P4 FFMA.FTZ R14, R129, R22, R8 ;  /* 0x00000016810e4223 */ /* 0x000fe20000010008 */
[----:B------:R-:W-:Y:S01]  /*15250*/  SEL R20, R20, RZ, !P6 ;  /* 0x000000ff14147207 */ /* 0x000fe20007000000 */
[----:B------:R4:W-:Y:S01]  /*15260*/  STS [R23+0x1200], R206 ;  /* 0x001200ce17007388 */ /* 0x0009e20000000800 */
[----:B------:R-:W-:Y:S01]  /*15270*/  @P3 FMUL.FTZ R22, R7, 0.69314718246459960938 ;  /* 0x3f31721807163820 */ /* 0x000fe20000410000 */
[----:B------:R-:W-:Y:S01]  /*15280*/  BAR.SYNC.DEFER_BLOCKING 0x0 ;  /* 0x0000000000007b1d */ /* 0x000fe20000010000 */
[----:B------:R-:W-:-:S05]  /*15290*/  @!P1 MOV R13, 0x1 ;  /* 0x00000001000d9802 */ /* 0x000fca0000000f00 */
[----:B------:R-:W4:Y:S01]  /*152a0*/  S2R R12, SR_CTAID.Z ;  /* 0x00000000000c7919 */ /* 0x000f220000002700 */
[----:B--2---:R-:W-:Y:S01]  /*152b0*/  IMAD R10, R13, UR5, RZ ;  /* 0x000000050d0a7c24 */ /* 0x004fe2000f8e02ff */
[----:B-----5:R-:W2:Y:S01]  /*152c0*/  S2R R15, SR_TID.X ;  /* 0x00000000000f7919 */ /* 0x020ea20000002100 */
[----:B-1----:R-:W-:Y:S02]  /*152d0*/  LOP3.LUT R11, R4, 0xffffffe0, RZ, 0xc0, !PT ;  /* 0xffffffe0040b7812 */ /* 0x002fe400078ec0ff */
[----:B------:R-:W1:Y:S01]  /*152e0*/  @P2 LDC R4, c[0x0][0x2e8] ;  /* 0x0000ba00ff042b82 */ /* 0x000e620000000800 */
[----:B------:R-:W-:Y:S02]  /*152f0*/  SHF.L.U32 R10, R10, 0x7, RZ ;  /* 0x000000070a0a7819 */ /* 0x000fe400000006ff */
[----:B------:R-:W-:Y:S02]  /*15300*/  IADD3 R11, -R11, R0, RZ ;  /* 0x000000000b0b7210 */ /* 0x000fe40007ffe1ff */
[----:B------:R-:W-:-:S02]  /*15310*/  SHF.R.S32.HI R7, RZ, 0x1f, R10 ;  /* 0x0000001fff077819 */ /* 0x000fc4000001140a */
[----:B------:R-:W-:Y:S01]  /*15320*/  LOP3.LUT P0, RZ, R11, 0x3, RZ, 0xc0, !PT ;  /* 0x000000030bff7812 */ /* 0x000fe2000780c0ff */
[----:B------:R1:W1:Y:S01]  /*15330*/  LDS.128 R24, [R229+0x1800] ;  /* 0x00180000e5187984 */ /* 0x0002620000000c00 */
[----:B------:R-:W-:Y:S01]  /*15340*/  MOV R0, 0x7f800000 ;  /* 0x7f80000000007802 */ /* 0x000fe20000000f00 */
[----:B------:R-:W-:Y:S01]  /*15350*/  @P5 FFMA.FTZ R0, R130, R29, R21 ;  /* 0x0000001d82005223 */ /* 0x000fe20000010015 */
[----:B----4-:R-:W-:Y:S01]  /*15360*/  IMAD R11, R12, R17, R20 ;  /* 0x000000110c0b7224 */ /* 0x010fe200078e0214 */
[----:B------:R-:W-:Y:S01]  /*15370*/  MOV R17, 0x7f800000 ;  /* 0x7f80000000117802 */ /* 0x000fe20000000f00 */
[----:B---3--:R-:W-:Y:S01]  /*15380*/  @P3 FFMA.FTZ R17, R5, R16, R22 ;  /* 0x0000001005113223 */ /* 0x008fe20000010016 */
[----:B------:R-:W-:Y:S01]  /*15390*/  MOV R20, 0x7f800000 ;  /* 0x7f80000000147802 */ /* 0x000fe20000000f00 */
[----:B-1----:R-:W-:Y:S01]  /*153a0*/  @P2 FFMA.FTZ R20, R9, R4, R6 ;  /* 0x0000000409142223 */ /* 0x002fe20000010006 */
[----:B------:R-:W-:Y:S02]  /*153b0*/  IADD3 R18, P4, P1, R10, R18, R11 ;  /* 0x000000120a127210 */ /* 0x000fe4000799e00b */
[----:B--2---:R-:W-:-:S02]  /*153c0*/  SHF.R.S32.HI R8, RZ, 0x1f, R15 ;  /* 0x0000001fff087819 */ /* 0x004fc4000001140f */
[----:B------:R-:W-:Y:S02]  /*153d0*/  SHF.R.S32.HI R11, RZ, 0x1f, R11 ;  /* 0x0000001fff0b7819 */ /* 0x000fe4000001140b */
[----:B------:R-:W-:Y:S02]  /*153e0*/  LEA.HI R16, R8, R15, RZ, 0x2 ;  /* 0x0000000f08107211 */ /* 0x000fe400078f10ff */
        /* <DEDUP_REMOVED lines=38> */
.L_x_693:
[----:B------:R-:W-:Y:S05]  /*15650*/  BSYNC B0 ;  /* 0x0000000000007941 */ /* 0x000fea0003800000 */
.L_x_692:
        /* <DEDUP_REMOVED lines=20> */
[----:B------:R-:W-:-:S02]  /*157a0*/  IADD3.X R11, R15, UR6, RZ, P0, !PT ;  /* 0x000000060f0b7c10 */ /* 0x000fc400087fe4ff */
[----:B------:R-:W-:Y:S01]  /*157b0*/  ISETP.GE.OR P4, PT, R3, UR14, P4 ;  /* 0x0000000e03007c0c */ /* 0x000fe2000a786670 */
[----:B------:R-:W-:Y:S01]  /*157c0*/  IMAD.U32 R3, RZ, RZ, UR18 ;  /* 0x00000012ff037e24 */ /* 0x000fe2000f8e00ff */
[----:B------:R-:W-:Y:S01]  /*157d0*/  SHF.R.S32.HI R9, RZ, 0x1f, R8 ;  /* 0x0000001fff097819 */ /* 0x000fe20000011408 */
[C---:B------:R-:W-:Y:S02]  /*157e0*/  IMAD R13, R12.reuse, UR5, R13 ;  /* 0x000000050c0d7c24 */ /* 0x040fe4000f8e020d */
        /* <DEDUP_REMOVED lines=14> */
.L_x_695:
[----:B------:R-:W-:Y:S05]  /*158d0*/  BSYNC B0 ;  /* 0x0000000000007941 */ /* 0x000fea0003800000 */
.L_x_694:
        /* <DEDUP_REMOVED lines=16> */
.L_x_697:
[----:B------:R-:W-:Y:S05]  /*159e0*/  BSYNC B0 ;  /* 0x0000000000007941 */ /* 0x000fea0003800000 */
.L_x_696:
        /* <DEDUP_REMOVED lines=16> */
.L_x_699:
[----:B------:R-:W-:Y:S05]  /*15af0*/  BSYNC B0 ;  /* 0x0000000000007941 */ /* 0x000fea0003800000 */
.L_x_698:
[----:B------:R-:W-:Y:S05]  /*15b00*/  @P4 EXIT ;  /* 0x000000000000494d */ /* 0x000fea0003800000 */
[----:B------:R-:W-:Y:S01]  /*15b10*/  IADD3 R0, P0, R8, 0x60, RZ ;  /* 0x0000006008007810 */ /* 0x000fe20007f1e0ff */
[----:B------:R-:W-:Y:S01]  /*15b20*/  ULDC.64 UR4, c[0x0][0x298] ;  /* 0x0000a60000047ab9 */ /* 0x000fe20000000a00 */
[----:B---34-:R-:W-:Y:S01]  /*15b30*/  MOV R5, R13 ;  /* 0x0000000d00057202 */ /* 0x018fe20000000f00 */
        /* <DEDUP_REMOVED lines=11> */
.L_x_651:
        /* <DEDUP_REMOVED lines=88> */
.L_x_701:
[----:B------:R-:W-:Y:S05]  /*16170*/  BSYNC B0 ;  /* 0x0000000000007941 */ /* 0x000fea0003800000 */
.L_x_700:
        /* <DEDUP_REMOVED lines=17> */
.L_x_703:
[----:B------:R-:W-:Y:S05]  /*16290*/  BSYNC B0 ;  /* 0x0000000000007941 */ /* 0x000fea0003800000 */
.L_x_702:
        /* <DEDUP_REMOVED lines=15> */
.L_x_705:
[----:B------:R-:W-:Y:S05]  /*16390*/  BSYNC B0 ;  /* 0x0000000000007941 */ /* 0x000fea0003800000 */
.L_x_704:
        /* <DEDUP_REMOVED lines=15> */
.L_x_707:
[----:B------:R-:W-:Y:S05]  /*16490*/  BSYNC B0 ;  /* 0x0000000000007941 */ /* 0x000fea0003800000 */
.L_x_706:
        /* <DEDUP_REMOVED lines=10> */
.L_x_709:
[----:B------:R-:W-:Y:S05]  /*16540*/  BSYNC B0 ;  /* 0x0000000000007941 */ /* 0x000fea0003800000 */
.L_x_708:
        /* <DEDUP_REMOVED lines=10> */
.L_x_711:
[----:B------:R-:W-:Y:S05]  /*165f0*/  BSYNC B0 ;  /* 0x0000000000007941 */ /* 0x000fea0003800000 */
.L_x_710:
        /* <DEDUP_REMOVED lines=10> */
.L_x_713:
[----:B------:R-:W-:Y:S05]  /*166a0*/  BSYNC B0 ;  /* 0x0000000000007941 */ /* 0x000fea0003800000 */
.L_x_712:
        /* <DEDUP_REMOVED lines=10> */
.L_x_714:
        /* <DEDUP_REMOVED lines=11> */
.L_x_729:


//--------------------- .nv.shared._ZN5flash16flash_fwd_kernelI23Flash_fwd_kernel_traitsILi32ELi128ELi128ELi4ELb0ELb0EN7cutlass6half_tE19Flash_kernel_traitsILi32ELi128ELi128ELi4ES3_EELb0ELb1ELb0ELb0ELb1ELb1ELb0ELb0EEEvNS_16Flash_fwd_paramsE --------------------------
	.section	.nv.shared._ZN5flash16flash_fwd_kernelI23Flash_fwd_kernel_traitsILi32ELi128ELi128ELi4ELb0ELb0EN7cutlass6half_tE19Flash_kernel_traitsILi32ELi128ELi128ELi4ES3_EELb0ELb1ELb0ELb0ELb1ELb1ELb0ELb0EEEvNS_16Flash_fwd_paramsE,"aw",@nobits
	.sectionflags	@""
	.align	16
	.zero		1024


//--------------------- .nv.shared.reserved.0     --------------------------
	.section	.nv.shared.reserved.0,"aw",@nobits
	.weak		__nv_reservedSMEM_offset_0_alias
	.size		__nv_reservedSMEM_offset_0_alias, 0, 0
	.other		__nv_reservedSMEM_offset_0_alias,@"STO_CUDA_RESERVED_SHARED STV_DEFAULT"
__nv_reservedSMEM_offset_0_alias:
	.zero		0


//--------------------- .nv.global                --------------------------
	.section	.nv.global,"aw",@nobits
.nv.global:
	.type		_ZN72_INTERNAL_17ee4e52_36_flash_fwd_hdim32_fp16_causal_sm80_cu_0106449f_29864cute1_E,@object
	.size		_ZN72_INTERNAL_17ee4e52_36_flash_fwd_hdim32_fp16_causal_sm80_cu_0106449f_29864cute1_E,(_ZN72_INTERNAL_17ee4e52_36_flash_fwd_hdim32_fp16_causal_sm80_cu_0106449f_29864cuda3std3__45__cpo6cbeginE - _ZN72_INTERNAL_17ee4e52_36_flash_fwd_hdim32_fp16_causal_sm80_cu_0106449f_29864cute1_E)
_ZN72_INTERNAL_17ee4e52_36_flash_fwd_hdim32_fp16_causal_sm80_cu_0106449f_29864cute1_E:
	.zero		1
	.type		_ZN72_INTERNAL_17ee4e52_36_flash_fwd_hdim32_fp16_causal_sm80_cu_0106449f_29864cuda3std3__45__cpo6cbeginE,@object
	.size		_ZN72_INTERNAL_17ee4e52_36_flash_fwd_hdim32_fp16_causal_sm80_cu_0106449f_29864cuda3std3__45__cpo6cbeginE,(_ZN72_INTERNAL_17ee4e52_36_flash_fwd_hdim32_fp16_causal_sm80_cu_0106449f_29864cuda3std3__48in_placeE - _ZN72_INTERNAL_17ee4e52_36_flash_fwd_hdim32_fp16_causal_sm80_cu_0106449f_29864cuda3std3__45__cpo6cbeginE)
_ZN72_INTERNAL_17ee4e52_36_flash_fwd_hdim32_fp16_causal_sm80_cu_0106449f_29864cuda3std3__45__cpo6cbeginE:
	.zero		1
	.type		_ZN72_INTERNAL_17ee4e52_36_flash_fwd_hdim32_fp16_causal_sm80_cu_0106449f_29864cuda3std3__48in_placeE,@object
	.size		_ZN72_INTERNAL_17ee4e52_36_flash_fwd_hdim32_fp16_causal_sm80_cu_0106449f_29864cuda3std3__48in_placeE,(_ZN72_INTERNAL_17ee4e52_36_flash_fwd_hdim32_fp16_causal_sm80_cu_0106449f_29864cuda3std6ranges3__45__cpo9iter_moveE - _ZN72_INTERNAL_17ee4e52_36_flash_fwd_hdim32_fp16_causal_sm80_cu_0106449f_29864cuda3std3__48in_placeE)
_ZN72_INTERNAL_17ee4e52_36_flash_fwd_hdim32_fp16_causal_sm80_cu_0106449f_29864cuda3std3__48in_placeE:
	.zero		1
	.type		_ZN72_INTERNAL_17ee4e52_36_flash_fwd_hdim32_fp16_causal_sm80_cu_0106449f_29864cuda3std6ranges3__45__cpo9iter_moveE,@object
	.size		_ZN72_INTERNAL_17ee4e52_36_flash_fwd_hdim32_fp16_causal_sm80_cu_0106449f_29864cuda3std6ranges3__45__cpo9iter_moveE,(_ZN72_INTERNAL_17ee4e52_36_flash_fwd_hdim32_fp16_causal_sm80_cu_0106449f_29864cuda3std3__45__cpo5beginE - _ZN72_INTERNAL_17ee4e52_36_flash_fwd_hdim32_fp16_causal_sm80_cu_0106449f_29864cuda3std6ranges3__45__cpo9iter_moveE)
_ZN72_INTERNAL_17ee4e52_36_flash_fwd_hdim32_fp16_causal_sm80_cu_0106449f_29864cuda3std6ranges3__45__cpo9iter_moveE:
	.zero		1
	.type		_ZN72_INTERNAL_17ee4e52_36_flash_fwd_hdim32_fp16_causal_sm80_cu_0106449f_29864cuda3std3__45__cpo5beginE,@object
	.size		_ZN72_INTERNAL_17ee4e52_36_flash_fwd_hdim32_fp16_causal_sm80_cu_0106449f_29864cuda3std3__45__cpo5beginE,(_ZN72_INTERNAL_17ee4e52_36_flash_fwd_hdim32_fp16_causal_sm80_cu_0106449f_29864cuda3std3__474_GLOBAL__N__17ee4e52_36_flash_fwd_hdim32_fp16_causal_sm80_cu_0106449f_29866ignoreE - _ZN72_INTERNAL_17ee4e52_36_flash_fwd_hdim32_fp16_causal_sm80_cu_0106449f_29864cuda3std3__45__cpo5beginE)
_ZN72_INTERNAL_17ee4e52_36_flash_fwd_hdim32_fp16_causal_sm80_cu_0106449f_29864cuda3std3__45__cpo5beginE:
	.zero		1
	.type		_ZN72_INTERNAL_17ee4e52_36_flash_fwd_hdim32_fp16_causal_sm80_cu_0106449f_29864cuda3std3__474_GLOBAL__N__17ee4e52_36_flash_fwd_hdim32_fp16_causal_sm80_cu_0106449f_29866ignoreE,@object
	.size		_ZN72_INTERNAL_17ee4e52_36_flash_fwd_hdim32_fp16_causal_sm80_cu_0106449f_29864cuda3std3__474_GLOBAL__N__17ee4e52_36_flash_fwd_hdim32_fp16_causal_sm80_cu_0106449f_29866ignoreE,(_ZN72_INTERNAL_17ee4e52_36_flash_fwd_hdim32_fp16_causal_sm80_cu_0106449f_29864cute7productE - _ZN72_INTERNAL_17ee4e52_36_flash_fwd_hdim32_fp16_causal_sm80_cu_0106449f_29864cuda3std3__474_GLOBAL__N__17ee4e52_36_flash_fwd_hdim32_fp16_causal_sm80_cu_0106449f_29866ignoreE)
_ZN72_INTERNAL_17ee4e52_36_flash_fwd_hdim32_fp16_causal_sm80_cu_0106449f_29864cuda3std3__474_GLOBAL__N__17ee4e52_36_flash_fwd_hdim32_fp16_causal_sm80_cu_0106449f_29866ignoreE:
	.zero		1
	.type		_ZN72_INTERNAL_17ee4e52_36_flash_fwd_hdim32_fp16_causal_sm80_cu_0106449f_29864cute7productE,@object
	.size		_ZN72_INTERNAL_17ee4e52_36_flash_fwd_hdim32_fp16_causal_sm80_cu_0106449f_29864cute7productE,(_ZN72_INTERNAL_17ee4e52_36_flash_fwd_hdim32_fp16_causal_sm80_cu_0106449f_29864cuda3std3__45__cpo3endE - _ZN72_INTERNAL_17ee4e52_36_flash_fwd_hdim32_fp16_causal_sm80_cu_0106449f_29864cute7productE)
_ZN72_INTERNAL_17ee4e52_36_flash_fwd_hdim32_fp16_causal_sm80_cu_0106449f_29864cute7productE:
	.zero		1
	.type		_ZN72_INTERNAL_17ee4e52_36_flash_fwd_hdim32_fp16_causal_sm80_cu_0106449f_29864cuda3std3__45__cpo3endE,@object
	.size		_ZN72_INTERNAL_17ee4e52_36_flash_fwd_hdim32_fp16_causal_sm80_cu_0106449f_29864cuda3std3__45__cpo3endE,(_ZN72_INTERNAL_17ee4e52_36_flash_fwd_hdim32_fp16_causal_sm80_cu_0106449f_29864cuda3std3__419piecewise_constructE - _ZN72_INTERNAL_17ee4e52_36_flash_fwd_hdim32_fp16_causal_sm80_cu_0106449f_29864cuda3std3__45__cpo3endE)
_ZN72_INTERNAL_17ee4e52_36_flash_fwd_hdim32_fp16_causal_sm80_cu_0106449f_29864cuda3std3__45__cpo3endE:
	.zero		1
	.type		_ZN72_INTERNAL_17ee4e52_36_flash_fwd_hdim32_fp16_causal_sm80_cu_0106449f_29864cuda3std3__419piecewise_constructE,@object
	.size		_ZN72_INTERNAL_17ee4e52_36_flash_fwd_hdim32_fp16_causal_sm80_cu_0106449f_29864cuda3std3__419piecewise_constructE,(_ZN72_INTERNAL_17ee4e52_36_flash_fwd_hdim32_fp16_causal_sm80_cu_0106449f_29864cuda3std3__45__cpo4cendE - _ZN72_INTERNAL_17ee4e52_36_flash_fwd_hdim32_fp16_causal_sm80_cu_0106449f_29864cuda3std3__419piecewise_constructE)
_ZN72_INTERNAL_17ee4e52_36_flash_fwd_hdim32_fp16_causal_sm80_cu_0106449f_29864cuda3std3__419piecewise_constructE:
	.zero		1
	.type		_ZN72_INTERNAL_17ee4e52_36_flash_fwd_hdim32_fp16_causal_sm80_cu_0106449f_29864cuda3std3__45__cpo4cendE,@object
	.size		_ZN72_INTERNAL_17ee4e52_36_flash_fwd_hdim32_fp16_causal_sm80_cu_0106449f_29864cuda3std3__45__cpo4cendE,(_ZN72_INTERNAL_17ee4e52_36_flash_fwd_hdim32_fp16_causal_sm80_cu_0106449f_29864cuda3std6ranges3__45__cpo4swapE - _ZN72_INTERNAL_17ee4e52_36_flash_fwd_hdim32_fp16_causal_sm80_cu_0106449f_29864cuda3std3__45__cpo4cendE)
_ZN72_INTERNAL_17ee4e52_36_flash_fwd_hdim32_fp16_causal_sm80_cu_0106449f_29864cuda3std3__45__cpo4cendE:
	.zero		1
	.type		_ZN72_INTERNAL_17ee4e52_36_flash_fwd_hdim32_fp16_causal_sm80_cu_0106449f_29864cuda3std6ranges3__45__cpo4swapE,@object
	.size		_ZN72_INTERNAL_17ee4e52_36_flash_fwd_hdim32_fp16_causal_sm80_cu_0106449f_29864cuda3std6ranges3__45__cpo4swapE,(.L_7 - _ZN72_INTERNAL_17ee4e52_36_flash_fwd_hdim32_fp16_causal_sm80_cu_0106449f_29864cuda3std6ranges3__45__cpo4swapE)
_ZN72_INTERNAL_17ee4e52_36_flash_fwd_hdim32_fp16_causal_sm80_cu_0106449f_29864cuda3std6ranges3__45__cpo4swapE:
	.zero		1
.L_7:


//--------------------- .nv.shared._ZN5flash16flash_fwd_kernelI23Flash_fwd_kernel_traitsILi32ELi128ELi128ELi4ELb0ELb0EN7cutlass6half_tE19Flash_kernel_traitsILi32ELi128ELi128ELi4ES3_EELb0ELb1ELb0ELb0ELb0ELb1ELb0ELb0EEEvNS_16Flash_fwd_paramsE --------------------------
	.section	.nv.shared._ZN5flash16flash_fwd_kernelI23Flash_fwd_kernel_traitsILi32ELi128ELi128ELi4ELb0ELb0EN7cutlass6half_tE19Flash_kernel_traitsILi32ELi128ELi128ELi4ES3_EELb0ELb1ELb0ELb0ELb0ELb1ELb0ELb0EEEvNS_16Flash_fwd_paramsE,"aw",@nobits
	.sectionflags	@""
	.align	16
	.zero		1024


//--------------------- .nv.shared._ZN5flash16flash_fwd_kernelI23Flash_fwd_kernel_traitsILi32ELi128ELi128ELi4ELb0ELb0EN7cutlass6half_tE19Flash_kernel_traitsILi32ELi128ELi128ELi4ES3_EELb0ELb1ELb0ELb0ELb0ELb0ELb0ELb0EEEvNS_16Flash_fwd_paramsE --------------------------
	.section	.nv.shared._ZN5flash16flash_fwd_kernelI23Flash_fwd_kernel_traitsILi32ELi128ELi128ELi4ELb0ELb0EN7cutlass6half_tE19Flash_kernel_traitsILi32ELi128ELi128ELi4ES3_EELb0ELb1ELb0ELb0ELb0ELb0ELb0ELb0EEEvNS_16Flash_fwd_paramsE,"aw",@nobits
	.sectionflags	@""
	.align	16
	.zero		1024


//--------------------- .nv.shared._ZN5flash16flash_fwd_kernelI23Flash_fwd_kernel_traitsILi32ELi128ELi128ELi4ELb0ELb0EN7cutlass6half_tE19Flash_kernel_traitsILi32ELi128ELi128ELi4ES3_EELb0ELb1ELb0ELb1ELb0ELb0ELb0ELb0EEEvNS_16Flash_fwd_paramsE --------------------------
	.section	.nv.shared._ZN5flash16flash_fwd_kernelI23Flash_fwd_kernel_traitsILi32ELi128ELi128ELi4ELb0ELb0EN7cutlass6half_tE19Flash_kernel_traitsILi32ELi128ELi128ELi4ES3_EELb0ELb1ELb0ELb1ELb0ELb0ELb0ELb0EEEvNS_16Flash_fwd_paramsE,"aw",@nobits
	.sectionflags	@""
	.align	16
	.zero		1024


//--------------------- .nv.shared._ZN5flash16flash_fwd_kernelI23Flash_fwd_kernel_traitsILi32ELi128ELi128ELi4ELb0ELb0EN7cutlass6half_tE19Flash_kernel_traitsILi32ELi128ELi128ELi4ES3_EELb1ELb1ELb0ELb0ELb0ELb0ELb0ELb0EEEvNS_16Flash_fwd_paramsE --------------------------
	.section	.nv.shared._ZN5flash16flash_fwd_kernelI23Flash_fwd_kernel_traitsILi32ELi128ELi128ELi4ELb0ELb0EN7cutlass6half_tE19Flash_kernel_traitsILi32ELi128ELi128ELi4ES3_EELb1ELb1ELb0ELb0ELb0ELb0ELb0ELb0EEEvNS_16Flash_fwd_paramsE,"aw",@nobits
	.sectionflags	@""
	.align	16
	.zero		1024


//--------------------- .nv.shared._ZN5flash16flash_fwd_kernelI23Flash_fwd_kernel_traitsILi32ELi128ELi128ELi4ELb0ELb0EN7cutlass6half_tE19Flash_kernel_traitsILi32ELi128ELi128ELi4ES3_EELb1ELb1ELb0ELb0ELb1ELb1ELb0ELb0EEEvNS_16Flash_fwd_paramsE --------------------------
	.section	.nv.shared._ZN5flash16flash_fwd_kernelI23Flash_fwd_kernel_traitsILi32ELi128ELi128ELi4ELb0ELb0EN7cutlass6half_tE19Flash_kernel_traitsILi32ELi128ELi128ELi4ES3_EELb1ELb1ELb0ELb0ELb1ELb1ELb0ELb0EEEvNS_16Flash_fwd_paramsE,"aw",@nobits
	.sectionflags	@""
	.align	16
	.zero		1024


//--------------------- .nv.shared._ZN5flash16flash_fwd_kernelI23Flash_fwd_kernel_traitsILi32ELi128ELi128ELi4ELb0ELb0EN7cutlass6half_tE19Flash_kernel_traitsILi32ELi128ELi128ELi4ES3_EELb0ELb1ELb0ELb0ELb1ELb1ELb1ELb0EEEvNS_16Flash_fwd_paramsE --------------------------
	.section	.nv.shared._ZN5flash16flash_fwd_kernelI23Flash_fwd_kernel_traitsILi32ELi128ELi128ELi4ELb0ELb0EN7cutlass6half_tE19Flash_kernel_traitsILi32ELi128ELi128ELi4ES3_EELb0ELb1ELb0ELb0ELb1ELb1ELb1ELb0EEEvNS_16Flash_fwd_paramsE,"aw",@nobits
	.sectionflags	@""
	.align	16
	.zero		1024


//--------------------- .nv.shared._ZN5flash16flash_fwd_kernelI23Flash_fwd_kernel_traitsILi32ELi128ELi128ELi4ELb0ELb0EN7cutlass6half_tE19Flash_kernel_traitsILi32ELi128ELi128ELi4ES3_EELb1ELb1ELb0ELb0ELb0ELb1ELb0ELb0EEEvNS_16Flash_fwd_paramsE --------------------------
	.section	.nv.shared._ZN5flash16flash_fwd_kernelI23Flash_fwd_kernel_traitsILi32ELi128ELi128ELi4ELb0ELb0EN7cutlass6half_tE19Flash_kernel_traitsILi32ELi128ELi128ELi4ES3_EELb1ELb1ELb0ELb0ELb0ELb1ELb0ELb0EEEvNS_16Flash_fwd_paramsE,"aw",@nobits
	.sectionflags	@""
	.align	16
	.zero		1024


//--------------------- .nv.shared._ZN5flash16flash_fwd_kernelI23Flash_fwd_kernel_traitsILi32ELi128ELi128ELi4ELb0ELb0EN7cutlass6half_tE19Flash_kernel_traitsILi32ELi128ELi128ELi4ES3_EELb0ELb1ELb0ELb0ELb0ELb1ELb1ELb0EEEvNS_16Flash_fwd_paramsE --------------------------
	.section	.nv.shared._ZN5flash16flash_fwd_kernelI23Flash_fwd_kernel_traitsILi32ELi128ELi128ELi4ELb0ELb0EN7cutlass6half_tE19Flash_kernel_traitsILi32ELi128ELi128ELi4ES3_EELb0ELb1ELb0ELb0ELb0ELb1ELb1ELb0EEEvNS_16Flash_fwd_paramsE,"aw",@nobits
	.sectionflags	@""
	.align	16
	.zero		1024


//--------------------- .nv.shared._ZN5flash16flash_fwd_kernelI23Flash_fwd_kernel_traitsILi32ELi128ELi128ELi4ELb0ELb0EN7cutlass6half_tE19Flash_kernel_traitsILi32ELi128ELi128ELi4ES3_EELb1ELb1ELb0ELb1ELb0ELb0ELb0ELb0EEEvNS_16Flash_fwd_paramsE --------------------------
	.section	.nv.shared._ZN5flash16flash_fwd_kernelI23Flash_fwd_kernel_traitsILi32ELi128ELi128ELi4ELb0ELb0EN7cutlass6half_tE19Flash_kernel_traitsILi32ELi128ELi128ELi4ES3_EELb1ELb1ELb0ELb1ELb0ELb0ELb0ELb0EEEvNS_16Flash_fwd_paramsE,"aw",@nobits
	.sectionflags	@""
	.align	16
	.zero		1024


//--------------------- .nv.shared._ZN5flash16flash_fwd_kernelI23Flash_fwd_kernel_traitsILi32ELi128ELi128ELi4ELb0ELb0EN7cutlass6half_tE19Flash_kernel_traitsILi32ELi128ELi128ELi4ES3_EELb1ELb1ELb0ELb0ELb0ELb0ELb0ELb1EEEvNS_16Flash_fwd_paramsE --------------------------
	.section	.nv.shared._ZN5flash16flash_fwd_kernelI23Flash_fwd_kernel_traitsILi32ELi128ELi128ELi4ELb0ELb0EN7cutlass6half_tE19Flash_kernel_traitsILi32ELi128ELi128ELi4ES3_EELb1ELb1ELb0ELb0ELb0ELb0ELb0ELb1EEEvNS_16Flash_fwd_paramsE,"aw",@nobits
	.sectionflags	@""
	.align	16
	.zero		1024


//--------------------- .nv.shared._ZN5flash16flash_fwd_kernelI23Flash_fwd_kernel_traitsILi32ELi128ELi128ELi4ELb0ELb0EN7cutlass6half_tE19Flash_kernel_traitsILi32ELi128ELi128ELi4ES3_EELb0ELb1ELb0ELb0ELb0ELb0ELb1ELb0EEEvNS_16Flash_fwd_paramsE --------------------------
	.section	.nv.shared._ZN5flash16flash_fwd_kernelI23Flash_fwd_kernel_traitsILi32ELi128ELi128ELi4ELb0ELb0EN7cutlass6half_tE19Flash_kernel_traitsILi32ELi128ELi128ELi4ES3_EELb0ELb1ELb0ELb0ELb0ELb0ELb1ELb0EEEvNS_16Flash_fwd_paramsE,"aw",@nobits
	.sectionflags	@""
	.align	16
	.zero		1024


//--------------------- .nv.shared._ZN5flash16flash_fwd_kernelI23Flash_fwd_kernel_traitsILi32ELi128ELi128ELi4ELb0ELb0EN7cutlass6half_tE19Flash_kernel_traitsILi32ELi128ELi128ELi4ES3_EELb1ELb1ELb0ELb1ELb0ELb0ELb0ELb1EEEvNS_16Flash_fwd_paramsE --------------------------
	.section	.nv.shared._ZN5flash16flash_fwd_kernelI23Flash_fwd_kernel_traitsILi32ELi128ELi128ELi4ELb0ELb0EN7cutlass6half_tE19Flash_kernel_traitsILi32ELi128ELi128ELi4ES3_EELb1ELb1ELb0ELb1ELb0ELb0ELb0ELb1EEEvNS_16Flash_fwd_paramsE,"aw",@nobits
	.sectionflags	@""
	.align	16
	.zero		1024


//--------------------- .nv.shared._ZN5flash16flash_fwd_kernelI23Flash_fwd_kernel_traitsILi32ELi128ELi128ELi4ELb0ELb0EN7cutlass6half_tE19Flash_kernel_traitsILi32ELi128ELi128ELi4ES3_EELb0ELb1ELb0ELb1ELb0ELb0ELb1ELb0EEEvNS_16Flash_fwd_paramsE --------------------------
	.section	.nv.shared._ZN5flash16flash_fwd_kernelI23Flash_fwd_kernel_traitsILi32ELi128ELi128ELi4ELb0ELb0EN7cutlass6half_tE19Flash_kernel_traitsILi32ELi128ELi128ELi4ES3_EELb0ELb1ELb0ELb1ELb0ELb0ELb1ELb0EEEvNS_16Flash_fwd_paramsE,"aw",@nobits
	.sectionflags	@""
	.align	16
	.zero		1024


//--------------------- .nv.constant0._ZN5flash16flash_fwd_kernelI23Flash_fwd_kernel_traitsILi32ELi128ELi128ELi4ELb0ELb0EN7cutlass6half_tE19Flash_kernel_traitsILi32ELi128ELi128ELi4ES3_EELb0ELb1ELb0ELb0ELb1ELb1ELb0ELb0EEEvNS_16Flash_fwd_paramsE --------------------------
	.section	.nv.constant0._ZN5flash16flash_fwd_kernelI23Flash_fwd_kernel_traitsILi32ELi128ELi128ELi4ELb0ELb0EN7cutlass6half_tE19Flash_kernel_traitsILi32ELi128ELi128ELi4ES3_EELb0ELb1ELb0ELb0ELb1ELb1ELb0ELb0EEEvNS_16Flash_fwd_paramsE,"a",@progbits
	.sectionflags	@""
	.align	4
.nv.constant0._ZN5flash16flash_fwd_kernelI23Flash_fwd_kernel_traitsILi32ELi128ELi128ELi4ELb0ELb0EN7cutlass6half_tE19Flash_kernel_traitsILi32ELi128ELi128ELi4ES3_EELb0ELb1ELb0ELb0ELb1ELb1ELb0ELb0EEEvNS_16Flash_fwd_paramsE:
	.zero		992


//--------------------- .nv.constant0._ZN5flash16flash_fwd_kernelI23Flash_fwd_kernel_traitsILi32ELi128ELi128ELi4ELb0ELb0EN7cutlass6half_tE19Flash_kernel_traitsILi32ELi128ELi128ELi4ES3_EELb0ELb1ELb0ELb0ELb0ELb1ELb0ELb0EEEvNS_16Flash_fwd_paramsE --------------------------
	.section	.nv.constant0._ZN5flash16flash_fwd_kernelI23Flash_fwd_kernel_traitsILi32ELi128ELi128ELi4ELb0ELb0EN7cutlass6half_tE19Flash_kernel_traitsILi32ELi128ELi128ELi4ES3_EELb0ELb1ELb0ELb0ELb0ELb1ELb0ELb0EEEvNS_16Flash_fwd_paramsE,"a",@progbits
	.sectionflags	@""
	.align	4
.nv.constant0._ZN5flash16flash_fwd_kernelI23Flash_fwd_kernel_traitsILi32ELi128ELi128ELi4ELb0ELb0EN7cutlass6half_tE19Flash_kernel_traitsILi32ELi128ELi128ELi4ES3_EELb0ELb1ELb0ELb0ELb0ELb1ELb0ELb0EEEvNS_16Flash_fwd_paramsE:
	.zero		992


//--------------------- .nv.constant0._ZN5flash16flash_fwd_kernelI23Flash_fwd_kernel_traitsILi32ELi128ELi128ELi4ELb0ELb0EN7cutlass6half_tE19Flash_kernel_traitsILi32ELi128ELi128ELi4ES3_EELb0ELb1ELb0ELb0ELb0ELb0ELb0ELb0EEEvNS_16Flash_fwd_paramsE --------------------------
	.section	.nv.constant0._ZN5flash16flash_fwd_kernelI23Flash_fwd_kernel_traitsILi32ELi128ELi128ELi4ELb0ELb0EN7cutlass6half_tE19Flash_kernel_traitsILi32ELi128ELi128ELi4ES3_EELb0ELb1ELb0ELb0ELb0ELb0ELb0ELb0EEEvNS_16Flash_fwd_paramsE,"a",@progbits
	.sectionflags	@""
	.align	4
.nv.constant0._ZN5flash16flash_fwd_kernelI23Flash_fwd_kernel_traitsILi32ELi128ELi128ELi4ELb0ELb0EN7cutlass6half_tE19Flash_kernel_traitsILi32ELi128ELi128ELi4ES3_EELb0ELb1ELb0ELb0ELb0ELb0ELb0ELb0EEEvNS_16Flash_fwd_paramsE:
	.zero		992


//--------------------- .nv.constant0._ZN5flash16flash_fwd_kernelI23Flash_fwd_kernel_traitsILi32ELi128ELi128ELi4ELb0ELb0EN7cutlass6half_tE19Flash_kernel_traitsILi32ELi128ELi128ELi4ES3_EELb0ELb1ELb0ELb1ELb0ELb0ELb0ELb0EEEvNS_16Flash_fwd_paramsE --------------------------
	.section	.nv.constant0._ZN5flash16flash_fwd_kernelI23Flash_fwd_kernel_traitsILi32ELi128ELi128ELi4ELb0ELb0EN7cutlass6half_tE19Flash_kernel_traitsILi32ELi128ELi128ELi4ES3_EELb0ELb1ELb0ELb1ELb0ELb0ELb0ELb0EEEvNS_16Flash_fwd_paramsE,"a",@progbits
	.sectionflags	@""
	.align	4
.nv.constant0._ZN5flash16flash_fwd_kernelI23Flash_fwd_kernel_traitsILi32ELi128ELi128ELi4ELb0ELb0EN7cutlass6half_tE19Flash_kernel_traitsILi32ELi128ELi128ELi4ES3_EELb0ELb1ELb0ELb1ELb0ELb0ELb0ELb0EEEvNS_16Flash_fwd_paramsE:
	.zero		992


//--------------------- .nv.constant0._ZN5flash16flash_fwd_kernelI23Flash_fwd_kernel_traitsILi32ELi128ELi128ELi4ELb0ELb0EN7cutlass6half_tE19Flash_kernel_traitsILi32ELi128ELi128ELi4ES3_EELb1ELb1ELb0ELb0ELb0ELb0ELb0ELb0EEEvNS_16Flash_fwd_paramsE --------------------------
	.section	.nv.constant0._ZN5flash16flash_fwd_kernelI23Flash_fwd_kernel_traitsILi32ELi128ELi128ELi4ELb0ELb0EN7cutlass6half_tE19Flash_kernel_traitsILi32ELi128ELi128ELi4ES3_EELb1ELb1ELb0ELb0ELb0ELb0ELb0ELb0EEEvNS_16Flash_fwd_paramsE,"a",@progbits
	.sectionflags	@""
	.align	4
.nv.constant0._ZN5flash16flash_fwd_kernelI23Flash_fwd_kernel_traitsILi32ELi128ELi128ELi4ELb0ELb0EN7cutlass6half_tE19Flash_kernel_traitsILi32ELi128ELi128ELi4ES3_EELb1ELb1ELb0ELb0ELb0ELb0ELb0ELb0EEEvNS_16Flash_fwd_paramsE:
	.zero		992


//--------------------- .nv.constant0._ZN5flash16flash_fwd_kernelI23Flash_fwd_kernel_traitsILi32ELi128ELi128ELi4ELb0ELb0EN7cutlass6half_tE19Flash_kernel_traitsILi32ELi128ELi128ELi4ES3_EELb1ELb1ELb0ELb0ELb1ELb1ELb0ELb0EEEvNS_16Flash_fwd_paramsE --------------------------
	.section	.nv.constant0._ZN5flash16flash_fwd_kernelI23Flash_fwd_kernel_traitsILi32ELi128ELi128ELi4ELb0ELb0EN7cutlass6half_tE19Flash_kernel_traitsILi32ELi128ELi128ELi4ES3_EELb1ELb1ELb0ELb0ELb1ELb1ELb0ELb0EEEvNS_16Flash_fwd_paramsE,"a",@progbits
	.sectionflags	@""
	.align	4
.nv.constant0._ZN5flash16flash_fwd_kernelI23Flash_fwd_kernel_traitsILi32ELi128ELi128ELi4ELb0ELb0EN7cutlass6half_tE19Flash_kernel_traitsILi32ELi128ELi128ELi4ES3_EELb1ELb1ELb0ELb0ELb1ELb1ELb0ELb0EEEvNS_16Flash_fwd_paramsE:
	.zero		992


//--------------------- .nv.constant0._ZN5flash16flash_fwd_kernelI23Flash_fwd_kernel_traitsILi32ELi128ELi128ELi4ELb0ELb0EN7cutlass6half_tE19Flash_kernel_traitsILi32ELi128ELi128ELi4ES3_EELb0ELb1ELb0ELb0ELb1ELb1ELb1ELb0EEEvNS_16Flash_fwd_paramsE --------------------------
	.section	.nv.constant0._ZN5flash16flash_fwd_kernelI23Flash_fwd_kernel_traitsILi32ELi128ELi128ELi4ELb0ELb0EN7cutlass6half_tE19Flash_kernel_traitsILi32ELi128ELi128ELi4ES3_EELb0ELb1ELb0ELb0ELb1ELb1ELb1ELb0EEEvNS_16Flash_fwd_paramsE,"a",@progbits
	.sectionflags	@""
	.align	4
.nv.constant0._ZN5flash16flash_fwd_kernelI23Flash_fwd_kernel_traitsILi32ELi128ELi128ELi4ELb0ELb0EN7cutlass6half_tE19Flash_kernel_traitsILi32ELi128ELi128ELi4ES3_EELb0ELb1ELb0ELb0ELb1ELb1ELb1ELb0EEEvNS_16Flash_fwd_paramsE:
	.zero		992


//--------------------- .nv.constant0._ZN5flash16flash_fwd_kernelI23Flash_fwd_kernel_traitsILi32ELi128ELi128ELi4ELb0ELb0EN7cutlass6half_tE19Flash_kernel_traitsILi32ELi128ELi128ELi4ES3_EELb1ELb1ELb0ELb0ELb0ELb1ELb0ELb0EEEvNS_16Flash_fwd_paramsE --------------------------
	.section	.nv.constant0._ZN5flash16flash_fwd_kernelI23Flash_fwd_kernel_traitsILi32ELi128ELi128ELi4ELb0ELb0EN7cutlass6half_tE19Flash_kernel_traitsILi32ELi128ELi128ELi4ES3_EELb1ELb1ELb0ELb0ELb0ELb1ELb0ELb0EEEvNS_16Flash_fwd_paramsE,"a",@progbits
	.sectionflags	@""
	.align	4
.nv.constant0._ZN5flash16flash_fwd_kernelI23Flash_fwd_kernel_traitsILi32ELi128ELi128ELi4ELb0ELb0EN7cutlass6half_tE19Flash_kernel_traitsILi32ELi128ELi128ELi4ES3_EELb1ELb1ELb0ELb0ELb0ELb1ELb0ELb0EEEvNS_16Flash_fwd_paramsE:
	.zero		992


//--------------------- .nv.constant0._ZN5flash16flash_fwd_kernelI23Flash_fwd_kernel_traitsILi32ELi128ELi128ELi4ELb0ELb0EN7cutlass6half_tE19Flash_kernel_traitsILi32ELi128ELi128ELi4ES3_EELb0ELb1ELb0ELb0ELb0ELb1ELb1ELb0EEEvNS_16Flash_fwd_paramsE --------------------------
	.section	.nv.constant0._ZN5flash16flash_fwd_kernelI23Flash_fwd_kernel_traitsILi32ELi128ELi128ELi4ELb0ELb0EN7cutlass6half_tE19Flash_kernel_traitsILi32ELi128ELi128ELi4ES3_EELb0ELb1ELb0ELb0ELb0ELb1ELb1ELb0EEEvNS_16Flash_fwd_paramsE,"a",@progbits
	.sectionflags	@""
	.align	4
.nv.constant0._ZN5flash16flash_fwd_kernelI23Flash_fwd_kernel_traitsILi32ELi128ELi128ELi4ELb0ELb0EN7cutlass6half_tE19Flash_kernel_traitsILi32ELi128ELi128ELi4ES3_EELb0ELb1ELb0ELb0ELb0ELb1ELb1ELb0EEEvNS_16Flash_fwd_paramsE:
	.zero		992


//--------------------- .nv.constant0._ZN5flash16flash_fwd_kernelI23Flash_fwd_kernel_traitsILi32ELi128ELi128ELi4ELb0ELb0EN7cutlass6half_tE19Flash_kernel_traitsILi32ELi128ELi128ELi4ES3_EELb1ELb1ELb0ELb1ELb0ELb0ELb0ELb0EEEvNS_16Flash_fwd_paramsE --------------------------
	.section	.nv.constant0._ZN5flash16flash_fwd_kernelI23Flash_fwd_kernel_traitsILi32ELi128ELi128ELi4ELb0ELb0EN7cutlass6half_tE19Flash_kernel_traitsILi32ELi128ELi128ELi4ES3_EELb1ELb1ELb0ELb1ELb0ELb0ELb0ELb0EEEvNS_16Flash_fwd_paramsE,"a",@progbits
	.sectionflags	@""
	.align	4
.nv.constant0._ZN5flash16flash_fwd_kernelI23Flash_fwd_kernel_traitsILi32ELi128ELi128ELi4ELb0ELb0EN7cutlass6half_tE19Flash_kernel_traitsILi32ELi128ELi128ELi4ES3_EELb1ELb1ELb0ELb1ELb0ELb0ELb0ELb0EEEvNS_16Flash_fwd_paramsE:
	.zero		992


//--------------------- .nv.constant0._ZN5flash16flash_fwd_kernelI23Flash_fwd_kernel_traitsILi32ELi128ELi128ELi4ELb0ELb0EN7cutlass6half_tE19Flash_kernel_traitsILi32ELi128ELi128ELi4ES3_EELb1ELb1ELb0ELb0ELb0ELb0ELb0ELb1EEEvNS_16Flash_fwd_paramsE --------------------------
	.section	.nv.constant0._ZN5flash16flash_fwd_kernelI23Flash_fwd_kernel_traitsILi32ELi128ELi128ELi4ELb0ELb0EN7cutlass6half_tE19Flash_kernel_traitsILi32ELi128ELi128ELi4ES3_EELb1ELb1ELb0ELb0ELb0ELb0ELb0ELb1EEEvNS_16Flash_fwd_paramsE,"a",@progbits
	.sectionflags	@""
	.align	4
.nv.constant0._ZN5flash16flash_fwd_kernelI23Flash_fwd_kernel_traitsILi32ELi128ELi128ELi4ELb0ELb0EN7cutlass6half_tE19Flash_kernel_traitsILi32ELi128ELi128ELi4ES3_EELb1ELb1ELb0ELb0ELb0ELb0ELb0ELb1EEEvNS_16Flash_fwd_paramsE:
	.zero		992


//--------------------- .nv.constant0._ZN5flash16flash_fwd_kernelI23Flash_fwd_kernel_traitsILi32ELi128ELi128ELi4ELb0ELb0EN7cutlass6half_tE19Flash_kernel_traitsILi32ELi128ELi128ELi4ES3_EELb0ELb1ELb0ELb0ELb0ELb0ELb1ELb0EEEvNS_16Flash_fwd_paramsE --------------------------
	.section	.nv.constant0._ZN5flash16flash_fwd_kernelI23Flash_fwd_kernel_traitsILi32ELi128ELi128ELi4ELb0ELb0EN7cutlass6half_tE19Flash_kernel_traitsILi32ELi128ELi128ELi4ES3_EELb0ELb1ELb0ELb0ELb0ELb0ELb1ELb0EEEvNS_16Flash_fwd_paramsE,"a",@progbits
	.sectionflags	@""
	.align	4
.nv.constant0._ZN5flash16flash_fwd_kernelI23Flash_fwd_kernel_traitsILi32ELi128ELi128ELi4ELb0ELb0EN7cutlass6half_tE19Flash_kernel_traitsILi32ELi128ELi128ELi4ES3_EELb0ELb1ELb0ELb0ELb0ELb0ELb1ELb0EEEvNS_16Flash_fwd_paramsE:
	.zero		992


//--------------------- .nv.constant0._ZN5flash16flash_fwd_kernelI23Flash_fwd_kernel_traitsILi32ELi128ELi128ELi4ELb0ELb0EN7cutlass6half_tE19Flash_kernel_traitsILi32ELi128ELi128ELi4ES3_EELb1ELb1ELb0ELb1ELb0ELb0ELb0ELb1EEEvNS_16Flash_fwd_paramsE --------------------------
	.section	.nv.constant0._ZN5flash16flash_fwd_kernelI23Flash_fwd_kernel_traitsILi32ELi128ELi128ELi4ELb0ELb0EN7cutlass6half_tE19Flash_kernel_traitsILi32ELi128ELi128ELi4ES3_EELb1ELb1ELb0ELb1ELb0ELb0ELb0ELb1EEEvNS_16Flash_fwd_paramsE,"a",@progbits
	.sectionflags	@""
	.align	4
.nv.constant0._ZN5flash16flash_fwd_kernelI23Flash_fwd_kernel_traitsILi32ELi128ELi128ELi4ELb0ELb0EN7cutlass6half_tE19Flash_kernel_traitsILi32ELi128ELi128ELi4ES3_EELb1ELb1ELb0ELb1ELb0ELb0ELb0ELb1EEEvNS_16Flash_fwd_paramsE:
	.zero		992


//--------------------- .nv.constant0._ZN5flash16flash_fwd_kernelI23Flash_fwd_kernel_traitsILi32ELi128ELi128ELi4ELb0ELb0EN7cutlass6half_tE19Flash_kernel_traitsILi32ELi128ELi128ELi4ES3_EELb0ELb1ELb0ELb1ELb0ELb0ELb1ELb0EEEvNS_16Flash_fwd_paramsE --------------------------
	.section	.nv.constant0._ZN5flash16flash_fwd_kernelI23Flash_fwd_kernel_traitsILi32ELi128ELi128ELi4ELb0ELb0EN7cutlass6half_tE19Flash_kernel_traitsILi32ELi128ELi128ELi4ES3_EELb0ELb1ELb0ELb1ELb0ELb0ELb1ELb0EEEvNS_16Flash_fwd_paramsE,"a",@progbits
	.sectionflags	@""
	.align	4
.nv.constant0._ZN5flash16flash_fwd_kernelI23Flash_fwd_kernel_traitsILi32ELi128ELi128ELi4ELb0ELb0EN7cutlass6half_tE19Flash_kernel_traitsILi32ELi128ELi128ELi4ES3_EELb0ELb1ELb0ELb1ELb0ELb0ELb1ELb0EEEvNS_16Flash_fwd_paramsE:
	.zero		992


//--------------------- SYMBOLS --------------------------

	.type		.nv.reservedSmem.offset0,@object
	.size		.nv.reservedSmem.offset0,0x4
